	.target	sm_80

	.elftype	@"ET_EXEC"


//--------------------- .note.nv.tkinfo           --------------------------
	.section	.note.nv.tkinfo,"",@"SHT_NOTE"
	.sectionflags	@"SHF_NOTE_NV_TKINFO"
	.tkinfo
        /*0018*/ 	.word	0x00000002
        /*0030*/ 	.string	""
        /*0030*/ 	.string	"ptxas"
        /*0030*/ 	.string	"Cuda compilation tools, release 13.0, V13.0.88"
        /*0030*/ 	.string	"Build cuda_13.0.r13.0/compiler.36424714_0"
        /*0030*/ 	.string	"-arch sm_80 -m 64 "



//--------------------- .note.nv.cuinfo           --------------------------
	.section	.note.nv.cuinfo,"",@"SHT_NOTE"
	.sectionflags	@"SHF_NOTE_NV_CUINFO"
        /*0018*/ 	.short	0x0002
        /*001a*/ 	.short	0x0050
        /*001c*/ 	.short	0x0082
	.zero		2


//--------------------- .nv.info                  --------------------------
	.section	.nv.info,"",@"SHT_CUDA_INFO"
	.align	4


	//----- nvinfo : EIATTR_REGCOUNT
	.align		4
        /*0000*/ 	.byte	0x04, 0x2f
        /*0002*/ 	.short	(.L_12 - .L_11)
	.align		4
.L_11:
        /*0004*/ 	.word	index@(_ZN5flash16flash_fwd_kernelI23Flash_fwd_kernel_traitsILi256ELi128ELi64ELi8ELb0ELb0EN7cutlass6half_tE19Flash_kernel_traitsILi256ELi128ELi64ELi8ES3_EELb0ELb1ELb0ELb1ELb0ELb0ELb1ELb0EEEvNS_16Flash_fwd_paramsE)
        /*0008*/ 	.word	0x000000ff


	//----- nvinfo : EIATTR_FRAME_SIZE
	.align		4
.L_12:
        /*000c*/ 	.byte	0x04, 0x11
        /*000e*/ 	.short	(.L_14 - .L_13)
	.align		4
.L_13:
        /*0010*/ 	.word	index@(_ZN5flash16flash_fwd_kernelI23Flash_fwd_kernel_traitsILi256ELi128ELi64ELi8ELb0ELb0EN7cutlass6half_tE19Flash_kernel_traitsILi256ELi128ELi64ELi8ES3_EELb0ELb1ELb0ELb1ELb0ELb0ELb1ELb0EEEvNS_16Flash_fwd_paramsE)
        /*0014*/ 	.word	0x00000020


	//----- nvinfo : EIATTR_REGCOUNT
	.align		4
.L_14:
        /*0018*/ 	.byte	0x04, 0x2f
        /*001a*/ 	.short	(.L_16 - .L_15)
	.align		4
.L_15:
        /*001c*/ 	.word	index@(_ZN5flash16flash_fwd_kernelI23Flash_fwd_kernel_traitsILi256ELi128ELi64ELi8ELb0ELb0EN7cutlass6half_tE19Flash_kernel_traitsILi256ELi128ELi64ELi8ES3_EELb1ELb1ELb0ELb1ELb0ELb0ELb0ELb1EEEvNS_16Flash_fwd_paramsE)
        /*0020*/ 	.word	0x000000ff


	//----- nvinfo : EIATTR_FRAME_SIZE
	.align		4
.L_16:
        /*0024*/ 	.byte	0x04, 0x11
        /*0026*/ 	.short	(.L_18 - .L_17)
	.align		4
.L_17:
        /*0028*/ 	.word	index@(_ZN5flash16flash_fwd_kernelI23Flash_fwd_kernel_traitsILi256ELi128ELi64ELi8ELb0ELb0EN7cutlass6half_tE19Flash_kernel_traitsILi256ELi128ELi64ELi8ES3_EELb1ELb1ELb0ELb1ELb0ELb0ELb0ELb1EEEvNS_16Flash_fwd_paramsE)
        /*002c*/ 	.word	0x00000080


	//----- nvinfo : EIATTR_REGCOUNT
	.align		4
.L_18:
        /*0030*/ 	.byte	0x04, 0x2f
        /*0032*/ 	.short	(.L_20 - .L_19)
	.align		4
.L_19:
        /*0034*/ 	.word	index@(_ZN5flash16flash_fwd_kernelI23Flash_fwd_kernel_traitsILi256ELi128ELi64ELi8ELb0ELb0EN7cutlass6half_tE19Flash_kernel_traitsILi256ELi128ELi64ELi8ES3_EELb0ELb1ELb0ELb0ELb0ELb0ELb1ELb0EEEvNS_16Flash_fwd_paramsE)
        /*0038*/ 	.word	0x000000ff


	//----- nvinfo : EIATTR_FRAME_SIZE
	.align		4
.L_20:
        /*003c*/ 	.byte	0x04, 0x11
        /*003e*/ 	.short	(.L_22 - .L_21)
	.align		4
.L_21:
        /*0040*/ 	.word	index@(_ZN5flash16flash_fwd_kernelI23Flash_fwd_kernel_traitsILi256ELi128ELi64ELi8ELb0ELb0EN7cutlass6half_tE19Flash_kernel_traitsILi256ELi128ELi64ELi8ES3_EELb0ELb1ELb0ELb0ELb0ELb0ELb1ELb0EEEvNS_16Flash_fwd_paramsE)
        /*0044*/ 	.word	0x00000020


	//----- nvinfo : EIATTR_REGCOUNT
	.align		4
.L_22:
        /*0048*/ 	.byte	0x04, 0x2f
        /*004a*/ 	.short	(.L_24 - .L_23)
	.align		4
.L_23:
        /*004c*/ 	.word	index@(_ZN5flash16flash_fwd_kernelI23Flash_fwd_kernel_traitsILi256ELi128ELi64ELi8ELb0ELb0EN7cutlass6half_tE19Flash_kernel_traitsILi256ELi128ELi64ELi8ES3_EELb1ELb1ELb0ELb0ELb0ELb0ELb0ELb1EEEvNS_16Flash_fwd_paramsE)
        /*0050*/ 	.word	0x000000ff


	//----- nvinfo : EIATTR_FRAME_SIZE
	.align		4
.L_24:
        /*0054*/ 	.byte	0x04, 0x11
        /*0056*/ 	.short	(.L_26 - .L_25)
	.align		4
.L_25:
        /*0058*/ 	.word	index@(_ZN5flash16flash_fwd_kernelI23Flash_fwd_kernel_traitsILi256ELi128ELi64ELi8ELb0ELb0EN7cutlass6half_tE19Flash_kernel_traitsILi256ELi128ELi64ELi8ES3_EELb1ELb1ELb0ELb0ELb0ELb0ELb0ELb1EEEvNS_16Flash_fwd_paramsE)
        /*005c*/ 	.word	0x00000088


	//----- nvinfo : EIATTR_REGCOUNT
	.align		4
.L_26:
        /*0060*/ 	.byte	0x04, 0x2f
        /*0062*/ 	.short	(.L_28 - .L_27)
	.align		4
.L_27:
        /*0064*/ 	.word	index@(_ZN5flash16flash_fwd_kernelI23Flash_fwd_kernel_traitsILi256ELi128ELi64ELi8ELb0ELb0EN7cutlass6half_tE19Flash_kernel_traitsILi256ELi128ELi64ELi8ES3_EELb1ELb1ELb0ELb1ELb0ELb0ELb0ELb0EEEvNS_16Flash_fwd_paramsE)
        /*0068*/ 	.word	0x000000ff


	//----- nvinfo : EIATTR_FRAME_SIZE
	.align		4
.L_28:
        /*006c*/ 	.byte	0x04, 0x11
        /*006e*/ 	.short	(.L_30 - .L_29)
	.align		4
.L_29:
        /*0070*/ 	.word	index@(_ZN5flash16flash_fwd_kernelI23Flash_fwd_kernel_traitsILi256ELi128ELi64ELi8ELb0ELb0EN7cutlass6half_tE19Flash_kernel_traitsILi256ELi128ELi64ELi8ES3_EELb1ELb1ELb0ELb1ELb0ELb0ELb0ELb0EEEvNS_16Flash_fwd_paramsE)
        /*0074*/ 	.word	0x00000080


	//----- nvinfo : EIATTR_REGCOUNT
	.align		4
.L_30:
        /*0078*/ 	.byte	0x04, 0x2f
        /*007a*/ 	.short	(.L_32 - .L_31)
	.align		4
.L_31:
        /*007c*/ 	.word	index@(_ZN5flash16flash_fwd_kernelI23Flash_fwd_kernel_traitsILi256ELi128ELi64ELi8ELb0ELb0EN7cutlass6half_tE19Flash_kernel_traitsILi256ELi128ELi64ELi8ES3_EELb0ELb1ELb0ELb0ELb0ELb1ELb1ELb0EEEvNS_16Flash_fwd_paramsE)
        /*0080*/ 	.word	0x000000ff


	//----- nvinfo : EIATTR_FRAME_SIZE
	.align		4
.L_32:
        /*0084*/ 	.byte	0x04, 0x11
        /*0086*/ 	.short	(.L_34 - .L_33)
	.align		4
.L_33:
        /*0088*/ 	.word	index@(_ZN5flash16flash_fwd_kernelI23Flash_fwd_kernel_traitsILi256ELi128ELi64ELi8ELb0ELb0EN7cutlass6half_tE19Flash_kernel_traitsILi256ELi128ELi64ELi8ES3_EELb0ELb1ELb0ELb0ELb0ELb1ELb1ELb0EEEvNS_16Flash_fwd_paramsE)
        /*008c*/ 	.word	0x00000008


	//----- nvinfo : EIATTR_REGCOUNT
	.align		4
.L_34:
        /*0090*/ 	.byte	0x04, 0x2f
        /*0092*/ 	.short	(.L_36 - .L_35)
	.align		4
.L_35:
        /*0094*/ 	.word	index@(_ZN5flash16flash_fwd_kernelI23Flash_fwd_kernel_traitsILi256ELi128ELi64ELi8ELb0ELb0EN7cutlass6half_tE19Flash_kernel_traitsILi256ELi128ELi64ELi8ES3_EELb1ELb1ELb0ELb0ELb0ELb1ELb0ELb0EEEvNS_16Flash_fwd_paramsE)
        /*0098*/ 	.word	0x000000ff


	//----- nvinfo : EIATTR_FRAME_SIZE
	.align		4
.L_36:
        /*009c*/ 	.byte	0x04, 0x11
        /*009e*/ 	.short	(.L_38 - .L_37)
	.align		4
.L_37:
        /*00a0*/ 	.word	index@(_ZN5flash16flash_fwd_kernelI23Flash_fwd_kernel_traitsILi256ELi128ELi64ELi8ELb0ELb0EN7cutlass6half_tE19Flash_kernel_traitsILi256ELi128ELi64ELi8ES3_EELb1ELb1ELb0ELb0ELb0ELb1ELb0ELb0EEEvNS_16Flash_fwd_paramsE)
        /*00a4*/ 	.word	0x00000058


	//----- nvinfo : EIATTR_REGCOUNT
	.align		4
.L_38:
        /*00a8*/ 	.byte	0x04, 0x2f
        /*00aa*/ 	.short	(.L_40 - .L_39)
	.align		4
.L_39:
        /*00ac*/ 	.word	index@(_ZN5flash16flash_fwd_kernelI23Flash_fwd_kernel_traitsILi256ELi128ELi64ELi8ELb0ELb0EN7cutlass6half_tE19Flash_kernel_traitsILi256ELi128ELi64ELi8ES3_EELb1ELb1ELb0ELb0ELb0ELb0ELb0ELb0EEEvNS_16Flash_fwd_paramsE)
        /*00b0*/ 	.word	0x000000ff


	//----- nvinfo : EIATTR_FRAME_SIZE
	.align		4
.L_40:
        /*00b4*/ 	.byte	0x04, 0x11
        /*00b6*/ 	.short	(.L_42 - .L_41)
	.align		4
.L_41:
        /*00b8*/ 	.word	index@(_ZN5flash16flash_fwd_kernelI23Flash_fwd_kernel_traitsILi256ELi128ELi64ELi8ELb0ELb0EN7cutlass6half_tE19Flash_kernel_traitsILi256ELi128ELi64ELi8ES3_EELb1ELb1ELb0ELb0ELb0ELb0ELb0ELb0EEEvNS_16Flash_fwd_paramsE)
        /*00bc*/ 	.word	0x00000060


	//----- nvinfo : EIATTR_REGCOUNT
	.align		4
.L_42:
        /*00c0*/ 	.byte	0x04, 0x2f
        /*00c2*/ 	.short	(.L_44 - .L_43)
	.align		4
.L_43:
        /*00c4*/ 	.word	index@(_ZN5flash16flash_fwd_kernelI23Flash_fwd_kernel_traitsILi256ELi64ELi64ELi4ELb0ELb0EN7cutlass6half_tE19Flash_kernel_traitsILi256ELi64ELi64ELi4ES3_EELb0ELb1ELb0ELb1ELb0ELb0ELb1ELb0EEEvNS_16Flash_fwd_paramsE)
        /*00c8*/ 	.word	0x000000ff


	//----- nvinfo : EIATTR_FRAME_SIZE
	.align		4
.L_44:
        /*00cc*/ 	.byte	0x04, 0x11
        /*00ce*/ 	.short	(.L_46 - .L_45)
	.align		4
.L_45:
        /*00d0*/ 	.word	index@(_ZN5flash16flash_fwd_kernelI23Flash_fwd_kernel_traitsILi256ELi64ELi64ELi4ELb0ELb0EN7cutlass6half_tE19Flash_kernel_traitsILi256ELi64ELi64ELi4ES3_EELb0ELb1ELb0ELb1ELb0ELb0ELb1ELb0EEEvNS_16Flash_fwd_paramsE)
        /*00d4*/ 	.word	0x00000060


	//----- nvinfo : EIATTR_REGCOUNT
	.align		4
.L_46:
        /*00d8*/ 	.byte	0x04, 0x2f
        /*00da*/ 	.short	(.L_48 - .L_47)
	.align		4
.L_47:
        /*00dc*/ 	.word	index@(_ZN5flash16flash_fwd_kernelI23Flash_fwd_kernel_traitsILi256ELi64ELi64ELi4ELb0ELb0EN7cutlass6half_tE19Flash_kernel_traitsILi256ELi64ELi64ELi4ES3_EELb1ELb1ELb0ELb1ELb0ELb0ELb0ELb1EEEvNS_16Flash_fwd_paramsE)
        /*00e0*/ 	.word	0x000000ff


	//----- nvinfo : EIATTR_FRAME_SIZE
	.align		4
.L_48:
        /*00e4*/ 	.byte	0x04, 0x11
        /*00e6*/ 	.short	(.L_50 - .L_49)
	.align		4
.L_49:
        /*00e8*/ 	.word	index@(_ZN5flash16flash_fwd_kernelI23Flash_fwd_kernel_traitsILi256ELi64ELi64ELi4ELb0ELb0EN7cutlass6half_tE19Flash_kernel_traitsILi256ELi64ELi64ELi4ES3_EELb1ELb1ELb0ELb1ELb0ELb0ELb0ELb1EEEvNS_16Flash_fwd_paramsE)
        /*00ec*/ 	.word	0x00000180


	//----- nvinfo : EIATTR_REGCOUNT
	.align		4
.L_50:
        /*00f0*/ 	.byte	0x04, 0x2f
        /*00f2*/ 	.short	(.L_52 - .L_51)
	.align		4
.L_51:
        /*00f4*/ 	.word	index@(_ZN5flash16flash_fwd_kernelI23Flash_fwd_kernel_traitsILi256ELi64ELi64ELi4ELb0ELb0EN7cutlass6half_tE19Flash_kernel_traitsILi256ELi64ELi64ELi4ES3_EELb0ELb1ELb0ELb0ELb0ELb0ELb1ELb0EEEvNS_16Flash_fwd_paramsE)
        /*00f8*/ 	.word	0x000000ff


	//----- nvinfo : EIATTR_FRAME_SIZE
	.align		4
.L_52:
        /*00fc*/ 	.byte	0x04, 0x11
        /*00fe*/ 	.short	(.L_54 - .L_53)
	.align		4
.L_53:
        /*0100*/ 	.word	index@(_ZN5flash16flash_fwd_kernelI23Flash_fwd_kernel_traitsILi256ELi64ELi64ELi4ELb0ELb0EN7cutlass6half_tE19Flash_kernel_traitsILi256ELi64ELi64ELi4ES3_EELb0ELb1ELb0ELb0ELb0ELb0ELb1ELb0EEEvNS_16Flash_fwd_paramsE)
        /*0104*/ 	.word	0x00000030


	//----- nvinfo : EIATTR_REGCOUNT
	.align		4
.L_54:
        /*0108*/ 	.byte	0x04, 0x2f
        /*010a*/ 	.short	(.L_56 - .L_55)
	.align		4
.L_55:
        /*010c*/ 	.word	index@(_ZN5flash16flash_fwd_kernelI23Flash_fwd_kernel_traitsILi256ELi64ELi64ELi4ELb0ELb0EN7cutlass6half_tE19Flash_kernel_traitsILi256ELi64ELi64ELi4ES3_EELb1ELb1ELb0ELb0ELb0ELb0ELb0ELb1EEEvNS_16Flash_fwd_paramsE)
        /*0110*/ 	.word	0x000000ff


	//----- nvinfo : EIATTR_FRAME_SIZE
	.align		4
.L_56:
        /*0114*/ 	.byte	0x04, 0x11
        /*0116*/ 	.short	(.L_58 - .L_57)
	.align		4
.L_57:
        /*0118*/ 	.word	index@(_ZN5flash16flash_fwd_kernelI23Flash_fwd_kernel_traitsILi256ELi64ELi64ELi4ELb0ELb0EN7cutlass6half_tE19Flash_kernel_traitsILi256ELi64ELi64ELi4ES3_EELb1ELb1ELb0ELb0ELb0ELb0ELb0ELb1EEEvNS_16Flash_fwd_paramsE)
        /*011c*/ 	.word	0x000000a0


	//----- nvinfo : EIATTR_REGCOUNT
	.align		4
.L_58:
        /*0120*/ 	.byte	0x04, 0x2f
        /*0122*/ 	.short	(.L_60 - .L_59)
	.align		4
.L_59:
        /*0124*/ 	.word	index@(_ZN5flash16flash_fwd_kernelI23Flash_fwd_kernel_traitsILi256ELi64ELi64ELi4ELb0ELb0EN7cutlass6half_tE19Flash_kernel_traitsILi256ELi64ELi64ELi4ES3_EELb1ELb1ELb0ELb1ELb0ELb0ELb0ELb0EEEvNS_16Flash_fwd_paramsE)
        /*0128*/ 	.word	0x000000ff


	//----- nvinfo : EIATTR_FRAME_SIZE
	.align		4
.L_60:
        /*012c*/ 	.byte	0x04, 0x11
        /*012e*/ 	.short	(.L_62 - .L_61)
	.align		4
.L_61:
        /*0130*/ 	.word	index@(_ZN5flash16flash_fwd_kernelI23Flash_fwd_kernel_traitsILi256ELi64ELi64ELi4ELb0ELb0EN7cutlass6half_tE19Flash_kernel_traitsILi256ELi64ELi64ELi4ES3_EELb1ELb1ELb0ELb1ELb0ELb0ELb0ELb0EEEvNS_16Flash_fwd_paramsE)
        /*0134*/ 	.word	0x00000088


	//----- nvinfo : EIATTR_REGCOUNT
	.align		4
.L_62:
        /*0138*/ 	.byte	0x04, 0x2f
        /*013a*/ 	.short	(.L_64 - .L_63)
	.align		4
.L_63:
        /*013c*/ 	.word	index@(_ZN5flash16flash_fwd_kernelI23Flash_fwd_kernel_traitsILi256ELi64ELi64ELi4ELb0ELb0EN7cutlass6half_tE19Flash_kernel_traitsILi256ELi64ELi64ELi4ES3_EELb0ELb1ELb0ELb0ELb0ELb1ELb1ELb0EEEvNS_16Flash_fwd_paramsE)
        /*0140*/ 	.word	0x000000ff


	//----- nvinfo : EIATTR_FRAME_SIZE
	.align		4
.L_64:
        /*0144*/ 	.byte	0x04, 0x11
        /*0146*/ 	.short	(.L_66 - .L_65)
	.align		4
.L_65:
        /*0148*/ 	.word	index@(_ZN5flash16flash_fwd_kernelI23Flash_fwd_kernel_traitsILi256ELi64ELi64ELi4ELb0ELb0EN7cutlass6half_tE19Flash_kernel_traitsILi256ELi64ELi64ELi4ES3_EELb0ELb1ELb0ELb0ELb0ELb1ELb1ELb0EEEvNS_16Flash_fwd_paramsE)
        /*014c*/ 	.word	0x00000008


	//----- nvinfo : EIATTR_REGCOUNT
	.align		4
.L_66:
        /*0150*/ 	.byte	0x04, 0x2f
        /*0152*/ 	.short	(.L_68 - .L_67)
	.align		4
.L_67:
        /*0154*/ 	.word	index@(_ZN5flash16flash_fwd_kernelI23Flash_fwd_kernel_traitsILi256ELi64ELi64ELi4ELb0ELb0EN7cutlass6half_tE19Flash_kernel_traitsILi256ELi64ELi64ELi4ES3_EELb1ELb1ELb0ELb0ELb0ELb1ELb0ELb0EEEvNS_16Flash_fwd_paramsE)
        /*0158*/ 	.word	0x000000ff


	//----- nvinfo : EIATTR_FRAME_SIZE
	.align		4
.L_68:
        /*015c*/ 	.byte	0x04, 0x11
        /*015e*/ 	.short	(.L_70 - .L_69)
	.align		4
.L_69:
        /*0160*/ 	.word	index@(_ZN5flash16flash_fwd_kernelI23Flash_fwd_kernel_traitsILi256ELi64ELi64ELi4ELb0ELb0EN7cutlass6half_tE19Flash_kernel_traitsILi256ELi64ELi64ELi4ES3_EELb1ELb1ELb0ELb0ELb0ELb1ELb0ELb0EEEvNS_16Flash_fwd_paramsE)
        /*0164*/ 	.word	0x00000058


	//----- nvinfo : EIATTR_REGCOUNT
	.align		4
.L_70:
        /*0168*/ 	.byte	0x04, 0x2f
        /*016a*/ 	.short	(.L_72 - .L_71)
	.align		4
.L_71:
        /*016c*/ 	.word	index@(_ZN5flash16flash_fwd_kernelI23Flash_fwd_kernel_traitsILi256ELi64ELi64ELi4ELb0ELb0EN7cutlass6half_tE19Flash_kernel_traitsILi256ELi64ELi64ELi4ES3_EELb1ELb1ELb0ELb0ELb0ELb0ELb0ELb0EEEvNS_16Flash_fwd_paramsE)
        /*0170*/ 	.word	0x000000ff


	//----- nvinfo : EIATTR_FRAME_SIZE
	.align		4
.L_72:
        /*0174*/ 	.byte	0x04, 0x11
        /*0176*/ 	.short	(.L_74 - .L_73)
	.align		4
.L_73:
        /*0178*/ 	.word	index@(_ZN5flash16flash_fwd_kernelI23Flash_fwd_kernel_traitsILi256ELi64ELi64ELi4ELb0ELb0EN7cutlass6half_tE19Flash_kernel_traitsILi256ELi64ELi64ELi4ES3_EELb1ELb1ELb0ELb0ELb0ELb0ELb0ELb0EEEvNS_16Flash_fwd_paramsE)
        /*017c*/ 	.word	0x00000010


	//----- nvinfo : EIATTR_REGCOUNT
	.align		4
.L_74:
        /*0180*/ 	.byte	0x04, 0x2f
        /*0182*/ 	.short	(.L_76 - .L_75)
	.align		4
.L_75:
        /*0184*/ 	.word	index@(_ZN5flash16flash_fwd_kernelI23Flash_fwd_kernel_traitsILi256ELi128ELi64ELi8ELb0ELb0EN7cutlass6half_tE19Flash_kernel_traitsILi256ELi128ELi64ELi8ES3_EELb0ELb1ELb0ELb1ELb0ELb0ELb0ELb0EEEvNS_16Flash_fwd_paramsE)
        /*0188*/ 	.word	0x000000fd


	//----- nvinfo : EIATTR_FRAME_SIZE
	.align		4
.L_76:
        /*018c*/ 	.byte	0x04, 0x11
        /*018e*/ 	.short	(.L_78 - .L_77)
	.align		4
.L_77:
        /*0190*/ 	.word	index@(_ZN5flash16flash_fwd_kernelI23Flash_fwd_kernel_traitsILi256ELi128ELi64ELi8ELb0ELb0EN7cutlass6half_tE19Flash_kernel_traitsILi256ELi128ELi64ELi8ES3_EELb0ELb1ELb0ELb1ELb0ELb0ELb0ELb0EEEvNS_16Flash_fwd_paramsE)
        /*0194*/ 	.word	0x00000018


	//----- nvinfo : EIATTR_REGCOUNT
	.align		4
.L_78:
        /*0198*/ 	.byte	0x04, 0x2f
        /*019a*/ 	.short	(.L_80 - .L_79)
	.align		4
.L_79:
        /*019c*/ 	.word	index@(_ZN5flash16flash_fwd_kernelI23Flash_fwd_kernel_traitsILi256ELi128ELi64ELi8ELb0ELb0EN7cutlass6half_tE19Flash_kernel_traitsILi256ELi128ELi64ELi8ES3_EELb0ELb1ELb0ELb0ELb0ELb0ELb0ELb0EEEvNS_16Flash_fwd_paramsE)
        /*01a0*/ 	.word	0x000000fe


	//----- nvinfo : EIATTR_FRAME_SIZE
	.align		4
.L_80:
        /*01a4*/ 	.byte	0x04, 0x11
        /*01a6*/ 	.short	(.L_82 - .L_81)
	.align		4
.L_81:
        /*01a8*/ 	.word	index@(_ZN5flash16flash_fwd_kernelI23Flash_fwd_kernel_traitsILi256ELi128ELi64ELi8ELb0ELb0EN7cutlass6half_tE19Flash_kernel_traitsILi256ELi128ELi64ELi8ES3_EELb0ELb1ELb0ELb0ELb0ELb0ELb0ELb0EEEvNS_16Flash_fwd_paramsE)
        /*01ac*/ 	.word	0x00000010


	//----- nvinfo : EIATTR_REGCOUNT
	.align		4
.L_82:
        /*01b0*/ 	.byte	0x04, 0x2f
        /*01b2*/ 	.short	(.L_84 - .L_83)
	.align		4
.L_83:
        /*01b4*/ 	.word	index@(_ZN5flash16flash_fwd_kernelI23Flash_fwd_kernel_traitsILi256ELi128ELi64ELi8ELb0ELb0EN7cutlass6half_tE19Flash_kernel_traitsILi256ELi128ELi64ELi8ES3_EELb0ELb1ELb0ELb0ELb0ELb1ELb0ELb0EEEvNS_16Flash_fwd_paramsE)
        /*01b8*/ 	.word	0x000000fe


	//----- nvinfo : EIATTR_FRAME_SIZE
	.align		4
.L_84:
        /*01bc*/ 	.byte	0x04, 0x11
        /*01be*/ 	.short	(.L_86 - .L_85)
	.align		4
.L_85:
        /*01c0*/ 	.word	index@(_ZN5flash16flash_fwd_kernelI23Flash_fwd_kernel_traitsILi256ELi128ELi64ELi8ELb0ELb0EN7cutlass6half_tE19Flash_kernel_traitsILi256ELi128ELi64ELi8ES3_EELb0ELb1ELb0ELb0ELb0ELb1ELb0ELb0EEEvNS_16Flash_fwd_paramsE)
        /*01c4*/ 	.word	0x00000000


	//----- nvinfo : EIATTR_REGCOUNT
	.align		4
.L_86:
        /*01c8*/ 	.byte	0x04, 0x2f
        /*01ca*/ 	.short	(.L_88 - .L_87)
	.align		4
.L_87:
        /*01cc*/ 	.word	index@(_ZN5flash16flash_fwd_kernelI23Flash_fwd_kernel_traitsILi256ELi64ELi64ELi4ELb0ELb0EN7cutlass6half_tE19Flash_kernel_traitsILi256ELi64ELi64ELi4ES3_EELb0ELb1ELb0ELb1ELb0ELb0ELb0ELb0EEEvNS_16Flash_fwd_paramsE)
        /*01d0*/ 	.word	0x000000ff


	//----- nvinfo : EIATTR_FRAME_SIZE
	.align		4
.L_88:
        /*01d4*/ 	.byte	0x04, 0x11
        /*01d6*/ 	.short	(.L_90 - .L_89)
	.align		4
.L_89:
        /*01d8*/ 	.word	index@(_ZN5flash16flash_fwd_kernelI23Flash_fwd_kernel_traitsILi256ELi64ELi64ELi4ELb0ELb0EN7cutlass6half_tE19Flash_kernel_traitsILi256ELi64ELi64ELi4ES3_EELb0ELb1ELb0ELb1ELb0ELb0ELb0ELb0EEEvNS_16Flash_fwd_paramsE)
        /*01dc*/ 	.word	0x00000018


	//----- nvinfo : EIATTR_REGCOUNT
	.align		4
.L_90:
        /*01e0*/ 	.byte	0x04, 0x2f
        /*01e2*/ 	.short	(.L_92 - .L_91)
	.align		4
.L_91:
        /*01e4*/ 	.word	index@(_ZN5flash16flash_fwd_kernelI23Flash_fwd_kernel_traitsILi256ELi64ELi64ELi4ELb0ELb0EN7cutlass6half_tE19Flash_kernel_traitsILi256ELi64ELi64ELi4ES3_EELb0ELb1ELb0ELb0ELb0ELb0ELb0ELb0EEEvNS_16Flash_fwd_paramsE)
        /*01e8*/ 	.word	0x000000fe


	//----- nvinfo : EIATTR_FRAME_SIZE
	.align		4
.L_92:
        /*01ec*/ 	.byte	0x04, 0x11
        /*01ee*/ 	.short	(.L_94 - .L_93)
	.align		4
.L_93:
        /*01f0*/ 	.word	index@(_ZN5flash16flash_fwd_kernelI23Flash_fwd_kernel_traitsILi256ELi64ELi64ELi4ELb0ELb0EN7cutlass6half_tE19Flash_kernel_traitsILi256ELi64ELi64ELi4ES3_EELb0ELb1ELb0ELb0ELb0ELb0ELb0ELb0EEEvNS_16Flash_fwd_paramsE)
        /*01f4*/ 	.word	0x00000010


	//----- nvinfo : EIATTR_REGCOUNT
	.align		4
.L_94:
        /*01f8*/ 	.byte	0x04, 0x2f
        /*01fa*/ 	.short	(.L_96 - .L_95)
	.align		4
.L_95:
        /*01fc*/ 	.word	index@(_ZN5flash16flash_fwd_kernelI23Flash_fwd_kernel_traitsILi256ELi64ELi64ELi4ELb0ELb0EN7cutlass6half_tE19Flash_kernel_traitsILi256ELi64ELi64ELi4ES3_EELb0ELb1ELb0ELb0ELb0ELb1ELb0ELb0EEEvNS_16Flash_fwd_paramsE)
        /*0200*/ 	.word	0x000000fe


	//----- nvinfo : EIATTR_FRAME_SIZE
	.align		4
.L_96:
        /*0204*/ 	.byte	0x04, 0x11
        /*0206*/ 	.short	(.L_98 - .L_97)
	.align		4
.L_97:
        /*0208*/ 	.word	index@(_ZN5flash16flash_fwd_kernelI23Flash_fwd_kernel_traitsILi256ELi64ELi64ELi4ELb0ELb0EN7cutlass6half_tE19Flash_kernel_traitsILi256ELi64ELi64ELi4ES3_EELb0ELb1ELb0ELb0ELb0ELb1ELb0ELb0EEEvNS_16Flash_fwd_paramsE)
        /*020c*/ 	.word	0x00000000


	//----- nvinfo : EIATTR_MIN_STACK_SIZE
	.align		4
.L_98:
        /*0210*/ 	.byte	0x04, 0x12
        /*0212*/ 	.short	(.L_100 - .L_99)
	.align		4
.L_99:
        /*0214*/ 	.word	index@(_ZN5flash16flash_fwd_kernelI23Flash_fwd_kernel_traitsILi256ELi64ELi64ELi4ELb0ELb0EN7cutlass6half_tE19Flash_kernel_traitsILi256ELi64ELi64ELi4ES3_EELb0ELb1ELb0ELb0ELb0ELb1ELb0ELb0EEEvNS_16Flash_fwd_paramsE)
        /*0218*/ 	.word	0x00000000


	//----- nvinfo : EIATTR_MIN_STACK_SIZE
	.align		4
.L_100:
        /*021c*/ 	.byte	0x04, 0x12
        /*021e*/ 	.short	(.L_102 - .L_101)
	.align		4
.L_101:
        /*0220*/ 	.word	index@(_ZN5flash16flash_fwd_kernelI23Flash_fwd_kernel_traitsILi256ELi64ELi64ELi4ELb0ELb0EN7cutlass6half_tE19Flash_kernel_traitsILi256ELi64ELi64ELi4ES3_EELb0ELb1ELb0ELb0ELb0ELb0ELb0ELb0EEEvNS_16Flash_fwd_paramsE)
        /*0224*/ 	.word	0x00000010


	//----- nvinfo : EIATTR_MIN_STACK_SIZE
	.align		4
.L_102:
        /*0228*/ 	.byte	0x04, 0x12
        /*022a*/ 	.short	(.L_104 - .L_103)
	.align		4
.L_103:
        /*022c*/ 	.word	index@(_ZN5flash16flash_fwd_kernelI23Flash_fwd_kernel_traitsILi256ELi64ELi64ELi4ELb0ELb0EN7cutlass6half_tE19Flash_kernel_traitsILi256ELi64ELi64ELi4ES3_EELb0ELb1ELb0ELb1ELb0ELb0ELb0ELb0EEEvNS_16Flash_fwd_paramsE)
        /*0230*/ 	.word	0x00000018


	//----- nvinfo : EIATTR_MIN_STACK_SIZE
	.align		4
.L_104:
        /*0234*/ 	.byte	0x04, 0x12
        /*0236*/ 	.short	(.L_106 - .L_105)
	.align		4
.L_105:
        /*0238*/ 	.word	index@(_ZN5flash16flash_fwd_kernelI23Flash_fwd_kernel_traitsILi256ELi128ELi64ELi8ELb0ELb0EN7cutlass6half_tE19Flash_kernel_traitsILi256ELi128ELi64ELi8ES3_EELb0ELb1ELb0ELb0ELb0ELb1ELb0ELb0EEEvNS_16Flash_fwd_paramsE)
        /*023c*/ 	.word	0x00000000


	//----- nvinfo : EIATTR_MIN_STACK_SIZE
	.align		4
.L_106:
        /*0240*/ 	.byte	0x04, 0x12
        /*0242*/ 	.short	(.L_108 - .L_107)
	.align		4
.L_107:
        /*0244*/ 	.word	index@(_ZN5flash16flash_fwd_kernelI23Flash_fwd_kernel_traitsILi256ELi128ELi64ELi8ELb0ELb0EN7cutlass6half_tE19Flash_kernel_traitsILi256ELi128ELi64ELi8ES3_EELb0ELb1ELb0ELb0ELb0ELb0ELb0ELb0EEEvNS_16Flash_fwd_paramsE)
        /*0248*/ 	.word	0x00000010


	//----- nvinfo : EIATTR_MIN_STACK_SIZE
	.align		4
.L_108:
        /*024c*/ 	.byte	0x04, 0x12
        /*024e*/ 	.short	(.L_110 - .L_109)
	.align		4
.L_109:
        /*0250*/ 	.word	index@(_ZN5flash16flash_fwd_kernelI23Flash_fwd_kernel_traitsILi256ELi128ELi64ELi8ELb0ELb0EN7cutlass6half_tE19Flash_kernel_traitsILi256ELi128ELi64ELi8ES3_EELb0ELb1ELb0ELb1ELb0ELb0ELb0ELb0EEEvNS_16Flash_fwd_paramsE)
        /*0254*/ 	.word	0x00000018


	//----- nvinfo : EIATTR_MIN_STACK_SIZE
	.align		4
.L_110:
        /*0258*/ 	.byte	0x04, 0x12
        /*025a*/ 	.short	(.L_112 - .L_111)
	.align		4
.L_111:
        /*025c*/ 	.word	index@(_ZN5flash16flash_fwd_kernelI23Flash_fwd_kernel_traitsILi256ELi64ELi64ELi4ELb0ELb0EN7cutlass6half_tE19Flash_kernel_traitsILi256ELi64ELi64ELi4ES3_EELb1ELb1ELb0ELb0ELb0ELb0ELb0ELb0EEEvNS_16Flash_fwd_paramsE)
        /*0260*/ 	.word	0x00000010


	//----- nvinfo : EIATTR_MIN_STACK_SIZE
	.align		4
.L_112:
        /*0264*/ 	.byte	0x04, 0x12
        /*0266*/ 	.short	(.L_114 - .L_113)
	.align		4
.L_113:
        /*0268*/ 	.word	index@(_ZN5flash16flash_fwd_kernelI23Flash_fwd_kernel_traitsILi256ELi64ELi64ELi4ELb0ELb0EN7cutlass6half_tE19Flash_kernel_traitsILi256ELi64ELi64ELi4ES3_EELb1ELb1ELb0ELb0ELb0ELb1ELb0ELb0EEEvNS_16Flash_fwd_paramsE)
        /*026c*/ 	.word	0x00000058


	//----- nvinfo : EIATTR_MIN_STACK_SIZE
	.align		4
.L_114:
        /*0270*/ 	.byte	0x04, 0x12
        /*0272*/ 	.short	(.L_116 - .L_115)
	.align		4
.L_115:
        /*0274*/ 	.word	index@(_ZN5flash16flash_fwd_kernelI23Flash_fwd_kernel_traitsILi256ELi64ELi64ELi4ELb0ELb0EN7cutlass6half_tE19Flash_kernel_traitsILi256ELi64ELi64ELi4ES3_EELb0ELb1ELb0ELb0ELb0ELb1ELb1ELb0EEEvNS_16Flash_fwd_paramsE)
        /*0278*/ 	.word	0x00000008


	//----- nvinfo : EIATTR_MIN_STACK_SIZE
	.align		4
.L_116:
        /*027c*/ 	.byte	0x04, 0x12
        /*027e*/ 	.short	(.L_118 - .L_117)
	.align		4
.L_117:
        /*0280*/ 	.word	index@(_ZN5flash16flash_fwd_kernelI23Flash_fwd_kernel_traitsILi256ELi64ELi64ELi4ELb0ELb0EN7cutlass6half_tE19Flash_kernel_traitsILi256ELi64ELi64ELi4ES3_EELb1ELb1ELb0ELb1ELb0ELb0ELb0ELb0EEEvNS_16Flash_fwd_paramsE)
        /*0284*/ 	.word	0x00000088


	//----- nvinfo : EIATTR_MIN_STACK_SIZE
	.align		4
.L_118:
        /*0288*/ 	.byte	0x04, 0x12
        /*028a*/ 	.short	(.L_120 - .L_119)
	.align		4
.L_119:
        /*028c*/ 	.word	index@(_ZN5flash16flash_fwd_kernelI23Flash_fwd_kernel_traitsILi256ELi64ELi64ELi4ELb0ELb0EN7cutlass6half_tE19Flash_kernel_traitsILi256ELi64ELi64ELi4ES3_EELb1ELb1ELb0ELb0ELb0ELb0ELb0ELb1EEEvNS_16Flash_fwd_paramsE)
        /*0290*/ 	.word	0x000000a0


	//----- nvinfo : EIATTR_MIN_STACK_SIZE
	.align		4
.L_120:
        /*0294*/ 	.byte	0x04, 0x12
        /*0296*/ 	.short	(.L_122 - .L_121)
	.align		4
.L_121:
        /*0298*/ 	.word	index@(_ZN5flash16flash_fwd_kernelI23Flash_fwd_kernel_traitsILi256ELi64ELi64ELi4ELb0ELb0EN7cutlass6half_tE19Flash_kernel_traitsILi256ELi64ELi64ELi4ES3_EELb0ELb1ELb0ELb0ELb0ELb0ELb1ELb0EEEvNS_16Flash_fwd_paramsE)
        /*029c*/ 	.word	0x00000030


	//----- nvinfo : EIATTR_MIN_STACK_SIZE
	.align		4
.L_122:
        /*02a0*/ 	.byte	0x04, 0x12
        /*02a2*/ 	.short	(.L_124 - .L_123)
	.align		4
.L_123:
        /*02a4*/ 	.word	index@(_ZN5flash16flash_fwd_kernelI23Flash_fwd_kernel_traitsILi256ELi64ELi64ELi4ELb0ELb0EN7cutlass6half_tE19Flash_kernel_traitsILi256ELi64ELi64ELi4ES3_EELb1ELb1ELb0ELb1ELb0ELb0ELb0ELb1EEEvNS_16Flash_fwd_paramsE)
        /*02a8*/ 	.word	0x00000180


	//----- nvinfo : EIATTR_MIN_STACK_SIZE
	.align		4
.L_124:
        /*02ac*/ 	.byte	0x04, 0x12
        /*02ae*/ 	.short	(.L_126 - .L_125)
	.align		4
.L_125:
        /*02b0*/ 	.word	index@(_ZN5flash16flash_fwd_kernelI23Flash_fwd_kernel_traitsILi256ELi64ELi64ELi4ELb0ELb0EN7cutlass6half_tE19Flash_kernel_traitsILi256ELi64ELi64ELi4ES3_EELb0ELb1ELb0ELb1ELb0ELb0ELb1ELb0EEEvNS_16Flash_fwd_paramsE)
        /*02b4*/ 	.word	0x00000060


	//----- nvinfo : EIATTR_MIN_STACK_SIZE
	.align		4
.L_126:
        /*02b8*/ 	.byte	0x04, 0x12
        /*02ba*/ 	.short	(.L_128 - .L_127)
	.align		4
.L_127:
        /*02bc*/ 	.word	index@(_ZN5flash16flash_fwd_kernelI23Flash_fwd_kernel_traitsILi256ELi128ELi64ELi8ELb0ELb0EN7cutlass6half_tE19Flash_kernel_traitsILi256ELi128ELi64ELi8ES3_EELb1ELb1ELb0ELb0ELb0ELb0ELb0ELb0EEEvNS_16Flash_fwd_paramsE)
        /*02c0*/ 	.word	0x00000060


	//----- nvinfo : EIATTR_MIN_STACK_SIZE
	.align		4
.L_128:
        /*02c4*/ 	.byte	0x04, 0x12
        /*02c6*/ 	.short	(.L_130 - .L_129)
	.align		4
.L_129:
        /*02c8*/ 	.word	index@(_ZN5flash16flash_fwd_kernelI23Flash_fwd_kernel_traitsILi256ELi128ELi64ELi8ELb0ELb0EN7cutlass6half_tE19Flash_kernel_traitsILi256ELi128ELi64ELi8ES3_EELb1ELb1ELb0ELb0ELb0ELb1ELb0ELb0EEEvNS_16Flash_fwd_paramsE)
        /*02cc*/ 	.word	0x00000058


	//----- nvinfo : EIATTR_MIN_STACK_SIZE
	.align		4
.L_130:
        /*02d0*/ 	.byte	0x04, 0x12
        /*02d2*/ 	.short	(.L_132 - .L_131)
	.align		4
.L_131:
        /*02d4*/ 	.word	index@(_ZN5flash16flash_fwd_kernelI23Flash_fwd_kernel_traitsILi256ELi128ELi64ELi8ELb0ELb0EN7cutlass6half_tE19Flash_kernel_traitsILi256ELi128ELi64ELi8ES3_EELb0ELb1ELb0ELb0ELb0ELb1ELb1ELb0EEEvNS_16Flash_fwd_paramsE)
        /*02d8*/ 	.word	0x00000008


	//----- nvinfo : EIATTR_MIN_STACK_SIZE
	.align		4
.L_132:
        /*02dc*/ 	.byte	0x04, 0x12
        /*02de*/ 	.short	(.L_134 - .L_133)
	.align		4
.L_133:
        /*02e0*/ 	.word	index@(_ZN5flash16flash_fwd_kernelI23Flash_fwd_kernel_traitsILi256ELi128ELi64ELi8ELb0ELb0EN7cutlass6half_tE19Flash_kernel_traitsILi256ELi128ELi64ELi8ES3_EELb1ELb1ELb0ELb1ELb0ELb0ELb0ELb0EEEvNS_16Flash_fwd_paramsE)
        /*02e4*/ 	.word	0x00000080


	//----- nvinfo : EIATTR_MIN_STACK_SIZE
	.align		4
.L_134:
        /*02e8*/ 	.byte	0x04, 0x12
        /*02ea*/ 	.short	(.L_136 - .L_135)
	.align		4
.L_135:
        /*02ec*/ 	.word	index@(_ZN5flash16flash_fwd_kernelI23Flash_fwd_kernel_traitsILi256ELi128ELi64ELi8ELb0ELb0EN7cutlass6half_tE19Flash_kernel_traitsILi256ELi128ELi64ELi8ES3_EELb1ELb1ELb0ELb0ELb0ELb0ELb0ELb1EEEvNS_16Flash_fwd_paramsE)
        /*02f0*/ 	.word	0x00000088


	//----- nvinfo : EIATTR_MIN_STACK_SIZE
	.align		4
.L_136:
        /*02f4*/ 	.byte	0x04, 0x12
        /*02f6*/ 	.short	(.L_138 - .L_137)
	.align		4
.L_137:
        /*02f8*/ 	.word	index@(_ZN5flash16flash_fwd_kernelI23Flash_fwd_kernel_traitsILi256ELi128ELi64ELi8ELb0ELb0EN7cutlass6half_tE19Flash_kernel_traitsILi256ELi128ELi64ELi8ES3_EELb0ELb1ELb0ELb0ELb0ELb0ELb1ELb0EEEvNS_16Flash_fwd_paramsE)
        /*02fc*/ 	.word	0x00000020


	//----- nvinfo : EIATTR_MIN_STACK_SIZE
	.align		4
.L_138:
        /*0300*/ 	.byte	0x04, 0x12
        /*0302*/ 	.short	(.L_140 - .L_139)
	.align		4
.L_139:
        /*0304*/ 	.word	index@(_ZN5flash16flash_fwd_kernelI23Flash_fwd_kernel_traitsILi256ELi128ELi64ELi8ELb0ELb0EN7cutlass6half_tE19Flash_kernel_traitsILi256ELi128ELi64ELi8ES3_EELb1ELb1ELb0ELb1ELb0ELb0ELb0ELb1EEEvNS_16Flash_fwd_paramsE)
        /*0308*/ 	.word	0x00000080


	//----- nvinfo : EIATTR_MIN_STACK_SIZE
	.align		4
.L_140:
        /*030c*/ 	.byte	0x04, 0x12
        /*030e*/ 	.short	(.L_142 - .L_141)
	.align		4
.L_141:
        /*0310*/ 	.word	index@(_ZN5flash16flash_fwd_kernelI23Flash_fwd_kernel_traitsILi256ELi128ELi64ELi8ELb0ELb0EN7cutlass6half_tE19Flash_kernel_traitsILi256ELi128ELi64ELi8ES3_EELb0ELb1ELb0ELb1ELb0ELb0ELb1ELb0EEEvNS_16Flash_fwd_paramsE)
        /*0314*/ 	.word	0x00000020
.L_142:


//--------------------- .nv.info._ZN5flash16flash_fwd_kernelI23Flash_fwd_kernel_traitsILi256ELi64ELi64ELi4ELb0ELb0EN7cutlass6half_tE19Flash_kernel_traitsILi256ELi64ELi64ELi4ES3_EELb0ELb1ELb0ELb0ELb0ELb1ELb0ELb0EEEvNS_16Flash_fwd_paramsE --------------------------
	.section	.nv.info._ZN5flash16flash_fwd_kernelI23Flash_fwd_kernel_traitsILi256ELi64ELi64ELi4ELb0ELb0EN7cutlass6half_tE19Flash_kernel_traitsILi256ELi64ELi64ELi4ES3_EELb0ELb1ELb0ELb0ELb0ELb1ELb0ELb0EEEvNS_16Flash_fwd_paramsE,"",@"SHT_CUDA_INFO"
	.sectionflags	@""
	.align	4


	//----- nvinfo : EIATTR_CUDA_API_VERSION
	.align		4
        /*0000*/ 	.byte	0x04, 0x37
        /*0002*/ 	.short	(.L_144 - .L_143)
.L_143:
        /*0004*/ 	.word	0x00000082


	//----- nvinfo : EIATTR_SW2861232_WAR
	.align		4
.L_144:
        /*0008*/ 	.byte	0x01, 0x35
	.zero		2


	//----- nvinfo : EIATTR_PARAM_CBANK
	.align		4
        /*000c*/ 	.byte	0x04, 0x0a
        /*000e*/ 	.short	(.L_146 - .L_145)
	.align		4
.L_145:
        /*0010*/ 	.word	index@(.nv.constant0._ZN5flash16flash_fwd_kernelI23Flash_fwd_kernel_traitsILi256ELi64ELi64ELi4ELb0ELb0EN7cutlass6half_tE19Flash_kernel_traitsILi256ELi64ELi64ELi4ES3_EELb0ELb1ELb0ELb0ELb0ELb1ELb0ELb0EEEvNS_16Flash_fwd_paramsE)
        /*0014*/ 	.short	0x0160
        /*0016*/ 	.short	0x01d0


	//----- nvinfo : EIATTR_CBANK_PARAM_SIZE
	.align		4
.L_146:
        /*0018*/ 	.byte	0x03, 0x19
        /*001a*/ 	.short	0x01d0


	//----- nvinfo : EIATTR_KPARAM_INFO
	.align		4
        /*001c*/ 	.byte	0x04, 0x17
        /*001e*/ 	.short	(.L_148 - .L_147)
.L_147:
        /*0020*/ 	.word	0x00000000
        /*0024*/ 	.short	0x0000
        /*0026*/ 	.short	0x0000
        /*0028*/ 	.byte	0x00, 0xf0, 0x41, 0x07


	//----- nvinfo : EIATTR_MAXREG_COUNT
	.align		4
.L_148:
        /*002c*/ 	.byte	0x03, 0x1b
        /*002e*/ 	.short	0x00ff


	//----- nvinfo : EIATTR_NUM_BARRIERS
	.align		4
        /*0030*/ 	.byte	0x02, 0x4c
        /*0032*/ 	.byte	0x01
	.zero		1


	//----- nvinfo : EIATTR_MERCURY_ISA_VERSION
	.align		4
        /*0034*/ 	.byte	0x03, 0x5f
        /*0036*/ 	.short	0x0000


	//----- nvinfo : EIATTR_INT_WARP_WIDE_INSTR_OFFSETS
	.align		4
        /*0038*/ 	.byte	0x04, 0x31
        /*003a*/ 	.short	(.L_150 - .L_149)


	//   ....[0]....
.L_149:
        /*003c*/ 	.word	0x000012e0


	//   ....[1]....
        /*0040*/ 	.word	0x00001720


	//----- nvinfo : EIATTR_COOP_GROUP_MASK_REGIDS
	.align		4
.L_150:
        /*0044*/ 	.byte	0x04, 0x29
        /*0046*/ 	.short	(.L_152 - .L_151)


	//   ....[0]....
.L_151:
        /*0048*/ 	.word	0xffffffff


	//   ....[1]....
        /*004c*/ 	.word	0xffffffff


	//   ....[2]....
        /*0050*/ 	.word	0xffffffff


	//   ....[3]....
        /*0054*/ 	.word	0xffffffff


	//   ....[4]....
        /*0058*/ 	.word	0xffffffff


	//   ....[5]....
        /*005c*/ 	.word	0xffffffff


	//   ....[6]....
        /*0060*/ 	.word	0xffffffff


	//   ....[7]....
        /*0064*/ 	.word	0xffffffff


	//   ....[8]....
        /*0068*/ 	.word	0xffffffff


	//   ....[9]....
        /*006c*/ 	.word	0xffffffff


	//   ....[10]....
        /*0070*/ 	.word	0xffffffff


	//   ....[11]....
        /*0074*/ 	.word	0xffffffff


	//   ....[12]....
        /*0078*/ 	.word	0xffffffff


	//   ....[13]....
        /*007c*/ 	.word	0xffffffff


	//   ....[14]....
        /*0080*/ 	.word	0xffffffff


	//   ....[15]....
        /*0084*/ 	.word	0xffffffff


	//----- nvinfo : EIATTR_COOP_GROUP_INSTR_OFFSETS
	.align		4
.L_152:
        /*0088*/ 	.byte	0x04, 0x28
        /*008a*/ 	.short	(.L_154 - .L_153)


	//   ....[0]....
.L_153:
        /*008c*/ 	.word	0x000035a0


	//   ....[1]....
        /*0090*/ 	.word	0x000035c0


	//   ....[2]....
        /*0094*/ 	.word	0x00003660


	//   ....[3]....
        /*0098*/ 	.word	0x00003670


	//   ....[4]....
        /*009c*/ 	.word	0x000063b0


	//   ....[5]....
        /*00a0*/ 	.word	0x000063c0


	//   ....[6]....
        /*00a4*/ 	.word	0x000063f0


	//   ....[7]....
        /*00a8*/ 	.word	0x00006400


	//   ....[8]....
        /*00ac*/ 	.word	0x00009580


	//   ....[9]....
        /*00b0*/ 	.word	0x000095a0


	//   ....[10]....
        /*00b4*/ 	.word	0x000095d0


	//   ....[11]....
        /*00b8*/ 	.word	0x000095e0


	//   ....[12]....
        /*00bc*/ 	.word	0x0000b1b0


	//   ....[13]....
        /*00c0*/ 	.word	0x0000b1f0


	//   ....[14]....
        /*00c4*/ 	.word	0x0000b2e0


	//   ....[15]....
        /*00c8*/ 	.word	0x0000b310


	//----- nvinfo : EIATTR_EXIT_INSTR_OFFSETS
	.align		4
.L_154:
        /*00cc*/ 	.byte	0x04, 0x1c
        /*00ce*/ 	.short	(.L_156 - .L_155)


	//   ....[0]....
.L_155:
        /*00d0*/ 	.word	0x000004d0


	//   ....[1]....
        /*00d4*/ 	.word	0x0000ced0


	//   ....[2]....
        /*00d8*/ 	.word	0x0000cfb0


	//   ....[3]....
        /*00dc*/ 	.word	0x0000d980


	//   ....[4]....
        /*00e0*/ 	.word	0x0000da00


	//----- nvinfo : EIATTR_CTAIDZ_USED
	.align		4
.L_156:
        /*00e4*/ 	.byte	0x01, 0x04
	.zero		2


	//----- nvinfo : EIATTR_CRS_STACK_SIZE
	.align		4
        /*00e8*/ 	.byte	0x04, 0x1e
        /*00ea*/ 	.short	(.L_158 - .L_157)
.L_157:
        /*00ec*/ 	.word	0x00000000
.L_158:


//--------------------- .nv.info._ZN5flash16flash_fwd_kernelI23Flash_fwd_kernel_traitsILi256ELi64ELi64ELi4ELb0ELb0EN7cutlass6half_tE19Flash_kernel_traitsILi256ELi64ELi64ELi4ES3_EELb0ELb1ELb0ELb0ELb0ELb0ELb0ELb0EEEvNS_16Flash_fwd_paramsE --------------------------
	.section	.nv.info._ZN5flash16flash_fwd_kernelI23Flash_fwd_kernel_traitsILi256ELi64ELi64ELi4ELb0ELb0EN7cutlass6half_tE19Flash_kernel_traitsILi256ELi64ELi64ELi4ES3_EELb0ELb1ELb0ELb0ELb0ELb0ELb0ELb0EEEvNS_16Flash_fwd_paramsE,"",@"SHT_CUDA_INFO"
	.sectionflags	@""
	.align	4


	//----- nvinfo : EIATTR_CUDA_API_VERSION
	.align		4
        /*0000*/ 	.byte	0x04, 0x37
        /*0002*/ 	.short	(.L_160 - .L_159)
.L_159:
        /*0004*/ 	.word	0x00000082


	//----- nvinfo : EIATTR_SW2861232_WAR
	.align		4
.L_160:
        /*0008*/ 	.byte	0x01, 0x35
	.zero		2


	//----- nvinfo : EIATTR_PARAM_CBANK
	.align		4
        /*000c*/ 	.byte	0x04, 0x0a
        /*000e*/ 	.short	(.L_162 - .L_161)
	.align		4
.L_161:
        /*0010*/ 	.word	index@(.nv.constant0._ZN5flash16flash_fwd_kernelI23Flash_fwd_kernel_traitsILi256ELi64ELi64ELi4ELb0ELb0EN7cutlass6half_tE19Flash_kernel_traitsILi256ELi64ELi64ELi4ES3_EELb0ELb1ELb0ELb0ELb0ELb0ELb0ELb0EEEvNS_16Flash_fwd_paramsE)
        /*0014*/ 	.short	0x0160
        /*0016*/ 	.short	0x01d0


	//----- nvinfo : EIATTR_CBANK_PARAM_SIZE
	.align		4
.L_162:
        /*0018*/ 	.byte	0x03, 0x19
        /*001a*/ 	.short	0x01d0


	//----- nvinfo : EIATTR_KPARAM_INFO
	.align		4
        /*001c*/ 	.byte	0x04, 0x17
        /*001e*/ 	.short	(.L_164 - .L_163)
.L_163:
        /*0020*/ 	.word	0x00000000
        /*0024*/ 	.short	0x0000
        /*0026*/ 	.short	0x0000
        /*0028*/ 	.byte	0x00, 0xf0, 0x41, 0x07


	//----- nvinfo : EIATTR_MAXREG_COUNT
	.align		4
.L_164:
        /*002c*/ 	.byte	0x03, 0x1b
        /*002e*/ 	.short	0x00ff


	//----- nvinfo : EIATTR_NUM_BARRIERS
	.align		4
        /*0030*/ 	.byte	0x02, 0x4c
        /*0032*/ 	.byte	0x01
	.zero		1


	//----- nvinfo : EIATTR_ANNOTATIONS
	.align		4
        /*0034*/ 	.byte	0x04, 0x55
        /*0036*/ 	.short	(.L_166 - .L_165)


	//   ....[0]....
.L_165:
        /*0038*/ 	.word	0x00000001
        /*003c*/ 	.byte	0x00, 0xaa, 0x00, 0x00, 0x01, 0x00, 0x00, 0x00, 0xe0, 0xb0, 0x00, 0x00, 0x01, 0x00, 0x00, 0x00
        /*004c*/ 	.byte	0x30, 0xb2, 0x00, 0x00, 0x01, 0x00, 0x00, 0x00, 0x80, 0xc8, 0x00, 0x00


	//----- nvinfo : EIATTR_MERCURY_ISA_VERSION
	.align		4
.L_166:
        /*0058*/ 	.byte	0x03, 0x5f
        /*005a*/ 	.short	0x0000


	//----- nvinfo : EIATTR_COOP_GROUP_MASK_REGIDS
	.align		4
        /*005c*/ 	.byte	0x04, 0x29
        /*005e*/ 	.short	(.L_168 - .L_167)


	//   ....[0]....
.L_167:
        /*0060*/ 	.word	0xffffffff


	//   ....[1]....
        /*0064*/ 	.word	0xffffffff


	//   ....[2]....
        /*0068*/ 	.word	0xffffffff


	//   ....[3]....
        /*006c*/ 	.word	0xffffffff


	//   ....[4]....
        /*0070*/ 	.word	0xffffffff


	//   ....[5]....
        /*0074*/ 	.word	0xffffffff


	//   ....[6]....
        /*0078*/ 	.word	0xffffffff


	//   ....[7]....
        /*007c*/ 	.word	0xffffffff


	//   ....[8]....
        /*0080*/ 	.word	0xffffffff


	//   ....[9]....
        /*0084*/ 	.word	0xffffffff


	//   ....[10]....
        /*0088*/ 	.word	0xffffffff


	//   ....[11]....
        /*008c*/ 	.word	0xffffffff


	//   ....[12]....
        /*0090*/ 	.word	0xffffffff


	//   ....[13]....
        /*0094*/ 	.word	0xffffffff


	//   ....[14]....
        /*0098*/ 	.word	0xffffffff


	//   ....[15]....
        /*009c*/ 	.word	0xffffffff


	//----- nvinfo : EIATTR_COOP_GROUP_INSTR_OFFSETS
	.align		4
.L_168:
        /*00a0*/ 	.byte	0x04, 0x28
        /*00a2*/ 	.short	(.L_170 - .L_169)


	//   ....[0]....
.L_169:
        /*00a4*/ 	.word	0x000051f0


	//   ....[1]....
        /*00a8*/ 	.word	0x00005210


	//   ....[2]....
        /*00ac*/ 	.word	0x000052b0


	//   ....[3]....
        /*00b0*/ 	.word	0x000052c0


	//   ....[4]....
        /*00b4*/ 	.word	0x00008b50


	//   ....[5]....
        /*00b8*/ 	.word	0x00008b60


	//   ....[6]....
        /*00bc*/ 	.word	0x00008b90


	//   ....[7]....
        /*00c0*/ 	.word	0x00008ba0


	//   ....[8]....
        /*00c4*/ 	.word	0x0000cc10


	//   ....[9]....
        /*00c8*/ 	.word	0x0000cc20


	//   ....[10]....
        /*00cc*/ 	.word	0x0000cc50


	//   ....[11]....
        /*00d0*/ 	.word	0x0000cc60


	//   ....[12]....
        /*00d4*/ 	.word	0x0000e840


	//   ....[13]....
        /*00d8*/ 	.word	0x0000e880


	//   ....[14]....
        /*00dc*/ 	.word	0x0000e980


	//   ....[15]....
        /*00e0*/ 	.word	0x0000e9b0


	//----- nvinfo : EIATTR_EXIT_INSTR_OFFSETS
	.align		4
.L_170:
        /*00e4*/ 	.byte	0x04, 0x1c
        /*00e6*/ 	.short	(.L_172 - .L_171)


	//   ....[0]....
.L_171:
        /*00e8*/ 	.word	0x000004d0


	//   ....[1]....
        /*00ec*/ 	.word	0x00010700


	//   ....[2]....
        /*00f0*/ 	.word	0x00010820


	//   ....[3]....
        /*00f4*/ 	.word	0x00010840


	//   ....[4]....
        /*00f8*/ 	.word	0x00011340


	//   ....[5]....
        /*00fc*/ 	.word	0x000113c0


	//----- nvinfo : EIATTR_CTAIDZ_USED
	.align		4
.L_172:
        /*0100*/ 	.byte	0x01, 0x04
	.zero		2


	//----- nvinfo : EIATTR_CRS_STACK_SIZE
	.align		4
        /*0104*/ 	.byte	0x04, 0x1e
        /*0106*/ 	.short	(.L_174 - .L_173)
.L_173:
        /*0108*/ 	.word	0x00000000
.L_174:


//--------------------- .nv.info._ZN5flash16flash_fwd_kernelI23Flash_fwd_kernel_traitsILi256ELi64ELi64ELi4ELb0ELb0EN7cutlass6half_tE19Flash_kernel_traitsILi256ELi64ELi64ELi4ES3_EELb0ELb1ELb0ELb1ELb0ELb0ELb0ELb0EEEvNS_16Flash_fwd_paramsE --------------------------
	.section	.nv.info._ZN5flash16flash_fwd_kernelI23Flash_fwd_kernel_traitsILi256ELi64ELi64ELi4ELb0ELb0EN7cutlass6half_tE19Flash_kernel_traitsILi256ELi64ELi64ELi4ES3_EELb0ELb1ELb0ELb1ELb0ELb0ELb0ELb0EEEvNS_16Flash_fwd_paramsE,"",@"SHT_CUDA_INFO"
	.sectionflags	@""
	.align	4


	//----- nvinfo : EIATTR_CUDA_API_VERSION
	.align		4
        /*0000*/ 	.byte	0x04, 0x37
        /*0002*/ 	.short	(.L_176 - .L_175)
.L_175:
        /*0004*/ 	.word	0x00000082


	//----- nvinfo : EIATTR_SW2861232_WAR
	.align		4
.L_176:
        /*0008*/ 	.byte	0x01, 0x35
	.zero		2


	//----- nvinfo : EIATTR_PARAM_CBANK
	.align		4
        /*000c*/ 	.byte	0x04, 0x0a
        /*000e*/ 	.short	(.L_178 - .L_177)
	.align		4
.L_177:
        /*0010*/ 	.word	index@(.nv.constant0._ZN5flash16flash_fwd_kernelI23Flash_fwd_kernel_traitsILi256ELi64ELi64ELi4ELb0ELb0EN7cutlass6half_tE19Flash_kernel_traitsILi256ELi64ELi64ELi4ES3_EELb0ELb1ELb0ELb1ELb0ELb0ELb0ELb0EEEvNS_16Flash_fwd_paramsE)
        /*0014*/ 	.short	0x0160
        /*0016*/ 	.short	0x01d0


	//----- nvinfo : EIATTR_CBANK_PARAM_SIZE
	.align		4
.L_178:
        /*0018*/ 	.byte	0x03, 0x19
        /*001a*/ 	.short	0x01d0


	//----- nvinfo : EIATTR_KPARAM_INFO
	.align		4
        /*001c*/ 	.byte	0x04, 0x17
        /*001e*/ 	.short	(.L_180 - .L_179)
.L_179:
        /*0020*/ 	.word	0x00000000
        /*0024*/ 	.short	0x0000
        /*0026*/ 	.short	0x0000
        /*0028*/ 	.byte	0x00, 0xf0, 0x41, 0x07


	//----- nvinfo : EIATTR_MAXREG_COUNT
	.align		4
.L_180:
        /*002c*/ 	.byte	0x03, 0x1b
        /*002e*/ 	.short	0x00ff


	//----- nvinfo : EIATTR_NUM_BARRIERS
	.align		4
        /*0030*/ 	.byte	0x02, 0x4c
        /*0032*/ 	.byte	0x01
	.zero		1


	//----- nvinfo : EIATTR_ANNOTATIONS
	.align		4
        /*0034*/ 	.byte	0x04, 0x55
        /*0036*/ 	.short	(.L_182 - .L_181)


	//   ....[0]....
.L_181:
        /*0038*/ 	.word	0x00000001
        /*003c*/ 	.byte	0xf0, 0x0f, 0x00, 0x00, 0x01, 0x00, 0x00, 0x00, 0x80, 0x28, 0x00, 0x00, 0x01, 0x00, 0x00, 0x00
        /*004c*/ 	.byte	0xb0, 0xb1, 0x00, 0x00, 0x01, 0x00, 0x00, 0x00, 0xd0, 0xb1, 0x00, 0x00, 0x01, 0x00, 0x00, 0x00
        /*005c*/ 	.byte	0xe0, 0xb8, 0x00, 0x00, 0x01, 0x00, 0x00, 0x00, 0x30, 0xba, 0x00, 0x00, 0x01, 0x00, 0x00, 0x00
        /*006c*/ 	.byte	0x80, 0xd0, 0x00, 0x00


	//----- nvinfo : EIATTR_MERCURY_ISA_VERSION
	.align		4
.L_182:
        /*0070*/ 	.byte	0x03, 0x5f
        /*0072*/ 	.short	0x0000


	//----- nvinfo : EIATTR_COOP_GROUP_MASK_REGIDS
	.align		4
        /*0074*/ 	.byte	0x04, 0x29
        /*0076*/ 	.short	(.L_184 - .L_183)


	//   ....[0]....
.L_183:
        /*0078*/ 	.word	0xffffffff


	//   ....[1]....
        /*007c*/ 	.word	0xffffffff


	//   ....[2]....
        /*0080*/ 	.word	0xffffffff


	//   ....[3]....
        /*0084*/ 	.word	0xffffffff


	//   ....[4]....
        /*0088*/ 	.word	0xffffffff


	//   ....[5]....
        /*008c*/ 	.word	0xffffffff


	//   ....[6]....
        /*0090*/ 	.word	0xffffffff


	//   ....[7]....
        /*0094*/ 	.word	0xffffffff


	//   ....[8]....
        /*0098*/ 	.word	0xffffffff


	//   ....[9]....
        /*009c*/ 	.word	0xffffffff


	//   ....[10]....
        /*00a0*/ 	.word	0xffffffff


	//   ....[11]....
        /*00a4*/ 	.word	0xffffffff


	//   ....[12]....
        /*00a8*/ 	.word	0xffffffff


	//   ....[13]....
        /*00ac*/ 	.word	0xffffffff


	//   ....[14]....
        /*00b0*/ 	.word	0xffffffff


	//   ....[15]....
        /*00b4*/ 	.word	0xffffffff


	//----- nvinfo : EIATTR_COOP_GROUP_INSTR_OFFSETS
	.align		4
.L_184:
        /*00b8*/ 	.byte	0x04, 0x28
        /*00ba*/ 	.short	(.L_186 - .L_185)


	//   ....[0]....
.L_185:
        /*00bc*/ 	.word	0x000056d0


	//   ....[1]....
        /*00c0*/ 	.word	0x000056f0


	//   ....[2]....
        /*00c4*/ 	.word	0x00005790


	//   ....[3]....
        /*00c8*/ 	.word	0x000057a0


	//   ....[4]....
        /*00cc*/ 	.word	0x00009310


	//   ....[5]....
        /*00d0*/ 	.word	0x00009320


	//   ....[6]....
        /*00d4*/ 	.word	0x00009350


	//   ....[7]....
        /*00d8*/ 	.word	0x00009360


	//   ....[8]....
        /*00dc*/ 	.word	0x0000d820


	//   ....[9]....
        /*00e0*/ 	.word	0x0000d830


	//   ....[10]....
        /*00e4*/ 	.word	0x0000d850


	//   ....[11]....
        /*00e8*/ 	.word	0x0000d870


	//   ....[12]....
        /*00ec*/ 	.word	0x0000f4d0


	//   ....[13]....
        /*00f0*/ 	.word	0x0000f510


	//   ....[14]....
        /*00f4*/ 	.word	0x0000f610


	//   ....[15]....
        /*00f8*/ 	.word	0x0000f640


	//----- nvinfo : EIATTR_EXIT_INSTR_OFFSETS
	.align		4
.L_186:
        /*00fc*/ 	.byte	0x04, 0x1c
        /*00fe*/ 	.short	(.L_188 - .L_187)


	//   ....[0]....
.L_187:
        /*0100*/ 	.word	0x000004d0


	//   ....[1]....
        /*0104*/ 	.word	0x00011390


	//   ....[2]....
        /*0108*/ 	.word	0x000114b0


	//   ....[3]....
        /*010c*/ 	.word	0x000114d0


	//   ....[4]....
        /*0110*/ 	.word	0x00011fd0


	//   ....[5]....
        /*0114*/ 	.word	0x00012050


	//----- nvinfo : EIATTR_CTAIDZ_USED
	.align		4
.L_188:
        /*0118*/ 	.byte	0x01, 0x04
	.zero		2


	//----- nvinfo : EIATTR_CRS_STACK_SIZE
	.align		4
        /*011c*/ 	.byte	0x04, 0x1e
        /*011e*/ 	.short	(.L_190 - .L_189)
.L_189:
        /*0120*/ 	.word	0x00000000
.L_190:


//--------------------- .nv.info._ZN5flash16flash_fwd_kernelI23Flash_fwd_kernel_traitsILi256ELi128ELi64ELi8ELb0ELb0EN7cutlass6half_tE19Flash_kernel_traitsILi256ELi128ELi64ELi8ES3_EELb0ELb1ELb0ELb0ELb0ELb1ELb0ELb0EEEvNS_16Flash_fwd_paramsE --------------------------
	.section	.nv.info._ZN5flash16flash_fwd_kernelI23Flash_fwd_kernel_traitsILi256ELi128ELi64ELi8ELb0ELb0EN7cutlass6half_tE19Flash_kernel_traitsILi256ELi128ELi64ELi8ES3_EELb0ELb1ELb0ELb0ELb0ELb1ELb0ELb0EEEvNS_16Flash_fwd_paramsE,"",@"SHT_CUDA_INFO"
	.sectionflags	@""
	.align	4


	//----- nvinfo : EIATTR_CUDA_API_VERSION
	.align		4
        /*0000*/ 	.byte	0x04, 0x37
        /*0002*/ 	.short	(.L_192 - .L_191)
.L_191:
        /*0004*/ 	.word	0x00000082


	//----- nvinfo : EIATTR_SW2861232_WAR
	.align		4
.L_192:
        /*0008*/ 	.byte	0x01, 0x35
	.zero		2


	//----- nvinfo : EIATTR_PARAM_CBANK
	.align		4
        /*000c*/ 	.byte	0x04, 0x0a
        /*000e*/ 	.short	(.L_194 - .L_193)
	.align		4
.L_193:
        /*0010*/ 	.word	index@(.nv.constant0._ZN5flash16flash_fwd_kernelI23Flash_fwd_kernel_traitsILi256ELi128ELi64ELi8ELb0ELb0EN7cutlass6half_tE19Flash_kernel_traitsILi256ELi128ELi64ELi8ES3_EELb0ELb1ELb0ELb0ELb0ELb1ELb0ELb0EEEvNS_16Flash_fwd_paramsE)
        /*0014*/ 	.short	0x0160
        /*0016*/ 	.short	0x01d0


	//----- nvinfo : EIATTR_CBANK_PARAM_SIZE
	.align		4
.L_194:
        /*0018*/ 	.byte	0x03, 0x19
        /*001a*/ 	.short	0x01d0


	//----- nvinfo : EIATTR_KPARAM_INFO
	.align		4
        /*001c*/ 	.byte	0x04, 0x17
        /*001e*/ 	.short	(.L_196 - .L_195)
.L_195:
        /*0020*/ 	.word	0x00000000
        /*0024*/ 	.short	0x0000
        /*0026*/ 	.short	0x0000
        /*0028*/ 	.byte	0x00, 0xf0, 0x41, 0x07


	//----- nvinfo : EIATTR_MAXREG_COUNT
	.align		4
.L_196:
        /*002c*/ 	.byte	0x03, 0x1b
        /*002e*/ 	.short	0x00ff


	//----- nvinfo : EIATTR_NUM_BARRIERS
	.align		4
        /*0030*/ 	.byte	0x02, 0x4c
        /*0032*/ 	.byte	0x01
	.zero		1


	//----- nvinfo : EIATTR_MERCURY_ISA_VERSION
	.align		4
        /*0034*/ 	.byte	0x03, 0x5f
        /*0036*/ 	.short	0x0000


	//----- nvinfo : EIATTR_COOP_GROUP_MASK_REGIDS
	.align		4
        /*0038*/ 	.byte	0x04, 0x29
        /*003a*/ 	.short	(.L_198 - .L_197)


	//   ....[0]....
.L_197:
        /*003c*/ 	.word	0xffffffff


	//   ....[1]....
        /*0040*/ 	.word	0xffffffff


	//   ....[2]....
        /*0044*/ 	.word	0xffffffff


	//   ....[3]....
        /*0048*/ 	.word	0xffffffff


	//   ....[4]....
        /*004c*/ 	.word	0xffffffff


	//   ....[5]....
        /*0050*/ 	.word	0xffffffff


	//   ....[6]....
        /*0054*/ 	.word	0xffffffff


	//   ....[7]....
        /*0058*/ 	.word	0xffffffff


	//   ....[8]....
        /*005c*/ 	.word	0xffffffff


	//   ....[9]....
        /*0060*/ 	.word	0xffffffff


	//   ....[10]....
        /*0064*/ 	.word	0xffffffff


	//   ....[11]....
        /*0068*/ 	.word	0xffffffff


	//   ....[12]....
        /*006c*/ 	.word	0xffffffff


	//   ....[13]....
        /*0070*/ 	.word	0xffffffff


	//   ....[14]....
        /*0074*/ 	.word	0xffffffff


	//   ....[15]....
        /*0078*/ 	.word	0xffffffff


	//   ....[16]....
        /*007c*/ 	.word	0xffffffff


	//   ....[17]....
        /*0080*/ 	.word	0xffffffff


	//   ....[18]....
        /*0084*/ 	.word	0xffffffff


	//   ....[19]....
        /*0088*/ 	.word	0xffffffff


	//----- nvinfo : EIATTR_COOP_GROUP_INSTR_OFFSETS
	.align		4
.L_198:
        /*008c*/ 	.byte	0x04, 0x28
        /*008e*/ 	.short	(.L_200 - .L_199)


	//   ....[0]....
.L_199:
        /*0090*/ 	.word	0x00003100


	//   ....[1]....
        /*0094*/ 	.word	0x00003120


	//   ....[2]....
        /*0098*/ 	.word	0x000031c0


	//   ....[3]....
        /*009c*/ 	.word	0x000031d0


	//   ....[4]....
        /*00a0*/ 	.word	0x00005d60


	//   ....[5]....
        /*00a4*/ 	.word	0x00005d70


	//   ....[6]....
        /*00a8*/ 	.word	0x00005da0


	//   ....[7]....
        /*00ac*/ 	.word	0x00005db0


	//   ....[8]....
        /*00b0*/ 	.word	0x00009250


	//   ....[9]....
        /*00b4*/ 	.word	0x00009260


	//   ....[10]....
        /*00b8*/ 	.word	0x00009290


	//   ....[11]....
        /*00bc*/ 	.word	0x000092a0


	//   ....[12]....
        /*00c0*/ 	.word	0x0000c250


	//   ....[13]....
        /*00c4*/ 	.word	0x0000c270


	//   ....[14]....
        /*00c8*/ 	.word	0x0000c2a0


	//   ....[15]....
        /*00cc*/ 	.word	0x0000c2b0


	//   ....[16]....
        /*00d0*/ 	.word	0x0000de80


	//   ....[17]....
        /*00d4*/ 	.word	0x0000dec0


	//   ....[18]....
        /*00d8*/ 	.word	0x0000dfb0


	//   ....[19]....
        /*00dc*/ 	.word	0x0000dfe0


	//----- nvinfo : EIATTR_EXIT_INSTR_OFFSETS
	.align		4
.L_200:
        /*00e0*/ 	.byte	0x04, 0x1c
        /*00e2*/ 	.short	(.L_202 - .L_201)


	//   ....[0]....
.L_201:
        /*00e4*/ 	.word	0x000004d0


	//   ....[1]....
        /*00e8*/ 	.word	0x0000fba0


	//   ....[2]....
        /*00ec*/ 	.word	0x0000fc80


	//   ....[3]....
        /*00f0*/ 	.word	0x00010650


	//   ....[4]....
        /*00f4*/ 	.word	0x000106d0


	//----- nvinfo : EIATTR_CTAIDZ_USED
	.align		4
.L_202:
        /*00f8*/ 	.byte	0x01, 0x04
	.zero		2


	//----- nvinfo : EIATTR_CRS_STACK_SIZE
	.align		4
        /*00fc*/ 	.byte	0x04, 0x1e
        /*00fe*/ 	.short	(.L_204 - .L_203)
.L_203:
        /*0100*/ 	.word	0x00000000
.L_204:


//--------------------- .nv.info._ZN5flash16flash_fwd_kernelI23Flash_fwd_kernel_traitsILi256ELi128ELi64ELi8ELb0ELb0EN7cutlass6half_tE19Flash_kernel_traitsILi256ELi128ELi64ELi8ES3_EELb0ELb1ELb0ELb0ELb0ELb0ELb0ELb0EEEvNS_16Flash_fwd_paramsE --------------------------
	.section	.nv.info._ZN5flash16flash_fwd_kernelI23Flash_fwd_kernel_traitsILi256ELi128ELi64ELi8ELb0ELb0EN7cutlass6half_tE19Flash_kernel_traitsILi256ELi128ELi64ELi8ES3_EELb0ELb1ELb0ELb0ELb0ELb0ELb0ELb0EEEvNS_16Flash_fwd_paramsE,"",@"SHT_CUDA_INFO"
	.sectionflags	@""
	.align	4


	//----- nvinfo : EIATTR_CUDA_API_VERSION
	.align		4
        /*0000*/ 	.byte	0x04, 0x37
        /*0002*/ 	.short	(.L_206 - .L_205)
.L_205:
        /*0004*/ 	.word	0x00000082


	//----- nvinfo : EIATTR_SW2861232_WAR
	.align		4
.L_206:
        /*0008*/ 	.byte	0x01, 0x35
	.zero		2


	//----- nvinfo : EIATTR_PARAM_CBANK
	.align		4
        /*000c*/ 	.byte	0x04, 0x0a
        /*000e*/ 	.short	(.L_208 - .L_207)
	.align		4
.L_207:
        /*0010*/ 	.word	index@(.nv.constant0._ZN5flash16flash_fwd_kernelI23Flash_fwd_kernel_traitsILi256ELi128ELi64ELi8ELb0ELb0EN7cutlass6half_tE19Flash_kernel_traitsILi256ELi128ELi64ELi8ES3_EELb0ELb1ELb0ELb0ELb0ELb0ELb0ELb0EEEvNS_16Flash_fwd_paramsE)
        /*0014*/ 	.short	0x0160
        /*0016*/ 	.short	0x01d0


	//----- nvinfo : EIATTR_CBANK_PARAM_SIZE
	.align		4
.L_208:
        /*0018*/ 	.byte	0x03, 0x19
        /*001a*/ 	.short	0x01d0


	//----- nvinfo : EIATTR_KPARAM_INFO
	.align		4
        /*001c*/ 	.byte	0x04, 0x17
        /*001e*/ 	.short	(.L_210 - .L_209)
.L_209:
        /*0020*/ 	.word	0x00000000
        /*0024*/ 	.short	0x0000
        /*0026*/ 	.short	0x0000
        /*0028*/ 	.byte	0x00, 0xf0, 0x41, 0x07


	//----- nvinfo : EIATTR_MAXREG_COUNT
	.align		4
.L_210:
        /*002c*/ 	.byte	0x03, 0x1b
        /*002e*/ 	.short	0x00ff


	//----- nvinfo : EIATTR_NUM_BARRIERS
	.align		4
        /*0030*/ 	.byte	0x02, 0x4c
        /*0032*/ 	.byte	0x01
	.zero		1


	//----- nvinfo : EIATTR_ANNOTATIONS
	.align		4
        /*0034*/ 	.byte	0x04, 0x55
        /*0036*/ 	.short	(.L_212 - .L_211)


	//   ....[0]....
.L_211:
        /*0038*/ 	.word	0x00000001
        /*003c*/ 	.byte	0x70, 0xce, 0x00, 0x00, 0x01, 0x00, 0x00, 0x00, 0x50, 0xd2, 0x00, 0x00, 0x01, 0x00, 0x00, 0x00
        /*004c*/ 	.byte	0xb0, 0xd3, 0x00, 0x00, 0x01, 0x00, 0x00, 0x00, 0xd0, 0xe4, 0x00, 0x00


	//----- nvinfo : EIATTR_MERCURY_ISA_VERSION
	.align		4
.L_212:
        /*0058*/ 	.byte	0x03, 0x5f
        /*005a*/ 	.short	0x0000


	//----- nvinfo : EIATTR_COOP_GROUP_MASK_REGIDS
	.align		4
        /*005c*/ 	.byte	0x04, 0x29
        /*005e*/ 	.short	(.L_214 - .L_213)


	//   ....[0]....
.L_213:
        /*0060*/ 	.word	0xffffffff


	//   ....[1]....
        /*0064*/ 	.word	0xffffffff


	//   ....[2]....
        /*0068*/ 	.word	0xffffffff


	//   ....[3]....
        /*006c*/ 	.word	0xffffffff


	//   ....[4]....
        /*0070*/ 	.word	0xffffffff


	//   ....[5]....
        /*0074*/ 	.word	0xffffffff


	//   ....[6]....
        /*0078*/ 	.word	0xffffffff


	//   ....[7]....
        /*007c*/ 	.word	0xffffffff


	//   ....[8]....
        /*0080*/ 	.word	0xffffffff


	//   ....[9]....
        /*0084*/ 	.word	0xffffffff


	//   ....[10]....
        /*0088*/ 	.word	0xffffffff


	//   ....[11]....
        /*008c*/ 	.word	0xffffffff


	//   ....[12]....
        /*0090*/ 	.word	0xffffffff


	//   ....[13]....
        /*0094*/ 	.word	0xffffffff


	//   ....[14]....
        /*0098*/ 	.word	0xffffffff


	//   ....[15]....
        /*009c*/ 	.word	0xffffffff


	//   ....[16]....
        /*00a0*/ 	.word	0xffffffff


	//   ....[17]....
        /*00a4*/ 	.word	0xffffffff


	//   ....[18]....
        /*00a8*/ 	.word	0xffffffff


	//   ....[19]....
        /*00ac*/ 	.word	0xffffffff


	//----- nvinfo : EIATTR_COOP_GROUP_INSTR_OFFSETS
	.align		4
.L_214:
        /*00b0*/ 	.byte	0x04, 0x28
        /*00b2*/ 	.short	(.L_216 - .L_215)


	//   ....[0]....
.L_215:
        /*00b4*/ 	.word	0x00004380


	//   ....[1]....
        /*00b8*/ 	.word	0x000043a0


	//   ....[2]....
        /*00bc*/ 	.word	0x00004440


	//   ....[3]....
        /*00c0*/ 	.word	0x00004450


	//   ....[4]....
        /*00c4*/ 	.word	0x00007550


	//   ....[5]....
        /*00c8*/ 	.word	0x00007560


	//   ....[6]....
        /*00cc*/ 	.word	0x00007590


	//   ....[7]....
        /*00d0*/ 	.word	0x000075a0


	//   ....[8]....
        /*00d4*/ 	.word	0x0000afb0


	//   ....[9]....
        /*00d8*/ 	.word	0x0000afc0


	//   ....[10]....
        /*00dc*/ 	.word	0x0000aff0


	//   ....[11]....
        /*00e0*/ 	.word	0x0000b000


	//   ....[12]....
        /*00e4*/ 	.word	0x0000e820


	//   ....[13]....
        /*00e8*/ 	.word	0x0000e830


	//   ....[14]....
        /*00ec*/ 	.word	0x0000e860


	//   ....[15]....
        /*00f0*/ 	.word	0x0000e870


	//   ....[16]....
        /*00f4*/ 	.word	0x00010440


	//   ....[17]....
        /*00f8*/ 	.word	0x00010480


	//   ....[18]....
        /*00fc*/ 	.word	0x00010580


	//   ....[19]....
        /*0100*/ 	.word	0x000105b0


	//----- nvinfo : EIATTR_EXIT_INSTR_OFFSETS
	.align		4
.L_216:
        /*0104*/ 	.byte	0x04, 0x1c
        /*0106*/ 	.short	(.L_218 - .L_217)


	//   ....[0]....
.L_217:
        /*0108*/ 	.word	0x000004d0


	//   ....[1]....
        /*010c*/ 	.word	0x00012300


	//   ....[2]....
        /*0110*/ 	.word	0x00012420


	//   ....[3]....
        /*0114*/ 	.word	0x00012440


	//   ....[4]....
        /*0118*/ 	.word	0x00012f40


	//   ....[5]....
        /*011c*/ 	.word	0x00012fc0


	//----- nvinfo : EIATTR_CTAIDZ_USED
	.align		4
.L_218:
        /*0120*/ 	.byte	0x01, 0x04
	.zero		2


	//----- nvinfo : EIATTR_CRS_STACK_SIZE
	.align		4
        /*0124*/ 	.byte	0x04, 0x1e
        /*0126*/ 	.short	(.L_220 - .L_219)
.L_219:
        /*0128*/ 	.word	0x00000000
.L_220:


//--------------------- .nv.info._ZN5flash16flash_fwd_kernelI23Flash_fwd_kernel_traitsILi256ELi128ELi64ELi8ELb0ELb0EN7cutlass6half_tE19Flash_kernel_traitsILi256ELi128ELi64ELi8ES3_EELb0ELb1ELb0ELb1ELb0ELb0ELb0ELb0EEEvNS_16Flash_fwd_paramsE --------------------------
	.section	.nv.info._ZN5flash16flash_fwd_kernelI23Flash_fwd_kernel_traitsILi256ELi128ELi64ELi8ELb0ELb0EN7cutlass6half_tE19Flash_kernel_traitsILi256ELi128ELi64ELi8ES3_EELb0ELb1ELb0ELb1ELb0ELb0ELb0ELb0EEEvNS_16Flash_fwd_paramsE,"",@"SHT_CUDA_INFO"
	.sectionflags	@""
	.align	4


	//----- nvinfo : EIATTR_CUDA_API_VERSION
	.align		4
        /*0000*/ 	.byte	0x04, 0x37
        /*0002*/ 	.short	(.L_222 - .L_221)
.L_221:
        /*0004*/ 	.word	0x00000082


	//----- nvinfo : EIATTR_SW2861232_WAR
	.align		4
.L_222:
        /*0008*/ 	.byte	0x01, 0x35
	.zero		2


	//----- nvinfo : EIATTR_PARAM_CBANK
	.align		4
        /*000c*/ 	.byte	0x04, 0x0a
        /*000e*/ 	.short	(.L_224 - .L_223)
	.align		4
.L_223:
        /*0010*/ 	.word	index@(.nv.constant0._ZN5flash16flash_fwd_kernelI23Flash_fwd_kernel_traitsILi256ELi128ELi64ELi8ELb0ELb0EN7cutlass6half_tE19Flash_kernel_traitsILi256ELi128ELi64ELi8ES3_EELb0ELb1ELb0ELb1ELb0ELb0ELb0ELb0EEEvNS_16Flash_fwd_paramsE)
        /*0014*/ 	.short	0x0160
        /*0016*/ 	.short	0x01d0


	//----- nvinfo : EIATTR_CBANK_PARAM_SIZE
	.align		4
.L_224:
        /*0018*/ 	.byte	0x03, 0x19
        /*001a*/ 	.short	0x01d0


	//----- nvinfo : EIATTR_KPARAM_INFO
	.align		4
        /*001c*/ 	.byte	0x04, 0x17
        /*001e*/ 	.short	(.L_226 - .L_225)
.L_225:
        /*0020*/ 	.word	0x00000000
        /*0024*/ 	.short	0x0000
        /*0026*/ 	.short	0x0000
        /*0028*/ 	.byte	0x00, 0xf0, 0x41, 0x07


	//----- nvinfo : EIATTR_MAXREG_COUNT
	.align		4
.L_226:
        /*002c*/ 	.byte	0x03, 0x1b
        /*002e*/ 	.short	0x00ff


	//----- nvinfo : EIATTR_NUM_BARRIERS
	.align		4
        /*0030*/ 	.byte	0x02, 0x4c
        /*0032*/ 	.byte	0x01
	.zero		1


	//----- nvinfo : EIATTR_ANNOTATIONS
	.align		4
        /*0034*/ 	.byte	0x04, 0x55
        /*0036*/ 	.short	(.L_228 - .L_227)


	//   ....[0]....
.L_227:
        /*0038*/ 	.word	0x00000001
        /*003c*/ 	.byte	0xb0, 0xd8, 0x00, 0x00, 0x01, 0x00, 0x00, 0x00, 0xd0, 0xd8, 0x00, 0x00, 0x01, 0x00, 0x00, 0x00
        /*004c*/ 	.byte	0xa0, 0xdc, 0x00, 0x00, 0x01, 0x00, 0x00, 0x00, 0xd0, 0xdc, 0x00, 0x00, 0x01, 0x00, 0x00, 0x00
        /*005c*/ 	.byte	0x00, 0xde, 0x00, 0x00, 0x01, 0x00, 0x00, 0x00, 0x30, 0xef, 0x00, 0x00


	//----- nvinfo : EIATTR_MERCURY_ISA_VERSION
	.align		4
.L_228:
        /*0068*/ 	.byte	0x03, 0x5f
        /*006a*/ 	.short	0x0000


	//----- nvinfo : EIATTR_COOP_GROUP_MASK_REGIDS
	.align		4
        /*006c*/ 	.byte	0x04, 0x29
        /*006e*/ 	.short	(.L_230 - .L_229)


	//   ....[0]....
.L_229:
        /*0070*/ 	.word	0xffffffff


	//   ....[1]....
        /*0074*/ 	.word	0xffffffff


	//   ....[2]....
        /*0078*/ 	.word	0xffffffff


	//   ....[3]....
        /*007c*/ 	.word	0xffffffff


	//   ....[4]....
        /*0080*/ 	.word	0xffffffff


	//   ....[5]....
        /*0084*/ 	.word	0xffffffff


	//   ....[6]....
        /*0088*/ 	.word	0xffffffff


	//   ....[7]....
        /*008c*/ 	.word	0xffffffff


	//   ....[8]....
        /*0090*/ 	.word	0xffffffff


	//   ....[9]....
        /*0094*/ 	.word	0xffffffff


	//   ....[10]....
        /*0098*/ 	.word	0xffffffff


	//   ....[11]....
        /*009c*/ 	.word	0xffffffff


	//   ....[12]....
        /*00a0*/ 	.word	0xffffffff


	//   ....[13]....
        /*00a4*/ 	.word	0xffffffff


	//   ....[14]....
        /*00a8*/ 	.word	0xffffffff


	//   ....[15]....
        /*00ac*/ 	.word	0xffffffff


	//   ....[16]....
        /*00b0*/ 	.word	0xffffffff


	//   ....[17]....
        /*00b4*/ 	.word	0xffffffff


	//   ....[18]....
        /*00b8*/ 	.word	0xffffffff


	//   ....[19]....
        /*00bc*/ 	.word	0xffffffff


	//----- nvinfo : EIATTR_COOP_GROUP_INSTR_OFFSETS
	.align		4
.L_230:
        /*00c0*/ 	.byte	0x04, 0x28
        /*00c2*/ 	.short	(.L_232 - .L_231)


	//   ....[0]....
.L_231:
        /*00c4*/ 	.word	0x000047f0


	//   ....[1]....
        /*00c8*/ 	.word	0x00004810


	//   ....[2]....
        /*00cc*/ 	.word	0x000048b0


	//   ....[3]....
        /*00d0*/ 	.word	0x000048c0


	//   ....[4]....
        /*00d4*/ 	.word	0x00007cc0


	//   ....[5]....
        /*00d8*/ 	.word	0x00007cd0


	//   ....[6]....
        /*00dc*/ 	.word	0x00007d00


	//   ....[7]....
        /*00e0*/ 	.word	0x00007d10


	//   ....[8]....
        /*00e4*/ 	.word	0x0000b9e0


	//   ....[9]....
        /*00e8*/ 	.word	0x0000b9f0


	//   ....[10]....
        /*00ec*/ 	.word	0x0000ba30


	//   ....[11]....
        /*00f0*/ 	.word	0x0000ba40


	//   ....[12]....
        /*00f4*/ 	.word	0x0000f690


	//   ....[13]....
        /*00f8*/ 	.word	0x0000f6a0


	//   ....[14]....
        /*00fc*/ 	.word	0x0000f6c0


	//   ....[15]....
        /*0100*/ 	.word	0x0000f6e0


	//   ....[16]....
        /*0104*/ 	.word	0x000112b0


	//   ....[17]....
        /*0108*/ 	.word	0x000112f0


	//   ....[18]....
        /*010c*/ 	.word	0x000113f0


	//   ....[19]....
        /*0110*/ 	.word	0x00011420


	//----- nvinfo : EIATTR_EXIT_INSTR_OFFSETS
	.align		4
.L_232:
        /*0114*/ 	.byte	0x04, 0x1c
        /*0116*/ 	.short	(.L_234 - .L_233)


	//   ....[0]....
.L_233:
        /*0118*/ 	.word	0x000004d0


	//   ....[1]....
        /*011c*/ 	.word	0x00013170


	//   ....[2]....
        /*0120*/ 	.word	0x00013290


	//   ....[3]....
        /*0124*/ 	.word	0x000132b0


	//   ....[4]....
        /*0128*/ 	.word	0x00013db0


	//   ....[5]....
        /*012c*/ 	.word	0x00013e30


	//----- nvinfo : EIATTR_CTAIDZ_USED
	.align		4
.L_234:
        /*0130*/ 	.byte	0x01, 0x04
	.zero		2


	//----- nvinfo : EIATTR_CRS_STACK_SIZE
	.align		4
        /*0134*/ 	.byte	0x04, 0x1e
        /*0136*/ 	.short	(.L_236 - .L_235)
.L_235:
        /*0138*/ 	.word	0x00000000
.L_236:


//--------------------- .nv.info._ZN5flash16flash_fwd_kernelI23Flash_fwd_kernel_traitsILi256ELi64ELi64ELi4ELb0ELb0EN7cutlass6half_tE19Flash_kernel_traitsILi256ELi64ELi64ELi4ES3_EELb1ELb1ELb0ELb0ELb0ELb0ELb0ELb0EEEvNS_16Flash_fwd_paramsE --------------------------
	.section	.nv.info._ZN5flash16flash_fwd_kernelI23Flash_fwd_kernel_traitsILi256ELi64ELi64ELi4ELb0ELb0EN7cutlass6half_tE19Flash_kernel_traitsILi256ELi64ELi64ELi4ES3_EELb1ELb1ELb0ELb0ELb0ELb0ELb0ELb0EEEvNS_16Flash_fwd_paramsE,"",@"SHT_CUDA_INFO"
	.sectionflags	@""
	.align	4


	//----- nvinfo : EIATTR_CUDA_API_VERSION
	.align		4
        /*0000*/ 	.byte	0x04, 0x37
        /*0002*/ 	.short	(.L_238 - .L_237)
.L_237:
        /*0004*/ 	.word	0x00000082


	//----- nvinfo : EIATTR_SW2861232_WAR
	.align		4
.L_238:
        /*0008*/ 	.byte	0x01, 0x35
	.zero		2


	//----- nvinfo : EIATTR_PARAM_CBANK
	.align		4
        /*000c*/ 	.byte	0x04, 0x0a
        /*000e*/ 	.short	(.L_240 - .L_239)
	.align		4
.L_239:
        /*0010*/ 	.word	index@(.nv.constant0._ZN5flash16flash_fwd_kernelI23Flash_fwd_kernel_traitsILi256ELi64ELi64ELi4ELb0ELb0EN7cutlass6half_tE19Flash_kernel_traitsILi256ELi64ELi64ELi4ES3_EELb1ELb1ELb0ELb0ELb0ELb0ELb0ELb0EEEvNS_16Flash_fwd_paramsE)
        /*0014*/ 	.short	0x0160
        /*0016*/ 	.short	0x01d0


	//----- nvinfo : EIATTR_CBANK_PARAM_SIZE
	.align		4
.L_240:
        /*0018*/ 	.byte	0x03, 0x19
        /*001a*/ 	.short	0x01d0


	//----- nvinfo : EIATTR_KPARAM_INFO
	.align		4
        /*001c*/ 	.byte	0x04, 0x17
        /*001e*/ 	.short	(.L_242 - .L_241)
.L_241:
        /*0020*/ 	.word	0x00000000
        /*0024*/ 	.short	0x0000
        /*0026*/ 	.short	0x0000
        /*0028*/ 	.byte	0x00, 0xf0, 0x41, 0x07


	//----- nvinfo : EIATTR_MAXREG_COUNT
	.align		4
.L_242:
        /*002c*/ 	.byte	0x03, 0x1b
        /*002e*/ 	.short	0x00ff


	//----- nvinfo : EIATTR_NUM_BARRIERS
	.align		4
        /*0030*/ 	.byte	0x02, 0x4c
        /*0032*/ 	.byte	0x01
	.zero		1


	//----- nvinfo : EIATTR_ANNOTATIONS
	.align		4
        /*0034*/ 	.byte	0x04, 0x55
        /*0036*/ 	.short	(.L_244 - .L_243)


	//   ....[0]....
.L_243:
        /*0038*/ 	.word	0x00000001
        /*003c*/ 	.byte	0x30, 0x11, 0x00, 0x00, 0x01, 0x00, 0x00, 0x00, 0x10, 0x29, 0x00, 0x00, 0x01, 0x00, 0x00, 0x00
        /*004c*/ 	.byte	0x50, 0xbe, 0x00, 0x00, 0x01, 0x00, 0x00, 0x00, 0xc0, 0xe0, 0x00, 0x00, 0x01, 0x00, 0x00, 0x00
        /*005c*/ 	.byte	0xb0, 0x00, 0x01, 0x00


	//----- nvinfo : EIATTR_MERCURY_ISA_VERSION
	.align		4
.L_244:
        /*0060*/ 	.byte	0x03, 0x5f
        /*0062*/ 	.short	0x0000


	//----- nvinfo : EIATTR_COOP_GROUP_MASK_REGIDS
	.align		4
        /*0064*/ 	.byte	0x04, 0x29
        /*0066*/ 	.short	(.L_246 - .L_245)


	//   ....[0]....
.L_245:
        /*0068*/ 	.word	0xffffffff


	//   ....[1]....
        /*006c*/ 	.word	0xffffffff


	//   ....[2]....
        /*0070*/ 	.word	0xffffffff


	//   ....[3]....
        /*0074*/ 	.word	0xffffffff


	//   ....[4]....
        /*0078*/ 	.word	0xffffffff


	//   ....[5]....
        /*007c*/ 	.word	0xffffffff


	//   ....[6]....
        /*0080*/ 	.word	0xffffffff


	//   ....[7]....
        /*0084*/ 	.word	0xffffffff


	//   ....[8]....
        /*0088*/ 	.word	0xffffffff


	//   ....[9]....
        /*008c*/ 	.word	0xffffffff


	//   ....[10]....
        /*0090*/ 	.word	0xffffffff


	//   ....[11]....
        /*0094*/ 	.word	0xffffffff


	//   ....[12]....
        /*0098*/ 	.word	0xffffffff


	//   ....[13]....
        /*009c*/ 	.word	0xffffffff


	//   ....[14]....
        /*00a0*/ 	.word	0xffffffff


	//   ....[15]....
        /*00a4*/ 	.word	0xffffffff


	//----- nvinfo : EIATTR_COOP_GROUP_INSTR_OFFSETS
	.align		4
.L_246:
        /*00a8*/ 	.byte	0x04, 0x28
        /*00aa*/ 	.short	(.L_248 - .L_247)


	//   ....[0]....
.L_247:
        /*00ac*/ 	.word	0x00005590


	//   ....[1]....
        /*00b0*/ 	.word	0x000056c0


	//   ....[2]....
        /*00b4*/ 	.word	0x000056f0


	//   ....[3]....
        /*00b8*/ 	.word	0x000057b0


	//   ....[4]....
        /*00bc*/ 	.word	0x00009820


	//   ....[5]....
        /*00c0*/ 	.word	0x00009850


	//   ....[6]....
        /*00c4*/ 	.word	0x00009940


	//   ....[7]....
        /*00c8*/ 	.word	0x00009a00


	//   ....[8]....
        /*00cc*/ 	.word	0x0000e330


	//   ....[9]....
        /*00d0*/ 	.word	0x0000e340


	//   ....[10]....
        /*00d4*/ 	.word	0x0000e370


	//   ....[11]....
        /*00d8*/ 	.word	0x0000e380


	//   ....[12]....
        /*00dc*/ 	.word	0x00010c80


	//   ....[13]....
        /*00e0*/ 	.word	0x00010cc0


	//   ....[14]....
        /*00e4*/ 	.word	0x00010dd0


	//   ....[15]....
        /*00e8*/ 	.word	0x00010df0


	//----- nvinfo : EIATTR_EXIT_INSTR_OFFSETS
	.align		4
.L_248:
        /*00ec*/ 	.byte	0x04, 0x1c
        /*00ee*/ 	.short	(.L_250 - .L_249)


	//   ....[0]....
.L_249:
        /*00f0*/ 	.word	0x00000710


	//   ....[1]....
        /*00f4*/ 	.word	0x00012b70


	//   ....[2]....
        /*00f8*/ 	.word	0x00012c90


	//   ....[3]....
        /*00fc*/ 	.word	0x00012cb0


	//   ....[4]....
        /*0100*/ 	.word	0x000137c0


	//   ....[5]....
        /*0104*/ 	.word	0x00013840


	//----- nvinfo : EIATTR_CTAIDZ_USED
	.align		4
.L_250:
        /*0108*/ 	.byte	0x01, 0x04
	.zero		2


	//----- nvinfo : EIATTR_CRS_STACK_SIZE
	.align		4
        /*010c*/ 	.byte	0x04, 0x1e
        /*010e*/ 	.short	(.L_252 - .L_251)
.L_251:
        /*0110*/ 	.word	0x00000000
.L_252:


//--------------------- .nv.info._ZN5flash16flash_fwd_kernelI23Flash_fwd_kernel_traitsILi256ELi64ELi64ELi4ELb0ELb0EN7cutlass6half_tE19Flash_kernel_traitsILi256ELi64ELi64ELi4ES3_EELb1ELb1ELb0ELb0ELb0ELb1ELb0ELb0EEEvNS_16Flash_fwd_paramsE --------------------------
	.section	.nv.info._ZN5flash16flash_fwd_kernelI23Flash_fwd_kernel_traitsILi256ELi64ELi64ELi4ELb0ELb0EN7cutlass6half_tE19Flash_kernel_traitsILi256ELi64ELi64ELi4ES3_EELb1ELb1ELb0ELb0ELb0ELb1ELb0ELb0EEEvNS_16Flash_fwd_paramsE,"",@"SHT_CUDA_INFO"
	.sectionflags	@""
	.align	4


	//----- nvinfo : EIATTR_CUDA_API_VERSION
	.align		4
        /*0000*/ 	.byte	0x04, 0x37
        /*0002*/ 	.short	(.L_254 - .L_253)
.L_253:
        /*0004*/ 	.word	0x00000082


	//----- nvinfo : EIATTR_SW2861232_WAR
	.align		4
.L_254:
        /*0008*/ 	.byte	0x01, 0x35
	.zero		2


	//----- nvinfo : EIATTR_PARAM_CBANK
	.align		4
        /*000c*/ 	.byte	0x04, 0x0a
        /*000e*/ 	.short	(.L_256 - .L_255)
	.align		4
.L_255:
        /*0010*/ 	.word	index@(.nv.constant0._ZN5flash16flash_fwd_kernelI23Flash_fwd_kernel_traitsILi256ELi64ELi64ELi4ELb0ELb0EN7cutlass6half_tE19Flash_kernel_traitsILi256ELi64ELi64ELi4ES3_EELb1ELb1ELb0ELb0ELb0ELb1ELb0ELb0EEEvNS_16Flash_fwd_paramsE)
        /*0014*/ 	.short	0x0160
        /*0016*/ 	.short	0x01d0


	//----- nvinfo : EIATTR_CBANK_PARAM_SIZE
	.align		4
.L_256:
        /*0018*/ 	.byte	0x03, 0x19
        /*001a*/ 	.short	0x01d0


	//----- nvinfo : EIATTR_KPARAM_INFO
	.align		4
        /*001c*/ 	.byte	0x04, 0x17
        /*001e*/ 	.short	(.L_258 - .L_257)
.L_257:
        /*0020*/ 	.word	0x00000000
        /*0024*/ 	.short	0x0000
        /*0026*/ 	.short	0x0000
        /*0028*/ 	.byte	0x00, 0xf0, 0x41, 0x07


	//----- nvinfo : EIATTR_MAXREG_COUNT
	.align		4
.L_258:
        /*002c*/ 	.byte	0x03, 0x1b
        /*002e*/ 	.short	0x00ff


	//----- nvinfo : EIATTR_NUM_BARRIERS
	.align		4
        /*0030*/ 	.byte	0x02, 0x4c
        /*0032*/ 	.byte	0x01
	.zero		1


	//----- nvinfo : EIATTR_ANNOTATIONS
	.align		4
        /*0034*/ 	.byte	0x04, 0x55
        /*0036*/ 	.short	(.L_260 - .L_259)


	//   ....[0]....
.L_259:
        /*0038*/ 	.word	0x00000001
        /*003c*/ 	.byte	0x40, 0x05, 0x00, 0x00, 0x01, 0x00, 0x00, 0x00, 0xa0, 0x0e, 0x00, 0x00, 0x01, 0x00, 0x00, 0x00
        /* <DEDUP_REMOVED lines=15> */
        /*013c*/ 	.byte	0x80, 0x01, 0x01, 0x00, 0x01, 0x00, 0x00, 0x00, 0x70, 0x05, 0x01, 0x00


	//----- nvinfo : EIATTR_MERCURY_ISA_VERSION
	.align		4
.L_260:
        /*0148*/ 	.byte	0x03, 0x5f
        /*014a*/ 	.short	0x0000


	//----- nvinfo : EIATTR_COOP_GROUP_MASK_REGIDS
	.align		4
        /*014c*/ 	.byte	0x04, 0x29
        /*014e*/ 	.short	(.L_262 - .L_261)


	//   ....[0]....
.L_261:
        /*0150*/ 	.word	0xffffffff


	//   ....[1]....
        /*0154*/ 	.word	0xffffffff


	//   ....[2]....
        /*0158*/ 	.word	0xffffffff


	//   ....[3]....
        /*015c*/ 	.word	0xffffffff


	//   ....[4]....
        /*0160*/ 	.word	0xffffffff


	//   ....[5]....
        /*0164*/ 	.word	0xffffffff


	//   ....[6]....
        /*0168*/ 	.word	0xffffffff


	//   ....[7]....
        /*016c*/ 	.word	0xffffffff


	//   ....[8]....
        /*0170*/ 	.word	0xffffffff


	//   ....[9]....
        /*0174*/ 	.word	0xffffffff


	//   ....[10]....
        /*0178*/ 	.word	0xffffffff


	//   ....[11]....
        /*017c*/ 	.word	0xffffffff


	//   ....[12]....
        /*0180*/ 	.word	0xffffffff


	//   ....[13]....
        /*0184*/ 	.word	0xffffffff


	//   ....[14]....
        /*0188*/ 	.word	0xffffffff


	//   ....[15]....
        /*018c*/ 	.word	0xffffffff


	//----- nvinfo : EIATTR_COOP_GROUP_INSTR_OFFSETS
	.align		4
.L_262:
        /*0190*/ 	.byte	0x04, 0x28
        /*0192*/ 	.short	(.L_264 - .L_263)


	//   ....[0]....
.L_263:
        /*0194*/ 	.word	0x00003930


	//   ....[1]....
        /*0198*/ 	.word	0x000039d0


	//   ....[2]....
        /*019c*/ 	.word	0x000039f0


	//   ....[3]....
        /*01a0*/ 	.word	0x00003ab0


	//   ....[4]....
        /*01a4*/ 	.word	0x00007bd0


	//   ....[5]....
        /*01a8*/ 	.word	0x00007c50


	//   ....[6]....
        /*01ac*/ 	.word	0x00007c60


	//   ....[7]....
        /*01b0*/ 	.word	0x00007cb0


	//   ....[8]....
        /*01b4*/ 	.word	0x0000c260


	//   ....[9]....
        /*01b8*/ 	.word	0x0000c2b0


	//   ....[10]....
        /*01bc*/ 	.word	0x0000c2e0


	//   ....[11]....
        /*01c0*/ 	.word	0x0000c2f0


	//   ....[12]....
        /*01c4*/ 	.word	0x0000e840


	//   ....[13]....
        /*01c8*/ 	.word	0x0000e870


	//   ....[14]....
        /*01cc*/ 	.word	0x0000e940


	//   ....[15]....
        /*01d0*/ 	.word	0x0000e970


	//----- nvinfo : EIATTR_EXIT_INSTR_OFFSETS
	.align		4
.L_264:
        /*01d4*/ 	.byte	0x04, 0x1c
        /*01d6*/ 	.short	(.L_266 - .L_265)


	//   ....[0]....
.L_265:
        /*01d8*/ 	.word	0x00000730


	//   ....[1]....
        /*01dc*/ 	.word	0x00010590


	//   ....[2]....
        /*01e0*/ 	.word	0x00010680


	//   ....[3]....
        /*01e4*/ 	.word	0x00011050


	//   ....[4]....
        /*01e8*/ 	.word	0x000110d0


	//----- nvinfo : EIATTR_CTAIDZ_USED
	.align		4
.L_266:
        /*01ec*/ 	.byte	0x01, 0x04
	.zero		2


	//----- nvinfo : EIATTR_CRS_STACK_SIZE
	.align		4
        /*01f0*/ 	.byte	0x04, 0x1e
        /*01f2*/ 	.short	(.L_268 - .L_267)
.L_267:
        /*01f4*/ 	.word	0x00000000
.L_268:


//--------------------- .nv.info._ZN5flash16flash_fwd_kernelI23Flash_fwd_kernel_traitsILi256ELi64ELi64ELi4ELb0ELb0EN7cutlass6half_tE19Flash_kernel_traitsILi256ELi64ELi64ELi4ES3_EELb0ELb1ELb0ELb0ELb0ELb1ELb1ELb0EEEvNS_16Flash_fwd_paramsE --------------------------
	.section	.nv.info._ZN5flash16flash_fwd_kernelI23Flash_fwd_kernel_traitsILi256ELi64ELi64ELi4ELb0ELb0EN7cutlass6half_tE19Flash_kernel_traitsILi256ELi64ELi64ELi4ES3_EELb0ELb1ELb0ELb0ELb0ELb1ELb1ELb0EEEvNS_16Flash_fwd_paramsE,"",@"SHT_CUDA_INFO"
	.sectionflags	@""
	.align	4


	//----- nvinfo : EIATTR_CUDA_API_VERSION
	.align		4
        /*0000*/ 	.byte	0x04, 0x37
        /*0002*/ 	.short	(.L_270 - .L_269)
.L_269:
        /*0004*/ 	.word	0x00000082


	//----- nvinfo : EIATTR_SW2861232_WAR
	.align		4
.L_270:
        /*0008*/ 	.byte	0x01, 0x35
	.zero		2


	//----- nvinfo : EIATTR_PARAM_CBANK
	.align		4
        /*000c*/ 	.byte	0x04, 0x0a
        /*000e*/ 	.short	(.L_272 - .L_271)
	.align		4
.L_271:
        /*0010*/ 	.word	index@(.nv.constant0._ZN5flash16flash_fwd_kernelI23Flash_fwd_kernel_traitsILi256ELi64ELi64ELi4ELb0ELb0EN7cutlass6half_tE19Flash_kernel_traitsILi256ELi64ELi64ELi4ES3_EELb0ELb1ELb0ELb0ELb0ELb1ELb1ELb0EEEvNS_16Flash_fwd_paramsE)
        /*0014*/ 	.short	0x0160
        /*0016*/ 	.short	0x01d0


	//----- nvinfo : EIATTR_CBANK_PARAM_SIZE
	.align		4
.L_272:
        /*0018*/ 	.byte	0x03, 0x19
        /*001a*/ 	.short	0x01d0


	//----- nvinfo : EIATTR_KPARAM_INFO
	.align		4
        /*001c*/ 	.byte	0x04, 0x17
        /*001e*/ 	.short	(.L_274 - .L_273)
.L_273:
        /*0020*/ 	.word	0x00000000
        /*0024*/ 	.short	0x0000
        /*0026*/ 	.short	0x0000
        /*0028*/ 	.byte	0x00, 0xf0, 0x41, 0x07


	//----- nvinfo : EIATTR_MAXREG_COUNT
	.align		4
.L_274:
        /*002c*/ 	.byte	0x03, 0x1b
        /*002e*/ 	.short	0x00ff


	//----- nvinfo : EIATTR_NUM_BARRIERS
	.align		4
        /*0030*/ 	.byte	0x02, 0x4c
        /*0032*/ 	.byte	0x01
	.zero		1


	//----- nvinfo : EIATTR_ANNOTATIONS
	.align		4
        /*0034*/ 	.byte	0x04, 0x55
        /*0036*/ 	.short	(.L_276 - .L_275)


	//   ....[0]....
.L_275:
        /*0038*/ 	.word	0x00000001
        /*003c*/ 	.byte	0x20, 0x48, 0x00, 0x00, 0x01, 0x00, 0x00, 0x00, 0xb0, 0x82, 0x00, 0x00, 0x01, 0x00, 0x00, 0x00
        /*004c*/ 	.byte	0x70, 0xa0, 0x00, 0x00, 0x01, 0x00, 0x00, 0x00, 0x90, 0xb8, 0x00, 0x00, 0x01, 0x00, 0x00, 0x00
        /*005c*/ 	.byte	0x00, 0xbe, 0x00, 0x00


	//----- nvinfo : EIATTR_MERCURY_ISA_VERSION
	.align		4
.L_276:
        /*0060*/ 	.byte	0x03, 0x5f
        /*0062*/ 	.short	0x0000


	//----- nvinfo : EIATTR_INT_WARP_WIDE_INSTR_OFFSETS
	.align		4
        /*0064*/ 	.byte	0x04, 0x31
        /*0066*/ 	.short	(.L_278 - .L_277)


	//   ....[0]....
.L_277:
        /*0068*/ 	.word	0x00001360


	//   ....[1]....
        /*006c*/ 	.word	0x00001740


	//----- nvinfo : EIATTR_COOP_GROUP_MASK_REGIDS
	.align		4
.L_278:
        /*0070*/ 	.byte	0x04, 0x29
        /*0072*/ 	.short	(.L_280 - .L_279)


	//   ....[0]....
.L_279:
        /*0074*/ 	.word	0xffffffff


	//   ....[1]....
        /*0078*/ 	.word	0xffffffff


	//   ....[2]....
        /*007c*/ 	.word	0xffffffff


	//   ....[3]....
        /*0080*/ 	.word	0xffffffff


	//   ....[4]....
        /*0084*/ 	.word	0xffffffff


	//   ....[5]....
        /*0088*/ 	.word	0xffffffff


	//   ....[6]....
        /*008c*/ 	.word	0xffffffff


	//   ....[7]....
        /*0090*/ 	.word	0xffffffff


	//   ....[8]....
        /*0094*/ 	.word	0xffffffff


	//   ....[9]....
        /*0098*/ 	.word	0xffffffff


	//   ....[10]....
        /*009c*/ 	.word	0xffffffff


	//   ....[11]....
        /*00a0*/ 	.word	0xffffffff


	//   ....[12]....
        /*00a4*/ 	.word	0xffffffff


	//   ....[13]....
        /*00a8*/ 	.word	0xffffffff


	//   ....[14]....
        /*00ac*/ 	.word	0xffffffff


	//   ....[15]....
        /*00b0*/ 	.word	0xffffffff


	//----- nvinfo : EIATTR_COOP_GROUP_INSTR_OFFSETS
	.align		4
.L_280:
        /*00b4*/ 	.byte	0x04, 0x28
        /*00b6*/ 	.short	(.L_282 - .L_281)


	//   ....[0]....
.L_281:
        /*00b8*/ 	.word	0x000039b0


	//   ....[1]....
        /*00bc*/ 	.word	0x000039d0


	//   ....[2]....
        /*00c0*/ 	.word	0x00003a70


	//   ....[3]....
        /*00c4*/ 	.word	0x00003a80


	//   ....[4]....
        /*00c8*/ 	.word	0x00006bc0


	//   ....[5]....
        /*00cc*/ 	.word	0x00006bd0


	//   ....[6]....
        /*00d0*/ 	.word	0x00006c00


	//   ....[7]....
        /*00d4*/ 	.word	0x00006c10


	//   ....[8]....
        /*00d8*/ 	.word	0x0000a1b0


	//   ....[9]....
        /*00dc*/ 	.word	0x0000a1c0


	//   ....[10]....
        /*00e0*/ 	.word	0x0000a1e0


	//   ....[11]....
        /*00e4*/ 	.word	0x0000a200


	//   ....[12]....
        /*00e8*/ 	.word	0x0000be40


	//   ....[13]....
        /*00ec*/ 	.word	0x0000bf40


	//   ....[14]....
        /*00f0*/ 	.word	0x0000c2d0


	//   ....[15]....
        /*00f4*/ 	.word	0x0000c300


	//----- nvinfo : EIATTR_EXIT_INSTR_OFFSETS
	.align		4
.L_282:
        /*00f8*/ 	.byte	0x04, 0x1c
        /*00fa*/ 	.short	(.L_284 - .L_283)


	//   ....[0]....
.L_283:
        /*00fc*/ 	.word	0x000004e0


	//   ....[1]....
        /*0100*/ 	.word	0x0000db30


	//   ....[2]....
        /*0104*/ 	.word	0x0000dc20


	//   ....[3]....
        /*0108*/ 	.word	0x0000e5f0


	//   ....[4]....
        /*010c*/ 	.word	0x0000e670


	//----- nvinfo : EIATTR_CTAIDZ_USED
	.align		4
.L_284:
        /*0110*/ 	.byte	0x01, 0x04
	.zero		2


	//----- nvinfo : EIATTR_CRS_STACK_SIZE
	.align		4
        /*0114*/ 	.byte	0x04, 0x1e
        /*0116*/ 	.short	(.L_286 - .L_285)
.L_285:
        /*0118*/ 	.word	0x00000000
.L_286:


//--------------------- .nv.info._ZN5flash16flash_fwd_kernelI23Flash_fwd_kernel_traitsILi256ELi64ELi64ELi4ELb0ELb0EN7cutlass6half_tE19Flash_kernel_traitsILi256ELi64ELi64ELi4ES3_EELb1ELb1ELb0ELb1ELb0ELb0ELb0ELb0EEEvNS_16Flash_fwd_paramsE --------------------------
	.section	.nv.info._ZN5flash16flash_fwd_kernelI23Flash_fwd_kernel_traitsILi256ELi64ELi64ELi4ELb0ELb0EN7cutlass6half_tE19Flash_kernel_traitsILi256ELi64ELi64ELi4ES3_EELb1ELb1ELb0ELb1ELb0ELb0ELb0ELb0EEEvNS_16Flash_fwd_paramsE,"",@"SHT_CUDA_INFO"
	.sectionflags	@""
	.align	4


	//----- nvinfo : EIATTR_CUDA_API_VERSION
	.align		4
        /*0000*/ 	.byte	0x04, 0x37
        /*0002*/ 	.short	(.L_288 - .L_287)
.L_287:
        /*0004*/ 	.word	0x00000082


	//----- nvinfo : EIATTR_SW2861232_WAR
	.align		4
.L_288:
        /*0008*/ 	.byte	0x01, 0x35
	.zero		2


	//----- nvinfo : EIATTR_PARAM_CBANK
	.align		4
        /*000c*/ 	.byte	0x04, 0x0a
        /*000e*/ 	.short	(.L_290 - .L_289)
	.align		4
.L_289:
        /*0010*/ 	.word	index@(.nv.constant0._ZN5flash16flash_fwd_kernelI23Flash_fwd_kernel_traitsILi256ELi64ELi64ELi4ELb0ELb0EN7cutlass6half_tE19Flash_kernel_traitsILi256ELi64ELi64ELi4ES3_EELb1ELb1ELb0ELb1ELb0ELb0ELb0ELb0EEEvNS_16Flash_fwd_paramsE)
        /*0014*/ 	.short	0x0160
        /*0016*/ 	.short	0x01d0


	//----- nvinfo : EIATTR_CBANK_PARAM_SIZE
	.align		4
.L_290:
        /*0018*/ 	.byte	0x03, 0x19
        /*001a*/ 	.short	0x01d0


	//----- nvinfo : EIATTR_KPARAM_INFO
	.align		4
        /*001c*/ 	.byte	0x04, 0x17
        /*001e*/ 	.short	(.L_292 - .L_291)
.L_291:
        /*0020*/ 	.word	0x00000000
        /*0024*/ 	.short	0x0000
        /*0026*/ 	.short	0x0000
        /*0028*/ 	.byte	0x00, 0xf0, 0x41, 0x07


	//----- nvinfo : EIATTR_MAXREG_COUNT
	.align		4
.L_292:
        /*002c*/ 	.byte	0x03, 0x1b
        /*002e*/ 	.short	0x00ff


	//----- nvinfo : EIATTR_NUM_BARRIERS
	.align		4
        /*0030*/ 	.byte	0x02, 0x4c
        /*0032*/ 	.byte	0x01
	.zero		1


	//----- nvinfo : EIATTR_ANNOTATIONS
	.align		4
        /*0034*/ 	.byte	0x04, 0x55
        /*0036*/ 	.short	(.L_294 - .L_293)


	//   ....[0]....
.L_293:
        /* <DEDUP_REMOVED lines=42> */
        /*02cc*/ 	.byte	0xc0, 0x4b, 0x01, 0x00


	//----- nvinfo : EIATTR_MERCURY_ISA_VERSION
	.align		4
.L_294:
        /*02d0*/ 	.byte	0x03, 0x5f
        /*02d2*/ 	.short	0x0000


	//----- nvinfo : EIATTR_COOP_GROUP_MASK_REGIDS
	.align		4
        /*02d4*/ 	.byte	0x04, 0x29
        /*02d6*/ 	.short	(.L_296 - .L_295)


	//   ....[0]....
.L_295:
        /*02d8*/ 	.word	0xffffffff


	//   ....[1]....
        /*02dc*/ 	.word	0xffffffff


	//   ....[2]....
        /*02e0*/ 	.word	0xffffffff


	//   ....[3]....
        /*02e4*/ 	.word	0xffffffff


	//   ....[4]....
        /*02e8*/ 	.word	0xffffffff


	//   ....[5]....
        /*02ec*/ 	.word	0xffffffff


	//   ....[6]....
        /*02f0*/ 	.word	0xffffffff


	//   ....[7]....
        /*02f4*/ 	.word	0xffffffff


	//   ....[8]....
        /*02f8*/ 	.word	0xffffffff


	//   ....[9]....
        /*02fc*/ 	.word	0xffffffff


	//   ....[10]....
        /*0300*/ 	.word	0xffffffff


	//   ....[11]....
        /*0304*/ 	.word	0xffffffff


	//   ....[12]....
        /*0308*/ 	.word	0xffffffff


	//   ....[13]....
        /*030c*/ 	.word	0xffffffff


	//   ....[14]....
        /*0310*/ 	.word	0xffffffff


	//   ....[15]....
        /*0314*/ 	.word	0xffffffff


	//----- nvinfo : EIATTR_COOP_GROUP_INSTR_OFFSETS
	.align		4
.L_296:
        /*0318*/ 	.byte	0x04, 0x28
        /*031a*/ 	.short	(.L_298 - .L_297)


	//   ....[0]....
.L_297:
        /*031c*/ 	.word	0x00005c00


	//   ....[1]....
        /*0320*/ 	.word	0x00005c60


	//   ....[2]....
        /*0324*/ 	.word	0x00005d90


	//   ....[3]....
        /*0328*/ 	.word	0x00005dd0


	//   ....[4]....
        /*032c*/ 	.word	0x0000af00


	//   ....[5]....
        /*0330*/ 	.word	0x0000af80


	//   ....[6]....
        /*0334*/ 	.word	0x0000afa0


	//   ....[7]....
        /*0338*/ 	.word	0x0000b0f0


	//   ....[8]....
        /*033c*/ 	.word	0x00010c80


	//   ....[9]....
        /*0340*/ 	.word	0x00010c90


	//   ....[10]....
        /*0344*/ 	.word	0x00010cb0


	//   ....[11]....
        /*0348*/ 	.word	0x00010cd0


	//   ....[12]....
        /*034c*/ 	.word	0x000131f0


	//   ....[13]....
        /*0350*/ 	.word	0x00013230


	//   ....[14]....
        /*0354*/ 	.word	0x00013310


	//   ....[15]....
        /*0358*/ 	.word	0x00013340


	//----- nvinfo : EIATTR_EXIT_INSTR_OFFSETS
	.align		4
.L_298:
        /*035c*/ 	.byte	0x04, 0x1c
        /*035e*/ 	.short	(.L_300 - .L_299)


	//   ....[0]....
.L_299:
        /*0360*/ 	.word	0x00000730


	//   ....[1]....
        /*0364*/ 	.word	0x00015120


	//   ....[2]....
        /*0368*/ 	.word	0x00015240


	//   ....[3]....
        /*036c*/ 	.word	0x00015260


	//   ....[4]....
        /*0370*/ 	.word	0x00015d70


	//   ....[5]....
        /*0374*/ 	.word	0x00015df0


	//----- nvinfo : EIATTR_CTAIDZ_USED
	.align		4
.L_300:
        /*0378*/ 	.byte	0x01, 0x04
	.zero		2


	//----- nvinfo : EIATTR_CRS_STACK_SIZE
	.align		4
        /*037c*/ 	.byte	0x04, 0x1e
        /*037e*/ 	.short	(.L_302 - .L_301)
.L_301:
        /*0380*/ 	.word	0x00000000
.L_302:


//--------------------- .nv.info._ZN5flash16flash_fwd_kernelI23Flash_fwd_kernel_traitsILi256ELi64ELi64ELi4ELb0ELb0EN7cutlass6half_tE19Flash_kernel_traitsILi256ELi64ELi64ELi4ES3_EELb1ELb1ELb0ELb0ELb0ELb0ELb0ELb1EEEvNS_16Flash_fwd_paramsE --------------------------
	.section	.nv.info._ZN5flash16flash_fwd_kernelI23Flash_fwd_kernel_traitsILi256ELi64ELi64ELi4ELb0ELb0EN7cutlass6half_tE19Flash_kernel_traitsILi256ELi64ELi64ELi4ES3_EELb1ELb1ELb0ELb0ELb0ELb0ELb0ELb1EEEvNS_16Flash_fwd_paramsE,"",@"SHT_CUDA_INFO"
	.sectionflags	@""
	.align	4


	//----- nvinfo : EIATTR_CUDA_API_VERSION
	.align		4
        /*0000*/ 	.byte	0x04, 0x37
        /*0002*/ 	.short	(.L_304 - .L_303)
.L_303:
        /*0004*/ 	.word	0x00000082


	//----- nvinfo : EIATTR_SW2861232_WAR
	.align		4
.L_304:
        /*0008*/ 	.byte	0x01, 0x35
	.zero		2


	//----- nvinfo : EIATTR_PARAM_CBANK
	.align		4
        /*000c*/ 	.byte	0x04, 0x0a
        /*000e*/ 	.short	(.L_306 - .L_305)
	.align		4
.L_305:
        /*0010*/ 	.word	index@(.nv.constant0._ZN5flash16flash_fwd_kernelI23Flash_fwd_kernel_traitsILi256ELi64ELi64ELi4ELb0ELb0EN7cutlass6half_tE19Flash_kernel_traitsILi256ELi64ELi64ELi4ES3_EELb1ELb1ELb0ELb0ELb0ELb0ELb0ELb1EEEvNS_16Flash_fwd_paramsE)
        /*0014*/ 	.short	0x0160
        /*0016*/ 	.short	0x01d0


	//----- nvinfo : EIATTR_CBANK_PARAM_SIZE
	.align		4
.L_306:
        /*0018*/ 	.byte	0x03, 0x19
        /*001a*/ 	.short	0x01d0


	//----- nvinfo : EIATTR_KPARAM_INFO
	.align		4
        /*001c*/ 	.byte	0x04, 0x17
        /*001e*/ 	.short	(.L_308 - .L_307)
.L_307:
        /*0020*/ 	.word	0x00000000
        /*0024*/ 	.short	0x0000
        /*0026*/ 	.short	0x0000
        /*0028*/ 	.byte	0x00, 0xf0, 0x41, 0x07


	//----- nvinfo : EIATTR_MAXREG_COUNT
	.align		4
.L_308:
        /*002c*/ 	.byte	0x03, 0x1b
        /*002e*/ 	.short	0x00ff


	//----- nvinfo : EIATTR_NUM_BARRIERS
	.align		4
        /*0030*/ 	.byte	0x02, 0x4c
        /*0032*/ 	.byte	0x01
	.zero		1


	//----- nvinfo : EIATTR_ANNOTATIONS
	.align		4
        /*0034*/ 	.byte	0x04, 0x55
        /*0036*/ 	.short	(.L_310 - .L_309)


	//   ....[0]....
.L_309:
        /* <DEDUP_REMOVED lines=34> */


	//----- nvinfo : EIATTR_MERCURY_ISA_VERSION
	.align		4
.L_310:
        /*0248*/ 	.byte	0x03, 0x5f
        /*024a*/ 	.short	0x0000


	//----- nvinfo : EIATTR_COOP_GROUP_MASK_REGIDS
	.align		4
        /*024c*/ 	.byte	0x04, 0x29
        /*024e*/ 	.short	(.L_312 - .L_311)


	//   ....[0]....
.L_311:
        /*0250*/ 	.word	0xffffffff


	//   ....[1]....
        /*0254*/ 	.word	0xffffffff


	//   ....[2]....
        /*0258*/ 	.word	0xffffffff


	//   ....[3]....
        /*025c*/ 	.word	0xffffffff


	//   ....[4]....
        /*0260*/ 	.word	0xffffffff


	//   ....[5]....
        /*0264*/ 	.word	0xffffffff


	//   ....[6]....
        /*0268*/ 	.word	0xffffffff


	//   ....[7]....
        /*026c*/ 	.word	0xffffffff


	//   ....[8]....
        /*0270*/ 	.word	0xffffffff


	//   ....[9]....
        /*0274*/ 	.word	0xffffffff


	//   ....[10]....
        /*0278*/ 	.word	0xffffffff


	//   ....[11]....
        /*027c*/ 	.word	0xffffffff


	//   ....[12]....
        /*0280*/ 	.word	0xffffffff


	//   ....[13]....
        /*0284*/ 	.word	0xffffffff


	//   ....[14]....
        /*0288*/ 	.word	0xffffffff


	//   ....[15]....
        /*028c*/ 	.word	0xffffffff


	//----- nvinfo : EIATTR_COOP_GROUP_INSTR_OFFSETS
	.align		4
.L_312:
        /*0290*/ 	.byte	0x04, 0x28
        /*0292*/ 	.short	(.L_314 - .L_313)


	//   ....[0]....
.L_313:
        /*0294*/ 	.word	0x00005730


	//   ....[1]....
        /*0298*/ 	.word	0x00005750


	//   ....[2]....
        /*029c*/ 	.word	0x00005840


	//   ....[3]....
        /*02a0*/ 	.word	0x00005880


	//   ....[4]....
        /*02a4*/ 	.word	0x0000aa10


	//   ....[5]....
        /*02a8*/ 	.word	0x0000ab30


	//   ....[6]....
        /*02ac*/ 	.word	0x0000ab50


	//   ....[7]....
        /*02b0*/ 	.word	0x0000ac00


	//   ....[8]....
        /*02b4*/ 	.word	0x00010940


	//   ....[9]....
        /*02b8*/ 	.word	0x00010950


	//   ....[10]....
        /*02bc*/ 	.word	0x000109b0


	//   ....[11]....
        /*02c0*/ 	.word	0x000109e0


	//   ....[12]....
        /*02c4*/ 	.word	0x00014220


	//   ....[13]....
        /*02c8*/ 	.word	0x00014260


	//   ....[14]....
        /*02cc*/ 	.word	0x00014380


	//   ....[15]....
        /*02d0*/ 	.word	0x000143b0


	//----- nvinfo : EIATTR_EXIT_INSTR_OFFSETS
	.align		4
.L_314:
        /*02d4*/ 	.byte	0x04, 0x1c
        /*02d6*/ 	.short	(.L_316 - .L_315)


	//   ....[0]....
.L_315:
        /*02d8*/ 	.word	0x00000660


	//   ....[1]....
        /*02dc*/ 	.word	0x00016060


	//   ....[2]....
        /*02e0*/ 	.word	0x00016180


	//   ....[3]....
        /*02e4*/ 	.word	0x000161a0


	//   ....[4]....
        /*02e8*/ 	.word	0x00016cb0


	//   ....[5]....
        /*02ec*/ 	.word	0x00016d30


	//----- nvinfo : EIATTR_CTAIDZ_USED
	.align		4
.L_316:
        /*02f0*/ 	.byte	0x01, 0x04
	.zero		2


	//----- nvinfo : EIATTR_CRS_STACK_SIZE
	.align		4
        /*02f4*/ 	.byte	0x04, 0x1e
        /*02f6*/ 	.short	(.L_318 - .L_317)
.L_317:
        /*02f8*/ 	.word	0x00000000
.L_318:


//--------------------- .nv.info._ZN5flash16flash_fwd_kernelI23Flash_fwd_kernel_traitsILi256ELi64ELi64ELi4ELb0ELb0EN7cutlass6half_tE19Flash_kernel_traitsILi256ELi64ELi64ELi4ES3_EELb0ELb1ELb0ELb0ELb0ELb0ELb1ELb0EEEvNS_16Flash_fwd_paramsE --------------------------
	.section	.nv.info._ZN5flash16flash_fwd_kernelI23Flash_fwd_kernel_traitsILi256ELi64ELi64ELi4ELb0ELb0EN7cutlass6half_tE19Flash_kernel_traitsILi256ELi64ELi64ELi4ES3_EELb0ELb1ELb0ELb0ELb0ELb0ELb1ELb0EEEvNS_16Flash_fwd_paramsE,"",@"SHT_CUDA_INFO"
	.sectionflags	@""
	.align	4


	//----- nvinfo : EIATTR_CUDA_API_VERSION
	.align		4
        /*0000*/ 	.byte	0x04, 0x37
        /*0002*/ 	.short	(.L_320 - .L_319)
.L_319:
        /*0004*/ 	.word	0x00000082


	//----- nvinfo : EIATTR_SW2861232_WAR
	.align		4
.L_320:
        /*0008*/ 	.byte	0x01, 0x35
	.zero		2


	//----- nvinfo : EIATTR_PARAM_CBANK
	.align		4
        /*000c*/ 	.byte	0x04, 0x0a
        /*000e*/ 	.short	(.L_322 - .L_321)
	.align		4
.L_321:
        /*0010*/ 	.word	index@(.nv.constant0._ZN5flash16flash_fwd_kernelI23Flash_fwd_kernel_traitsILi256ELi64ELi64ELi4ELb0ELb0EN7cutlass6half_tE19Flash_kernel_traitsILi256ELi64ELi64ELi4ES3_EELb0ELb1ELb0ELb0ELb0ELb0ELb1ELb0EEEvNS_16Flash_fwd_paramsE)
        /*0014*/ 	.short	0x0160
        /*0016*/ 	.short	0x01d0


	//----- nvinfo : EIATTR_CBANK_PARAM_SIZE
	.align		4
.L_322:
        /*0018*/ 	.byte	0x03, 0x19
        /*001a*/ 	.short	0x01d0


	//----- nvinfo : EIATTR_KPARAM_INFO
	.align		4
        /*001c*/ 	.byte	0x04, 0x17
        /*001e*/ 	.short	(.L_324 - .L_323)
.L_323:
        /*0020*/ 	.word	0x00000000
        /*0024*/ 	.short	0x0000
        /*0026*/ 	.short	0x0000
        /*0028*/ 	.byte	0x00, 0xf0, 0x41, 0x07


	//----- nvinfo : EIATTR_MAXREG_COUNT
	.align		4
.L_324:
        /*002c*/ 	.byte	0x03, 0x1b
        /*002e*/ 	.short	0x00ff


	//----- nvinfo : EIATTR_NUM_BARRIERS
	.align		4
        /*0030*/ 	.byte	0x02, 0x4c
        /*0032*/ 	.byte	0x01
	.zero		1


	//----- nvinfo : EIATTR_ANNOTATIONS
	.align		4
        /*0034*/ 	.byte	0x04, 0x55
        /*0036*/ 	.short	(.L_326 - .L_325)


	//   ....[0]....
.L_325:
        /*0038*/ 	.word	0x00000001
        /*003c*/ 	.byte	0xa0, 0xb1, 0x00, 0x00, 0x01, 0x00, 0x00, 0x00, 0x10, 0xb2, 0x00, 0x00, 0x01, 0x00, 0x00, 0x00
        /*004c*/ 	.byte	0x40, 0xb2, 0x00, 0x00, 0x01, 0x00, 0x00, 0x00, 0x50, 0xb2, 0x00, 0x00, 0x01, 0x00, 0x00, 0x00
        /*005c*/ 	.byte	0x60, 0xb2, 0x00, 0x00, 0x01, 0x00, 0x00, 0x00, 0x30, 0xb9, 0x00, 0x00, 0x01, 0x00, 0x00, 0x00
        /*006c*/ 	.byte	0x50, 0xb9, 0x00, 0x00, 0x01, 0x00, 0x00, 0x00, 0x70, 0xb9, 0x00, 0x00, 0x01, 0x00, 0x00, 0x00
        /*007c*/ 	.byte	0xc0, 0xb9, 0x00, 0x00, 0x01, 0x00, 0x00, 0x00, 0xe0, 0xb9, 0x00, 0x00, 0x01, 0x00, 0x00, 0x00
        /*008c*/ 	.byte	0x30, 0xba, 0x00, 0x00, 0x01, 0x00, 0x00, 0x00, 0x50, 0xd3, 0x00, 0x00


	//----- nvinfo : EIATTR_MERCURY_ISA_VERSION
	.align		4
.L_326:
        /*0098*/ 	.byte	0x03, 0x5f
        /*009a*/ 	.short	0x0000


	//----- nvinfo : EIATTR_COOP_GROUP_MASK_REGIDS
	.align		4
        /*009c*/ 	.byte	0x04, 0x29
        /*009e*/ 	.short	(.L_328 - .L_327)


	//   ....[0]....
.L_327:
        /*00a0*/ 	.word	0xffffffff


	//   ....[1]....
        /*00a4*/ 	.word	0xffffffff


	//   ....[2]....
        /*00a8*/ 	.word	0xffffffff


	//   ....[3]....
        /*00ac*/ 	.word	0xffffffff


	//   ....[4]....
        /*00b0*/ 	.word	0xffffffff


	//   ....[5]....
        /*00b4*/ 	.word	0xffffffff


	//   ....[6]....
        /*00b8*/ 	.word	0xffffffff


	//   ....[7]....
        /*00bc*/ 	.word	0xffffffff


	//   ....[8]....
        /*00c0*/ 	.word	0xffffffff


	//   ....[9]....
        /*00c4*/ 	.word	0xffffffff


	//   ....[10]....
        /*00c8*/ 	.word	0xffffffff


	//   ....[11]....
        /*00cc*/ 	.word	0xffffffff


	//   ....[12]....
        /*00d0*/ 	.word	0xffffffff


	//   ....[13]....
        /*00d4*/ 	.word	0xffffffff


	//   ....[14]....
        /*00d8*/ 	.word	0xffffffff


	//   ....[15]....
        /*00dc*/ 	.word	0xffffffff


	//----- nvinfo : EIATTR_COOP_GROUP_INSTR_OFFSETS
	.align		4
.L_328:
        /*00e0*/ 	.byte	0x04, 0x28
        /*00e2*/ 	.short	(.L_330 - .L_329)


	//   ....[0]....
.L_329:
        /*00e4*/ 	.word	0x000055f0


	//   ....[1]....
        /*00e8*/ 	.word	0x00005610


	//   ....[2]....
        /*00ec*/ 	.word	0x000056b0


	//   ....[3]....
        /*00f0*/ 	.word	0x000056c0


	//   ....[4]....
        /*00f4*/ 	.word	0x00009310


	//   ....[5]....
        /*00f8*/ 	.word	0x00009320


	//   ....[6]....
        /*00fc*/ 	.word	0x00009350


	//   ....[7]....
        /*0100*/ 	.word	0x00009360


	//   ....[8]....
        /*0104*/ 	.word	0x0000d9e0


	//   ....[9]....
        /*0108*/ 	.word	0x0000d9f0


	//   ....[10]....
        /*010c*/ 	.word	0x0000da20


	//   ....[11]....
        /*0110*/ 	.word	0x0000da30


	//   ....[12]....
        /*0114*/ 	.word	0x0000f690


	//   ....[13]....
        /*0118*/ 	.word	0x0000f6d0


	//   ....[14]....
        /*011c*/ 	.word	0x0000f7c0


	//   ....[15]....
        /*0120*/ 	.word	0x0000f7f0


	//----- nvinfo : EIATTR_EXIT_INSTR_OFFSETS
	.align		4
.L_330:
        /*0124*/ 	.byte	0x04, 0x1c
        /*0126*/ 	.short	(.L_332 - .L_331)


	//   ....[0]....
.L_331:
        /*0128*/ 	.word	0x000004d0


	//   ....[1]....
        /*012c*/ 	.word	0x00011550


	//   ....[2]....
        /*0130*/ 	.word	0x00011670


	//   ....[3]....
        /*0134*/ 	.word	0x00011690


	//   ....[4]....
        /*0138*/ 	.word	0x00012190


	//   ....[5]....
        /*013c*/ 	.word	0x00012210


	//----- nvinfo : EIATTR_CTAIDZ_USED
	.align		4
.L_332:
        /*0140*/ 	.byte	0x01, 0x04
	.zero		2


	//----- nvinfo : EIATTR_CRS_STACK_SIZE
	.align		4
        /*0144*/ 	.byte	0x04, 0x1e
        /*0146*/ 	.short	(.L_334 - .L_333)
.L_333:
        /*0148*/ 	.word	0x00000000
.L_334:


//--------------------- .nv.info._ZN5flash16flash_fwd_kernelI23Flash_fwd_kernel_traitsILi256ELi64ELi64ELi4ELb0ELb0EN7cutlass6half_tE19Flash_kernel_traitsILi256ELi64ELi64ELi4ES3_EELb1ELb1ELb0ELb1ELb0ELb0ELb0ELb1EEEvNS_16Flash_fwd_paramsE --------------------------
	.section	.nv.info._ZN5flash16flash_fwd_kernelI23Flash_fwd_kernel_traitsILi256ELi64ELi64ELi4ELb0ELb0EN7cutlass6half_tE19Flash_kernel_traitsILi256ELi64ELi64ELi4ES3_EELb1ELb1ELb0ELb1ELb0ELb0ELb0ELb1EEEvNS_16Flash_fwd_paramsE,"",@"SHT_CUDA_INFO"
	.sectionflags	@""
	.align	4


	//----- nvinfo : EIATTR_CUDA_API_VERSION
	.align		4
        /*0000*/ 	.byte	0x04, 0x37
        /*0002*/ 	.short	(.L_336 - .L_335)
.L_335:
        /*0004*/ 	.word	0x00000082


	//----- nvinfo : EIATTR_SW2861232_WAR
	.align		4
.L_336:
        /*0008*/ 	.byte	0x01, 0x35
	.zero		2


	//----- nvinfo : EIATTR_PARAM_CBANK
	.align		4
        /*000c*/ 	.byte	0x04, 0x0a
        /*000e*/ 	.short	(.L_338 - .L_337)
	.align		4
.L_337:
        /*0010*/ 	.word	index@(.nv.constant0._ZN5flash16flash_fwd_kernelI23Flash_fwd_kernel_traitsILi256ELi64ELi64ELi4ELb0ELb0EN7cutlass6half_tE19Flash_kernel_traitsILi256ELi64ELi64ELi4ES3_EELb1ELb1ELb0ELb1ELb0ELb0ELb0ELb1EEEvNS_16Flash_fwd_paramsE)
        /*0014*/ 	.short	0x0160
        /*0016*/ 	.short	0x01d0


	//----- nvinfo : EIATTR_CBANK_PARAM_SIZE
	.align		4
.L_338:
        /*0018*/ 	.byte	0x03, 0x19
        /*001a*/ 	.short	0x01d0


	//----- nvinfo : EIATTR_KPARAM_INFO
	.align		4
        /*001c*/ 	.byte	0x04, 0x17
        /*001e*/ 	.short	(.L_340 - .L_339)
.L_339:
        /*0020*/ 	.word	0x00000000
        /*0024*/ 	.short	0x0000
        /*0026*/ 	.short	0x0000
        /*0028*/ 	.byte	0x00, 0xf0, 0x41, 0x07


	//----- nvinfo : EIATTR_MAXREG_COUNT
	.align		4
.L_340:
        /*002c*/ 	.byte	0x03, 0x1b
        /*002e*/ 	.short	0x00ff


	//----- nvinfo : EIATTR_NUM_BARRIERS
	.align		4
        /*0030*/ 	.byte	0x02, 0x4c
        /*0032*/ 	.byte	0x01
	.zero		1


	//----- nvinfo : EIATTR_ANNOTATIONS
	.align		4
        /*0034*/ 	.byte	0x04, 0x55
        /*0036*/ 	.short	(.L_342 - .L_341)


	//   ....[0]....
.L_341:
        /* <DEDUP_REMOVED lines=107> */


	//----- nvinfo : EIATTR_MERCURY_ISA_VERSION
	.align		4
.L_342:
        /*06d8*/ 	.byte	0x03, 0x5f
        /*06da*/ 	.short	0x0000


	//----- nvinfo : EIATTR_COOP_GROUP_MASK_REGIDS
	.align		4
        /*06dc*/ 	.byte	0x04, 0x29
        /*06de*/ 	.short	(.L_344 - .L_343)


	//   ....[0]....
.L_343:
        /*06e0*/ 	.word	0xffffffff


	//   ....[1]....
        /*06e4*/ 	.word	0xffffffff


	//   ....[2]....
        /*06e8*/ 	.word	0xffffffff


	//   ....[3]....
        /*06ec*/ 	.word	0xffffffff


	//   ....[4]....
        /*06f0*/ 	.word	0xffffffff


	//   ....[5]....
        /*06f4*/ 	.word	0xffffffff


	//   ....[6]....
        /*06f8*/ 	.word	0xffffffff


	//   ....[7]....
        /*06fc*/ 	.word	0xffffffff


	//   ....[8]....
        /*0700*/ 	.word	0xffffffff


	//   ....[9]....
        /*0704*/ 	.word	0xffffffff


	//   ....[10]....
        /*0708*/ 	.word	0xffffffff


	//   ....[11]....
        /*070c*/ 	.word	0xffffffff


	//   ....[12]....
        /*0710*/ 	.word	0xffffffff


	//   ....[13]....
        /*0714*/ 	.word	0xffffffff


	//   ....[14]....
        /*0718*/ 	.word	0xffffffff


	//   ....[15]....
        /*071c*/ 	.word	0xffffffff


	//----- nvinfo : EIATTR_COOP_GROUP_INSTR_OFFSETS
	.align		4
.L_344:
        /*0720*/ 	.byte	0x04, 0x28
        /*0722*/ 	.short	(.L_346 - .L_345)


	//   ....[0]....
.L_345:
        /*0724*/ 	.word	0x00005bb0


	//   ....[1]....
        /*0728*/ 	.word	0x00005bf0


	//   ....[2]....
        /*072c*/ 	.word	0x00005c40


	//   ....[3]....
        /*0730*/ 	.word	0x00005cd0


	//   ....[4]....
        /*0734*/ 	.word	0x0000bdc0


	//   ....[5]....
        /*0738*/ 	.word	0x0000bec0


	//   ....[6]....
        /*073c*/ 	.word	0x0000bed0


	//   ....[7]....
        /*0740*/ 	.word	0x0000bfb0


	//   ....[8]....
        /*0744*/ 	.word	0x00014220


	//   ....[9]....
        /*0748*/ 	.word	0x00014250


	//   ....[10]....
        /*074c*/ 	.word	0x00014280


	//   ....[11]....
        /*0750*/ 	.word	0x000142a0


	//   ....[12]....
        /*0754*/ 	.word	0x00017b60


	//   ....[13]....
        /*0758*/ 	.word	0x00017ba0


	//   ....[14]....
        /*075c*/ 	.word	0x00017cb0


	//   ....[15]....
        /*0760*/ 	.word	0x00017cf0


	//----- nvinfo : EIATTR_EXIT_INSTR_OFFSETS
	.align		4
.L_346:
        /*0764*/ 	.byte	0x04, 0x1c
        /*0766*/ 	.short	(.L_348 - .L_347)


	//   ....[0]....
.L_347:
        /*0768*/ 	.word	0x000006a0


	//   ....[1]....
        /*076c*/ 	.word	0x000199e0


	//   ....[2]....
        /*0770*/ 	.word	0x00019b00


	//   ....[3]....
        /*0774*/ 	.word	0x00019b20


	//   ....[4]....
        /*0778*/ 	.word	0x0001a630


	//   ....[5]....
        /*077c*/ 	.word	0x0001a6b0


	//----- nvinfo : EIATTR_CTAIDZ_USED
	.align		4
.L_348:
        /*0780*/ 	.byte	0x01, 0x04
	.zero		2


	//----- nvinfo : EIATTR_CRS_STACK_SIZE
	.align		4
        /*0784*/ 	.byte	0x04, 0x1e
        /*0786*/ 	.short	(.L_350 - .L_349)
.L_349:
        /*0788*/ 	.word	0x00000000
.L_350:


//--------------------- .nv.info._ZN5flash16flash_fwd_kernelI23Flash_fwd_kernel_traitsILi256ELi64ELi64ELi4ELb0ELb0EN7cutlass6half_tE19Flash_kernel_traitsILi256ELi64ELi64ELi4ES3_EELb0ELb1ELb0ELb1ELb0ELb0ELb1ELb0EEEvNS_16Flash_fwd_paramsE --------------------------
	.section	.nv.info._ZN5flash16flash_fwd_kernelI23Flash_fwd_kernel_traitsILi256ELi64ELi64ELi4ELb0ELb0EN7cutlass6half_tE19Flash_kernel_traitsILi256ELi64ELi64ELi4ES3_EELb0ELb1ELb0ELb1ELb0ELb0ELb1ELb0EEEvNS_16Flash_fwd_paramsE,"",@"SHT_CUDA_INFO"
	.sectionflags	@""
	.align	4


	//----- nvinfo : EIATTR_CUDA_API_VERSION
	.align		4
        /*0000*/ 	.byte	0x04, 0x37
        /*0002*/ 	.short	(.L_352 - .L_351)
.L_351:
        /*0004*/ 	.word	0x00000082


	//----- nvinfo : EIATTR_SW2861232_WAR
	.align		4
.L_352:
        /*0008*/ 	.byte	0x01, 0x35
	.zero		2


	//----- nvinfo : EIATTR_PARAM_CBANK
	.align		4
        /*000c*/ 	.byte	0x04, 0x0a
        /*000e*/ 	.short	(.L_354 - .L_353)
	.align		4
.L_353:
        /*0010*/ 	.word	index@(.nv.constant0._ZN5flash16flash_fwd_kernelI23Flash_fwd_kernel_traitsILi256ELi64ELi64ELi4ELb0ELb0EN7cutlass6half_tE19Flash_kernel_traitsILi256ELi64ELi64ELi4ES3_EELb0ELb1ELb0ELb1ELb0ELb0ELb1ELb0EEEvNS_16Flash_fwd_paramsE)
        /*0014*/ 	.short	0x0160
        /*0016*/ 	.short	0x01d0


	//----- nvinfo : EIATTR_CBANK_PARAM_SIZE
	.align		4
.L_354:
        /*0018*/ 	.byte	0x03, 0x19
        /*001a*/ 	.short	0x01d0


	//----- nvinfo : EIATTR_KPARAM_INFO
	.align		4
        /*001c*/ 	.byte	0x04, 0x17
        /*001e*/ 	.short	(.L_356 - .L_355)
.L_355:
        /*0020*/ 	.word	0x00000000
        /*0024*/ 	.short	0x0000
        /*0026*/ 	.short	0x0000
        /*0028*/ 	.byte	0x00, 0xf0, 0x41, 0x07


	//----- nvinfo : EIATTR_MAXREG_COUNT
	.align		4
.L_356:
        /*002c*/ 	.byte	0x03, 0x1b
        /*002e*/ 	.short	0x00ff


	//----- nvinfo : EIATTR_NUM_BARRIERS
	.align		4
        /*0030*/ 	.byte	0x02, 0x4c
        /*0032*/ 	.byte	0x01
	.zero		1


	//----- nvinfo : EIATTR_ANNOTATIONS
	.align		4
        /*0034*/ 	.byte	0x04, 0x55
        /*0036*/ 	.short	(.L_358 - .L_357)


	//   ....[0]....
.L_357:
        /* <DEDUP_REMOVED lines=29> */


	//----- nvinfo : EIATTR_MERCURY_ISA_VERSION
	.align		4
.L_358:
        /*01f0*/ 	.byte	0x03, 0x5f
        /*01f2*/ 	.short	0x0000


	//----- nvinfo : EIATTR_COOP_GROUP_MASK_REGIDS
	.align		4
        /*01f4*/ 	.byte	0x04, 0x29
        /*01f6*/ 	.short	(.L_360 - .L_359)


	//   ....[0]....
.L_359:
        /*01f8*/ 	.word	0xffffffff


	//   ....[1]....
        /*01fc*/ 	.word	0xffffffff


	//   ....[2]....
        /*0200*/ 	.word	0xffffffff


	//   ....[3]....
        /*0204*/ 	.word	0xffffffff


	//   ....[4]....
        /*0208*/ 	.word	0xffffffff


	//   ....[5]....
        /*020c*/ 	.word	0xffffffff


	//   ....[6]....
        /*0210*/ 	.word	0xffffffff


	//   ....[7]....
        /*0214*/ 	.word	0xffffffff


	//   ....[8]....
        /*0218*/ 	.word	0xffffffff


	//   ....[9]....
        /*021c*/ 	.word	0xffffffff


	//   ....[10]....
        /*0220*/ 	.word	0xffffffff


	//   ....[11]....
        /*0224*/ 	.word	0xffffffff


	//   ....[12]....
        /*0228*/ 	.word	0xffffffff


	//   ....[13]....
        /*022c*/ 	.word	0xffffffff


	//   ....[14]....
        /*0230*/ 	.word	0xffffffff


	//   ....[15]....
        /*0234*/ 	.word	0xffffffff


	//----- nvinfo : EIATTR_COOP_GROUP_INSTR_OFFSETS
	.align		4
.L_360:
        /*0238*/ 	.byte	0x04, 0x28
        /*023a*/ 	.short	(.L_362 - .L_361)


	//   ....[0]....
.L_361:
        /*023c*/ 	.word	0x00005c80


	//   ....[1]....
        /*0240*/ 	.word	0x00005c90


	//   ....[2]....
        /*0244*/ 	.word	0x00005cc0


	//   ....[3]....
        /*0248*/ 	.word	0x00005cd0


	//   ....[4]....
        /*024c*/ 	.word	0x0000a8b0


	//   ....[5]....
        /*0250*/ 	.word	0x0000a900


	//   ....[6]....
        /*0254*/ 	.word	0x0000a920


	//   ....[7]....
        /*0258*/ 	.word	0x0000a940


	//   ....[8]....
        /*025c*/ 	.word	0x000103c0


	//   ....[9]....
        /*0260*/ 	.word	0x000103d0


	//   ....[10]....
        /*0264*/ 	.word	0x000103f0


	//   ....[11]....
        /*0268*/ 	.word	0x00010410


	//   ....[12]....
        /*026c*/ 	.word	0x00012340


	//   ....[13]....
        /*0270*/ 	.word	0x00012350


	//   ....[14]....
        /*0274*/ 	.word	0x00012380


	//   ....[15]....
        /*0278*/ 	.word	0x00012390


	//----- nvinfo : EIATTR_EXIT_INSTR_OFFSETS
	.align		4
.L_362:
        /*027c*/ 	.byte	0x04, 0x1c
        /*027e*/ 	.short	(.L_364 - .L_363)


	//   ....[0]....
.L_363:
        /*0280*/ 	.word	0x000004d0


	//   ....[1]....
        /*0284*/ 	.word	0x00013f70


	//   ....[2]....
        /*0288*/ 	.word	0x00014090


	//   ....[3]....
        /*028c*/ 	.word	0x000140b0


	//   ....[4]....
        /*0290*/ 	.word	0x00014bb0


	//   ....[5]....
        /*0294*/ 	.word	0x00014c30


	//----- nvinfo : EIATTR_CTAIDZ_USED
	.align		4
.L_364:
        /*0298*/ 	.byte	0x01, 0x04
	.zero		2


	//----- nvinfo : EIATTR_CRS_STACK_SIZE
	.align		4
        /*029c*/ 	.byte	0x04, 0x1e
        /*029e*/ 	.short	(.L_366 - .L_365)
.L_365:
        /*02a0*/ 	.word	0x00000000
.L_366:


//--------------------- .nv.info._ZN5flash16flash_fwd_kernelI23Flash_fwd_kernel_traitsILi256ELi128ELi64ELi8ELb0ELb0EN7cutlass6half_tE19Flash_kernel_traitsILi256ELi128ELi64ELi8ES3_EELb1ELb1ELb0ELb0ELb0ELb0ELb0ELb0EEEvNS_16Flash_fwd_paramsE --------------------------
	.section	.nv.info._ZN5flash16flash_fwd_kernelI23Flash_fwd_kernel_traitsILi256ELi128ELi64ELi8ELb0ELb0EN7cutlass6half_tE19Flash_kernel_traitsILi256ELi128ELi64ELi8ES3_EELb1ELb1ELb0ELb0ELb0ELb0ELb0ELb0EEEvNS_16Flash_fwd_paramsE,"",@"SHT_CUDA_INFO"
	.sectionflags	@""
	.align	4


	//----- nvinfo : EIATTR_CUDA_API_VERSION
	.align		4
        /*0000*/ 	.byte	0x04, 0x37
        /*0002*/ 	.short	(.L_368 - .L_367)
.L_367:
        /*0004*/ 	.word	0x00000082


	//----- nvinfo : EIATTR_SW2861232_WAR
	.align		4
.L_368:
        /*0008*/ 	.byte	0x01, 0x35
	.zero		2


	//----- nvinfo : EIATTR_PARAM_CBANK
	.align		4
        /*000c*/ 	.byte	0x04, 0x0a
        /*000e*/ 	.short	(.L_370 - .L_369)
	.align		4
.L_369:
        /*0010*/ 	.word	index@(.nv.constant0._ZN5flash16flash_fwd_kernelI23Flash_fwd_kernel_traitsILi256ELi128ELi64ELi8ELb0ELb0EN7cutlass6half_tE19Flash_kernel_traitsILi256ELi128ELi64ELi8ES3_EELb1ELb1ELb0ELb0ELb0ELb0ELb0ELb0EEEvNS_16Flash_fwd_paramsE)
        /*0014*/ 	.short	0x0160
        /*0016*/ 	.short	0x01d0


	//----- nvinfo : EIATTR_CBANK_PARAM_SIZE
	.align		4
.L_370:
        /*0018*/ 	.byte	0x03, 0x19
        /*001a*/ 	.short	0x01d0


	//----- nvinfo : EIATTR_KPARAM_INFO
	.align		4
        /*001c*/ 	.byte	0x04, 0x17
        /*001e*/ 	.short	(.L_372 - .L_371)
.L_371:
        /*0020*/ 	.word	0x00000000
        /*0024*/ 	.short	0x0000
        /*0026*/ 	.short	0x0000
        /*0028*/ 	.byte	0x00, 0xf0, 0x41, 0x07


	//----- nvinfo : EIATTR_MAXREG_COUNT
	.align		4
.L_372:
        /*002c*/ 	.byte	0x03, 0x1b
        /*002e*/ 	.short	0x00ff


	//----- nvinfo : EIATTR_NUM_BARRIERS
	.align		4
        /*0030*/ 	.byte	0x02, 0x4c
        /*0032*/ 	.byte	0x01
	.zero		1


	//----- nvinfo : EIATTR_ANNOTATIONS
	.align		4
        /*0034*/ 	.byte	0x04, 0x55
        /*0036*/ 	.short	(.L_374 - .L_373)


	//   ....[0]....
.L_373:
        /* <DEDUP_REMOVED lines=30> */


	//----- nvinfo : EIATTR_MERCURY_ISA_VERSION
	.align		4
.L_374:
        /*0208*/ 	.byte	0x03, 0x5f
        /*020a*/ 	.short	0x0000


	//----- nvinfo : EIATTR_COOP_GROUP_MASK_REGIDS
	.align		4
        /*020c*/ 	.byte	0x04, 0x29
        /*020e*/ 	.short	(.L_376 - .L_375)


	//   ....[0]....
.L_375:
        /*0210*/ 	.word	0xffffffff


	//   ....[1]....
        /*0214*/ 	.word	0xffffffff


	//   ....[2]....
        /*0218*/ 	.word	0xffffffff


	//   ....[3]....
        /*021c*/ 	.word	0xffffffff


	//   ....[4]....
        /*0220*/ 	.word	0xffffffff


	//   ....[5]....
        /*0224*/ 	.word	0xffffffff


	//   ....[6]....
        /*0228*/ 	.word	0xffffffff


	//   ....[7]....
        /*022c*/ 	.word	0xffffffff


	//   ....[8]....
        /*0230*/ 	.word	0xffffffff


	//   ....[9]....
        /*0234*/ 	.word	0xffffffff


	//   ....[10]....
        /*0238*/ 	.word	0xffffffff


	//   ....[11]....
        /*023c*/ 	.word	0xffffffff


	//   ....[12]....
        /*0240*/ 	.word	0xffffffff


	//   ....[13]....
        /*0244*/ 	.word	0xffffffff


	//   ....[14]....
        /*0248*/ 	.word	0xffffffff


	//   ....[15]....
        /*024c*/ 	.word	0xffffffff


	//   ....[16]....
        /*0250*/ 	.word	0xffffffff


	//   ....[17]....
        /*0254*/ 	.word	0xffffffff


	//   ....[18]....
        /*0258*/ 	.word	0xffffffff


	//   ....[19]....
        /*025c*/ 	.word	0xffffffff


	//----- nvinfo : EIATTR_COOP_GROUP_INSTR_OFFSETS
	.align		4
.L_376:
        /*0260*/ 	.byte	0x04, 0x28
        /*0262*/ 	.short	(.L_378 - .L_377)


	//   ....[0]....
.L_377:
        /*0264*/ 	.word	0x000046f0


	//   ....[1]....
        /*0268*/ 	.word	0x00004830


	//   ....[2]....
        /*026c*/ 	.word	0x00004860


	//   ....[3]....
        /*0270*/ 	.word	0x00004950


	//   ....[4]....
        /*0274*/ 	.word	0x00009580


	//   ....[5]....
        /*0278*/ 	.word	0x00009600


	//   ....[6]....
        /*027c*/ 	.word	0x00009630


	//   ....[7]....
        /*0280*/ 	.word	0x00009660


	//   ....[8]....
        /*0284*/ 	.word	0x0000e4c0


	//   ....[9]....
        /*0288*/ 	.word	0x0000e540


	//   ....[10]....
        /*028c*/ 	.word	0x0000e550


	//   ....[11]....
        /*0290*/ 	.word	0x0000e590


	//   ....[12]....
        /*0294*/ 	.word	0x00013200


	//   ....[13]....
        /*0298*/ 	.word	0x00013250


	//   ....[14]....
        /*029c*/ 	.word	0x00013280


	//   ....[15]....
        /*02a0*/ 	.word	0x00013290


	//   ....[16]....
        /*02a4*/ 	.word	0x000157a0


	//   ....[17]....
        /*02a8*/ 	.word	0x000157e0


	//   ....[18]....
        /*02ac*/ 	.word	0x000158c0


	//   ....[19]....
        /*02b0*/ 	.word	0x000158f0


	//----- nvinfo : EIATTR_EXIT_INSTR_OFFSETS
	.align		4
.L_378:
        /*02b4*/ 	.byte	0x04, 0x1c
        /*02b6*/ 	.short	(.L_380 - .L_379)


	//   ....[0]....
.L_379:
        /*02b8*/ 	.word	0x00000730


	//   ....[1]....
        /*02bc*/ 	.word	0x000176d0


	//   ....[2]....
        /*02c0*/ 	.word	0x000177f0


	//   ....[3]....
        /*02c4*/ 	.word	0x00017810


	//   ....[4]....
        /*02c8*/ 	.word	0x00018310


	//   ....[5]....
        /*02cc*/ 	.word	0x00018390


	//----- nvinfo : EIATTR_CTAIDZ_USED
	.align		4
.L_380:
        /*02d0*/ 	.byte	0x01, 0x04
	.zero		2


	//----- nvinfo : EIATTR_CRS_STACK_SIZE
	.align		4
        /*02d4*/ 	.byte	0x04, 0x1e
        /*02d6*/ 	.short	(.L_382 - .L_381)
.L_381:
        /*02d8*/ 	.word	0x00000000
.L_382:


//--------------------- .nv.info._ZN5flash16flash_fwd_kernelI23Flash_fwd_kernel_traitsILi256ELi128ELi64ELi8ELb0ELb0EN7cutlass6half_tE19Flash_kernel_traitsILi256ELi128ELi64ELi8ES3_EELb1ELb1ELb0ELb0ELb0ELb1ELb0ELb0EEEvNS_16Flash_fwd_paramsE --------------------------
	.section	.nv.info._ZN5flash16flash_fwd_kernelI23Flash_fwd_kernel_traitsILi256ELi128ELi64ELi8ELb0ELb0EN7cutlass6half_tE19Flash_kernel_traitsILi256ELi128ELi64ELi8ES3_EELb1ELb1ELb0ELb0ELb0ELb1ELb0ELb0EEEvNS_16Flash_fwd_paramsE,"",@"SHT_CUDA_INFO"
	.sectionflags	@""
	.align	4


	//----- nvinfo : EIATTR_CUDA_API_VERSION
	.align		4
        /*0000*/ 	.byte	0x04, 0x37
        /*0002*/ 	.short	(.L_384 - .L_383)
.L_383:
        /*0004*/ 	.word	0x00000082


	//----- nvinfo : EIATTR_SW2861232_WAR
	.align		4
.L_384:
        /*0008*/ 	.byte	0x01, 0x35
	.zero		2


	//----- nvinfo : EIATTR_PARAM_CBANK
	.align		4
        /*000c*/ 	.byte	0x04, 0x0a
        /*000e*/ 	.short	(.L_386 - .L_385)
	.align		4
.L_385:
        /*0010*/ 	.word	index@(.nv.constant0._ZN5flash16flash_fwd_kernelI23Flash_fwd_kernel_traitsILi256ELi128ELi64ELi8ELb0ELb0EN7cutlass6half_tE19Flash_kernel_traitsILi256ELi128ELi64ELi8ES3_EELb1ELb1ELb0ELb0ELb0ELb1ELb0ELb0EEEvNS_16Flash_fwd_paramsE)
        /*0014*/ 	.short	0x0160
        /*0016*/ 	.short	0x01d0


	//----- nvinfo : EIATTR_CBANK_PARAM_SIZE
	.align		4
.L_386:
        /*0018*/ 	.byte	0x03, 0x19
        /*001a*/ 	.short	0x01d0


	//----- nvinfo : EIATTR_KPARAM_INFO
	.align		4
        /*001c*/ 	.byte	0x04, 0x17
        /*001e*/ 	.short	(.L_388 - .L_387)
.L_387:
        /*0020*/ 	.word	0x00000000
        /*0024*/ 	.short	0x0000
        /*0026*/ 	.short	0x0000
        /*0028*/ 	.byte	0x00, 0xf0, 0x41, 0x07


	//----- nvinfo : EIATTR_MAXREG_COUNT
	.align		4
.L_388:
        /*002c*/ 	.byte	0x03, 0x1b
        /*002e*/ 	.short	0x00ff


	//----- nvinfo : EIATTR_NUM_BARRIERS
	.align		4
        /*0030*/ 	.byte	0x02, 0x4c
        /*0032*/ 	.byte	0x01
	.zero		1


	//----- nvinfo : EIATTR_ANNOTATIONS
	.align		4
        /*0034*/ 	.byte	0x04, 0x55
        /*0036*/ 	.short	(.L_390 - .L_389)


	//   ....[0]....
.L_389:
        /* <DEDUP_REMOVED lines=23> */


	//----- nvinfo : EIATTR_MERCURY_ISA_VERSION
	.align		4
.L_390:
        /*0198*/ 	.byte	0x03, 0x5f
        /*019a*/ 	.short	0x0000


	//----- nvinfo : EIATTR_COOP_GROUP_MASK_REGIDS
	.align		4
        /*019c*/ 	.byte	0x04, 0x29
        /*019e*/ 	.short	(.L_392 - .L_391)


	//   ....[0]....
.L_391:
        /*01a0*/ 	.word	0xffffffff


	//   ....[1]....
        /*01a4*/ 	.word	0xffffffff


	//   ....[2]....
        /*01a8*/ 	.word	0xffffffff


	//   ....[3]....
        /*01ac*/ 	.word	0xffffffff


	//   ....[4]....
        /*01b0*/ 	.word	0xffffffff


	//   ....[5]....
        /*01b4*/ 	.word	0xffffffff


	//   ....[6]....
        /*01b8*/ 	.word	0xffffffff


	//   ....[7]....
        /*01bc*/ 	.word	0xffffffff


	//   ....[8]....
        /*01c0*/ 	.word	0xffffffff


	//   ....[9]....
        /*01c4*/ 	.word	0xffffffff


	//   ....[10]....
        /*01c8*/ 	.word	0xffffffff


	//   ....[11]....
        /*01cc*/ 	.word	0xffffffff


	//   ....[12]....
        /*01d0*/ 	.word	0xffffffff


	//   ....[13]....
        /*01d4*/ 	.word	0xffffffff


	//   ....[14]....
        /*01d8*/ 	.word	0xffffffff


	//   ....[15]....
        /*01dc*/ 	.word	0xffffffff


	//   ....[16]....
        /*01e0*/ 	.word	0xffffffff


	//   ....[17]....
        /*01e4*/ 	.word	0xffffffff


	//   ....[18]....
        /*01e8*/ 	.word	0xffffffff


	//   ....[19]....
        /*01ec*/ 	.word	0xffffffff


	//----- nvinfo : EIATTR_COOP_GROUP_INSTR_OFFSETS
	.align		4
.L_392:
        /*01f0*/ 	.byte	0x04, 0x28
        /*01f2*/ 	.short	(.L_394 - .L_393)


	//   ....[0]....
.L_393:
        /*01f4*/ 	.word	0x00003550


	//   ....[1]....
        /*01f8*/ 	.word	0x000035f0


	//   ....[2]....
        /*01fc*/ 	.word	0x00003610


	//   ....[3]....
        /*0200*/ 	.word	0x000036c0


	//   ....[4]....
        /*0204*/ 	.word	0x00007960


	//   ....[5]....
        /*0208*/ 	.word	0x000079e0


	//   ....[6]....
        /*020c*/ 	.word	0x000079f0


	//   ....[7]....
        /*0210*/ 	.word	0x00007b50


	//   ....[8]....
        /*0214*/ 	.word	0x0000c4b0


	//   ....[9]....
        /*0218*/ 	.word	0x0000c530


	//   ....[10]....
        /*021c*/ 	.word	0x0000c540


	//   ....[11]....
        /*0220*/ 	.word	0x0000c620


	//   ....[12]....
        /*0224*/ 	.word	0x00010bd0


	//   ....[13]....
        /*0228*/ 	.word	0x00010c20


	//   ....[14]....
        /*022c*/ 	.word	0x00010c50


	//   ....[15]....
        /*0230*/ 	.word	0x00010c60


	//   ....[16]....
        /*0234*/ 	.word	0x000131b0


	//   ....[17]....
        /*0238*/ 	.word	0x000131e0


	//   ....[18]....
        /*023c*/ 	.word	0x000132b0


	//   ....[19]....
        /*0240*/ 	.word	0x000132e0


	//----- nvinfo : EIATTR_EXIT_INSTR_OFFSETS
	.align		4
.L_394:
        /*0244*/ 	.byte	0x04, 0x1c
        /*0246*/ 	.short	(.L_396 - .L_395)


	//   ....[0]....
.L_395:
        /*0248*/ 	.word	0x00000730


	//   ....[1]....
        /*024c*/ 	.word	0x00014f00


	//   ....[2]....
        /*0250*/ 	.word	0x00014ff0


	//   ....[3]....
        /*0254*/ 	.word	0x000159d0


	//   ....[4]....
        /*0258*/ 	.word	0x00015a50


	//----- nvinfo : EIATTR_CTAIDZ_USED
	.align		4
.L_396:
        /*025c*/ 	.byte	0x01, 0x04
	.zero		2


	//----- nvinfo : EIATTR_CRS_STACK_SIZE
	.align		4
        /*0260*/ 	.byte	0x04, 0x1e
        /*0262*/ 	.short	(.L_398 - .L_397)
.L_397:
        /*0264*/ 	.word	0x00000000
.L_398:


//--------------------- .nv.info._ZN5flash16flash_fwd_kernelI23Flash_fwd_kernel_traitsILi256ELi128ELi64ELi8ELb0ELb0EN7cutlass6half_tE19Flash_kernel_traitsILi256ELi128ELi64ELi8ES3_EELb0ELb1ELb0ELb0ELb0ELb1ELb1ELb0EEEvNS_16Flash_fwd_paramsE --------------------------
	.section	.nv.info._ZN5flash16flash_fwd_kernelI23Flash_fwd_kernel_traitsILi256ELi128ELi64ELi8ELb0ELb0EN7cutlass6half_tE19Flash_kernel_traitsILi256ELi128ELi64ELi8ES3_EELb0ELb1ELb0ELb0ELb0ELb1ELb1ELb0EEEvNS_16Flash_fwd_paramsE,"",@"SHT_CUDA_INFO"
	.sectionflags	@""
	.align	4


	//----- nvinfo : EIATTR_CUDA_API_VERSION
	.align		4
        /*0000*/ 	.byte	0x04, 0x37
        /*0002*/ 	.short	(.L_400 - .L_399)
.L_399:
        /*0004*/ 	.word	0x00000082


	//----- nvinfo : EIATTR_SW2861232_WAR
	.align		4
.L_400:
        /*0008*/ 	.byte	0x01, 0x35
	.zero		2


	//----- nvinfo : EIATTR_PARAM_CBANK
	.align		4
        /*000c*/ 	.byte	0x04, 0x0a
        /*000e*/ 	.short	(.L_402 - .L_401)
	.align		4
.L_401:
        /*0010*/ 	.word	index@(.nv.constant0._ZN5flash16flash_fwd_kernelI23Flash_fwd_kernel_traitsILi256ELi128ELi64ELi8ELb0ELb0EN7cutlass6half_tE19Flash_kernel_traitsILi256ELi128ELi64ELi8ES3_EELb0ELb1ELb0ELb0ELb0ELb1ELb1ELb0EEEvNS_16Flash_fwd_paramsE)
        /*0014*/ 	.short	0x0160
        /*0016*/ 	.short	0x01d0


	//----- nvinfo : EIATTR_CBANK_PARAM_SIZE
	.align		4
.L_402:
        /*0018*/ 	.byte	0x03, 0x19
        /*001a*/ 	.short	0x01d0


	//----- nvinfo : EIATTR_KPARAM_INFO
	.align		4
        /*001c*/ 	.byte	0x04, 0x17
        /*001e*/ 	.short	(.L_404 - .L_403)
.L_403:
        /*0020*/ 	.word	0x00000000
        /*0024*/ 	.short	0x0000
        /*0026*/ 	.short	0x0000
        /*0028*/ 	.byte	0x00, 0xf0, 0x41, 0x07


	//----- nvinfo : EIATTR_MAXREG_COUNT
	.align		4
.L_404:
        /*002c*/ 	.byte	0x03, 0x1b
        /*002e*/ 	.short	0x00ff


	//----- nvinfo : EIATTR_NUM_BARRIERS
	.align		4
        /*0030*/ 	.byte	0x02, 0x4c
        /*0032*/ 	.byte	0x01
	.zero		1


	//----- nvinfo : EIATTR_ANNOTATIONS
	.align		4
        /*0034*/ 	.byte	0x04, 0x55
        /*0036*/ 	.short	(.L_406 - .L_405)


	//   ....[0]....
.L_405:
        /*0038*/ 	.word	0x00000001
        /*003c*/ 	.byte	0x80, 0x43, 0x00, 0x00, 0x01, 0x00, 0x00, 0x00, 0x40, 0x7c, 0x00, 0x00, 0x01, 0x00, 0x00, 0x00
        /*004c*/ 	.byte	0x10, 0xb5, 0x00, 0x00, 0x01, 0x00, 0x00, 0x00, 0x50, 0xd1, 0x00, 0x00, 0x01, 0x00, 0x00, 0x00
        /*005c*/ 	.byte	0x70, 0xe9, 0x00, 0x00, 0x01, 0x00, 0x00, 0x00, 0xe0, 0xee, 0x00, 0x00


	//----- nvinfo : EIATTR_MERCURY_ISA_VERSION
	.align		4
.L_406:
        /*0068*/ 	.byte	0x03, 0x5f
        /*006a*/ 	.short	0x0000


	//----- nvinfo : EIATTR_COOP_GROUP_MASK_REGIDS
	.align		4
        /*006c*/ 	.byte	0x04, 0x29
        /*006e*/ 	.short	(.L_408 - .L_407)


	//   ....[0]....
.L_407:
        /*0070*/ 	.word	0xffffffff


	//   ....[1]....
        /*0074*/ 	.word	0xffffffff


	//   ....[2]....
        /*0078*/ 	.word	0xffffffff


	//   ....[3]....
        /*007c*/ 	.word	0xffffffff


	//   ....[4]....
        /*0080*/ 	.word	0xffffffff


	//   ....[5]....
        /*0084*/ 	.word	0xffffffff


	//   ....[6]....
        /*0088*/ 	.word	0xffffffff


	//   ....[7]....
        /*008c*/ 	.word	0xffffffff


	//   ....[8]....
        /*0090*/ 	.word	0xffffffff


	//   ....[9]....
        /*0094*/ 	.word	0xffffffff


	//   ....[10]....
        /*0098*/ 	.word	0xffffffff


	//   ....[11]....
        /*009c*/ 	.word	0xffffffff


	//   ....[12]....
        /*00a0*/ 	.word	0xffffffff


	//   ....[13]....
        /*00a4*/ 	.word	0xffffffff


	//   ....[14]....
        /*00a8*/ 	.word	0xffffffff


	//   ....[15]....
        /*00ac*/ 	.word	0xffffffff


	//   ....[16]....
        /*00b0*/ 	.word	0xffffffff


	//   ....[17]....
        /*00b4*/ 	.word	0xffffffff


	//   ....[18]....
        /*00b8*/ 	.word	0xffffffff


	//   ....[19]....
        /*00bc*/ 	.word	0xffffffff


	//----- nvinfo : EIATTR_COOP_GROUP_INSTR_OFFSETS
	.align		4
.L_408:
        /*00c0*/ 	.byte	0x04, 0x28
        /*00c2*/ 	.short	(.L_410 - .L_409)


	//   ....[0]....
.L_409:
        /*00c4*/ 	.word	0x00003510


	//   ....[1]....
        /*00c8*/ 	.word	0x00003530


	//   ....[2]....
        /*00cc*/ 	.word	0x000035d0


	//   ....[3]....
        /*00d0*/ 	.word	0x000035e0


	//   ....[4]....
        /*00d4*/ 	.word	0x00006570


	//   ....[5]....
        /*00d8*/ 	.word	0x00006580


	//   ....[6]....
        /*00dc*/ 	.word	0x000065b0


	//   ....[7]....
        /*00e0*/ 	.word	0x000065c0


	//   ....[8]....
        /*00e4*/ 	.word	0x00009e60


	//   ....[9]....
        /*00e8*/ 	.word	0x00009e70


	//   ....[10]....
        /*00ec*/ 	.word	0x00009ea0


	//   ....[11]....
        /*00f0*/ 	.word	0x00009eb0


	//   ....[12]....
        /*00f4*/ 	.word	0x0000d290


	//   ....[13]....
        /*00f8*/ 	.word	0x0000d2a0


	//   ....[14]....
        /*00fc*/ 	.word	0x0000d2c0


	//   ....[15]....
        /*0100*/ 	.word	0x0000d2e0


	//   ....[16]....
        /*0104*/ 	.word	0x0000ef20


	//   ....[17]....
        /*0108*/ 	.word	0x0000f020


	//   ....[18]....
        /*010c*/ 	.word	0x0000f3b0


	//   ....[19]....
        /*0110*/ 	.word	0x0000f3e0


	//----- nvinfo : EIATTR_EXIT_INSTR_OFFSETS
	.align		4
.L_410:
        /*0114*/ 	.byte	0x04, 0x1c
        /*0116*/ 	.short	(.L_412 - .L_411)


	//   ....[0]....
.L_411:
        /*0118*/ 	.word	0x000004e0


	//   ....[1]....
        /*011c*/ 	.word	0x00010c10


	//   ....[2]....
        /*0120*/ 	.word	0x00010d00


	//   ....[3]....
        /*0124*/ 	.word	0x000116d0


	//   ....[4]....
        /*0128*/ 	.word	0x00011750


	//----- nvinfo : EIATTR_CTAIDZ_USED
	.align		4
.L_412:
        /*012c*/ 	.byte	0x01, 0x04
	.zero		2


	//----- nvinfo : EIATTR_CRS_STACK_SIZE
	.align		4
        /*0130*/ 	.byte	0x04, 0x1e
        /*0132*/ 	.short	(.L_414 - .L_413)
.L_413:
        /*0134*/ 	.word	0x00000000
.L_414:


//--------------------- .nv.info._ZN5flash16flash_fwd_kernelI23Flash_fwd_kernel_traitsILi256ELi128ELi64ELi8ELb0ELb0EN7cutlass6half_tE19Flash_kernel_traitsILi256ELi128ELi64ELi8ES3_EELb1ELb1ELb0ELb1ELb0ELb0ELb0ELb0EEEvNS_16Flash_fwd_paramsE --------------------------
	.section	.nv.info._ZN5flash16flash_fwd_kernelI23Flash_fwd_kernel_traitsILi256ELi128ELi64ELi8ELb0ELb0EN7cutlass6half_tE19Flash_kernel_traitsILi256ELi128ELi64ELi8ES3_EELb1ELb1ELb0ELb1ELb0ELb0ELb0ELb0EEEvNS_16Flash_fwd_paramsE,"",@"SHT_CUDA_INFO"
	.sectionflags	@""
	.align	4


	//----- nvinfo : EIATTR_CUDA_API_VERSION
	.align		4
        /*0000*/ 	.byte	0x04, 0x37
        /*0002*/ 	.short	(.L_416 - .L_415)
.L_415:
        /*0004*/ 	.word	0x00000082


	//----- nvinfo : EIATTR_SW2861232_WAR
	.align		4
.L_416:
        /*0008*/ 	.byte	0x01, 0x35
	.zero		2


	//----- nvinfo : EIATTR_PARAM_CBANK
	.align		4
        /*000c*/ 	.byte	0x04, 0x0a
        /*000e*/ 	.short	(.L_418 - .L_417)
	.align		4
.L_417:
        /*0010*/ 	.word	index@(.nv.constant0._ZN5flash16flash_fwd_kernelI23Flash_fwd_kernel_traitsILi256ELi128ELi64ELi8ELb0ELb0EN7cutlass6half_tE19Flash_kernel_traitsILi256ELi128ELi64ELi8ES3_EELb1ELb1ELb0ELb1ELb0ELb0ELb0ELb0EEEvNS_16Flash_fwd_paramsE)
        /*0014*/ 	.short	0x0160
        /*0016*/ 	.short	0x01d0


	//----- nvinfo : EIATTR_CBANK_PARAM_SIZE
	.align		4
.L_418:
        /*0018*/ 	.byte	0x03, 0x19
        /*001a*/ 	.short	0x01d0


	//----- nvinfo : EIATTR_KPARAM_INFO
	.align		4
        /*001c*/ 	.byte	0x04, 0x17
        /*001e*/ 	.short	(.L_420 - .L_419)
.L_419:
        /*0020*/ 	.word	0x00000000
        /*0024*/ 	.short	0x0000
        /*0026*/ 	.short	0x0000
        /*0028*/ 	.byte	0x00, 0xf0, 0x41, 0x07


	//----- nvinfo : EIATTR_MAXREG_COUNT
	.align		4
.L_420:
        /*002c*/ 	.byte	0x03, 0x1b
        /*002e*/ 	.short	0x00ff


	//----- nvinfo : EIATTR_NUM_BARRIERS
	.align		4
        /*0030*/ 	.byte	0x02, 0x4c
        /*0032*/ 	.byte	0x01
	.zero		1


	//----- nvinfo : EIATTR_ANNOTATIONS
	.align		4
        /*0034*/ 	.byte	0x04, 0x55
        /*0036*/ 	.short	(.L_422 - .L_421)


	//   ....[0]....
.L_421:
        /* <DEDUP_REMOVED lines=39> */


	//----- nvinfo : EIATTR_MERCURY_ISA_VERSION
	.align		4
.L_422:
        /*0298*/ 	.byte	0x03, 0x5f
        /*029a*/ 	.short	0x0000


	//----- nvinfo : EIATTR_COOP_GROUP_MASK_REGIDS
	.align		4
        /*029c*/ 	.byte	0x04, 0x29
        /*029e*/ 	.short	(.L_424 - .L_423)


	//   ....[0]....
.L_423:
        /*02a0*/ 	.word	0xffffffff


	//   ....[1]....
        /*02a4*/ 	.word	0xffffffff


	//   ....[2]....
        /*02a8*/ 	.word	0xffffffff


	//   ....[3]....
        /*02ac*/ 	.word	0xffffffff


	//   ....[4]....
        /*02b0*/ 	.word	0xffffffff


	//   ....[5]....
        /*02b4*/ 	.word	0xffffffff


	//   ....[6]....
        /*02b8*/ 	.word	0xffffffff


	//   ....[7]....
        /*02bc*/ 	.word	0xffffffff


	//   ....[8]....
        /*02c0*/ 	.word	0xffffffff


	//   ....[9]....
        /*02c4*/ 	.word	0xffffffff


	//   ....[10]....
        /*02c8*/ 	.word	0xffffffff


	//   ....[11]....
        /*02cc*/ 	.word	0xffffffff


	//   ....[12]....
        /*02d0*/ 	.word	0xffffffff


	//   ....[13]....
        /*02d4*/ 	.word	0xffffffff


	//   ....[14]....
        /*02d8*/ 	.word	0xffffffff


	//   ....[15]....
        /*02dc*/ 	.word	0xffffffff


	//   ....[16]....
        /*02e0*/ 	.word	0xffffffff


	//   ....[17]....
        /*02e4*/ 	.word	0xffffffff


	//   ....[18]....
        /*02e8*/ 	.word	0xffffffff


	//   ....[19]....
        /*02ec*/ 	.word	0xffffffff


	//----- nvinfo : EIATTR_COOP_GROUP_INSTR_OFFSETS
	.align		4
.L_424:
        /*02f0*/ 	.byte	0x04, 0x28
        /*02f2*/ 	.short	(.L_426 - .L_425)


	//   ....[0]....
.L_425:
        /*02f4*/ 	.word	0x00004cf0


	//   ....[1]....
        /*02f8*/ 	.word	0x00004d60


	//   ....[2]....
        /*02fc*/ 	.word	0x00004d80


	//   ....[3]....
        /*0300*/ 	.word	0x00004e30


	//   ....[4]....
        /*0304*/ 	.word	0x000097f0


	//   ....[5]....
        /*0308*/ 	.word	0x00009880


	//   ....[6]....
        /*030c*/ 	.word	0x000098b0


	//   ....[7]....
        /*0310*/ 	.word	0x000098e0


	//   ....[8]....
        /*0314*/ 	.word	0x0000f1c0


	//   ....[9]....
        /*0318*/ 	.word	0x0000f1f0


	//   ....[10]....
        /*031c*/ 	.word	0x0000f310


	//   ....[11]....
        /*0320*/ 	.word	0x0000f380


	//   ....[12]....
        /*0324*/ 	.word	0x000147c0


	//   ....[13]....
        /*0328*/ 	.word	0x000147d0


	//   ....[14]....
        /*032c*/ 	.word	0x000147f0


	//   ....[15]....
        /*0330*/ 	.word	0x00014810


	//   ....[16]....
        /*0334*/ 	.word	0x00016d20


	//   ....[17]....
        /*0338*/ 	.word	0x00016d60


	//   ....[18]....
        /*033c*/ 	.word	0x00016e40


	//   ....[19]....
        /*0340*/ 	.word	0x00016e70


	//----- nvinfo : EIATTR_EXIT_INSTR_OFFSETS
	.align		4
.L_426:
        /*0344*/ 	.byte	0x04, 0x1c
        /*0346*/ 	.short	(.L_428 - .L_427)


	//   ....[0]....
.L_427:
        /*0348*/ 	.word	0x00000730


	//   ....[1]....
        /*034c*/ 	.word	0x00018c50


	//   ....[2]....
        /*0350*/ 	.word	0x00018d70


	//   ....[3]....
        /*0354*/ 	.word	0x00018d90


	//   ....[4]....
        /*0358*/ 	.word	0x00019890


	//   ....[5]....
        /*035c*/ 	.word	0x00019910


	//----- nvinfo : EIATTR_CTAIDZ_USED
	.align		4
.L_428:
        /*0360*/ 	.byte	0x01, 0x04
	.zero		2


	//----- nvinfo : EIATTR_CRS_STACK_SIZE
	.align		4
        /*0364*/ 	.byte	0x04, 0x1e
        /*0366*/ 	.short	(.L_430 - .L_429)
.L_429:
        /*0368*/ 	.word	0x00000000
.L_430:


//--------------------- .nv.info._ZN5flash16flash_fwd_kernelI23Flash_fwd_kernel_traitsILi256ELi128ELi64ELi8ELb0ELb0EN7cutlass6half_tE19Flash_kernel_traitsILi256ELi128ELi64ELi8ES3_EELb1ELb1ELb0ELb0ELb0ELb0ELb0ELb1EEEvNS_16Flash_fwd_paramsE --------------------------
	.section	.nv.info._ZN5flash16flash_fwd_kernelI23Flash_fwd_kernel_traitsILi256ELi128ELi64ELi8ELb0ELb0EN7cutlass6half_tE19Flash_kernel_traitsILi256ELi128ELi64ELi8ES3_EELb1ELb1ELb0ELb0ELb0ELb0ELb0ELb1EEEvNS_16Flash_fwd_paramsE,"",@"SHT_CUDA_INFO"
	.sectionflags	@""
	.align	4


	//----- nvinfo : EIATTR_CUDA_API_VERSION
	.align		4
        /*0000*/ 	.byte	0x04, 0x37
        /*0002*/ 	.short	(.L_432 - .L_431)
.L_431:
        /*0004*/ 	.word	0x00000082


	//----- nvinfo : EIATTR_SW2861232_WAR
	.align		4
.L_432:
        /*0008*/ 	.byte	0x01, 0x35
	.zero		2


	//----- nvinfo : EIATTR_PARAM_CBANK
	.align		4
        /*000c*/ 	.byte	0x04, 0x0a
        /*000e*/ 	.short	(.L_434 - .L_433)
	.align		4
.L_433:
        /*0010*/ 	.word	index@(.nv.constant0._ZN5flash16flash_fwd_kernelI23Flash_fwd_kernel_traitsILi256ELi128ELi64ELi8ELb0ELb0EN7cutlass6half_tE19Flash_kernel_traitsILi256ELi128ELi64ELi8ES3_EELb1ELb1ELb0ELb0ELb0ELb0ELb0ELb1EEEvNS_16Flash_fwd_paramsE)
        /*0014*/ 	.short	0x0160
        /*0016*/ 	.short	0x01d0


	//----- nvinfo : EIATTR_CBANK_PARAM_SIZE
	.align		4
.L_434:
        /*0018*/ 	.byte	0x03, 0x19
        /*001a*/ 	.short	0x01d0


	//----- nvinfo : EIATTR_KPARAM_INFO
	.align		4
        /*001c*/ 	.byte	0x04, 0x17
        /*001e*/ 	.short	(.L_436 - .L_435)
.L_435:
        /*0020*/ 	.word	0x00000000
        /*0024*/ 	.short	0x0000
        /*0026*/ 	.short	0x0000
        /*0028*/ 	.byte	0x00, 0xf0, 0x41, 0x07


	//----- nvinfo : EIATTR_MAXREG_COUNT
	.align		4
.L_436:
        /*002c*/ 	.byte	0x03, 0x1b
        /*002e*/ 	.short	0x00ff


	//----- nvinfo : EIATTR_NUM_BARRIERS
	.align		4
        /*0030*/ 	.byte	0x02, 0x4c
        /*0032*/ 	.byte	0x01
	.zero		1


	//----- nvinfo : EIATTR_ANNOTATIONS
	.align		4
        /*0034*/ 	.byte	0x04, 0x55
        /*0036*/ 	.short	(.L_438 - .L_437)


	//   ....[0]....
.L_437:
        /* <DEDUP_REMOVED lines=43> */


	//----- nvinfo : EIATTR_MERCURY_ISA_VERSION
	.align		4
.L_438:
        /*02d0*/ 	.byte	0x03, 0x5f
        /*02d2*/ 	.short	0x0000


	//----- nvinfo : EIATTR_COOP_GROUP_MASK_REGIDS
	.align		4
        /*02d4*/ 	.byte	0x04, 0x29
        /*02d6*/ 	.short	(.L_440 - .L_439)


	//   ....[0]....
.L_439:
        /*02d8*/ 	.word	0xffffffff


	//   ....[1]....
        /*02dc*/ 	.word	0xffffffff


	//   ....[2]....
        /*02e0*/ 	.word	0xffffffff


	//   ....[3]....
        /*02e4*/ 	.word	0xffffffff


	//   ....[4]....
        /*02e8*/ 	.word	0xffffffff


	//   ....[5]....
        /*02ec*/ 	.word	0xffffffff


	//   ....[6]....
        /*02f0*/ 	.word	0xffffffff


	//   ....[7]....
        /*02f4*/ 	.word	0xffffffff


	//   ....[8]....
        /*02f8*/ 	.word	0xffffffff


	//   ....[9]....
        /*02fc*/ 	.word	0xffffffff


	//   ....[10]....
        /*0300*/ 	.word	0xffffffff


	//   ....[11]....
        /*0304*/ 	.word	0xffffffff


	//   ....[12]....
        /*0308*/ 	.word	0xffffffff


	//   ....[13]....
        /*030c*/ 	.word	0xffffffff


	//   ....[14]....
        /*0310*/ 	.word	0xffffffff


	//   ....[15]....
        /*0314*/ 	.word	0xffffffff


	//   ....[16]....
        /*0318*/ 	.word	0xffffffff


	//   ....[17]....
        /*031c*/ 	.word	0xffffffff


	//   ....[18]....
        /*0320*/ 	.word	0xffffffff


	//   ....[19]....
        /*0324*/ 	.word	0xffffffff


	//----- nvinfo : EIATTR_COOP_GROUP_INSTR_OFFSETS
	.align		4
.L_440:
        /*0328*/ 	.byte	0x04, 0x28
        /*032a*/ 	.short	(.L_442 - .L_441)


	//   ....[0]....
.L_441:
        /*032c*/ 	.word	0x00004860


	//   ....[1]....
        /*0330*/ 	.word	0x000048a0


	//   ....[2]....
        /*0334*/ 	.word	0x00004960


	//   ....[3]....
        /*0338*/ 	.word	0x00004980


	//   ....[4]....
        /*033c*/ 	.word	0x00009380


	//   ....[5]....
        /*0340*/ 	.word	0x00009390


	//   ....[6]....
        /*0344*/ 	.word	0x000093c0


	//   ....[7]....
        /*0348*/ 	.word	0x000093d0


	//   ....[8]....
        /*034c*/ 	.word	0x0000e990


	//   ....[9]....
        /*0350*/ 	.word	0x0000ea20


	//   ....[10]....
        /*0354*/ 	.word	0x0000eac0


	//   ....[11]....
        /*0358*/ 	.word	0x0000eb10


	//   ....[12]....
        /*035c*/ 	.word	0x00013ed0


	//   ....[13]....
        /*0360*/ 	.word	0x00013ee0


	//   ....[14]....
        /*0364*/ 	.word	0x00013ff0


	//   ....[15]....
        /*0368*/ 	.word	0x00014030


	//   ....[16]....
        /*036c*/ 	.word	0x00017b80


	//   ....[17]....
        /*0370*/ 	.word	0x00017bc0


	//   ....[18]....
        /*0374*/ 	.word	0x00017ce0


	//   ....[19]....
        /*0378*/ 	.word	0x00017d10


	//----- nvinfo : EIATTR_EXIT_INSTR_OFFSETS
	.align		4
.L_442:
        /*037c*/ 	.byte	0x04, 0x1c
        /*037e*/ 	.short	(.L_444 - .L_443)


	//   ....[0]....
.L_443:
        /*0380*/ 	.word	0x000006a0


	//   ....[1]....
        /*0384*/ 	.word	0x00019aa0


	//   ....[2]....
        /*0388*/ 	.word	0x00019bc0


	//   ....[3]....
        /*038c*/ 	.word	0x00019be0


	//   ....[4]....
        /*0390*/ 	.word	0x0001a6f0


	//   ....[5]....
        /*0394*/ 	.word	0x0001a770


	//----- nvinfo : EIATTR_CTAIDZ_USED
	.align		4
.L_444:
        /*0398*/ 	.byte	0x01, 0x04
	.zero		2


	//----- nvinfo : EIATTR_CRS_STACK_SIZE
	.align		4
        /*039c*/ 	.byte	0x04, 0x1e
        /*039e*/ 	.short	(.L_446 - .L_445)
.L_445:
        /*03a0*/ 	.word	0x00000000
.L_446:


//--------------------- .nv.info._ZN5flash16flash_fwd_kernelI23Flash_fwd_kernel_traitsILi256ELi128ELi64ELi8ELb0ELb0EN7cutlass6half_tE19Flash_kernel_traitsILi256ELi128ELi64ELi8ES3_EELb0ELb1ELb0ELb0ELb0ELb0ELb1ELb0EEEvNS_16Flash_fwd_paramsE --------------------------
	.section	.nv.info._ZN5flash16flash_fwd_kernelI23Flash_fwd_kernel_traitsILi256ELi128ELi64ELi8ELb0ELb0EN7cutlass6half_tE19Flash_kernel_traitsILi256ELi128ELi64ELi8ES3_EELb0ELb1ELb0ELb0ELb0ELb0ELb1ELb0EEEvNS_16Flash_fwd_paramsE,"",@"SHT_CUDA_INFO"
	.sectionflags	@""
	.align	4


	//----- nvinfo : EIATTR_CUDA_API_VERSION
	.align		4
        /*0000*/ 	.byte	0x04, 0x37
        /*0002*/ 	.short	(.L_448 - .L_447)
.L_447:
        /*0004*/ 	.word	0x00000082


	//----- nvinfo : EIATTR_SW2861232_WAR
	.align		4
.L_448:
        /*0008*/ 	.byte	0x01, 0x35
	.zero		2


	//----- nvinfo : EIATTR_PARAM_CBANK
	.align		4
        /*000c*/ 	.byte	0x04, 0x0a
        /*000e*/ 	.short	(.L_450 - .L_449)
	.align		4
.L_449:
        /*0010*/ 	.word	index@(.nv.constant0._ZN5flash16flash_fwd_kernelI23Flash_fwd_kernel_traitsILi256ELi128ELi64ELi8ELb0ELb0EN7cutlass6half_tE19Flash_kernel_traitsILi256ELi128ELi64ELi8ES3_EELb0ELb1ELb0ELb0ELb0ELb0ELb1ELb0EEEvNS_16Flash_fwd_paramsE)
        /*0014*/ 	.short	0x0160
        /*0016*/ 	.short	0x01d0


	//----- nvinfo : EIATTR_CBANK_PARAM_SIZE
	.align		4
.L_450:
        /*0018*/ 	.byte	0x03, 0x19
        /*001a*/ 	.short	0x01d0


	//----- nvinfo : EIATTR_KPARAM_INFO
	.align		4
        /*001c*/ 	.byte	0x04, 0x17
        /*001e*/ 	.short	(.L_452 - .L_451)
.L_451:
        /*0020*/ 	.word	0x00000000
        /*0024*/ 	.short	0x0000
        /*0026*/ 	.short	0x0000
        /*0028*/ 	.byte	0x00, 0xf0, 0x41, 0x07


	//----- nvinfo : EIATTR_MAXREG_COUNT
	.align		4
.L_452:
        /*002c*/ 	.byte	0x03, 0x1b
        /*002e*/ 	.short	0x00ff


	//----- nvinfo : EIATTR_NUM_BARRIERS
	.align		4
        /*0030*/ 	.byte	0x02, 0x4c
        /*0032*/ 	.byte	0x01
	.zero		1


	//----- nvinfo : EIATTR_ANNOTATIONS
	.align		4
        /*0034*/ 	.byte	0x04, 0x55
        /*0036*/ 	.short	(.L_454 - .L_453)


	//   ....[0]....
.L_453:
        /*0038*/ 	.word	0x00000001
        /*003c*/ 	.byte	0xf0, 0x58, 0x00, 0x00, 0x01, 0x00, 0x00, 0x00, 0x10, 0x99, 0x00, 0x00, 0x01, 0x00, 0x00, 0x00
        /*004c*/ 	.byte	0x50, 0xd7, 0x00, 0x00, 0x01, 0x00, 0x00, 0x00, 0xa0, 0xda, 0x00, 0x00, 0x01, 0x00, 0x00, 0x00
        /*005c*/ 	.byte	0xc0, 0xda, 0x00, 0x00, 0x01, 0x00, 0x00, 0x00, 0x90, 0xde, 0x00, 0x00, 0x01, 0x00, 0x00, 0x00
        /*006c*/ 	.byte	0xc0, 0xde, 0x00, 0x00, 0x01, 0x00, 0x00, 0x00, 0x90, 0xdf, 0x00, 0x00, 0x01, 0x00, 0x00, 0x00
        /*007c*/ 	.byte	0x30, 0xf3, 0x00, 0x00, 0x01, 0x00, 0x00, 0x00, 0x60, 0x11, 0x01, 0x00, 0x01, 0x00, 0x00, 0x00
        /*008c*/ 	.byte	0x50, 0x15, 0x01, 0x00, 0x01, 0x00, 0x00, 0x00, 0x80, 0x15, 0x01, 0x00


	//----- nvinfo : EIATTR_MERCURY_ISA_VERSION
	.align		4
.L_454:
        /*0098*/ 	.byte	0x03, 0x5f
        /*009a*/ 	.short	0x0000


	//----- nvinfo : EIATTR_COOP_GROUP_MASK_REGIDS
	.align		4
        /*009c*/ 	.byte	0x04, 0x29
        /*009e*/ 	.short	(.L_456 - .L_455)


	//   ....[0]....
.L_455:
        /*00a0*/ 	.word	0xffffffff


	//   ....[1]....
        /*00a4*/ 	.word	0xffffffff


	//   ....[2]....
        /*00a8*/ 	.word	0xffffffff


	//   ....[3]....
        /*00ac*/ 	.word	0xffffffff


	//   ....[4]....
        /*00b0*/ 	.word	0xffffffff


	//   ....[5]....
        /*00b4*/ 	.word	0xffffffff


	//   ....[6]....
        /*00b8*/ 	.word	0xffffffff


	//   ....[7]....
        /*00bc*/ 	.word	0xffffffff


	//   ....[8]....
        /*00c0*/ 	.word	0xffffffff


	//   ....[9]....
        /*00c4*/ 	.word	0xffffffff


	//   ....[10]....
        /*00c8*/ 	.word	0xffffffff


	//   ....[11]....
        /*00cc*/ 	.word	0xffffffff


	//   ....[12]....
        /*00d0*/ 	.word	0xffffffff


	//   ....[13]....
        /*00d4*/ 	.word	0xffffffff


	//   ....[14]....
        /*00d8*/ 	.word	0xffffffff


	//   ....[15]....
        /*00dc*/ 	.word	0xffffffff


	//   ....[16]....
        /*00e0*/ 	.word	0xffffffff


	//   ....[17]....
        /*00e4*/ 	.word	0xffffffff


	//   ....[18]....
        /*00e8*/ 	.word	0xffffffff


	//   ....[19]....
        /*00ec*/ 	.word	0xffffffff


	//----- nvinfo : EIATTR_COOP_GROUP_INSTR_OFFSETS
	.align		4
.L_456:
        /*00f0*/ 	.byte	0x04, 0x28
        /*00f2*/ 	.short	(.L_458 - .L_457)


	//   ....[0]....
.L_457:
        /*00f4*/ 	.word	0x00004780


	//   ....[1]....
        /*00f8*/ 	.word	0x000047a0


	//   ....[2]....
        /*00fc*/ 	.word	0x00004840


	//   ....[3]....
        /*0100*/ 	.word	0x00004850


	//   ....[4]....
        /*0104*/ 	.word	0x00007d40


	//   ....[5]....
        /*0108*/ 	.word	0x00007d50


	//   ....[6]....
        /*010c*/ 	.word	0x00007d80


	//   ....[7]....
        /*0110*/ 	.word	0x00007d90


	//   ....[8]....
        /*0114*/ 	.word	0x0000bbb0


	//   ....[9]....
        /*0118*/ 	.word	0x0000bbc0


	//   ....[10]....
        /*011c*/ 	.word	0x0000bbf0


	//   ....[11]....
        /*0120*/ 	.word	0x0000bc00


	//   ....[12]....
        /*0124*/ 	.word	0x0000f850


	//   ....[13]....
        /*0128*/ 	.word	0x0000f870


	//   ....[14]....
        /*012c*/ 	.word	0x0000f8a0


	//   ....[15]....
        /*0130*/ 	.word	0x0000f8b0


	//   ....[16]....
        /*0134*/ 	.word	0x000115c0


	//   ....[17]....
        /*0138*/ 	.word	0x000116c0


	//   ....[18]....
        /*013c*/ 	.word	0x00011f00


	//   ....[19]....
        /*0140*/ 	.word	0x00011f20


	//----- nvinfo : EIATTR_EXIT_INSTR_OFFSETS
	.align		4
.L_458:
        /*0144*/ 	.byte	0x04, 0x1c
        /*0146*/ 	.short	(.L_460 - .L_459)


	//   ....[0]....
.L_459:
        /*0148*/ 	.word	0x000004d0


	//   ....[1]....
        /*014c*/ 	.word	0x00013450


	//   ....[2]....
        /*0150*/ 	.word	0x00013570


	//   ....[3]....
        /*0154*/ 	.word	0x00013590


	//   ....[4]....
        /*0158*/ 	.word	0x00014090


	//   ....[5]....
        /*015c*/ 	.word	0x00014110


	//----- nvinfo : EIATTR_CTAIDZ_USED
	.align		4
.L_460:
        /*0160*/ 	.byte	0x01, 0x04
	.zero		2


	//----- nvinfo : EIATTR_CRS_STACK_SIZE
	.align		4
        /*0164*/ 	.byte	0x04, 0x1e
        /*0166*/ 	.short	(.L_462 - .L_461)
.L_461:
        /*0168*/ 	.word	0x00000000
.L_462:


//--------------------- .nv.info._ZN5flash16flash_fwd_kernelI23Flash_fwd_kernel_traitsILi256ELi128ELi64ELi8ELb0ELb0EN7cutlass6half_tE19Flash_kernel_traitsILi256ELi128ELi64ELi8ES3_EELb1ELb1ELb0ELb1ELb0ELb0ELb0ELb1EEEvNS_16Flash_fwd_paramsE --------------------------
	.section	.nv.info._ZN5flash16flash_fwd_kernelI23Flash_fwd_kernel_traitsILi256ELi128ELi64ELi8ELb0ELb0EN7cutlass6half_tE19Flash_kernel_traitsILi256ELi128ELi64ELi8ES3_EELb1ELb1ELb0ELb1ELb0ELb0ELb0ELb1EEEvNS_16Flash_fwd_paramsE,"",@"SHT_CUDA_INFO"
	.sectionflags	@""
	.align	4


	//----- nvinfo : EIATTR_CUDA_API_VERSION
	.align		4
        /*0000*/ 	.byte	0x04, 0x37
        /*0002*/ 	.short	(.L_464 - .L_463)
.L_463:
        /*0004*/ 	.word	0x00000082


	//----- nvinfo : EIATTR_SW2861232_WAR
	.align		4
.L_464:
        /*0008*/ 	.byte	0x01, 0x35
	.zero		2


	//----- nvinfo : EIATTR_PARAM_CBANK
	.align		4
        /*000c*/ 	.byte	0x04, 0x0a
        /*000e*/ 	.short	(.L_466 - .L_465)
	.align		4
.L_465:
        /*0010*/ 	.word	index@(.nv.constant0._ZN5flash16flash_fwd_kernelI23Flash_fwd_kernel_traitsILi256ELi128ELi64ELi8ELb0ELb0EN7cutlass6half_tE19Flash_kernel_traitsILi256ELi128ELi64ELi8ES3_EELb1ELb1ELb0ELb1ELb0ELb0ELb0ELb1EEEvNS_16Flash_fwd_paramsE)
        /*0014*/ 	.short	0x0160
        /*0016*/ 	.short	0x01d0


	//----- nvinfo : EIATTR_CBANK_PARAM_SIZE
	.align		4
.L_466:
        /*0018*/ 	.byte	0x03, 0x19
        /*001a*/ 	.short	0x01d0


	//----- nvinfo : EIATTR_KPARAM_INFO
	.align		4
        /*001c*/ 	.byte	0x04, 0x17
        /*001e*/ 	.short	(.L_468 - .L_467)
.L_467:
        /*0020*/ 	.word	0x00000000
        /*0024*/ 	.short	0x0000
        /*0026*/ 	.short	0x0000
        /*0028*/ 	.byte	0x00, 0xf0, 0x41, 0x07


	//----- nvinfo : EIATTR_MAXREG_COUNT
	.align		4
.L_468:
        /*002c*/ 	.byte	0x03, 0x1b
        /*002e*/ 	.short	0x00ff


	//----- nvinfo : EIATTR_NUM_BARRIERS
	.align		4
        /*0030*/ 	.byte	0x02, 0x4c
        /*0032*/ 	.byte	0x01
	.zero		1


	//----- nvinfo : EIATTR_ANNOTATIONS
	.align		4
        /*0034*/ 	.byte	0x04, 0x55
        /*0036*/ 	.short	(.L_470 - .L_469)


	//   ....[0]....
.L_469:
        /* <DEDUP_REMOVED lines=33> */


	//----- nvinfo : EIATTR_MERCURY_ISA_VERSION
	.align		4
.L_470:
        /*0238*/ 	.byte	0x03, 0x5f
        /*023a*/ 	.short	0x0000


	//----- nvinfo : EIATTR_COOP_GROUP_MASK_REGIDS
	.align		4
        /*023c*/ 	.byte	0x04, 0x29
        /*023e*/ 	.short	(.L_472 - .L_471)


	//   ....[0]....
.L_471:
        /*0240*/ 	.word	0xffffffff


	//   ....[1]....
        /*0244*/ 	.word	0xffffffff


	//   ....[2]....
        /*0248*/ 	.word	0xffffffff


	//   ....[3]....
        /*024c*/ 	.word	0xffffffff


	//   ....[4]....
        /*0250*/ 	.word	0xffffffff


	//   ....[5]....
        /*0254*/ 	.word	0xffffffff


	//   ....[6]....
        /*0258*/ 	.word	0xffffffff


	//   ....[7]....
        /*025c*/ 	.word	0xffffffff


	//   ....[8]....
        /*0260*/ 	.word	0xffffffff


	//   ....[9]....
        /*0264*/ 	.word	0xffffffff


	//   ....[10]....
        /*0268*/ 	.word	0xffffffff


	//   ....[11]....
        /*026c*/ 	.word	0xffffffff


	//   ....[12]....
        /*0270*/ 	.word	0xffffffff


	//   ....[13]....
        /*0274*/ 	.word	0xffffffff


	//   ....[14]....
        /*0278*/ 	.word	0xffffffff


	//   ....[15]....
        /*027c*/ 	.word	0xffffffff


	//   ....[16]....
        /*0280*/ 	.word	0xffffffff


	//   ....[17]....
        /*0284*/ 	.word	0xffffffff


	//   ....[18]....
        /*0288*/ 	.word	0xffffffff


	//   ....[19]....
        /*028c*/ 	.word	0xffffffff


	//----- nvinfo : EIATTR_COOP_GROUP_INSTR_OFFSETS
	.align		4
.L_472:
        /*0290*/ 	.byte	0x04, 0x28
        /*0292*/ 	.short	(.L_474 - .L_473)


	//   ....[0]....
.L_473:
        /*0294*/ 	.word	0x00004c70


	//   ....[1]....
        /*0298*/ 	.word	0x00004ca0


	//   ....[2]....
        /*029c*/ 	.word	0x00004dd0


	//   ....[3]....
        /*02a0*/ 	.word	0x00004df0


	//   ....[4]....
        /*02a4*/ 	.word	0x000099a0


	//   ....[5]....
        /*02a8*/ 	.word	0x00009a80


	//   ....[6]....
        /*02ac*/ 	.word	0x00009aa0


	//   ....[7]....
        /*02b0*/ 	.word	0x00009b20


	//   ....[8]....
        /*02b4*/ 	.word	0x0000f090


	//   ....[9]....
        /*02b8*/ 	.word	0x0000f110


	//   ....[10]....
        /*02bc*/ 	.word	0x0000f1b0


	//   ....[11]....
        /*02c0*/ 	.word	0x0000f210


	//   ....[12]....
        /*02c4*/ 	.word	0x00014a50


	//   ....[13]....
        /*02c8*/ 	.word	0x00014a60


	//   ....[14]....
        /*02cc*/ 	.word	0x00014aa0


	//   ....[15]....
        /*02d0*/ 	.word	0x00014ae0


	//   ....[16]....
        /*02d4*/ 	.word	0x00018450


	//   ....[17]....
        /*02d8*/ 	.word	0x00018460


	//   ....[18]....
        /*02dc*/ 	.word	0x000184a0


	//   ....[19]....
        /*02e0*/ 	.word	0x000184c0


	//----- nvinfo : EIATTR_EXIT_INSTR_OFFSETS
	.align		4
.L_474:
        /*02e4*/ 	.byte	0x04, 0x1c
        /*02e6*/ 	.short	(.L_476 - .L_475)


	//   ....[0]....
.L_475:
        /*02e8*/ 	.word	0x00000660


	//   ....[1]....
        /*02ec*/ 	.word	0x0001a0c0


	//   ....[2]....
        /*02f0*/ 	.word	0x0001a1e0


	//   ....[3]....
        /*02f4*/ 	.word	0x0001a200


	//   ....[4]....
        /*02f8*/ 	.word	0x0001ad10


	//   ....[5]....
        /*02fc*/ 	.word	0x0001ad90


	//----- nvinfo : EIATTR_CTAIDZ_USED
	.align		4
.L_476:
        /*0300*/ 	.byte	0x01, 0x04
	.zero		2


	//----- nvinfo : EIATTR_CRS_STACK_SIZE
	.align		4
        /*0304*/ 	.byte	0x04, 0x1e
        /*0306*/ 	.short	(.L_478 - .L_477)
.L_477:
        /*0308*/ 	.word	0x00000000
.L_478:


//--------------------- .nv.info._ZN5flash16flash_fwd_kernelI23Flash_fwd_kernel_traitsILi256ELi128ELi64ELi8ELb0ELb0EN7cutlass6half_tE19Flash_kernel_traitsILi256ELi128ELi64ELi8ES3_EELb0ELb1ELb0ELb1ELb0ELb0ELb1ELb0EEEvNS_16Flash_fwd_paramsE --------------------------
	.section	.nv.info._ZN5flash16flash_fwd_kernelI23Flash_fwd_kernel_traitsILi256ELi128ELi64ELi8ELb0ELb0EN7cutlass6half_tE19Flash_kernel_traitsILi256ELi128ELi64ELi8ES3_EELb0ELb1ELb0ELb1ELb0ELb0ELb1ELb0EEEvNS_16Flash_fwd_paramsE,"",@"SHT_CUDA_INFO"
	.sectionflags	@""
	.align	4


	//----- nvinfo : EIATTR_CUDA_API_VERSION
	.align		4
        /*0000*/ 	.byte	0x04, 0x37
        /*0002*/ 	.short	(.L_480 - .L_479)
.L_479:
        /*0004*/ 	.word	0x00000082


	//----- nvinfo : EIATTR_SW2861232_WAR
	.align		4
.L_480:
        /*0008*/ 	.byte	0x01, 0x35
	.zero		2


	//----- nvinfo : EIATTR_PARAM_CBANK
	.align		4
        /*000c*/ 	.byte	0x04, 0x0a
        /*000e*/ 	.short	(.L_482 - .L_481)
	.align		4
.L_481:
        /*0010*/ 	.word	index@(.nv.constant0._ZN5flash16flash_fwd_kernelI23Flash_fwd_kernel_traitsILi256ELi128ELi64ELi8ELb0ELb0EN7cutlass6half_tE19Flash_kernel_traitsILi256ELi128ELi64ELi8ES3_EELb0ELb1ELb0ELb1ELb0ELb0ELb1ELb0EEEvNS_16Flash_fwd_paramsE)
        /*0014*/ 	.short	0x0160
        /*0016*/ 	.short	0x01d0


	//----- nvinfo : EIATTR_CBANK_PARAM_SIZE
	.align		4
.L_482:
        /*0018*/ 	.byte	0x03, 0x19
        /*001a*/ 	.short	0x01d0


	//----- nvinfo : EIATTR_KPARAM_INFO
	.align		4
        /*001c*/ 	.byte	0x04, 0x17
        /*001e*/ 	.short	(.L_484 - .L_483)
.L_483:
        /*0020*/ 	.word	0x00000000
        /*0024*/ 	.short	0x0000
        /*0026*/ 	.short	0x0000
        /*0028*/ 	.byte	0x00, 0xf0, 0x41, 0x07


	//----- nvinfo : EIATTR_MAXREG_COUNT
	.align		4
.L_484:
        /*002c*/ 	.byte	0x03, 0x1b
        /*002e*/ 	.short	0x00ff


	//----- nvinfo : EIATTR_NUM_BARRIERS
	.align		4
        /*0030*/ 	.byte	0x02, 0x4c
        /*0032*/ 	.byte	0x01
	.zero		1


	//----- nvinfo : EIATTR_ANNOTATIONS
	.align		4
        /*0034*/ 	.byte	0x04, 0x55
        /*0036*/ 	.short	(.L_486 - .L_485)


	//   ....[0]....
.L_485:
        /* <DEDUP_REMOVED lines=10> */


	//----- nvinfo : EIATTR_MERCURY_ISA_VERSION
	.align		4
.L_486:
        /*00c8*/ 	.byte	0x03, 0x5f
        /*00ca*/ 	.short	0x0000


	//----- nvinfo : EIATTR_COOP_GROUP_MASK_REGIDS
	.align		4
        /*00cc*/ 	.byte	0x04, 0x29
        /*00ce*/ 	.short	(.L_488 - .L_487)


	//   ....[0]....
.L_487:
        /*00d0*/ 	.word	0xffffffff


	//   ....[1]....
        /*00d4*/ 	.word	0xffffffff


	//   ....[2]....
        /*00d8*/ 	.word	0xffffffff


	//   ....[3]....
        /*00dc*/ 	.word	0xffffffff


	//   ....[4]....
        /*00e0*/ 	.word	0xffffffff


	//   ....[5]....
        /*00e4*/ 	.word	0xffffffff


	//   ....[6]....
        /*00e8*/ 	.word	0xffffffff


	//   ....[7]....
        /*00ec*/ 	.word	0xffffffff


	//   ....[8]....
        /*00f0*/ 	.word	0xffffffff


	//   ....[9]....
        /*00f4*/ 	.word	0xffffffff


	//   ....[10]....
        /*00f8*/ 	.word	0xffffffff


	//   ....[11]....
        /*00fc*/ 	.word	0xffffffff


	//   ....[12]....
        /*0100*/ 	.word	0xffffffff


	//   ....[13]....
        /*0104*/ 	.word	0xffffffff


	//   ....[14]....
        /*0108*/ 	.word	0xffffffff


	//   ....[15]....
        /*010c*/ 	.word	0xffffffff


	//   ....[16]....
        /*0110*/ 	.word	0xffffffff


	//   ....[17]....
        /*0114*/ 	.word	0xffffffff


	//   ....[18]....
        /*0118*/ 	.word	0xffffffff


	//   ....[19]....
        /*011c*/ 	.word	0xffffffff


	//----- nvinfo : EIATTR_COOP_GROUP_INSTR_OFFSETS
	.align		4
.L_488:
        /*0120*/ 	.byte	0x04, 0x28
        /*0122*/ 	.short	(.L_490 - .L_489)


	//   ....[0]....
.L_489:
        /*0124*/ 	.word	0x00004bf0


	//   ....[1]....
        /*0128*/ 	.word	0x00004c10


	//   ....[2]....
        /*012c*/ 	.word	0x00004cb0


	//   ....[3]....
        /*0130*/ 	.word	0x00004cc0


	//   ....[4]....
        /*0134*/ 	.word	0x000084b0


	//   ....[5]....
        /*0138*/ 	.word	0x000084c0


	//   ....[6]....
        /*013c*/ 	.word	0x000084f0


	//   ....[7]....
        /*0140*/ 	.word	0x00008500


	//   ....[8]....
        /*0144*/ 	.word	0x0000c5e0


	//   ....[9]....
        /*0148*/ 	.word	0x0000c610


	//   ....[10]....
        /*014c*/ 	.word	0x0000c630


	//   ....[11]....
        /*0150*/ 	.word	0x0000c650


	//   ....[12]....
        /*0154*/ 	.word	0x000106b0


	//   ....[13]....
        /*0158*/ 	.word	0x000106c0


	//   ....[14]....
        /*015c*/ 	.word	0x000106e0


	//   ....[15]....
        /*0160*/ 	.word	0x00010700


	//   ....[16]....
        /*0164*/ 	.word	0x000126f0


	//   ....[17]....
        /*0168*/ 	.word	0x00012700


	//   ....[18]....
        /*016c*/ 	.word	0x00012730


	//   ....[19]....
        /*0170*/ 	.word	0x00012750


	//----- nvinfo : EIATTR_EXIT_INSTR_OFFSETS
	.align		4
.L_490:
        /*0174*/ 	.byte	0x04, 0x1c
        /*0176*/ 	.short	(.L_492 - .L_491)


	//   ....[0]....
.L_491:
        /*0178*/ 	.word	0x000004d0


	//   ....[1]....
        /*017c*/ 	.word	0x000142d0


	//   ....[2]....
        /*0180*/ 	.word	0x000143f0


	//   ....[3]....
        /*0184*/ 	.word	0x00014410


	//   ....[4]....
        /*0188*/ 	.word	0x00014f10


	//   ....[5]....
        /*018c*/ 	.word	0x00014f90


	//----- nvinfo : EIATTR_CTAIDZ_USED
	.align		4
.L_492:
        /*0190*/ 	.byte	0x01, 0x04
	.zero		2


	//----- nvinfo : EIATTR_CRS_STACK_SIZE
	.align		4
        /*0194*/ 	.byte	0x04, 0x1e
        /*0196*/ 	.short	(.L_494 - .L_493)
.L_493:
        /*0198*/ 	.word	0x00000000
.L_494:


//--------------------- .nv.callgraph             --------------------------
	.section	.nv.callgraph,"",@"SHT_CUDA_CALLGRAPH"
	.align	4
	.sectionentsize	8
	.align		4
        /*0000*/ 	.word	0x00000000
	.align		4
        /*0004*/ 	.word	0xffffffff
	.align		4
        /*0008*/ 	.word	0x00000000
	.align		4
        /*000c*/ 	.word	0xfffffffe
	.align		4
        /*0010*/ 	.word	0x00000000
	.align		4
        /*0014*/ 	.word	0xfffffffd
	.align		4
        /*0018*/ 	.word	0x00000000
	.align		4
        /*001c*/ 	.word	0xfffffffc


//--------------------- .nv.rel.action            --------------------------
	.section	.nv.rel.action,"",@"SHT_CUDA_RELOCINFO"
	.align	8
	.sectionentsize	8
        /*0000*/ 	.byte	0x73, 0x00, 0x00, 0x00, 0x00, 0x00, 0x00, 0x00, 0x00, 0x00, 0x00, 0x11, 0x25, 0x00, 0x05, 0x36


//--------------------- .nv.constant4             --------------------------
	.section	.nv.constant4,"a",@progbits
	.align	8
	.align		8
.nv.constant4:
        /*0000*/ 	.dword	_ZN73_INTERNAL_8babfbd3_37_flash_fwd_hdim256_fp16_causal_sm80_cu_9949e2e8_36874cuda3std3__45__cpo5beginE
	.align		8
        /*0008*/ 	.dword	_ZN73_INTERNAL_8babfbd3_37_flash_fwd_hdim256_fp16_causal_sm80_cu_9949e2e8_36874cuda3std3__45__cpo3endE
	.align		8
        /*0010*/ 	.dword	_ZN73_INTERNAL_8babfbd3_37_flash_fwd_hdim256_fp16_causal_sm80_cu_9949e2e8_36874cuda3std3__45__cpo6cbeginE
	.align		8
        /*0018*/ 	.dword	_ZN73_INTERNAL_8babfbd3_37_flash_fwd_hdim256_fp16_causal_sm80_cu_9949e2e8_36874cuda3std3__45__cpo4cendE
	.align		8
        /*0020*/ 	.dword	_ZN73_INTERNAL_8babfbd3_37_flash_fwd_hdim256_fp16_causal_sm80_cu_9949e2e8_36874cuda3std3__475_GLOBAL__N__8babfbd3_37_flash_fwd_hdim256_fp16_causal_sm80_cu_9949e2e8_36876ignoreE
	.align		8
        /*0028*/ 	.dword	_ZN73_INTERNAL_8babfbd3_37_flash_fwd_hdim256_fp16_causal_sm80_cu_9949e2e8_36874cuda3std3__419piecewise_constructE
	.align		8
        /*0030*/ 	.dword	_ZN73_INTERNAL_8babfbd3_37_flash_fwd_hdim256_fp16_causal_sm80_cu_9949e2e8_36874cuda3std3__48in_placeE
	.align		8
        /*0038*/ 	.dword	_ZN73_INTERNAL_8babfbd3_37_flash_fwd_hdim256_fp16_causal_sm80_cu_9949e2e8_36874cuda3std6ranges3__45__cpo4swapE
	.align		8
        /*0040*/ 	.dword	_ZN73_INTERNAL_8babfbd3_37_flash_fwd_hdim256_fp16_causal_sm80_cu_9949e2e8_36874cuda3std6ranges3__45__cpo9iter_moveE
	.align		8
        /*0048*/ 	.dword	_ZN73_INTERNAL_8babfbd3_37_flash_fwd_hdim256_fp16_causal_sm80_cu_9949e2e8_36874cute7productE
	.align		8
        /*0050*/ 	.dword	_ZN73_INTERNAL_8babfbd3_37_flash_fwd_hdim256_fp16_causal_sm80_cu_9949e2e8_36874cute1_E


//--------------------- .nv.constant0._ZN5flash16flash_fwd_kernelI23Flash_fwd_kernel_traitsILi256ELi64ELi64ELi4ELb0ELb0EN7cutlass6half_tE19Flash_kernel_traitsILi256ELi64ELi64ELi4ES3_EELb0ELb1ELb0ELb0ELb0ELb1ELb0ELb0EEEvNS_16Flash_fwd_paramsE --------------------------
	.section	.nv.constant0._ZN5flash16flash_fwd_kernelI23Flash_fwd_kernel_traitsILi256ELi64ELi64ELi4ELb0ELb0EN7cutlass6half_tE19Flash_kernel_traitsILi256ELi64ELi64ELi4ES3_EELb0ELb1ELb0ELb0ELb0ELb1ELb0ELb0EEEvNS_16Flash_fwd_paramsE,"a",@progbits
	.sectionflags	@""
	.align	4
.nv.constant0._ZN5flash16flash_fwd_kernelI23Flash_fwd_kernel_traitsILi256ELi64ELi64ELi4ELb0ELb0EN7cutlass6half_tE19Flash_kernel_traitsILi256ELi64ELi64ELi4ES3_EELb0ELb1ELb0ELb0ELb0ELb1ELb0ELb0EEEvNS_16Flash_fwd_paramsE:
	.zero		816


//--------------------- .nv.constant0._ZN5flash16flash_fwd_kernelI23Flash_fwd_kernel_traitsILi256ELi64ELi64ELi4ELb0ELb0EN7cutlass6half_tE19Flash_kernel_traitsILi256ELi64ELi64ELi4ES3_EELb0ELb1ELb0ELb0ELb0ELb0ELb0ELb0EEEvNS_16Flash_fwd_paramsE --------------------------
	.section	.nv.constant0._ZN5flash16flash_fwd_kernelI23Flash_fwd_kernel_traitsILi256ELi64ELi64ELi4ELb0ELb0EN7cutlass6half_tE19Flash_kernel_traitsILi256ELi64ELi64ELi4ES3_EELb0ELb1ELb0ELb0ELb0ELb0ELb0ELb0EEEvNS_16Flash_fwd_paramsE,"a",@progbits
	.sectionflags	@""
	.align	4
.nv.constant0._ZN5flash16flash_fwd_kernelI23Flash_fwd_kernel_traitsILi256ELi64ELi64ELi4ELb0ELb0EN7cutlass6half_tE19Flash_kernel_traitsILi256ELi64ELi64ELi4ES3_EELb0ELb1ELb0ELb0ELb0ELb0ELb0ELb0EEEvNS_16Flash_fwd_paramsE:
	.zero		816


//--------------------- .nv.constant0._ZN5flash16flash_fwd_kernelI23Flash_fwd_kernel_traitsILi256ELi64ELi64ELi4ELb0ELb0EN7cutlass6half_tE19Flash_kernel_traitsILi256ELi64ELi64ELi4ES3_EELb0ELb1ELb0ELb1ELb0ELb0ELb0ELb0EEEvNS_16Flash_fwd_paramsE --------------------------
	.section	.nv.constant0._ZN5flash16flash_fwd_kernelI23Flash_fwd_kernel_traitsILi256ELi64ELi64ELi4ELb0ELb0EN7cutlass6half_tE19Flash_kernel_traitsILi256ELi64ELi64ELi4ES3_EELb0ELb1ELb0ELb1ELb0ELb0ELb0ELb0EEEvNS_16Flash_fwd_paramsE,"a",@progbits
	.sectionflags	@""
	.align	4
.nv.constant0._ZN5flash16flash_fwd_kernelI23Flash_fwd_kernel_traitsILi256ELi64ELi64ELi4ELb0ELb0EN7cutlass6half_tE19Flash_kernel_traitsILi256ELi64ELi64ELi4ES3_EELb0ELb1ELb0ELb1ELb0ELb0ELb0ELb0EEEvNS_16Flash_fwd_paramsE:
	.zero		816


//--------------------- .nv.constant0._ZN5flash16flash_fwd_kernelI23Flash_fwd_kernel_traitsILi256ELi128ELi64ELi8ELb0ELb0EN7cutlass6half_tE19Flash_kernel_traitsILi256ELi128ELi64ELi8ES3_EELb0ELb1ELb0ELb0ELb0ELb1ELb0ELb0EEEvNS_16Flash_fwd_paramsE --------------------------
	.section	.nv.constant0._ZN5flash16flash_fwd_kernelI23Flash_fwd_kernel_traitsILi256ELi128ELi64ELi8ELb0ELb0EN7cutlass6half_tE19Flash_kernel_traitsILi256ELi128ELi64ELi8ES3_EELb0ELb1ELb0ELb0ELb0ELb1ELb0ELb0EEEvNS_16Flash_fwd_paramsE,"a",@progbits
	.sectionflags	@""
	.align	4
.nv.constant0._ZN5flash16flash_fwd_kernelI23Flash_fwd_kernel_traitsILi256ELi128ELi64ELi8ELb0ELb0EN7cutlass6half_tE19Flash_kernel_traitsILi256ELi128ELi64ELi8ES3_EELb0ELb1ELb0ELb0ELb0ELb1ELb0ELb0EEEvNS_16Flash_fwd_paramsE:
	.zero		816


//--------------------- .nv.constant0._ZN5flash16flash_fwd_kernelI23Flash_fwd_kernel_traitsILi256ELi128ELi64ELi8ELb0ELb0EN7cutlass6half_tE19Flash_kernel_traitsILi256ELi128ELi64ELi8ES3_EELb0ELb1ELb0ELb0ELb0ELb0ELb0ELb0EEEvNS_16Flash_fwd_paramsE --------------------------
	.section	.nv.constant0._ZN5flash16flash_fwd_kernelI23Flash_fwd_kernel_traitsILi256ELi128ELi64ELi8ELb0ELb0EN7cutlass6half_tE19Flash_kernel_traitsILi256ELi128ELi64ELi8ES3_EELb0ELb1ELb0ELb0ELb0ELb0ELb0ELb0EEEvNS_16Flash_fwd_paramsE,"a",@progbits
	.sectionflags	@""
	.align	4
.nv.constant0._ZN5flash16flash_fwd_kernelI23Flash_fwd_kernel_traitsILi256ELi128ELi64ELi8ELb0ELb0EN7cutlass6half_tE19Flash_kernel_traitsILi256ELi128ELi64ELi8ES3_EELb0ELb1ELb0ELb0ELb0ELb0ELb0ELb0EEEvNS_16Flash_fwd_paramsE:
	.zero		816


//--------------------- .nv.constant0._ZN5flash16flash_fwd_kernelI23Flash_fwd_kernel_traitsILi256ELi128ELi64ELi8ELb0ELb0EN7cutlass6half_tE19Flash_kernel_traitsILi256ELi128ELi64ELi8ES3_EELb0ELb1ELb0ELb1ELb0ELb0ELb0ELb0EEEvNS_16Flash_fwd_paramsE --------------------------
	.section	.nv.constant0._ZN5flash16flash_fwd_kernelI23Flash_fwd_kernel_traitsILi256ELi128ELi64ELi8ELb0ELb0EN7cutlass6half_tE19Flash_kernel_traitsILi256ELi128ELi64ELi8ES3_EELb0ELb1ELb0ELb1ELb0ELb0ELb0ELb0EEEvNS_16Flash_fwd_paramsE,"a",@progbits
	.sectionflags	@""
	.align	4
.nv.constant0._ZN5flash16flash_fwd_kernelI23Flash_fwd_kernel_traitsILi256ELi128ELi64ELi8ELb0ELb0EN7cutlass6half_tE19Flash_kernel_traitsILi256ELi128ELi64ELi8ES3_EELb0ELb1ELb0ELb1ELb0ELb0ELb0ELb0EEEvNS_16Flash_fwd_paramsE:
	.zero		816


//--------------------- .nv.constant0._ZN5flash16flash_fwd_kernelI23Flash_fwd_kernel_traitsILi256ELi64ELi64ELi4ELb0ELb0EN7cutlass6half_tE19Flash_kernel_traitsILi256ELi64ELi64ELi4ES3_EELb1ELb1ELb0ELb0ELb0ELb0ELb0ELb0EEEvNS_16Flash_fwd_paramsE --------------------------
	.section	.nv.constant0._ZN5flash16flash_fwd_kernelI23Flash_fwd_kernel_traitsILi256ELi64ELi64ELi4ELb0ELb0EN7cutlass6half_tE19Flash_kernel_traitsILi256ELi64ELi64ELi4ES3_EELb1ELb1ELb0ELb0ELb0ELb0ELb0ELb0EEEvNS_16Flash_fwd_paramsE,"a",@progbits
	.sectionflags	@""
	.align	4
.nv.constant0._ZN5flash16flash_fwd_kernelI23Flash_fwd_kernel_traitsILi256ELi64ELi64ELi4ELb0ELb0EN7cutlass6half_tE19Flash_kernel_traitsILi256ELi64ELi64ELi4ES3_EELb1ELb1ELb0ELb0ELb0ELb0ELb0ELb0EEEvNS_16Flash_fwd_paramsE:
	.zero		816


//--------------------- .nv.constant0._ZN5flash16flash_fwd_kernelI23Flash_fwd_kernel_traitsILi256ELi64ELi64ELi4ELb0ELb0EN7cutlass6half_tE19Flash_kernel_traitsILi256ELi64ELi64ELi4ES3_EELb1ELb1ELb0ELb0ELb0ELb1ELb0ELb0EEEvNS_16Flash_fwd_paramsE --------------------------
	.section	.nv.constant0._ZN5flash16flash_fwd_kernelI23Flash_fwd_kernel_traitsILi256ELi64ELi64ELi4ELb0ELb0EN7cutlass6half_tE19Flash_kernel_traitsILi256ELi64ELi64ELi4ES3_EELb1ELb1ELb0ELb0ELb0ELb1ELb0ELb0EEEvNS_16Flash_fwd_paramsE,"a",@progbits
	.sectionflags	@""
	.align	4
.nv.constant0._ZN5flash16flash_fwd_kernelI23Flash_fwd_kernel_traitsILi256ELi64ELi64ELi4ELb0ELb0EN7cutlass6half_tE19Flash_kernel_traitsILi256ELi64ELi64ELi4ES3_EELb1ELb1ELb0ELb0ELb0ELb1ELb0ELb0EEEvNS_16Flash_fwd_paramsE:
	.zero		816


//--------------------- .nv.constant0._ZN5flash16flash_fwd_kernelI23Flash_fwd_kernel_traitsILi256ELi64ELi64ELi4ELb0ELb0EN7cutlass6half_tE19Flash_kernel_traitsILi256ELi64ELi64ELi4ES3_EELb0ELb1ELb0ELb0ELb0ELb1ELb1ELb0EEEvNS_16Flash_fwd_paramsE --------------------------
	.section	.nv.constant0._ZN5flash16flash_fwd_kernelI23Flash_fwd_kernel_traitsILi256ELi64ELi64ELi4ELb0ELb0EN7cutlass6half_tE19Flash_kernel_traitsILi256ELi64ELi64ELi4ES3_EELb0ELb1ELb0ELb0ELb0ELb1ELb1ELb0EEEvNS_16Flash_fwd_paramsE,"a",@progbits
	.sectionflags	@""
	.align	4
.nv.constant0._ZN5flash16flash_fwd_kernelI23Flash_fwd_kernel_traitsILi256ELi64ELi64ELi4ELb0ELb0EN7cutlass6half_tE19Flash_kernel_traitsILi256ELi64ELi64ELi4ES3_EELb0ELb1ELb0ELb0ELb0ELb1ELb1ELb0EEEvNS_16Flash_fwd_paramsE:
	.zero		816


//--------------------- .nv.constant0._ZN5flash16flash_fwd_kernelI23Flash_fwd_kernel_traitsILi256ELi64ELi64ELi4ELb0ELb0EN7cutlass6half_tE19Flash_kernel_traitsILi256ELi64ELi64ELi4ES3_EELb1ELb1ELb0ELb1ELb0ELb0ELb0ELb0EEEvNS_16Flash_fwd_paramsE --------------------------
	.section	.nv.constant0._ZN5flash16flash_fwd_kernelI23Flash_fwd_kernel_traitsILi256ELi64ELi64ELi4ELb0ELb0EN7cutlass6half_tE19Flash_kernel_traitsILi256ELi64ELi64ELi4ES3_EELb1ELb1ELb0ELb1ELb0ELb0ELb0ELb0EEEvNS_16Flash_fwd_paramsE,"a",@progbits
	.sectionflags	@""
	.align	4
.nv.constant0._ZN5flash16flash_fwd_kernelI23Flash_fwd_kernel_traitsILi256ELi64ELi64ELi4ELb0ELb0EN7cutlass6half_tE19Flash_kernel_traitsILi256ELi64ELi64ELi4ES3_EELb1ELb1ELb0ELb1ELb0ELb0ELb0ELb0EEEvNS_16Flash_fwd_paramsE:
	.zero		816


//--------------------- .nv.constant0._ZN5flash16flash_fwd_kernelI23Flash_fwd_kernel_traitsILi256ELi64ELi64ELi4ELb0ELb0EN7cutlass6half_tE19Flash_kernel_traitsILi256ELi64ELi64ELi4ES3_EELb1ELb1ELb0ELb0ELb0ELb0ELb0ELb1EEEvNS_16Flash_fwd_paramsE --------------------------
	.section	.nv.constant0._ZN5flash16flash_fwd_kernelI23Flash_fwd_kernel_traitsILi256ELi64ELi64ELi4ELb0ELb0EN7cutlass6half_tE19Flash_kernel_traitsILi256ELi64ELi64ELi4ES3_EELb1ELb1ELb0ELb0ELb0ELb0ELb0ELb1EEEvNS_16Flash_fwd_paramsE,"a",@progbits
	.sectionflags	@""
	.align	4
.nv.constant0._ZN5flash16flash_fwd_kernelI23Flash_fwd_kernel_traitsILi256ELi64ELi64ELi4ELb0ELb0EN7cutlass6half_tE19Flash_kernel_traitsILi256ELi64ELi64ELi4ES3_EELb1ELb1ELb0ELb0ELb0ELb0ELb0ELb1EEEvNS_16Flash_fwd_paramsE:
	.zero		816


//--------------------- .nv.constant0._ZN5flash16flash_fwd_kernelI23Flash_fwd_kernel_traitsILi256ELi64ELi64ELi4ELb0ELb0EN7cutlass6half_tE19Flash_kernel_traitsILi256ELi64ELi64ELi4ES3_EELb0ELb1ELb0ELb0ELb0ELb0ELb1ELb0EEEvNS_16Flash_fwd_paramsE --------------------------
	.section	.nv.constant0._ZN5flash16flash_fwd_kernelI23Flash_fwd_kernel_traitsILi256ELi64ELi64ELi4ELb0ELb0EN7cutlass6half_tE19Flash_kernel_traitsILi256ELi64ELi64ELi4ES3_EELb0ELb1ELb0ELb0ELb0ELb0ELb1ELb0EEEvNS_16Flash_fwd_paramsE,"a",@progbits
	.sectionflags	@""
	.align	4
.nv.constant0._ZN5flash16flash_fwd_kernelI23Flash_fwd_kernel_traitsILi256ELi64ELi64ELi4ELb0ELb0EN7cutlass6half_tE19Flash_kernel_traitsILi256ELi64ELi64ELi4ES3_EELb0ELb1ELb0ELb0ELb0ELb0ELb1ELb0EEEvNS_16Flash_fwd_paramsE:
	.zero		816


//--------------------- .nv.constant0._ZN5flash16flash_fwd_kernelI23Flash_fwd_kernel_traitsILi256ELi64ELi64ELi4ELb0ELb0EN7cutlass6half_tE19Flash_kernel_traitsILi256ELi64ELi64ELi4ES3_EELb1ELb1ELb0ELb1ELb0ELb0ELb0ELb1EEEvNS_16Flash_fwd_paramsE --------------------------
	.section	.nv.constant0._ZN5flash16flash_fwd_kernelI23Flash_fwd_kernel_traitsILi256ELi64ELi64ELi4ELb0ELb0EN7cutlass6half_tE19Flash_kernel_traitsILi256ELi64ELi64ELi4ES3_EELb1ELb1ELb0ELb1ELb0ELb0ELb0ELb1EEEvNS_16Flash_fwd_paramsE,"a",@progbits
	.sectionflags	@""
	.align	4
.nv.constant0._ZN5flash16flash_fwd_kernelI23Flash_fwd_kernel_traitsILi256ELi64ELi64ELi4ELb0ELb0EN7cutlass6half_tE19Flash_kernel_traitsILi256ELi64ELi64ELi4ES3_EELb1ELb1ELb0ELb1ELb0ELb0ELb0ELb1EEEvNS_16Flash_fwd_paramsE:
	.zero		816


//--------------------- .nv.constant0._ZN5flash16flash_fwd_kernelI23Flash_fwd_kernel_traitsILi256ELi64ELi64ELi4ELb0ELb0EN7cutlass6half_tE19Flash_kernel_traitsILi256ELi64ELi64ELi4ES3_EELb0ELb1ELb0ELb1ELb0ELb0ELb1ELb0EEEvNS_16Flash_fwd_paramsE --------------------------
	.section	.nv.constant0._ZN5flash16flash_fwd_kernelI23Flash_fwd_kernel_traitsILi256ELi64ELi64ELi4ELb0ELb0EN7cutlass6half_tE19Flash_kernel_traitsILi256ELi64ELi64ELi4ES3_EELb0ELb1ELb0ELb1ELb0ELb0ELb1ELb0EEEvNS_16Flash_fwd_paramsE,"a",@progbits
	.sectionflags	@""
	.align	4
.nv.constant0._ZN5flash16flash_fwd_kernelI23Flash_fwd_kernel_traitsILi256ELi64ELi64ELi4ELb0ELb0EN7cutlass6half_tE19Flash_kernel_traitsILi256ELi64ELi64ELi4ES3_EELb0ELb1ELb0ELb1ELb0ELb0ELb1ELb0EEEvNS_16Flash_fwd_paramsE:
	.zero		816


//--------------------- .nv.constant0._ZN5flash16flash_fwd_kernelI23Flash_fwd_kernel_traitsILi256ELi128ELi64ELi8ELb0ELb0EN7cutlass6half_tE19Flash_kernel_traitsILi256ELi128ELi64ELi8ES3_EELb1ELb1ELb0ELb0ELb0ELb0ELb0ELb0EEEvNS_16Flash_fwd_paramsE --------------------------
	.section	.nv.constant0._ZN5flash16flash_fwd_kernelI23Flash_fwd_kernel_traitsILi256ELi128ELi64ELi8ELb0ELb0EN7cutlass6half_tE19Flash_kernel_traitsILi256ELi128ELi64ELi8ES3_EELb1ELb1ELb0ELb0ELb0ELb0ELb0ELb0EEEvNS_16Flash_fwd_paramsE,"a",@progbits
	.sectionflags	@""
	.align	4
.nv.constant0._ZN5flash16flash_fwd_kernelI23Flash_fwd_kernel_traitsILi256ELi128ELi64ELi8ELb0ELb0EN7cutlass6half_tE19Flash_kernel_traitsILi256ELi128ELi64ELi8ES3_EELb1ELb1ELb0ELb0ELb0ELb0ELb0ELb0EEEvNS_16Flash_fwd_paramsE:
	.zero		816


//--------------------- .nv.constant0._ZN5flash16flash_fwd_kernelI23Flash_fwd_kernel_traitsILi256ELi128ELi64ELi8ELb0ELb0EN7cutlass6half_tE19Flash_kernel_traitsILi256ELi128ELi64ELi8ES3_EELb1ELb1ELb0ELb0ELb0ELb1ELb0ELb0EEEvNS_16Flash_fwd_paramsE --------------------------
	.section	.nv.constant0._ZN5flash16flash_fwd_kernelI23Flash_fwd_kernel_traitsILi256ELi128ELi64ELi8ELb0ELb0EN7cutlass6half_tE19Flash_kernel_traitsILi256ELi128ELi64ELi8ES3_EELb1ELb1ELb0ELb0ELb0ELb1ELb0ELb0EEEvNS_16Flash_fwd_paramsE,"a",@progbits
	.sectionflags	@""
	.align	4
.nv.constant0._ZN5flash16flash_fwd_kernelI23Flash_fwd_kernel_traitsILi256ELi128ELi64ELi8ELb0ELb0EN7cutlass6half_tE19Flash_kernel_traitsILi256ELi128ELi64ELi8ES3_EELb1ELb1ELb0ELb0ELb0ELb1ELb0ELb0EEEvNS_16Flash_fwd_paramsE:
	.zero		816


//--------------------- .nv.constant0._ZN5flash16flash_fwd_kernelI23Flash_fwd_kernel_traitsILi256ELi128ELi64ELi8ELb0ELb0EN7cutlass6half_tE19Flash_kernel_traitsILi256ELi128ELi64ELi8ES3_EELb0ELb1ELb0ELb0ELb0ELb1ELb1ELb0EEEvNS_16Flash_fwd_paramsE --------------------------
	.section	.nv.constant0._ZN5flash16flash_fwd_kernelI23Flash_fwd_kernel_traitsILi256ELi128ELi64ELi8ELb0ELb0EN7cutlass6half_tE19Flash_kernel_traitsILi256ELi128ELi64ELi8ES3_EELb0ELb1ELb0ELb0ELb0ELb1ELb1ELb0EEEvNS_16Flash_fwd_paramsE,"a",@progbits
	.sectionflags	@""
	.align	4
.nv.constant0._ZN5flash16flash_fwd_kernelI23Flash_fwd_kernel_traitsILi256ELi128ELi64ELi8ELb0ELb0EN7cutlass6half_tE19Flash_kernel_traitsILi256ELi128ELi64ELi8ES3_EELb0ELb1ELb0ELb0ELb0ELb1ELb1ELb0EEEvNS_16Flash_fwd_paramsE:
	.zero		816


//--------------------- .nv.constant0._ZN5flash16flash_fwd_kernelI23Flash_fwd_kernel_traitsILi256ELi128ELi64ELi8ELb0ELb0EN7cutlass6half_tE19Flash_kernel_traitsILi256ELi128ELi64ELi8ES3_EELb1ELb1ELb0ELb1ELb0ELb0ELb0ELb0EEEvNS_16Flash_fwd_paramsE --------------------------
	.section	.nv.constant0._ZN5flash16flash_fwd_kernelI23Flash_fwd_kernel_traitsILi256ELi128ELi64ELi8ELb0ELb0EN7cutlass6half_tE19Flash_kernel_traitsILi256ELi128ELi64ELi8ES3_EELb1ELb1ELb0ELb1ELb0ELb0ELb0ELb0EEEvNS_16Flash_fwd_paramsE,"a",@progbits
	.sectionflags	@""
	.align	4
.nv.constant0._ZN5flash16flash_fwd_kernelI23Flash_fwd_kernel_traitsILi256ELi128ELi64ELi8ELb0ELb0EN7cutlass6half_tE19Flash_kernel_traitsILi256ELi128ELi64ELi8ES3_EELb1ELb1ELb0ELb1ELb0ELb0ELb0ELb0EEEvNS_16Flash_fwd_paramsE:
	.zero		816


//--------------------- .nv.constant0._ZN5flash16flash_fwd_kernelI23Flash_fwd_kernel_traitsILi256ELi128ELi64ELi8ELb0ELb0EN7cutlass6half_tE19Flash_kernel_traitsILi256ELi128ELi64ELi8ES3_EELb1ELb1ELb0ELb0ELb0ELb0ELb0ELb1EEEvNS_16Flash_fwd_paramsE --------------------------
	.section	.nv.constant0._ZN5flash16flash_fwd_kernelI23Flash_fwd_kernel_traitsILi256ELi128ELi64ELi8ELb0ELb0EN7cutlass6half_tE19Flash_kernel_traitsILi256ELi128ELi64ELi8ES3_EELb1ELb1ELb0ELb0ELb0ELb0ELb0ELb1EEEvNS_16Flash_fwd_paramsE,"a",@progbits
	.sectionflags	@""
	.align	4
.nv.constant0._ZN5flash16flash_fwd_kernelI23Flash_fwd_kernel_traitsILi256ELi128ELi64ELi8ELb0ELb0EN7cutlass6half_tE19Flash_kernel_traitsILi256ELi128ELi64ELi8ES3_EELb1ELb1ELb0ELb0ELb0ELb0ELb0ELb1EEEvNS_16Flash_fwd_paramsE:
	.zero		816


//--------------------- .nv.constant0._ZN5flash16flash_fwd_kernelI23Flash_fwd_kernel_traitsILi256ELi128ELi64ELi8ELb0ELb0EN7cutlass6half_tE19Flash_kernel_traitsILi256ELi128ELi64ELi8ES3_EELb0ELb1ELb0ELb0ELb0ELb0ELb1ELb0EEEvNS_16Flash_fwd_paramsE --------------------------
	.section	.nv.constant0._ZN5flash16flash_fwd_kernelI23Flash_fwd_kernel_traitsILi256ELi128ELi64ELi8ELb0ELb0EN7cutlass6half_tE19Flash_kernel_traitsILi256ELi128ELi64ELi8ES3_EELb0ELb1ELb0ELb0ELb0ELb0ELb1ELb0EEEvNS_16Flash_fwd_paramsE,"a",@progbits
	.sectionflags	@""
	.align	4
.nv.constant0._ZN5flash16flash_fwd_kernelI23Flash_fwd_kernel_traitsILi256ELi128ELi64ELi8ELb0ELb0EN7cutlass6half_tE19Flash_kernel_traitsILi256ELi128ELi64ELi8ES3_EELb0ELb1ELb0ELb0ELb0ELb0ELb1ELb0EEEvNS_16Flash_fwd_paramsE:
	.zero		816


//--------------------- .nv.constant0._ZN5flash16flash_fwd_kernelI23Flash_fwd_kernel_traitsILi256ELi128ELi64ELi8ELb0ELb0EN7cutlass6half_tE19Flash_kernel_traitsILi256ELi128ELi64ELi8ES3_EELb1ELb1ELb0ELb1ELb0ELb0ELb0ELb1EEEvNS_16Flash_fwd_paramsE --------------------------
	.section	.nv.constant0._ZN5flash16flash_fwd_kernelI23Flash_fwd_kernel_traitsILi256ELi128ELi64ELi8ELb0ELb0EN7cutlass6half_tE19Flash_kernel_traitsILi256ELi128ELi64ELi8ES3_EELb1ELb1ELb0ELb1ELb0ELb0ELb0ELb1EEEvNS_16Flash_fwd_paramsE,"a",@progbits
	.sectionflags	@""
	.align	4
.nv.constant0._ZN5flash16flash_fwd_kernelI23Flash_fwd_kernel_traitsILi256ELi128ELi64ELi8ELb0ELb0EN7cutlass6half_tE19Flash_kernel_traitsILi256ELi128ELi64ELi8ES3_EELb1ELb1ELb0ELb1ELb0ELb0ELb0ELb1EEEvNS_16Flash_fwd_paramsE:
	.zero		816


//--------------------- .nv.constant0._ZN5flash16flash_fwd_kernelI23Flash_fwd_kernel_traitsILi256ELi128ELi64ELi8ELb0ELb0EN7cutlass6half_tE19Flash_kernel_traitsILi256ELi128ELi64ELi8ES3_EELb0ELb1ELb0ELb1ELb0ELb0ELb1ELb0EEEvNS_16Flash_fwd_paramsE --------------------------
	.section	.nv.constant0._ZN5flash16flash_fwd_kernelI23Flash_fwd_kernel_traitsILi256ELi128ELi64ELi8ELb0ELb0EN7cutlass6half_tE19Flash_kernel_traitsILi256ELi128ELi64ELi8ES3_EELb0ELb1ELb0ELb1ELb0ELb0ELb1ELb0EEEvNS_16Flash_fwd_paramsE,"a",@progbits
	.sectionflags	@""
	.align	4
.nv.constant0._ZN5flash16flash_fwd_kernelI23Flash_fwd_kernel_traitsILi256ELi128ELi64ELi8ELb0ELb0EN7cutlass6half_tE19Flash_kernel_traitsILi256ELi128ELi64ELi8ES3_EELb0ELb1ELb0ELb1ELb0ELb0ELb1ELb0EEEvNS_16Flash_fwd_paramsE:
	.zero		816


//--------------------- .text._ZN5flash16flash_fwd_kernelI23Flash_fwd_kernel_traitsILi256ELi64ELi64ELi4ELb0ELb0EN7cutlass6half_tE19Flash_kernel_traitsILi256ELi64ELi64ELi4ES3_EELb0ELb1ELb0ELb0ELb0ELb1ELb0ELb0EEEvNS_16Flash_fwd_paramsE --------------------------
	.section	.text._ZN5flash16flash_fwd_kernelI23Flash_fwd_kernel_traitsILi256ELi64ELi64ELi4ELb0ELb0EN7cutlass6half_tE19Flash_kernel_traitsILi256ELi64ELi64ELi4ES3_EELb0ELb1ELb0ELb0ELb0ELb1ELb0ELb0EEEvNS_16Flash_fwd_paramsE,"ax",@progbits
	.sectioninfo	@"SHI_REGISTERS=254"
	.align	128
        .global         _ZN5flash16flash_fwd_kernelI23Flash_fwd_kernel_traitsILi256ELi64ELi64ELi4ELb0ELb0EN7cutlass6half_tE19Flash_kernel_traitsILi256ELi64ELi64ELi4ES3_EELb0ELb1ELb0ELb0ELb0ELb1ELb0ELb0EEEvNS_16Flash_fwd_paramsE
        .type           _ZN5flash16flash_fwd_kernelI23Flash_fwd_kernel_traitsILi256ELi64ELi64ELi4ELb0ELb0EN7cutlass6half_tE19Flash_kernel_traitsILi256ELi64ELi64ELi4ES3_EELb0ELb1ELb0ELb0ELb0ELb1ELb0ELb0EEEvNS_16Flash_fwd_paramsE,@function
        .size           _ZN5flash16flash_fwd_kernelI23Flash_fwd_kernel_traitsILi256ELi64ELi64ELi4ELb0ELb0EN7cutlass6half_tE19Flash_kernel_traitsILi256ELi64ELi64ELi4ES3_EELb0ELb1ELb0ELb0ELb0ELb1ELb0ELb0EEEvNS_16Flash_fwd_paramsE,(.L_x_1071 - _ZN5flash16flash_fwd_kernelI23Flash_fwd_kernel_traitsILi256ELi64ELi64ELi4ELb0ELb0EN7cutlass6half_tE19Flash_kernel_traitsILi256ELi64ELi64ELi4ES3_EELb0ELb1ELb0ELb0ELb0ELb1ELb0ELb0EEEvNS_16Flash_fwd_paramsE)
        .other          _ZN5flash16flash_fwd_kernelI23Flash_fwd_kernel_traitsILi256ELi64ELi64ELi4ELb0ELb0EN7cutlass6half_tE19Flash_kernel_traitsILi256ELi64ELi64ELi4ES3_EELb0ELb1ELb0ELb0ELb0ELb1ELb0ELb0EEEvNS_16Flash_fwd_paramsE,@"STO_CUDA_ENTRY STV_DEFAULT"
_ZN5flash16flash_fwd_kernelI23Flash_fwd_kernel_traitsILi256ELi64ELi64ELi4ELb0ELb0EN7cutlass6half_tE19Flash_kernel_traitsILi256ELi64ELi64ELi4ES3_EELb0ELb1ELb0ELb0ELb0ELb1ELb0ELb0EEEvNS_16Flash_fwd_paramsE:
.text._ZN5flash16flash_fwd_kernelI23Flash_fwd_kernel_traitsILi256ELi64ELi64ELi4ELb0ELb0EN7cutlass6half_tE19Flash_kernel_traitsILi256ELi64ELi64ELi4ES3_EELb0ELb1ELb0ELb0ELb0ELb1ELb0ELb0EEEvNS_16Flash_fwd_paramsE:
[----:B------:R-:W-:Y:S02]  /*0000*/  MOV R1, c[0x0][0x28] ;  /* 0x00000a0000017a02 */ /* 0x000fe40000000f00 */
[----:B------:R-:W1:Y:S01]  /*0010*/  S2UR UR10, SR_CTAID.Y ;  /* 0x00000000000a79c3 */ /* 0x000e620000002600 */
[----:B------:R-:W-:Y:S02]  /*0020*/  ULDC.64 UR4, c[0x0][0x240] ;  /* 0x0000900000047ab9 */ /* 0x000fe40000000a00 */
[----:B------:R-:W-:Y:S02]  /*0030*/  UISETP.NE.U32.AND UP2, UPT, URZ, UR4, UPT ;  /* 0x000000043f00728c */ /* 0x000fe4000bf45070 */
[----:B------:R-:W-:Y:S02]  /*0040*/  UMOV UR7, 0x4 ;  /* 0x0000000400077882 */ /* 0x000fe40000000000 */
[----:B------:R-:W-:Y:S02]  /*0050*/  UISETP.NE.AND.EX UP2, UPT, URZ, UR5, UPT, UP2 ;  /* 0x000000053f00728c */ /* 0x000fe4000bf45320 */
[----:B------:R-:W-:Y:S02]  /*0060*/  ULDC.64 UR12, c[0x0][0x240] ;  /* 0x00009000000c7ab9 */ /* 0x000fe40000000a00 */
[----:B------:R-:W-:-:S02]  /*0070*/  ULDC.64 UR4, c[0x0][0x250] ;  /* 0x0000940000047ab9 */ /* 0x000fc40000000a00 */
[----:B------:R-:W-:Y:S01]  /*0080*/  PLOP3.LUT P2, PT, PT, PT, UP2, 0x80, 0x0 ;  /* 0x000000000000781c */ /* 0x000fe20003f4f028 */
[----:B------:R-:W-:Y:S02]  /*0090*/  UISETP.NE.U32.AND UP0, UPT, URZ, UR4, UPT ;  /* 0x000000043f00728c */ /* 0x000fe4000bf05070 */
[----:B------:R-:W-:Y:S02]  /*00a0*/  ULDC.64 UR16, c[0x0][0x118] ;  /* 0x0000460000107ab9 */ /* 0x000fe40000000a00 */
[----:B------:R-:W-:Y:S02]  /*00b0*/  UISETP.NE.AND.EX UP0, UPT, URZ, UR5, UPT, UP0 ;  /* 0x000000053f00728c */ /* 0x000fe4000bf05300 */
[----:B------:R-:W-:Y:S02]  /*00c0*/  ULDC.U8 UR6, c[0x0][0x312] ;  /* 0x0000c48000067ab9 */ /* 0x000fe40000000000 */
[----:B------:R-:W-:Y:S02]  /*00d0*/  ULDC.64 UR8, c[0x0][0x248] ;  /* 0x0000920000087ab9 */ /* 0x000fe40000000a00 */
[----:B-1----:R-:W-:Y:S01]  /*00e0*/  UIMAD.WIDE UR12, UR10, UR7, UR12 ;  /* 0x000000070a0c72a5 */ /* 0x002fe2000f8e020c */
[----:B------:R-:W-:Y:S01]  /*00f0*/  PLOP3.LUT P0, PT, PT, PT, UP0, 0x80, 0x0 ;  /* 0x000000000000781c */ /* 0x000fe20003f0f008 */
[----:B------:R-:W-:-:S02]  /*0100*/  ULDC.64 UR4, c[0x0][0x250] ;  /* 0x0000940000047ab9 */ /* 0x000fc40000000a00 */
[----:B------:R-:W-:Y:S02]  /*0110*/  UISETP.NE.AND UP3, UPT, UR6, URZ, UPT ;  /* 0x0000003f0600728c */ /* 0x000fe4000bf65270 */
[----:B------:R-:W-:Y:S01]  /*0120*/  IMAD.U32 R8, RZ, RZ, UR12 ;  /* 0x0000000cff087e24 */ /* 0x000fe2000f8e00ff */
[----:B------:R-:W-:Y:S01]  /*0130*/  UISETP.EQ.U32.AND UP1, UPT, URZ, UR8, UPT ;  /* 0x000000083f00728c */ /* 0x000fe2000bf22070 */
[----:B------:R-:W-:Y:S01]  /*0140*/  IMAD.U32 R9, RZ, RZ, UR13 ;  /* 0x0000000dff097e24 */ /* 0x000fe2000f8e00ff */
[----:B------:R-:W-:Y:S02]  /*0150*/  @UP0 UIMAD.WIDE UR4, UR10, UR7, UR4 ;  /* 0x000000070a0402a5 */ /* 0x000fe4000f8e0204 */
[----:B------:R-:W-:Y:S02]  /*0160*/  UISETP.EQ.OR.EX UP1, UPT, URZ, UR9, !UP3, UP1 ;  /* 0x000000093f00728c */ /* 0x000fe4000df22710 */
[----:B------:R-:W2:Y:S01]  /*0170*/  @P2 LDG.E R7, [R8.64] ;  /* 0x0000001008072981 */ /* 0x000ea2000c1e1900 */
[----:B------:R-:W-:-:S03]  /*0180*/  ULDC.64 UR8, c[0x0][0x248] ;  /* 0x0000920000087ab9 */ /* 0x000fc60000000a00 */
[----:B------:R-:W3:Y:S01]  /*0190*/  @P2 LDG.E R0, [R8.64+0x4] ;  /* 0x0000041008002981 */ /* 0x000ee2000c1e1900 */
[----:B------:R-:W-:Y:S01]  /*01a0*/  MOV R3, UR5 ;  /* 0x0000000500037c02 */ /* 0x000fe20008000f00 */
[----:B------:R-:W-:Y:S01]  /*01b0*/  IMAD.U32 R2, RZ, RZ, UR4 ;  /* 0x00000004ff027e24 */ /* 0x000fe2000f8e00ff */
[----:B------:R-:W-:-:S04]  /*01c0*/  PLOP3.LUT P1, PT, PT, PT, UP1, 0x80, 0x0 ;  /* 0x000000000000781c */ /* 0x000fc80003f2f018 */
[----:B------:R1:W4:Y:S01]  /*01d0*/  @P0 LDG.E R3, [R2.64] ;  /* 0x0000001002030981 */ /* 0x000322000c1e1900 */
[----:B------:R-:W-:-:S06]  /*01e0*/  UIMAD.WIDE UR8, UR10, UR7, UR8 ;  /* 0x000000070a0872a5 */ /* 0x000fcc000f8e0208 */
[----:B------:R-:W-:Y:S01]  /*01f0*/  IMAD.U32 R4, RZ, RZ, UR8 ;  /* 0x00000008ff047e24 */ /* 0x000fe2000f8e00ff */
[----:B------:R-:W-:-:S05]  /*0200*/  MOV R5, UR9 ;  /* 0x0000000900057c02 */ /* 0x000fca0008000f00 */
[----:B------:R-:W5:Y:S01]  /*0210*/  @!P1 LDG.E R6, [R4.64] ;  /* 0x0000001004069981 */ /* 0x000f62000c1e1900 */
[----:B------:R-:W-:Y:S02]  /*0220*/  UMOV UR9, 0xffffffff ;  /* 0xffffffff00097882 */ /* 0x000fe40000000000 */
[----:B------:R-:W-:Y:S01]  /*0230*/  UMOV UR14, URZ ;  /* 0x0000003f000e7c82 */ /* 0x000fe20008000000 */
[----:B-1----:R-:W1:Y:S01]  /*0240*/  S2R R2, SR_TID.X ;  /* 0x0000000000027919 */ /* 0x002e620000002100 */
[----:B------:R-:W-:Y:S01]  /*0250*/  UMOV UR19, 0xffffffff ;  /* 0xffffffff00137882 */ /* 0x000fe20000000000 */
[----:B------:R-:W1:Y:S08]  /*0260*/  S2UR UR12, SR_CTAID.X ;  /* 0x00000000000c79c3 */ /* 0x000e700000002500 */
[----:B------:R-:W1:Y:S08]  /*0270*/  S2UR UR11, SR_CTAID.Z ;  /* 0x00000000000b79c3 */ /* 0x000e700000002700 */
[----:B--2---:R-:W2:Y:S08]  /*0280*/  @P2 R2UR UR9, R7 ;  /* 0x00000000070923c2 */ /* 0x004eb000000e0000 */
[----:B---3--:R-:W2:Y:S08]  /*0290*/  @P2 R2UR UR15, R0 ;  /* 0x00000000000f23c2 */ /* 0x008eb000000e0000 */
[----:B----4-:R3:W4:Y:S01]  /*02a0*/  @P0 R2UR UR14, R3 ;  /* 0x00000000030e03c2 */ /* 0x01072200000e0000 */
[----:B------:R-:W-:-:S04]  /*02b0*/  ISETP.NE.U32.AND P0, PT, RZ, c[0x0][0x248], PT ;  /* 0x00009200ff007a0c */ /* 0x000fc80003f05070 */
[----:B------:R-:W-:-:S03]  /*02c0*/  ISETP.NE.AND.EX P0, PT, RZ, c[0x0][0x24c], PT, P0 ;  /* 0x00009300ff007a0c */ /* 0x000fc60003f05300 */
[----:B-----5:R3:W1:Y:S01]  /*02d0*/  @!P1 R2UR UR19, R6 ;  /* 0x00000000061393c2 */ /* 0x02066200000e0000 */
[----:B--2---:R-:W-:-:S07]  /*02e0*/  @UP2 UIADD3 UR15, UR15, -UR9, URZ ;  /* 0x800000090f0f2290 */ /* 0x004fce000fffe03f */
[----:B------:R-:W-:Y:S02]  /*02f0*/  @!UP2 ULDC UR15, c[0x0][0x214] ;  /* 0x00008500000faab9 */ /* 0x000fe40000000800 */
[----:B-1-34-:R-:W-:Y:S05]  /*0300*/  @!P0 BRA `(.L_x_0) ;  /* 0x0000007000008947 */ /* 0x01afea0003800000 */
[----:B------:R-:W-:-:S13]  /*0310*/  PLOP3.LUT P0, PT, PT, PT, UP3, 0x80, 0x0 ;  /* 0x000000000000781c */ /* 0x000fda0003f0f038 */
[----:B------:R-:W2:Y:S04]  /*0320*/  @P0 LDG.E R0, [R4.64+0x4] ;  /* 0x0000041004000981 */ /* 0x000ea8000c1e1900 */
[----:B------:R-:W3:Y:S01]  /*0330*/  @!P0 LDG.E R3, [R4.64] ;  /* 0x0000001004038981 */ /* 0x000ee2000c1e1900 */
[----:B--2---:R-:W1:Y:S02]  /*0340*/  @P0 R2UR UR6, R0 ;  /* 0x00000000000603c2 */ /* 0x004e6400000e0000 */
[----:B-1----:R-:W-:-:S11]  /*0350*/  @UP3 UIADD3 UR6, UR6, -UR19, URZ ;  /* 0x8000001306063290 */ /* 0x002fd6000fffe03f */
[----:B---3--:R1:W2:Y:S02]  /*0360*/  @!P0 R2UR UR6, R3 ;  /* 0x00000000030683c2 */ /* 0x0082a400000e0000 */
[----:B-12---:R-:W-:Y:S05]  /*0370*/  BRA `(.L_x_1) ;  /* 0x0000001000007947 */ /* 0x006fea0003800000 */
.L_x_0:
[----:B------:R-:W-:Y:S02]  /*0380*/  ULDC UR6, c[0x0][0x218] ;  /* 0x0000860000067ab9 */ /* 0x000fe40000000800 */
.L_x_1:
[----:B------:R-:W-:Y:S02]  /*0390*/  ULDC.64 UR4, c[0x0][0x258] ;  /* 0x0000960000047ab9 */ /* 0x000fe40000000a00 */
[----:B------:R-:W-:-:S04]  /*03a0*/  UISETP.NE.U32.AND UP2, UPT, URZ, UR4, UPT ;  /* 0x000000043f00728c */ /* 0x000fc8000bf45070 */
[----:B------:R-:W-:-:S03]  /*03b0*/  UISETP.NE.AND.EX UP2, UPT, URZ, UR5, UPT, UP2 ;  /* 0x000000053f00728c */ /* 0x000fc6000bf45320 */
[----:B------:R-:W-:-:S03]  /*03c0*/  ULDC.64 UR4, c[0x0][0x258] ;  /* 0x0000960000047ab9 */ /* 0x000fc60000000a00 */
[----:B------:R-:W-:-:S05]  /*03d0*/  PLOP3.LUT P0, PT, PT, PT, UP2, 0x80, 0x0 ;  /* 0x000000000000781c */ /* 0x000fca0003f0f028 */
[----:B------:R-:W-:-:S06]  /*03e0*/  @UP2 UIMAD.WIDE UR4, UR10, UR7, UR4 ;  /* 0x000000070a0422a5 */ /* 0x000fcc000f8e0204 */
[----:B------:R-:W-:Y:S02]  /*03f0*/  IMAD.U32 R4, RZ, RZ, UR4 ;  /* 0x00000004ff047e24 */ /* 0x000fe4000f8e00ff */
[----:B------:R-:W-:Y:S01]  /*0400*/  IMAD.U32 R5, RZ, RZ, UR5 ;  /* 0x00000005ff057e24 */ /* 0x000fe2000f8e00ff */
[----:B------:R-:W-:Y:S02]  /*0410*/  USHF.L.U32 UR12, UR12, 0x6, URZ ;  /* 0x000000060c0c7899 */ /* 0x000fe4000800063f */
[----:B------:R-:W-:Y:S02]  /*0420*/  ULDC.64 UR4, c[0x0][0x268] ;  /* 0x00009a0000047ab9 */ /* 0x000fe40000000a00 */
[----:B------:R-:W2:Y:S01]  /*0430*/  @P0 LDG.E R0, [R4.64] ;  /* 0x0000001004000981 */ /* 0x000ea2000c1e1900 */
[----:B------:R-:W-:Y:S02]  /*0440*/  UISETP.GT.AND UP0, UPT, UR15, UR12, UPT ;  /* 0x0000000c0f00728c */ /* 0x000fe4000bf04270 */
[----:B------:R-:W-:-:S03]  /*0450*/  @!UP2 UISETP.NE.U32.AND UP1, UPT, URZ, UR4, UPT ;  /* 0x000000043f00a28c */ /* 0x000fc6000bf25070 */
[----:B------:R-:W-:Y:S02]  /*0460*/  ULDC UR4, c[0x0][0x21c] ;  /* 0x0000870000047ab9 */ /* 0x000fe40000000800 */
[----:B------:R-:W-:-:S04]  /*0470*/  @!UP2 UISETP.NE.AND.EX UP1, UPT, URZ, UR5, UPT, UP1 ;  /* 0x000000053f00a28c */ /* 0x000fc8000bf25310 */
[----:B------:R-:W-:Y:S01]  /*0480*/  @!UP2 USEL UR4, URZ, UR4, !UP1 ;  /* 0x000000043f04a287 */ /* 0x000fe2000c800000 */
[----:B--2---:R-:W1:Y:S01]  /*0490*/  @P0 R2UR UR13, R0 ;  /* 0x00000000000d03c2 */ /* 0x004e6200000e0000 */
[----:B------:R-:W-:Y:S01]  /*04a0*/  PLOP3.LUT P0, PT, PT, PT, UP0, 0x80, 0x0 ;  /* 0x000000000000781c */ /* 0x000fe20003f0f008 */
[----:B-1----:R-:W-:Y:S02]  /*04b0*/  @UP2 UIADD3 UR13, UR13, -UR14, URZ ;  /* 0x8000000e0d0d2290 */ /* 0x002fe4000fffe03f */
[----:B------:R-:W-:-:S10]  /*04c0*/  @!UP2 UIADD3 UR13, UR4, UR6, -UR14 ;  /* 0x00000006040da290 */ /* 0x000fd4000fffe80e */
[----:B------:R-:W-:Y:S05]  /*04d0*/  @!P0 EXIT ;  /* 0x000000000000894d */ /* 0x000fea0003800000 */
[----:B------:R-:W-:Y:S02]  /*04e0*/  UIADD3 UR4, -UR15, 0x7f, UR12 ;  /* 0x0000007f0f047890 */ /* 0x000fe4000fffe10c */
[----:B------:R-:W-:Y:S02]  /*04f0*/  ULDC UR5, c[0x0][0x2e8] ;  /* 0x0000ba0000057ab9 */ /* 0x000fe40000000800 */
[----:B------:R-:W-:Y:S02]  /*0500*/  UIADD3 UR7, UR13, 0x3f, URZ ;  /* 0x0000003f0d077890 */ /* 0x000fe4000fffe03f */
[----:B------:R-:W-:Y:S02]  /*0510*/  UIADD3 UR5, UR4, UR5, UR13 ;  /* 0x0000000504057290 */ /* 0x000fe4000fffe00d */
[----:B------:R-:W-:Y:S02]  /*0520*/  USHF.R.S32.HI UR6, URZ, 0x1f, UR7 ;  /* 0x0000001f3f067899 */ /* 0x000fe40008011407 */
[----:B------:R-:W-:-:S02]  /*0530*/  USHF.R.S32.HI UR4, URZ, 0x1f, UR5 ;  /* 0x0000001f3f047899 */ /* 0x000fc40008011405 */
[----:B------:R-:W-:Y:S02]  /*0540*/  ULEA.HI UR6, UR6, UR7, URZ, 0x6 ;  /* 0x0000000706067291 */ /* 0x000fe4000f8f303f */
[----:B------:R-:W-:Y:S02]  /*0550*/  ULEA.HI UR4, UR4, UR5, URZ, 0x6 ;  /* 0x0000000504047291 */ /* 0x000fe4000f8f303f */
[----:B------:R-:W-:Y:S02]  /*0560*/  USHF.R.S32.HI UR6, URZ, 0x6, UR6 ;  /* 0x000000063f067899 */ /* 0x000fe40008011406 */
[----:B------:R-:W-:-:S04]  /*0570*/  USHF.R.S32.HI UR4, URZ, 0x6, UR4 ;  /* 0x000000063f047899 */ /* 0x000fc80008011404 */
[----:B------:R-:W-:-:S04]  /*0580*/  UISETP.LT.AND UP0, UPT, UR6, UR4, UPT ;  /* 0x000000040600728c */ /* 0x000fc8000bf01270 */
[----:B------:R-:W-:-:S04]  /*0590*/  USEL UR8, UR6, UR4, UP0 ;  /* 0x0000000406087287 */ /* 0x000fc80008000000 */
[----:B------:R-:W-:-:S06]  /*05a0*/  UISETP.GE.AND UP0, UPT, UR8, 0x1, UPT ;  /* 0x000000010800788c */ /* 0x000fcc000bf06270 */
[----:B------:R-:W-:-:S13]  /*05b0*/  PLOP3.LUT P0, PT, PT, PT, UP0, 0x80, 0x0 ;  /* 0x000000000000781c */ /* 0x000fda0003f0f008 */
[----:B------:R-:W-:Y:S05]  /*05c0*/  @!P0 BRA `(.L_x_2) ;  /* 0x0000c9f000008947 */ /* 0x000fea0003800000 */
[----:B------:R-:W-:Y:S02]  /*05d0*/  UISETP.NE.AND UP1, UPT, UR9, -0x1, UPT ;  /* 0xffffffff0900788c */ /* 0x000fe4000bf25270 */
[----:B------:R-:W-:Y:S02]  /*05e0*/  UISETP.NE.AND UP0, UPT, UR19, -0x1, UPT ;  /* 0xffffffff1300788c */ /* 0x000fe4000bf05270 */
[----:B------:R-:W-:Y:S02]  /*05f0*/  ULDC.64 UR4, c[0x0][0x190] ;  /* 0x0000640000047ab9 */ /* 0x000fe40000000a00 */
[----:B------:R-:W-:Y:S02]  /*0600*/  ULDC.64 UR6, c[0x0][0x178] ;  /* 0x00005e0000067ab9 */ /* 0x000fe40000000a00 */
[----:B------:R-:W-:-:S03]  /*0610*/  PLOP3.LUT P0, PT, PT, PT, UP0, 0x80, 0x0 ;  /* 0x000000000000781c */ /* 0x000fc60003f0f008 */
[----:B------:R-:W-:Y:S02]  /*0620*/  @UP1 UIMAD.WIDE.U32 UR24, UR9, UR4, URZ ;  /* 0x00000004091812a5 */ /* 0x000fe4000f8e003f */
[----:B------:R-:W-:Y:S02]  /*0630*/  @!UP1 USHF.R.S32.HI UR22, URZ, 0x1f, UR10 ;  /* 0x0000001f3f169899 */ /* 0x000fe4000801140a */
[----:B------:R-:W-:Y:S02]  /*0640*/  @UP0 UIADD3 UR23, UR14, UR19, URZ ;  /* 0x000000130e170290 */ /* 0x000fe4000fffe03f */
[----:B------:R-:W-:Y:S02]  /*0650*/  @UP1 UIMAD UR18, UR9, UR5, UR25 ;  /* 0x00000005091212a4 */ /* 0x000fe4000f8e0219 */
[----:B------:R-:W-:Y:S02]  /*0660*/  @!UP1 UIMAD.WIDE.U32 UR20, UR10, UR6, URZ ;  /* 0x000000060a1492a5 */ /* 0x000fe4000f8e003f */
[----:B------:R-:W-:-:S02]  /*0670*/  ULDC.64 UR4, c[0x0][0x198] ;  /* 0x0000660000047ab9 */ /* 0x000fc40000000a00 */
[----:B------:R-:W-:Y:S02]  /*0680*/  @!UP1 UIMAD UR22, UR22, UR6, URZ ;  /* 0x00000006161692a4 */ /* 0x000fe4000f8e023f */
[----:B------:R-:W-:Y:S02]  /*0690*/  @UP0 UIMAD.WIDE.U32 UR26, UR23, UR4, URZ ;  /* 0x00000004171a02a5 */ /* 0x000fe4000f8e003f */
[----:B------:R-:W-:Y:S02]  /*06a0*/  @!UP1 UIMAD UR22, UR10, UR7, UR22 ;  /* 0x000000070a1692a4 */ /* 0x000fe4000f8e0216 */
[----:B------:R-:W-:Y:S02]  /*06b0*/  @UP1 UMOV UR6, UR24 ;  /* 0x0000001800061c82 */ /* 0x000fe40008000000 */
[----:B------:R-:W-:Y:S02]  /*06c0*/  @!UP1 UMOV UR6, UR20 ;  /* 0x0000001400069c82 */ /* 0x000fe40008000000 */
[----:B------:R-:W-:-:S02]  /*06d0*/  @UP0 UIMAD UR7, UR23, UR5, UR27 ;  /* 0x00000005170702a4 */ /* 0x000fc4000f8e021b */
[----:B------:R-:W-:Y:S02]  /*06e0*/  @!UP1 UIADD3 UR18, UR21, UR22, URZ ;  /* 0x0000001615129290 */ /* 0x000fe4000fffe03f */
[----:B------:R-:W-:Y:S01]  /*06f0*/  @UP0 UMOV UR20, UR26 ;  /* 0x0000001a00140c82 */ /* 0x000fe20008000000 */
[----:B------:R-:W-:Y:S05]  /*0700*/  @P0 BRA `(.L_x_3) ;  /* 0x000000d000000947 */ /* 0x000fea0003800000 */
[----:B------:R-:W-:Y:S02]  /*0710*/  USHF.R.S32.HI UR20, URZ, 0x1f, UR14 ;  /* 0x0000001f3f147899 */ /* 0x000fe4000801140e */
[----:B------:R-:W-:Y:S02]  /*0720*/  ULDC.64 UR4, c[0x0][0x198] ;  /* 0x0000660000047ab9 */ /* 0x000fe40000000a00 */
[----:B------:R-:W-:Y:S02]  /*0730*/  UIMAD UR20, UR20, UR4, URZ ;  /* 0x00000004141472a4 */ /* 0x000fe4000f8e023f */
[----:B------:R-:W-:Y:S02]  /*0740*/  UIMAD.WIDE.U32 UR22, UR14, UR4, URZ ;  /* 0x000000040e1672a5 */ /* 0x000fe4000f8e003f */
[----:B------:R-:W-:-:S02]  /*0750*/  UIMAD UR20, UR14, UR5, UR20 ;  /* 0x000000050e1472a4 */ /* 0x000fc4000f8e0214 */
[----:B------:R-:W-:Y:S02]  /*0760*/  USHF.R.S32.HI UR7, URZ, 0x1f, UR10 ;  /* 0x0000001f3f077899 */ /* 0x000fe4000801140a */
[----:B------:R-:W-:Y:S02]  /*0770*/  ULDC.64 UR4, c[0x0][0x180] ;  /* 0x0000600000047ab9 */ /* 0x000fe40000000a00 */
[----:B------:R-:W-:Y:S02]  /*0780*/  UIADD3 UR21, UR23, UR20, URZ ;  /* 0x0000001417157290 */ /* 0x000fe4000fffe03f */
[----:B------:R-:W-:Y:S02]  /*0790*/  UIMAD UR7, UR7, UR4, URZ ;  /* 0x00000004070772a4 */ /* 0x000fe4000f8e023f */
[----:B------:R-:W-:Y:S02]  /*07a0*/  UMOV UR20, UR22 ;  /* 0x0000001600147c82 */ /* 0x000fe40008000000 */
[----:B------:R-:W-:-:S02]  /*07b0*/  UIMAD UR7, UR10, UR5, UR7 ;  /* 0x000000050a0772a4 */ /* 0x000fc4000f8e0207 */
[----:B------:R-:W-:-:S04]  /*07c0*/  UIMAD.WIDE.U32 UR20, UR10, UR4, UR20 ;  /* 0x000000040a1472a5 */ /* 0x000fc8000f8e0014 */
[----:B------:R-:W-:Y:S02]  /*07d0*/  UIADD3 UR7, UR21, UR7, URZ ;  /* 0x0000000715077290 */ /* 0x000fe4000fffe03f */
.L_x_3:
[----:B------:R-:W-:Y:S01]  /*07e0*/  IABS R4, c[0x0][0x1c8] ;  /* 0x0000720000047a13 */ /* 0x000fe20000000000 */
[----:B------:R-:W1:Y:S01]  /*07f0*/  S2R R0, SR_CTAID.Z ;  /* 0x0000000000007919 */ /* 0x000e620000002700 */
[----:B------:R-:W-:Y:S02]  /*0800*/  ULDC UR4, c[0x0][0x1c8] ;  /* 0x0000720000047ab9 */ /* 0x000fe40000000800 */
[----:B------:R-:W2:Y:S01]  /*0810*/  I2F.RP R5, R4 ;  /* 0x0000000400057306 */ /* 0x000ea20000209400 */
[----:B------:R-:W-:Y:S02]  /*0820*/  ULOP3.LUT UR4, UR11, UR4, URZ, 0x3c, !UPT ;  /* 0x000000040b047292 */ /* 0x000fe4000f8e3c3f */
[----:B------:R-:W-:Y:S02]  /*0830*/  @UP0 UIADD3 UR19, UR14, UR19, URZ ;  /* 0x000000130e130290 */ /* 0x000fe4000fffe03f */
[----:B------:R-:W-:Y:S02]  /*0840*/  USHF.R.S32.HI UR21, URZ, 0x1f, UR11 ;  /* 0x0000001f3f157899 */ /* 0x000fe4000801140b */
[----:B------:R-:W-:Y:S01]  /*0850*/  ISETP.LE.AND P1, PT, RZ, UR4, PT ;  /* 0x00000004ff007c0c */ /* 0x000fe2000bf23270 */
[----:B------:R-:W-:-:S02]  /*0860*/  ULDC.64 UR4, c[0x0][0x1a0] ;  /* 0x0000680000047ab9 */ /* 0x000fc40000000a00 */
[----:B------:R-:W-:-:S04]  /*0870*/  @UP0 UIMAD.WIDE.U32 UR22, UR19, UR4, URZ ;  /* 0x00000004131602a5 */ /* 0x000fc8000f8e003f */
[----:B------:R-:W-:Y:S01]  /*0880*/  @UP0 UIMAD UR19, UR19, UR5, UR23 ;  /* 0x00000005131302a4 */ /* 0x000fe2000f8e0217 */
[----:B--2---:R-:W2:Y:S01]  /*0890*/  MUFU.RCP R6, R5 ;  /* 0x0000000500067308 */ /* 0x004ea20000001000 */
[----:B-1----:R-:W-:Y:S02]  /*08a0*/  IABS R0, R0 ;  /* 0x0000000000007213 */ /* 0x002fe40000000000 */
[----:B--2---:R-:W-:-:S05]  /*08b0*/  IADD3 R6, R6, 0xffffffe, RZ ;  /* 0x0ffffffe06067810 */ /* 0x004fca0007ffe0ff */
[----:B------:R-:W1:Y:S02]  /*08c0*/  F2I.FTZ.U32.TRUNC.NTZ R7, R6 ;  /* 0x0000000600077305 */ /* 0x000e64000021f000 */
[----:B-1----:R-:W-:Y:S02]  /*08d0*/  IMAD.MOV R3, RZ, RZ, -R7 ;  /* 0x000000ffff037224 */ /* 0x002fe400078e0a07 */
[----:B------:R-:W-:Y:S02]  /*08e0*/  IMAD.MOV.U32 R6, RZ, RZ, RZ ;  /* 0x000000ffff067224 */ /* 0x000fe400078e00ff */
[----:B------:R-:W-:-:S04]  /*08f0*/  IMAD R3, R3, R4, RZ ;  /* 0x0000000403037224 */ /* 0x000fc800078e02ff */
[----:B------:R-:W-:-:S06]  /*0900*/  IMAD.HI.U32 R3, R7, R3, R6 ;  /* 0x0000000307037227 */ /* 0x000fcc00078e0006 */
[----:B------:R-:W-:-:S04]  /*0910*/  IMAD.HI.U32 R166, R3, R0, RZ ;  /* 0x0000000003a67227 */ /* 0x000fc800078e00ff */
[----:B------:R-:W-:-:S04]  /*0920*/  IMAD.MOV R3, RZ, RZ, -R166 ;  /* 0x000000ffff037224 */ /* 0x000fc800078e0aa6 */
[----:B------:R-:W-:-:S05]  /*0930*/  IMAD R3, R4, R3, R0 ;  /* 0x0000000304037224 */ /* 0x000fca00078e0200 */
[----:B------:R-:W-:-:S13]  /*0940*/  ISETP.GT.U32.AND P2, PT, R4, R3, PT ;  /* 0x000000030400720c */ /* 0x000fda0003f44070 */
[----:B------:R-:W-:Y:S01]  /*0950*/  @!P2 IMAD.IADD R3, R3, 0x1, -R4 ;  /* 0x000000010303a824 */ /* 0x000fe200078e0a04 */
[----:B------:R-:W-:Y:S02]  /*0960*/  @!P2 IADD3 R166, R166, 0x1, RZ ;  /* 0x00000001a6a6a810 */ /* 0x000fe40007ffe0ff */
[----:B------:R-:W-:Y:S02]  /*0970*/  ISETP.NE.AND P2, PT, RZ, c[0x0][0x1c8], PT ;  /* 0x00007200ff007a0c */ /* 0x000fe40003f45270 */
[----:B------:R-:W-:-:S13]  /*0980*/  ISETP.GE.U32.AND P3, PT, R3, R4, PT ;  /* 0x000000040300720c */ /* 0x000fda0003f66070 */
[----:B------:R-:W-:-:S05]  /*0990*/  @P3 IADD3 R166, R166, 0x1, RZ ;  /* 0x00000001a6a63810 */ /* 0x000fca0007ffe0ff */
[----:B------:R-:W-:Y:S01]  /*09a0*/  @!P1 IMAD.MOV R166, RZ, RZ, -R166 ;  /* 0x000000ffffa69224 */ /* 0x000fe200078e0aa6 */
[----:B------:R-:W-:Y:S01]  /*09b0*/  @!P2 LOP3.LUT R166, RZ, c[0x0][0x1c8], RZ, 0x33, !PT ;  /* 0x00007200ffa6aa12 */ /* 0x000fe200078e33ff */
        /* <DEDUP_REMOVED lines=10> */
[----:B------:R-:W-:Y:S02]  /*0a60*/  UIMAD.WIDE.U32 UR22, UR10, UR4, UR22 ;  /* 0x000000040a1672a5 */ /* 0x000fe4000f8e0016 */
[----:B------:R-:W-:-:S04]  /*0a70*/  UIMAD UR5, UR10, UR5, UR14 ;  /* 0x000000050a0572a4 */ /* 0x000fc8000f8e020e */
[----:B------:R-:W-:Y:S02]  /*0a80*/  UIADD3 UR19, UR23, UR5, URZ ;  /* 0x0000000517137290 */ /* 0x000fe4000fffe03f */
.L_x_4:
[----:B------:R-:W-:Y:S01]  /*0a90*/  SHF.R.S32.HI R9, RZ, 0x1f, R2 ;  /* 0x0000001fff097819 */ /* 0x000fe20000011402 */
[----:B------:R-:W1:Y:S01]  /*0aa0*/  S2R R247, SR_CTAID.X ;  /* 0x0000000000f77919 */ /* 0x000e620000002500 */
[----:B------:R-:W-:Y:S01]  /*0ab0*/  UIADD3 UR10, -UR12, UR15, URZ ;  /* 0x0000000f0c0a7290 */ /* 0x000fe2000fffe13f */
[----:B------:R-:W-:Y:S01]  /*0ac0*/  IMAD.SHL.U32 R200, R2, 0x2, RZ ;  /* 0x0000000202c87824 */ /* 0x000fe200078e00ff */
[CC--:B------:R-:W-:Y:S01]  /*0ad0*/  LEA.HI R3, R9.reuse, R2.reuse, RZ, 0x3 ;  /* 0x0000000209037211 */ /* 0x0c0fe200078f18ff */
[----:B------:R-:W2:Y:S01]  /*0ae0*/  S2R R20, SR_CTAID.Z ;  /* 0x0000000000147919 */ /* 0x000ea20000002700 */
[----:B------:R-:W-:Y:S01]  /*0af0*/  ULDC.64 UR4, c[0x0][0x1a8] ;  /* 0x00006a0000047ab9 */ /* 0x000fe20000000a00 */
[----:B------:R-:W-:Y:S01]  /*0b00*/  LEA.HI R80, R9, R2, RZ, 0x5 ;  /* 0x0000000209507211 */ /* 0x000fe200078f28ff */
[----:B------:R-:W-:Y:S01]  /*0b10*/  UIMAD UR4, UR21, UR4, URZ ;  /* 0x00000004150472a4 */ /* 0x000fe2000f8e023f */
[----:B------:R-:W-:Y:S02]  /*0b20*/  SHF.R.S32.HI R14, RZ, 0x3, R3 ;  /* 0x00000003ff0e7819 */ /* 0x000fe40000011403 */
[----:B------:R-:W-:Y:S01]  /*0b30*/  LOP3.LUT R3, R3, 0xfffffff8, RZ, 0xc0, !PT ;  /* 0xfffffff803037812 */ /* 0x000fe200078ec0ff */
[----:B------:R-:W-:Y:S01]  /*0b40*/  UIMAD UR4, UR11, UR5, UR4 ;  /* 0x000000050b0472a4 */ /* 0x000fe2000f8e0204 */
[C---:B------:R-:W-:Y:S01]  /*0b50*/  IADD3 R8, R14.reuse, 0x10, RZ ;  /* 0x000000100e087810 */ /* 0x040fe20007ffe0ff */
[C---:B------:R-:W-:Y:S01]  /*0b60*/  IMAD.SHL.U32 R5, R14.reuse, 0x40, RZ ;  /* 0x000000400e057824 */ /* 0x040fe200078e00ff */
[----:B------:R-:W-:Y:S01]  /*0b70*/  IADD3 R7, R14, 0x20, RZ ;  /* 0x000000200e077810 */ /* 0x000fe20007ffe0ff */
[----:B------:R-:W-:Y:S01]  /*0b80*/  IMAD.IADD R0, R2, 0x1, -R3 ;  /* 0x0000000102007824 */ /* 0x000fe200078e0a03 */
[----:B------:R-:W-:-:S02]  /*0b90*/  SHF.R.S32.HI R15, RZ, 0x1f, R14 ;  /* 0x0000001fff0f7819 */ /* 0x000fc4000001140e */
[----:B------:R-:W-:Y:S01]  /*0ba0*/  ISETP.GE.AND P3, PT, R8, UR10, PT ;  /* 0x0000000a08007c0c */ /* 0x000fe2000bf66270 */
[----:B------:R-:W-:Y:S01]  /*0bb0*/  IMAD.SHL.U32 R244, R0, 0x8, RZ ;  /* 0x0000000800f47824 */ /* 0x000fe200078e00ff */
[----:B------:R-:W-:Y:S01]  /*0bc0*/  ISETP.GE.AND P1, PT, R7, UR10, PT ;  /* 0x0000000a07007c0c */ /* 0x000fe2000bf26270 */
[----:B------:R-:W-:Y:S01]  /*0bd0*/  IMAD R3, R15, c[0x0][0x198], RZ ;  /* 0x000066000f037a24 */ /* 0x000fe200078e02ff */
[C---:B------:R-:W-:Y:S02]  /*0be0*/  IADD3 R235, R14.reuse, 0x30, RZ ;  /* 0x000000300eeb7810 */ /* 0x040fe40007ffe0ff */
[----:B------:R-:W-:Y:S01]  /*0bf0*/  SHF.R.S32.HI R245, RZ, 0x1f, R244 ;  /* 0x0000001ffff57819 */ /* 0x000fe200000114f4 */
[----:B------:R-:W-:Y:S01]  /*0c00*/  IMAD R3, R14, c[0x0][0x19c], R3 ;  /* 0x000067000e037a24 */ /* 0x000fe200078e0203 */
[----:B------:R-:W-:Y:S01]  /*0c10*/  IADD3 R12, P2, R244, UR6, RZ ;  /* 0x00000006f40c7c10 */ /* 0x000fe2000ff5e0ff */
[----:B-1----:R-:W-:Y:S01]  /*0c20*/  IMAD.WIDE R246, R247, 0x40, R14 ;  /* 0x00000040f7f67825 */ /* 0x002fe200078e020e */
[----:B------:R-:W-:-:S02]  /*0c30*/  ISETP.GE.AND P4, PT, R14, UR10, PT ;  /* 0x0000000a0e007c0c */ /* 0x000fc4000bf86270 */
[----:B------:R-:W-:Y:S01]  /*0c40*/  IADD3.X R13, R245, UR18, RZ, P2, !PT ;  /* 0x00000012f50d7c10 */ /* 0x000fe200097fe4ff */
[----:B------:R-:W-:Y:S01]  /*0c50*/  IMAD.WIDE.U32 R10, R14, c[0x0][0x198], R244 ;  /* 0x000066000e0a7a25 */ /* 0x000fe200078e00f4 */
[----:B------:R-:W-:Y:S01]  /*0c60*/  LOP3.LUT R5, R5, 0x1c0, RZ, 0xc0, !PT ;  /* 0x000001c005057812 */ /* 0x000fe200078ec0ff */
[----:B------:R-:W-:Y:S01]  /*0c70*/  UIADD3 UR18, UR8, -0x1, URZ ;  /* 0xffffffff08127890 */ /* 0x000fe2000fffe03f */
[----:B------:R-:W-:Y:S01]  /*0c80*/  ISETP.GE.AND P0, PT, R235, UR10, PT ;  /* 0x0000000aeb007c0c */ /* 0x000fe2000bf06270 */
[----:B--2---:R-:W-:Y:S01]  /*0c90*/  IMAD.WIDE.U32 R20, R20, c[0x0][0x1a8], R12 ;  /* 0x00006a0014147a25 */ /* 0x004fe200078e000c */
[----:B------:R-:W-:Y:S01]  /*0ca0*/  IADD3 R238, P2, R10, UR20, RZ ;  /* 0x000000140aee7c10 */ /* 0x000fe2000ff5e0ff */
[----:B------:R-:W-:Y:S01]  /*0cb0*/  UIMAD UR11, UR18, -0x40, UR13 ;  /* 0xffffffc0120b78a4 */ /* 0x000fe2000f8e020d */
[----:B------:R-:W-:Y:S01]  /*0cc0*/  SHF.R.U32.HI R236, RZ, 0x3, R5 ;  /* 0x00000003ffec7819 */ /* 0x000fe20000011605 */
[--C-:B------:R-:W-:Y:S01]  /*0cd0*/  @!P3 IMAD.MOV.U32 R26, RZ, RZ, R20.reuse ;  /* 0x000000ffff1ab224 */ /* 0x100fe200078e0014 */
[----:B------:R-:W-:Y:S01]  /*0ce0*/  IADD3.X R239, R11, UR7, R3, P2, !PT ;  /* 0x000000070bef7c10 */ /* 0x000fe200097fe403 */
[----:B------:R-:W-:Y:S01]  /*0cf0*/  @!P1 IMAD.MOV.U32 R24, RZ, RZ, R20 ;  /* 0x000000ffff189224 */ /* 0x000fe200078e0014 */
[C---:B------:R-:W-:Y:S01]  /*0d00*/  @!P3 IADD3 R18, P2, R246.reuse, 0x10, RZ ;  /* 0x00000010f612b810 */ /* 0x040fe20007f5e0ff */
[----:B------:R-:W-:Y:S01]  /*0d10*/  ULDC.64 UR6, c[0x0][0x198] ;  /* 0x0000660000067ab9 */ /* 0x000fe20000000a00 */
[C---:B------:R-:W-:Y:S01]  /*0d20*/  @!P1 IADD3 R10, P5, R246.reuse, 0x20, RZ ;  /* 0x00000020f60a9810 */ /* 0x040fe20007fbe0ff */
[----:B------:R-:W-:Y:S01]  /*0d30*/  UMOV UR20, 0x6 ;  /* 0x0000000600147882 */ /* 0x000fe20000000000 */
[----:B------:R-:W-:Y:S01]  /*0d40*/  LOP3.LUT R5, R5, 0x38, R244, 0xf8, !PT ;  /* 0x0000003805057812 */ /* 0x000fe200078ef8f4 */
[--C-:B------:R-:W-:Y:S01]  /*0d50*/  @!P3 IMAD.X R11, RZ, RZ, R247.reuse, P2 ;  /* 0x000000ffff0bb224 */ /* 0x100fe200010e06f7 */
[----:B------:R-:W-:Y:S01]  /*0d60*/  IADD3 R21, R21, UR4, RZ ;  /* 0x0000000415157c10 */ /* 0x000fe2000fffe0ff */
[----:B------:R-:W-:Y:S01]  /*0d70*/  @!P1 IMAD.X R3, RZ, RZ, R247, P5 ;  /* 0x000000ffff039224 */ /* 0x000fe200028e06f7 */
[----:B------:R-:W-:Y:S01]  /*0d80*/  LOP3.LUT R236, R5, R236, RZ, 0x3c, !PT ;  /* 0x000000ec05ec7212 */ /* 0x000fe200078e3cff */
[----:B------:R-:W-:Y:S01]  /*0d90*/  @!P4 IMAD R5, R247, c[0x0][0x190], RZ ;  /* 0x00006400f705ca24 */ /* 0x000fe200078e02ff */
[----:B------:R-:W-:Y:S01]  /*0da0*/  @!P0 IADD3 R16, P2, R246, 0x30, RZ ;  /* 0x00000030f6108810 */ /* 0x000fe20007f5e0ff */
[--C-:B------:R-:W-:Y:S01]  /*0db0*/  @!P3 IMAD.MOV.U32 R27, RZ, RZ, R21.reuse ;  /* 0x000000ffff1bb224 */ /* 0x100fe200078e0015 */
[----:B------:R-:W-:Y:S01]  /*0dc0*/  USHF.L.U32 UR21, UR6, 0x6, URZ ;  /* 0x0000000606157899 */ /* 0x000fe2000800063f */
[--C-:B------:R-:W-:Y:S01]  /*0dd0*/  @!P1 IMAD.MOV.U32 R25, RZ, RZ, R21.reuse ;  /* 0x000000ffff199224 */ /* 0x100fe200078e0015 */
[----:B------:R-:W-:Y:S01]  /*0de0*/  USHF.L.U64.HI UR20, UR6, UR20, UR7 ;  /* 0x0000001406147299 */ /* 0x000fe20008010207 */
[--C-:B------:R-:W-:Y:S01]  /*0df0*/  @!P0 IMAD.MOV.U32 R22, RZ, RZ, R20.reuse ;  /* 0x000000ffff168224 */ /* 0x100fe200078e0014 */
[----:B------:R-:W-:Y:S01]  /*0e00*/  ISETP.GE.AND P5, PT, R8, UR11, PT ;  /* 0x0000000b08007c0c */ /* 0x000fe2000bfa6270 */
[----:B------:R-:W-:Y:S01]  /*0e10*/  @!P0 IMAD.MOV.U32 R23, RZ, RZ, R21 ;  /* 0x000000ffff178224 */ /* 0x000fe200078e0015 */
[----:B------:R-:W-:Y:S01]  /*0e20*/  USHF.R.S32.HI UR14, URZ, 0x1f, UR18 ;  /* 0x0000001f3f0e7899 */ /* 0x000fe20008011412 */
[----:B------:R-:W-:Y:S01]  /*0e30*/  @!P3 IMAD R11, R11, c[0x0][0x190], RZ ;  /* 0x000064000b0bba24 */ /* 0x000fe200078e02ff */
[----:B------:R-:W-:Y:S01]  /*0e40*/  UIMAD UR4, UR20, UR18, URZ ;  /* 0x00000012140472a4 */ /* 0x000fe2000f8e023f */
[----:B------:R-:W-:Y:S01]  /*0e50*/  @!P1 IMAD R3, R3, c[0x0][0x190], RZ ;  /* 0x0000640003039a24 */ /* 0x000fe200078e02ff */
[----:B------:R-:W-:Y:S01]  /*0e60*/  UIMAD.WIDE.U32 UR24, UR6, 0x20, URZ ;  /* 0x00000020061878a5 */ /* 0x000fe2000f8e003f */
[C---:B------:R-:W-:Y:S01]  /*0e70*/  @!P4 IMAD R5, R246.reuse, c[0x0][0x194], R5 ;  /* 0x00006500f605ca24 */ /* 0x040fe200078e0205 */
[----:B------:R-:W-:Y:S01]  /*0e80*/  UIMAD UR4, UR14, UR21, UR4 ;  /* 0x000000150e0472a4 */ /* 0x000fe2000f8e0204 */
[----:B------:R-:W-:Y:S01]  /*0e90*/  @!P4 IMAD.WIDE.U32 R20, R246, c[0x0][0x190], R20 ;  /* 0x00006400f614ca25 */ /* 0x000fe200078e0014 */
[----:B------:R-:W-:-:S03]  /*0ea0*/  LOP3.LUT R200, R200, 0x6, RZ, 0xc0, !PT ;  /* 0x00000006c8c87812 */ /* 0x000fc600078ec0ff */
[----:B------:R-:W-:Y:S02]  /*0eb0*/  @!P3 IMAD R4, R18, c[0x0][0x194], R11 ;  /* 0x000065001204ba24 */ /* 0x000fe400078e020b */
[C---:B------:R-:W-:Y:S02]  /*0ec0*/  @!P1 IMAD R3, R10.reuse, c[0x0][0x194], R3 ;  /* 0x000065000a039a24 */ /* 0x040fe400078e0203 */
[----:B------:R-:W-:Y:S02]  /*0ed0*/  @!P0 IMAD.X R13, RZ, RZ, R247, P2 ;  /* 0x000000ffff0d8224 */ /* 0x000fe400010e06f7 */
[----:B------:R-:W-:Y:S01]  /*0ee0*/  @!P1 IMAD.WIDE.U32 R10, R10, c[0x0][0x190], R24 ;  /* 0x000064000a0a9a25 */ /* 0x000fe200078e0018 */
[----:B------:R-:W-:-:S03]  /*0ef0*/  @!P4 LEA R24, P2, R20, c[0x0][0x160], 0x1 ;  /* 0x000058001418ca11 */ /* 0x000fc600078408ff */
[----:B------:R-:W-:Y:S02]  /*0f00*/  @!P4 IMAD.IADD R5, R21, 0x1, R5 ;  /* 0x000000011505c824 */ /* 0x000fe400078e0205 */
[----:B------:R-:W-:-:S03]  /*0f10*/  @!P3 IMAD.WIDE.U32 R18, R18, c[0x0][0x190], R26 ;  /* 0x000064001212ba25 */ /* 0x000fc600078e001a */
[----:B------:R-:W-:Y:S01]  /*0f20*/  @!P4 LEA.HI.X R25, R20, c[0x0][0x164], R5, 0x1, P2 ;  /* 0x000059001419ca11 */ /* 0x000fe200010f0c05 */
[----:B------:R-:W-:Y:S01]  /*0f30*/  @!P3 IMAD.IADD R4, R19, 0x1, R4 ;  /* 0x000000011304b824 */ /* 0x000fe200078e0204 */
[----:B------:R-:W-:Y:S01]  /*0f40*/  SHF.R.S32.HI R5, RZ, 0x1f, R166 ;  /* 0x0000001fff057819 */ /* 0x000fe200000114a6 */
[----:B------:R-:W-:Y:S01]  /*0f50*/  @!P1 IMAD.IADD R3, R11, 0x1, R3 ;  /* 0x000000010b039824 */ /* 0x000fe200078e0203 */
[C---:B------:R-:W-:Y:S01]  /*0f60*/  @!P3 LEA R26, P2, R18.reuse, c[0x0][0x160], 0x1 ;  /* 0x00005800121aba11 */ /* 0x040fe200078408ff */
[----:B------:R-:W-:Y:S02]  /*0f70*/  @!P0 IMAD R13, R13, c[0x0][0x190], RZ ;  /* 0x000064000d0d8a24 */ /* 0x000fe400078e02ff */
[----:B------:R-:W-:Y:S01]  /*0f80*/  IMAD R243, R5, c[0x0][0x1b0], RZ ;  /* 0x00006c0005f37a24 */ /* 0x000fe200078e02ff */
[----:B------:R-:W-:Y:S01]  /*0f90*/  @!P3 LEA.HI.X R27, R18, c[0x0][0x164], R4, 0x1, P2 ;  /* 0x00005900121bba11 */ /* 0x000fe200010f0c04 */
[----:B------:R-:W-:Y:S01]  /*0fa0*/  IMAD.WIDE.U32 R238, R166, c[0x0][0x1b0], R238 ;  /* 0x00006c00a6ee7a25 */ /* 0x000fe200078e00ee */
[----:B------:R-:W-:-:S03]  /*0fb0*/  @!P1 LEA R20, P2, R10, c[0x0][0x160], 0x1 ;  /* 0x000058000a149a11 */ /* 0x000fc600078408ff */
[----:B------:R-:W-:Y:S01]  /*0fc0*/  IMAD R243, R166, c[0x0][0x1b4], R243 ;  /* 0x00006d00a6f37a24 */ /* 0x000fe200078e02f3 */
[----:B------:R-:W-:Y:S01]  /*0fd0*/  @!P1 LEA.HI.X R21, R10, c[0x0][0x164], R3, 0x1, P2 ;  /* 0x000059000a159a11 */ /* 0x000fe200010f0c03 */
[C---:B------:R-:W-:Y:S01]  /*0fe0*/  @!P0 IMAD R6, R16.reuse, c[0x0][0x194], R13 ;  /* 0x0000650010068a24 */ /* 0x040fe200078e020d */
[----:B------:R-:W-:Y:S01]  /*0ff0*/  LEA.HI R13, R9, R2, RZ, 0x6 ;  /* 0x00000002090d7211 */ /* 0x000fe200078f30ff */
[----:B------:R-:W-:Y:S02]  /*1000*/  IMAD.IADD R243, R239, 0x1, R243 ;  /* 0x00000001eff37824 */ /* 0x000fe400078e02f3 */
[----:B------:R-:W-:Y:S02]  /*1010*/  IMAD.U32 R3, RZ, RZ, UR21 ;  /* 0x00000015ff037e24 */ /* 0x000fe4000f8e00ff */
[----:B------:R-:W-:Y:S02]  /*1020*/  IMAD.MOV.U32 R242, RZ, RZ, R238 ;  /* 0x000000fffff27224 */ /* 0x000fe400078e00ee */
[----:B------:R-:W-:-:S04]  /*1030*/  @!P0 IMAD.WIDE.U32 R16, R16, c[0x0][0x190], R22 ;  /* 0x0000640010108a25 */ /* 0x000fc800078e0016 */
[----:B------:R-:W-:Y:S01]  /*1040*/  IMAD.WIDE.U32 R10, R3, UR18, R242 ;  /* 0x00000012030a7c25 */ /* 0x000fe2000f8e00f2 */
[----:B------:R-:W-:-:S03]  /*1050*/  @!P0 LEA R12, P6, R16, c[0x0][0x160], 0x1 ;  /* 0x00005800100c8a11 */ /* 0x000fc600078c08ff */
[----:B------:R-:W-:Y:S02]  /*1060*/  IMAD.MOV.U32 R4, RZ, RZ, c[0x0][0x198] ;  /* 0x00006600ff047624 */ /* 0x000fe400078e00ff */
[----:B------:R-:W-:Y:S02]  /*1070*/  IMAD.SHL.U32 R13, R13, 0x8, RZ ;  /* 0x000000080d0d7824 */ /* 0x000fe400078e00ff */
[----:B------:R-:W-:Y:S01]  /*1080*/  @!P0 IMAD.IADD R6, R17, 0x1, R6 ;  /* 0x0000000111068824 */ /* 0x000fe200078e0206 */
[----:B------:R-:W-:Y:S01]  /*1090*/  IADD3 R17, R11, UR4, RZ ;  /* 0x000000040b117c10 */ /* 0x000fe2000fffe0ff */
[----:B------:R-:W-:Y:S01]  /*10a0*/  IMAD.U32 R19, RZ, RZ, UR7 ;  /* 0x00000007ff137e24 */ /* 0x000fe2000f8e00ff */
[----:B------:R-:W-:Y:S01]  /*10b0*/  @!P5 LEA R11, P2, R4, R10, 0x4 ;  /* 0x0000000a040bd211 */ /* 0x000fe200078420ff */
[----:B------:R-:W-:Y:S01]  /*10c0*/  ULDC.64 UR4, c[0x0][0x1a0] ;  /* 0x0000680000047ab9 */ /* 0x000fe20000000a00 */
[----:B------:R-:W-:Y:S01]  /*10d0*/  LOP3.LUT R236, R236, 0xfffffe00, R13, 0xf8, !PT ;  /* 0xfffffe00ecec7812 */ /* 0x000fe200078ef80d */
[----:B------:R-:W-:Y:S01]  /*10e0*/  UIMAD UR14, UR14, UR4, URZ ;  /* 0x000000040e0e72a4 */ /* 0x000fe2000f8e023f */
[----:B------:R-:W-:Y:S01]  /*10f0*/  @!P0 LEA.HI.X R13, R16, c[0x0][0x164], R6, 0x1, P6 ;  /* 0x00005900100d8a11 */ /* 0x000fe200030f0c06 */
[----:B------:R-:W-:Y:S01]  /*1100*/  IMAD R241, R5, c[0x0][0x1b8], RZ ;  /* 0x00006e0005f17a24 */ /* 0x000fe200078e02ff */
[----:B------:R-:W-:Y:S01]  /*1110*/  @!P5 LEA.HI.X R6, R4, R17, R19, 0x4, P2 ;  /* 0x000000110406d211 */ /* 0x000fe200010f2413 */
[----:B------:R-:W-:Y:S01]  /*1120*/  IMAD.SHL.U32 R236, R236, 0x2, RZ ;  /* 0x00000002ecec7824 */ /* 0x000fe200078e00ff */
[C---:B------:R-:W-:Y:S01]  /*1130*/  @!P5 LEA R22, P6, R11.reuse, c[0x0][0x168], 0x1 ;  /* 0x00005a000b16da11 */ /* 0x040fe200078c08ff */
[----:B------:R-:W-:Y:S01]  /*1140*/  IMAD.WIDE.U32 R18, R14, c[0x0][0x1a0], R244 ;  /* 0x000068000e127a25 */ /* 0x000fe200078e00f4 */
[----:B------:R-:W-:Y:S01]  /*1150*/  UIMAD.WIDE.U32 UR26, UR18, UR4, URZ ;  /* 0x00000004121a72a5 */ /* 0x000fe2000f8e003f */
[----:B------:R-:W-:Y:S01]  /*1160*/  ISETP.GE.AND P2, PT, R8, UR11, PT ;  /* 0x0000000b08007c0c */ /* 0x000fe2000bf46270 */
[----:B------:R-:W-:Y:S01]  /*1170*/  @!PT LDS RZ, [RZ] ;  /* 0x00000000fffff984 */ /* 0x000fe20000000800 */
[----:B------:R-:W-:Y:S01]  /*1180*/  @!PT LDS RZ, [RZ] ;  /* 0x00000000fffff984 */ /* 0x000fe20000000800 */
[----:B------:R-:W-:Y:S01]  /*1190*/  @!PT LDS RZ, [RZ] ;  /* 0x00000000fffff984 */ /* 0x000fe20000000800 */
[----:B------:R1:W-:Y:S01]  /*11a0*/  @!P4 LDGSTS.E.BYPASS.LTC128B.128 [R236], [R24.64] ;  /* 0x0000000018eccfae */ /* 0x0003e2000b901d50 */
[----:B------:R-:W-:Y:S01]  /*11b0*/  @!P5 LEA.HI.X R23, R11, c[0x0][0x16c], R6, 0x1, P6 ;  /* 0x00005b000b17da11 */ /* 0x000fe200030f0c06 */
[----:B------:R-:W-:Y:S01]  /*11c0*/  IMAD R11, R15, c[0x0][0x1a0], RZ ;  /* 0x000068000f0b7a24 */ /* 0x000fe200078e02ff */
[C---:B------:R-:W-:Y:S01]  /*11d0*/  ISETP.GE.AND P6, PT, R14.reuse, UR11, PT ;  /* 0x0000000b0e007c0c */ /* 0x040fe2000bfc6270 */
[----:B------:R1:W-:Y:S01]  /*11e0*/  @!P4 LDGSTS.E.BYPASS.LTC128B.128 [R236+0x2000], [R24.64+0x80] ;  /* 0x0200008018eccfae */ /* 0x0003e2000b901d50 */
[----:B------:R-:W-:Y:S01]  /*11f0*/  UIMAD UR14, UR18, UR5, UR14 ;  /* 0x00000005120e72a4 */ /* 0x000fe2000f8e020e */
[----:B------:R-:W-:-:S02]  /*1200*/  IMAD R6, R14, c[0x0][0x1a4], R11 ;  /* 0x000069000e067a24 */ /* 0x000fc400078e020b */
[----:B------:R1:W-:Y:S01]  /*1210*/  @!P4 LDGSTS.E.BYPASS.LTC128B.128 [R236+0x4000], [R24.64+0x100] ;  /* 0x0400010018eccfae */ /* 0x0003e2000b901d50 */
[----:B------:R-:W-:Y:S02]  /*1220*/  IMAD R241, R166, c[0x0][0x1bc], R241 ;  /* 0x00006f00a6f17a24 */ /* 0x000fe400078e02f1 */
[----:B------:R-:W-:Y:S01]  /*1230*/  IMAD.U32 R8, RZ, RZ, UR5 ;  /* 0x00000005ff087e24 */ /* 0x000fe2000f8e00ff */
[----:B------:R1:W-:Y:S01]  /*1240*/  @!P4 LDGSTS.E.BYPASS.LTC128B.128 [R236+0x6000], [R24.64+0x180] ;  /* 0x0600018018eccfae */ /* 0x0003e2000b901d50 */
[----:B------:R-:W-:-:S03]  /*1250*/  ISETP.GE.AND P4, PT, R7, UR11, PT ;  /* 0x0000000b07007c0c */ /* 0x000fc6000bf86270 */
[----:B------:R2:W-:Y:S04]  /*1260*/  @!P3 LDGSTS.E.BYPASS.LTC128B.128 [R236+0x800], [R26.64] ;  /* 0x008000001aecbfae */ /* 0x0005e8000b901d50 */
[----:B------:R2:W-:Y:S04]  /*1270*/  @!P3 LDGSTS.E.BYPASS.LTC128B.128 [R236+0x2800], [R26.64+0x80] ;  /* 0x028000801aecbfae */ /* 0x0005e8000b901d50 */
[----:B------:R2:W-:Y:S04]  /*1280*/  @!P3 LDGSTS.E.BYPASS.LTC128B.128 [R236+0x4800], [R26.64+0x100] ;  /* 0x048001001aecbfae */ /* 0x0005e8000b901d50 */
[----:B------:R2:W-:Y:S01]  /*1290*/  @!P3 LDGSTS.E.BYPASS.LTC128B.128 [R236+0x6800], [R26.64+0x180] ;  /* 0x068001801aecbfae */ /* 0x0005e2000b901d50 */
[----:B------:R-:W-:-:S03]  /*12a0*/  ISETP.GE.AND P3, PT, R235, UR11, PT ;  /* 0x0000000beb007c0c */ /* 0x000fc6000bf66270 */
[----:B------:R3:W-:Y:S04]  /*12b0*/  @!P1 LDGSTS.E.BYPASS.LTC128B.128 [R236+0x1000], [R20.64] ;  /* 0x0100000014ec9fae */ /* 0x0007e8000b901d50 */
[----:B------:R3:W-:Y:S04]  /*12c0*/  @!P1 LDGSTS.E.BYPASS.LTC128B.128 [R236+0x3000], [R20.64+0x80] ;  /* 0x0300008014ec9fae */ /* 0x0007e8000b901d50 */
[----:B------:R3:W-:Y:S02]  /*12d0*/  @!P1 LDGSTS.E.BYPASS.LTC128B.128 [R236+0x5000], [R20.64+0x100] ;  /* 0x0500010014ec9fae */ /* 0x0007e4000b901d50 */
[----:B------:R-:W-:Y:S01]  /*12e0*/  VOTEU.ALL UP0, P3 ;  /* 0x00000000003f7886 */ /* 0x000fe20001800000 */
[----:B------:R-:W-:Y:S01]  /*12f0*/  @!P3 IMAD.MOV.U32 R16, RZ, RZ, R10 ;  /* 0x000000ffff10b224 */ /* 0x000fe200078e000a */
[----:B------:R3:W-:Y:S01]  /*1300*/  @!P1 LDGSTS.E.BYPASS.LTC128B.128 [R236+0x7000], [R20.64+0x180] ;  /* 0x0700018014ec9fae */ /* 0x0007e2000b901d50 */
[----:B-1----:R-:W-:-:S03]  /*1310*/  @!P6 LEA R24, P1, R10, c[0x0][0x168], 0x1 ;  /* 0x00005a000a18ea11 */ /* 0x002fc600078208ff */
[----:B------:R1:W-:Y:S01]  /*1320*/  @!P0 LDGSTS.E.BYPASS.LTC128B.128 [R236+0x1800], [R12.64] ;  /* 0x018000000cec8fae */ /* 0x0003e2000b901d50 */
[--C-:B------:R-:W-:Y:S02]  /*1330*/  @!P6 LEA.HI.X R25, R10, c[0x0][0x16c], R17.reuse, 0x1, P1 ;  /* 0x00005b000a19ea11 */ /* 0x100fe400008f0c11 */
[----:B------:R-:W-:Y:S01]  /*1340*/  IADD3 R18, P1, R18, UR22, RZ ;  /* 0x0000001612127c10 */ /* 0x000fe2000ff3e0ff */
[----:B------:R-:W-:Y:S01]  /*1350*/  USHF.L.U32 UR22, UR7, 0x5, URZ ;  /* 0x0000000507167899 */ /* 0x000fe2000800063f */
[----:B------:R1:W-:Y:S02]  /*1360*/  @!P0 LDGSTS.E.BYPASS.LTC128B.128 [R236+0x3800], [R12.64+0x80] ;  /* 0x038000800cec8fae */ /* 0x0003e4000b901d50 */
[----:B------:R-:W-:Y:S01]  /*1370*/  IADD3.X R19, R19, UR19, R6, P1, !PT ;  /* 0x0000001313137c10 */ /* 0x000fe20008ffe406 */
[----:B------:R-:W-:Y:S01]  /*1380*/  UIADD3 UR19, UR27, UR14, URZ ;  /* 0x0000000e1b137290 */ /* 0x000fe2000fffe03f */
[----:B------:R-:W-:Y:S01]  /*1390*/  @!P4 IADD3 R6, P1, R10, UR24, RZ ;  /* 0x000000180a06cc10 */ /* 0x000fe2000ff3e0ff */
[----:B------:R-:W-:Y:S01]  /*13a0*/  IMAD.U32 R5, RZ, RZ, UR22 ;  /* 0x00000016ff057e24 */ /* 0x000fe2000f8e00ff */
[----:B------:R-:W-:Y:S01]  /*13b0*/  @!UP0 UIMAD UR14, UR7, 0x30, URZ ;  /* 0x00000030070e88a4 */ /* 0x000fe2000f8e023f */
[----:B------:R-:W-:Y:S01]  /*13c0*/  @!P3 IMAD.WIDE.U32 R10, R4, 0x30, R16 ;  /* 0x00000030040ab825 */ /* 0x000fe200078e0010 */
[----:B------:R1:W-:Y:S01]  /*13d0*/  @!P0 LDGSTS.E.BYPASS.LTC128B.128 [R236+0x5800], [R12.64+0x100] ;  /* 0x058001000cec8fae */ /* 0x0003e2000b901d50 */
[----:B------:R-:W-:Y:S01]  /*13e0*/  LEA.HI R4, R9, R2, RZ, 0x4 ;  /* 0x0000000209047211 */ /* 0x000fe200078f20ff */
[----:B------:R-:W-:Y:S01]  /*13f0*/  UIMAD.WIDE.U32 UR22, UR4, 0x20, URZ ;  /* 0x00000020041678a5 */ /* 0x000fe2000f8e003f */
[----:B------:R-:W-:Y:S01]  /*1400*/  @!P4 IADD3.X R5, R17, UR25, R5, P1, !PT ;  /* 0x000000191105cc10 */ /* 0x000fe20008ffe405 */
[----:B------:R1:W-:Y:S01]  /*1410*/  @!P0 LDGSTS.E.BYPASS.LTC128B.128 [R236+0x7800], [R12.64+0x180] ;  /* 0x078001800cec8fae */ /* 0x0003e2000b901d50 */
[----:B------:R-:W-:Y:S01]  /*1420*/  IMAD.WIDE.U32 R166, R166, c[0x0][0x1b8], R18 ;  /* 0x00006e00a6a67a25 */ /* 0x000fe200078e0012 */
[----:B------:R-:W-:-:S02]  /*1430*/  SHF.R.S32.HI R15, RZ, 0x4, R4 ;  /* 0x00000004ff0f7819 */ /* 0x000fc40000011404 */
[----:B------:R4:W-:Y:S01]  /*1440*/  @!P6 LDGSTS.E.BYPASS.LTC128B.128 [R236+0x8000], [R24.64] ;  /* 0x0800000018ecefae */ /* 0x0009e2000b901d50 */
[----:B--2---:R-:W-:Y:S01]  /*1450*/  IMAD.U32 R26, RZ, RZ, UR26 ;  /* 0x0000001aff1a7e24 */ /* 0x004fe2000f8e00ff */
[C---:B---3--:R-:W-:Y:S01]  /*1460*/  @!P4 LEA R20, P1, R6.reuse, c[0x0][0x168], 0x1 ;  /* 0x00005a000614ca11 */ /* 0x048fe200078208ff */
[----:B------:R-:W-:Y:S01]  /*1470*/  IMAD.IADD R241, R167, 0x1, R241 ;  /* 0x00000001a7f17824 */ /* 0x000fe200078e02f1 */
[----:B------:R4:W-:Y:S01]  /*1480*/  @!P6 LDGSTS.E.BYPASS.LTC128B.128 [R236+0xa000], [R24.64+0x80] ;  /* 0x0a00008018ecefae */ /* 0x0009e2000b901d50 */
[----:B------:R-:W-:Y:S01]  /*1490*/  IMAD.U32 R27, RZ, RZ, UR27 ;  /* 0x0000001bff1b7e24 */ /* 0x000fe2000f8e00ff */
[----:B------:R-:W-:Y:S01]  /*14a0*/  @!P4 LEA.HI.X R21, R6, c[0x0][0x16c], R5, 0x1, P1 ;  /* 0x00005b000615ca11 */ /* 0x000fe200008f0c05 */
[----:B------:R-:W-:Y:S01]  /*14b0*/  IMAD.U32 R5, RZ, RZ, UR19 ;  /* 0x00000013ff057e24 */ /* 0x000fe2000f8e00ff */
[----:B------:R4:W-:Y:S01]  /*14c0*/  @!P6 LDGSTS.E.BYPASS.LTC128B.128 [R236+0xc000], [R24.64+0x100] ;  /* 0x0c00010018ecefae */ /* 0x0009e2000b901d50 */
[----:B------:R-:W-:Y:S01]  /*14d0*/  @!P3 IADD3 R6, R11, UR14, RZ ;  /* 0x0000000e0b06bc10 */ /* 0x000fe2000fffe0ff */
[----:B------:R-:W-:Y:S01]  /*14e0*/  IMAD.U32 R11, RZ, RZ, UR4 ;  /* 0x00000004ff0b7e24 */ /* 0x000fe2000f8e00ff */
[----:B------:R-:W-:Y:S01]  /*14f0*/  @!P3 LEA R18, P1, R10, c[0x0][0x168], 0x1 ;  /* 0x00005a000a12ba11 */ /* 0x000fe200078208ff */
[----:B------:R4:W-:Y:S01]  /*1500*/  @!P6 LDGSTS.E.BYPASS.LTC128B.128 [R236+0xe000], [R24.64+0x180] ;  /* 0x0e00018018ecefae */ /* 0x0009e2000b901d50 */
[----:B------:R-:W-:-:S02]  /*1510*/  LEA R16, P0, R26, R166, 0x6 ;  /* 0x000000a61a107211 */ /* 0x000fc400078030ff */
[----:B------:R-:W-:Y:S01]  /*1520*/  @!P3 LEA.HI.X R19, R10, c[0x0][0x16c], R6, 0x1, P1 ;  /* 0x00005b000a13ba11 */ /* 0x000fe200008f0c06 */
[----:B------:R2:W-:Y:S01]  /*1530*/  @!P5 LDGSTS.E.BYPASS.LTC128B.128 [R236+0x8800], [R22.64] ;  /* 0x0880000016ecdfae */ /* 0x0005e2000b901d50 */
[----:B------:R-:W-:Y:S01]  /*1540*/  LEA.HI.X R17, R26, R241, R5, 0x6, P0 ;  /* 0x000000f11a117211 */ /* 0x000fe200000f3405 */
[----:B------:R-:W-:Y:S01]  /*1550*/  IMAD.SHL.U32 R10, R0, 0x40, RZ ;  /* 0x00000040000a7824 */ /* 0x000fe200078e00ff */
[----:B------:R-:W-:Y:S01]  /*1560*/  LOP3.LUT R5, R4, 0xfffffff0, RZ, 0xc0, !PT ;  /* 0xfffffff004057812 */ /* 0x000fe200078ec0ff */
[----:B------:R2:W-:Y:S01]  /*1570*/  @!P5 LDGSTS.E.BYPASS.LTC128B.128 [R236+0xa800], [R22.64+0x80] ;  /* 0x0a80008016ecdfae */ /* 0x0005e2000b901d50 */
[----:B------:R-:W-:Y:S01]  /*1580*/  ISETP.GE.AND P1, PT, R7, UR11, PT ;  /* 0x0000000b07007c0c */ /* 0x000fe2000bf26270 */
[----:B------:R-:W-:Y:S01]  /*1590*/  IMAD.U32 R7, RZ, RZ, UR4 ;  /* 0x00000004ff077e24 */ /* 0x000fe2000f8e00ff */
[----:B------:R-:W-:Y:S01]  /*15a0*/  LOP3.LUT R10, R10, 0x1c0, RZ, 0xc0, !PT ;  /* 0x000001c00a0a7812 */ /* 0x000fe200078ec0ff */
[----:B------:R2:W-:Y:S01]  /*15b0*/  @!P5 LDGSTS.E.BYPASS.LTC128B.128 [R236+0xc800], [R22.64+0x100] ;  /* 0x0c80010016ecdfae */ /* 0x0005e2000b901d50 */
[----:B-1----:R-:W-:Y:S01]  /*15c0*/  IMAD.IADD R12, R2, 0x1, -R5 ;  /* 0x00000001020c7824 */ /* 0x002fe200078e0a05 */
[----:B------:R-:W-:Y:S01]  /*15d0*/  LEA.HI R4, R4, R15, RZ, 0x1 ;  /* 0x0000000f04047211 */ /* 0x000fe200078f08ff */
[----:B------:R-:W-:Y:S01]  /*15e0*/  IMAD.SHL.U32 R13, R14, 0x8, RZ ;  /* 0x000000080e0d7824 */ /* 0x000fe200078e00ff */
[----:B------:R2:W-:Y:S01]  /*15f0*/  @!P5 LDGSTS.E.BYPASS.LTC128B.128 [R236+0xe800], [R22.64+0x180] ;  /* 0x0e80018016ecdfae */ /* 0x0005e2000b901d50 */
[----:B------:R-:W-:-:S02]  /*1600*/  @!P2 LEA R7, P0, R7, R16, 0x4 ;  /* 0x000000100707a211 */ /* 0x000fc400078020ff */
[----:B------:R-:W-:Y:S01]  /*1610*/  SHF.R.S32.HI R5, RZ, 0x1f, R12 ;  /* 0x0000001fff057819 */ /* 0x000fe2000001140c */
[----:B------:R1:W-:Y:S01]  /*1620*/  @!P4 LDGSTS.E.BYPASS.LTC128B.128 [R236+0x9000], [R20.64] ;  /* 0x0900000014eccfae */ /* 0x0003e2000b901d50 */
[----:B------:R-:W-:Y:S02]  /*1630*/  @!P2 LEA.HI.X R8, R11, R17, R8, 0x4, P0 ;  /* 0x000000110b08a211 */ /* 0x000fe400000f2408 */
[----:B------:R-:W-:Y:S01]  /*1640*/  LEA.HI R6, R5, R12, RZ, 0x3 ;  /* 0x0000000c05067211 */ /* 0x000fe200078f18ff */
[----:B------:R1:W-:Y:S01]  /*1650*/  @!P4 LDGSTS.E.BYPASS.LTC128B.128 [R236+0xb000], [R20.64+0x80] ;  /* 0x0b00008014eccfae */ /* 0x0003e2000b901d50 */
[----:B------:R-:W-:Y:S02]  /*1660*/  ISETP.GE.AND P0, PT, R235, UR11, PT ;  /* 0x0000000beb007c0c */ /* 0x000fe4000bf06270 */
[----:B------:R-:W-:Y:S01]  /*1670*/  LOP3.LUT R5, R6, 0xfffffff8, RZ, 0xc0, !PT ;  /* 0xfffffff806057812 */ /* 0x000fe200078ec0ff */
[----:B------:R1:W-:Y:S01]  /*1680*/  @!P4 LDGSTS.E.BYPASS.LTC128B.128 [R236+0xd000], [R20.64+0x100] ;  /* 0x0d00010014eccfae */ /* 0x0003e2000b901d50 */
[----:B------:R-:W-:Y:S01]  /*1690*/  ISETP.GE.AND P6, PT, R14, UR11, PT ;  /* 0x0000000b0e007c0c */ /* 0x000fe2000bfc6270 */
[----:B------:R-:W-:Y:S01]  /*16a0*/  USHF.L.U32 UR11, UR5, 0x5, URZ ;  /* 0x00000005050b7899 */ /* 0x000fe2000800063f */
[----:B------:R-:W-:Y:S01]  /*16b0*/  LOP3.LUT R13, R10, 0x8, R13, 0xf8, !PT ;  /* 0x000000080a0d7812 */ /* 0x000fe200078ef80d */
[----:B------:R1:W-:Y:S01]  /*16c0*/  @!P4 LDGSTS.E.BYPASS.LTC128B.128 [R236+0xf000], [R20.64+0x180] ;  /* 0x0f00018014eccfae */ /* 0x0003e2000b901d50 */
[----:B------:R-:W-:Y:S01]  /*16d0*/  LOP3.LUT R4, R4, 0xfffffffe, RZ, 0xc0, !PT ;  /* 0xfffffffe04047812 */ /* 0x000fe200078ec0ff */
[----:B------:R-:W-:Y:S01]  /*16e0*/  IMAD.IADD R5, R12, 0x1, -R5 ;  /* 0x000000010c057824 */ /* 0x000fe200078e0a05 */
[----:B------:R-:W-:Y:S01]  /*16f0*/  SHF.R.U32.HI R10, RZ, 0x3, R10 ;  /* 0x00000003ff0a7819 */ /* 0x000fe2000001160a */
[----:B------:R3:W-:Y:S01]  /*1700*/  @!P3 LDGSTS.E.BYPASS.LTC128B.128 [R236+0x9800], [R18.64] ;  /* 0x0980000012ecbfae */ /* 0x0007e2000b901d50 */
[----:B------:R-:W-:Y:S01]  /*1710*/  IMAD.U32 R11, RZ, RZ, UR11 ;  /* 0x0000000bff0b7e24 */ /* 0x000fe2000f8e00ff */
[----:B------:R-:W-:Y:S01]  /*1720*/  VOTEU.ALL UP0, P0 ;  /* 0x00000000003f7886 */ /* 0x000fe20000000000 */
[----:B------:R-:W-:Y:S01]  /*1730*/  LOP3.LUT R13, R13, R10, RZ, 0x3c, !PT ;  /* 0x0000000a0d0d7212 */ /* 0x000fe200078e3cff */
[----:B------:R3:W-:Y:S01]  /*1740*/  @!P3 LDGSTS.E.BYPASS.LTC128B.128 [R236+0xb800], [R18.64+0x80] ;  /* 0x0b80008012ecbfae */ /* 0x0007e2000b901d50 */
[----:B------:R-:W-:-:S02]  /*1750*/  IMAD.IADD R4, R15, 0x1, -R4 ;  /* 0x000000010f047824 */ /* 0x000fc400078e0a04 */
[----:B------:R-:W-:Y:S01]  /*1760*/  IMAD.SHL.U32 R10, R5, 0x40, RZ ;  /* 0x00000040050a7824 */ /* 0x000fe200078e00ff */
[----:B------:R3:W-:Y:S01]  /*1770*/  @!P3 LDGSTS.E.BYPASS.LTC128B.128 [R236+0xd800], [R18.64+0x100] ;  /* 0x0d80010012ecbfae */ /* 0x0007e2000b901d50 */
[C---:B------:R-:W-:Y:S01]  /*1780*/  IMAD R233, R4.reuse, 0x200, R13 ;  /* 0x0000020004e97824 */ /* 0x040fe200078e020d */
[----:B------:R-:W-:Y:S01]  /*1790*/  @!UP0 UIMAD UR11, UR5, 0x30, URZ ;  /* 0x00000030050b88a4 */ /* 0x000fe2000f8e023f */
[----:B------:R-:W-:Y:S01]  /*17a0*/  IMAD.SHL.U32 R13, R4, 0x8, RZ ;  /* 0x00000008040d7824 */ /* 0x000fe200078e00ff */
[----:B------:R3:W-:Y:S01]  /*17b0*/  @!P3 LDGSTS.E.BYPASS.LTC128B.128 [R236+0xf800], [R18.64+0x180] ;  /* 0x0f80018012ecbfae */ /* 0x0007e2000b901d50 */
[----:B------:R-:W-:Y:S01]  /*17c0*/  LOP3.LUT R10, R10, 0x1c0, RZ, 0xc0, !PT ;  /* 0x000001c00a0a7812 */ /* 0x000fe200078ec0ff */
[----:B------:R-:W-:Y:S01]  /*17d0*/  IMAD.U32 R15, RZ, RZ, UR4 ;  /* 0x00000004ff0f7e24 */ /* 0x000fe2000f8e00ff */
[----:B------:R-:W-:Y:S01]  /*17e0*/  UISETP.GE.AND UP0, UPT, UR8, 0x2, UPT ;  /* 0x000000020800788c */ /* 0x000fe2000bf06270 */
[----:B------:R-:W0:Y:S01]  /*17f0*/  LDGDEPBAR ;  /* 0x00000000000079af */ /* 0x000e220000000000 */
[----:B------:R-:W-:Y:S01]  /*1800*/  LOP3.LUT R13, R10, 0x8, R13, 0xf8, !PT ;  /* 0x000000080a0d7812 */ /* 0x000fe200078ef80d */
[----:B------:R-:W-:Y:S01]  /*1810*/  @!P0 IMAD.WIDE.U32 R14, R15, 0x30, R16 ;  /* 0x000000300f0e8825 */ /* 0x000fe200078e0010 */
[----:B------:R-:W-:-:S02]  /*1820*/  SHF.R.U32.HI R4, RZ, 0x3, R10 ;  /* 0x00000003ff047819 */ /* 0x000fc4000001160a */
[----:B------:R-:W-:Y:S01]  /*1830*/  @!P1 IADD3 R10, P3, R16, UR22, RZ ;  /* 0x00000016100a9c10 */ /* 0x000fe2000ff7e0ff */
[----:B------:R-:W-:Y:S01]  /*1840*/  IMAD.SHL.U32 R81, R6, 0x40, RZ ;  /* 0x0000004006517824 */ /* 0x000fe200078e00ff */
[C---:B-1----:R-:W-:Y:S01]  /*1850*/  @!P6 LEA R20, P4, R16.reuse, c[0x0][0x170], 0x1 ;  /* 0x00005c001014ea11 */ /* 0x042fe200078808ff */
[----:B------:R-:W-:Y:S01]  /*1860*/  IMAD.SHL.U32 R233, R233, 0x2, RZ ;  /* 0x00000002e9e97824 */ /* 0x000fe200078e00ff */
[----:B------:R-:W-:Y:S02]  /*1870*/  LOP3.LUT R4, R13, R4, RZ, 0x3c, !PT ;  /* 0x000000040d047212 */ /* 0x000fe400078e3cff */
[----:B------:R-:W-:Y:S02]  /*1880*/  @!P6 LEA.HI.X R21, R16, c[0x0][0x174], R17, 0x1, P4 ;  /* 0x00005d001015ea11 */ /* 0x000fe400020f0c11 */
[----:B------:R-:W-:Y:S02]  /*1890*/  @!P2 LEA R12, P4, R7, c[0x0][0x170], 0x1 ;  /* 0x00005c00070caa11 */ /* 0x000fe400078808ff */
[----:B------:R-:W-:-:S02]  /*18a0*/  @!P1 IADD3.X R11, R17, UR23, R11, P3, !PT ;  /* 0x00000017110b9c10 */ /* 0x000fc40009ffe40b */
[----:B------:R-:W-:Y:S02]  /*18b0*/  @!P2 LEA.HI.X R13, R7, c[0x0][0x174], R8, 0x1, P4 ;  /* 0x00005d00070daa11 */ /* 0x000fe400020f0c08 */
[----:B------:R-:W-:Y:S02]  /*18c0*/  @!P1 LEA R16, P4, R10, c[0x0][0x170], 0x1 ;  /* 0x00005c000a109a11 */ /* 0x000fe400078808ff */
[----:B------:R-:W-:Y:S02]  /*18d0*/  @!P0 IADD3 R7, R15, UR11, RZ ;  /* 0x0000000b0f078c10 */ /* 0x000fe4000fffe0ff */
[----:B------:R-:W-:Y:S01]  /*18e0*/  @!P0 LEA R8, P3, R14, c[0x0][0x170], 0x1 ;  /* 0x00005c000e088a11 */ /* 0x000fe200078608ff */
[----:B------:R-:W-:-:S04]  /*18f0*/  DEPBAR.LE SB0, 0x0 ;  /* 0x000080000000791a */ /* 0x000fc80000000000 */
[----:B------:R-:W-:Y:S01]  /*1900*/  BAR.SYNC.DEFER_BLOCKING 0x0 ;  /* 0x0000000000007b1d */ /* 0x000fe20000010000 */
[----:B------:R-:W-:Y:S02]  /*1910*/  SHF.R.S32.HI R6, RZ, 0x5, R80 ;  /* 0x00000005ff067819 */ /* 0x000fe40000011450 */
[----:B------:R-:W-:Y:S02]  /*1920*/  LOP3.LUT R81, R81, 0xfffffe00, RZ, 0xc0, !PT ;  /* 0xfffffe0051517812 */ /* 0x000fe400078ec0ff */
[----:B------:R-:W-:Y:S02]  /*1930*/  @!P1 LEA.HI.X R17, R10, c[0x0][0x174], R11, 0x1, P4 ;  /* 0x00005d000a119a11 */ /* 0x000fe400020f0c0b */
[----:B------:R-:W-:Y:S01]  /*1940*/  @!P0 LEA.HI.X R9, R14, c[0x0][0x174], R7, 0x1, P3 ;  /* 0x00005d000e098a11 */ /* 0x000fe200018f0c07 */
[C---:B------:R-:W-:Y:S01]  /*1950*/  IMAD R7, R6.reuse, 0x400, R81 ;  /* 0x0000040006077824 */ /* 0x040fe200078e0251 */
[----:B------:R-:W-:Y:S02]  /*1960*/  IADD3 R231, R233, 0x8020, RZ ;  /* 0x00008020e9e77810 */ /* 0x000fe40007ffe0ff */
[----:B------:R-:W-:Y:S01]  /*1970*/  LEA R6, R6, UR12, 0x4 ;  /* 0x0000000c06067c11 */ /* 0x000fe2000f8e20ff */
[----:B------:R-:W-:-:S02]  /*1980*/  IMAD.IADD R234, R4, 0x1, R7 ;  /* 0x0000000104ea7824 */ /* 0x000fc400078e0207 */
[----:B------:R-:W-:Y:S02]  /*1990*/  IMAD.MOV.U32 R7, RZ, RZ, 0x10 ;  /* 0x00000010ff077424 */ /* 0x000fe400078e00ff */
[----:B------:R-:W-:Y:S01]  /*19a0*/  IMAD.SHL.U32 R234, R234, 0x2, RZ ;  /* 0x00000002eaea7824 */ /* 0x000fe200078e00ff */
[----:B------:R-:W-:Y:S04]  /*19b0*/  @P6 STS.128 [R236+0x10000], RZ ;  /* 0x010000ffec006388 */ /* 0x000fe80000000c00 */
[----:B------:R-:W-:Y:S04]  /*19c0*/  @P6 STS.128 [R236+0x12000], RZ ;  /* 0x012000ffec006388 */ /* 0x000fe80000000c00 */
[----:B------:R-:W-:Y:S04]  /*19d0*/  @P6 STS.128 [R236+0x14000], RZ ;  /* 0x014000ffec006388 */ /* 0x000fe80000000c00 */
[----:B------:R-:W-:Y:S04]  /*19e0*/  @P6 STS.128 [R236+0x16000], RZ ;  /* 0x016000ffec006388 */ /* 0x000fe80000000c00 */
[----:B------:R-:W-:Y:S01]  /*19f0*/  @!PT LDS RZ, [RZ] ;  /* 0x00000000fffff984 */ /* 0x000fe20000000800 */
[----:B------:R-:W-:Y:S01]  /*1a00*/  @!PT LDS RZ, [RZ] ;  /* 0x00000000fffff984 */ /* 0x000fe20000000800 */
[----:B------:R-:W-:Y:S01]  /*1a10*/  @!PT LDS RZ, [RZ] ;  /* 0x00000000fffff984 */ /* 0x000fe20000000800 */
[----:B------:R2:W-:Y:S04]  /*1a20*/  @!P6 LDGSTS.E.BYPASS.LTC128B.128 [R236+0x10000], [R20.64] ;  /* 0x1000000014ecefae */ /* 0x0005e8000b901d50 */
[----:B------:R2:W-:Y:S04]  /*1a30*/  @!P6 LDGSTS.E.BYPASS.LTC128B.128 [R236+0x12000], [R20.64+0x80] ;  /* 0x1200008014ecefae */ /* 0x0005e8000b901d50 */
[----:B------:R2:W-:Y:S04]  /*1a40*/  @!P6 LDGSTS.E.BYPASS.LTC128B.128 [R236+0x14000], [R20.64+0x100] ;  /* 0x1400010014ecefae */ /* 0x0005e8000b901d50 */
[----:B------:R2:W-:Y:S04]  /*1a50*/  @!P6 LDGSTS.E.BYPASS.LTC128B.128 [R236+0x16000], [R20.64+0x180] ;  /* 0x1600018014ecefae */ /* 0x0005e8000b901d50 */
        /* <DEDUP_REMOVED lines=21> */
[----:B------:R3:W-:Y:S01]  /*1bb0*/  @!P1 LDGSTS.E.BYPASS.LTC128B.128 [R236+0x17000], [R16.64+0x180] ;  /* 0x1700018010ec9fae */ /* 0x0007e2000b901d50 */
[----:B------:R-:W-:Y:S01]  /*1bc0*/  R2P PR, R5, 0x6 ;  /* 0x0000000605007804 */ /* 0x000fe20000000000 */
[----:B------:R-:W-:-:S02]  /*1bd0*/  IMAD.MOV.U32 R5, RZ, RZ, 0x20 ;  /* 0x00000020ff057424 */ /* 0x000fc400078e00ff */
[----:B------:R-:W-:Y:S02]  /*1be0*/  @P0 STS.128 [R236+0x11800], RZ ;  /* 0x011800ffec000388 */ /* 0x000fe40000000c00 */
[----:B------:R-:W-:Y:S02]  /*1bf0*/  SEL R7, R7, 0xfffffff0, !P1 ;  /* 0xfffffff007077807 */ /* 0x000fe40004800000 */
[----:B------:R-:W-:Y:S01]  /*1c00*/  @P0 STS.128 [R236+0x13800], RZ ;  /* 0x013800ffec000388 */ /* 0x000fe20000000c00 */
[----:B------:R-:W-:Y:S02]  /*1c10*/  SEL R5, R5, 0xffffffe0, !P2 ;  /* 0xffffffe005057807 */ /* 0x000fe40005000000 */
[----:B------:R-:W-:Y:S01]  /*1c20*/  R2P PR, R0, 0x6 ;  /* 0x0000000600007804 */ /* 0x000fe20000000000 */
[----:B------:R-:W-:Y:S01]  /*1c30*/  @P0 STS.128 [R236+0x15800], RZ ;  /* 0x015800ffec000388 */ /* 0x000fe20000000c00 */
[----:B------:R-:W-:Y:S01]  /*1c40*/  IADD3 R0, R233, 0x8000, RZ ;  /* 0x00008000e9007810 */ /* 0x000fe20007ffe0ff */
[----:B------:R-:W-:-:S02]  /*1c50*/  IMAD R232, R7, 0x2, R234 ;  /* 0x0000000207e87824 */ /* 0x000fc400078e02ea */
[----:B------:R-:W-:Y:S01]  /*1c60*/  @P0 STS.128 [R236+0x17800], RZ ;  /* 0x017800ffec000388 */ /* 0x000fe20000000c00 */
[C---:B------:R-:W-:Y:S02]  /*1c70*/  IMAD R230, R5.reuse, 0x2, R234 ;  /* 0x0000000205e67824 */ /* 0x040fe400078e02ea */
[----:B------:R-:W-:Y:S01]  /*1c80*/  IMAD R229, R5, 0x2, R232 ;  /* 0x0000000205e57824 */ /* 0x000fe200078e02e8 */
[----:B------:R-:W-:Y:S01]  /*1c90*/  @!PT LDS RZ, [RZ] ;  /* 0x00000000fffff984 */ /* 0x000fe20000000800 */
[----:B------:R-:W-:Y:S01]  /*1ca0*/  @!PT LDS RZ, [RZ] ;  /* 0x00000000fffff984 */ /* 0x000fe20000000800 */
[----:B------:R-:W-:Y:S01]  /*1cb0*/  @!PT LDS RZ, [RZ] ;  /* 0x00000000fffff984 */ /* 0x000fe20000000800 */
[----:B------:R5:W-:Y:S04]  /*1cc0*/  @!P0 LDGSTS.E.BYPASS.LTC128B.128 [R236+0x11800], [R8.64] ;  /* 0x1180000008ec8fae */ /* 0x000be8000b901d50 */
[----:B------:R5:W-:Y:S01]  /*1cd0*/  @!P0 LDGSTS.E.BYPASS.LTC128B.128 [R236+0x13800], [R8.64+0x80] ;  /* 0x1380008008ec8fae */ /* 0x000be2000b901d50 */
[----:B------:R-:W-:Y:S01]  /*1ce0*/  @P1 IADD3 R231, R0, -0x20, RZ ;  /* 0xffffffe000e71810 */ /* 0x000fe20007ffe0ff */
[----:B------:R-:W-:-:S02]  /*1cf0*/  IMAD.MOV.U32 R0, RZ, RZ, 0x40 ;  /* 0x00000040ff007424 */ /* 0x000fc400078e00ff */
[----:B------:R5:W-:Y:S01]  /*1d00*/  @!P0 LDGSTS.E.BYPASS.LTC128B.128 [R236+0x15800], [R8.64+0x100] ;  /* 0x1580010008ec8fae */ /* 0x000be2000b901d50 */
[C---:B------:R-:W-:Y:S02]  /*1d10*/  IADD3 R223, R231.reuse, 0x800, RZ ;  /* 0x00000800e7df7810 */ /* 0x040fe40007ffe0ff */
[----:B------:R-:W-:Y:S01]  /*1d20*/  SEL R0, R0, 0xffffffc0, !P2 ;  /* 0xffffffc000007807 */ /* 0x000fe20005000000 */
[----:B------:R5:W-:Y:S01]  /*1d30*/  @!P0 LDGSTS.E.BYPASS.LTC128B.128 [R236+0x17800], [R8.64+0x180] ;  /* 0x1780018008ec8fae */ /* 0x000be2000b901d50 */
[C---:B------:R-:W-:Y:S02]  /*1d40*/  IADD3 R222, R231.reuse, 0x1000, RZ ;  /* 0x00001000e7de7810 */ /* 0x040fe40007ffe0ff */
[----:B------:R-:W-:Y:S01]  /*1d50*/  IADD3 R221, R231, 0x1800, RZ ;  /* 0x00001800e7dd7810 */ /* 0x000fe20007ffe0ff */
[----:B------:R-:W-:Y:S01]  /*1d60*/  LDSM.16.M88.4 R52, [R234] ;  /* 0x00000000ea34783b */ /* 0x000fe20000000200 */
[----:B------:R-:W-:Y:S01]  /*1d70*/  IMAD.IADD R227, R233, 0x1, R0 ;  /* 0x00000001e9e37824 */ /* 0x000fe200078e0200 */
[C---:B------:R-:W-:Y:S01]  /*1d80*/  IADD3 R219, R231.reuse, 0x2000, RZ ;  /* 0x00002000e7db7810 */ /* 0x040fe20007ffe0ff */
[----:B------:R-:W-:Y:S01]  /*1d90*/  IMAD.IADD R220, R0, 0x1, R231 ;  /* 0x0000000100dc7824 */ /* 0x000fe200078e02e7 */
[----:B---3--:R-:W2:Y:S01]  /*1da0*/  LDSM.16.M88.4 R16, [R233+0x8800] ;  /* 0x00880000e910783b */ /* 0x008ea20000000200 */
[----:B------:R-:W-:-:S02]  /*1db0*/  IADD3 R218, R231, 0x2800, RZ ;  /* 0x00002800e7da7810 */ /* 0x000fc40007ffe0ff */
[C---:B------:R-:W-:Y:S01]  /*1dc0*/  IADD3 R217, R231.reuse, 0x3000, RZ ;  /* 0x00003000e7d97810 */ /* 0x040fe20007ffe0ff */
[----:B----4-:R-:W3:Y:S01]  /*1dd0*/  LDSM.16.M88.4 R24, [R233+0x8000] ;  /* 0x00800000e918783b */ /* 0x010ee20000000200 */
[C---:B------:R-:W-:Y:S02]  /*1de0*/  IADD3 R216, R231.reuse, 0x3800, RZ ;  /* 0x00003800e7d87810 */ /* 0x040fe40007ffe0ff */
[C---:B------:R-:W-:Y:S01]  /*1df0*/  IADD3 R215, R231.reuse, 0x4000, RZ ;  /* 0x00004000e7d77810 */ /* 0x040fe20007ffe0ff */
[----:B------:R-:W4:Y:S01]  /*1e00*/  LDSM.16.M88.4 R60, [R233+0x9000] ;  /* 0x00900000e93c783b */ /* 0x000f220000000200 */
[C---:B------:R-:W-:Y:S02]  /*1e10*/  IADD3 R214, R231.reuse, 0x4800, RZ ;  /* 0x00004800e7d67810 */ /* 0x040fe40007ffe0ff */
[C---:B------:R-:W-:Y:S01]  /*1e20*/  IADD3 R213, R231.reuse, 0x5000, RZ ;  /* 0x00005000e7d57810 */ /* 0x040fe20007ffe0ff */
[----:B-1----:R-:W1:Y:S01]  /*1e30*/  LDSM.16.M88.4 R12, [R233+0x9800] ;  /* 0x00980000e90c783b */ /* 0x002e620000000200 */
[----:B------:R-:W-:-:S02]  /*1e40*/  IADD3 R212, R231, 0x5800, RZ ;  /* 0x00005800e7d47810 */ /* 0x000fc40007ffe0ff */
[C---:B------:R-:W-:Y:S01]  /*1e50*/  IADD3 R211, R231.reuse, 0x6000, RZ ;  /* 0x00006000e7d37810 */ /* 0x040fe20007ffe0ff */
[----:B------:R-:W-:Y:S01]  /*1e60*/  LDSM.16.M88.4 R40, [R231+0x800] ;  /* 0x00080000e728783b */ /* 0x000fe20000000200 */
[C---:B------:R-:W-:Y:S02]  /*1e70*/  IADD3 R210, R231.reuse, 0x6800, RZ ;  /* 0x00006800e7d27810 */ /* 0x040fe40007ffe0ff */
[C---:B------:R-:W-:Y:S01]  /*1e80*/  IADD3 R209, R231.reuse, 0x7000, RZ ;  /* 0x00007000e7d17810 */ /* 0x040fe20007ffe0ff */
[----:B-----5:R-:W5:Y:S01]  /*1e90*/  LDSM.16.M88.4 R8, [R232] ;  /* 0x00000000e808783b */ /* 0x020f620000000200 */
[----:B------:R-:W-:-:S03]  /*1ea0*/  IADD3 R208, R231, 0x7800, RZ ;  /* 0x00007800e7d07810 */ /* 0x000fc60007ffe0ff */
[----:B------:R-:W1:Y:S04]  /*1eb0*/  LDSM.16.M88.4 R44, [R231] ;  /* 0x00000000e72c783b */ /* 0x000e680000000200 */
[----:B------:R-:W1:Y:S04]  /*1ec0*/  LDSM.16.M88.4 R36, [R231+0x1000] ;  /* 0x00100000e724783b */ /* 0x000e680000000200 */
[----:B------:R-:W1:Y:S04]  /*1ed0*/  LDSM.16.M88.4 R32, [R231+0x1800] ;  /* 0x00180000e720783b */ /* 0x000e680000000200 */
[----:B------:R-:W-:Y:S01]  /*1ee0*/  LDSM.16.M88.4 R68, [R227+0x8000] ;  /* 0x00800000e344783b */ /* 0x000fe20000000200 */
[C---:B--2---:R-:W-:Y:S03]  /*1ef0*/  HMMA.16816.F32 R20, R52.reuse, R16, RZ ;  /* 0x000000103414723c */ /* 0x044fe600000018ff */
[----:B------:R-:W-:Y:S04]  /*1f00*/  LDSM.16.M88.4 R48, [R227+0x8800] ;  /* 0x00880000e330783b */ /* 0x000fe80000000200 */
[----:B------:R-:W-:Y:S01]  /*1f10*/  LDSM.16.M88.4 R76, [R220+0x1000] ;  /* 0x00100000dc4c783b */ /* 0x000fe20000000200 */
[C---:B------:R-:W-:Y:S03]  /*1f20*/  HMMA.16816.F32 R16, R52.reuse, R18, RZ ;  /* 0x000000123410723c */ /* 0x040fe600000018ff */
[----:B------:R-:W-:Y:S04]  /*1f30*/  LDSM.16.M88.4 R72, [R233+0xa000] ;  /* 0x00a00000e948783b */ /* 0x000fe80000000200 */
[----:B------:R-:W0:Y:S01]  /*1f40*/  LDGDEPBAR ;  /* 0x00000000000079af */ /* 0x000e220000000000 */
[C---:B---3--:R-:W-:Y:S08]  /*1f50*/  HMMA.16816.F32 R28, R52.reuse, R24, RZ ;  /* 0x00000018341c723c */ /* 0x048ff000000018ff */
[C---:B----4-:R-:W-:Y:S08]  /*1f60*/  HMMA.16816.F32 R64, R52.reuse, R60, RZ ;  /* 0x0000003c3440723c */ /* 0x050ff000000018ff */
[C---:B------:R-:W-:Y:S08]  /*1f70*/  HMMA.16816.F32 R24, R52.reuse, R26, RZ ;  /* 0x0000001a3418723c */ /* 0x040ff000000018ff */
[C---:B------:R-:W-:Y:S08]  /*1f80*/  HMMA.16816.F32 R60, R52.reuse, R62, RZ ;  /* 0x0000003e343c723c */ /* 0x040ff000000018ff */
[C---:B-1----:R-:W-:Y:S08]  /*1f90*/  HMMA.16816.F32 R56, R52.reuse, R12, RZ ;  /* 0x0000000c3438723c */ /* 0x042ff000000018ff */
[----:B------:R-:W-:Y:S01]  /*1fa0*/  HMMA.16816.F32 R52, R52, R14, RZ ;  /* 0x0000000e3434723c */ /* 0x000fe200000018ff */
[----:B------:R-:W1:Y:S07]  /*1fb0*/  LDSM.16.M88.4 R12, [R230] ;  /* 0x00000000e60c783b */ /* 0x000e6e0000000200 */
[C---:B-----5:R-:W-:Y:S08]  /*1fc0*/  HMMA.16816.F32 R20, R8.reuse, R40, R20 ;  /* 0x000000280814723c */ /* 0x060ff00000001814 */
[C---:B------:R-:W-:Y:S01]  /*1fd0*/  HMMA.16816.F32 R16, R8.reuse, R42, R16 ;  /* 0x0000002a0810723c */ /* 0x040fe20000001810 */
[----:B------:R-:W2:Y:S07]  /*1fe0*/  LDSM.16.M88.4 R40, [R227+0x9000] ;  /* 0x00900000e328783b */ /* 0x000eae0000000200 */
[C---:B------:R-:W-:Y:S08]  /*1ff0*/  HMMA.16816.F32 R28, R8.reuse, R44, R28 ;  /* 0x0000002c081c723c */ /* 0x040ff0000000181c */
[C---:B------:R-:W-:Y:S01]  /*2000*/  HMMA.16816.F32 R24, R8.reuse, R46, R24 ;  /* 0x0000002e0818723c */ /* 0x040fe20000001818 */
[----:B------:R-:W3:Y:S07]  /*2010*/  LDSM.16.M88.4 R44, [R227+0x9800] ;  /* 0x00980000e32c783b */ /* 0x000eee0000000200 */
[C---:B------:R-:W-:Y:S08]  /*2020*/  HMMA.16816.F32 R64, R8.reuse, R36, R64 ;  /* 0x000000240840723c */ /* 0x040ff00000001840 */
[C---:B------:R-:W-:Y:S01]  /*2030*/  HMMA.16816.F32 R60, R8.reuse, R38, R60 ;  /* 0x00000026083c723c */ /* 0x040fe2000000183c */
[----:B------:R-:W-:Y:S07]  /*2040*/  LDSM.16.M88.4 R36, [R220] ;  /* 0x00000000dc24783b */ /* 0x000fee0000000200 */
[C---:B------:R-:W-:Y:S08]  /*2050*/  HMMA.16816.F32 R56, R8.reuse, R32, R56 ;  /* 0x000000200838723c */ /* 0x040ff00000001838 */
[----:B------:R-:W-:Y:S01]  /*2060*/  HMMA.16816.F32 R52, R8, R34, R52 ;  /* 0x000000220834723c */ /* 0x000fe20000001834 */
[----:B------:R-:W4:Y:S04]  /*2070*/  LDSM.16.M88.4 R8, [R229] ;  /* 0x00000000e508783b */ /* 0x000f280000000200 */
[----:B------:R-:W5:Y:S03]  /*2080*/  LDSM.16.M88.4 R32, [R220+0x800] ;  /* 0x00080000dc20783b */ /* 0x000f660000000200 */
[C---:B-1----:R-:W-:Y:S08]  /*2090*/  HMMA.16816.F32 R28, R12.reuse, R68, R28 ;  /* 0x000000440c1c723c */ /* 0x042ff0000000181c */
[C---:B------:R-:W-:Y:S01]  /*20a0*/  HMMA.16816.F32 R24, R12.reuse, R70, R24 ;  /* 0x000000460c18723c */ /* 0x040fe20000001818 */
[----:B------:R-:W-:Y:S07]  /*20b0*/  LDSM.16.M88.4 R68, [R233+0xa800] ;  /* 0x00a80000e944783b */ /* 0x000fee0000000200 */
[C---:B--2---:R-:W-:Y:S08]  /*20c0*/  HMMA.16816.F32 R64, R12.reuse, R40, R64 ;  /* 0x000000280c40723c */ /* 0x044ff00000001840 */
[C---:B------:R-:W-:Y:S01]  /*20d0*/  HMMA.16816.F32 R60, R12.reuse, R42, R60 ;  /* 0x0000002a0c3c723c */ /* 0x040fe2000000183c */
[----:B------:R-:W1:Y:S07]  /*20e0*/  LDSM.16.M88.4 R40, [R220+0x1800] ;  /* 0x00180000dc28783b */ /* 0x000e6e0000000200 */
[C---:B------:R-:W-:Y:S08]  /*20f0*/  HMMA.16816.F32 R20, R12.reuse, R48, R20 ;  /* 0x000000300c14723c */ /* 0x040ff00000001814 */
[C---:B------:R-:W-:Y:S01]  /*2100*/  HMMA.16816.F32 R16, R12.reuse, R50, R16 ;  /* 0x000000320c10723c */ /* 0x040fe20000001810 */
[----:B------:R-:W-:Y:S07]  /*2110*/  LDSM.16.M88.4 R48, [R233+0xb800] ;  /* 0x00b80000e930783b */ /* 0x000fee0000000200 */
[C---:B---3--:R-:W-:Y:S08]  /*2120*/  HMMA.16816.F32 R56, R12.reuse, R44, R56 ;  /* 0x0000002c0c38723c */ /* 0x048ff00000001838 */
[----:B------:R-:W-:Y:S01]  /*2130*/  HMMA.16816.F32 R52, R12, R46, R52 ;  /* 0x0000002e0c34723c */ /* 0x000fe20000001834 */
[----:B------:R-:W2:Y:S04]  /*2140*/  LDSM.16.M88.4 R12, [R234+0x2000] ;  /* 0x00200000ea0c783b */ /* 0x000ea80000000200 */
[----:B------:R-:W-:Y:S03]  /*2150*/  LDSM.16.M88.4 R44, [R231+0x2000] ;  /* 0x00200000e72c783b */ /* 0x000fe60000000200 */
[C---:B----4-:R-:W-:Y:S08]  /*2160*/  HMMA.16816.F32 R28, R8.reuse, R36, R28 ;  /* 0x00000024081c723c */ /* 0x050ff0000000181c */
[C---:B------:R-:W-:Y:S01]  /*2170*/  HMMA.16816.F32 R24, R8.reuse, R38, R24 ;  /* 0x000000260818723c */ /* 0x040fe20000001818 */
[----:B------:R-:W3:Y:S07]  /*2180*/  LDSM.16.M88.4 R36, [R233+0xb000] ;  /* 0x00b00000e924783b */ /* 0x000eee0000000200 */
[C---:B-----5:R-:W-:Y:S08]  /*2190*/  HMMA.16816.F32 R20, R8.reuse, R32, R20 ;  /* 0x000000200814723c */ /* 0x060ff00000001814 */
[C---:B------:R-:W-:Y:S01]  /*21a0*/  HMMA.16816.F32 R16, R8.reuse, R34, R16 ;  /* 0x000000220810723c */ /* 0x040fe20000001810 */
[----:B------:R-:W-:Y:S07]  /*21b0*/  LDSM.16.M88.4 R32, [R232+0x2000] ;  /* 0x00200000e820783b */ /* 0x000fee0000000200 */
[C---:B------:R-:W-:Y:S08]  /*21c0*/  HMMA.16816.F32 R64, R8.reuse, R76, R64 ;  /* 0x0000004c0840723c */ /* 0x040ff00000001840 */
[C---:B------:R-:W-:Y:S01]  /*21d0*/  HMMA.16816.F32 R60, R8.reuse, R78, R60 ;  /* 0x0000004e083c723c */ /* 0x040fe2000000183c */
[----:B------:R-:W-:Y:S07]  /*21e0*/  LDSM.16.M88.4 R76, [R230+0x2000] ;  /* 0x00200000e64c783b */ /* 0x000fee0000000200 */
[C---:B-1----:R-:W-:Y:S08]  /*21f0*/  HMMA.16816.F32 R56, R8.reuse, R40, R56 ;  /* 0x000000280838723c */ /* 0x042ff00000001838 */
[----:B------:R-:W-:Y:S01]  /*2200*/  HMMA.16816.F32 R52, R8, R42, R52 ;  /* 0x0000002a0834723c */ /* 0x000fe20000001834 */
[----:B------:R-:W1:Y:S04]  /*2210*/  LDSM.16.M88.4 R8, [R231+0x2800] ;  /* 0x00280000e708783b */ /* 0x000e680000000200 */
[----:B------:R-:W4:Y:S03]  /*2220*/  LDSM.16.M88.4 R40, [R231+0x3000] ;  /* 0x00300000e728783b */ /* 0x000f260000000200 */
[C---:B--2---:R-:W-:Y:S08]  /*2230*/  HMMA.16816.F32 R20, R12.reuse, R68, R20 ;  /* 0x000000440c14723c */ /* 0x044ff00000001814 */
[C---:B------:R-:W-:Y:S01]  /*2240*/  HMMA.16816.F32 R16, R12.reuse, R70, R16 ;  /* 0x000000460c10723c */ /* 0x040fe20000001810 */
[----:B------:R-:W-:Y:S07]  /*2250*/  LDSM.16.M88.4 R68, [R227+0xb800] ;  /* 0x00b80000e344783b */ /* 0x000fee0000000200 */
[C---:B---3--:R-:W-:Y:S08]  /*2260*/  HMMA.16816.F32 R64, R12.reuse, R36, R64 ;  /* 0x000000240c40723c */ /* 0x048ff00000001840 */
[C---:B------:R-:W-:Y:S01]  /*2270*/  HMMA.16816.F32 R60, R12.reuse, R38, R60 ;  /* 0x000000260c3c723c */ /* 0x040fe2000000183c */
[----:B------:R-:W2:Y:S07]  /*2280*/  LDSM.16.M88.4 R36, [R231+0x3800] ;  /* 0x00380000e724783b */ /* 0x000eae0000000200 */
[C---:B------:R-:W-:Y:S08]  /*2290*/  HMMA.16816.F32 R28, R12.reuse, R72, R28 ;  /* 0x000000480c1c723c */ /* 0x040ff0000000181c */
[C---:B------:R-:W-:Y:S01]  /*22a0*/  HMMA.16816.F32 R24, R12.reuse, R74, R24 ;  /* 0x0000004a0c18723c */ /* 0x040fe20000001818 */
[----:B------:R-:W-:Y:S07]  /*22b0*/  LDSM.16.M88.4 R72, [R227+0xb000] ;  /* 0x00b00000e348783b */ /* 0x000fee0000000200 */
[C---:B------:R-:W-:Y:S08]  /*22c0*/  HMMA.16816.F32 R56, R12.reuse, R48, R56 ;  /* 0x000000300c38723c */ /* 0x040ff00000001838 */
[----:B------:R-:W-:Y:S01]  /*22d0*/  HMMA.16816.F32 R52, R12, R50, R52 ;  /* 0x000000320c34723c */ /* 0x000fe20000001834 */
[----:B------:R-:W3:Y:S04]  /*22e0*/  LDSM.16.M88.4 R12, [R227+0xa000] ;  /* 0x00a00000e30c783b */ /* 0x000ee80000000200 */
[----:B------:R-:W-:Y:S03]  /*22f0*/  LDSM.16.M88.4 R48, [R229+0x2000] ;  /* 0x00200000e530783b */ /* 0x000fe60000000200 */
[C---:B-1----:R-:W-:Y:S08]  /*2300*/  HMMA.16816.F32 R20, R32.reuse, R8, R20 ;  /* 0x000000082014723c */ /* 0x042ff00000001814 */
[C---:B------:R-:W-:Y:S01]  /*2310*/  HMMA.16816.F32 R16, R32.reuse, R10, R16 ;  /* 0x0000000a2010723c */ /* 0x040fe20000001810 */
[----:B------:R-:W1:Y:S07]  /*2320*/  LDSM.16.M88.4 R8, [R227+0xa800] ;  /* 0x00a80000e308783b */ /* 0x000e6e0000000200 */
[C---:B------:R-:W-:Y:S08]  /*2330*/  HMMA.16816.F32 R28, R32.reuse, R44, R28 ;  /* 0x0000002c201c723c */ /* 0x040ff0000000181c */
[C---:B------:R-:W-:Y:S01]  /*2340*/  HMMA.16816.F32 R24, R32.reuse, R46, R24 ;  /* 0x0000002e2018723c */ /* 0x040fe20000001818 */
[----:B------:R-:W5:Y:S07]  /*2350*/  LDSM.16.M88.4 R44, [R220+0x2000] ;  /* 0x00200000dc2c783b */ /* 0x000f6e0000000200 */
[C---:B----4-:R-:W-:Y:S08]  /*2360*/  HMMA.16816.F32 R64, R32.reuse, R40, R64 ;  /* 0x000000282040723c */ /* 0x050ff00000001840 */
[C---:B------:R-:W-:Y:S01]  /*2370*/  HMMA.16816.F32 R60, R32.reuse, R42, R60 ;  /* 0x0000002a203c723c */ /* 0x040fe2000000183c */
[----:B------:R-:W4:Y:S07]  /*2380*/  LDSM.16.M88.4 R40, [R220+0x2800] ;  /* 0x00280000dc28783b */ /* 0x000f2e0000000200 */
[C---:B--2---:R-:W-:Y:S08]  /*2390*/  HMMA.16816.F32 R56, R32.reuse, R36, R56 ;  /* 0x000000242038723c */ /* 0x044ff00000001838 */
[----:B------:R-:W-:Y:S01]  /*23a0*/  HMMA.16816.F32 R52, R32, R38, R52 ;  /* 0x000000262034723c */ /* 0x000fe20000001834 */
[----:B------:R-:W2:Y:S04]  /*23b0*/  LDSM.16.M88.4 R36, [R220+0x3000] ;  /* 0x00300000dc24783b */ /* 0x000ea80000000200 */
[----:B------:R-:W2:Y:S03]  /*23c0*/  LDSM.16.M88.4 R32, [R220+0x3800] ;  /* 0x00380000dc20783b */ /* 0x000ea60000000200 */
[C---:B---3--:R-:W-:Y:S08]  /*23d0*/  HMMA.16816.F32 R28, R76.reuse, R12, R28 ;  /* 0x0000000c4c1c723c */ /* 0x048ff0000000181c */
[C---:B------:R-:W-:Y:S01]  /*23e0*/  HMMA.16816.F32 R24, R76.reuse, R14, R24 ;  /* 0x0000000e4c18723c */ /* 0x040fe20000001818 */
[----:B------:R-:W-:Y:S07]  /*23f0*/  LDSM.16.M88.4 R12, [R234+0x4000] ;  /* 0x00400000ea0c783b */ /* 0x000fee0000000200 */
[C---:B-1----:R-:W-:Y:S08]  /*2400*/  HMMA.16816.F32 R20, R76.reuse, R8, R20 ;  /* 0x000000084c14723c */ /* 0x042ff00000001814 */
[C---:B------:R-:W-:Y:S01]  /*2410*/  HMMA.16816.F32 R16, R76.reuse, R10, R16 ;  /* 0x0000000a4c10723c */ /* 0x040fe20000001810 */
[----:B------:R-:W1:Y:S07]  /*2420*/  LDSM.16.M88.4 R8, [R233+0xc000] ;  /* 0x00c00000e908783b */ /* 0x000e6e0000000200 */
[C---:B------:R-:W-:Y:S08]  /*2430*/  HMMA.16816.F32 R64, R76.reuse, R72, R64 ;  /* 0x000000484c40723c */ /* 0x040ff00000001840 */
[C---:B------:R-:W-:Y:S01]  /*2440*/  HMMA.16816.F32 R60, R76.reuse, R74, R60 ;  /* 0x0000004a4c3c723c */ /* 0x040fe2000000183c */
[----:B------:R-:W-:Y:S07]  /*2450*/  LDSM.16.M88.4 R72, [R231+0x5800] ;  /* 0x00580000e748783b */ /* 0x000fee0000000200 */
[C---:B------:R-:W-:Y:S08]  /*2460*/  HMMA.16816.F32 R56, R76.reuse, R68, R56 ;  /* 0x000000444c38723c */ /* 0x040ff00000001838 */
[----:B------:R-:W-:Y:S01]  /*2470*/  HMMA.16816.F32 R52, R76, R70, R52 ;  /* 0x000000464c34723c */ /* 0x000fe20000001834 */
[----:B------:R-:W-:Y:S07]  /*2480*/  LDSM.16.M88.4 R68, [R233+0xd800] ;  /* 0x00d80000e944783b */ /* 0x000fee0000000200 */
[C---:B-----5:R-:W-:Y:S08]  /*2490*/  HMMA.16816.F32 R28, R48.reuse, R44, R28 ;  /* 0x0000002c301c723c */ /* 0x060ff0000000181c */
[C---:B------:R-:W-:Y:S01]  /*24a0*/  HMMA.16816.F32 R24, R48.reuse, R46, R24 ;  /* 0x0000002e3018723c */ /* 0x040fe20000001818 */
[----:B------:R-:W3:Y:S07]  /*24b0*/  LDSM.16.M88.4 R44, [R233+0xc800] ;  /* 0x00c80000e92c783b */ /* 0x000eee0000000200 */
[C---:B----4-:R-:W-:Y:S08]  /*24c0*/  HMMA.16816.F32 R20, R48.reuse, R40, R20 ;  /* 0x000000283014723c */ /* 0x050ff00000001814 */
[C---:B------:R-:W-:Y:S01]  /*24d0*/  HMMA.16816.F32 R16, R48.reuse, R42, R16 ;  /* 0x0000002a3010723c */ /* 0x040fe20000001810 */
[----:B------:R-:W4:Y:S07]  /*24e0*/  LDSM.16.M88.4 R40, [R233+0xd000] ;  /* 0x00d00000e928783b */ /* 0x000f2e0000000200 */
[C---:B--2---:R-:W-:Y:S08]  /*24f0*/  HMMA.16816.F32 R64, R48.reuse, R36, R64 ;  /* 0x000000243040723c */ /* 0x044ff00000001840 */
[C---:B------:R-:W-:Y:S01]  /*2500*/  HMMA.16816.F32 R60, R48.reuse, R38, R60 ;  /* 0x00000026303c723c */ /* 0x040fe2000000183c */
[----:B------:R-:W-:Y:S07]  /*2510*/  LDSM.16.M88.4 R36, [R232+0x4000] ;  /* 0x00400000e824783b */ /* 0x000fee0000000200 */
[C---:B------:R-:W-:Y:S08]  /*2520*/  HMMA.16816.F32 R56, R48.reuse, R32, R56 ;  /* 0x000000203038723c */ /* 0x040ff00000001838 */
[----:B------:R-:W-:Y:S01]  /*2530*/  HMMA.16816.F32 R52, R48, R34, R52 ;  /* 0x000000223034723c */ /* 0x000fe20000001834 */
[----:B------:R-:W2:Y:S04]  /*2540*/  LDSM.16.M88.4 R32, [R231+0x4000] ;  /* 0x00400000e720783b */ /* 0x000ea80000000200 */
[----:B------:R-:W-:Y:S03]  /*2550*/  LDSM.16.M88.4 R48, [R231+0x5000] ;  /* 0x00500000e730783b */ /* 0x000fe60000000200 */
[C---:B-1----:R-:W-:Y:S08]  /*2560*/  HMMA.16816.F32 R28, R12.reuse, R8, R28 ;  /* 0x000000080c1c723c */ /* 0x042ff0000000181c */
[C---:B------:R-:W-:Y:S01]  /*2570*/  HMMA.16816.F32 R24, R12.reuse, R10, R24 ;  /* 0x0000000a0c18723c */ /* 0x040fe20000001818 */
[----:B------:R-:W1:Y:S07]  /*2580*/  LDSM.16.M88.4 R8, [R231+0x4800] ;  /* 0x00480000e708783b */ /* 0x000e6e0000000200 */
[C---:B---3--:R-:W-:Y:S08]  /*2590*/  HMMA.16816.F32 R20, R12.reuse, R44, R20 ;  /* 0x0000002c0c14723c */ /* 0x048ff00000001814 */
[C---:B------:R-:W-:Y:S01]  /*25a0*/  HMMA.16816.F32 R16, R12.reuse, R46, R16 ;  /* 0x0000002e0c10723c */ /* 0x040fe20000001810 */
[----:B------:R-:W-:Y:S07]  /*25b0*/  LDSM.16.M88.4 R44, [R230+0x4000] ;  /* 0x00400000e62c783b */ /* 0x000fee0000000200 */
[C---:B----4-:R-:W-:Y:S08]  /*25c0*/  HMMA.16816.F32 R64, R12.reuse, R40, R64 ;  /* 0x000000280c40723c */ /* 0x050ff00000001840 */
[C---:B------:R-:W-:Y:S01]  /*25d0*/  HMMA.16816.F32 R60, R12.reuse, R42, R60 ;  /* 0x0000002a0c3c723c */ /* 0x040fe2000000183c */
[----:B------:R-:W3:Y:S07]  /*25e0*/  LDSM.16.M88.4 R40, [R227+0xc000] ;  /* 0x00c00000e328783b */ /* 0x000eee0000000200 */
[C---:B------:R-:W-:Y:S08]  /*25f0*/  HMMA.16816.F32 R56, R12.reuse, R68, R56 ;  /* 0x000000440c38723c */ /* 0x040ff00000001838 */
[----:B------:R-:W-:Y:S01]  /*2600*/  HMMA.16816.F32 R52, R12, R70, R52 ;  /* 0x000000460c34723c */ /* 0x000fe20000001834 */
[----:B------:R-:W4:Y:S04]  /*2610*/  LDSM.16.M88.4 R12, [R227+0xc800] ;  /* 0x00c80000e30c783b */ /* 0x000f280000000200 */
[----:B------:R-:W-:Y:S03]  /*2620*/  LDSM.16.M88.4 R68, [R227+0xd800] ;  /* 0x00d80000e344783b */ /* 0x000fe60000000200 */
[C---:B--2---:R-:W-:Y:S08]  /*2630*/  HMMA.16816.F32 R28, R36.reuse, R32, R28 ;  /* 0x00000020241c723c */ /* 0x044ff0000000181c */
[C---:B------:R-:W-:Y:S01]  /*2640*/  HMMA.16816.F32 R24, R36.reuse, R34, R24 ;  /* 0x000000222418723c */ /* 0x040fe20000001818 */
[----:B------:R-:W2:Y:S07]  /*2650*/  LDSM.16.M88.4 R32, [R227+0xd000] ;  /* 0x00d00000e320783b */ /* 0x000eae0000000200 */
[C---:B-1----:R-:W-:Y:S08]  /*2660*/  HMMA.16816.F32 R20, R36.reuse, R8, R20 ;  /* 0x000000082414723c */ /* 0x042ff00000001814 */
[C---:B------:R-:W-:Y:S01]  /*2670*/  HMMA.16816.F32 R16, R36.reuse, R10, R16 ;  /* 0x0000000a2410723c */ /* 0x040fe20000001810 */
[----:B------:R-:W-:Y:S07]  /*2680*/  LDSM.16.M88.4 R8, [R220+0x4000] ;  /* 0x00400000dc08783b */ /* 0x000fee0000000200 */
[C---:B------:R-:W-:Y:S08]  /*2690*/  HMMA.16816.F32 R64, R36.reuse, R48, R64 ;  /* 0x000000302440723c */ /* 0x040ff00000001840 */
[C---:B------:R-:W-:Y:S01]  /*26a0*/  HMMA.16816.F32 R60, R36.reuse, R50, R60 ;  /* 0x00000032243c723c */ /* 0x040fe2000000183c */
[----:B------:R-:W1:Y:S07]  /*26b0*/  LDSM.16.M88.4 R48, [R229+0x4000] ;  /* 0x00400000e530783b */ /* 0x000e6e0000000200 */
[C---:B------:R-:W-:Y:S08]  /*26c0*/  HMMA.16816.F32 R56, R36.reuse, R72, R56 ;  /* 0x000000482438723c */ /* 0x040ff00000001838 */
[----:B------:R-:W-:Y:S01]  /*26d0*/  HMMA.16816.F32 R52, R36, R74, R52 ;  /* 0x0000004a2434723c */ /* 0x000fe20000001834 */
[----:B------:R-:W-:Y:S04]  /*26e0*/  LDSM.16.M88.4 R36, [R220+0x4800] ;  /* 0x00480000dc24783b */ /* 0x000fe80000000200 */
[----:B------:R-:W-:Y:S03]  /*26f0*/  LDSM.16.M88.4 R72, [R233+0xf800] ;  /* 0x00f80000e948783b */ /* 0x000fe60000000200 */
[C---:B---3--:R-:W-:Y:S08]  /*2700*/  HMMA.16816.F32 R28, R44.reuse, R40, R28 ;  /* 0x000000282c1c723c */ /* 0x048ff0000000181c */
[C---:B------:R-:W-:Y:S01]  /*2710*/  HMMA.16816.F32 R24, R44.reuse, R42, R24 ;  /* 0x0000002a2c18723c */ /* 0x040fe20000001818 */
[----:B------:R-:W-:Y:S07]  /*2720*/  LDSM.16.M88.4 R40, [R233+0xe000] ;  /* 0x00e00000e928783b */ /* 0x000fee0000000200 */
[C---:B----4-:R-:W-:Y:S08]  /*2730*/  HMMA.16816.F32 R20, R44.reuse, R12, R20 ;  /* 0x0000000c2c14723c */ /* 0x050ff00000001814 */
[C---:B------:R-:W-:Y:S01]  /*2740*/  HMMA.16816.F32 R16, R44.reuse, R14, R16 ;  /* 0x0000000e2c10723c */ /* 0x040fe20000001810 */
[----:B------:R-:W3:Y:S07]  /*2750*/  LDSM.16.M88.4 R12, [R220+0x5000] ;  /* 0x00500000dc0c783b */ /* 0x000eee0000000200 */
[C---:B--2---:R-:W-:Y:S08]  /*2760*/  HMMA.16816.F32 R64, R44.reuse, R32, R64 ;  /* 0x000000202c40723c */ /* 0x044ff00000001840 */
[C---:B------:R-:W-:Y:S01]  /*2770*/  HMMA.16816.F32 R60, R44.reuse, R34, R60 ;  /* 0x000000222c3c723c */ /* 0x040fe2000000183c */
[----:B------:R-:W2:Y:S07]  /*2780*/  LDSM.16.M88.4 R32, [R220+0x5800] ;  /* 0x00580000dc20783b */ /* 0x000eae0000000200 */
[C---:B------:R-:W-:Y:S08]  /*2790*/  HMMA.16816.F32 R56, R44.reuse, R68, R56 ;  /* 0x000000442c38723c */ /* 0x040ff00000001838 */
[----:B------:R-:W-:Y:S01]  /*27a0*/  HMMA.16816.F32 R52, R44, R70, R52 ;  /* 0x000000462c34723c */ /* 0x000fe20000001834 */
[----:B------:R-:W-:Y:S04]  /*27b0*/  LDSM.16.M88.4 R44, [R234+0x6000] ;  /* 0x00600000ea2c783b */ /* 0x000fe80000000200 */
[----:B------:R-:W-:Y:S03]  /*27c0*/  LDSM.16.M88.4 R68, [R233+0xe800] ;  /* 0x00e80000e944783b */ /* 0x000fe60000000200 */
[C---:B-1----:R-:W-:Y:S08]  /*27d0*/  HMMA.16816.F32 R28, R48.reuse, R8, R28 ;  /* 0x00000008301c723c */ /* 0x042ff0000000181c */
[C---:B------:R-:W-:Y:S01]  /*27e0*/  HMMA.16816.F32 R24, R48.reuse, R10, R24 ;  /* 0x0000000a3018723c */ /* 0x040fe20000001818 */
[----:B------:R-:W1:Y:S07]  /*27f0*/  LDSM.16.M88.4 R8, [R233+0xf000] ;  /* 0x00f00000e908783b */ /* 0x000e6e0000000200 */
[C---:B---3--:R-:W-:Y:S08]  /*2800*/  HMMA.16816.F32 R64, R48.reuse, R12, R64 ;  /* 0x0000000c3040723c */ /* 0x048ff00000001840 */
[C---:B------:R-:W-:Y:S01]  /*2810*/  HMMA.16816.F32 R60, R48.reuse, R14, R60 ;  /* 0x0000000e303c723c */ /* 0x040fe2000000183c */
[----:B------:R-:W-:Y:S07]  /*2820*/  LDSM.16.M88.4 R12, [R231+0x6000] ;  /* 0x00600000e70c783b */ /* 0x000fee0000000200 */
[C---:B--2---:R-:W-:Y:S08]  /*2830*/  HMMA.16816.F32 R56, R48.reuse, R32, R56 ;  /* 0x000000203038723c */ /* 0x044ff00000001838 */
[C---:B------:R-:W-:Y:S08]  /*2840*/  HMMA.16816.F32 R20, R48.reuse, R36, R20 ;  /* 0x000000243014723c */ /* 0x040ff00000001814 */
[C---:B------:R-:W-:Y:S01]  /*2850*/  HMMA.16816.F32 R16, R48.reuse, R38, R16 ;  /* 0x000000263010723c */ /* 0x040fe20000001810 */
[----:B------:R-:W2:Y:S07]  /*2860*/  LDSM.16.M88.4 R36, [R232+0x6000] ;  /* 0x00600000e824783b */ /* 0x000eae0000000200 */
[----:B------:R-:W-:Y:S01]  /*2870*/  HMMA.16816.F32 R52, R48, R34, R52 ;  /* 0x000000223034723c */ /* 0x000fe20000001834 */
[----:B------:R-:W3:Y:S04]  /*2880*/  LDSM.16.M88.4 R32, [R231+0x7000] ;  /* 0x00700000e720783b */ /* 0x000ee80000000200 */
[----:B------:R-:W4:Y:S03]  /*2890*/  LDSM.16.M88.4 R48, [R231+0x6800] ;  /* 0x00680000e730783b */ /* 0x000f260000000200 */
[C---:B-1----:R-:W-:Y:S08]  /*28a0*/  HMMA.16816.F32 R64, R44.reuse, R8, R64 ;  /* 0x000000082c40723c */ /* 0x042ff00000001840 */
[C---:B------:R-:W-:Y:S01]  /*28b0*/  HMMA.16816.F32 R60, R44.reuse, R10, R60 ;  /* 0x0000000a2c3c723c */ /* 0x040fe2000000183c */
[----:B------:R-:W1:Y:S07]  /*28c0*/  LDSM.16.M88.4 R8, [R231+0x7800] ;  /* 0x00780000e708783b */ /* 0x000e6e0000000200 */
[C---:B------:R-:W-:Y:S08]  /*28d0*/  HMMA.16816.F32 R28, R44.reuse, R40, R28 ;  /* 0x000000282c1c723c */ /* 0x040ff0000000181c */
[C---:B------:R-:W-:Y:S08]  /*28e0*/  HMMA.16816.F32 R56, R44.reuse, R72, R56 ;  /* 0x000000482c38723c */ /* 0x040ff00000001838 */
[C---:B------:R-:W-:Y:S01]  /*28f0*/  HMMA.16816.F32 R24, R44.reuse, R42, R24 ;  /* 0x0000002a2c18723c */ /* 0x040fe20000001818 */
[----:B------:R-:W-:Y:S07]  /*2900*/  LDSM.16.M88.4 R40, [R230+0x6000] ;  /* 0x00600000e628783b */ /* 0x000fee0000000200 */
[C---:B------:R-:W-:Y:S01]  /*2910*/  HMMA.16816.F32 R72, R44.reuse, R74, R52 ;  /* 0x0000004a2c48723c */ /* 0x040fe20000001834 */
[----:B------:R-:W5:Y:S07]  /*2920*/  LDSM.16.M88.4 R52, [R227+0xe000] ;  /* 0x00e00000e334783b */ /* 0x000f6e0000000200 */
[C---:B------:R-:W-:Y:S08]  /*2930*/  HMMA.16816.F32 R20, R44.reuse, R68, R20 ;  /* 0x000000442c14723c */ /* 0x040ff00000001814 */
[----:B------:R-:W-:Y:S01]  /*2940*/  HMMA.16816.F32 R16, R44, R70, R16 ;  /* 0x000000462c10723c */ /* 0x000fe20000001810 */
[----:B------:R-:W1:Y:S04]  /*2950*/  LDSM.16.M88.4 R44, [R227+0xe800] ;  /* 0x00e80000e32c783b */ /* 0x000e680000000200 */
[----:B------:R-:W-:Y:S03]  /*2960*/  LDSM.16.M88.4 R68, [R227+0xf000] ;  /* 0x00f00000e344783b */ /* 0x000fe60000000200 */
[C---:B--2---:R-:W-:Y:S08]  /*2970*/  HMMA.16816.F32 R28, R36.reuse, R12, R28 ;  /* 0x0000000c241c723c */ /* 0x044ff0000000181c */
[C---:B------:R-:W-:Y:S01]  /*2980*/  HMMA.16816.F32 R24, R36.reuse, R14, R24 ;  /* 0x0000000e2418723c */ /* 0x040fe20000001818 */
[----:B------:R-:W-:Y:S07]  /*2990*/  LDSM.16.M88.4 R12, [R229+0x6000] ;  /* 0x00600000e50c783b */ /* 0x000fee0000000200 */
[C---:B---3--:R-:W-:Y:S08]  /*29a0*/  HMMA.16816.F32 R64, R36.reuse, R32, R64 ;  /* 0x000000202440723c */ /* 0x048ff00000001840 */
[C---:B------:R-:W-:Y:S01]  /*29b0*/  HMMA.16816.F32 R60, R36.reuse, R34, R60 ;  /* 0x00000022243c723c */ /* 0x040fe2000000183c */
[----:B------:R-:W2:Y:S07]  /*29c0*/  LDSM.16.M88.4 R32, [R220+0x6000] ;  /* 0x00600000dc20783b */ /* 0x000eae0000000200 */
[C---:B----4-:R-:W-:Y:S08]  /*29d0*/  HMMA.16816.F32 R20, R36.reuse, R48, R20 ;  /* 0x000000302414723c */ /* 0x050ff00000001814 */
[C---:B------:R-:W-:Y:S01]  /*29e0*/  HMMA.16816.F32 R16, R36.reuse, R50, R16 ;  /* 0x000000322410723c */ /* 0x040fe20000001810 */
[----:B------:R-:W3:Y:S07]  /*29f0*/  LDSM.16.M88.4 R48, [R227+0xf800] ;  /* 0x00f80000e330783b */ /* 0x000eee0000000200 */
[C---:B-1----:R-:W-:Y:S07]  /*2a00*/  HMMA.16816.F32 R56, R36.reuse, R8, R56 ;  /* 0x000000082438723c */ /* 0x042fee0000001838 */
[----:B------:R-:W-:Y:S01]  /*2a10*/  LOP3.LUT R9, R80, 0xffffffe0, RZ, 0xc0, !PT ;  /* 0xffffffe050097812 */ /* 0x000fe200078ec0ff */
[----:B------:R-:W-:Y:S04]  /*2a20*/  HMMA.16816.F32 R72, R36, R10, R72 ;  /* 0x0000000a2448723c */ /* 0x000fe80000001848 */
[----:B------:R-:W-:-:S02]  /*2a30*/  IMAD.IADD R0, R2, 0x1, -R9 ;  /* 0x0000000102007824 */ /* 0x000fc400078e0a09 */
[----:B------:R-:W1:Y:S02]  /*2a40*/  LDSM.16.M88.4 R8, [R220+0x6800] ;  /* 0x00680000dc08783b */ /* 0x000e640000000200 */
[----:B-----5:R-:W-:Y:S01]  /*2a50*/  HMMA.16816.F32 R28, R40, R52, R28 ;  /* 0x00000034281c723c */ /* 0x020fe2000000181c */
[----:B------:R-:W-:-:S04]  /*2a60*/  SHF.R.S32.HI R37, RZ, 0x1f, R0 ;  /* 0x0000001fff257819 */ /* 0x000fc80000011400 */
[----:B------:R-:W-:Y:S01]  /*2a70*/  LEA.HI R37, R37, R0, RZ, 0x2 ;  /* 0x0000000025257211 */ /* 0x000fe200078f10ff */
[----:B------:R-:W-:Y:S02]  /*2a80*/  IMAD.U32 R0, RZ, RZ, UR13 ;  /* 0x0000000dff007e24 */ /* 0x000fe4000f8e00ff */
[----:B------:R-:W-:Y:S01]  /*2a90*/  HMMA.16816.F32 R24, R40, R54, R24 ;  /* 0x000000362818723c */ /* 0x000fe20000001818 */
[----:B------:R-:W-:-:S04]  /*2aa0*/  SHF.R.S32.HI R237, RZ, 0x2, R37 ;  /* 0x00000002ffed7819 */ /* 0x000fc80000011425 */
[----:B------:R-:W-:-:S03]  /*2ab0*/  IADD3 R37, R6, 0x1, R237 ;  /* 0x0000000106257810 */ /* 0x000fc60007ffe0ed */
[----:B------:R-:W-:Y:S01]  /*2ac0*/  HMMA.16816.F32 R20, R40, R44, R20 ;  /* 0x0000002c2814723c */ /* 0x000fe20000001814 */
[----:B------:R-:W-:Y:S02]  /*2ad0*/  IADD3 R0, R0, -UR15, R37 ;  /* 0x8000000f00007c10 */ /* 0x000fe4000fffe025 */
[----:B------:R-:W4:Y:S02]  /*2ae0*/  LDSM.16.M88.4 R36, [R220+0x7000] ;  /* 0x00700000dc24783b */ /* 0x000f240000000200 */
[----:B------:R-:W-:-:S03]  /*2af0*/  IADD3 R0, R0, c[0x0][0x2e8], RZ ;  /* 0x0000ba0000007a10 */ /* 0x000fc60007ffe0ff */
[----:B--2---:R-:W-:Y:S01]  /*2b00*/  HMMA.16816.F32 R28, R12, R32, R28 ;  /* 0x000000200c1c723c */ /* 0x004fe2000000181c */
[C---:B------:R-:W-:Y:S02]  /*2b10*/  IADD3 R2, R0.reuse, 0x8, RZ ;  /* 0x0000000800027810 */ /* 0x040fe40007ffe0ff */
[----:B------:R-:W-:Y:S01]  /*2b20*/  IMNMX R165, R0, UR13, PT ;  /* 0x0000000d00a57c17 */ /* 0x000fe2000b800200 */
[----:B------:R-:W-:Y:S01]  /*2b30*/  IMAD.IADD R0, R81, 0x1, R4 ;  /* 0x0000000151007824 */ /* 0x000fe200078e0204 */
[----:B------:R-:W-:Y:S02]  /*2b40*/  IMNMX R2, R2, UR13, PT ;  /* 0x0000000d02027c17 */ /* 0x000fe4000b800200 */
[----:B------:R-:W-:Y:S01]  /*2b50*/  IMAD.U32 R33, RZ, RZ, UR18 ;  /* 0x00000012ff217e24 */ /* 0x000fe2000f8e00ff */
[C---:B------:R-:W-:Y:S08]  /*2b60*/  HMMA.16816.F32 R16, R40.reuse, R46, R16 ;  /* 0x0000002e2810723c */ /* 0x040ff00000001810 */
[C---:B------:R-:W-:Y:S08]  /*2b70*/  HMMA.16816.F32 R64, R40.reuse, R68, R64 ;  /* 0x000000442840723c */ /* 0x040ff00000001840 */
[C---:B------:R-:W-:Y:S08]  /*2b80*/  HMMA.16816.F32 R60, R40.reuse, R70, R60 ;  /* 0x00000046283c723c */ /* 0x040ff0000000183c */
[C---:B---3--:R-:W-:Y:S08]  /*2b90*/  HMMA.16816.F32 R56, R40.reuse, R48, R56 ;  /* 0x000000302838723c */ /* 0x048ff00000001838 */
[----:B------:R-:W-:Y:S07]  /*2ba0*/  HMMA.16816.F32 R72, R40, R50, R72 ;  /* 0x000000322848723c */ /* 0x000fee0000001848 */
[----:B------:R-:W-:Y:S01]  /*2bb0*/  IMAD R40, R33, 0x40, R200 ;  /* 0x0000004021287824 */ /* 0x000fe200078e02c8 */
[----:B------:R-:W-:Y:S04]  /*2bc0*/  HMMA.16816.F32 R24, R12, R34, R24 ;  /* 0x000000220c18723c */ /* 0x000fe80000001818 */
[----:B------:R-:W-:-:S02]  /*2bd0*/  IADD3 R32, R40, 0x8, RZ ;  /* 0x0000000828207810 */ /* 0x000fc40007ffe0ff */
[----:B------:R-:W-:Y:S02]  /*2be0*/  IADD3 R6, R40, 0x1, RZ ;  /* 0x0000000128067810 */ /* 0x000fe40007ffe0ff */
[CC--:B------:R-:W-:Y:S01]  /*2bf0*/  ISETP.GE.AND P4, PT, R32.reuse, R165.reuse, PT ;  /* 0x000000a52000720c */ /* 0x0c0fe20003f86270 */
[C---:B-1----:R-:W-:Y:S01]  /*2c00*/  HMMA.16816.F32 R16, R12.reuse, R10, R16 ;  /* 0x0000000a0c10723c */ /* 0x042fe20000001810 */
[-C--:B------:R-:W-:Y:S02]  /*2c10*/  ISETP.GE.AND P6, PT, R32, R2.reuse, PT ;  /* 0x000000022000720c */ /* 0x080fe40003fc6270 */
[----:B------:R-:W-:Y:S02]  /*2c20*/  IADD3 R4, R40, 0x9, RZ ;  /* 0x0000000928047810 */ /* 0x000fe40007ffe0ff */
[C---:B------:R-:W-:Y:S02]  /*2c30*/  ISETP.GE.AND P0, PT, R6.reuse, R165, PT ;  /* 0x000000a50600720c */ /* 0x040fe40003f06270 */
[----:B------:R-:W-:Y:S01]  /*2c40*/  ISETP.GE.AND P3, PT, R6, R2, PT ;  /* 0x000000020600720c */ /* 0x000fe20003f66270 */
[----:B------:R-:W-:Y:S01]  /*2c50*/  HMMA.16816.F32 R32, R12, R8, R20 ;  /* 0x000000080c20723c */ /* 0x000fe20000001814 */
[----:B------:R-:W1:Y:S01]  /*2c60*/  LDSM.16.M88.4 R20, [R220+0x7800] ;  /* 0x00780000dc14783b */ /* 0x000e620000000200 */
[----:B------:R-:W-:Y:S01]  /*2c70*/  IADD3 R6, R40, 0x10, RZ ;  /* 0x0000001028067810 */ /* 0x000fe20007ffe0ff */
[----:B------:R-:W-:-:S04]  /*2c80*/  DEPBAR.LE SB0, 0x0 ;  /* 0x000080000000791a */ /* 0x000fc80000000000 */
[-C--:B------:R-:W-:Y:S01]  /*2c90*/  ISETP.GE.AND P2, PT, R4, R165.reuse, PT ;  /* 0x000000a50400720c */ /* 0x080fe20003f46270 */
[C---:B----4-:R-:W-:Y:S01]  /*2ca0*/  HMMA.16816.F32 R64, R12.reuse, R36, R64 ;  /* 0x000000240c40723c */ /* 0x050fe20000001840 */
[----:B------:R-:W-:Y:S02]  /*2cb0*/  FSEL R29, R29, -INF , !P0 ;  /* 0xff8000001d1d7808 */ /* 0x000fe40004000000 */
[----:B------:R-:W-:Y:S02]  /*2cc0*/  IADD3 R8, R40, 0x18, RZ ;  /* 0x0000001828087810 */ /* 0x000fe40007ffe0ff */
[C---:B------:R-:W-:Y:S02]  /*2cd0*/  ISETP.GE.AND P1, PT, R6.reuse, R165, PT ;  /* 0x000000a50600720c */ /* 0x040fe40003f26270 */
[-C--:B------:R-:W-:Y:S01]  /*2ce0*/  ISETP.GE.AND P0, PT, R6, R2.reuse, PT ;  /* 0x000000020600720c */ /* 0x080fe20003f06270 */
[----:B------:R-:W-:Y:S01]  /*2cf0*/  HMMA.16816.F32 R60, R12, R38, R60 ;  /* 0x000000260c3c723c */ /* 0x000fe2000000183c */
[----:B------:R-:W-:-:S02]  /*2d00*/  ISETP.GE.AND P5, PT, R4, R2, PT ;  /* 0x000000020400720c */ /* 0x000fc40003fa6270 */
[----:B------:R-:W-:Y:S02]  /*2d10*/  FSEL R6, R31, -INF , !P3 ;  /* 0xff8000001f067808 */ /* 0x000fe40005800000 */
[----:B------:R-:W-:Y:S02]  /*2d20*/  IADD3 R4, R40, 0x11, RZ ;  /* 0x0000001128047810 */ /* 0x000fe40007ffe0ff */
[----:B------:R-:W-:Y:S02]  /*2d30*/  FSEL R26, R26, -INF , !P6 ;  /* 0xff8000001a1a7808 */ /* 0x000fe40007000000 */
[----:B------:R-:W-:Y:S02]  /*2d40*/  FSEL R31, R25, -INF , !P2 ;  /* 0xff800000191f7808 */ /* 0x000fe40005000000 */
[C---:B------:R-:W-:Y:S02]  /*2d50*/  ISETP.GE.AND P6, PT, R8.reuse, R165, PT ;  /* 0x000000a50800720c */ /* 0x040fe40003fc6270 */
[----:B------:R-:W-:-:S02]  /*2d60*/  ISETP.GE.AND P2, PT, R8, R2, PT ;  /* 0x000000020800720c */ /* 0x000fc40003f46270 */
[----:B------:R-:W-:Y:S02]  /*2d70*/  IADD3 R8, R40, 0x19, RZ ;  /* 0x0000001928087810 */ /* 0x000fe40007ffe0ff */
[----:B------:R-:W-:Y:S01]  /*2d80*/  FSEL R41, R24, -INF , !P4 ;  /* 0xff80000018297808 */ /* 0x000fe20006000000 */
[----:B------:R-:W-:Y:S01]  /*2d90*/  BAR.SYNC.DEFER_BLOCKING 0x0 ;  /* 0x0000000000007b1d */ /* 0x000fe20000010000 */
[CC--:B------:R-:W-:Y:S02]  /*2da0*/  ISETP.GE.AND P3, PT, R4.reuse, R165.reuse, PT ;  /* 0x000000a50400720c */ /* 0x0c0fe40003f66270 */
[----:B------:R-:W-:Y:S02]  /*2db0*/  ISETP.GE.AND P4, PT, R4, R2, PT ;  /* 0x000000020400720c */ /* 0x000fe40003f86270 */
[----:B------:R-:W-:Y:S02]  /*2dc0*/  FSEL R4, R27, -INF , !P5 ;  /* 0xff8000001b047808 */ /* 0x000fe40006800000 */
[----:B------:R-:W-:Y:S01]  /*2dd0*/  IADD3 R9, R40, 0x20, RZ ;  /* 0x0000002028097810 */ /* 0x000fe20007ffe0ff */
[----:B-1----:R-:W-:Y:S01]  /*2de0*/  HMMA.16816.F32 R72, R12, R22, R72 ;  /* 0x000000160c48723c */ /* 0x002fe20000001848 */
[----:B------:R-:W-:-:S02]  /*2df0*/  ISETP.GE.AND P5, PT, R8, R165, PT ;  /* 0x000000a50800720c */ /* 0x000fc40003fa6270 */
[----:B------:R-:W-:Y:S02]  /*2e00*/  FSEL R10, R34, -INF , !P0 ;  /* 0xff800000220a7808 */ /* 0x000fe40004000000 */
[----:B------:R-:W-:Y:S02]  /*2e10*/  FSEL R11, R33, -INF , !P3 ;  /* 0xff800000210b7808 */ /* 0x000fe40005800000 */
[----:B------:R-:W-:Y:S01]  /*2e20*/  FSEL R27, R32, -INF , !P1 ;  /* 0xff800000201b7808 */ /* 0x000fe20004800000 */
[----:B------:R-:W-:Y:S01]  /*2e30*/  HMMA.16816.F32 R56, R12, R20, R56 ;  /* 0x000000140c38723c */ /* 0x000fe20000001838 */
[C---:B------:R-:W-:Y:S02]  /*2e40*/  ISETP.GE.AND P0, PT, R9.reuse, R165, PT ;  /* 0x000000a50900720c */ /* 0x040fe40003f06270 */
[-C--:B------:R-:W-:Y:S02]  /*2e50*/  ISETP.GE.AND P3, PT, R9, R2.reuse, PT ;  /* 0x000000020900720c */ /* 0x080fe40003f66270 */
[----:B------:R-:W-:-:S02]  /*2e60*/  ISETP.GE.AND P1, PT, R8, R2, PT ;  /* 0x000000020800720c */ /* 0x000fc40003f26270 */
[----:B------:R-:W-:Y:S02]  /*2e70*/  FSEL R9, R17, -INF , !P5 ;  /* 0xff80000011097808 */ /* 0x000fe40006800000 */
[C---:B------:R-:W-:Y:S02]  /*2e80*/  IADD3 R32, R40.reuse, 0x28, RZ ;  /* 0x0000002828207810 */ /* 0x040fe40007ffe0ff */
[----:B------:R-:W-:Y:S02]  /*2e90*/  IADD3 R17, R40, 0x29, RZ ;  /* 0x0000002928117810 */ /* 0x000fe40007ffe0ff */
[----:B------:R-:W-:Y:S02]  /*2ea0*/  FSEL R25, R16, -INF , !P6 ;  /* 0xff80000010197808 */ /* 0x000fe40007000000 */
[----:B------:R-:W-:Y:S02]  /*2eb0*/  FSEL R16, R19, -INF , !P1 ;  /* 0xff80000013107808 */ /* 0x000fe40004800000 */
[----:B------:R-:W-:-:S02]  /*2ec0*/  FSEL R193, R64, -INF , !P0 ;  /* 0xff80000040c17808 */ /* 0x000fc40004000000 */
[-C--:B------:R-:W-:Y:S02]  /*2ed0*/  ISETP.GE.AND P5, PT, R32, R2.reuse, PT ;  /* 0x000000022000720c */ /* 0x080fe40003fa6270 */
[C---:B------:R-:W-:Y:S02]  /*2ee0*/  ISETP.GE.AND P1, PT, R17.reuse, R165, PT ;  /* 0x000000a51100720c */ /* 0x040fe40003f26270 */
[----:B------:R-:W-:Y:S02]  /*2ef0*/  ISETP.GE.AND P0, PT, R17, R2, PT ;  /* 0x000000021100720c */ /* 0x000fe40003f06270 */
[----:B------:R-:W-:Y:S02]  /*2f00*/  IADD3 R12, R40, 0x38, RZ ;  /* 0x00000038280c7810 */ /* 0x000fe40007ffe0ff */
[----:B------:R-:W-:Y:S02]  /*2f10*/  FSEL R196, R62, -INF , !P5 ;  /* 0xff8000003ec47808 */ /* 0x000fe40006800000 */
[----:B------:R-:W-:-:S02]  /*2f20*/  FSEL R187, R61, -INF , !P1 ;  /* 0xff8000003dbb7808 */ /* 0x000fc40004800000 */
[----:B------:R-:W-:Y:S02]  /*2f30*/  FSEL R194, R63, -INF , !P0 ;  /* 0xff8000003fc27808 */ /* 0x000fe40004000000 */
[CC--:B------:R-:W-:Y:S02]  /*2f40*/  ISETP.GE.AND P5, PT, R12.reuse, R165.reuse, PT ;  /* 0x000000a50c00720c */ /* 0x0c0fe40003fa6270 */
[----:B------:R-:W-:Y:S02]  /*2f50*/  ISETP.GE.AND P1, PT, R12, R2, PT ;  /* 0x000000020c00720c */ /* 0x000fe40003f26270 */
[C---:B------:R-:W-:Y:S02]  /*2f60*/  ISETP.GE.AND P0, PT, R40.reuse, R165, PT ;  /* 0x000000a52800720c */ /* 0x040fe40003f06270 */
[----:B------:R-:W-:Y:S02]  /*2f70*/  IADD3 R12, R40, 0x39, RZ ;  /* 0x00000039280c7810 */ /* 0x000fe40007ffe0ff */
[----:B------:R-:W-:-:S02]  /*2f80*/  FSEL R28, R28, -INF , !P0 ;  /* 0xff8000001c1c7808 */ /* 0x000fc40004000000 */
[-C--:B------:R-:W-:Y:S02]  /*2f90*/  ISETP.GE.AND P0, PT, R12, R2.reuse, PT ;  /* 0x000000020c00720c */ /* 0x080fe40003f06270 */
[----:B------:R-:W-:Y:S02]  /*2fa0*/  IADD3 R8, R40, 0x21, RZ ;  /* 0x0000002128087810 */ /* 0x000fe40007ffe0ff */
[----:B------:R-:W-:Y:S02]  /*2fb0*/  FSEL R24, R35, -INF , !P4 ;  /* 0xff80000023187808 */ /* 0x000fe40006000000 */
[----:B------:R-:W-:Y:S02]  /*2fc0*/  FSEL R186, R75, -INF , !P0 ;  /* 0xff8000004bba7808 */ /* 0x000fe40004000000 */
[C---:B------:R-:W-:Y:S02]  /*2fd0*/  ISETP.GE.AND P4, PT, R8.reuse, R165, PT ;  /* 0x000000a50800720c */ /* 0x040fe40003f86270 */
[----:B------:R-:W-:-:S02]  /*2fe0*/  ISETP.GE.AND P6, PT, R8, R2, PT ;  /* 0x000000020800720c */ /* 0x000fc40003fc6270 */
[----:B------:R-:W-:Y:S02]  /*2ff0*/  PLOP3.LUT P0, PT, PT, PT, UP0, 0x80, 0x0 ;  /* 0x000000000000781c */ /* 0x000fe40003f0f008 */
[----:B------:R-:W-:Y:S02]  /*3000*/  FSEL R8, R18, -INF , !P2 ;  /* 0xff80000012087808 */ /* 0x000fe40005000000 */
[----:B------:R-:W-:Y:S02]  /*3010*/  IADD3 R18, R40, 0x30, RZ ;  /* 0x0000003028127810 */ /* 0x000fe40007ffe0ff */
[----:B------:R-:W-:Y:S02]  /*3020*/  FSEL R198, R66, -INF , !P3 ;  /* 0xff80000042c67808 */ /* 0x000fe40005800000 */
[----:B------:R-:W-:Y:S02]  /*3030*/  FSEL R185, R65, -INF , !P4 ;  /* 0xff80000041b97808 */ /* 0x000fe40006000000 */
[----:B------:R-:W-:-:S02]  /*3040*/  ISETP.GE.AND P2, PT, R32, R165, PT ;  /* 0x000000a52000720c */ /* 0x000fc40003f46270 */
[C---:B------:R-:W-:Y:S02]  /*3050*/  ISETP.GE.AND P3, PT, R18.reuse, R165, PT ;  /* 0x000000a51200720c */ /* 0x040fe40003f66270 */
[----:B------:R-:W-:Y:S02]  /*3060*/  ISETP.GE.AND P4, PT, R18, R2, PT ;  /* 0x000000021200720c */ /* 0x000fe40003f86270 */
[----:B------:R-:W-:Y:S02]  /*3070*/  IADD3 R13, R40, 0x31, RZ ;  /* 0x00000031280d7810 */ /* 0x000fe40007ffe0ff */
[----:B------:R-:W-:Y:S02]  /*3080*/  FSEL R192, R67, -INF , !P6 ;  /* 0xff80000043c07808 */ /* 0x000fe40007000000 */
[----:B------:R-:W-:Y:S02]  /*3090*/  FSEL R191, R60, -INF , !P2 ;  /* 0xff8000003cbf7808 */ /* 0x000fe40005000000 */
[----:B------:R-:W-:-:S02]  /*30a0*/  FSEL R197, R56, -INF , !P3 ;  /* 0xff80000038c57808 */ /* 0x000fc40005800000 */
[----:B------:R-:W-:Y:S02]  /*30b0*/  FSEL R32, R58, -INF , !P4 ;  /* 0xff8000003a207808 */ /* 0x000fe40006000000 */
[CC--:B------:R-:W-:Y:S02]  /*30c0*/  ISETP.GE.AND P6, PT, R13.reuse, R165.reuse, PT ;  /* 0x000000a50d00720c */ /* 0x0c0fe40003fc6270 */
[-C--:B------:R-:W-:Y:S02]  /*30d0*/  ISETP.GE.AND P2, PT, R13, R2.reuse, PT ;  /* 0x000000020d00720c */ /* 0x080fe40003f46270 */
[----:B------:R-:W-:Y:S02]  /*30e0*/  ISETP.GE.AND P3, PT, R40, R2, PT ;  /* 0x000000022800720c */ /* 0x000fe40003f66270 */
[----:B------:R-:W-:Y:S02]  /*30f0*/  ISETP.GE.AND P4, PT, R12, R165, PT ;  /* 0x000000a50c00720c */ /* 0x000fe40003f86270 */
[----:B------:R-:W-:-:S02]  /*3100*/  FSEL R30, R30, -INF , !P3 ;  /* 0xff8000001e1e7808 */ /* 0x000fc40005800000 */
[----:B------:R-:W-:Y:S02]  /*3110*/  FSEL R195, R57, -INF , !P6 ;  /* 0xff80000039c37808 */ /* 0x000fe40007000000 */
[----:B------:R-:W-:Y:S02]  /*3120*/  FSEL R190, R59, -INF , !P2 ;  /* 0xff8000003bbe7808 */ /* 0x000fe40005000000 */
[----:B------:R-:W-:Y:S02]  /*3130*/  FSEL R35, R72, -INF , !P5 ;  /* 0xff80000048237808 */ /* 0x000fe40006800000 */
[----:B------:R-:W-:Y:S02]  /*3140*/  FSEL R188, R74, -INF , !P1 ;  /* 0xff8000004abc7808 */ /* 0x000fe40004800000 */
[----:B------:R-:W-:Y:S01]  /*3150*/  FSEL R33, R73, -INF , !P4 ;  /* 0xff80000049217808 */ /* 0x000fe20006000000 */
[----:B------:R-:W-:Y:S05]  /*3160*/  @!P0 BRA `(.L_x_5) ;  /* 0x0000024000008947 */ /* 0x000fea0003800000 */
[----:B------:R-:W-:-:S04]  /*3170*/  UIADD3 UR12, UR8, -0x2, URZ ;  /* 0xfffffffe080c7890 */ /* 0x000fc8000fffe03f */
[----:B------:R-:W-:Y:S02]  /*3180*/  USHF.R.S32.HI UR11, URZ, 0x1f, UR12 ;  /* 0x0000001f3f0b7899 */ /* 0x000fe4000801140c */
[----:B------:R-:W-:Y:S01]  /*3190*/  UIMAD UR20, UR20, UR12, URZ ;  /* 0x0000000c141472a4 */ /* 0x000fe2000f8e023f */
[----:B------:R-:W-:Y:S01]  /*31a0*/  IMAD.WIDE.U32 R12, R3, UR12, R242 ;  /* 0x0000000c030c7c25 */ /* 0x000fe2000f8e00f2 */
[----:B------:R-:W-:Y:S02]  /*31b0*/  USHF.L.U32 UR12, UR6, 0x5, URZ ;  /* 0x00000005060c7899 */ /* 0x000fe4000800063f */
[----:B------:R-:W-:Y:S02]  /*31c0*/  UIMAD UR11, UR11, UR21, UR20 ;  /* 0x000000150b0b72a4 */ /* 0x000fe4000f8e0214 */
[----:B------:R-:W-:Y:S01]  /*31d0*/  LEA R18, P2, R12, c[0x0][0x168], 0x1 ;  /* 0x00005a000c127a11 */ /* 0x000fe200078408ff */
[----:B------:R-:W-:-:S03]  /*31e0*/  USHF.L.U64.HI UR6, UR6, 0x5, UR7 ;  /* 0x0000000506067899 */ /* 0x000fc60008010207 */
[----:B------:R-:W-:Y:S02]  /*31f0*/  IADD3 R3, R13, UR11, RZ ;  /* 0x0000000b0d037c10 */ /* 0x000fe4000fffe0ff */
[----:B------:R-:W-:Y:S02]  /*3200*/  IADD3 R14, P1, R18, UR12, RZ ;  /* 0x0000000c120e7c10 */ /* 0x000fe4000ff3e0ff */
[----:B------:R-:W-:Y:S02]  /*3210*/  LEA.HI.X R19, R12, c[0x0][0x16c], R3, 0x1, P2 ;  /* 0x00005b000c137a11 */ /* 0x000fe400010f0c03 */
[----:B------:R-:W-:Y:S02]  /*3220*/  IADD3 R20, P2, R14, UR12, RZ ;  /* 0x0000000c0e147c10 */ /* 0x000fe4000ff5e0ff */
[----:B------:R-:W-:Y:S01]  /*3230*/  IADD3.X R15, R19, UR6, RZ, P1, !PT ;  /* 0x00000006130f7c10 */ /* 0x000fe20008ffe4ff */
[----:B------:R-:W-:Y:S01]  /*3240*/  @!PT LDS RZ, [RZ] ;  /* 0x00000000fffff984 */ /* 0x000fe20000000800 */
[----:B------:R-:W-:Y:S01]  /*3250*/  @!PT LDS RZ, [RZ] ;  /* 0x00000000fffff984 */ /* 0x000fe20000000800 */
[----:B------:R-:W-:Y:S01]  /*3260*/  @!PT LDS RZ, [RZ] ;  /* 0x00000000fffff984 */ /* 0x000fe20000000800 */
[----:B------:R1:W-:Y:S01]  /*3270*/  LDGSTS.E.BYPASS.LTC128B.128 [R236+0x8000], [R18.64] ;  /* 0x0800000012ec7fae */ /* 0x0003e2000b901d50 */
[----:B------:R-:W-:-:S02]  /*3280*/  IADD3 R12, P1, R20, UR12, RZ ;  /* 0x0000000c140c7c10 */ /* 0x000fc4000ff3e0ff */
[----:B------:R-:W-:Y:S01]  /*3290*/  IADD3.X R21, R15, UR6, RZ, P2, !PT ;  /* 0x000000060f157c10 */ /* 0x000fe200097fe4ff */
[----:B------:R1:W-:Y:S03]  /*32a0*/  LDGSTS.E.BYPASS.LTC128B.128 [R236+0xa000], [R18.64+0x80] ;  /* 0x0a00008012ec7fae */ /* 0x0003e6000b901d50 */
[----:B------:R-:W-:Y:S01]  /*32b0*/  IADD3.X R13, R21, UR6, RZ, P1, !PT ;  /* 0x00000006150d7c10 */ /* 0x000fe20008ffe4ff */
[----:B------:R1:W-:Y:S04]  /*32c0*/  LDGSTS.E.BYPASS.LTC128B.128 [R236+0xc000], [R18.64+0x100] ;  /* 0x0c00010012ec7fae */ /* 0x0003e8000b901d50 */
[----:B------:R1:W-:Y:S04]  /*32d0*/  LDGSTS.E.BYPASS.LTC128B.128 [R236+0xe000], [R18.64+0x180] ;  /* 0x0e00018012ec7fae */ /* 0x0003e8000b901d50 */
[----:B------:R1:W-:Y:S04]  /*32e0*/  LDGSTS.E.BYPASS.LTC128B.128 [R236+0x8800], [R14.64] ;  /* 0x088000000eec7fae */ /* 0x0003e8000b901d50 */
[----:B------:R1:W-:Y:S04]  /*32f0*/  LDGSTS.E.BYPASS.LTC128B.128 [R236+0xa800], [R14.64+0x80] ;  /* 0x0a8000800eec7fae */ /* 0x0003e8000b901d50 */
        /* <DEDUP_REMOVED lines=10> */
[----:B------:R-:W0:Y:S02]  /*33a0*/  LDGDEPBAR ;  /* 0x00000000000079af */ /* 0x000e240000000000 */
.L_x_5:
[----:B-1----:R-:W-:Y:S02]  /*33b0*/  FMNMX.FTZ R14, R28, R29, !PT ;  /* 0x0000001d1c0e7209 */ /* 0x002fe40007810000 */
[----:B------:R-:W-:-:S02]  /*33c0*/  FMNMX.FTZ R15, R30, R6, !PT ;  /* 0x000000061e0f7209 */ /* 0x000fc40007810000 */
[----:B------:R-:W-:Y:S02]  /*33d0*/  FMNMX.FTZ R14, R41, R14, !PT ;  /* 0x0000000e290e7209 */ /* 0x000fe40007810000 */
[----:B------:R-:W-:Y:S02]  /*33e0*/  FMNMX.FTZ R15, R26, R15, !PT ;  /* 0x0000000f1a0f7209 */ /* 0x000fe40007810000 */
[----:B------:R-:W-:Y:S02]  /*33f0*/  FMNMX.FTZ R14, R31, R14, !PT ;  /* 0x0000000e1f0e7209 */ /* 0x000fe40007810000 */
[----:B------:R-:W-:Y:S02]  /*3400*/  FMNMX.FTZ R15, R4, R15, !PT ;  /* 0x0000000f040f7209 */ /* 0x000fe40007810000 */
[----:B------:R-:W-:Y:S02]  /*3410*/  FMNMX.FTZ R14, R27, R14, !PT ;  /* 0x0000000e1b0e7209 */ /* 0x000fe40007810000 */
        /* <DEDUP_REMOVED lines=23> */
[----:B------:R-:W-:Y:S01]  /*3590*/  SHF.L.U32 R228, R0, 0x1, RZ ;  /* 0x0000000100e47819 */ /* 0x000fe200000006ff */
[----:B------:R-:W1:Y:S03]  /*35a0*/  SHFL.BFLY PT, R13, R14, 0x2, 0x1f ;  /* 0x0c401f000e0d7f89 */ /* 0x000e6600000e0000 */
[-C--:B------:R-:W-:Y:S01]  /*35b0*/  LEA R226, R7, R228.reuse, 0x1 ;  /* 0x000000e407e27211 */ /* 0x080fe200078e08ff */
[----:B------:R-:W2:Y:S01]  /*35c0*/  SHFL.BFLY PT, R12, R15, 0x2, 0x1f ;  /* 0x0c401f000f0c7f89 */ /* 0x000ea200000e0000 */
[----:B------:R-:W-:-:S02]  /*35d0*/  LEA R225, R5, R228, 0x1 ;  /* 0x000000e405e17211 */ /* 0x000fc400078e08ff */
[----:B------:R-:W-:Y:S01]  /*35e0*/  LEA R224, R5, R226, 0x1 ;  /* 0x000000e205e07211 */ /* 0x000fe200078e08ff */
[----:B------:R-:W-:Y:S04]  /*35f0*/  LDSM.16.MT88.4 R44, [R226+0x10000] ;  /* 0x01000000e22c783b */ /* 0x000fe80000004200 */
[----:B------:R-:W-:Y:S04]  /*3600*/  LDSM.16.MT88.4 R36, [R228+0x10000] ;  /* 0x01000000e424783b */ /* 0x000fe80000004200 */
[----:B------:R-:W-:Y:S04]  /*3610*/  LDSM.16.MT88.4 R52, [R225+0x10000] ;  /* 0x01000000e134783b */ /* 0x000fe80000004200 */
[----:B------:R-:W-:Y:S01]  /*3620*/  LDSM.16.MT88.4 R60, [R224+0x10000] ;  /* 0x01000000e03c783b */ /* 0x000fe20000004200 */
[----:B-1----:R-:W-:-:S03]  /*3630*/  FMNMX.FTZ R13, R14, R13, !PT ;  /* 0x0000000d0e0d7209 */ /* 0x002fc60007810000 */
[----:B------:R-:W-:Y:S01]  /*3640*/  LDSM.16.MT88.4 R68, [R228+0x12000] ;  /* 0x01200000e444783b */ /* 0x000fe20000004200 */
[----:B--2---:R-:W-:-:S03]  /*3650*/  FMNMX.FTZ R12, R15, R12, !PT ;  /* 0x0000000c0f0c7209 */ /* 0x004fc60007810000 */
[----:B------:R-:W1:Y:S04]  /*3660*/  SHFL.BFLY PT, R164, R13, 0x1, 0x1f ;  /* 0x0c201f000da47f89 */ /* 0x000e6800000e0000 */
[----:B------:R-:W2:Y:S04]  /*3670*/  SHFL.BFLY PT, R3, R12, 0x1, 0x1f ;  /* 0x0c201f000c037f89 */ /* 0x000ea800000e0000 */
[----:B------:R-:W3:Y:S04]  /*3680*/  LDSM.16.MT88.4 R76, [R226+0x12000] ;  /* 0x01200000e24c783b */ /* 0x000ee80000004200 */
[----:B------:R-:W4:Y:S04]  /*3690*/  LDSM.16.MT88.4 R84, [R225+0x12000] ;  /* 0x01200000e154783b */ /* 0x000f280000004200 */
[----:B------:R-:W5:Y:S04]  /*36a0*/  LDSM.16.MT88.4 R92, [R224+0x12000] ;  /* 0x01200000e05c783b */ /* 0x000f680000004200 */
[----:B------:R-:W3:Y:S01]  /*36b0*/  LDSM.16.MT88.4 R100, [R228+0x14000] ;  /* 0x01400000e464783b */ /* 0x000ee20000004200 */
[----:B-1----:R-:W-:-:S03]  /*36c0*/  FMNMX.FTZ R164, R13, R164, !PT ;  /* 0x000000a40da47209 */ /* 0x002fc60007810000 */
[----:B------:R-:W1:Y:S01]  /*36d0*/  LDSM.16.MT88.4 R108, [R226+0x14000] ;  /* 0x01400000e26c783b */ /* 0x000e620000004200 */
[----:B--2---:R-:W-:Y:S01]  /*36e0*/  FMNMX.FTZ R3, R12, R3, !PT ;  /* 0x000000030c037209 */ /* 0x004fe20007810000 */
[C---:B------:R-:W-:Y:S01]  /*36f0*/  FMUL.FTZ R34, R164.reuse, c[0x0][0x23c] ;  /* 0x00008f00a4227a20 */ /* 0x040fe20000410000 */
[----:B------:R-:W-:Y:S01]  /*3700*/  FSETP.NEU.FTZ.AND P1, PT, R164, -INF , PT ;  /* 0xff800000a400780b */ /* 0x000fe20003f3d000 */
[----:B------:R-:W2:Y:S02]  /*3710*/  LDSM.16.MT88.4 R116, [R225+0x14000] ;  /* 0x01400000e174783b */ /* 0x000ea40000004200 */
[C---:B------:R-:W-:Y:S01]  /*3720*/  FMUL.FTZ R189, R3.reuse, c[0x0][0x23c] ;  /* 0x00008f0003bd7a20 */ /* 0x040fe20000410000 */
[----:B------:R-:W-:Y:S01]  /*3730*/  FSEL R34, R34, RZ, P1 ;  /* 0x000000ff22227208 */ /* 0x000fe20000800000 */
[----:B------:R-:W1:Y:S01]  /*3740*/  LDSM.16.MT88.4 R124, [R224+0x14000] ;  /* 0x01400000e07c783b */ /* 0x000e620000004200 */
[----:B------:R-:W-:-:S03]  /*3750*/  FSETP.NEU.FTZ.AND P1, PT, R3, -INF , PT ;  /* 0xff8000000300780b */ /* 0x000fc60003f3d000 */
[--C-:B------:R-:W-:Y:S01]  /*3760*/  FFMA.FTZ R180, R28, c[0x0][0x23c], -R34.reuse ;  /* 0x00008f001cb47a23 */ /* 0x100fe20000010822 */
[----:B------:R-:W-:Y:S01]  /*3770*/  FSEL R189, R189, RZ, P1 ;  /* 0x000000ffbdbd7208 */ /* 0x000fe20000800000 */
[--C-:B------:R-:W-:Y:S01]  /*3780*/  FFMA.FTZ R179, R29, c[0x0][0x23c], -R34.reuse ;  /* 0x00008f001db37a23 */ /* 0x100fe20000010822 */
[----:B------:R-:W1:Y:S01]  /*3790*/  LDSM.16.MT88.4 R132, [R228+0x16000] ;  /* 0x01600000e484783b */ /* 0x000e620000004200 */
[--C-:B------:R-:W-:Y:S02]  /*37a0*/  FFMA.FTZ R178, R41, c[0x0][0x23c], -R34.reuse ;  /* 0x00008f0029b27a23 */ /* 0x100fe40000010822 */
[----:B------:R-:W-:Y:S01]  /*37b0*/  FFMA.FTZ R173, R31, c[0x0][0x23c], -R34 ;  /* 0x00008f001fad7a23 */ /* 0x000fe20000010822 */
[----:B------:R-:W1:Y:S01]  /*37c0*/  LDSM.16.MT88.4 R156, [R226+0x16000] ;  /* 0x01600000e29c783b */ /* 0x000e620000004200 */
[--C-:B------:R-:W-:Y:S01]  /*37d0*/  FFMA.FTZ R176, R30, c[0x0][0x23c], -R189.reuse ;  /* 0x00008f001eb07a23 */ /* 0x100fe200000108bd */
[----:B------:R-:W-:Y:S01]  /*37e0*/  MUFU.EX2 R180, R180 ;  /* 0x000000b400b47308 */ /* 0x000fe20000000800 */
[--C-:B------:R-:W-:Y:S01]  /*37f0*/  FFMA.FTZ R181, R6, c[0x0][0x23c], -R189.reuse ;  /* 0x00008f0006b57a23 */ /* 0x100fe200000108bd */
[----:B------:R-:W1:Y:S01]  /*3800*/  LDSM.16.MT88.4 R144, [R225+0x16000] ;  /* 0x01600000e190783b */ /* 0x000e620000004200 */
[----:B------:R-:W-:-:S02]  /*3810*/  FFMA.FTZ R183, R26, c[0x0][0x23c], -R189 ;  /* 0x00008f001ab77a23 */ /* 0x000fc400000108bd */
[--C-:B------:R-:W-:Y:S01]  /*3820*/  FFMA.FTZ R174, R4, c[0x0][0x23c], -R189.reuse ;  /* 0x00008f0004ae7a23 */ /* 0x100fe200000108bd */
[----:B------:R-:W-:Y:S01]  /*3830*/  LDSM.16.MT88.4 R12, [R226+0x12800] ;  /* 0x01280000e20c783b */ /* 0x000fe20000004200 */
[--C-:B------:R-:W-:Y:S01]  /*3840*/  FFMA.FTZ R172, R11, c[0x0][0x23c], -R34.reuse ;  /* 0x00008f000bac7a23 */ /* 0x100fe20000010822 */
[----:B------:R-:W2:Y:S01]  /*3850*/  MUFU.EX2 R179, R179 ;  /* 0x000000b300b37308 */ /* 0x000ea20000000800 */
[--C-:B------:R-:W-:Y:S01]  /*3860*/  FFMA.FTZ R168, R9, c[0x0][0x23c], -R34.reuse ;  /* 0x00008f0009a87a23 */ /* 0x100fe20000010822 */
[----:B------:R-:W1:Y:S01]  /*3870*/  LDSM.16.MT88.4 R4, [R224+0x16000] ;  /* 0x01600000e004783b */ /* 0x000e620000004200 */
[--C-:B------:R-:W-:Y:S02]  /*3880*/  FFMA.FTZ R175, R10, c[0x0][0x23c], -R189.reuse ;  /* 0x00008f000aaf7a23 */ /* 0x100fe400000108bd */
[--C-:B------:R-:W-:Y:S01]  /*3890*/  FFMA.FTZ R169, R8, c[0x0][0x23c], -R189.reuse ;  /* 0x00008f0008a97a23 */ /* 0x100fe200000108bd */
[----:B------:R-:W-:Y:S01]  /*38a0*/  LDSM.16.MT88.4 R28, [R228+0x10800] ;  /* 0x01080000e41c783b */ /* 0x000fe20000004200 */
[--C-:B------:R-:W-:Y:S01]  /*38b0*/  FFMA.FTZ R177, R27, c[0x0][0x23c], -R34.reuse ;  /* 0x00008f001bb17a23 */ /* 0x100fe20000010822 */
[----:B------:R-:W-:Y:S01]  /*38c0*/  MUFU.EX2 R178, R178 ;  /* 0x000000b200b27308 */ /* 0x000fe20000000800 */
[----:B------:R-:W-:Y:S01]  /*38d0*/  FFMA.FTZ R171, R25, c[0x0][0x23c], -R34 ;  /* 0x00008f0019ab7a23 */ /* 0x000fe20000010822 */
[----:B------:R-:W1:Y:S01]  /*38e0*/  LDSM.16.MT88.4 R8, [R226+0x10800] ;  /* 0x01080000e208783b */ /* 0x000e620000004200 */
[----:B------:R-:W-:-:S02]  /*38f0*/  FFMA.FTZ R170, R24, c[0x0][0x23c], -R189 ;  /* 0x00008f0018aa7a23 */ /* 0x000fc400000108bd */
[--C-:B------:R-:W-:Y:S01]  /*3900*/  FFMA.FTZ R0, R16, c[0x0][0x23c], -R189.reuse ;  /* 0x00008f0010007a23 */ /* 0x100fe200000108bd */
[----:B------:R-:W-:Y:S01]  /*3910*/  LDSM.16.MT88.4 R24, [R225+0x10800] ;  /* 0x01080000e118783b */ /* 0x000fe20000004200 */
[--C-:B------:R-:W-:Y:S01]  /*3920*/  FFMA.FTZ R182, R193, c[0x0][0x23c], -R34.reuse ;  /* 0x00008f00c1b67a23 */ /* 0x100fe20000010822 */
[----:B------:R-:W3:Y:S01]  /*3930*/  MUFU.EX2 R173, R173 ;  /* 0x000000ad00ad7308 */ /* 0x000ee20000000800 */
[----:B--2---:R-:W-:Y:S01]  /*3940*/  F2FP.PACK_AB R148, R179, R180 ;  /* 0x000000b4b394723e */ /* 0x004fe200000000ff */
[----:B------:R-:W2:Y:S01]  /*3950*/  LDSM.16.MT88.4 R16, [R224+0x10800] ;  /* 0x01080000e010783b */ /* 0x000ea20000004200 */
[--C-:B------:R-:W-:Y:S02]  /*3960*/  FFMA.FTZ R184, R191, c[0x0][0x23c], -R34.reuse ;  /* 0x00008f00bfb87a23 */ /* 0x100fe40000010822 */
[--C-:B------:R-:W-:Y:S01]  /*3970*/  FFMA.FTZ R185, R185, c[0x0][0x23c], -R34.reuse ;  /* 0x00008f00b9b97a23 */ /* 0x100fe20000010822 */
[----:B------:R-:W-:Y:S01]  /*3980*/  LDSM.16.MT88.4 R20, [R228+0x12800] ;  /* 0x01280000e414783b */ /* 0x000fe20000004200 */
[----:B------:R-:W-:Y:S01]  /*3990*/  FFMA.FTZ R187, R187, c[0x0][0x23c], -R34 ;  /* 0x00008f00bbbb7a23 */ /* 0x000fe20000010822 */
[----:B------:R-:W-:Y:S01]  /*39a0*/  MUFU.EX2 R176, R176 ;  /* 0x000000b000b07308 */ /* 0x000fe20000000800 */
[----:B------:R-:W-:-:S02]  /*39b0*/  FFMA.FTZ R191, R198, c[0x0][0x23c], -R189 ;  /* 0x00008f00c6bf7a23 */ /* 0x000fc400000108bd */
[--C-:B------:R-:W-:Y:S02]  /*39c0*/  FFMA.FTZ R192, R192, c[0x0][0x23c], -R189.reuse ;  /* 0x00008f00c0c07a23 */ /* 0x100fe400000108bd */
[--C-:B------:R-:W-:Y:S02]  /*39d0*/  FFMA.FTZ R193, R196, c[0x0][0x23c], -R189.reuse ;  /* 0x00008f00c4c17a23 */ /* 0x100fe400000108bd */
[----:B------:R-:W-:Y:S01]  /*39e0*/  FFMA.FTZ R194, R194, c[0x0][0x23c], -R189 ;  /* 0x00008f00c2c27a23 */ /* 0x000fe200000108bd */
[----:B------:R-:W4:Y:S01]  /*39f0*/  MUFU.EX2 R181, R181 ;  /* 0x000000b500b57308 */ /* 0x000f220000000800 */
[----:B---3--:R-:W-:Y:S01]  /*3a00*/  F2FP.PACK_AB R150, R173, R178 ;  /* 0x000000b2ad96723e */ /* 0x008fe200000000ff */
[--C-:B------:R-:W-:Y:S02]  /*3a10*/  FFMA.FTZ R196, R197, c[0x0][0x23c], -R34.reuse ;  /* 0x00008f00c5c47a23 */ /* 0x100fe40000010822 */
[--C-:B------:R-:W-:Y:S02]  /*3a20*/  FFMA.FTZ R195, R195, c[0x0][0x23c], -R34.reuse ;  /* 0x00008f00c3c37a23 */ /* 0x100fe40000010822 */
[----:B------:R-:W-:-:S02]  /*3a30*/  FFMA.FTZ R197, R35, c[0x0][0x23c], -R34 ;  /* 0x00008f0023c57a23 */ /* 0x000fc40000010822 */
[----:B------:R-:W-:Y:S01]  /*3a40*/  MUFU.EX2 R183, R183 ;  /* 0x000000b700b77308 */ /* 0x000fe20000000800 */
[----:B------:R-:W-:Y:S02]  /*3a50*/  FFMA.FTZ R198, R33, c[0x0][0x23c], -R34 ;  /* 0x00008f0021c67a23 */ /* 0x000fe40000010822 */
[--C-:B------:R-:W-:Y:S02]  /*3a60*/  FFMA.FTZ R199, R32, c[0x0][0x23c], -R189.reuse ;  /* 0x00008f0020c77a23 */ /* 0x100fe400000108bd */
[--C-:B------:R-:W-:Y:S01]  /*3a70*/  FFMA.FTZ R190, R190, c[0x0][0x23c], -R189.reuse ;  /* 0x00008f00bebe7a23 */ /* 0x100fe200000108bd */
[----:B------:R-:W-:Y:S01]  /*3a80*/  LDSM.16.MT88.4 R32, [R228+0x11800] ;  /* 0x01180000e420783b */ /* 0x000fe20000004200 */
[--C-:B------:R-:W-:Y:S01]  /*3a90*/  FFMA.FTZ R188, R188, c[0x0][0x23c], -R189.reuse ;  /* 0x00008f00bcbc7a23 */ /* 0x100fe200000108bd */
[----:B------:R-:W3:Y:S01]  /*3aa0*/  MUFU.EX2 R174, R174 ;  /* 0x000000ae00ae7308 */ /* 0x000ee20000000800 */
[----:B----4-:R-:W-:Y:S01]  /*3ab0*/  F2FP.PACK_AB R149, R181, R176 ;  /* 0x000000b0b595723e */ /* 0x010fe200000000ff */
[----:B------:R-:W-:-:S02]  /*3ac0*/  FFMA.FTZ R249, R186, c[0x0][0x23c], -R189 ;  /* 0x00008f00baf97a23 */ /* 0x000fc400000108bd */
[----:B------:R-:W-:Y:S02]  /*3ad0*/  FADD.FTZ R179, R180, R179 ;  /* 0x000000b3b4b37221 */ /* 0x000fe40000010000 */
[----:B------:R-:W-:Y:S02]  /*3ae0*/  FADD.FTZ R176, R176, R181 ;  /* 0x000000b5b0b07221 */ /* 0x000fe40000010000 */
[----:B------:R-:W-:Y:S01]  /*3af0*/  MUFU.EX2 R177, R177 ;  /* 0x000000b100b17308 */ /* 0x000fe20000000800 */
[----:B------:R-:W-:-:S04]  /*3b00*/  FADD.FTZ R178, R178, R179 ;  /* 0x000000b3b2b27221 */ /* 0x000fc80000010000 */
[----:B------:R-:W-:Y:S01]  /*3b10*/  FADD.FTZ R178, R173, R178 ;  /* 0x000000b2adb27221 */ /* 0x000fe20000010000 */
[----:B---3--:R-:W-:Y:S02]  /*3b20*/  F2FP.PACK_AB R151, R174, R183 ;  /* 0x000000b7ae97723e */ /* 0x008fe400000000ff */
[----:B------:R-:W3:Y:S01]  /*3b30*/  MUFU.EX2 R172, R172 ;  /* 0x000000ac00ac7308 */ /* 0x000ee20000000800 */
[----:B------:R-:W-:-:S04]  /*3b40*/  FADD.FTZ R183, R183, R176 ;  /* 0x000000b0b7b77221 */ /* 0x000fc80000010000 */
[----:B------:R-:W-:Y:S01]  /*3b50*/  FADD.FTZ R174, R174, R183 ;  /* 0x000000b7aeae7221 */ /* 0x000fe20000010000 */
[C---:B------:R-:W-:Y:S02]  /*3b60*/  HMMA.16816.F32 R40, R148.reuse, R44, RZ ;  /* 0x0000002c9428723c */ /* 0x040fe400000018ff */
[----:B------:R-:W-:Y:S06]  /*3b70*/  MUFU.EX2 R171, R171 ;  /* 0x000000ab00ab7308 */ /* 0x000fec0000000800 */
[C---:B------:R-:W-:Y:S02]  /*3b80*/  HMMA.16816.F32 R44, R148.reuse, R46, RZ ;  /* 0x0000002e942c723c */ /* 0x040fe400000018ff */
[----:B------:R-:W-:Y:S06]  /*3b90*/  MUFU.EX2 R168, R168 ;  /* 0x000000a800a87308 */ /* 0x000fec0000000800 */
[C---:B------:R-:W-:Y:S02]  /*3ba0*/  HMMA.16816.F32 R160, R148.reuse, R36, RZ ;  /* 0x0000002494a0723c */ /* 0x040fe400000018ff */
[----:B------:R-:W-:Y:S06]  /*3bb0*/  MUFU.EX2 R175, R175 ;  /* 0x000000af00af7308 */ /* 0x000fec0000000800 */
[C---:B------:R-:W-:Y:S02]  /*3bc0*/  HMMA.16816.F32 R48, R148.reuse, R52, RZ ;  /* 0x000000349430723c */ /* 0x040fe400000018ff */
[----:B------:R-:W4:Y:S06]  /*3bd0*/  MUFU.EX2 R170, R170 ;  /* 0x000000aa00aa7308 */ /* 0x000f2c0000000800 */
[C---:B------:R-:W-:Y:S02]  /*3be0*/  HMMA.16816.F32 R56, R148.reuse, R60, RZ ;  /* 0x0000003c9438723c */ /* 0x040fe400000018ff */
[----:B------:R-:W-:Y:S06]  /*3bf0*/  MUFU.EX2 R169, R169 ;  /* 0x000000a900a97308 */ /* 0x000fec0000000800 */
[C---:B------:R-:W-:Y:S02]  /*3c00*/  HMMA.16816.F32 R64, R148.reuse, R68, RZ ;  /* 0x000000449440723c */ /* 0x040fe400000018ff */
[----:B------:R-:W1:Y:S06]  /*3c10*/  MUFU.EX2 R0, R0 ;  /* 0x0000000000007308 */ /* 0x000e6c0000000800 */
[C---:B------:R-:W-:Y:S02]  /*3c20*/  HMMA.16816.F32 R72, R148.reuse, R76, RZ ;  /* 0x0000004c9448723c */ /* 0x040fe400000018ff */
[----:B------:R-:W-:Y:S06]  /*3c30*/  MUFU.EX2 R182, R182 ;  /* 0x000000b600b67308 */ /* 0x000fec0000000800 */
[C---:B------:R-:W-:Y:S02]  /*3c40*/  HMMA.16816.F32 R80, R148.reuse, R84, RZ ;  /* 0x000000549450723c */ /* 0x040fe400000018ff */
[----:B------:R-:W1:Y:S06]  /*3c50*/  MUFU.EX2 R185, R185 ;  /* 0x000000b900b97308 */ /* 0x000e6c0000000800 */
[C---:B-----5:R-:W-:Y:S02]  /*3c60*/  HMMA.16816.F32 R88, R148.reuse, R92, RZ ;  /* 0x0000005c9458723c */ /* 0x060fe400000018ff */
[----:B------:R-:W-:Y:S06]  /*3c70*/  MUFU.EX2 R184, R184 ;  /* 0x000000b800b87308 */ /* 0x000fec0000000800 */
[C---:B------:R-:W-:Y:S02]  /*3c80*/  HMMA.16816.F32 R96, R148.reuse, R100, RZ ;  /* 0x000000649460723c */ /* 0x040fe400000018ff */
[----:B------:R-:W-:Y:S06]  /*3c90*/  MUFU.EX2 R187, R187 ;  /* 0x000000bb00bb7308 */ /* 0x000fec0000000800 */
[C---:B-1----:R-:W-:Y:S02]  /*3ca0*/  HMMA.16816.F32 R104, R148.reuse, R108, RZ ;  /* 0x0000006c9468723c */ /* 0x042fe400000018ff */
[----:B------:R-:W-:Y:S06]  /*3cb0*/  MUFU.EX2 R191, R191 ;  /* 0x000000bf00bf7308 */ /* 0x000fec0000000800 */
[C---:B------:R-:W-:Y:S02]  /*3cc0*/  HMMA.16816.F32 R112, R148.reuse, R116, RZ ;  /* 0x000000749470723c */ /* 0x040fe400000018ff */
[----:B------:R-:W1:Y:S06]  /*3cd0*/  MUFU.EX2 R192, R192 ;  /* 0x000000c000c07308 */ /* 0x000e6c0000000800 */
[C---:B------:R-:W-:Y:S02]  /*3ce0*/  HMMA.16816.F32 R120, R148.reuse, R124, RZ ;  /* 0x0000007c9478723c */ /* 0x040fe400000018ff */
[----:B------:R-:W-:Y:S06]  /*3cf0*/  MUFU.EX2 R193, R193 ;  /* 0x000000c100c17308 */ /* 0x000fec0000000800 */
[C---:B------:R-:W-:Y:S02]  /*3d00*/  HMMA.16816.F32 R128, R148.reuse, R132, RZ ;  /* 0x000000849480723c */ /* 0x040fe400000018ff */
[----:B------:R-:W5:Y:S06]  /*3d10*/  MUFU.EX2 R194, R194 ;  /* 0x000000c200c27308 */ /* 0x000f6c0000000800 */
[C---:B------:R-:W-:Y:S02]  /*3d20*/  HMMA.16816.F32 R136, R148.reuse, R156, RZ ;  /* 0x0000009c9488723c */ /* 0x040fe400000018ff */
[----:B------:R-:W-:Y:S06]  /*3d30*/  MUFU.EX2 R196, R196 ;  /* 0x000000c400c47308 */ /* 0x000fec0000000800 */
[C---:B------:R-:W-:Y:S02]  /*3d40*/  HMMA.16816.F32 R140, R148.reuse, R144, RZ ;  /* 0x00000090948c723c */ /* 0x040fe400000018ff */
[----:B------:R-:W1:Y:S06]  /*3d50*/  MUFU.EX2 R195, R195 ;  /* 0x000000c300c37308 */ /* 0x000e6c0000000800 */
[C---:B------:R-:W-:Y:S02]  /*3d60*/  HMMA.16816.F32 R36, R148.reuse, R38, RZ ;  /* 0x000000269424723c */ /* 0x040fe400000018ff */
[----:B------:R-:W-:Y:S06]  /*3d70*/  MUFU.EX2 R197, R197 ;  /* 0x000000c500c57308 */ /* 0x000fec0000000800 */
[C---:B------:R-:W-:Y:S02]  /*3d80*/  HMMA.16816.F32 R52, R148.reuse, R54, RZ ;  /* 0x000000369434723c */ /* 0x040fe400000018ff */
[----:B------:R-:W-:Y:S06]  /*3d90*/  MUFU.EX2 R198, R198 ;  /* 0x000000c600c67308 */ /* 0x000fec0000000800 */
        /* <DEDUP_REMOVED lines=8> */
[C---:B------:R-:W-:Y:S08]  /*3e20*/  HMMA.16816.F32 R92, R148.reuse, R94, RZ ;  /* 0x0000005e945c723c */ /* 0x040ff000000018ff */
[C---:B------:R-:W-:Y:S08]  /*3e30*/  HMMA.16816.F32 R100, R148.reuse, R102, RZ ;  /* 0x000000669464723c */ /* 0x040ff000000018ff */
[C---:B------:R-:W-:Y:S08]  /*3e40*/  HMMA.16816.F32 R108, R148.reuse, R110, RZ ;  /* 0x0000006e946c723c */ /* 0x040ff000000018ff */
[C---:B------:R-:W-:Y:S08]  /*3e50*/  HMMA.16816.F32 R116, R148.reuse, R118, RZ ;  /* 0x000000769474723c */ /* 0x040ff000000018ff */
[C---:B------:R-:W-:Y:S08]  /*3e60*/  HMMA.16816.F32 R124, R148.reuse, R126, RZ ;  /* 0x0000007e947c723c */ /* 0x040ff000000018ff */
[C---:B------:R-:W-:Y:S08]  /*3e70*/  HMMA.16816.F32 R132, R148.reuse, R134, RZ ;  /* 0x000000869484723c */ /* 0x040ff000000018ff */
[C---:B------:R-:W-:Y:S08]  /*3e80*/  HMMA.16816.F32 R156, R148.reuse, R158, RZ ;  /* 0x0000009e949c723c */ /* 0x040ff000000018ff */
[C---:B------:R-:W-:Y:S08]  /*3e90*/  HMMA.16816.F32 R144, R148.reuse, R146, RZ ;  /* 0x000000929490723c */ /* 0x040ff000000018ff */
[C---:B------:R-:W-:Y:S07]  /*3ea0*/  HMMA.16816.F32 R152, R148.reuse, R4, RZ ;  /* 0x000000049498723c */ /* 0x040fee00000018ff */
[----:B---3--:R-:W-:Y:S01]  /*3eb0*/  F2FP.PACK_AB R4, R172, R177 ;  /* 0x000000b1ac04723e */ /* 0x008fe200000000ff */
[----:B------:R-:W-:Y:S01]  /*3ec0*/  HMMA.16816.F32 R148, R148, R6, RZ ;  /* 0x000000069494723c */ /* 0x000fe200000018ff */
[----:B----4-:R-:W-:Y:S01]  /*3ed0*/  F2FP.PACK_AB R5, R170, R175 ;  /* 0x000000afaa05723e */ /* 0x010fe200000000ff */
[----:B------:R-:W-:-:S02]  /*3ee0*/  FADD.FTZ R177, R177, R178 ;  /* 0x000000b2b1b17221 */ /* 0x000fc40000010000 */
[----:B------:R-:W-:Y:S02]  /*3ef0*/  FADD.FTZ R175, R175, R174 ;  /* 0x000000aeafaf7221 */ /* 0x000fe40000010000 */
[----:B------:R-:W-:Y:S01]  /*3f00*/  FADD.FTZ R172, R172, R177 ;  /* 0x000000b1acac7221 */ /* 0x000fe20000010000 */
[----:B------:R-:W-:Y:S01]  /*3f10*/  F2FP.PACK_AB R6, R168, R171 ;  /* 0x000000aba806723e */ /* 0x000fe200000000ff */
[----:B------:R-:W-:Y:S01]  /*3f20*/  FADD.FTZ R170, R170, R175 ;  /* 0x000000afaaaa7221 */ /* 0x000fe20000010000 */
[----:B------:R-:W-:Y:S01]  /*3f30*/  F2FP.PACK_AB R7, R0, R169 ;  /* 0x000000a90007723e */ /* 0x000fe200000000ff */
[----:B------:R-:W-:Y:S02]  /*3f40*/  FADD.FTZ R171, R171, R172 ;  /* 0x000000acabab7221 */ /* 0x000fe40000010000 */
[----:B------:R-:W-:Y:S02]  /*3f50*/  FADD.FTZ R169, R169, R170 ;  /* 0x000000aaa9a97221 */ /* 0x000fe40000010000 */
[----:B------:R-:W-:-:S02]  /*3f60*/  FADD.FTZ R171, R168, R171 ;  /* 0x000000aba8ab7221 */ /* 0x000fc40000010000 */
[----:B------:R-:W-:Y:S01]  /*3f70*/  HMMA.16816.F32 R40, R4, R8, R40 ;  /* 0x000000080428723c */ /* 0x000fe20000001828 */
[----:B------:R-:W-:-:S07]  /*3f80*/  FADD.FTZ R0, R0, R169 ;  /* 0x000000a900007221 */ /* 0x000fce0000010000 */
[C---:B------:R-:W-:Y:S01]  /*3f90*/  HMMA.16816.F32 R44, R4.reuse, R10, R44 ;  /* 0x0000000a042c723c */ /* 0x040fe2000000182c */
[----:B------:R-:W3:Y:S07]  /*3fa0*/  LDSM.16.MT88.4 R8, [R225+0x12800] ;  /* 0x01280000e108783b */ /* 0x000eee0000004200 */
[C---:B------:R-:W-:Y:S08]  /*3fb0*/  HMMA.16816.F32 R72, R4.reuse, R12, R72 ;  /* 0x0000000c0448723c */ /* 0x040ff00000001848 */
[C---:B------:R-:W-:Y:S01]  /*3fc0*/  HMMA.16816.F32 R76, R4.reuse, R14, R76 ;  /* 0x0000000e044c723c */ /* 0x040fe2000000184c */
[----:B------:R-:W4:Y:S07]  /*3fd0*/  LDSM.16.MT88.4 R12, [R225+0x14800] ;  /* 0x01480000e10c783b */ /* 0x000f2e0000004200 */
[C---:B--2---:R-:W-:Y:S08]  /*3fe0*/  HMMA.16816.F32 R56, R4.reuse, R16, R56 ;  /* 0x000000100438723c */ /* 0x044ff00000001838 */
[C---:B------:R-:W-:Y:S01]  /*3ff0*/  HMMA.16816.F32 R60, R4.reuse, R18, R60 ;  /* 0x00000012043c723c */ /* 0x040fe2000000183c */
[----:B------:R-:W-:Y:S07]  /*4000*/  LDSM.16.MT88.4 R16, [R228+0x14800] ;  /* 0x01480000e410783b */ /* 0x000fee0000004200 */
[C---:B------:R-:W-:Y:S08]  /*4010*/  HMMA.16816.F32 R160, R4.reuse, R28, R160 ;  /* 0x0000001c04a0723c */ /* 0x040ff000000018a0 */
[C---:B---3--:R-:W-:Y:S08]  /*4020*/  HMMA.16816.F32 R80, R4.reuse, R8, R80 ;  /* 0x000000080450723c */ /* 0x048ff00000001850 */
[C---:B------:R-:W-:Y:S01]  /*4030*/  HMMA.16816.F32 R84, R4.reuse, R10, R84 ;  /* 0x0000000a0454723c */ /* 0x040fe20000001854 */
[----:B------:R-:W2:Y:S07]  /*4040*/  LDSM.16.MT88.4 R8, [R224+0x14800] ;  /* 0x01480000e008783b */ /* 0x000eae0000004200 */
[C---:B----4-:R-:W-:Y:S08]  /*4050*/  HMMA.16816.F32 R112, R4.reuse, R12, R112 ;  /* 0x0000000c0470723c */ /* 0x050ff00000001870 */
[C---:B------:R-:W-:Y:S01]  /*4060*/  HMMA.16816.F32 R116, R4.reuse, R14, R116 ;  /* 0x0000000e0474723c */ /* 0x040fe20000001874 */
[----:B------:R-:W3:Y:S07]  /*4070*/  LDSM.16.MT88.4 R12, [R225+0x16800] ;  /* 0x01680000e10c783b */ /* 0x000eee0000004200 */
[C---:B------:R-:W-:Y:S01]  /*4080*/  HMMA.16816.F32 R36, R4.reuse, R30, R36 ;  /* 0x0000001e0424723c */ /* 0x040fe20000001824 */
[----:B------:R-:W-:Y:S07]  /*4090*/  LDSM.16.MT88.4 R28, [R224+0x12800] ;  /* 0x01280000e01c783b */ /* 0x000fee0000004200 */
[C---:B------:R-:W-:Y:S08]  /*40a0*/  HMMA.16816.F32 R48, R4.reuse, R24, R48 ;  /* 0x000000180430723c */ /* 0x040ff00000001830 */
[C---:B------:R-:W-:Y:S01]  /*40b0*/  HMMA.16816.F32 R52, R4.reuse, R26, R52 ;  /* 0x0000001a0434723c */ /* 0x040fe20000001834 */
[----:B------:R-:W-:Y:S07]  /*40c0*/  LDSM.16.MT88.4 R24, [R226+0x14800] ;  /* 0x01480000e218783b */ /* 0x000fee0000004200 */
[C---:B--2---:R-:W-:Y:S08]  /*40d0*/  HMMA.16816.F32 R120, R4.reuse, R8, R120 ;  /* 0x000000080478723c */ /* 0x044ff00000001878 */
[C---:B------:R-:W-:Y:S01]  /*40e0*/  HMMA.16816.F32 R124, R4.reuse, R10, R124 ;  /* 0x0000000a047c723c */ /* 0x040fe2000000187c */
[----:B------:R-:W2:Y:S07]  /*40f0*/  LDSM.16.MT88.4 R8, [R224+0x16800] ;  /* 0x01680000e008783b */ /* 0x000eae0000004200 */
[C---:B------:R-:W-:Y:S08]  /*4100*/  HMMA.16816.F32 R64, R4.reuse, R20, R64 ;  /* 0x000000140440723c */ /* 0x040ff00000001840 */
[C---:B------:R-:W-:Y:S01]  /*4110*/  HMMA.16816.F32 R68, R4.reuse, R22, R68 ;  /* 0x000000160444723c */ /* 0x040fe20000001844 */
[----:B------:R-:W4:Y:S07]  /*4120*/  LDSM.16.MT88.4 R20, [R228+0x16800] ;  /* 0x01680000e414783b */ /* 0x000f2e0000004200 */
[C---:B------:R-:W-:Y:S08]  /*4130*/  HMMA.16816.F32 R96, R4.reuse, R16, R96 ;  /* 0x000000100460723c */ /* 0x040ff00000001860 */
[C---:B------:R-:W-:Y:S01]  /*4140*/  HMMA.16816.F32 R100, R4.reuse, R18, R100 ;  /* 0x000000120464723c */ /* 0x040fe20000001864 */
[----:B------:R-:W1:Y:S07]  /*4150*/  LDSM.16.MT88.4 R16, [R226+0x16800] ;  /* 0x01680000e210783b */ /* 0x000e6e0000004200 */
[C---:B---3--:R-:W-:Y:S08]  /*4160*/  HMMA.16816.F32 R140, R4.reuse, R12, R140 ;  /* 0x0000000c048c723c */ /* 0x048ff0000000188c */
[C---:B------:R-:W-:Y:S01]  /*4170*/  HMMA.16816.F32 R144, R4.reuse, R14, R144 ;  /* 0x0000000e0490723c */ /* 0x040fe20000001890 */
[----:B------:R-:W3:Y:S07]  /*4180*/  LDSM.16.MT88.4 R12, [R228+0x13000] ;  /* 0x01300000e40c783b */ /* 0x000eee0000004200 */
[C---:B--2---:R-:W-:Y:S08]  /*4190*/  HMMA.16816.F32 R152, R4.reuse, R8, R152 ;  /* 0x000000080498723c */ /* 0x044ff00000001898 */
[C---:B------:R-:W-:Y:S01]  /*41a0*/  HMMA.16816.F32 R148, R4.reuse, R10, R148 ;  /* 0x0000000a0494723c */ /* 0x040fe20000001894 */
[----:B------:R-:W2:Y:S07]  /*41b0*/  LDSM.16.MT88.4 R8, [R226+0x13000] ;  /* 0x01300000e208783b */ /* 0x000eae0000004200 */
[C---:B------:R-:W-:Y:S08]  /*41c0*/  HMMA.16816.F32 R88, R4.reuse, R28, R88 ;  /* 0x0000001c0458723c */ /* 0x040ff00000001858 */
[C---:B------:R-:W-:Y:S01]  /*41d0*/  HMMA.16816.F32 R92, R4.reuse, R30, R92 ;  /* 0x0000001e045c723c */ /* 0x040fe2000000185c */
[----:B------:R-:W-:Y:S07]  /*41e0*/  LDSM.16.MT88.4 R28, [R225+0x11000] ;  /* 0x01100000e11c783b */ /* 0x000fee0000004200 */
[C---:B------:R-:W-:Y:S08]  /*41f0*/  HMMA.16816.F32 R104, R4.reuse, R24, R104 ;  /* 0x000000180468723c */ /* 0x040ff00000001868 */
[C---:B------:R-:W-:Y:S01]  /*4200*/  HMMA.16816.F32 R108, R4.reuse, R26, R108 ;  /* 0x0000001a046c723c */ /* 0x040fe2000000186c */
[----:B------:R-:W-:Y:S07]  /*4210*/  LDSM.16.MT88.4 R24, [R224+0x11000] ;  /* 0x01100000e018783b */ /* 0x000fee0000004200 */
[C---:B----4-:R-:W-:Y:S08]  /*4220*/  HMMA.16816.F32 R128, R4.reuse, R20, R128 ;  /* 0x000000140480723c */ /* 0x050ff00000001880 */
[C---:B------:R-:W-:Y:S01]  /*4230*/  HMMA.16816.F32 R132, R4.reuse, R22, R132 ;  /* 0x000000160484723c */ /* 0x040fe20000001884 */
[----:B------:R-:W4:Y:S07]  /*4240*/  LDSM.16.MT88.4 R20, [R228+0x11000] ;  /* 0x01100000e414783b */ /* 0x000f2e0000004200 */
[C---:B-1----:R-:W-:Y:S08]  /*4250*/  HMMA.16816.F32 R136, R4.reuse, R16, R136 ;  /* 0x000000100488723c */ /* 0x042ff00000001888 */
[----:B------:R-:W-:Y:S01]  /*4260*/  HMMA.16816.F32 R156, R4, R18, R156 ;  /* 0x00000012049c723c */ /* 0x000fe2000000189c */
[----:B------:R-:W1:Y:S06]  /*4270*/  LDSM.16.MT88.4 R16, [R226+0x11000] ;  /* 0x01100000e210783b */ /* 0x000e6c0000004200 */
[----:B------:R-:W-:Y:S01]  /*4280*/  F2FP.PACK_AB R4, R185, R182 ;  /* 0x000000b6b904723e */ /* 0x000fe200000000ff */
[----:B------:R-:W-:Y:S01]  /*4290*/  FADD.FTZ R182, R182, R171 ;  /* 0x000000abb6b67221 */ /* 0x000fe20000010000 */
[----:B------:R-:W-:Y:S01]  /*42a0*/  F2FP.PACK_AB R5, R192, R191 ;  /* 0x000000bfc005723e */ /* 0x000fe200000000ff */
[----:B------:R-:W-:Y:S01]  /*42b0*/  FADD.FTZ R191, R191, R0 ;  /* 0x00000000bfbf7221 */ /* 0x000fe20000010000 */
[----:B------:R-:W-:Y:S01]  /*42c0*/  F2FP.PACK_AB R6, R187, R184 ;  /* 0x000000b8bb06723e */ /* 0x000fe200000000ff */
[----:B------:R-:W-:Y:S01]  /*42d0*/  FADD.FTZ R185, R185, R182 ;  /* 0x000000b6b9b97221 */ /* 0x000fe20000010000 */
[----:B-----5:R-:W-:Y:S01]  /*42e0*/  F2FP.PACK_AB R7, R194, R193 ;  /* 0x000000c1c207723e */ /* 0x020fe200000000ff */
[----:B------:R-:W-:-:S02]  /*42f0*/  FADD.FTZ R192, R192, R191 ;  /* 0x000000bfc0c07221 */ /* 0x000fc40000010000 */
[----:B------:R-:W-:Y:S02]  /*4300*/  FADD.FTZ R184, R184, R185 ;  /* 0x000000b9b8b87221 */ /* 0x000fe40000010000 */
[----:B------:R-:W-:Y:S02]  /*4310*/  FADD.FTZ R193, R193, R192 ;  /* 0x000000c0c1c17221 */ /* 0x000fe40000010000 */
[----:B---3--:R-:W-:Y:S01]  /*4320*/  HMMA.16816.F32 R64, R4, R12, R64 ;  /* 0x0000000c0440723c */ /* 0x008fe20000001840 */
[----:B------:R-:W-:Y:S02]  /*4330*/  FADD.FTZ R187, R187, R184 ;  /* 0x000000b8bbbb7221 */ /* 0x000fe40000010000 */
[----:B------:R-:W-:-:S05]  /*4340*/  FADD.FTZ R194, R194, R193 ;  /* 0x000000c1c2c27221 */ /* 0x000fca0000010000 */
[C---:B------:R-:W-:Y:S01]  /*4350*/  HMMA.16816.F32 R68, R4.reuse, R14, R68 ;  /* 0x0000000e0444723c */ /* 0x040fe20000001844 */
[----:B------:R-:W3:Y:S07]  /*4360*/  LDSM.16.MT88.4 R12, [R225+0x15000] ;  /* 0x01500000e10c783b */ /* 0x000eee0000004200 */
[C---:B--2---:R-:W-:Y:S08]  /*4370*/  HMMA.16816.F32 R72, R4.reuse, R8, R72 ;  /* 0x000000080448723c */ /* 0x044ff00000001848 */
[C---:B------:R-:W-:Y:S01]  /*4380*/  HMMA.16816.F32 R76, R4.reuse, R10, R76 ;  /* 0x0000000a044c723c */ /* 0x040fe2000000184c */
[----:B------:R-:W2:Y:S07]  /*4390*/  LDSM.16.MT88.4 R8, [R224+0x15000] ;  /* 0x01500000e008783b */ /* 0x000eae0000004200 */
[C---:B----4-:R-:W-:Y:S08]  /*43a0*/  HMMA.16816.F32 R160, R4.reuse, R20, R160 ;  /* 0x0000001404a0723c */ /* 0x050ff000000018a0 */
[C---:B------:R-:W-:Y:S01]  /*43b0*/  HMMA.16816.F32 R36, R4.reuse, R22, R36 ;  /* 0x000000160424723c */ /* 0x040fe20000001824 */
[----:B------:R-:W4:Y:S07]  /*43c0*/  LDSM.16.MT88.4 R20, [R225+0x13000] ;  /* 0x01300000e114783b */ /* 0x000f2e0000004200 */
[C---:B-1----:R-:W-:Y:S08]  /*43d0*/  HMMA.16816.F32 R40, R4.reuse, R16, R40 ;  /* 0x000000100428723c */ /* 0x042ff00000001828 */
        /* <DEDUP_REMOVED lines=10> */
[----:B------:R-:W5:Y:S07]  /*4480*/  LDSM.16.MT88.4 R28, [R228+0x15000] ;  /* 0x01500000e41c783b */ /* 0x000f6e0000004200 */
[C---:B------:R-:W-:Y:S08]  /*4490*/  HMMA.16816.F32 R56, R4.reuse, R24, R56 ;  /* 0x000000180438723c */ /* 0x040ff00000001838 */
        /* <DEDUP_REMOVED lines=14> */
[C---:B-----5:R-:W-:Y:S08]  /*4580*/  HMMA.16816.F32 R96, R4.reuse, R28, R96 ;  /* 0x0000001c0460723c */ /* 0x060ff00000001860 */
        /* <DEDUP_REMOVED lines=17> */
[----:B------:R-:W-:Y:S01]  /*46a0*/  F2FP.PACK_AB R7, R249, R188 ;  /* 0x000000bcf907723e */ /* 0x000fe200000000ff */
        /* <DEDUP_REMOVED lines=11> */
[C---:B------:R-:W-:Y:S08]  /*4760*/  HMMA.16816.F32 R160, R4.reuse, R32, R160 ;  /* 0x0000002004a0723c */ /* 0x040ff000000018a0 */
[C---:B------:R-:W-:Y:S01]  /*4770*/  HMMA.16816.F32 R36, R4.reuse, R34, R36 ;  /* 0x000000220424723c */ /* 0x040fe20000001824 */
[----:B------:R-:W1:Y:S07]  /*4780*/  LDSM.16.MT88.4 R32, [R224+0x13800] ;  /* 0x01380000e020783b */ /* 0x000e6e0000004200 */
        /* <DEDUP_REMOVED lines=19> */
[C---:B------:R-:W-:Y:S08]  /*48c0*/  HMMA.16816.F32 R92, R4.reuse, R34, R92 ;  /* 0x00000022045c723c */ /* 0x040ff0000000185c */
[C---:B-----5:R-:W-:Y:S08]  /*48d0*/  HMMA.16816.F32 R104, R4.reuse, R28, R104 ;  /* 0x0000001c0468723c */ /* 0x060ff00000001868 */
[C---:B------:R-:W-:Y:S08]  /*48e0*/  HMMA.16816.F32 R108, R4.reuse, R30, R108 ;  /* 0x0000001e046c723c */ /* 0x040ff0000000186c */
[C---:B------:R-:W-:Y:S08]  /*48f0*/  HMMA.16816.F32 R112, R4.reuse, R24, R112 ;  /* 0x000000180470723c */ /* 0x040ff00000001870 */
[C---:B------:R-:W-:Y:S08]  /*4900*/  HMMA.16816.F32 R116, R4.reuse, R26, R116 ;  /* 0x0000001a0474723c */ /* 0x040ff00000001874 */
[C---:B----4-:R-:W-:Y:S08]  /*4910*/  HMMA.16816.F32 R120, R4.reuse, R20, R120 ;  /* 0x000000140478723c */ /* 0x050ff00000001878 */
[C---:B------:R-:W-:Y:S08]  /*4920*/  HMMA.16816.F32 R124, R4.reuse, R22, R124 ;  /* 0x00000016047c723c */ /* 0x040ff0000000187c */
[C---:B-1----:R-:W-:Y:S08]  /*4930*/  HMMA.16816.F32 R136, R4.reuse, R16, R136 ;  /* 0x000000100488723c */ /* 0x042ff00000001888 */
[C---:B------:R-:W-:Y:S08]  /*4940*/  HMMA.16816.F32 R156, R4.reuse, R18, R156 ;  /* 0x00000012049c723c */ /* 0x040ff0000000189c */
[C---:B---3--:R-:W-:Y:S08]  /*4950*/  HMMA.16816.F32 R140, R4.reuse, R12, R140 ;  /* 0x0000000c048c723c */ /* 0x048ff0000000188c */
[C---:B------:R-:W-:Y:S08]  /*4960*/  HMMA.16816.F32 R144, R4.reuse, R14, R144 ;  /* 0x0000000e0490723c */ /* 0x040ff00000001890 */
[C---:B--2---:R-:W-:Y:S08]  /*4970*/  HMMA.16816.F32 R152, R4.reuse, R8, R152 ;  /* 0x000000080498723c */ /* 0x044ff00000001898 */
[----:B------:R-:W-:Y:S01]  /*4980*/  HMMA.16816.F32 R148, R4, R10, R148 ;  /* 0x0000000a0494723c */ /* 0x000fe20000001894 */
[----:B------:R-:W-:Y:S11]  /*4990*/  @!P0 BRA `(.L_x_6) ;  /* 0x000036a000008947 */ /* 0x000ff60003800000 */
[----:B------:R-:W-:Y:S01]  /*49a0*/  UIADD3 UR18, UR8, -0x2, URZ ;  /* 0xfffffffe08127890 */ /* 0x000fe2000fffe03f */
[----:B------:R-:W-:-:S04]  /*49b0*/  DEPBAR.LE SB0, 0x0 ;  /* 0x000080000000791a */ /* 0x000fc80000000000 */
[----:B------:R-:W-:Y:S02]  /*49c0*/  USHF.R.S32.HI UR6, URZ, 0x1f, UR18 ;  /* 0x0000001f3f067899 */ /* 0x000fe40008011412 */
[----:B------:R-:W-:Y:S02]  /*49d0*/  ULDC.64 UR12, c[0x0][0x1a0] ;  /* 0x00006800000c7ab9 */ /* 0x000fe40000000a00 */
[----:B------:R-:W-:Y:S02]  /*49e0*/  UIMAD UR6, UR6, UR12, URZ ;  /* 0x0000000c060672a4 */ /* 0x000fe4000f8e023f */
[----:B------:R-:W-:Y:S02]  /*49f0*/  UIMAD.WIDE.U32 UR20, UR18, UR12, URZ ;  /* 0x0000000c121472a5 */ /* 0x000fe4000f8e003f */
[----:B------:R-:W-:Y:S02]  /*4a00*/  UIMAD UR6, UR18, UR13, UR6 ;  /* 0x0000000d120672a4 */ /* 0x000fe4000f8e0206 */
[----:B------:R-:W-:-:S02]  /*4a10*/  USHF.L.U32 UR11, UR4, 0x5, URZ ;  /* 0x00000005040b7899 */ /* 0x000fc4000800063f */
[----:B------:R-:W-:Y:S01]  /*4a20*/  UIADD3 UR6, UR21, UR6, URZ ;  /* 0x0000000615067290 */ /* 0x000fe2000fffe03f */
[----:B------:R-:W-:Y:S01]  /*4a30*/  IMAD.U32 R6, RZ, RZ, UR20 ;  /* 0x00000014ff067e24 */ /* 0x000fe2000f8e00ff */
[----:B------:R-:W-:Y:S01]  /*4a40*/  UISETP.NE.AND UP0, UPT, UR8, 0x2, UPT ;  /* 0x000000020800788c */ /* 0x000fe2000bf05270 */
[----:B------:R-:W-:-:S03]  /*4a50*/  IMAD.U32 R7, RZ, RZ, UR21 ;  /* 0x00000015ff077e24 */ /* 0x000fc6000f8e00ff */
[----:B------:R-:W-:Y:S01]  /*4a60*/  IMAD.U32 R5, RZ, RZ, UR6 ;  /* 0x00000006ff057e24 */ /* 0x000fe2000f8e00ff */
[----:B------:R-:W-:Y:S01]  /*4a70*/  BAR.SYNC.DEFER_BLOCKING 0x0 ;  /* 0x0000000000007b1d */ /* 0x000fe20000010000 */
[----:B------:R-:W-:Y:S01]  /*4a80*/  LEA R0, P0, R6, R166, 0x6 ;  /* 0x000000a606007211 */ /* 0x000fe200078030ff */
[----:B------:R-:W-:-:S03]  /*4a90*/  USHF.L.U64.HI UR6, UR4, 0x5, UR5 ;  /* 0x0000000504067899 */ /* 0x000fc60008010205 */
[----:B------:R-:W-:Y:S02]  /*4aa0*/  LEA R4, P1, R0, c[0x0][0x170], 0x1 ;  /* 0x00005c0000047a11 */ /* 0x000fe400078208ff */
[----:B------:R-:W-:Y:S02]  /*4ab0*/  LEA.HI.X R5, R6, R241, R5, 0x6, P0 ;  /* 0x000000f106057211 */ /* 0x000fe400000f3405 */
[----:B------:R-:W-:Y:S02]  /*4ac0*/  IADD3 R8, P0, R4, UR11, RZ ;  /* 0x0000000b04087c10 */ /* 0x000fe4000ff1e0ff */
[----:B------:R-:W-:Y:S02]  /*4ad0*/  LEA.HI.X R5, R0, c[0x0][0x174], R5, 0x1, P1 ;  /* 0x00005d0000057a11 */ /* 0x000fe400008f0c05 */
[----:B------:R-:W-:Y:S02]  /*4ae0*/  IADD3 R20, P1, R8, UR11, RZ ;  /* 0x0000000b08147c10 */ /* 0x000fe4000ff3e0ff */
[----:B------:R-:W-:-:S02]  /*4af0*/  IADD3.X R9, R5, UR6, RZ, P0, !PT ;  /* 0x0000000605097c10 */ /* 0x000fc400087fe4ff */
[----:B------:R-:W-:Y:S02]  /*4b00*/  IADD3 R10, P0, R20, UR11, RZ ;  /* 0x0000000b140a7c10 */ /* 0x000fe4000ff1e0ff */
[----:B------:R-:W-:-:S04]  /*4b10*/  IADD3.X R21, R9, UR6, RZ, P1, !PT ;  /* 0x0000000609157c10 */ /* 0x000fc80008ffe4ff */
[----:B------:R-:W-:Y:S01]  /*4b20*/  IADD3.X R11, R21, UR6, RZ, P0, !PT ;  /* 0x00000006150b7c10 */ /* 0x000fe200087fe4ff */
[----:B------:R-:W-:Y:S01]  /*4b30*/  @!PT LDS RZ, [RZ] ;  /* 0x00000000fffff984 */ /* 0x000fe20000000800 */
[----:B------:R-:W-:Y:S01]  /*4b40*/  @!PT LDS RZ, [RZ] ;  /* 0x00000000fffff984 */ /* 0x000fe20000000800 */
[----:B------:R-:W-:Y:S01]  /*4b50*/  @!PT LDS RZ, [RZ] ;  /* 0x00000000fffff984 */ /* 0x000fe20000000800 */
        /* <DEDUP_REMOVED lines=16> */
[----:B------:R-:W-:Y:S04]  /*4c60*/  LDSM.16.M88.4 R24, [R234] ;  /* 0x00000000ea18783b */ /* 0x000fe80000000200 */
[----:B-1----:R-:W2:Y:S04]  /*4c70*/  LDSM.16.M88.4 R4, [R233+0x8000] ;  /* 0x00800000e904783b */ /* 0x002ea80000000200 */
[----:B------:R-:W1:Y:S04]  /*4c80*/  LDSM.16.M88.4 R172, [R233+0x8800] ;  /* 0x00880000e9ac783b */ /* 0x000e680000000200 */
[----:B------:R-:W4:Y:S04]  /*4c90*/  LDSM.16.M88.4 R32, [R233+0x9000] ;  /* 0x00900000e920783b */ /* 0x000f280000000200 */
[----:B------:R-:W5:Y:S04]  /*4ca0*/  LDSM.16.M88.4 R16, [R233+0x9800] ;  /* 0x00980000e910783b */ /* 0x000f680000000200 */
[----:B------:R-:W-:Y:S04]  /*4cb0*/  LDSM.16.M88.4 R12, [R232] ;  /* 0x00000000e80c783b */ /* 0x000fe80000000200 */
[----:B------:R-:W4:Y:S04]  /*4cc0*/  LDSM.16.M88.4 R188, [R231] ;  /* 0x00000000e7bc783b */ /* 0x000f280000000200 */
[----:B------:R-:W4:Y:S04]  /*4cd0*/  LDSM.16.M88.4 R184, [R223] ;  /* 0x00000000dfb8783b */ /* 0x000f280000000200 */
[----:B------:R-:W4:Y:S04]  /*4ce0*/  LDSM.16.M88.4 R180, [R222] ;  /* 0x00000000deb4783b */ /* 0x000f280000000200 */
[----:B---3--:R-:W3:Y:S04]  /*4cf0*/  LDSM.16.M88.4 R20, [R221] ;  /* 0x00000000dd14783b */ /* 0x008ee80000000200 */
[----:B------:R-:W-:Y:S01]  /*4d00*/  LDSM.16.M88.4 R192, [R227+0x8000] ;  /* 0x00800000e3c0783b */ /* 0x000fe20000000200 */
[C---:B--2---:R-:W-:Y:S03]  /*4d10*/  HMMA.16816.F32 R8, R24.reuse, R4, RZ ;  /* 0x000000041808723c */ /* 0x044fe600000018ff */
[----:B------:R-:W-:Y:S04]  /*4d20*/  LDSM.16.M88.4 R196, [R233+0xb000] ;  /* 0x00b00000e9c4783b */ /* 0x000fe80000000200 */
[----:B------:R-:W0:Y:S01]  /*4d30*/  LDGDEPBAR ;  /* 0x00000000000079af */ /* 0x000e220000000000 */
[C---:B-1----:R-:W-:Y:S08]  /*4d40*/  HMMA.16816.F32 R176, R24.reuse, R172, RZ ;  /* 0x000000ac18b0723c */ /* 0x042ff000000018ff */
[C---:B------:R-:W-:Y:S08]  /*4d50*/  HMMA.16816.F32 R4, R24.reuse, R6, RZ ;  /* 0x000000061804723c */ /* 0x040ff000000018ff */
[C---:B------:R-:W-:Y:S08]  /*4d60*/  HMMA.16816.F32 R172, R24.reuse, R174, RZ ;  /* 0x000000ae18ac723c */ /* 0x040ff000000018ff */
[C---:B----4-:R-:W-:Y:S08]  /*4d70*/  HMMA.16816.F32 R168, R24.reuse, R32, RZ ;  /* 0x0000002018a8723c */ /* 0x050ff000000018ff */
[C---:B------:R-:W-:Y:S08]  /*4d80*/  HMMA.16816.F32 R32, R24.reuse, R34, RZ ;  /* 0x000000221820723c */ /* 0x040ff000000018ff */
[C---:B-----5:R-:W-:Y:S08]  /*4d90*/  HMMA.16816.F32 R28, R24.reuse, R16, RZ ;  /* 0x00000010181c723c */ /* 0x060ff000000018ff */
[----:B------:R-:W-:Y:S01]  /*4da0*/  HMMA.16816.F32 R24, R24, R18, RZ ;  /* 0x000000121818723c */ /* 0x000fe200000018ff */
[----:B------:R-:W1:Y:S07]  /*4db0*/  LDSM.16.M88.4 R16, [R230] ;  /* 0x00000000e610783b */ /* 0x000e6e0000000200 */
[C---:B------:R-:W-:Y:S08]  /*4dc0*/  HMMA.16816.F32 R8, R12.reuse, R188, R8 ;  /* 0x000000bc0c08723c */ /* 0x040ff00000001808 */
[C---:B------:R-:W-:Y:S01]  /*4dd0*/  HMMA.16816.F32 R4, R12.reuse, R190, R4 ;  /* 0x000000be0c04723c */ /* 0x040fe20000001804 */
[----:B------:R-:W2:Y:S07]  /*4de0*/  LDSM.16.M88.4 R188, [R227+0x8800] ;  /* 0x00880000e3bc783b */ /* 0x000eae0000000200 */
[C---:B------:R-:W-:Y:S08]  /*4df0*/  HMMA.16816.F32 R176, R12.reuse, R184, R176 ;  /* 0x000000b80cb0723c */ /* 0x040ff000000018b0 */
[C---:B------:R-:W-:Y:S01]  /*4e00*/  HMMA.16816.F32 R172, R12.reuse, R186, R172 ;  /* 0x000000ba0cac723c */ /* 0x040fe200000018ac */
[----:B------:R-:W4:Y:S07]  /*4e10*/  LDSM.16.M88.4 R184, [R227+0x9000] ;  /* 0x00900000e3b8783b */ /* 0x000f2e0000000200 */
[C---:B------:R-:W-:Y:S08]  /*4e20*/  HMMA.16816.F32 R168, R12.reuse, R180, R168 ;  /* 0x000000b40ca8723c */ /* 0x040ff000000018a8 */
[C---:B------:R-:W-:Y:S01]  /*4e30*/  HMMA.16816.F32 R32, R12.reuse, R182, R32 ;  /* 0x000000b60c20723c */ /* 0x040fe20000001820 */
[----:B------:R-:W5:Y:S07]  /*4e40*/  LDSM.16.M88.4 R180, [R227+0x9800] ;  /* 0x00980000e3b4783b */ /* 0x000f6e0000000200 */
[C---:B---3--:R-:W-:Y:S08]  /*4e50*/  HMMA.16816.F32 R28, R12.reuse, R20, R28 ;  /* 0x000000140c1c723c */ /* 0x048ff0000000181c */
[----:B------:R-:W-:Y:S01]  /*4e60*/  HMMA.16816.F32 R24, R12, R22, R24 ;  /* 0x000000160c18723c */ /* 0x000fe20000001818 */
[----:B------:R-:W-:Y:S04]  /*4e70*/  LDSM.16.M88.4 R12, [R229] ;  /* 0x00000000e50c783b */ /* 0x000fe80000000200 */
[----:B------:R-:W3:Y:S03]  /*4e80*/  LDSM.16.M88.4 R20, [R220] ;  /* 0x00000000dc14783b */ /* 0x000ee60000000200 */
[C---:B-1----:R-:W-:Y:S08]  /*4e90*/  HMMA.16816.F32 R8, R16.reuse, R192, R8 ;  /* 0x000000c01008723c */ /* 0x042ff00000001808 */
[C---:B------:R-:W-:Y:S01]  /*4ea0*/  HMMA.16816.F32 R4, R16.reuse, R194, R4 ;  /* 0x000000c21004723c */ /* 0x040fe20000001804 */
[----:B------:R-:W1:Y:S07]  /*4eb0*/  LDSM.16.M88.4 R192, [R220+0x800] ;  /* 0x00080000dcc0783b */ /* 0x000e6e0000000200 */
[C---:B--2---:R-:W-:Y:S08]  /*4ec0*/  HMMA.16816.F32 R176, R16.reuse, R188, R176 ;  /* 0x000000bc10b0723c */ /* 0x044ff000000018b0 */
[C---:B------:R-:W-:Y:S01]  /*4ed0*/  HMMA.16816.F32 R172, R16.reuse, R190, R172 ;  /* 0x000000be10ac723c */ /* 0x040fe200000018ac */
[----:B------:R-:W2:Y:S07]  /*4ee0*/  LDSM.16.M88.4 R188, [R220+0x1000] ;  /* 0x00100000dcbc783b */ /* 0x000eae0000000200 */
[C---:B----4-:R-:W-:Y:S08]  /*4ef0*/  HMMA.16816.F32 R168, R16.reuse, R184, R168 ;  /* 0x000000b810a8723c */ /* 0x050ff000000018a8 */
[C---:B------:R-:W-:Y:S01]  /*4f00*/  HMMA.16816.F32 R32, R16.reuse, R186, R32 ;  /* 0x000000ba1020723c */ /* 0x040fe20000001820 */
[----:B------:R-:W4:Y:S07]  /*4f10*/  LDSM.16.M88.4 R184, [R220+0x1800] ;  /* 0x00180000dcb8783b */ /* 0x000f2e0000000200 */
[C---:B-----5:R-:W-:Y:S08]  /*4f20*/  HMMA.16816.F32 R28, R16.reuse, R180, R28 ;  /* 0x000000b4101c723c */ /* 0x060ff0000000181c */
[----:B------:R-:W-:Y:S01]  /*4f30*/  HMMA.16816.F32 R24, R16, R182, R24 ;  /* 0x000000b61018723c */ /* 0x000fe20000001818 */
[----:B------:R-:W-:Y:S04]  /*4f40*/  LDSM.16.M88.4 R16, [R234+0x2000] ;  /* 0x00200000ea10783b */ /* 0x000fe80000000200 */
[----:B------:R-:W5:Y:S03]  /*4f50*/  LDSM.16.M88.4 R180, [R233+0xa000] ;  /* 0x00a00000e9b4783b */ /* 0x000f660000000200 */
[C---:B---3--:R-:W-:Y:S08]  /*4f60*/  HMMA.16816.F32 R8, R12.reuse, R20, R8 ;  /* 0x000000140c08723c */ /* 0x048ff00000001808 */
[C---:B------:R-:W-:Y:S01]  /*4f70*/  HMMA.16816.F32 R4, R12.reuse, R22, R4 ;  /* 0x000000160c04723c */ /* 0x040fe20000001804 */
[----:B------:R-:W3:Y:S07]  /*4f80*/  LDSM.16.M88.4 R20, [R233+0xa800] ;  /* 0x00a80000e914783b */ /* 0x000eee0000000200 */
[C---:B-1----:R-:W-:Y:S08]  /*4f90*/  HMMA.16816.F32 R176, R12.reuse, R192, R176 ;  /* 0x000000c00cb0723c */ /* 0x042ff000000018b0 */
[C---:B------:R-:W-:Y:S01]  /*4fa0*/  HMMA.16816.F32 R172, R12.reuse, R194, R172 ;  /* 0x000000c20cac723c */ /* 0x040fe200000018ac */
[----:B------:R-:W1:Y:S07]  /*4fb0*/  LDSM.16.M88.4 R192, [R233+0xb800] ;  /* 0x00b80000e9c0783b */ /* 0x000e6e0000000200 */
[C---:B--2---:R-:W-:Y:S08]  /*4fc0*/  HMMA.16816.F32 R168, R12.reuse, R188, R168 ;  /* 0x000000bc0ca8723c */ /* 0x044ff000000018a8 */
[C---:B------:R-:W-:Y:S01]  /*4fd0*/  HMMA.16816.F32 R32, R12.reuse, R190, R32 ;  /* 0x000000be0c20723c */ /* 0x040fe20000001820 */
[----:B------:R-:W-:Y:S07]  /*4fe0*/  LDSM.16.M88.4 R188, [R219] ;  /* 0x00000000dbbc783b */ /* 0x000fee0000000200 */
[C---:B----4-:R-:W-:Y:S08]  /*4ff0*/  HMMA.16816.F32 R28, R12.reuse, R184, R28 ;  /* 0x000000b80c1c723c */ /* 0x050ff0000000181c */
[----:B------:R-:W-:Y:S01]  /*5000*/  HMMA.16816.F32 R24, R12, R186, R24 ;  /* 0x000000ba0c18723c */ /* 0x000fe20000001818 */
[----:B------:R-:W2:Y:S04]  /*5010*/  LDSM.16.M88.4 R12, [R232+0x2000] ;  /* 0x00200000e80c783b */ /* 0x000ea80000000200 */
[----:B------:R-:W-:Y:S03]  /*5020*/  LDSM.16.M88.4 R184, [R216] ;  /* 0x00000000d8b8783b */ /* 0x000fe60000000200 */
[C---:B-----5:R-:W-:Y:S08]  /*5030*/  HMMA.16816.F32 R8, R16.reuse, R180, R8 ;  /* 0x000000b41008723c */ /* 0x060ff00000001808 */
[C---:B------:R-:W-:Y:S01]  /*5040*/  HMMA.16816.F32 R4, R16.reuse, R182, R4 ;  /* 0x000000b61004723c */ /* 0x040fe20000001804 */
[----:B------:R-:W4:Y:S07]  /*5050*/  LDSM.16.M88.4 R180, [R218] ;  /* 0x00000000dab4783b */ /* 0x000f2e0000000200 */
[C---:B---3--:R-:W-:Y:S08]  /*5060*/  HMMA.16816.F32 R176, R16.reuse, R20, R176 ;  /* 0x0000001410b0723c */ /* 0x048ff000000018b0 */
[C---:B------:R-:W-:Y:S01]  /*5070*/  HMMA.16816.F32 R172, R16.reuse, R22, R172 ;  /* 0x0000001610ac723c */ /* 0x040fe200000018ac */
[----:B------:R-:W3:Y:S07]  /*5080*/  LDSM.16.M88.4 R20, [R217] ;  /* 0x00000000d914783b */ /* 0x000eee0000000200 */
[C---:B------:R-:W-:Y:S08]  /*5090*/  HMMA.16816.F32 R168, R16.reuse, R196, R168 ;  /* 0x000000c410a8723c */ /* 0x040ff000000018a8 */
[C---:B------:R-:W-:Y:S01]  /*50a0*/  HMMA.16816.F32 R32, R16.reuse, R198, R32 ;  /* 0x000000c61020723c */ /* 0x040fe20000001820 */
[----:B------:R-:W-:Y:S07]  /*50b0*/  LDSM.16.M88.4 R196, [R220+0x2800] ;  /* 0x00280000dcc4783b */ /* 0x000fee0000000200 */
[C---:B-1----:R-:W-:Y:S08]  /*50c0*/  HMMA.16816.F32 R28, R16.reuse, R192, R28 ;  /* 0x000000c0101c723c */ /* 0x042ff0000000181c */
[----:B------:R-:W-:Y:S01]  /*50d0*/  HMMA.16816.F32 R24, R16, R194, R24 ;  /* 0x000000c21018723c */ /* 0x000fe20000001818 */
[----:B------:R-:W-:Y:S04]  /*50e0*/  LDSM.16.M88.4 R16, [R230+0x2000] ;  /* 0x00200000e610783b */ /* 0x000fe80000000200 */
[----:B------:R-:W1:Y:S03]  /*50f0*/  LDSM.16.M88.4 R192, [R227+0xa000] ;  /* 0x00a00000e3c0783b */ /* 0x000e660000000200 */
[C---:B--2---:R-:W-:Y:S08]  /*5100*/  HMMA.16816.F32 R8, R12.reuse, R188, R8 ;  /* 0x000000bc0c08723c */ /* 0x044ff00000001808 */
[C---:B------:R-:W-:Y:S01]  /*5110*/  HMMA.16816.F32 R4, R12.reuse, R190, R4 ;  /* 0x000000be0c04723c */ /* 0x040fe20000001804 */
[----:B------:R-:W2:Y:S07]  /*5120*/  LDSM.16.M88.4 R188, [R227+0xa800] ;  /* 0x00a80000e3bc783b */ /* 0x000eae0000000200 */
[C---:B----4-:R-:W-:Y:S08]  /*5130*/  HMMA.16816.F32 R176, R12.reuse, R180, R176 ;  /* 0x000000b40cb0723c */ /* 0x050ff000000018b0 */
[C---:B------:R-:W-:Y:S01]  /*5140*/  HMMA.16816.F32 R172, R12.reuse, R182, R172 ;  /* 0x000000b60cac723c */ /* 0x040fe200000018ac */
[----:B------:R-:W4:Y:S07]  /*5150*/  LDSM.16.M88.4 R180, [R227+0xb000] ;  /* 0x00b00000e3b4783b */ /* 0x000f2e0000000200 */
[C---:B---3--:R-:W-:Y:S08]  /*5160*/  HMMA.16816.F32 R168, R12.reuse, R20, R168 ;  /* 0x000000140ca8723c */ /* 0x048ff000000018a8 */
[C---:B------:R-:W-:Y:S01]  /*5170*/  HMMA.16816.F32 R32, R12.reuse, R22, R32 ;  /* 0x000000160c20723c */ /* 0x040fe20000001820 */
[----:B------:R-:W3:Y:S07]  /*5180*/  LDSM.16.M88.4 R20, [R227+0xb800] ;  /* 0x00b80000e314783b */ /* 0x000eee0000000200 */
[C---:B------:R-:W-:Y:S08]  /*5190*/  HMMA.16816.F32 R28, R12.reuse, R184, R28 ;  /* 0x000000b80c1c723c */ /* 0x040ff0000000181c */
[----:B------:R-:W-:Y:S01]  /*51a0*/  HMMA.16816.F32 R24, R12, R186, R24 ;  /* 0x000000ba0c18723c */ /* 0x000fe20000001818 */
[----:B------:R-:W-:Y:S04]  /*51b0*/  LDSM.16.M88.4 R184, [R229+0x2000] ;  /* 0x00200000e5b8783b */ /* 0x000fe80000000200 */
[----:B------:R-:W5:Y:S03]  /*51c0*/  LDSM.16.M88.4 R12, [R220+0x2000] ;  /* 0x00200000dc0c783b */ /* 0x000f660000000200 */
        /* <DEDUP_REMOVED lines=8> */
[----:B------:R-:W-:Y:S07]  /*5250*/  LDSM.16.M88.4 R180, [R233+0xc000] ;  /* 0x00c00000e9b4783b */ /* 0x000fee0000000200 */
[C---:B---3--:R-:W-:Y:S08]  /*5260*/  HMMA.16816.F32 R28, R16.reuse, R20, R28 ;  /* 0x00000014101c723c */ /* 0x048ff0000000181c */
[----:B------:R-:W-:Y:S01]  /*5270*/  HMMA.16816.F32 R24, R16, R22, R24 ;  /* 0x000000161018723c */ /* 0x000fe20000001818 */
[----:B------:R-:W-:Y:S04]  /*5280*/  LDSM.16.M88.4 R16, [R234+0x4000] ;  /* 0x00400000ea10783b */ /* 0x000fe80000000200 */
[----:B------:R-:W-:Y:S03]  /*5290*/  LDSM.16.M88.4 R20, [R233+0xd000] ;  /* 0x00d00000e914783b */ /* 0x000fe60000000200 */
[C---:B-----5:R-:W-:Y:S08]  /*52a0*/  HMMA.16816.F32 R8, R184.reuse, R12, R8 ;  /* 0x0000000cb808723c */ /* 0x060ff00000001808 */
[C---:B------:R-:W-:Y:S01]  /*52b0*/  HMMA.16816.F32 R4, R184.reuse, R14, R4 ;  /* 0x0000000eb804723c */ /* 0x040fe20000001804 */
[----:B------:R-:W3:Y:S07]  /*52c0*/  LDSM.16.M88.4 R12, [R233+0xc800] ;  /* 0x00c80000e90c783b */ /* 0x000eee0000000200 */
[C---:B------:R-:W-:Y:S08]  /*52d0*/  HMMA.16816.F32 R176, R184.reuse, R196, R176 ;  /* 0x000000c4b8b0723c */ /* 0x040ff000000018b0 */
[C---:B------:R-:W-:Y:S01]  /*52e0*/  HMMA.16816.F32 R172, R184.reuse, R198, R172 ;  /* 0x000000c6b8ac723c */ /* 0x040fe200000018ac */
[----:B------:R-:W-:Y:S07]  /*52f0*/  LDSM.16.M88.4 R196, [R227+0xc000] ;  /* 0x00c00000e3c4783b */ /* 0x000fee0000000200 */
[C---:B-1----:R-:W-:Y:S08]  /*5300*/  HMMA.16816.F32 R168, R184.reuse, R192, R168 ;  /* 0x000000c0b8a8723c */ /* 0x042ff000000018a8 */
[C---:B------:R-:W-:Y:S01]  /*5310*/  HMMA.16816.F32 R32, R184.reuse, R194, R32 ;  /* 0x000000c2b820723c */ /* 0x040fe20000001820 */
[----:B------:R-:W1:Y:S07]  /*5320*/  LDSM.16.M88.4 R192, [R233+0xd800] ;  /* 0x00d80000e9c0783b */ /* 0x000e6e0000000200 */
[C---:B--2---:R-:W-:Y:S08]  /*5330*/  HMMA.16816.F32 R28, R184.reuse, R188, R28 ;  /* 0x000000bcb81c723c */ /* 0x044ff0000000181c */
[----:B------:R-:W-:Y:S01]  /*5340*/  HMMA.16816.F32 R24, R184, R190, R24 ;  /* 0x000000beb818723c */ /* 0x000fe20000001818 */
[----:B------:R-:W-:Y:S04]  /*5350*/  LDSM.16.M88.4 R188, [R215] ;  /* 0x00000000d7bc783b */ /* 0x000fe80000000200 */
[----:B------:R-:W-:Y:S03]  /*5360*/  LDSM.16.M88.4 R184, [R214] ;  /* 0x00000000d6b8783b */ /* 0x000fe60000000200 */
[C---:B---3--:R-:W-:Y:S08]  /*5370*/  HMMA.16816.F32 R176, R16.reuse, R12, R176 ;  /* 0x0000000c10b0723c */ /* 0x048ff000000018b0 */
[C---:B------:R-:W-:Y:S01]  /*5380*/  HMMA.16816.F32 R172, R16.reuse, R14, R172 ;  /* 0x0000000e10ac723c */ /* 0x040fe200000018ac */
[----:B------:R-:W2:Y:S07]  /*5390*/  LDSM.16.M88.4 R12, [R232+0x4000] ;  /* 0x00400000e80c783b */ /* 0x000eae0000000200 */
[C---:B------:R-:W-:Y:S08]  /*53a0*/  HMMA.16816.F32 R8, R16.reuse, R180, R8 ;  /* 0x000000b41008723c */ /* 0x040ff00000001808 */
[C---:B------:R-:W-:Y:S01]  /*53b0*/  HMMA.16816.F32 R4, R16.reuse, R182, R4 ;  /* 0x000000b61004723c */ /* 0x040fe20000001804 */
[----:B------:R-:W3:Y:S07]  /*53c0*/  LDSM.16.M88.4 R180, [R213] ;  /* 0x00000000d5b4783b */ /* 0x000eee0000000200 */
[C---:B------:R-:W-:Y:S08]  /*53d0*/  HMMA.16816.F32 R168, R16.reuse, R20, R168 ;  /* 0x0000001410a8723c */ /* 0x040ff000000018a8 */
[C---:B------:R-:W-:Y:S01]  /*53e0*/  HMMA.16816.F32 R32, R16.reuse, R22, R32 ;  /* 0x000000161020723c */ /* 0x040fe20000001820 */
[----:B------:R-:W4:Y:S07]  /*53f0*/  LDSM.16.M88.4 R20, [R212] ;  /* 0x00000000d414783b */ /* 0x000f2e0000000200 */
[C---:B-1----:R-:W-:Y:S08]  /*5400*/  HMMA.16816.F32 R28, R16.reuse, R192, R28 ;  /* 0x000000c0101c723c */ /* 0x042ff0000000181c */
[----:B------:R-:W-:Y:S01]  /*5410*/  HMMA.16816.F32 R24, R16, R194, R24 ;  /* 0x000000c21018723c */ /* 0x000fe20000001818 */
[----:B------:R-:W1:Y:S04]  /*5420*/  LDSM.16.M88.4 R16, [R230+0x4000] ;  /* 0x00400000e610783b */ /* 0x000e680000000200 */
[----:B------:R-:W-:Y:S03]  /*5430*/  LDSM.16.M88.4 R192, [R220+0x4800] ;  /* 0x00480000dcc0783b */ /* 0x000fe60000000200 */
[C---:B--2---:R-:W-:Y:S08]  /*5440*/  HMMA.16816.F32 R8, R12.reuse, R188, R8 ;  /* 0x000000bc0c08723c */ /* 0x044ff00000001808 */
[C---:B------:R-:W-:Y:S01]  /*5450*/  HMMA.16816.F32 R4, R12.reuse, R190, R4 ;  /* 0x000000be0c04723c */ /* 0x040fe20000001804 */
[----:B------:R-:W2:Y:S07]  /*5460*/  LDSM.16.M88.4 R188, [R227+0xc800] ;  /* 0x00c80000e3bc783b */ /* 0x000eae0000000200 */
[C---:B------:R-:W-:Y:S08]  /*5470*/  HMMA.16816.F32 R176, R12.reuse, R184, R176 ;  /* 0x000000b80cb0723c */ /* 0x040ff000000018b0 */
[C---:B------:R-:W-:Y:S01]  /*5480*/  HMMA.16816.F32 R172, R12.reuse, R186, R172 ;  /* 0x000000ba0cac723c */ /* 0x040fe200000018ac */
[----:B------:R-:W5:Y:S07]  /*5490*/  LDSM.16.M88.4 R184, [R227+0xd000] ;  /* 0x00d00000e3b8783b */ /* 0x000f6e0000000200 */
[C---:B---3--:R-:W-:Y:S08]  /*54a0*/  HMMA.16816.F32 R168, R12.reuse, R180, R168 ;  /* 0x000000b40ca8723c */ /* 0x048ff000000018a8 */
[C---:B------:R-:W-:Y:S01]  /*54b0*/  HMMA.16816.F32 R32, R12.reuse, R182, R32 ;  /* 0x000000b60c20723c */ /* 0x040fe20000001820 */
[----:B------:R-:W3:Y:S07]  /*54c0*/  LDSM.16.M88.4 R180, [R227+0xd800] ;  /* 0x00d80000e3b4783b */ /* 0x000eee0000000200 */
[C---:B----4-:R-:W-:Y:S08]  /*54d0*/  HMMA.16816.F32 R28, R12.reuse, R20, R28 ;  /* 0x000000140c1c723c */ /* 0x050ff0000000181c */
[----:B------:R-:W-:Y:S01]  /*54e0*/  HMMA.16816.F32 R24, R12, R22, R24 ;  /* 0x000000160c18723c */ /* 0x000fe20000001818 */
[----:B------:R-:W-:Y:S04]  /*54f0*/  LDSM.16.M88.4 R20, [R229+0x4000] ;  /* 0x00400000e514783b */ /* 0x000fe80000000200 */
[----:B------:R-:W4:Y:S03]  /*5500*/  LDSM.16.M88.4 R12, [R220+0x4000] ;  /* 0x00400000dc0c783b */ /* 0x000f260000000200 */
[C---:B-1----:R-:W-:Y:S08]  /*5510*/  HMMA.16816.F32 R8, R16.reuse, R196, R8 ;  /* 0x000000c41008723c */ /* 0x042ff00000001808 */
[C---:B------:R-:W-:Y:S01]  /*5520*/  HMMA.16816.F32 R4, R16.reuse, R198, R4 ;  /* 0x000000c61004723c */ /* 0x040fe20000001804 */
[----:B------:R-:W-:Y:S07]  /*5530*/  LDSM.16.M88.4 R196, [R233+0xf000] ;  /* 0x00f00000e9c4783b */ /* 0x000fee0000000200 */
[C---:B--2---:R-:W-:Y:S08]  /*5540*/  HMMA.16816.F32 R176, R16.reuse, R188, R176 ;  /* 0x000000bc10b0723c */ /* 0x044ff000000018b0 */
[C---:B------:R-:W-:Y:S01]  /*5550*/  HMMA.16816.F32 R172, R16.reuse, R190, R172 ;  /* 0x000000be10ac723c */ /* 0x040fe200000018ac */
[----:B------:R-:W-:Y:S07]  /*5560*/  LDSM.16.M88.4 R188, [R234+0x6000] ;  /* 0x00600000eabc783b */ /* 0x000fee0000000200 */
[C---:B-----5:R-:W-:Y:S08]  /*5570*/  HMMA.16816.F32 R168, R16.reuse, R184, R168 ;  /* 0x000000b810a8723c */ /* 0x060ff000000018a8 */
[C---:B------:R-:W-:Y:S01]  /*5580*/  HMMA.16816.F32 R32, R16.reuse, R186, R32 ;  /* 0x000000ba1020723c */ /* 0x040fe20000001820 */
[----:B------:R-:W1:Y:S07]  /*5590*/  LDSM.16.M88.4 R184, [R220+0x5000] ;  /* 0x00500000dcb8783b */ /* 0x000e6e0000000200 */
[C---:B---3--:R-:W-:Y:S08]  /*55a0*/  HMMA.16816.F32 R28, R16.reuse, R180, R28 ;  /* 0x000000b4101c723c */ /* 0x048ff0000000181c */
[----:B------:R-:W-:Y:S01]  /*55b0*/  HMMA.16816.F32 R24, R16, R182, R24 ;  /* 0x000000b61018723c */ /* 0x000fe20000001818 */
[----:B------:R-:W2:Y:S04]  /*55c0*/  LDSM.16.M88.4 R180, [R220+0x5800] ;  /* 0x00580000dcb4783b */ /* 0x000ea80000000200 */
[----:B------:R-:W-:Y:S03]  /*55d0*/  LDSM.16.M88.4 R16, [R233+0xe000] ;  /* 0x00e00000e910783b */ /* 0x000fe60000000200 */
[C---:B----4-:R-:W-:Y:S08]  /*55e0*/  HMMA.16816.F32 R8, R20.reuse, R12, R8 ;  /* 0x0000000c1408723c */ /* 0x050ff00000001808 */
[C---:B------:R-:W-:Y:S01]  /*55f0*/  HMMA.16816.F32 R4, R20.reuse, R14, R4 ;  /* 0x0000000e1404723c */ /* 0x040fe20000001804 */
[----:B------:R-:W3:Y:S07]  /*5600*/  LDSM.16.M88.4 R12, [R233+0xe800] ;  /* 0x00e80000e90c783b */ /* 0x000eee0000000200 */
[C---:B------:R-:W-:Y:S08]  /*5610*/  HMMA.16816.F32 R176, R20.reuse, R192, R176 ;  /* 0x000000c014b0723c */ /* 0x040ff000000018b0 */
[C---:B------:R-:W-:Y:S01]  /*5620*/  HMMA.16816.F32 R172, R20.reuse, R194, R172 ;  /* 0x000000c214ac723c */ /* 0x040fe200000018ac */
[----:B------:R-:W4:Y:S07]  /*5630*/  LDSM.16.M88.4 R192, [R233+0xf800] ;  /* 0x00f80000e9c0783b */ /* 0x000f2e0000000200 */
[C---:B-1----:R-:W-:Y:S08]  /*5640*/  HMMA.16816.F32 R168, R20.reuse, R184, R168 ;  /* 0x000000b814a8723c */ /* 0x042ff000000018a8 */
[C---:B------:R-:W-:Y:S01]  /*5650*/  HMMA.16816.F32 R32, R20.reuse, R186, R32 ;  /* 0x000000ba1420723c */ /* 0x040fe20000001820 */
[----:B------:R-:W-:Y:S07]  /*5660*/  LDSM.16.M88.4 R184, [R211] ;  /* 0x00000000d3b8783b */ /* 0x000fee0000000200 */
[C---:B--2---:R-:W-:Y:S08]  /*5670*/  HMMA.16816.F32 R28, R20.reuse, R180, R28 ;  /* 0x000000b4141c723c */ /* 0x044ff0000000181c */
[----:B------:R-:W-:Y:S01]  /*5680*/  HMMA.16816.F32 R24, R20, R182, R24 ;  /* 0x000000b61418723c */ /* 0x000fe20000001818 */
[----:B------:R-:W-:Y:S04]  /*5690*/  LDSM.16.M88.4 R20, [R209] ;  /* 0x00000000d114783b */ /* 0x000fe80000000200 */
[----:B------:R-:W-:Y:S03]  /*56a0*/  LDSM.16.M88.4 R180, [R210] ;  /* 0x00000000d2b4783b */ /* 0x000fe60000000200 */
[C---:B---3--:R-:W-:Y:S08]  /*56b0*/  HMMA.16816.F32 R176, R188.reuse, R12, R176 ;  /* 0x0000000cbcb0723c */ /* 0x048ff000000018b0 */
[C---:B------:R-:W-:Y:S01]  /*56c0*/  HMMA.16816.F32 R172, R188.reuse, R14, R172 ;  /* 0x0000000ebcac723c */ /* 0x040fe200000018ac */
[----:B------:R-:W1:Y:S07]  /*56d0*/  LDSM.16.M88.4 R12, [R232+0x6000] ;  /* 0x00600000e80c783b */ /* 0x000e6e0000000200 */
[C---:B------:R-:W-:Y:S08]  /*56e0*/  HMMA.16816.F32 R8, R188.reuse, R16, R8 ;  /* 0x00000010bc08723c */ /* 0x040ff00000001808 */
[C---:B------:R-:W-:Y:S01]  /*56f0*/  HMMA.16816.F32 R4, R188.reuse, R18, R4 ;  /* 0x00000012bc04723c */ /* 0x040fe20000001804 */
[----:B------:R-:W2:Y:S07]  /*5700*/  LDSM.16.M88.4 R16, [R208] ;  /* 0x00000000d010783b */ /* 0x000eae0000000200 */
[C---:B------:R-:W-:Y:S08]  /*5710*/  HMMA.16816.F32 R168, R188.reuse, R196, R168 ;  /* 0x000000c4bca8723c */ /* 0x040ff000000018a8 */
[C---:B------:R-:W-:Y:S01]  /*5720*/  HMMA.16816.F32 R32, R188.reuse, R198, R32 ;  /* 0x000000c6bc20723c */ /* 0x040fe20000001820 */
[----:B------:R-:W-:Y:S07]  /*5730*/  LDSM.16.M88.4 R196, [R227+0xe000] ;  /* 0x00e00000e3c4783b */ /* 0x000fee0000000200 */
[C---:B----4-:R-:W-:Y:S08]  /*5740*/  HMMA.16816.F32 R28, R188.reuse, R192, R28 ;  /* 0x000000c0bc1c723c */ /* 0x050ff0000000181c */
[----:B------:R-:W-:Y:S01]  /*5750*/  HMMA.16816.F32 R24, R188, R194, R24 ;  /* 0x000000c2bc18723c */ /* 0x000fe20000001818 */
[----:B------:R-:W3:Y:S04]  /*5760*/  LDSM.16.M88.4 R192, [R230+0x6000] ;  /* 0x00600000e6c0783b */ /* 0x000ee80000000200 */
[----:B------:R-:W4:Y:S03]  /*5770*/  LDSM.16.M88.4 R188, [R227+0xe800] ;  /* 0x00e80000e3bc783b */ /* 0x000f260000000200 */
[C---:B-1----:R-:W-:Y:S08]  /*5780*/  HMMA.16816.F32 R4, R12.reuse, R186, R4 ;  /* 0x000000ba0c04723c */ /* 0x042ff00000001804 */
[C---:B------:R-:W-:Y:S08]  /*5790*/  HMMA.16816.F32 R168, R12.reuse, R20, R168 ;  /* 0x000000140ca8723c */ /* 0x040ff000000018a8 */
[C---:B------:R-:W-:Y:S01]  /*57a0*/  HMMA.16816.F32 R32, R12.reuse, R22, R32 ;  /* 0x000000160c20723c */ /* 0x040fe20000001820 */
[----:B------:R-:W-:Y:S07]  /*57b0*/  LDSM.16.M88.4 R20, [R229+0x6000] ;  /* 0x00600000e514783b */ /* 0x000fee0000000200 */
[C---:B--2---:R-:W-:Y:S08]  /*57c0*/  HMMA.16816.F32 R28, R12.reuse, R16, R28 ;  /* 0x000000100c1c723c */ /* 0x044ff0000000181c */
[C---:B------:R-:W-:Y:S01]  /*57d0*/  HMMA.16816.F32 R24, R12.reuse, R18, R24 ;  /* 0x000000120c18723c */ /* 0x040fe20000001818 */
[----:B------:R-:W1:Y:S07]  /*57e0*/  LDSM.16.M88.4 R16, [R220+0x6000] ;  /* 0x00600000dc10783b */ /* 0x000e6e0000000200 */
[C---:B------:R-:W-:Y:S01]  /*57f0*/  HMMA.16816.F32 R8, R12.reuse, R184, R8 ;  /* 0x000000b80c08723c */ /* 0x040fe20000001808 */
[----:B------:R-:W2:Y:S07]  /*5800*/  LDSM.16.M88.4 R184, [R227+0xf000] ;  /* 0x00f00000e3b8783b */ /* 0x000eae0000000200 */
[C---:B------:R-:W-:Y:S08]  /*5810*/  HMMA.16816.F32 R176, R12.reuse, R180, R176 ;  /* 0x000000b40cb0723c */ /* 0x040ff000000018b0 */
[----:B------:R-:W-:Y:S01]  /*5820*/  HMMA.16816.F32 R172, R12, R182, R172 ;  /* 0x000000b60cac723c */ /* 0x000fe200000018ac */
[----:B------:R-:W5:Y:S04]  /*5830*/  LDSM.16.M88.4 R12, [R220+0x6800] ;  /* 0x00680000dc0c783b */ /* 0x000f680000000200 */
[----:B------:R-:W5:Y:S03]  /*5840*/  LDSM.16.M88.4 R180, [R227+0xf800] ;  /* 0x00f80000e3b4783b */ /* 0x000f660000000200 */
[C---:B---3--:R-:W-:Y:S08]  /*5850*/  HMMA.16816.F32 R4, R192.reuse, R198, R4 ;  /* 0x000000c6c004723c */ /* 0x048ff00000001804 */
[C---:B----4-:R-:W-:Y:S08]  /*5860*/  HMMA.16816.F32 R176, R192.reuse, R188, R176 ;  /* 0x000000bcc0b0723c */ /* 0x050ff000000018b0 */
[----:B------:R-:W-:Y:S08]  /*5870*/  HMMA.16816.F32 R172, R192, R190, R172 ;  /* 0x000000bec0ac723c */ /* 0x000ff000000018ac */
[----:B-1----:R-:W-:Y:S07]  /*5880*/  HMMA.16816.F32 R4, R20, R18, R4 ;  /* 0x000000121404723c */ /* 0x002fee0000001804 */
[----:B------:R-:W-:Y:S01]  /*5890*/  IMAD.U32 R19, RZ, RZ, UR18 ;  /* 0x00000012ff137e24 */ /* 0x000fe2000f8e00ff */
[----:B--2---:R-:W-:Y:S03]  /*58a0*/  HMMA.16816.F32 R168, R192, R184, R168 ;  /* 0x000000b8c0a8723c */ /* 0x004fe600000018a8 */
[----:B------:R-:W-:-:S05]  /*58b0*/  IMAD R200, R19, 0x40, R200 ;  /* 0x0000004013c87824 */ /* 0x000fca00078e02c8 */
[----:B------:R-:W-:Y:S01]  /*58c0*/  HMMA.16816.F32 R32, R192, R186, R32 ;  /* 0x000000bac020723c */ /* 0x000fe20000001820 */
[----:B------:R-:W1:Y:S01]  /*58d0*/  LDSM.16.M88.4 R184, [R220+0x7000] ;  /* 0x00700000dcb8783b */ /* 0x000e620000000200 */
[----:B------:R-:W-:-:S04]  /*58e0*/  IADD3 R0, R200, 0x1, RZ ;  /* 0x00000001c8007810 */ /* 0x000fc80007ffe0ff */
[C---:B------:R-:W-:Y:S02]  /*58f0*/  ISETP.GE.AND P6, PT, R0.reuse, R165, PT ;  /* 0x000000a50000720c */ /* 0x040fe40003fc6270 */
[----:B-----5:R-:W-:Y:S01]  /*5900*/  HMMA.16816.F32 R176, R20, R12, R176 ;  /* 0x0000000c14b0723c */ /* 0x020fe200000018b0 */
[----:B------:R-:W-:Y:S02]  /*5910*/  ISETP.GE.AND P4, PT, R0, R2, PT ;  /* 0x000000020000720c */ /* 0x000fe40003f86270 */
[----:B------:R-:W-:-:S04]  /*5920*/  IADD3 R0, R200, 0x9, RZ ;  /* 0x00000009c8007810 */ /* 0x000fc80007ffe0ff */
[----:B------:R-:W-:Y:S01]  /*5930*/  IADD3 R12, R200, 0x8, RZ ;  /* 0x00000008c80c7810 */ /* 0x000fe20007ffe0ff */
[----:B------:R-:W-:Y:S01]  /*5940*/  HMMA.16816.F32 R172, R20, R14, R172 ;  /* 0x0000000e14ac723c */ /* 0x000fe200000018ac */
[-C--:B------:R-:W-:Y:S02]  /*5950*/  ISETP.GE.AND P1, PT, R0, R165.reuse, PT ;  /* 0x000000a50000720c */ /* 0x080fe40003f26270 */
[C---:B------:R-:W-:Y:S02]  /*5960*/  ISETP.GE.AND P2, PT, R12.reuse, R165, PT ;  /* 0x000000a50c00720c */ /* 0x040fe40003f46270 */
[----:B------:R-:W-:Y:S02]  /*5970*/  ISETP.GE.AND P5, PT, R12, R2, PT ;  /* 0x000000020c00720c */ /* 0x000fe40003fa6270 */
[----:B------:R-:W-:Y:S01]  /*5980*/  IADD3 R12, R200, 0x10, RZ ;  /* 0x00000010c80c7810 */ /* 0x000fe20007ffe0ff */
[----:B------:R-:W-:Y:S01]  /*5990*/  HMMA.16816.F32 R8, R192, R196, R8 ;  /* 0x000000c4c008723c */ /* 0x000fe20000001808 */
[----:B------:R-:W-:-:S02]  /*59a0*/  FSEL R18, R4, -INF , !P2 ;  /* 0xff80000004127808 */ /* 0x000fc40005000000 */
[C---:B------:R-:W-:Y:S02]  /*59b0*/  ISETP.GE.AND P0, PT, R12.reuse, R165, PT ;  /* 0x000000a50c00720c */ /* 0x040fe40003f06270 */
[-C--:B------:R-:W-:Y:S02]  /*59c0*/  ISETP.GE.AND P2, PT, R12, R2.reuse, PT ;  /* 0x000000020c00720c */ /* 0x080fe40003f46270 */
[----:B------:R-:W2:Y:S01]  /*59d0*/  LDSM.16.M88.4 R12, [R220+0x7800] ;  /* 0x00780000dc0c783b */ /* 0x000ea20000000200 */
[----:B------:R-:W-:Y:S01]  /*59e0*/  HMMA.16816.F32 R28, R192, R180, R28 ;  /* 0x000000b4c01c723c */ /* 0x000fe2000000181c */
[----:B------:R-:W-:Y:S01]  /*59f0*/  ISETP.GE.AND P3, PT, R0, R2, PT ;  /* 0x000000020000720c */ /* 0x000fe20003f66270 */
[----:B------:R-:W-:-:S04]  /*5a00*/  DEPBAR.LE SB0, 0x0 ;  /* 0x000080000000791a */ /* 0x000fc80000000000 */
[----:B------:R-:W-:Y:S02]  /*5a10*/  IADD3 R0, R200, 0x11, RZ ;  /* 0x00000011c8007810 */ /* 0x000fe40007ffe0ff */
[----:B------:R-:W-:Y:S01]  /*5a20*/  HMMA.16816.F32 R24, R192, R182, R24 ;  /* 0x000000b6c018723c */ /* 0x000fe20000001818 */
[----:B------:R-:W-:Y:S02]  /*5a30*/  FSEL R19, R6, -INF , !P5 ;  /* 0xff80000006137808 */ /* 0x000fe40006800000 */
[----:B------:R-:W-:Y:S02]  /*5a40*/  FSEL R4, R5, -INF , !P1 ;  /* 0xff80000005047808 */ /* 0x000fe40004800000 */
[C---:B------:R-:W-:Y:S02]  /*5a50*/  ISETP.GE.AND P5, PT, R0.reuse, R165, PT ;  /* 0x000000a50000720c */ /* 0x040fe40003fa6270 */
[----:B------:R-:W-:Y:S01]  /*5a60*/  ISETP.GE.AND P1, PT, R0, R2, PT ;  /* 0x000000020000720c */ /* 0x000fe20003f26270 */
[----:B-1----:R-:W-:Y:S01]  /*5a70*/  HMMA.16816.F32 R168, R20, R184, R168 ;  /* 0x000000b814a8723c */ /* 0x002fe200000018a8 */
[----:B------:R-:W-:-:S02]  /*5a80*/  IADD3 R0, R200, 0x18, RZ ;  /* 0x00000018c8007810 */ /* 0x000fc40007ffe0ff */
[----:B------:R-:W-:Y:S02]  /*5a90*/  IADD3 R5, R200, 0x19, RZ ;  /* 0x00000019c8057810 */ /* 0x000fe40007ffe0ff */
[----:B------:R-:W-:Y:S02]  /*5aa0*/  FSEL R190, R176, -INF , !P0 ;  /* 0xff800000b0be7808 */ /* 0x000fe40004000000 */
[----:B------:R-:W-:Y:S01]  /*5ab0*/  FSEL R183, R178, -INF , !P2 ;  /* 0xff800000b2b77808 */ /* 0x000fe20005000000 */
[----:B------:R-:W-:Y:S01]  /*5ac0*/  HMMA.16816.F32 R32, R20, R186, R32 ;  /* 0x000000ba1420723c */ /* 0x000fe20000001820 */
[----:B------:R-:W-:Y:S02]  /*5ad0*/  FSEL R184, R177, -INF , !P5 ;  /* 0xff800000b1b87808 */ /* 0x000fe40006800000 */
[----:B------:R-:W-:Y:S02]  /*5ae0*/  ISETP.GE.AND P0, PT, R0, R2, PT ;  /* 0x000000020000720c */ /* 0x000fe40003f06270 */
[----:B------:R-:W-:-:S02]  /*5af0*/  ISETP.GE.AND P2, PT, R5, R165, PT ;  /* 0x000000a50500720c */ /* 0x000fc40003f46270 */
[-C--:B------:R-:W-:Y:S01]  /*5b00*/  ISETP.GE.AND P5, PT, R5, R2.reuse, PT ;  /* 0x000000020500720c */ /* 0x080fe20003fa6270 */
[C---:B------:R-:W-:Y:S01]  /*5b10*/  HMMA.16816.F32 R8, R20.reuse, R16, R8 ;  /* 0x000000101408723c */ /* 0x040fe20000001808 */
[----:B------:R-:W-:Y:S02]  /*5b20*/  IADD3 R5, R200, 0x21, RZ ;  /* 0x00000021c8057810 */ /* 0x000fe40007ffe0ff */
[----:B------:R-:W-:Y:S02]  /*5b30*/  FSEL R185, R174, -INF , !P0 ;  /* 0xff800000aeb97808 */ /* 0x000fe40004000000 */
[----:B------:R-:W-:Y:S02]  /*5b40*/  FSEL R186, R173, -INF , !P2 ;  /* 0xff800000adba7808 */ /* 0x000fe40005000000 */
[C---:B------:R-:W-:Y:S01]  /*5b50*/  ISETP.GE.AND P0, PT, R5.reuse, R165, PT ;  /* 0x000000a50500720c */ /* 0x040fe20003f06270 */
[----:B--2---:R-:W-:Y:S01]  /*5b60*/  HMMA.16816.F32 R28, R20, R12, R28 ;  /* 0x0000000c141c723c */ /* 0x004fe2000000181c */
[----:B------:R-:W-:-:S02]  /*5b70*/  ISETP.GE.AND P2, PT, R5, R2, PT ;  /* 0x000000020500720c */ /* 0x000fc40003f46270 */
[----:B------:R-:W-:Y:S02]  /*5b80*/  IADD3 R5, R200, 0x29, RZ ;  /* 0x00000029c8057810 */ /* 0x000fe40007ffe0ff */
[----:B------:R-:W-:Y:S02]  /*5b90*/  FSEL R7, R7, -INF , !P3 ;  /* 0xff80000007077808 */ /* 0x000fe40005800000 */
[----:B------:R-:W-:Y:S01]  /*5ba0*/  FSEL R192, R169, -INF , !P0 ;  /* 0xff800000a9c07808 */ /* 0x000fe20004000000 */
[----:B------:R-:W-:Y:S01]  /*5bb0*/  HMMA.16816.F32 R24, R20, R14, R24 ;  /* 0x0000000e1418723c */ /* 0x000fe20000001818 */
[----:B------:R-:W-:Y:S01]  /*5bc0*/  BAR.SYNC.DEFER_BLOCKING 0x0 ;  /* 0x0000000000007b1d */ /* 0x000fe20000010000 */
[----:B------:R-:W-:Y:S02]  /*5bd0*/  ISETP.GE.AND P3, PT, R0, R165, PT ;  /* 0x000000a50000720c */ /* 0x000fe40003f66270 */
[----:B------:R-:W-:Y:S02]  /*5be0*/  ISETP.GE.AND P0, PT, R5, R2, PT ;  /* 0x000000020500720c */ /* 0x000fe40003f06270 */
[----:B------:R-:W-:-:S02]  /*5bf0*/  IADD3 R0, R200, 0x20, RZ ;  /* 0x00000020c8007810 */ /* 0x000fc40007ffe0ff */
[----:B------:R-:W-:Y:S02]  /*5c00*/  FSEL R197, R179, -INF , !P1 ;  /* 0xff800000b3c57808 */ /* 0x000fe40004800000 */
[----:B------:R-:W-:Y:S02]  /*5c10*/  FSEL R188, R172, -INF , !P3 ;  /* 0xff800000acbc7808 */ /* 0x000fe40005800000 */
[----:B------:R-:W-:Y:S02]  /*5c20*/  FSEL R193, R35, -INF , !P0 ;  /* 0xff80000023c17808 */ /* 0x000fe40004000000 */
[CC--:B------:R-:W-:Y:S02]  /*5c30*/  ISETP.GE.AND P1, PT, R0.reuse, R165.reuse, PT ;  /* 0x000000a50000720c */ /* 0x0c0fe40003f26270 */
[----:B------:R-:W-:Y:S02]  /*5c40*/  ISETP.GE.AND P3, PT, R0, R2, PT ;  /* 0x000000020000720c */ /* 0x000fe40003f66270 */
[----:B------:R-:W-:-:S02]  /*5c50*/  ISETP.GE.AND P0, PT, R200, R165, PT ;  /* 0x000000a5c800720c */ /* 0x000fc40003f06270 */
[----:B------:R-:W-:Y:S02]  /*5c60*/  IADD3 R0, R200, 0x28, RZ ;  /* 0x00000028c8007810 */ /* 0x000fe40007ffe0ff */
[----:B------:R-:W-:Y:S02]  /*5c70*/  FSEL R195, R175, -INF , !P5 ;  /* 0xff800000afc37808 */ /* 0x000fe40006800000 */
[----:B------:R-:W-:Y:S02]  /*5c80*/  FSEL R198, R168, -INF , !P1 ;  /* 0xff800000a8c67808 */ /* 0x000fe40004800000 */
[----:B------:R-:W-:Y:S02]  /*5c90*/  FSEL R8, R8, -INF , !P0 ;  /* 0xff80000008087808 */ /* 0x000fe40004000000 */
[C---:B------:R-:W-:Y:S02]  /*5ca0*/  ISETP.GE.AND P5, PT, R0.reuse, R165, PT ;  /* 0x000000a50000720c */ /* 0x040fe40003fa6270 */
[----:B------:R-:W-:-:S02]  /*5cb0*/  ISETP.GE.AND P1, PT, R0, R2, PT ;  /* 0x000000020000720c */ /* 0x000fc40003f26270 */
[----:B------:R-:W-:Y:S02]  /*5cc0*/  FSEL R191, R170, -INF , !P3 ;  /* 0xff800000aabf7808 */ /* 0x000fe40005800000 */
[----:B------:R-:W-:Y:S02]  /*5cd0*/  PLOP3.LUT P0, PT, PT, PT, UP0, 0x80, 0x0 ;  /* 0x000000000000781c */ /* 0x000fe40003f0f008 */
[----:B------:R-:W-:Y:S02]  /*5ce0*/  ISETP.GE.AND P3, PT, R5, R165, PT ;  /* 0x000000a50500720c */ /* 0x000fe40003f66270 */
[C---:B------:R-:W-:Y:S02]  /*5cf0*/  IADD3 R0, R200.reuse, 0x30, RZ ;  /* 0x00000030c8007810 */ /* 0x040fe40007ffe0ff */
[----:B------:R-:W-:Y:S02]  /*5d00*/  IADD3 R5, R200, 0x31, RZ ;  /* 0x00000031c8057810 */ /* 0x000fe40007ffe0ff */
[----:B------:R-:W-:-:S02]  /*5d10*/  FSEL R189, R171, -INF , !P2 ;  /* 0xff800000abbd7808 */ /* 0x000fc40005000000 */
[----:B------:R-:W-:Y:S02]  /*5d20*/  FSEL R196, R32, -INF , !P5 ;  /* 0xff80000020c47808 */ /* 0x000fe40006800000 */
[CC--:B------:R-:W-:Y:S02]  /*5d30*/  ISETP.GE.AND P2, PT, R0.reuse, R165.reuse, PT ;  /* 0x000000a50000720c */ /* 0x0c0fe40003f46270 */
[----:B------:R-:W-:Y:S02]  /*5d40*/  ISETP.GE.AND P5, PT, R0, R2, PT ;  /* 0x000000020000720c */ /* 0x000fe40003fa6270 */
[----:B------:R-:W-:Y:S02]  /*5d50*/  FSEL R187, R34, -INF , !P1 ;  /* 0xff80000022bb7808 */ /* 0x000fe40004800000 */
[----:B------:R-:W-:Y:S02]  /*5d60*/  FSEL R11, R11, -INF , !P4 ;  /* 0xff8000000b0b7808 */ /* 0x000fe40006000000 */
[----:B------:R-:W-:-:S02]  /*5d70*/  ISETP.GE.AND P1, PT, R5, R165, PT ;  /* 0x000000a50500720c */ /* 0x000fc40003f26270 */
[C---:B------:R-:W-:Y:S02]  /*5d80*/  ISETP.GE.AND P4, PT, R200.reuse, R2, PT ;  /* 0x00000002c800720c */ /* 0x040fe40003f86270 */
[C---:B------:R-:W-:Y:S02]  /*5d90*/  IADD3 R0, R200.reuse, 0x38, RZ ;  /* 0x00000038c8007810 */ /* 0x040fe40007ffe0ff */
[----:B------:R-:W-:Y:S02]  /*5da0*/  IADD3 R200, R200, 0x39, RZ ;  /* 0x00000039c8c87810 */ /* 0x000fe40007ffe0ff */
[----:B------:R-:W-:Y:S02]  /*5db0*/  FSEL R194, R33, -INF , !P3 ;  /* 0xff80000021c27808 */ /* 0x000fe40005800000 */
[----:B------:R-:W-:Y:S02]  /*5dc0*/  FSEL R6, R9, -INF , !P6 ;  /* 0xff80000009067808 */ /* 0x000fe40007000000 */
[----:B------:R-:W-:-:S02]  /*5dd0*/  FSEL R182, R28, -INF , !P2 ;  /* 0xff8000001cb67808 */ /* 0x000fc40005000000 */
[----:B------:R-:W-:Y:S02]  /*5de0*/  FSEL R33, R30, -INF , !P5 ;  /* 0xff8000001e217808 */ /* 0x000fe40006800000 */
[----:B------:R-:W-:Y:S02]  /*5df0*/  FSEL R180, R29, -INF , !P1 ;  /* 0xff8000001db47808 */ /* 0x000fe40004800000 */
[-C--:B------:R-:W-:Y:S02]  /*5e00*/  ISETP.GE.AND P3, PT, R5, R2.reuse, PT ;  /* 0x000000020500720c */ /* 0x080fe40003f66270 */
[CC--:B------:R-:W-:Y:S02]  /*5e10*/  ISETP.GE.AND P6, PT, R0.reuse, R165.reuse, PT ;  /* 0x000000a50000720c */ /* 0x0c0fe40003fc6270 */
[----:B------:R-:W-:Y:S02]  /*5e20*/  ISETP.GE.AND P2, PT, R0, R2, PT ;  /* 0x000000020000720c */ /* 0x000fe40003f46270 */
[----:B------:R-:W-:-:S02]  /*5e30*/  ISETP.GE.AND P5, PT, R200, R165, PT ;  /* 0x000000a5c800720c */ /* 0x000fc40003fa6270 */
[----:B------:R-:W-:Y:S02]  /*5e40*/  ISETP.GE.AND P1, PT, R200, R2, PT ;  /* 0x00000002c800720c */ /* 0x000fe40003f26270 */
[----:B------:R-:W-:Y:S02]  /*5e50*/  FSEL R10, R10, -INF , !P4 ;  /* 0xff8000000a0a7808 */ /* 0x000fe40006000000 */
[----:B------:R-:W-:Y:S02]  /*5e60*/  FSEL R179, R31, -INF , !P3 ;  /* 0xff8000001fb37808 */ /* 0x000fe40005800000 */
[----:B------:R-:W-:Y:S02]  /*5e70*/  FSEL R34, R24, -INF , !P6 ;  /* 0xff80000018227808 */ /* 0x000fe40007000000 */
[----:B------:R-:W-:Y:S02]  /*5e80*/  FSEL R32, R25, -INF , !P5 ;  /* 0xff80000019207808 */ /* 0x000fe40006800000 */
[----:B------:R-:W-:-:S02]  /*5e90*/  FSEL R177, R26, -INF , !P2 ;  /* 0xff8000001ab17808 */ /* 0x000fc40005000000 */
[----:B------:R-:W-:Y:S01]  /*5ea0*/  FSEL R175, R27, -INF , !P1 ;  /* 0xff8000001baf7808 */ /* 0x000fe20004800000 */
[----:B------:R-:W-:Y:S05]  /*5eb0*/  @!P0 BRA `(.L_x_7) ;  /* 0x000002a000008947 */ /* 0x000fea0003800000 */
[----:B------:R-:W-:Y:S02]  /*5ec0*/  UIADD3 UR11, UR8, -0x3, URZ ;  /* 0xfffffffd080b7890 */ /* 0x000fe4000fffe03f */
[----:B------:R-:W-:Y:S02]  /*5ed0*/  ULDC.64 UR12, c[0x0][0x198] ;  /* 0x00006600000c7ab9 */ /* 0x000fe40000000a00 */
[----:B------:R-:W-:Y:S02]  /*5ee0*/  USHF.R.S32.HI UR6, URZ, 0x1f, UR11 ;  /* 0x0000001f3f067899 */ /* 0x000fe4000801140b */
[----:B------:R-:W-:Y:S02]  /*5ef0*/  UIMAD.WIDE.U32 UR20, UR11, UR12, URZ ;  /* 0x0000000c0b1472a5 */ /* 0x000fe4000f8e003f */
[----:B------:R-:W-:-:S04]  /*5f00*/  UIMAD UR6, UR6, UR12, URZ ;  /* 0x0000000c060672a4 */ /* 0x000fc8000f8e023f */
[----:B------:R-:W-:Y:S01]  /*5f10*/  UIMAD UR6, UR11, UR13, UR6 ;  /* 0x0000000d0b0672a4 */ /* 0x000fe2000f8e0206 */
[----:B------:R-:W-:Y:S02]  /*5f20*/  IMAD.U32 R14, RZ, RZ, UR20 ;  /* 0x00000014ff0e7e24 */ /* 0x000fe4000f8e00ff */
[----:B------:R-:W-:Y:S01]  /*5f30*/  IMAD.U32 R15, RZ, RZ, UR21 ;  /* 0x00000015ff0f7e24 */ /* 0x000fe2000f8e00ff */
[----:B------:R-:W-:Y:S02]  /*5f40*/  UIADD3 UR6, UR21, UR6, URZ ;  /* 0x0000000615067290 */ /* 0x000fe4000fffe03f */
[----:B------:R-:W-:-:S04]  /*5f50*/  LEA R0, P0, R14, R238, 0x6 ;  /* 0x000000ee0e007211 */ /* 0x000fc800078030ff */
[----:B------:R-:W-:Y:S01]  /*5f60*/  IMAD.U32 R5, RZ, RZ, UR6 ;  /* 0x00000006ff057e24 */ /* 0x000fe2000f8e00ff */
[----:B------:R-:W-:Y:S01]  /*5f70*/  USHF.L.U32 UR6, UR12, 0x5, URZ ;  /* 0x000000050c067899 */ /* 0x000fe2000800063f */
[----:B------:R-:W-:Y:S01]  /*5f80*/  LEA R12, P1, R0, c[0x0][0x168], 0x1 ;  /* 0x00005a00000c7a11 */ /* 0x000fe200078208ff */
[----:B------:R-:W-:Y:S02]  /*5f90*/  USHF.L.U64.HI UR12, UR12, 0x5, UR7 ;  /* 0x000000050c0c7899 */ /* 0x000fe40008010207 */
[----:B------:R-:W-:Y:S02]  /*5fa0*/  LEA.HI.X R5, R14, R243, R5, 0x6, P0 ;  /* 0x000000f30e057211 */ /* 0x000fe400000f3405 */
[----:B------:R-:W-:Y:S02]  /*5fb0*/  IADD3 R14, P0, R12, UR6, RZ ;  /* 0x000000060c0e7c10 */ /* 0x000fe4000ff1e0ff */
[----:B------:R-:W-:Y:S02]  /*5fc0*/  LEA.HI.X R13, R0, c[0x0][0x16c], R5, 0x1, P1 ;  /* 0x00005b00000d7a11 */ /* 0x000fe400008f0c05 */
[----:B------:R-:W-:-:S02]  /*5fd0*/  IADD3 R20, P1, R14, UR6, RZ ;  /* 0x000000060e147c10 */ /* 0x000fc4000ff3e0ff */
[----:B------:R-:W-:Y:S01]  /*5fe0*/  IADD3.X R15, R13, UR12, RZ, P0, !PT ;  /* 0x0000000c0d0f7c10 */ /* 0x000fe200087fe4ff */
[----:B------:R-:W-:Y:S01]  /*5ff0*/  @!PT LDS RZ, [RZ] ;  /* 0x00000000fffff984 */ /* 0x000fe20000000800 */
[----:B------:R-:W-:Y:S01]  /*6000*/  @!PT LDS RZ, [RZ] ;  /* 0x00000000fffff984 */ /* 0x000fe20000000800 */
[----:B------:R-:W-:Y:S01]  /*6010*/  @!PT LDS RZ, [RZ] ;  /* 0x00000000fffff984 */ /* 0x000fe20000000800 */
[----:B------:R1:W-:Y:S01]  /*6020*/  LDGSTS.E.BYPASS.LTC128B.128 [R236+0x8000], [R12.64] ;  /* 0x080000000cec7fae */ /* 0x0003e2000b901d50 */
[----:B------:R-:W-:Y:S02]  /*6030*/  IADD3 R16, P0, R20, UR6, RZ ;  /* 0x0000000614107c10 */ /* 0x000fe4000ff1e0ff */
        /* <DEDUP_REMOVED lines=18> */
.L_x_7:
[----:B------:R-:W-:Y:S01]  /*6160*/  FMNMX.FTZ R5, R164, R8, !PT ;  /* 0x00000008a4057209 */ /* 0x000fe20007810000 */
[----:B-1----:R-:W-:Y:S01]  /*6170*/  LDSM.16.MT88.4 R20, [R224+0x16000] ;  /* 0x01600000e014783b */ /* 0x002fe20000004200 */
[----:B------:R-:W-:Y:S01]  /*6180*/  FMNMX.FTZ R12, R3, R10, !PT ;  /* 0x0000000a030c7209 */ /* 0x000fe20007810000 */
[----:B------:R-:W-:Y:S01]  /*6190*/  UISETP.GE.AND UP0, UPT, UR8, 0x3, UPT ;  /* 0x000000030800788c */ /* 0x000fe2000bf06270 */
[----:B------:R-:W-:Y:S01]  /*61a0*/  FMNMX.FTZ R5, R6, R5, !PT ;  /* 0x0000000506057209 */ /* 0x000fe20007810000 */
[----:B------:R-:W-:Y:S01]  /*61b0*/  LDSM.16.MT88.4 R24, [R224+0x10800] ;  /* 0x01080000e018783b */ /* 0x000fe20000004200 */
[----:B------:R-:W-:-:S02]  /*61c0*/  FMNMX.FTZ R12, R11, R12, !PT ;  /* 0x0000000c0b0c7209 */ /* 0x000fc40007810000 */
[----:B------:R-:W-:Y:S01]  /*61d0*/  FMNMX.FTZ R5, R18, R5, !PT ;  /* 0x0000000512057209 */ /* 0x000fe20007810000 */
[----:B------:R-:W-:Y:S01]  /*61e0*/  LDSM.16.MT88.4 R28, [R228+0x14800] ;  /* 0x01480000e41c783b */ /* 0x000fe20000004200 */
[----:B------:R-:W-:Y:S02]  /*61f0*/  FMNMX.FTZ R12, R19, R12, !PT ;  /* 0x0000000c130c7209 */ /* 0x000fe40007810000 */
[----:B------:R-:W-:Y:S02]  /*6200*/  FMNMX.FTZ R5, R4, R5, !PT ;  /* 0x0000000504057209 */ /* 0x000fe40007810000 */
[----:B------:R-:W-:Y:S01]  /*6210*/  FMNMX.FTZ R12, R7, R12, !PT ;  /* 0x0000000c070c7209 */ /* 0x000fe20007810000 */
[----:B------:R-:W-:Y:S01]  /*6220*/  @UP0 UIADD3 UR11, UR8, -0x3, URZ ;  /* 0xfffffffd080b0890 */ /* 0x000fe2000fffe03f */
        /* <DEDUP_REMOVED lines=23> */
[----:B------:R-:W-:-:S03]  /*63a0*/  FMNMX.FTZ R12, R175, R12, !PT ;  /* 0x0000000caf0c7209 */ /* 0x000fc60007810000 */
[----:B------:R-:W1:Y:S04]  /*63b0*/  SHFL.BFLY PT, R9, R14, 0x2, 0x1f ;  /* 0x0c401f000e097f89 */ /* 0x000e6800000e0000 */
[----:B------:R-:W2:Y:S01]  /*63c0*/  SHFL.BFLY PT, R5, R12, 0x2, 0x1f ;  /* 0x0c401f000c057f89 */ /* 0x000ea200000e0000 */
[----:B-1----:R-:W-:Y:S02]  /*63d0*/  FMNMX.FTZ R9, R14, R9, !PT ;  /* 0x000000090e097209 */ /* 0x002fe40007810000 */
[----:B--2---:R-:W-:-:S03]  /*63e0*/  FMNMX.FTZ R5, R12, R5, !PT ;  /* 0x000000050c057209 */ /* 0x004fc60007810000 */
[----:B------:R-:W1:Y:S04]  /*63f0*/  SHFL.BFLY PT, R2, R9, 0x1, 0x1f ;  /* 0x0c201f0009027f89 */ /* 0x000e6800000e0000 */
[----:B------:R-:W2:Y:S04]  /*6400*/  SHFL.BFLY PT, R0, R5, 0x1, 0x1f ;  /* 0x0c201f0005007f89 */ /* 0x000ea800000e0000 */
[----:B------:R-:W-:Y:S01]  /*6410*/  LDSM.16.MT88.4 R12, [R226+0x10000] ;  /* 0x01000000e20c783b */ /* 0x000fe20000004200 */
[----:B-1----:R-:W-:Y:S02]  /*6420*/  FMNMX.FTZ R2, R9, R2, !PT ;  /* 0x0000000209027209 */ /* 0x002fe40007810000 */
[----:B--2---:R-:W-:-:S03]  /*6430*/  FMNMX.FTZ R0, R5, R0, !PT ;  /* 0x0000000005007209 */ /* 0x004fc60007810000 */
[C---:B------:R-:W-:Y:S01]  /*6440*/  FMUL.FTZ R35, R2.reuse, c[0x0][0x23c] ;  /* 0x00008f0002237a20 */ /* 0x040fe20000410000 */
[----:B------:R-:W-:Y:S02]  /*6450*/  FSETP.NEU.FTZ.AND P1, PT, R2, -INF , PT ;  /* 0xff8000000200780b */ /* 0x000fe40003f3d000 */
[C---:B------:R-:W-:Y:S01]  /*6460*/  FSETP.NEU.FTZ.AND P0, PT, R0.reuse, -INF , PT ;  /* 0xff8000000000780b */ /* 0x040fe20003f1d000 */
[----:B------:R-:W-:Y:S01]  /*6470*/  FMUL.FTZ R178, R0, c[0x0][0x23c] ;  /* 0x00008f0000b27a20 */ /* 0x000fe20000410000 */
[----:B------:R-:W-:Y:S02]  /*6480*/  FSEL R35, R35, RZ, P1 ;  /* 0x000000ff23237208 */ /* 0x000fe40000800000 */
[----:B------:R-:W-:Y:S02]  /*6490*/  FSEL R5, R2, RZ, P1 ;  /* 0x000000ff02057208 */ /* 0x000fe40000800000 */
[----:B------:R-:W-:Y:S01]  /*64a0*/  FSEL R178, R178, RZ, P0 ;  /* 0x000000ffb2b27208 */ /* 0x000fe20000000000 */
[----:B------:R-:W-:-:S02]  /*64b0*/  FFMA.FTZ R171, R18, c[0x0][0x23c], -R35 ;  /* 0x00008f0012ab7a23 */ /* 0x000fc40000010823 */
[--C-:B------:R-:W-:Y:S01]  /*64c0*/  FFMA.FTZ R172, R6, c[0x0][0x23c], -R35.reuse ;  /* 0x00008f0006ac7a23 */ /* 0x100fe20000010823 */
[----:B------:R-:W-:Y:S01]  /*64d0*/  FSEL R6, R0, RZ, P0 ;  /* 0x000000ff00067208 */ /* 0x000fe20000000000 */
[----:B------:R-:W-:Y:S01]  /*64e0*/  FFMA.FTZ R165, R19, c[0x0][0x23c], -R178 ;  /* 0x00008f0013a57a23 */ /* 0x000fe200000108b2 */
[----:B------:R-:W-:Y:S01]  /*64f0*/  PLOP3.LUT P0, PT, PT, PT, UP0, 0x80, 0x0 ;  /* 0x000000000000781c */ /* 0x000fe20003f0f008 */
[----:B------:R-:W1:Y:S01]  /*6500*/  LDSM.16.MT88.4 R16, [R228+0x10000] ;  /* 0x01000000e410783b */ /* 0x000e620000004200 */
[----:B------:R-:W-:Y:S01]  /*6510*/  FFMA.FTZ R170, R4, c[0x0][0x23c], -R35 ;  /* 0x00008f0004aa7a23 */ /* 0x000fe20000010823 */
[----:B------:R-:W-:Y:S01]  /*6520*/  MUFU.EX2 R172, R172 ;  /* 0x000000ac00ac7308 */ /* 0x000fe20000000800 */
[----:B------:R-:W-:Y:S02]  /*6530*/  FADD.FTZ R4, R164, -R5 ;  /* 0x80000005a4047221 */ /* 0x000fe40000010000 */
[----:B------:R-:W-:Y:S02]  /*6540*/  FADD.FTZ R6, R3, -R6 ;  /* 0x8000000603067221 */ /* 0x000fe40000010000 */
[----:B------:R-:W-:-:S02]  /*6550*/  FFMA.FTZ R173, R8, c[0x0][0x23c], -R35 ;  /* 0x00008f0008ad7a23 */ /* 0x000fc40000010823 */
[--C-:B------:R-:W-:Y:S01]  /*6560*/  FFMA.FTZ R169, R10, c[0x0][0x23c], -R178.reuse ;  /* 0x00008f000aa97a23 */ /* 0x100fe200000108b2 */
[----:B------:R-:W-:Y:S01]  /*6570*/  MUFU.EX2 R171, R171 ;  /* 0x000000ab00ab7308 */ /* 0x000fe20000000800 */
[--C-:B------:R-:W-:Y:S02]  /*6580*/  FFMA.FTZ R168, R11, c[0x0][0x23c], -R178.reuse ;  /* 0x00008f000ba87a23 */ /* 0x100fe400000108b2 */
[----:B------:R-:W-:Y:S01]  /*6590*/  FFMA.FTZ R164, R7, c[0x0][0x23c], -R178 ;  /* 0x00008f0007a47a23 */ /* 0x000fe200000108b2 */
[----:B------:R-:W2:Y:S01]  /*65a0*/  LDSM.16.MT88.4 R8, [R225+0x10000] ;  /* 0x01000000e108783b */ /* 0x000ea20000004200 */
[----:B------:R-:W-:Y:S02]  /*65b0*/  FMUL.FTZ R176, R4, c[0x0][0x23c] ;  /* 0x00008f0004b07a20 */ /* 0x000fe40000410000 */
[----:B------:R-:W-:Y:S01]  /*65c0*/  FMUL.FTZ R174, R6, c[0x0][0x23c] ;  /* 0x00008f0006ae7a20 */ /* 0x000fe20000410000 */
[----:B------:R-:W3:Y:S01]  /*65d0*/  MUFU.EX2 R173, R173 ;  /* 0x000000ad00ad7308 */ /* 0x000ee20000000800 */
[----:B------:R-:W-:-:S02]  /*65e0*/  FFMA.FTZ R3, R190, c[0x0][0x23c], -R35 ;  /* 0x00008f00be037a23 */ /* 0x000fc40000010823 */
[--C-:B------:R-:W-:Y:S02]  /*65f0*/  FFMA.FTZ R181, R188, c[0x0][0x23c], -R35.reuse ;  /* 0x00008f00bcb57a23 */ /* 0x100fe40000010823 */
[--C-:B------:R-:W-:Y:S02]  /*6600*/  FFMA.FTZ R184, R184, c[0x0][0x23c], -R35.reuse ;  /* 0x00008f00b8b87a23 */ /* 0x100fe40000010823 */
[----:B------:R-:W-:Y:S01]  /*6610*/  FFMA.FTZ R186, R186, c[0x0][0x23c], -R35 ;  /* 0x00008f00baba7a23 */ /* 0x000fe20000010823 */
[----:B------:R-:W4:Y:S01]  /*6620*/  MUFU.EX2 R170, R170 ;  /* 0x000000aa00aa7308 */ /* 0x000f220000000800 */
[--C-:B------:R-:W-:Y:S02]  /*6630*/  FFMA.FTZ R183, R183, c[0x0][0x23c], -R178.reuse ;  /* 0x00008f00b7b77a23 */ /* 0x100fe400000108b2 */
[--C-:B------:R-:W-:Y:S02]  /*6640*/  FFMA.FTZ R188, R197, c[0x0][0x23c], -R178.reuse ;  /* 0x00008f00c5bc7a23 */ /* 0x100fe400000108b2 */
[----:B------:R-:W-:-:S02]  /*6650*/  FFMA.FTZ R185, R185, c[0x0][0x23c], -R178 ;  /* 0x00008f00b9b97a23 */ /* 0x000fc400000108b2 */
[----:B------:R-:W-:Y:S01]  /*6660*/  FFMA.FTZ R190, R195, c[0x0][0x23c], -R178 ;  /* 0x00008f00c3be7a23 */ /* 0x000fe200000108b2 */
[----:B------:R-:W-:Y:S01]  /*6670*/  MUFU.EX2 R169, R169 ;  /* 0x000000a900a97308 */ /* 0x000fe20000000800 */
[----:B---3--:R-:W-:Y:S01]  /*6680*/  F2FP.PACK_AB R4, R172, R173 ;  /* 0x000000adac04723e */ /* 0x008fe200000000ff */
[--C-:B------:R-:W-:Y:S02]  /*6690*/  FFMA.FTZ R195, R198, c[0x0][0x23c], -R35.reuse ;  /* 0x00008f00c6c37a23 */ /* 0x100fe40000010823 */
[--C-:B------:R-:W-:Y:S02]  /*66a0*/  FFMA.FTZ R197, R194, c[0x0][0x23c], -R35.reuse ;  /* 0x00008f00c2c57a23 */ /* 0x100fe40000010823 */
[--C-:B------:R-:W-:Y:S02]  /*66b0*/  FFMA.FTZ R192, R192, c[0x0][0x23c], -R35.reuse ;  /* 0x00008f00c0c07a23 */ /* 0x100fe40000010823 */
[----:B------:R-:W3:Y:S01]  /*66c0*/  MUFU.EX2 R168, R168 ;  /* 0x000000a800a87308 */ /* 0x000ee20000000800 */
[----:B----4-:R-:W-:Y:S01]  /*66d0*/  F2FP.PACK_AB R6, R170, R171 ;  /* 0x000000abaa06723e */ /* 0x010fe200000000ff */
[----:B------:R-:W-:-:S02]  /*66e0*/  FFMA.FTZ R196, R196, c[0x0][0x23c], -R35 ;  /* 0x00008f00c4c47a23 */ /* 0x000fc40000010823 */
[--C-:B------:R-:W-:Y:S02]  /*66f0*/  FFMA.FTZ R191, R191, c[0x0][0x23c], -R178.reuse ;  /* 0x00008f00bfbf7a23 */ /* 0x100fe400000108b2 */
[--C-:B------:R-:W-:Y:S02]  /*6700*/  FFMA.FTZ R194, R189, c[0x0][0x23c], -R178.reuse ;  /* 0x00008f00bdc27a23 */ /* 0x100fe400000108b2 */
[----:B------:R-:W-:Y:S01]  /*6710*/  MUFU.EX2 R165, R165 ;  /* 0x000000a500a57308 */ /* 0x000fe20000000800 */
[--C-:B------:R-:W-:Y:S02]  /*6720*/  FFMA.FTZ R187, R187, c[0x0][0x23c], -R178.reuse ;  /* 0x00008f00bbbb7a23 */ /* 0x100fe400000108b2 */
[--C-:B------:R-:W-:Y:S02]  /*6730*/  FFMA.FTZ R198, R193, c[0x0][0x23c], -R178.reuse ;  /* 0x00008f00c1c67a23 */ /* 0x100fe400000108b2 */
[----:B------:R-:W-:Y:S02]  /*6740*/  FFMA.FTZ R189, R180, c[0x0][0x23c], -R35 ;  /* 0x00008f00b4bd7a23 */ /* 0x000fe40000010823 */
[--C-:B------:R-:W-:Y:S01]  /*6750*/  FFMA.FTZ R199, R33, c[0x0][0x23c], -R178.reuse ;  /* 0x00008f0021c77a23 */ /* 0x100fe200000108b2 */
[----:B------:R-:W4:Y:S01]  /*6760*/  MUFU.EX2 R164, R164 ;  /* 0x000000a400a47308 */ /* 0x000f220000000800 */
[----:B---3--:R-:W-:Y:S01]  /*6770*/  F2FP.PACK_AB R5, R168, R169 ;  /* 0x000000a9a805723e */ /* 0x008fe200000000ff */
[----:B------:R-:W-:-:S02]  /*6780*/  FFMA.FTZ R200, R179, c[0x0][0x23c], -R178 ;  /* 0x00008f00b3c87a23 */ /* 0x000fc400000108b2 */
[--C-:B------:R-:W-:Y:S02]  /*6790*/  FFMA.FTZ R177, R177, c[0x0][0x23c], -R178.reuse ;  /* 0x00008f00b1b17a23 */ /* 0x100fe400000108b2 */
[--C-:B------:R-:W-:Y:S02]  /*67a0*/  FFMA.FTZ R182, R182, c[0x0][0x23c], -R35.reuse ;  /* 0x00008f00b6b67a23 */ /* 0x100fe40000010823 */
[----:B------:R-:W3:Y:S01]  /*67b0*/  MUFU.EX2 R176, R176 ;  /* 0x000000b000b07308 */ /* 0x000ee20000000800 */
[--C-:B------:R-:W-:Y:S02]  /*67c0*/  FFMA.FTZ R180, R34, c[0x0][0x23c], -R35.reuse ;  /* 0x00008f0022b47a23 */ /* 0x100fe40000010823 */
[----:B------:R-:W-:Y:S02]  /*67d0*/  FFMA.FTZ R193, R32, c[0x0][0x23c], -R35 ;  /* 0x00008f0020c17a23 */ /* 0x000fe40000010823 */
[----:B------:R-:W-:Y:S01]  /*67e0*/  FFMA.FTZ R178, R175, c[0x0][0x23c], -R178 ;  /* 0x00008f00afb27a23 */ /* 0x000fe200000108b2 */
[----:B------:R-:W-:Y:S02]  /*67f0*/  LDSM.16.MT88.4 R32, [R228+0x11800] ;  /* 0x01180000e420783b */ /* 0x000fe40000004200 */
[----:B------:R-:W5:Y:S01]  /*6800*/  MUFU.EX2 R174, R174 ;  /* 0x000000ae00ae7308 */ /* 0x000f620000000800 */
[----:B----4-:R-:W-:Y:S01]  /*6810*/  F2FP.PACK_AB R7, R164, R165 ;  /* 0x000000a5a407723e */ /* 0x010fe200000000ff */
[----:B---3--:R-:W-:-:S06]  /*6820*/  FMUL.FTZ R160, R160, R176 ;  /* 0x000000b0a0a07220 */ /* 0x008fcc0000410000 */
[----:B------:R-:W-:Y:S01]  /*6830*/  MUFU.EX2 R3, R3 ;  /* 0x0000000300037308 */ /* 0x000fe20000000800 */
[-C--:B------:R-:W-:Y:S02]  /*6840*/  FMUL.FTZ R161, R161, R176.reuse ;  /* 0x000000b0a1a17220 */ /* 0x080fe40000410000 */
[-C--:B------:R-:W-:Y:S02]  /*6850*/  FMUL.FTZ R36, R36, R176.reuse ;  /* 0x000000b024247220 */ /* 0x080fe40000410000 */
[----:B------:R-:W-:Y:S02]  /*6860*/  FMUL.FTZ R37, R37, R176 ;  /* 0x000000b025257220 */ /* 0x000fe40000410000 */
[-C--:B-----5:R-:W-:Y:S01]  /*6870*/  FMUL.FTZ R162, R162, R174.reuse ;  /* 0x000000aea2a27220 */ /* 0x0a0fe20000410000 */
[----:B------:R-:W3:Y:S01]  /*6880*/  MUFU.EX2 R184, R184 ;  /* 0x000000b800b87308 */ /* 0x000ee20000000800 */
[-C--:B------:R-:W-:Y:S02]  /*6890*/  FMUL.FTZ R163, R163, R174.reuse ;  /* 0x000000aea3a37220 */ /* 0x080fe40000410000 */
[----:B------:R-:W-:-:S02]  /*68a0*/  FMUL.FTZ R38, R38, R174 ;  /* 0x000000ae26267220 */ /* 0x000fc40000410000 */
[----:B------:R-:W-:Y:S02]  /*68b0*/  FMUL.FTZ R39, R39, R174 ;  /* 0x000000ae27277220 */ /* 0x000fe40000410000 */
[-C--:B------:R-:W-:Y:S01]  /*68c0*/  FMUL.FTZ R40, R40, R176.reuse ;  /* 0x000000b028287220 */ /* 0x080fe20000410000 */
[C---:B-1----:R-:W-:Y:S01]  /*68d0*/  HMMA.16816.F32 R160, R4.reuse, R16, R160 ;  /* 0x0000001004a0723c */ /* 0x042fe200000018a0 */
[----:B------:R-:W-:Y:S01]  /*68e0*/  FMUL.FTZ R41, R41, R176 ;  /* 0x000000b029297220 */ /* 0x000fe20000410000 */
[----:B------:R-:W-:Y:S01]  /*68f0*/  MUFU.EX2 R181, R181 ;  /* 0x000000b500b57308 */ /* 0x000fe20000000800 */
[-C--:B------:R-:W-:Y:S02]  /*6900*/  FMUL.FTZ R42, R42, R174.reuse ;  /* 0x000000ae2a2a7220 */ /* 0x080fe40000410000 */
[----:B------:R-:W-:Y:S02]  /*6910*/  FMUL.FTZ R43, R43, R174 ;  /* 0x000000ae2b2b7220 */ /* 0x000fe40000410000 */
[-C--:B------:R-:W-:Y:S01]  /*6920*/  FMUL.FTZ R44, R44, R176.reuse ;  /* 0x000000b02c2c7220 */ /* 0x080fe20000410000 */
[----:B------:R-:W-:Y:S01]  /*6930*/  HMMA.16816.F32 R36, R4, R18, R36 ;  /* 0x000000120424723c */ /* 0x000fe20000001824 */
[----:B------:R-:W1:Y:S01]  /*6940*/  LDSM.16.MT88.4 R16, [R224+0x10000] ;  /* 0x01000000e010783b */ /* 0x000e620000004200 */
[----:B------:R-:W-:Y:S01]  /*6950*/  FMUL.FTZ R45, R45, R176 ;  /* 0x000000b02d2d7220 */ /* 0x000fe20000410000 */
[----:B------:R-:W-:Y:S01]  /*6960*/  MUFU.EX2 R186, R186 ;  /* 0x000000ba00ba7308 */ /* 0x000fe20000000800 */
[----:B------:R-:W-:-:S02]  /*6970*/  FMUL.FTZ R46, R46, R174 ;  /* 0x000000ae2e2e7220 */ /* 0x000fc40000410000 */
[----:B------:R-:W-:Y:S02]  /*6980*/  FMUL.FTZ R47, R47, R174 ;  /* 0x000000ae2f2f7220 */ /* 0x000fe40000410000 */
[-C--:B------:R-:W-:Y:S01]  /*6990*/  FMUL.FTZ R48, R48, R176.reuse ;  /* 0x000000b030307220 */ /* 0x080fe20000410000 */
[C---:B------:R-:W-:Y:S01]  /*69a0*/  HMMA.16816.F32 R40, R4.reuse, R12, R40 ;  /* 0x0000000c0428723c */ /* 0x040fe20000001828 */
[----:B------:R-:W-:Y:S01]  /*69b0*/  FMUL.FTZ R49, R49, R176 ;  /* 0x000000b031317220 */ /* 0x000fe20000410000 */
[----:B------:R-:W-:Y:S01]  /*69c0*/  MUFU.EX2 R183, R183 ;  /* 0x000000b700b77308 */ /* 0x000fe20000000800 */
[-C--:B------:R-:W-:Y:S02]  /*69d0*/  FMUL.FTZ R50, R50, R174.reuse ;  /* 0x000000ae32327220 */ /* 0x080fe40000410000 */
[----:B------:R-:W-:Y:S02]  /*69e0*/  FMUL.FTZ R51, R51, R174 ;  /* 0x000000ae33337220 */ /* 0x000fe40000410000 */
[-C--:B------:R-:W-:Y:S01]  /*69f0*/  FMUL.FTZ R52, R52, R176.reuse ;  /* 0x000000b034347220 */ /* 0x080fe20000410000 */
[----:B------:R-:W-:Y:S01]  /*6a00*/  HMMA.16816.F32 R44, R4, R14, R44 ;  /* 0x0000000e042c723c */ /* 0x000fe2000000182c */
[----:B------:R-:W-:Y:S01]  /*6a10*/  FMUL.FTZ R53, R53, R176 ;  /* 0x000000b035357220 */ /* 0x000fe20000410000 */
[----:B------:R-:W4:Y:S01]  /*6a20*/  LDSM.16.MT88.4 R12, [R228+0x12000] ;  /* 0x01200000e40c783b */ /* 0x000f220000004200 */
[-C--:B------:R-:W-:Y:S01]  /*6a30*/  FMUL.FTZ R54, R54, R174.reuse ;  /* 0x000000ae36367220 */ /* 0x080fe20000410000 */
[----:B------:R-:W5:Y:S01]  /*6a40*/  MUFU.EX2 R188, R188 ;  /* 0x000000bc00bc7308 */ /* 0x000f620000000800 */
[----:B------:R-:W-:-:S02]  /*6a50*/  FMUL.FTZ R55, R55, R174 ;  /* 0x000000ae37377220 */ /* 0x000fc40000410000 */
[-C--:B------:R-:W-:Y:S01]  /*6a60*/  FMUL.FTZ R56, R56, R176.reuse ;  /* 0x000000b038387220 */ /* 0x080fe20000410000 */
[C---:B--2---:R-:W-:Y:S01]  /*6a70*/  HMMA.16816.F32 R48, R4.reuse, R8, R48 ;  /* 0x000000080430723c */ /* 0x044fe20000001830 */
[----:B------:R-:W-:Y:S02]  /*6a80*/  FMUL.FTZ R57, R57, R176 ;  /* 0x000000b039397220 */ /* 0x000fe40000410000 */
[-C--:B------:R-:W-:Y:S01]  /*6a90*/  FMUL.FTZ R58, R58, R174.reuse ;  /* 0x000000ae3a3a7220 */ /* 0x080fe20000410000 */
[----:B------:R-:W-:Y:S01]  /*6aa0*/  MUFU.EX2 R185, R185 ;  /* 0x000000b900b97308 */ /* 0x000fe20000000800 */
[----:B------:R-:W-:Y:S02]  /*6ab0*/  FMUL.FTZ R59, R59, R174 ;  /* 0x000000ae3b3b7220 */ /* 0x000fe40000410000 */
[-C--:B------:R-:W-:Y:S01]  /*6ac0*/  FMUL.FTZ R60, R60, R176.reuse ;  /* 0x000000b03c3c7220 */ /* 0x080fe20000410000 */
[----:B------:R-:W-:Y:S01]  /*6ad0*/  HMMA.16816.F32 R52, R4, R10, R52 ;  /* 0x0000000a0434723c */ /* 0x000fe20000001834 */
[----:B------:R-:W2:Y:S01]  /*6ae0*/  LDSM.16.MT88.4 R8, [R226+0x12000] ;  /* 0x01200000e208783b */ /* 0x000ea20000004200 */
[----:B------:R-:W-:-:S02]  /*6af0*/  FMUL.FTZ R61, R61, R176 ;  /* 0x000000b03d3d7220 */ /* 0x000fc40000410000 */
[-C--:B------:R-:W-:Y:S01]  /*6b00*/  FMUL.FTZ R62, R62, R174.reuse ;  /* 0x000000ae3e3e7220 */ /* 0x080fe20000410000 */
[----:B------:R-:W2:Y:S01]  /*6b10*/  MUFU.EX2 R190, R190 ;  /* 0x000000be00be7308 */ /* 0x000ea20000000800 */
[----:B------:R-:W-:Y:S02]  /*6b20*/  FMUL.FTZ R63, R63, R174 ;  /* 0x000000ae3f3f7220 */ /* 0x000fe40000410000 */
[C---:B-1----:R-:W-:Y:S01]  /*6b30*/  HMMA.16816.F32 R56, R4.reuse, R16, R56 ;  /* 0x000000100438723c */ /* 0x042fe20000001838 */
[-C--:B------:R-:W-:Y:S02]  /*6b40*/  FMUL.FTZ R64, R64, R176.reuse ;  /* 0x000000b040407220 */ /* 0x080fe40000410000 */
[----:B------:R-:W-:Y:S02]  /*6b50*/  FMUL.FTZ R65, R65, R176 ;  /* 0x000000b041417220 */ /* 0x000fe40000410000 */
[-C--:B------:R-:W-:Y:S01]  /*6b60*/  FMUL.FTZ R66, R66, R174.reuse ;  /* 0x000000ae42427220 */ /* 0x080fe20000410000 */
[----:B------:R-:W1:Y:S01]  /*6b70*/  MUFU.EX2 R195, R195 ;  /* 0x000000c300c37308 */ /* 0x000e620000000800 */
[----:B------:R-:W-:Y:S01]  /*6b80*/  FMUL.FTZ R67, R67, R174 ;  /* 0x000000ae43437220 */ /* 0x000fe20000410000 */
[----:B------:R-:W-:Y:S01]  /*6b90*/  HMMA.16816.F32 R60, R4, R18, R60 ;  /* 0x00000012043c723c */ /* 0x000fe2000000183c */
[----:B------:R-:W1:Y:S01]  /*6ba0*/  LDSM.16.MT88.4 R16, [R225+0x12000] ;  /* 0x01200000e110783b */ /* 0x000e620000004200 */
[----:B------:R-:W-:-:S02]  /*6bb0*/  FMUL.FTZ R68, R68, R176 ;  /* 0x000000b044447220 */ /* 0x000fc40000410000 */
[----:B------:R-:W-:Y:S02]  /*6bc0*/  FMUL.FTZ R69, R69, R176 ;  /* 0x000000b045457220 */ /* 0x000fe40000410000 */
[-C--:B------:R-:W-:Y:S01]  /*6bd0*/  FMUL.FTZ R70, R70, R174.reuse ;  /* 0x000000ae46467220 */ /* 0x080fe20000410000 */
[----:B------:R-:W1:Y:S01]  /*6be0*/  MUFU.EX2 R192, R192 ;  /* 0x000000c000c07308 */ /* 0x000e620000000800 */
[----:B------:R-:W-:Y:S02]  /*6bf0*/  FMUL.FTZ R71, R71, R174 ;  /* 0x000000ae47477220 */ /* 0x000fe40000410000 */
[-C--:B------:R-:W-:Y:S01]  /*6c00*/  FMUL.FTZ R72, R72, R176.reuse ;  /* 0x000000b048487220 */ /* 0x080fe20000410000 */
[----:B----4-:R-:W-:Y:S01]  /*6c10*/  HMMA.16816.F32 R64, R4, R12, R64 ;  /* 0x0000000c0440723c */ /* 0x010fe20000001840 */
[----:B------:R-:W-:Y:S02]  /*6c20*/  FMUL.FTZ R73, R73, R176 ;  /* 0x000000b049497220 */ /* 0x000fe40000410000 */
[-C--:B------:R-:W-:Y:S01]  /*6c30*/  FMUL.FTZ R74, R74, R174.reuse ;  /* 0x000000ae4a4a7220 */ /* 0x080fe20000410000 */
[----:B------:R-:W-:Y:S01]  /*6c40*/  MUFU.EX2 R196, R196 ;  /* 0x000000c400c47308 */ /* 0x000fe20000000800 */
[----:B------:R-:W-:-:S02]  /*6c50*/  FMUL.FTZ R75, R75, R174 ;  /* 0x000000ae4b4b7220 */ /* 0x000fc40000410000 */
[-C--:B------:R-:W-:Y:S01]  /*6c60*/  FMUL.FTZ R76, R76, R176.reuse ;  /* 0x000000b04c4c7220 */ /* 0x080fe20000410000 */
[C---:B------:R-:W-:Y:S01]  /*6c70*/  HMMA.16816.F32 R68, R4.reuse, R14, R68 ;  /* 0x0000000e0444723c */ /* 0x040fe20000001844 */
[----:B------:R-:W-:Y:S01]  /*6c80*/  FMUL.FTZ R77, R77, R176 ;  /* 0x000000b04d4d7220 */ /* 0x000fe20000410000 */
[----:B------:R-:W4:Y:S01]  /*6c90*/  LDSM.16.MT88.4 R12, [R224+0x12000] ;  /* 0x01200000e00c783b */ /* 0x000f220000004200 */
[-C--:B------:R-:W-:Y:S01]  /*6ca0*/  FMUL.FTZ R78, R78, R174.reuse ;  /* 0x000000ae4e4e7220 */ /* 0x080fe20000410000 */
[----:B------:R-:W-:Y:S01]  /*6cb0*/  MUFU.EX2 R197, R197 ;  /* 0x000000c500c57308 */ /* 0x000fe20000000800 */
[----:B------:R-:W-:Y:S02]  /*6cc0*/  FMUL.FTZ R79, R79, R174 ;  /* 0x000000ae4f4f7220 */ /* 0x000fe40000410000 */
[-C--:B------:R-:W-:Y:S01]  /*6cd0*/  FMUL.FTZ R80, R80, R176.reuse ;  /* 0x000000b050507220 */ /* 0x080fe20000410000 */
[----:B--2---:R-:W-:Y:S01]  /*6ce0*/  HMMA.16816.F32 R72, R4, R8, R72 ;  /* 0x000000080448723c */ /* 0x004fe20000001848 */
[----:B------:R-:W-:-:S02]  /*6cf0*/  FMUL.FTZ R81, R81, R176 ;  /* 0x000000b051517220 */ /* 0x000fc40000410000 */
[-C--:B------:R-:W-:Y:S01]  /*6d00*/  FMUL.FTZ R82, R82, R174.reuse ;  /* 0x000000ae52527220 */ /* 0x080fe20000410000 */
[----:B------:R-:W-:Y:S01]  /*6d10*/  MUFU.EX2 R191, R191 ;  /* 0x000000bf00bf7308 */ /* 0x000fe20000000800 */
[----:B------:R-:W-:Y:S02]  /*6d20*/  FMUL.FTZ R83, R83, R174 ;  /* 0x000000ae53537220 */ /* 0x000fe40000410000 */
[-C--:B------:R-:W-:Y:S01]  /*6d30*/  FMUL.FTZ R84, R84, R176.reuse ;  /* 0x000000b054547220 */ /* 0x080fe20000410000 */
[----:B------:R-:W-:Y:S01]  /*6d40*/  HMMA.16816.F32 R76, R4, R10, R76 ;  /* 0x0000000a044c723c */ /* 0x000fe2000000184c */
[----:B------:R-:W-:Y:S01]  /*6d50*/  FMUL.FTZ R85, R85, R176 ;  /* 0x000000b055557220 */ /* 0x000fe20000410000 */
[----:B------:R-:W2:Y:S01]  /*6d60*/  LDSM.16.MT88.4 R8, [R228+0x14000] ;  /* 0x01400000e408783b */ /* 0x000ea20000004200 */
[-C--:B------:R-:W-:Y:S01]  /*6d70*/  FMUL.FTZ R86, R86, R174.reuse ;  /* 0x000000ae56567220 */ /* 0x080fe20000410000 */
[----:B------:R-:W2:Y:S01]  /*6d80*/  MUFU.EX2 R194, R194 ;  /* 0x000000c200c27308 */ /* 0x000ea20000000800 */
[----:B------:R-:W-:-:S02]  /*6d90*/  FMUL.FTZ R87, R87, R174 ;  /* 0x000000ae57577220 */ /* 0x000fc40000410000 */
[-C--:B------:R-:W-:Y:S01]  /*6da0*/  FMUL.FTZ R88, R88, R176.reuse ;  /* 0x000000b058587220 */ /* 0x080fe20000410000 */
[C---:B-1----:R-:W-:Y:S01]  /*6db0*/  HMMA.16816.F32 R80, R4.reuse, R16, R80 ;  /* 0x000000100450723c */ /* 0x042fe20000001850 */
[----:B------:R-:W-:Y:S02]  /*6dc0*/  FMUL.FTZ R89, R89, R176 ;  /* 0x000000b059597220 */ /* 0x000fe40000410000 */
[-C--:B------:R-:W-:Y:S01]  /*6dd0*/  FMUL.FTZ R90, R90, R174.reuse ;  /* 0x000000ae5a5a7220 */ /* 0x080fe20000410000 */
[----:B------:R-:W-:Y:S01]  /*6de0*/  MUFU.EX2 R187, R187 ;  /* 0x000000bb00bb7308 */ /* 0x000fe20000000800 */
[----:B------:R-:W-:Y:S02]  /*6df0*/  FMUL.FTZ R91, R91, R174 ;  /* 0x000000ae5b5b7220 */ /* 0x000fe40000410000 */
[-C--:B------:R-:W-:Y:S01]  /*6e00*/  FMUL.FTZ R92, R92, R176.reuse ;  /* 0x000000b05c5c7220 */ /* 0x080fe20000410000 */
[----:B------:R-:W-:Y:S01]  /*6e10*/  HMMA.16816.F32 R84, R4, R18, R84 ;  /* 0x000000120454723c */ /* 0x000fe20000001854 */
[----:B------:R-:W1:Y:S01]  /*6e20*/  LDSM.16.MT88.4 R16, [R226+0x14000] ;  /* 0x01400000e210783b */ /* 0x000e620000004200 */
[----:B------:R-:W-:-:S02]  /*6e30*/  FMUL.FTZ R93, R93, R176 ;  /* 0x000000b05d5d7220 */ /* 0x000fc40000410000 */
[-C--:B------:R-:W-:Y:S01]  /*6e40*/  FMUL.FTZ R94, R94, R174.reuse ;  /* 0x000000ae5e5e7220 */ /* 0x080fe20000410000 */
[----:B------:R-:W1:Y:S01]  /*6e50*/  MUFU.EX2 R198, R198 ;  /* 0x000000c600c67308 */ /* 0x000e620000000800 */
[----:B------:R-:W-:Y:S02]  /*6e60*/  FMUL.FTZ R95, R95, R174 ;  /* 0x000000ae5f5f7220 */ /* 0x000fe40000410000 */
[-C--:B------:R-:W-:Y:S02]  /*6e70*/  FMUL.FTZ R96, R96, R176.reuse ;  /* 0x000000b060607220 */ /* 0x080fe40000410000 */
[----:B------:R-:W-:Y:S01]  /*6e80*/  FMUL.FTZ R97, R97, R176 ;  /* 0x000000b061617220 */ /* 0x000fe20000410000 */
[----:B----4-:R-:W-:Y:S01]  /*6e90*/  HMMA.16816.F32 R88, R4, R12, R88 ;  /* 0x0000000c0458723c */ /* 0x010fe20000001858 */
[-C--:B------:R-:W-:Y:S01]  /*6ea0*/  FMUL.FTZ R98, R98, R174.reuse ;  /* 0x000000ae62627220 */ /* 0x080fe20000410000 */
[----:B------:R-:W-:Y:S01]  /*6eb0*/  MUFU.EX2 R182, R182 ;  /* 0x000000b600b67308 */ /* 0x000fe20000000800 */
[----:B------:R-:W-:-:S02]  /*6ec0*/  FMUL.FTZ R99, R99, R174 ;  /* 0x000000ae63637220 */ /* 0x000fc40000410000 */
[-C--:B------:R-:W-:Y:S02]  /*6ed0*/  FMUL.FTZ R100, R100, R176.reuse ;  /* 0x000000b064647220 */ /* 0x080fe40000410000 */
[----:B------:R-:W-:Y:S01]  /*6ee0*/  FMUL.FTZ R101, R101, R176 ;  /* 0x000000b065657220 */ /* 0x000fe20000410000 */
[C---:B------:R-:W-:Y:S01]  /*6ef0*/  HMMA.16816.F32 R92, R4.reuse, R14, R92 ;  /* 0x0000000e045c723c */ /* 0x040fe2000000185c */
[-C--:B------:R-:W-:Y:S01]  /*6f00*/  FMUL.FTZ R102, R102, R174.reuse ;  /* 0x000000ae66667220 */ /* 0x080fe20000410000 */
[----:B------:R-:W4:Y:S01]  /*6f10*/  LDSM.16.MT88.4 R12, [R225+0x14000] ;  /* 0x01400000e10c783b */ /* 0x000f220000004200 */
[----:B------:R-:W-:Y:S01]  /*6f20*/  FMUL.FTZ R103, R103, R174 ;  /* 0x000000ae67677220 */ /* 0x000fe20000410000 */
[----:B------:R-:W1:Y:S01]  /*6f30*/  MUFU.EX2 R189, R189 ;  /* 0x000000bd00bd7308 */ /* 0x000e620000000800 */
[-C--:B------:R-:W-:Y:S02]  /*6f40*/  FMUL.FTZ R104, R104, R176.reuse ;  /* 0x000000b068687220 */ /* 0x080fe40000410000 */
[----:B------:R-:W-:Y:S01]  /*6f50*/  FMUL.FTZ R105, R105, R176 ;  /* 0x000000b069697220 */ /* 0x000fe20000410000 */
[----:B--2---:R-:W-:Y:S01]  /*6f60*/  HMMA.16816.F32 R96, R4, R8, R96 ;  /* 0x000000080460723c */ /* 0x004fe20000001860 */
[----:B------:R-:W-:-:S02]  /*6f70*/  FMUL.FTZ R106, R106, R174 ;  /* 0x000000ae6a6a7220 */ /* 0x000fc40000410000 */
[----:B------:R-:W-:Y:S01]  /*6f80*/  FMUL.FTZ R107, R107, R174 ;  /* 0x000000ae6b6b7220 */ /* 0x000fe20000410000 */
[----:B------:R-:W-:Y:S01]  /*6f90*/  MUFU.EX2 R180, R180 ;  /* 0x000000b400b47308 */ /* 0x000fe20000000800 */
[-C--:B------:R-:W-:Y:S02]  /*6fa0*/  FMUL.FTZ R108, R108, R176.reuse ;  /* 0x000000b06c6c7220 */ /* 0x080fe40000410000 */
[----:B------:R-:W-:Y:S01]  /*6fb0*/  FMUL.FTZ R109, R109, R176 ;  /* 0x000000b06d6d7220 */ /* 0x000fe20000410000 */
[----:B------:R-:W-:Y:S01]  /*6fc0*/  HMMA.16816.F32 R100, R4, R10, R100 ;  /* 0x0000000a0464723c */ /* 0x000fe20000001864 */
[----:B------:R-:W2:Y:S01]  /*6fd0*/  LDSM.16.MT88.4 R8, [R224+0x14000] ;  /* 0x01400000e008783b */ /* 0x000ea20000004200 */
[-C--:B------:R-:W-:Y:S02]  /*6fe0*/  FMUL.FTZ R110, R110, R174.reuse ;  /* 0x000000ae6e6e7220 */ /* 0x080fe40000410000 */
[----:B------:R-:W-:Y:S01]  /*6ff0*/  FMUL.FTZ R111, R111, R174 ;  /* 0x000000ae6f6f7220 */ /* 0x000fe20000410000 */
[----:B------:R-:W-:Y:S01]  /*7000*/  MUFU.EX2 R193, R193 ;  /* 0x000000c100c17308 */ /* 0x000fe20000000800 */
[----:B------:R-:W-:-:S02]  /*7010*/  FMUL.FTZ R112, R112, R176 ;  /* 0x000000b070707220 */ /* 0x000fc40000410000 */
[C---:B-1----:R-:W-:Y:S01]  /*7020*/  HMMA.16816.F32 R104, R4.reuse, R16, R104 ;  /* 0x000000100468723c */ /* 0x042fe20000001868 */
[----:B------:R-:W-:Y:S02]  /*7030*/  FMUL.FTZ R113, R113, R176 ;  /* 0x000000b071717220 */ /* 0x000fe40000410000 */
[-C--:B------:R-:W-:Y:S02]  /*7040*/  FMUL.FTZ R114, R114, R174.reuse ;  /* 0x000000ae72727220 */ /* 0x080fe40000410000 */
[----:B------:R-:W-:Y:S01]  /*7050*/  FMUL.FTZ R115, R115, R174 ;  /* 0x000000ae73737220 */ /* 0x000fe20000410000 */
[----:B------:R-:W-:Y:S01]  /*7060*/  MUFU.EX2 R199, R199 ;  /* 0x000000c700c77308 */ /* 0x000fe20000000800 */
[-C--:B------:R-:W-:Y:S01]  /*7070*/  FMUL.FTZ R116, R116, R176.reuse ;  /* 0x000000b074747220 */ /* 0x080fe20000410000 */
[----:B------:R-:W-:Y:S01]  /*7080*/  HMMA.16816.F32 R108, R4, R18, R108 ;  /* 0x00000012046c723c */ /* 0x000fe2000000186c */
[----:B------:R-:W1:Y:S01]  /*7090*/  LDSM.16.MT88.4 R16, [R228+0x16000] ;  /* 0x01600000e410783b */ /* 0x000e620000004200 */
[----:B------:R-:W-:-:S02]  /*70a0*/  FMUL.FTZ R117, R117, R176 ;  /* 0x000000b075757220 */ /* 0x000fc40000410000 */
[-C--:B------:R-:W-:Y:S02]  /*70b0*/  FMUL.FTZ R118, R118, R174.reuse ;  /* 0x000000ae76767220 */ /* 0x080fe40000410000 */
[----:B------:R-:W-:Y:S01]  /*70c0*/  FMUL.FTZ R119, R119, R174 ;  /* 0x000000ae77777220 */ /* 0x000fe20000410000 */
[----:B------:R-:W1:Y:S01]  /*70d0*/  MUFU.EX2 R200, R200 ;  /* 0x000000c800c87308 */ /* 0x000e620000000800 */
[-C--:B------:R-:W-:Y:S02]  /*70e0*/  FMUL.FTZ R120, R120, R176.reuse ;  /* 0x000000b078787220 */ /* 0x080fe40000410000 */
[----:B------:R-:W-:Y:S01]  /*70f0*/  FMUL.FTZ R121, R121, R176 ;  /* 0x000000b079797220 */ /* 0x000fe20000410000 */
[----:B----4-:R-:W-:Y:S01]  /*7100*/  HMMA.16816.F32 R112, R4, R12, R112 ;  /* 0x0000000c0470723c */ /* 0x010fe20000001870 */
[-C--:B------:R-:W-:Y:S02]  /*7110*/  FMUL.FTZ R122, R122, R174.reuse ;  /* 0x000000ae7a7a7220 */ /* 0x080fe40000410000 */
[----:B------:R-:W-:Y:S01]  /*7120*/  FMUL.FTZ R123, R123, R174 ;  /* 0x000000ae7b7b7220 */ /* 0x000fe20000410000 */
[----:B------:R-:W-:Y:S01]  /*7130*/  MUFU.EX2 R177, R177 ;  /* 0x000000b100b17308 */ /* 0x000fe20000000800 */
[----:B------:R-:W-:-:S02]  /*7140*/  FMUL.FTZ R124, R124, R176 ;  /* 0x000000b07c7c7220 */ /* 0x000fc40000410000 */
        /* <DEDUP_REMOVED lines=10> */
[----:B------:R-:W-:Y:S02]  /*71f0*/  FMUL.FTZ R131, R131, R174 ;  /* 0x000000ae83837220 */ /* 0x000fe40000410000 */
[-C--:B------:R-:W-:Y:S02]  /*7200*/  FMUL.FTZ R132, R132, R176.reuse ;  /* 0x000000b084847220 */ /* 0x080fe40000410000 */
[----:B------:R-:W-:Y:S01]  /*7210*/  FMUL.FTZ R133, R133, R176 ;  /* 0x000000b085857220 */ /* 0x000fe20000410000 */
[----:B------:R-:W-:Y:S01]  /*7220*/  HMMA.16816.F32 R124, R4, R10, R124 ;  /* 0x0000000a047c723c */ /* 0x000fe2000000187c */
[-C--:B------:R-:W-:Y:S01]  /*7230*/  FMUL.FTZ R134, R134, R174.reuse ;  /* 0x000000ae86867220 */ /* 0x080fe20000410000 */
[----:B------:R-:W2:Y:S01]  /*7240*/  LDSM.16.MT88.4 R8, [R225+0x16000] ;  /* 0x01600000e108783b */ /* 0x000ea20000004200 */
[----:B------:R-:W-:Y:S02]  /*7250*/  FMUL.FTZ R135, R135, R174 ;  /* 0x000000ae87877220 */ /* 0x000fe40000410000 */
[----:B------:R-:W-:-:S02]  /*7260*/  FMUL.FTZ R136, R136, R176 ;  /* 0x000000b088887220 */ /* 0x000fc40000410000 */
[----:B------:R-:W-:Y:S01]  /*7270*/  FMUL.FTZ R137, R137, R176 ;  /* 0x000000b089897220 */ /* 0x000fe20000410000 */
[C---:B-1----:R-:W-:Y:S01]  /*7280*/  HMMA.16816.F32 R128, R4.reuse, R16, R128 ;  /* 0x000000100480723c */ /* 0x042fe20000001880 */
[-C--:B------:R-:W-:Y:S02]  /*7290*/  FMUL.FTZ R138, R138, R174.reuse ;  /* 0x000000ae8a8a7220 */ /* 0x080fe40000410000 */
[----:B------:R-:W-:Y:S02]  /*72a0*/  FMUL.FTZ R139, R139, R174 ;  /* 0x000000ae8b8b7220 */ /* 0x000fe40000410000 */
[-C--:B------:R-:W-:Y:S02]  /*72b0*/  FMUL.FTZ R156, R156, R176.reuse ;  /* 0x000000b09c9c7220 */ /* 0x080fe40000410000 */
[----:B------:R-:W-:Y:S01]  /*72c0*/  FMUL.FTZ R157, R157, R176 ;  /* 0x000000b09d9d7220 */ /* 0x000fe20000410000 */
[----:B------:R-:W-:Y:S01]  /*72d0*/  HMMA.16816.F32 R132, R4, R18, R132 ;  /* 0x000000120484723c */ /* 0x000fe20000001884 */
[----:B------:R-:W1:Y:S01]  /*72e0*/  LDSM.16.MT88.4 R16, [R228+0x10800] ;  /* 0x01080000e410783b */ /* 0x000e620000004200 */
[----:B------:R-:W-:-:S02]  /*72f0*/  FMUL.FTZ R158, R158, R174 ;  /* 0x000000ae9e9e7220 */ /* 0x000fc40000410000 */
[----:B------:R-:W-:Y:S02]  /*7300*/  FMUL.FTZ R159, R159, R174 ;  /* 0x000000ae9f9f7220 */ /* 0x000fe40000410000 */
[-C--:B------:R-:W-:Y:S02]  /*7310*/  FMUL.FTZ R140, R140, R176.reuse ;  /* 0x000000b08c8c7220 */ /* 0x080fe40000410000 */
[----:B------:R-:W-:Y:S02]  /*7320*/  FMUL.FTZ R141, R141, R176 ;  /* 0x000000b08d8d7220 */ /* 0x000fe40000410000 */
[-C--:B------:R-:W-:Y:S01]  /*7330*/  FMUL.FTZ R142, R142, R174.reuse ;  /* 0x000000ae8e8e7220 */ /* 0x080fe20000410000 */
[----:B----4-:R-:W-:Y:S01]  /*7340*/  HMMA.16816.F32 R136, R4, R12, R136 ;  /* 0x0000000c0488723c */ /* 0x010fe20000001888 */
[----:B------:R-:W-:Y:S02]  /*7350*/  FMUL.FTZ R143, R143, R174 ;  /* 0x000000ae8f8f7220 */ /* 0x000fe40000410000 */
[----:B------:R-:W-:-:S02]  /*7360*/  FMUL.FTZ R144, R144, R176 ;  /* 0x000000b090907220 */ /* 0x000fc40000410000 */
[----:B------:R-:W-:Y:S02]  /*7370*/  FMUL.FTZ R145, R145, R176 ;  /* 0x000000b091917220 */ /* 0x000fe40000410000 */
[-C--:B------:R-:W-:Y:S01]  /*7380*/  FMUL.FTZ R146, R146, R174.reuse ;  /* 0x000000ae92927220 */ /* 0x080fe20000410000 */
[C---:B------:R-:W-:Y:S01]  /*7390*/  HMMA.16816.F32 R156, R4.reuse, R14, R156 ;  /* 0x0000000e049c723c */ /* 0x040fe2000000189c */
[----:B------:R-:W-:Y:S01]  /*73a0*/  FMUL.FTZ R147, R147, R174 ;  /* 0x000000ae93937220 */ /* 0x000fe20000410000 */
[----:B------:R-:W4:Y:S01]  /*73b0*/  LDSM.16.MT88.4 R12, [R225+0x10800] ;  /* 0x01080000e10c783b */ /* 0x000f220000004200 */
[-C--:B------:R-:W-:Y:S02]  /*73c0*/  FMUL.FTZ R152, R152, R176.reuse ;  /* 0x000000b098987220 */ /* 0x080fe40000410000 */
[----:B------:R-:W-:Y:S02]  /*73d0*/  FMUL.FTZ R153, R153, R176 ;  /* 0x000000b099997220 */ /* 0x000fe40000410000 */
[-C--:B------:R-:W-:Y:S01]  /*73e0*/  FMUL.FTZ R154, R154, R174.reuse ;  /* 0x000000ae9a9a7220 */ /* 0x080fe20000410000 */
[----:B--2---:R-:W-:Y:S01]  /*73f0*/  HMMA.16816.F32 R140, R4, R8, R140 ;  /* 0x00000008048c723c */ /* 0x004fe2000000188c */
[----:B------:R-:W-:-:S02]  /*7400*/  FMUL.FTZ R155, R155, R174 ;  /* 0x000000ae9b9b7220 */ /* 0x000fc40000410000 */
[-C--:B------:R-:W-:Y:S02]  /*7410*/  FMUL.FTZ R148, R148, R176.reuse ;  /* 0x000000b094947220 */ /* 0x080fe40000410000 */
[----:B------:R-:W-:Y:S02]  /*7420*/  FMUL.FTZ R149, R149, R176 ;  /* 0x000000b095957220 */ /* 0x000fe40000410000 */
[-C--:B------:R-:W-:Y:S01]  /*7430*/  FMUL.FTZ R150, R150, R174.reuse ;  /* 0x000000ae96967220 */ /* 0x080fe20000410000 */
[----:B------:R-:W-:Y:S01]  /*7440*/  HMMA.16816.F32 R144, R4, R10, R144 ;  /* 0x0000000a0490723c */ /* 0x000fe20000001890 */
[----:B------:R-:W-:Y:S01]  /*7450*/  FMUL.FTZ R151, R151, R174 ;  /* 0x000000ae97977220 */ /* 0x000fe20000410000 */
[----:B------:R-:W2:Y:S01]  /*7460*/  LDSM.16.MT88.4 R8, [R226+0x10800] ;  /* 0x01080000e208783b */ /* 0x000ea20000004200 */
[----:B------:R-:W-:Y:S02]  /*7470*/  FFMA.FTZ R173, R251, R176, R173 ;  /* 0x000000b0fbad7223 */ /* 0x000fe400000100ad */
[----:B------:R-:W-:-:S02]  /*7480*/  FFMA.FTZ R169, R249, R174, R169 ;  /* 0x000000aef9a97223 */ /* 0x000fc400000100a9 */
[----:B------:R-:W-:Y:S01]  /*7490*/  FADD.FTZ R172, R172, R173 ;  /* 0x000000adacac7221 */ /* 0x000fe20000010000 */
[C---:B------:R-:W-:Y:S01]  /*74a0*/  HMMA.16816.F32 R152, R4.reuse, R20, R152 ;  /* 0x000000140498723c */ /* 0x040fe20000001898 */
[----:B------:R-:W-:Y:S02]  /*74b0*/  FADD.FTZ R168, R168, R169 ;  /* 0x000000a9a8a87221 */ /* 0x000fe40000010000 */
[----:B------:R-:W-:Y:S02]  /*74c0*/  FADD.FTZ R171, R171, R172 ;  /* 0x000000acabab7221 */ /* 0x000fe40000010000 */
[----:B------:R-:W-:Y:S02]  /*74d0*/  FADD.FTZ R165, R165, R168 ;  /* 0x000000a8a5a57221 */ /* 0x000fe40000010000 */
[----:B------:R-:W-:Y:S01]  /*74e0*/  FADD.FTZ R170, R170, R171 ;  /* 0x000000abaaaa7221 */ /* 0x000fe20000010000 */
[----:B------:R-:W-:Y:S01]  /*74f0*/  HMMA.16816.F32 R148, R4, R22, R148 ;  /* 0x000000160494723c */ /* 0x000fe20000001894 */
[----:B------:R-:W2:Y:S01]  /*7500*/  LDSM.16.MT88.4 R20, [R228+0x12800] ;  /* 0x01280000e414783b */ /* 0x000ea20000004200 */
[----:B------:R-:W-:-:S05]  /*7510*/  FADD.FTZ R164, R164, R165 ;  /* 0x000000a5a4a47221 */ /* 0x000fca0000010000 */
[----:B---3--:R-:W-:Y:S01]  /*7520*/  F2FP.PACK_AB R4, R184, R3 ;  /* 0x00000003b804723e */ /* 0x008fe200000000ff */
[----:B------:R-:W-:Y:S01]  /*7530*/  FADD.FTZ R3, R3, R170 ;  /* 0x000000aa03037221 */ /* 0x000fe20000010000 */
[----:B-----5:R-:W-:Y:S01]  /*7540*/  F2FP.PACK_AB R5, R188, R183 ;  /* 0x000000b7bc05723e */ /* 0x020fe200000000ff */
[----:B------:R-:W-:Y:S01]  /*7550*/  FADD.FTZ R183, R183, R164 ;  /* 0x000000a4b7b77221 */ /* 0x000fe20000010000 */
[----:B------:R-:W-:Y:S01]  /*7560*/  F2FP.PACK_AB R6, R186, R181 ;  /* 0x000000b5ba06723e */ /* 0x000fe200000000ff */
[----:B------:R-:W-:Y:S01]  /*7570*/  FADD.FTZ R184, R184, R3 ;  /* 0x00000003b8b87221 */ /* 0x000fe20000010000 */
[----:B------:R-:W-:Y:S01]  /*7580*/  F2FP.PACK_AB R7, R190, R185 ;  /* 0x000000b9be07723e */ /* 0x000fe200000000ff */
[----:B------:R-:W-:Y:S01]  /*7590*/  FADD.FTZ R188, R188, R183 ;  /* 0x000000b7bcbc7221 */ /* 0x000fe20000010000 */
[-C--:B------:R-:W-:Y:S01]  /*75a0*/  MOV R164, R2.reuse ;  /* 0x0000000200a47202 */ /* 0x080fe20000000f00 */
[----:B------:R-:W-:Y:S01]  /*75b0*/  FADD.FTZ R181, R181, R184 ;  /* 0x000000b8b5b57221 */ /* 0x000fe20000010000 */
[----:B------:R-:W-:Y:S01]  /*75c0*/  @P0 MOV R164, R2 ;  /* 0x0000000200a40202 */ /* 0x000fe20000000f00 */
[----:B------:R-:W-:-:S02]  /*75d0*/  FADD.FTZ R185, R185, R188 ;  /* 0x000000bcb9b97221 */ /* 0x000fc40000010000 */
[----:B-1----:R-:W-:Y:S01]  /*75e0*/  HMMA.16816.F32 R160, R4, R16, R160 ;  /* 0x0000001004a0723c */ /* 0x002fe200000018a0 */
[----:B------:R-:W-:Y:S02]  /*75f0*/  FADD.FTZ R186, R186, R181 ;  /* 0x000000b5baba7221 */ /* 0x000fe40000010000 */
[----:B------:R-:W-:Y:S02]  /*7600*/  FADD.FTZ R190, R190, R185 ;  /* 0x000000b9bebe7221 */ /* 0x000fe40000010000 */
[----:B------:R-:W-:-:S03]  /*7610*/  FADD.FTZ R3, R195, R186 ;  /* 0x000000bac3037221 */ /* 0x000fc60000010000 */
[----:B------:R-:W-:Y:S01]  /*7620*/  HMMA.16816.F32 R36, R4, R18, R36 ;  /* 0x000000120424723c */ /* 0x000fe20000001824 */
[----:B------:R-:W1:Y:S01]  /*7630*/  LDSM.16.MT88.4 R16, [R226+0x12800] ;  /* 0x01280000e210783b */ /* 0x000e620000004200 */
[----:B------:R-:W-:-:S06]  /*7640*/  FADD.FTZ R3, R192, R3 ;  /* 0x00000003c0037221 */ /* 0x000fcc0000010000 */
[C---:B----4-:R-:W-:Y:S08]  /*7650*/  HMMA.16816.F32 R48, R4.reuse, R12, R48 ;  /* 0x0000000c0430723c */ /* 0x050ff00000001830 */
[C---:B------:R-:W-:Y:S01]  /*7660*/  HMMA.16816.F32 R52, R4.reuse, R14, R52 ;  /* 0x0000000e0434723c */ /* 0x040fe20000001834 */
[----:B------:R-:W3:Y:S07]  /*7670*/  LDSM.16.MT88.4 R12, [R224+0x12800] ;  /* 0x01280000e00c783b */ /* 0x000eee0000004200 */
[C---:B--2---:R-:W-:Y:S08]  /*7680*/  HMMA.16816.F32 R40, R4.reuse, R8, R40 ;  /* 0x000000080428723c */ /* 0x044ff00000001828 */
[C---:B------:R-:W-:Y:S01]  /*7690*/  HMMA.16816.F32 R44, R4.reuse, R10, R44 ;  /* 0x0000000a042c723c */ /* 0x040fe2000000182c */
[----:B------:R-:W-:Y:S07]  /*76a0*/  LDSM.16.MT88.4 R8, [R225+0x12800] ;  /* 0x01280000e108783b */ /* 0x000fee0000004200 */
[C---:B------:R-:W-:Y:S08]  /*76b0*/  HMMA.16816.F32 R64, R4.reuse, R20, R64 ;  /* 0x000000140440723c */ /* 0x040ff00000001840 */
[C---:B-1----:R-:W-:Y:S08]  /*76c0*/  HMMA.16816.F32 R72, R4.reuse, R16, R72 ;  /* 0x000000100448723c */ /* 0x042ff00000001848 */
[C---:B------:R-:W-:Y:S01]  /*76d0*/  HMMA.16816.F32 R76, R4.reuse, R18, R76 ;  /* 0x00000012044c723c */ /* 0x040fe2000000184c */
[----:B------:R-:W1:Y:S07]  /*76e0*/  LDSM.16.MT88.4 R16, [R224+0x14800] ;  /* 0x01480000e010783b */ /* 0x000e6e0000004200 */
[C---:B------:R-:W-:Y:S01]  /*76f0*/  HMMA.16816.F32 R68, R4.reuse, R22, R68 ;  /* 0x000000160444723c */ /* 0x040fe20000001844 */
[----:B------:R-:W2:Y:S07]  /*7700*/  LDSM.16.MT88.4 R20, [R225+0x14800] ;  /* 0x01480000e114783b */ /* 0x000eae0000004200 */
[C---:B---3--:R-:W-:Y:S08]  /*7710*/  HMMA.16816.F32 R88, R4.reuse, R12, R88 ;  /* 0x0000000c0458723c */ /* 0x048ff00000001858 */
[C---:B------:R-:W-:Y:S01]  /*7720*/  HMMA.16816.F32 R92, R4.reuse, R14, R92 ;  /* 0x0000000e045c723c */ /* 0x040fe2000000185c */
[----:B------:R-:W3:Y:S07]  /*7730*/  LDSM.16.MT88.4 R12, [R226+0x16800] ;  /* 0x01680000e20c783b */ /* 0x000eee0000004200 */
[C---:B------:R-:W-:Y:S08]  /*7740*/  HMMA.16816.F32 R56, R4.reuse, R24, R56 ;  /* 0x000000180438723c */ /* 0x040ff00000001838 */
[C---:B------:R-:W-:Y:S01]  /*7750*/  HMMA.16816.F32 R60, R4.reuse, R26, R60 ;  /* 0x0000001a043c723c */ /* 0x040fe2000000183c */
[----:B------:R-:W-:Y:S07]  /*7760*/  LDSM.16.MT88.4 R24, [R226+0x14800] ;  /* 0x01480000e218783b */ /* 0x000fee0000004200 */
[C---:B-1----:R-:W-:Y:S08]  /*7770*/  HMMA.16816.F32 R120, R4.reuse, R16, R120 ;  /* 0x000000100478723c */ /* 0x042ff00000001878 */
[C---:B------:R-:W-:Y:S01]  /*7780*/  HMMA.16816.F32 R124, R4.reuse, R18, R124 ;  /* 0x00000012047c723c */ /* 0x040fe2000000187c */
[----:B------:R-:W1:Y:S07]  /*7790*/  LDSM.16.MT88.4 R16, [R224+0x16800] ;  /* 0x01680000e010783b */ /* 0x000e6e0000004200 */
[C---:B------:R-:W-:Y:S08]  /*77a0*/  HMMA.16816.F32 R80, R4.reuse, R8, R80 ;  /* 0x000000080450723c */ /* 0x040ff00000001850 */
[C---:B------:R-:W-:Y:S01]  /*77b0*/  HMMA.16816.F32 R84, R4.reuse, R10, R84 ;  /* 0x0000000a0454723c */ /* 0x040fe20000001854 */
[----:B------:R-:W4:Y:S07]  /*77c0*/  LDSM.16.MT88.4 R8, [R228+0x16800] ;  /* 0x01680000e408783b */ /* 0x000f2e0000004200 */
[C---:B--2---:R-:W-:Y:S08]  /*77d0*/  HMMA.16816.F32 R112, R4.reuse, R20, R112 ;  /* 0x000000140470723c */ /* 0x044ff00000001870 */
[C---:B------:R-:W-:Y:S01]  /*77e0*/  HMMA.16816.F32 R116, R4.reuse, R22, R116 ;  /* 0x000000160474723c */ /* 0x040fe20000001874 */
[----:B------:R-:W2:Y:S07]  /*77f0*/  LDSM.16.MT88.4 R20, [R225+0x16800] ;  /* 0x01680000e114783b */ /* 0x000eae0000004200 */
[C---:B---3--:R-:W-:Y:S08]  /*7800*/  HMMA.16816.F32 R136, R4.reuse, R12, R136 ;  /* 0x0000000c0488723c */ /* 0x048ff00000001888 */
[C---:B------:R-:W-:Y:S01]  /*7810*/  HMMA.16816.F32 R156, R4.reuse, R14, R156 ;  /* 0x0000000e049c723c */ /* 0x040fe2000000189c */
[----:B------:R-:W3:Y:S07]  /*7820*/  LDSM.16.MT88.4 R12, [R226+0x11000] ;  /* 0x01100000e20c783b */ /* 0x000eee0000004200 */
[C---:B-1----:R-:W-:Y:S08]  /*7830*/  HMMA.16816.F32 R152, R4.reuse, R16, R152 ;  /* 0x000000100498723c */ /* 0x042ff00000001898 */
[C---:B------:R-:W-:Y:S01]  /*7840*/  HMMA.16816.F32 R148, R4.reuse, R18, R148 ;  /* 0x000000120494723c */ /* 0x040fe20000001894 */
[----:B------:R-:W1:Y:S07]  /*7850*/  LDSM.16.MT88.4 R16, [R228+0x13000] ;  /* 0x01300000e410783b */ /* 0x000e6e0000004200 */
        /* <DEDUP_REMOVED lines=8> */
[----:B------:R-:W-:Y:S07]  /*78e0*/  LDSM.16.MT88.4 R8, [R226+0x13000] ;  /* 0x01300000e208783b */ /* 0x000fee0000004200 */
[C---:B--2---:R-:W-:Y:S08]  /*78f0*/  HMMA.16816.F32 R140, R4.reuse, R20, R140 ;  /* 0x00000014048c723c */ /* 0x044ff0000000188c */
[----:B------:R-:W-:Y:S01]  /*7900*/  HMMA.16816.F32 R144, R4, R22, R144 ;  /* 0x000000160490723c */ /* 0x000fe20000001890 */
[----:B------:R-:W2:Y:S06]  /*7910*/  LDSM.16.MT88.4 R20, [R224+0x11000] ;  /* 0x01100000e014783b */ /* 0x000eac0000004200 */
[----:B------:R-:W-:-:S02]  /*7920*/  F2FP.PACK_AB R4, R192, R195 ;  /* 0x000000c3c004723e */ /* 0x000fc400000000ff */
[----:B------:R-:W-:Y:S01]  /*7930*/  F2FP.PACK_AB R5, R194, R191 ;  /* 0x000000bfc205723e */ /* 0x000fe200000000ff */
[----:B------:R-:W-:Y:S01]  /*7940*/  FADD.FTZ R191, R191, R190 ;  /* 0x000000bebfbf7221 */ /* 0x000fe20000010000 */
[C---:B------:R-:W-:Y:S01]  /*7950*/  F2FP.PACK_AB R6, R197.reuse, R196 ;  /* 0x000000c4c506723e */ /* 0x040fe200000000ff */
[----:B------:R-:W-:Y:S01]  /*7960*/  FADD.FTZ R196, R196, R3 ;  /* 0x00000003c4c47221 */ /* 0x000fe20000010000 */
[----:B------:R-:W-:Y:S01]  /*7970*/  F2FP.PACK_AB R7, R198, R187 ;  /* 0x000000bbc607723e */ /* 0x000fe200000000ff */
[----:B------:R-:W-:Y:S01]  /*7980*/  FADD.FTZ R194, R194, R191 ;  /* 0x000000bfc2c27221 */ /* 0x000fe20000010000 */
[-C--:B------:R-:W-:Y:S01]  /*7990*/  MOV R3, R0.reuse ;  /* 0x0000000000037202 */ /* 0x080fe20000000f00 */
[----:B------:R-:W-:Y:S01]  /*79a0*/  FADD.FTZ R197, R197, R196 ;  /* 0x000000c4c5c57221 */ /* 0x000fe20000010000 */
[----:B------:R-:W-:Y:S01]  /*79b0*/  @P0 MOV R3, R0 ;  /* 0x0000000000030202 */ /* 0x000fe20000000f00 */
[----:B------:R-:W-:Y:S02]  /*79c0*/  FADD.FTZ R187, R187, R194 ;  /* 0x000000c2bbbb7221 */ /* 0x000fe40000010000 */
[----:B---3--:R-:W-:Y:S02]  /*79d0*/  HMMA.16816.F32 R40, R4, R12, R40 ;  /* 0x0000000c0428723c */ /* 0x008fe40000001828 */
[----:B------:R-:W-:-:S06]  /*79e0*/  FADD.FTZ R198, R198, R187 ;  /* 0x000000bbc6c67221 */ /* 0x000fcc0000010000 */
[C---:B------:R-:W-:Y:S01]  /*79f0*/  HMMA.16816.F32 R44, R4.reuse, R14, R44 ;  /* 0x0000000e042c723c */ /* 0x040fe2000000182c */
[----:B------:R-:W3:Y:S07]  /*7a00*/  LDSM.16.MT88.4 R12, [R225+0x13000] ;  /* 0x01300000e10c783b */ /* 0x000eee0000004200 */
[C---:B-1----:R-:W-:Y:S08]  /*7a10*/  HMMA.16816.F32 R64, R4.reuse, R16, R64 ;  /* 0x000000100440723c */ /* 0x042ff00000001840 */
[C---:B------:R-:W-:Y:S01]  /*7a20*/  HMMA.16816.F32 R68, R4.reuse, R18, R68 ;  /* 0x000000120444723c */ /* 0x040fe20000001844 */
[----:B------:R-:W1:Y:S07]  /*7a30*/  LDSM.16.MT88.4 R16, [R225+0x15000] ;  /* 0x01500000e110783b */ /* 0x000e6e0000004200 */
[C---:B--2---:R-:W-:Y:S08]  /*7a40*/  HMMA.16816.F32 R56, R4.reuse, R20, R56 ;  /* 0x000000140438723c */ /* 0x044ff00000001838 */
[C---:B------:R-:W-:Y:S01]  /*7a50*/  HMMA.16816.F32 R60, R4.reuse, R22, R60 ;  /* 0x00000016043c723c */ /* 0x040fe2000000183c */
[----:B------:R-:W2:Y:S07]  /*7a60*/  LDSM.16.MT88.4 R20, [R228+0x15000] ;  /* 0x01500000e414783b */ /* 0x000eae0000004200 */
[C---:B------:R-:W-:Y:S08]  /*7a70*/  HMMA.16816.F32 R72, R4.reuse, R8, R72 ;  /* 0x000000080448723c */ /* 0x040ff00000001848 */
[C---:B------:R-:W-:Y:S01]  /*7a80*/  HMMA.16816.F32 R76, R4.reuse, R10, R76 ;  /* 0x0000000a044c723c */ /* 0x040fe2000000184c */
[----:B------:R-:W4:Y:S07]  /*7a90*/  LDSM.16.MT88.4 R8, [R224+0x15000] ;  /* 0x01500000e008783b */ /* 0x000f2e0000004200 */
        /* <DEDUP_REMOVED lines=11> */
[----:B------:R-:W5:Y:S07]  /*7b50*/  LDSM.16.MT88.4 R24, [R224+0x13000] ;  /* 0x01300000e018783b */ /* 0x000f6e0000004200 */
[C---:B--2---:R-:W-:Y:S08]  /*7b60*/  HMMA.16816.F32 R96, R4.reuse, R20, R96 ;  /* 0x000000140460723c */ /* 0x044ff00000001860 */
[C---:B------:R-:W-:Y:S01]  /*7b70*/  HMMA.16816.F32 R100, R4.reuse, R22, R100 ;  /* 0x000000160464723c */ /* 0x040fe20000001864 */
[----:B------:R-:W2:Y:S07]  /*7b80*/  LDSM.16.MT88.4 R20, [R226+0x17000] ;  /* 0x01700000e214783b */ /* 0x000eae0000004200 */
[C---:B----4-:R-:W-:Y:S08]  /*7b90*/  HMMA.16816.F32 R120, R4.reuse, R8, R120 ;  /* 0x000000080478723c */ /* 0x050ff00000001878 */
        /* <DEDUP_REMOVED lines=8> */
[C---:B-----5:R-:W-:Y:S08]  /*7c20*/  HMMA.16816.F32 R88, R4.reuse, R24, R88 ;  /* 0x000000180458723c */ /* 0x060ff00000001858 */
        /* <DEDUP_REMOVED lines=9> */
[----:B------:R-:W-:Y:S01]  /*7cc0*/  HMMA.16816.F32 R148, R4, R10, R148 ;  /* 0x0000000a0494723c */ /* 0x000fe20000001894 */
[----:B------:R-:W4:Y:S06]  /*7cd0*/  LDSM.16.MT88.4 R8, [R225+0x13800] ;  /* 0x01380000e108783b */ /* 0x000f2c0000004200 */
        /* <DEDUP_REMOVED lines=15> */
[C---:B-1----:R-:W-:Y:S08]  /*7dd0*/  HMMA.16816.F32 R72, R4.reuse, R16, R72 ;  /* 0x000000100448723c */ /* 0x042ff00000001848 */
[C---:B------:R-:W-:Y:S01]  /*7de0*/  HMMA.16816.F32 R76, R4.reuse, R18, R76 ;  /* 0x00000012044c723c */ /* 0x040fe2000000184c */
[----:B------:R-:W1:Y:S07]  /*7df0*/  LDSM.16.MT88.4 R16, [R228+0x17800] ;  /* 0x01780000e410783b */ /* 0x000e6e0000004200 */
        /* <DEDUP_REMOVED lines=8> */
[----:B------:R-:W1:Y:S07]  /*7e80*/  LDSM.16.MT88.4 R24, [R225+0x15800] ;  /* 0x01580000e118783b */ /* 0x000e6e0000004200 */
        /* <DEDUP_REMOVED lines=13> */
[C---:B------:R-:W-:Y:S08]  /*7f60*/  HMMA.16816.F32 R100, R4.reuse, R34, R100 ;  /* 0x000000220464723c */ /* 0x040ff00000001864 */
[C---:B-----5:R-:W-:Y:S08]  /*7f70*/  HMMA.16816.F32 R104, R4.reuse, R28, R104 ;  /* 0x0000001c0468723c */ /* 0x060ff00000001868 */
[C---:B------:R-:W-:Y:S08]  /*7f80*/  HMMA.16816.F32 R108, R4.reuse, R30, R108 ;  /* 0x0000001e046c723c */ /* 0x040ff0000000186c */
[C---:B------:R-:W-:Y:S08]  /*7f90*/  HMMA.16816.F32 R112, R4.reuse, R24, R112 ;  /* 0x000000180470723c */ /* 0x040ff00000001870 */
[C---:B------:R-:W-:Y:S08]  /*7fa0*/  HMMA.16816.F32 R116, R4.reuse, R26, R116 ;  /* 0x0000001a0474723c */ /* 0x040ff00000001874 */
[C---:B--2---:R-:W-:Y:S08]  /*7fb0*/  HMMA.16816.F32 R120, R4.reuse, R20, R120 ;  /* 0x000000140478723c */ /* 0x044ff00000001878 */
[C---:B------:R-:W-:Y:S08]  /*7fc0*/  HMMA.16816.F32 R124, R4.reuse, R22, R124 ;  /* 0x00000016047c723c */ /* 0x040ff0000000187c */
[C---:B----4-:R-:W-:Y:S08]  /*7fd0*/  HMMA.16816.F32 R136, R4.reuse, R8, R136 ;  /* 0x000000080488723c */ /* 0x050ff00000001888 */
[C---:B------:R-:W-:Y:S08]  /*7fe0*/  HMMA.16816.F32 R156, R4.reuse, R10, R156 ;  /* 0x0000000a049c723c */ /* 0x040ff0000000189c */
[C---:B---3--:R-:W-:Y:S08]  /*7ff0*/  HMMA.16816.F32 R140, R4.reuse, R12, R140 ;  /* 0x0000000c048c723c */ /* 0x048ff0000000188c */
[C---:B------:R-:W-:Y:S08]  /*8000*/  HMMA.16816.F32 R144, R4.reuse, R14, R144 ;  /* 0x0000000e0490723c */ /* 0x040ff00000001890 */
[C---:B-1----:R-:W-:Y:S08]  /*8010*/  HMMA.16816.F32 R152, R4.reuse, R16, R152 ;  /* 0x000000100498723c */ /* 0x042ff00000001898 */
[----:B------:R-:W-:Y:S01]  /*8020*/  HMMA.16816.F32 R148, R4, R18, R148 ;  /* 0x000000120494723c */ /* 0x000fe20000001894 */
[----:B------:R-:W-:Y:S11]  /*8030*/  @P0 BRA `(.L_x_8) ;  /* 0x0000001000000947 */ /* 0x000ff60003800000 */
.L_x_6:
[----:B------:R-:W-:-:S12]  /*8040*/  UIADD3 UR11, UR18, -0x1, URZ ;  /* 0xffffffff120b7890 */ /* 0x000fd8000fffe03f */
.L_x_8:
[----:B------:R-:W-:-:S13]  /*8050*/  ISETP.LE.AND P0, PT, RZ, UR11, PT ;  /* 0x0000000bff007c0c */ /* 0x000fda000bf03270 */
[----:B------:R-:W-:Y:S05]  /*8060*/  @!P0 BRA `(.L_x_9) ;  /* 0x0000314000008947 */ /* 0x000fea0003800000 */
[----:B------:R-:W-:Y:S01]  /*8070*/  USHF.L.U64.HI UR8, UR4, 0x5, UR5 ;  /* 0x0000000504087899 */ /* 0x000fe20008010205 */
[----:B------:R-:W-:Y:S01]  /*8080*/  MOV R0, R3 ;  /* 0x0000000300007202 */ /* 0x000fe20000000f00 */
[----:B------:R-:W-:Y:S01]  /*8090*/  USHF.L.U32 UR6, UR4, 0x5, URZ ;  /* 0x0000000504067899 */ /* 0x000fe2000800063f */
[----:B------:R-:W-:Y:S01]  /*80a0*/  MOV R165, R164 ;  /* 0x000000a400a57202 */ /* 0x000fe20000000f00 */
[----:B------:R-:W-:Y:S01]  /*80b0*/  USHF.L.U64.HI UR12, UR4, 0x6, UR5 ;  /* 0x00000006040c7899 */ /* 0x000fe20008010205 */
[----:B------:R-:W-:Y:S01]  /*80c0*/  MOV R240, R166 ;  /* 0x000000a600f07202 */ /* 0x000fe20000000f00 */
[----:B------:R-:W-:-:S03]  /*80d0*/  USHF.L.U32 UR13, UR4, 0x6, URZ ;  /* 0x00000006040d7899 */ /* 0x000fc6000800063f */
[----:B------:R-:W-:Y:S02]  /*80e0*/  ULDC UR4, c[0x0][0x198] ;  /* 0x0000660000047ab9 */ /* 0x000fe40000000800 */
[----:B------:R-:W-:Y:S02]  /*80f0*/  USHF.L.U64.HI UR14, UR4, 0x5, UR7 ;  /* 0x00000005040e7899 */ /* 0x000fe40008010207 */
[----:B------:R-:W-:Y:S01]  /*8100*/  USHF.L.U32 UR7, UR4, 0x5, URZ ;  /* 0x0000000504077899 */ /* 0x000fe2000800063f */
[----:B------:R-:W-:Y:S05]  /*8110*/  BRA `(.L_x_10) ;  /* 0x0000029000007947 */ /* 0x000fea0003800000 */
.L_x_12:
[----:B------:R-:W-:Y:S02]  /*8120*/  UIADD3 UR19, UR11, -0x1, URZ ;  /* 0xffffffff0b137890 */ /* 0x000fe4000fffe03f */
[----:B------:R-:W-:Y:S02]  /*8130*/  ULDC.64 UR4, c[0x0][0x198] ;  /* 0x0000660000047ab9 */ /* 0x000fe40000000a00 */
[----:B------:R-:W-:Y:S02]  /*8140*/  USHF.R.S32.HI UR18, URZ, 0x1f, UR19 ;  /* 0x0000001f3f127899 */ /* 0x000fe40008011413 */
[----:B------:R-:W-:Y:S02]  /*8150*/  UIMAD.WIDE.U32 UR20, UR19, UR4, URZ ;  /* 0x00000004131472a5 */ /* 0x000fe4000f8e003f */
[----:B------:R-:W-:Y:S04]  /*8160*/  UIMAD UR18, UR18, UR4, URZ ;  /* 0x00000004121272a4 */ /* 0x000fe8000f8e023f */
[----:B------:R-:W-:Y:S01]  /*8170*/  UIMAD UR18, UR19, UR5, UR18 ;  /* 0x00000005131272a4 */ /* 0x000fe2000f8e0212 */
[----:B------:R-:W-:Y:S02]  /*8180*/  IMAD.U32 R168, RZ, RZ, UR20 ;  /* 0x00000014ffa87e24 */ /* 0x000fe4000f8e00ff */
[----:B------:R-:W-:Y:S01]  /*8190*/  IMAD.U32 R169, RZ, RZ, UR21 ;  /* 0x00000015ffa97e24 */ /* 0x000fe2000f8e00ff */
[----:B------:R-:W-:Y:S02]  /*81a0*/  UIADD3 UR18, UR21, UR18, URZ ;  /* 0x0000001215127290 */ /* 0x000fe4000fffe03f */
[----:B------:R-:W-:Y:S04]  /*81b0*/  LEA R2, P1, R168, R238, 0x6 ;  /* 0x000000eea8027211 */ /* 0x000fe800078230ff */
[----:B------:R-:W-:Y:S01]  /*81c0*/  IMAD.U32 R3, RZ, RZ, UR18 ;  /* 0x00000012ff037e24 */ /* 0x000fe2000f8e00ff */
[----:B------:R-:W-:Y:S04]  /*81d0*/  LEA R166, P2, R2, c[0x0][0x168], 0x1 ;  /* 0x00005a0002a67a11 */ /* 0x000fe800078408ff */
[----:B------:R-:W-:Y:S02]  /*81e0*/  LEA.HI.X R3, R168, R243, R3, 0x6, P1 ;  /* 0x000000f3a8037211 */ /* 0x000fe400008f3403 */
        /* <DEDUP_REMOVED lines=26> */
[----:B------:R-:W0:Y:S01]  /*8390*/  LDGDEPBAR ;  /* 0x00000000000079af */ /* 0x000e220000000000 */
[----:B------:R-:W-:-:S05]  /*83a0*/  BRA `(.L_x_11) ;  /* 0x00000f8000007947 */ /* 0x000fca0003800000 */
.L_x_10:
[----:B------:R-:W-:Y:S04]  /*83b0*/  DEPBAR.LE SB0, 0x0 ;  /* 0x000080000000791a */ /* 0x000fe80000000000 */
[----:B------:R-:W-:Y:S01]  /*83c0*/  BAR.SYNC.DEFER_BLOCKING 0x0 ;  /* 0x0000000000007b1d */ /* 0x000fe20000010000 */
[----:B------:R-:W-:Y:S01]  /*83d0*/  USHF.R.S32.HI UR5, URZ, 0x1f, UR11 ;  /* 0x0000001f3f057899 */ /* 0x000fe2000801140b */
[----:B------:R-:W-:Y:S01]  /*83e0*/  IMAD.U32 R3, RZ, RZ, UR11 ;  /* 0x0000000bff037e24 */ /* 0x000fe2000f8e00ff */
[----:B------:R-:W-:Y:S03]  /*83f0*/  UIMAD UR4, UR12, UR11, URZ ;  /* 0x0000000b0c0472a4 */ /* 0x000fe6000f8e023f */
[----:B------:R-:W-:Y:S01]  /*8400*/  IMAD.WIDE.U32 R22, R3, UR13, R240 ;  /* 0x0000000d03167c25 */ /* 0x000fe2000f8e00f0 */
[----:B------:R-:W-:Y:S04]  /*8410*/  UIMAD UR4, UR5, UR13, UR4 ;  /* 0x0000000d050472a4 */ /* 0x000fe8000f8e0204 */
[C---:B------:R-:W-:Y:S02]  /*8420*/  LEA R166, P0, R22.reuse, c[0x0][0x170], 0x1 ;  /* 0x00005c0016a67a11 */ /* 0x040fe400078008ff */
[----:B------:R-:W-:Y:S04]  /*8430*/  IADD3 R2, R23, UR4, RZ ;  /* 0x0000000417027c10 */ /* 0x000fe8000fffe0ff */
[----:B------:R-:W-:Y:S02]  /*8440*/  LEA.HI.X R167, R22, c[0x0][0x174], R2, 0x1, P0 ;  /* 0x00005d0016a77a11 */ /* 0x000fe400000f0c02 */
[----:B------:R-:W-:Y:S04]  /*8450*/  IADD3 R26, P0, R166, UR6, RZ ;  /* 0x00000006a61a7c10 */ /* 0x000fe8000ff1e0ff */
[----:B------:R-:W-:Y:S01]  /*8460*/  IADD3.X R27, R167, UR8, RZ, P0, !PT ;  /* 0x00000008a71b7c10 */ /* 0x000fe200087fe4ff */
[----:B------:R-:W-:Y:S01]  /*8470*/  @!PT LDS RZ, [RZ] ;  /* 0x00000000fffff984 */ /* 0x000fe20000000800 */
[----:B------:R-:W-:Y:S01]  /*8480*/  @!PT LDS RZ, [RZ] ;  /* 0x00000000fffff984 */ /* 0x000fe20000000800 */
[----:B------:R-:W-:Y:S01]  /*8490*/  @!PT LDS RZ, [RZ] ;  /* 0x00000000fffff984 */ /* 0x000fe20000000800 */
[----:B------:R1:W-:Y:S01]  /*84a0*/  LDGSTS.E.BYPASS.LTC128B.128 [R236+0x10000], [R166.64] ;  /* 0x10000000a6ec7fae */ /* 0x0003e2000b901d50 */
[----:B------:R-:W-:Y:S03]  /*84b0*/  IADD3 R22, P0, R26, UR6, RZ ;  /* 0x000000061a167c10 */ /* 0x000fe6000ff1e0ff */
[----:B------:R1:W-:Y:S01]  /*84c0*/  LDGSTS.E.BYPASS.LTC128B.128 [R236+0x12000], [R166.64+0x80] ;  /* 0x12000080a6ec7fae */ /* 0x0003e2000b901d50 */
[----:B------:R-:W-:Y:S02]  /*84d0*/  IADD3.X R23, R27, UR8, RZ, P0, !PT ;  /* 0x000000081b177c10 */ /* 0x000fe400087fe4ff */
[----:B------:R-:W-:Y:S01]  /*84e0*/  IADD3 R2, P0, R22, UR6, RZ ;  /* 0x0000000616027c10 */ /* 0x000fe2000ff1e0ff */
[----:B------:R1:W-:Y:S03]  /*84f0*/  LDGSTS.E.BYPASS.LTC128B.128 [R236+0x14000], [R166.64+0x100] ;  /* 0x14000100a6ec7fae */ /* 0x0003e6000b901d50 */
[----:B------:R-:W-:Y:S01]  /*8500*/  IADD3.X R3, R23, UR8, RZ, P0, !PT ;  /* 0x0000000817037c10 */ /* 0x000fe200087fe4ff */
[----:B------:R1:W-:Y:S01]  /*8510*/  LDGSTS.E.BYPASS.LTC128B.128 [R236+0x16000], [R166.64+0x180] ;  /* 0x16000180a6ec7fae */ /* 0x0003e2000b901d50 */
[----:B------:R-:W-:Y:S03]  /*8520*/  ISETP.LT.AND P0, PT, RZ, UR11, PT ;  /* 0x0000000bff007c0c */ /* 0x000fe6000bf01270 */
        /* <DEDUP_REMOVED lines=13> */
[----:B------:R-:W4:Y:S04]  /*8600*/  LDSM.16.M88.4 R172, [R233+0x8000] ;  /* 0x00800000e9ac783b */ /* 0x000f280000000200 */
[----:B------:R-:W5:Y:S04]  /*8610*/  LDSM.16.M88.4 R176, [R233+0x8800] ;  /* 0x00880000e9b0783b */ /* 0x000f680000000200 */
[----:B------:R-:W3:Y:S04]  /*8620*/  LDSM.16.M88.4 R180, [R233+0x9000] ;  /* 0x00900000e9b4783b */ /* 0x000ee80000000200 */
[----:B------:R-:W0:Y:S04]  /*8630*/  LDGDEPBAR ;  /* 0x00000000000079af */ /* 0x000e280000000000 */
[----:B------:R-:W1:Y:S04]  /*8640*/  LDSM.16.M88.4 R184, [R233+0x9800] ;  /* 0x00980000e9b8783b */ /* 0x000e680000000200 */
[----:B------:R-:W-:Y:S04]  /*8650*/  LDSM.16.M88.4 R188, [R232] ;  /* 0x00000000e8bc783b */ /* 0x000fe80000000200 */
[----:B------:R-:W1:Y:S04]  /*8660*/  LDSM.16.M88.4 R192, [R231] ;  /* 0x00000000e7c0783b */ /* 0x000e680000000200 */
[----:B------:R-:W1:Y:S04]  /*8670*/  LDSM.16.M88.4 R196, [R223] ;  /* 0x00000000dfc4783b */ /* 0x000e680000000200 */
[----:B------:R-:W1:Y:S04]  /*8680*/  LDSM.16.M88.4 R200, [R222] ;  /* 0x00000000dec8783b */ /* 0x000e680000000200 */
[----:B------:R-:W1:Y:S01]  /*8690*/  LDSM.16.M88.4 R204, [R221] ;  /* 0x00000000ddcc783b */ /* 0x000e620000000200 */
[C---:B----4-:R-:W-:Y:S08]  /*86a0*/  HMMA.16816.F32 R4, R168.reuse, R172, RZ ;  /* 0x000000aca804723c */ /* 0x050ff000000018ff */
[C---:B------:R-:W-:Y:S01]  /*86b0*/  HMMA.16816.F32 R8, R168.reuse, R174, RZ ;  /* 0x000000aea808723c */ /* 0x040fe200000018ff */
[----:B------:R-:W-:Y:S07]  /*86c0*/  LDSM.16.M88.4 R172, [R230] ;  /* 0x00000000e6ac783b */ /* 0x000fee0000000200 */
[C---:B-----5:R-:W-:Y:S08]  /*86d0*/  HMMA.16816.F32 R12, R168.reuse, R176, RZ ;  /* 0x000000b0a80c723c */ /* 0x060ff000000018ff */
[C---:B------:R-:W-:Y:S01]  /*86e0*/  HMMA.16816.F32 R16, R168.reuse, R178, RZ ;  /* 0x000000b2a810723c */ /* 0x040fe200000018ff */
[----:B------:R-:W4:Y:S07]  /*86f0*/  LDSM.16.M88.4 R176, [R227+0x8000] ;  /* 0x00800000e3b0783b */ /* 0x000f2e0000000200 */
[C---:B---3--:R-:W-:Y:S08]  /*8700*/  HMMA.16816.F32 R20, R168.reuse, R180, RZ ;  /* 0x000000b4a814723c */ /* 0x048ff000000018ff */
[C---:B--2---:R-:W-:Y:S01]  /*8710*/  HMMA.16816.F32 R24, R168.reuse, R182, RZ ;  /* 0x000000b6a818723c */ /* 0x044fe200000018ff */
[----:B------:R-:W2:Y:S07]  /*8720*/  LDSM.16.M88.4 R180, [R227+0x8800] ;  /* 0x00880000e3b4783b */ /* 0x000eae0000000200 */
[C---:B-1----:R-:W-:Y:S08]  /*8730*/  HMMA.16816.F32 R28, R168.reuse, R184, RZ ;  /* 0x000000b8a81c723c */ /* 0x042ff000000018ff */
[----:B------:R-:W-:Y:S01]  /*8740*/  HMMA.16816.F32 R32, R168, R186, RZ ;  /* 0x000000baa820723c */ /* 0x000fe200000018ff */
[----:B------:R-:W1:Y:S04]  /*8750*/  LDSM.16.M88.4 R168, [R227+0x9000] ;  /* 0x00900000e3a8783b */ /* 0x000e680000000200 */
[----:B------:R-:W3:Y:S03]  /*8760*/  LDSM.16.M88.4 R184, [R227+0x9800] ;  /* 0x00980000e3b8783b */ /* 0x000ee60000000200 */
[C---:B------:R-:W-:Y:S08]  /*8770*/  HMMA.16816.F32 R4, R188.reuse, R192, R4 ;  /* 0x000000c0bc04723c */ /* 0x040ff00000001804 */
[C---:B------:R-:W-:Y:S01]  /*8780*/  HMMA.16816.F32 R8, R188.reuse, R194, R8 ;  /* 0x000000c2bc08723c */ /* 0x040fe20000001808 */
[----:B------:R-:W-:Y:S07]  /*8790*/  LDSM.16.M88.4 R192, [R229] ;  /* 0x00000000e5c0783b */ /* 0x000fee0000000200 */
[C---:B------:R-:W-:Y:S08]  /*87a0*/  HMMA.16816.F32 R12, R188.reuse, R196, R12 ;  /* 0x000000c4bc0c723c */ /* 0x040ff0000000180c */
[C---:B------:R-:W-:Y:S01]  /*87b0*/  HMMA.16816.F32 R16, R188.reuse, R198, R16 ;  /* 0x000000c6bc10723c */ /* 0x040fe20000001810 */
[----:B------:R-:W5:Y:S07]  /*87c0*/  LDSM.16.M88.4 R196, [R220] ;  /* 0x00000000dcc4783b */ /* 0x000f6e0000000200 */
[C---:B------:R-:W-:Y:S08]  /*87d0*/  HMMA.16816.F32 R20, R188.reuse, R200, R20 ;  /* 0x000000c8bc14723c */ /* 0x040ff00000001814 */
[C---:B------:R-:W-:Y:S01]  /*87e0*/  HMMA.16816.F32 R24, R188.reuse, R202, R24 ;  /* 0x000000cabc18723c */ /* 0x040fe20000001818 */
[----:B------:R-:W1:Y:S07]  /*87f0*/  LDSM.16.M88.4 R200, [R220+0x800] ;  /* 0x00080000dcc8783b */ /* 0x000e6e0000000200 */
[C---:B------:R-:W-:Y:S08]  /*8800*/  HMMA.16816.F32 R28, R188.reuse, R204, R28 ;  /* 0x000000ccbc1c723c */ /* 0x040ff0000000181c */
[----:B------:R-:W-:Y:S01]  /*8810*/  HMMA.16816.F32 R32, R188, R206, R32 ;  /* 0x000000cebc20723c */ /* 0x000fe20000001820 */
[----:B------:R-:W3:Y:S04]  /*8820*/  LDSM.16.M88.4 R188, [R220+0x1000] ;  /* 0x00100000dcbc783b */ /* 0x000ee80000000200 */
[----:B------:R-:W3:Y:S03]  /*8830*/  LDSM.16.M88.4 R204, [R220+0x1800] ;  /* 0x00180000dccc783b */ /* 0x000ee60000000200 */
[C---:B----4-:R-:W-:Y:S08]  /*8840*/  HMMA.16816.F32 R4, R172.reuse, R176, R4 ;  /* 0x000000b0ac04723c */ /* 0x050ff00000001804 */
[C---:B------:R-:W-:Y:S01]  /*8850*/  HMMA.16816.F32 R8, R172.reuse, R178, R8 ;  /* 0x000000b2ac08723c */ /* 0x040fe20000001808 */
[----:B------:R-:W-:Y:S07]  /*8860*/  LDSM.16.M88.4 R176, [R233+0xa000] ;  /* 0x00a00000e9b0783b */ /* 0x000fee0000000200 */
[C---:B--2---:R-:W-:Y:S08]  /*8870*/  HMMA.16816.F32 R12, R172.reuse, R180, R12 ;  /* 0x000000b4ac0c723c */ /* 0x044ff0000000180c */
[C---:B------:R-:W-:Y:S01]  /*8880*/  HMMA.16816.F32 R16, R172.reuse, R182, R16 ;  /* 0x000000b6ac10723c */ /* 0x040fe20000001810 */
[----:B------:R-:W-:Y:S07]  /*8890*/  LDSM.16.M88.4 R180, [R233+0xa800] ;  /* 0x00a80000e9b4783b */ /* 0x000fee0000000200 */
[C---:B-1----:R-:W-:Y:S08]  /*88a0*/  HMMA.16816.F32 R20, R172.reuse, R168, R20 ;  /* 0x000000a8ac14723c */ /* 0x042ff00000001814 */
[C---:B------:R-:W-:Y:S01]  /*88b0*/  HMMA.16816.F32 R24, R172.reuse, R170, R24 ;  /* 0x000000aaac18723c */ /* 0x040fe20000001818 */
[----:B------:R-:W1:Y:S07]  /*88c0*/  LDSM.16.M88.4 R168, [R234+0x2000] ;  /* 0x00200000eaa8783b */ /* 0x000e6e0000000200 */
[C---:B---3--:R-:W-:Y:S08]  /*88d0*/  HMMA.16816.F32 R28, R172.reuse, R184, R28 ;  /* 0x000000b8ac1c723c */ /* 0x048ff0000000181c */
[----:B------:R-:W-:Y:S01]  /*88e0*/  HMMA.16816.F32 R32, R172, R186, R32 ;  /* 0x000000baac20723c */ /* 0x000fe20000001820 */
[----:B------:R-:W2:Y:S04]  /*88f0*/  LDSM.16.M88.4 R172, [R233+0xb000] ;  /* 0x00b00000e9ac783b */ /* 0x000ea80000000200 */
[----:B------:R-:W3:Y:S03]  /*8900*/  LDSM.16.M88.4 R184, [R233+0xb800] ;  /* 0x00b80000e9b8783b */ /* 0x000ee60000000200 */
[C---:B-----5:R-:W-:Y:S08]  /*8910*/  HMMA.16816.F32 R4, R192.reuse, R196, R4 ;  /* 0x000000c4c004723c */ /* 0x060ff00000001804 */
[C---:B------:R-:W-:Y:S01]  /*8920*/  HMMA.16816.F32 R8, R192.reuse, R198, R8 ;  /* 0x000000c6c008723c */ /* 0x040fe20000001808 */
[----:B------:R-:W-:Y:S07]  /*8930*/  LDSM.16.M88.4 R196, [R219] ;  /* 0x00000000dbc4783b */ /* 0x000fee0000000200 */
[C---:B------:R-:W-:Y:S08]  /*8940*/  HMMA.16816.F32 R12, R192.reuse, R200, R12 ;  /* 0x000000c8c00c723c */ /* 0x040ff0000000180c */
[C---:B------:R-:W-:Y:S01]  /*8950*/  HMMA.16816.F32 R16, R192.reuse, R202, R16 ;  /* 0x000000cac010723c */ /* 0x040fe20000001810 */
[----:B------:R-:W-:Y:S07]  /*8960*/  LDSM.16.M88.4 R200, [R218] ;  /* 0x00000000dac8783b */ /* 0x000fee0000000200 */
[C---:B------:R-:W-:Y:S08]  /*8970*/  HMMA.16816.F32 R20, R192.reuse, R188, R20 ;  /* 0x000000bcc014723c */ /* 0x040ff00000001814 */
[C---:B------:R-:W-:Y:S01]  /*8980*/  HMMA.16816.F32 R24, R192.reuse, R190, R24 ;  /* 0x000000bec018723c */ /* 0x040fe20000001818 */
[----:B------:R-:W4:Y:S07]  /*8990*/  LDSM.16.M88.4 R188, [R232+0x2000] ;  /* 0x00200000e8bc783b */ /* 0x000f2e0000000200 */
[C---:B------:R-:W-:Y:S08]  /*89a0*/  HMMA.16816.F32 R28, R192.reuse, R204, R28 ;  /* 0x000000ccc01c723c */ /* 0x040ff0000000181c */
[----:B------:R-:W-:Y:S01]  /*89b0*/  HMMA.16816.F32 R32, R192, R206, R32 ;  /* 0x000000cec020723c */ /* 0x000fe20000001820 */
[----:B------:R-:W5:Y:S04]  /*89c0*/  LDSM.16.M88.4 R192, [R217] ;  /* 0x00000000d9c0783b */ /* 0x000f680000000200 */
[----:B------:R-:W3:Y:S03]  /*89d0*/  LDSM.16.M88.4 R204, [R216] ;  /* 0x00000000d8cc783b */ /* 0x000ee60000000200 */
[C---:B-1----:R-:W-:Y:S08]  /*89e0*/  HMMA.16816.F32 R4, R168.reuse, R176, R4 ;  /* 0x000000b0a804723c */ /* 0x042ff00000001804 */
[C---:B------:R-:W-:Y:S01]  /*89f0*/  HMMA.16816.F32 R8, R168.reuse, R178, R8 ;  /* 0x000000b2a808723c */ /* 0x040fe20000001808 */
[----:B------:R-:W-:Y:S07]  /*8a00*/  LDSM.16.M88.4 R176, [R227+0xa000] ;  /* 0x00a00000e3b0783b */ /* 0x000fee0000000200 */
[C---:B------:R-:W-:Y:S08]  /*8a10*/  HMMA.16816.F32 R12, R168.reuse, R180, R12 ;  /* 0x000000b4a80c723c */ /* 0x040ff0000000180c */
[C---:B------:R-:W-:Y:S01]  /*8a20*/  HMMA.16816.F32 R16, R168.reuse, R182, R16 ;  /* 0x000000b6a810723c */ /* 0x040fe20000001810 */
[----:B------:R-:W-:Y:S07]  /*8a30*/  LDSM.16.M88.4 R180, [R227+0xa800] ;  /* 0x00a80000e3b4783b */ /* 0x000fee0000000200 */
[C---:B--2---:R-:W-:Y:S08]  /*8a40*/  HMMA.16816.F32 R20, R168.reuse, R172, R20 ;  /* 0x000000aca814723c */ /* 0x044ff00000001814 */
[C---:B------:R-:W-:Y:S01]  /*8a50*/  HMMA.16816.F32 R24, R168.reuse, R174, R24 ;  /* 0x000000aea818723c */ /* 0x040fe20000001818 */
[----:B------:R-:W1:Y:S07]  /*8a60*/  LDSM.16.M88.4 R172, [R230+0x2000] ;  /* 0x00200000e6ac783b */ /* 0x000e6e0000000200 */
[C---:B---3--:R-:W-:Y:S08]  /*8a70*/  HMMA.16816.F32 R28, R168.reuse, R184, R28 ;  /* 0x000000b8a81c723c */ /* 0x048ff0000000181c */
[----:B------:R-:W-:Y:S01]  /*8a80*/  HMMA.16816.F32 R32, R168, R186, R32 ;  /* 0x000000baa820723c */ /* 0x000fe20000001820 */
[----:B------:R-:W2:Y:S04]  /*8a90*/  LDSM.16.M88.4 R168, [R227+0xb000] ;  /* 0x00b00000e3a8783b */ /* 0x000ea80000000200 */
[----:B------:R-:W3:Y:S03]  /*8aa0*/  LDSM.16.M88.4 R184, [R227+0xb800] ;  /* 0x00b80000e3b8783b */ /* 0x000ee60000000200 */
[C---:B----4-:R-:W-:Y:S08]  /*8ab0*/  HMMA.16816.F32 R4, R188.reuse, R196, R4 ;  /* 0x000000c4bc04723c */ /* 0x050ff00000001804 */
[C---:B------:R-:W-:Y:S01]  /*8ac0*/  HMMA.16816.F32 R8, R188.reuse, R198, R8 ;  /* 0x000000c6bc08723c */ /* 0x040fe20000001808 */
[----:B------:R-:W-:Y:S07]  /*8ad0*/  LDSM.16.M88.4 R196, [R220+0x2000] ;  /* 0x00200000dcc4783b */ /* 0x000fee0000000200 */
[C---:B------:R-:W-:Y:S08]  /*8ae0*/  HMMA.16816.F32 R12, R188.reuse, R200, R12 ;  /* 0x000000c8bc0c723c */ /* 0x040ff0000000180c */
[C---:B------:R-:W-:Y:S01]  /*8af0*/  HMMA.16816.F32 R16, R188.reuse, R202, R16 ;  /* 0x000000cabc10723c */ /* 0x040fe20000001810 */
[----:B------:R-:W-:Y:S07]  /*8b00*/  LDSM.16.M88.4 R200, [R220+0x2800] ;  /* 0x00280000dcc8783b */ /* 0x000fee0000000200 */
[C---:B-----5:R-:W-:Y:S08]  /*8b10*/  HMMA.16816.F32 R20, R188.reuse, R192, R20 ;  /* 0x000000c0bc14723c */ /* 0x060ff00000001814 */
[C---:B------:R-:W-:Y:S01]  /*8b20*/  HMMA.16816.F32 R24, R188.reuse, R194, R24 ;  /* 0x000000c2bc18723c */ /* 0x040fe20000001818 */
[----:B------:R-:W4:Y:S07]  /*8b30*/  LDSM.16.M88.4 R192, [R229+0x2000] ;  /* 0x00200000e5c0783b */ /* 0x000f2e0000000200 */
[C---:B------:R-:W-:Y:S08]  /*8b40*/  HMMA.16816.F32 R28, R188.reuse, R204, R28 ;  /* 0x000000ccbc1c723c */ /* 0x040ff0000000181c */
[----:B------:R-:W-:Y:S01]  /*8b50*/  HMMA.16816.F32 R32, R188, R206, R32 ;  /* 0x000000cebc20723c */ /* 0x000fe20000001820 */
[----:B------:R-:W5:Y:S04]  /*8b60*/  LDSM.16.M88.4 R188, [R220+0x3000] ;  /* 0x00300000dcbc783b */ /* 0x000f680000000200 */
[----:B------:R-:W3:Y:S03]  /*8b70*/  LDSM.16.M88.4 R204, [R220+0x3800] ;  /* 0x00380000dccc783b */ /* 0x000ee60000000200 */
        /* <DEDUP_REMOVED lines=15> */
[----:B------:R-:W-:Y:S07]  /*8c70*/  LDSM.16.M88.4 R196, [R215] ;  /* 0x00000000d7c4783b */ /* 0x000fee0000000200 */
[C---:B------:R-:W-:Y:S08]  /*8c80*/  HMMA.16816.F32 R12, R192.reuse, R200, R12 ;  /* 0x000000c8c00c723c */ /* 0x040ff0000000180c */
[C---:B------:R-:W-:Y:S01]  /*8c90*/  HMMA.16816.F32 R16, R192.reuse, R202, R16 ;  /* 0x000000cac010723c */ /* 0x040fe20000001810 */
[----:B------:R-:W-:Y:S07]  /*8ca0*/  LDSM.16.M88.4 R200, [R214] ;  /* 0x00000000d6c8783b */ /* 0x000fee0000000200 */
[C---:B-----5:R-:W-:Y:S08]  /*8cb0*/  HMMA.16816.F32 R20, R192.reuse, R188, R20 ;  /* 0x000000bcc014723c */ /* 0x060ff00000001814 */
        /* <DEDUP_REMOVED lines=84> */
[C---:B-1----:R-:W-:Y:S01]  /*9200*/  HMMA.16816.F32 R4, R172.reuse, R176, R4 ;  /* 0x000000b0ac04723c */ /* 0x042fe20000001804 */
[----:B------:R-:W-:Y:S04]  /*9210*/  DEPBAR.LE SB0, 0x0 ;  /* 0x000080000000791a */ /* 0x000fe80000000000 */
[----:B------:R-:W-:Y:S03]  /*9220*/  BAR.SYNC.DEFER_BLOCKING 0x0 ;  /* 0x0000000000007b1d */ /* 0x000fe60000010000 */
[C---:B------:R-:W-:Y:S08]  /*9230*/  HMMA.16816.F32 R8, R172.reuse, R178, R8 ;  /* 0x000000b2ac08723c */ /* 0x040ff00000001808 */
[C---:B------:R-:W-:Y:S08]  /*9240*/  HMMA.16816.F32 R12, R172.reuse, R180, R12 ;  /* 0x000000b4ac0c723c */ /* 0x040ff0000000180c */
[C---:B------:R-:W-:Y:S08]  /*9250*/  HMMA.16816.F32 R16, R172.reuse, R182, R16 ;  /* 0x000000b6ac10723c */ /* 0x040ff00000001810 */
[C---:B--2---:R-:W-:Y:S08]  /*9260*/  HMMA.16816.F32 R20, R172.reuse, R168, R20 ;  /* 0x000000a8ac14723c */ /* 0x044ff00000001814 */
[C---:B------:R-:W-:Y:S08]  /*9270*/  HMMA.16816.F32 R24, R172.reuse, R170, R24 ;  /* 0x000000aaac18723c */ /* 0x040ff00000001818 */
[C---:B---3--:R-:W-:Y:S08]  /*9280*/  HMMA.16816.F32 R28, R172.reuse, R184, R28 ;  /* 0x000000b8ac1c723c */ /* 0x048ff0000000181c */
[----:B------:R-:W-:Y:S08]  /*9290*/  HMMA.16816.F32 R32, R172, R186, R32 ;  /* 0x000000baac20723c */ /* 0x000ff00000001820 */
[C---:B----4-:R-:W-:Y:S08]  /*92a0*/  HMMA.16816.F32 R4, R192.reuse, R196, R4 ;  /* 0x000000c4c004723c */ /* 0x050ff00000001804 */
[C---:B------:R-:W-:Y:S08]  /*92b0*/  HMMA.16816.F32 R8, R192.reuse, R198, R8 ;  /* 0x000000c6c008723c */ /* 0x040ff00000001808 */
[C---:B------:R-:W-:Y:S08]  /*92c0*/  HMMA.16816.F32 R12, R192.reuse, R200, R12 ;  /* 0x000000c8c00c723c */ /* 0x040ff0000000180c */
[C---:B------:R-:W-:Y:S08]  /*92d0*/  HMMA.16816.F32 R16, R192.reuse, R202, R16 ;  /* 0x000000cac010723c */ /* 0x040ff00000001810 */
[C---:B-----5:R-:W-:Y:S08]  /*92e0*/  HMMA.16816.F32 R20, R192.reuse, R188, R20 ;  /* 0x000000bcc014723c */ /* 0x060ff00000001814 */
[C---:B------:R-:W-:Y:S08]  /*92f0*/  HMMA.16816.F32 R24, R192.reuse, R190, R24 ;  /* 0x000000bec018723c */ /* 0x040ff00000001818 */
[C---:B------:R-:W-:Y:S08]  /*9300*/  HMMA.16816.F32 R28, R192.reuse, R204, R28 ;  /* 0x000000ccc01c723c */ /* 0x040ff0000000181c */
[----:B------:R-:W-:Y:S01]  /*9310*/  HMMA.16816.F32 R32, R192, R206, R32 ;  /* 0x000000cec020723c */ /* 0x000fe20000001820 */
[----:B------:R-:W-:-:S07]  /*9320*/  @P0 BRA `(.L_x_12) ;  /* 0xffffedf000000947 */ /* 0x000fce000383ffff */
.L_x_11:
[----:B-1----:R-:W-:Y:S01]  /*9330*/  FMNMX.FTZ R2, R4, R165, !PT ;  /* 0x000000a504027209 */ /* 0x002fe20007810000 */
[----:B------:R-:W-:Y:S01]  /*9340*/  LDSM.16.MT88.4 R172, [R226+0x10000] ;  /* 0x01000000e2ac783b */ /* 0x000fe20000004200 */
[----:B------:R-:W-:Y:S01]  /*9350*/  FMNMX.FTZ R164, R6, R0, !PT ;  /* 0x0000000006a47209 */ /* 0x000fe20007810000 */
[----:B------:R-:W-:Y:S01]  /*9360*/  UIADD3 UR11, UR11, -0x1, URZ ;  /* 0xffffffff0b0b7890 */ /* 0x000fe2000fffe03f */
[----:B------:R-:W-:Y:S02]  /*9370*/  FMNMX.FTZ R3, R5, R2, !PT ;  /* 0x0000000205037209 */ /* 0x000fe40007810000 */
[----:B------:R-:W-:Y:S02]  /*9380*/  FMNMX.FTZ R167, R7, R164, !PT ;  /* 0x000000a407a77209 */ /* 0x000fe40007810000 */
[----:B------:R-:W-:Y:S01]  /*9390*/  FMNMX.FTZ R2, R8, R3, !PT ;  /* 0x0000000308027209 */ /* 0x000fe20007810000 */
[----:B------:R-:W-:Y:S01]  /*93a0*/  LDSM.16.MT88.4 R176, [R225+0x10000] ;  /* 0x01000000e1b0783b */ /* 0x000fe20000004200 */
[----:B------:R-:W-:Y:S02]  /*93b0*/  FMNMX.FTZ R164, R10, R167, !PT ;  /* 0x000000a70aa47209 */ /* 0x000fe40007810000 */
        /* <DEDUP_REMOVED lines=23> */
[----:B------:R-:W-:Y:S04]  /*9530*/  FMNMX.FTZ R3, R29, R2, !PT ;  /* 0x000000021d037209 */ /* 0x000fe80007810000 */
[----:B------:R-:W-:Y:S02]  /*9540*/  FMNMX.FTZ R2, R32, R3, !PT ;  /* 0x0000000320027209 */ /* 0x000fe40007810000 */
[----:B------:R-:W-:Y:S02]  /*9550*/  FMNMX.FTZ R3, R31, R164, !PT ;  /* 0x000000a41f037209 */ /* 0x000fe40007810000 */
[----:B------:R-:W-:Y:S02]  /*9560*/  FMNMX.FTZ R168, R33, R2, !PT ;  /* 0x0000000221a87209 */ /* 0x000fe40007810000 */
[----:B------:R-:W-:Y:S03]  /*9570*/  FMNMX.FTZ R2, R34, R3, !PT ;  /* 0x0000000322027209 */ /* 0x000fe60007810000 */
[----:B------:R-:W-:Y:S01]  /*9580*/  SHFL.BFLY PT, R3, R168, 0x2, 0x1f ;  /* 0x0c401f00a8037f89 */ /* 0x000fe200000e0000 */
[----:B------:R-:W-:Y:S07]  /*9590*/  FMNMX.FTZ R169, R35, R2, !PT ;  /* 0x0000000223a97209 */ /* 0x000fee0007810000 */
[----:B------:R-:W1:Y:S02]  /*95a0*/  SHFL.BFLY PT, R2, R169, 0x2, 0x1f ;  /* 0x0c401f00a9027f89 */ /* 0x000e6400000e0000 */
[----:B-1----:R-:W-:Y:S02]  /*95b0*/  FMNMX.FTZ R166, R169, R2, !PT ;  /* 0x00000002a9a67209 */ /* 0x002fe40007810000 */
[----:B------:R-:W-:Y:S04]  /*95c0*/  FMNMX.FTZ R171, R168, R3, !PT ;  /* 0x00000003a8ab7209 */ /* 0x000fe80007810000 */
[----:B------:R-:W1:Y:S08]  /*95d0*/  SHFL.BFLY PT, R3, R166, 0x1, 0x1f ;  /* 0x0c201f00a6037f89 */ /* 0x000e7000000e0000 */
[----:B------:R-:W2:Y:S01]  /*95e0*/  SHFL.BFLY PT, R164, R171, 0x1, 0x1f ;  /* 0x0c201f00aba47f89 */ /* 0x000ea200000e0000 */
[----:B-1----:R-:W-:Y:S05]  /*95f0*/  FMNMX.FTZ R3, R166, R3, !PT ;  /* 0x00000003a6037209 */ /* 0x002fea0007810000 */
[----:B------:R-:W-:Y:S01]  /*9600*/  FMUL.FTZ R195, R3, c[0x0][0x23c] ;  /* 0x00008f0003c37a20 */ /* 0x000fe20000410000 */
[----:B--2---:R-:W-:Y:S02]  /*9610*/  FMNMX.FTZ R164, R171, R164, !PT ;  /* 0x000000a4aba47209 */ /* 0x004fe40007810000 */
[----:B------:R-:W1:Y:S02]  /*9620*/  LDSM.16.MT88.4 R168, [R228+0x10000] ;  /* 0x01000000e4a8783b */ /* 0x000e640000004200 */
[C---:B------:R-:W-:Y:S01]  /*9630*/  FSETP.NEU.FTZ.AND P1, PT, R164.reuse, -INF , PT ;  /* 0xff800000a400780b */ /* 0x040fe20003f3d000 */
[C---:B------:R-:W-:Y:S02]  /*9640*/  FADD.FTZ R2, -R164.reuse, R165 ;  /* 0x000000a5a4027221 */ /* 0x040fe40000010100 */
[----:B------:R-:W-:Y:S02]  /*9650*/  FMUL.FTZ R196, R164, c[0x0][0x23c] ;  /* 0x00008f00a4c47a20 */ /* 0x000fe40000410000 */
[----:B------:R-:W-:Y:S02]  /*9660*/  FMUL.FTZ R167, R2, c[0x0][0x23c] ;  /* 0x00008f0002a77a20 */ /* 0x000fe40000410000 */
[C---:B------:R-:W-:Y:S01]  /*9670*/  FADD.FTZ R165, -R3.reuse, R0 ;  /* 0x0000000003a57221 */ /* 0x040fe20000010100 */
[----:B------:R-:W-:Y:S01]  /*9680*/  FSEL R196, R196, RZ, P1 ;  /* 0x000000ffc4c47208 */ /* 0x000fe20000800000 */
[----:B------:R2:W3:Y:S01]  /*9690*/  MUFU.EX2 R2, R167 ;  /* 0x000000a700027308 */ /* 0x0004e20000000800 */
[----:B------:R-:W-:Y:S01]  /*96a0*/  FSETP.NEU.FTZ.AND P1, PT, R3, -INF , PT ;  /* 0xff8000000300780b */ /* 0x000fe20003f3d000 */
[----:B------:R-:W-:Y:S01]  /*96b0*/  FMUL.FTZ R0, R165, c[0x0][0x23c] ;  /* 0x00008f00a5007a20 */ /* 0x000fe20000410000 */
[----:B------:R-:W-:Y:S01]  /*96c0*/  MOV R165, R164 ;  /* 0x000000a400a57202 */ /* 0x000fe20000000f00 */
[--C-:B------:R-:W-:Y:S01]  /*96d0*/  FFMA.FTZ R166, R4, c[0x0][0x23c], -R196.reuse ;  /* 0x00008f0004a67a23 */ /* 0x100fe200000108c4 */
[----:B------:R-:W-:Y:S01]  /*96e0*/  FSEL R195, R195, RZ, P1 ;  /* 0x000000ffc3c37208 */ /* 0x000fe20000800000 */
[--C-:B------:R-:W-:Y:S02]  /*96f0*/  FFMA.FTZ R5, R5, c[0x0][0x23c], -R196.reuse ;  /* 0x00008f0005057a23 */ /* 0x100fe400000108c4 */
[--C-:B------:R-:W-:Y:S02]  /*9700*/  FFMA.FTZ R192, R9, c[0x0][0x23c], -R196.reuse ;  /* 0x00008f0009c07a23 */ /* 0x100fe400000108c4 */
[--C-:B------:R-:W-:Y:S01]  /*9710*/  FFMA.FTZ R6, R6, c[0x0][0x23c], -R195.reuse ;  /* 0x00008f0006067a23 */ /* 0x100fe200000108c3 */
[----:B------:R-:W4:Y:S01]  /*9720*/  MUFU.EX2 R0, R0 ;  /* 0x0000000000007308 */ /* 0x000f220000000800 */
[--C-:B------:R-:W-:Y:S02]  /*9730*/  FFMA.FTZ R7, R7, c[0x0][0x23c], -R195.reuse ;  /* 0x00008f0007077a23 */ /* 0x100fe400000108c3 */
[--C-:B------:R-:W-:Y:S02]  /*9740*/  FFMA.FTZ R193, R10, c[0x0][0x23c], -R195.reuse ;  /* 0x00008f000ac17a23 */ /* 0x100fe400000108c3 */
[--C-:B------:R-:W-:Y:S02]  /*9750*/  FFMA.FTZ R194, R11, c[0x0][0x23c], -R195.reuse ;  /* 0x00008f000bc27a23 */ /* 0x100fe400000108c3 */
[--C-:B------:R-:W-:Y:S02]  /*9760*/  FFMA.FTZ R205, R32, c[0x0][0x23c], -R196.reuse ;  /* 0x00008f0020cd7a23 */ /* 0x100fe400000108c4 */
[--C-:B------:R-:W-:Y:S01]  /*9770*/  FFMA.FTZ R206, R34, c[0x0][0x23c], -R195.reuse ;  /* 0x00008f0022ce7a23 */ /* 0x100fe200000108c3 */
[----:B------:R-:W-:Y:S01]  /*9780*/  MUFU.EX2 R166, R166 ;  /* 0x000000a600a67308 */ /* 0x000fe20000000800 */
[--C-:B------:R-:W-:Y:S02]  /*9790*/  FFMA.FTZ R197, R12, c[0x0][0x23c], -R196.reuse ;  /* 0x00008f000cc57a23 */ /* 0x100fe400000108c4 */
[--C-:B--2---:R-:W-:Y:S02]  /*97a0*/  FFMA.FTZ R167, R8, c[0x0][0x23c], -R196.reuse ;  /* 0x00008f0008a77a23 */ /* 0x104fe400000108c4 */
[C---:B---3--:R-:W-:Y:S02]  /*97b0*/  FMUL.FTZ R8, R2.reuse, R160 ;  /* 0x000000a002087220 */ /* 0x048fe40000410000 */
[C---:B------:R-:W-:Y:S02]  /*97c0*/  FMUL.FTZ R9, R2.reuse, R161 ;  /* 0x000000a102097220 */ /* 0x040fe40000410000 */
[C---:B------:R-:W-:Y:S01]  /*97d0*/  FMUL.FTZ R36, R2.reuse, R36 ;  /* 0x0000002402247220 */ /* 0x040fe20000410000 */
[----:B------:R-:W2:Y:S01]  /*97e0*/  MUFU.EX2 R5, R5 ;  /* 0x0000000500057308 */ /* 0x000ea20000000800 */
[C---:B------:R-:W-:Y:S02]  /*97f0*/  FMUL.FTZ R37, R2.reuse, R37 ;  /* 0x0000002502257220 */ /* 0x040fe40000410000 */
[----:B------:R-:W-:Y:S02]  /*9800*/  FMUL.FTZ R40, R2, R40 ;  /* 0x0000002802287220 */ /* 0x000fe40000410000 */
[C---:B----4-:R-:W-:Y:S02]  /*9810*/  FMUL.FTZ R10, R0.reuse, R162 ;  /* 0x000000a2000a7220 */ /* 0x050fe40000410000 */
[C---:B------:R-:W-:Y:S02]  /*9820*/  FMUL.FTZ R11, R0.reuse, R163 ;  /* 0x000000a3000b7220 */ /* 0x040fe40000410000 */
[C---:B------:R-:W-:Y:S01]  /*9830*/  FMUL.FTZ R38, R0.reuse, R38 ;  /* 0x0000002600267220 */ /* 0x040fe20000410000 */
[----:B------:R-:W-:Y:S01]  /*9840*/  MUFU.EX2 R6, R6 ;  /* 0x0000000600067308 */ /* 0x000fe20000000800 */
[----:B------:R-:W-:Y:S02]  /*9850*/  FMUL.FTZ R39, R0, R39 ;  /* 0x0000002700277220 */ /* 0x000fe40000410000 */
[----:B------:R-:W-:Y:S02]  /*9860*/  FMUL.FTZ R41, R2, R41 ;  /* 0x0000002902297220 */ /* 0x000fe40000410000 */
[C---:B------:R-:W-:Y:S02]  /*9870*/  FMUL.FTZ R42, R0.reuse, R42 ;  /* 0x0000002a002a7220 */ /* 0x040fe40000410000 */
[----:B------:R-:W-:Y:S02]  /*9880*/  FMUL.FTZ R43, R0, R43 ;  /* 0x0000002b002b7220 */ /* 0x000fe40000410000 */
[C---:B------:R-:W-:Y:S01]  /*9890*/  FMUL.FTZ R44, R2.reuse, R44 ;  /* 0x0000002c022c7220 */ /* 0x040fe20000410000 */
[----:B------:R-:W3:Y:S01]  /*98a0*/  MUFU.EX2 R7, R7 ;  /* 0x0000000700077308 */ /* 0x000ee20000000800 */
[----:B------:R-:W-:Y:S02]  /*98b0*/  FMUL.FTZ R45, R2, R45 ;  /* 0x0000002d022d7220 */ /* 0x000fe40000410000 */
[C---:B------:R-:W-:Y:S01]  /*98c0*/  FMUL.FTZ R46, R0.reuse, R46 ;  /* 0x0000002e002e7220 */ /* 0x040fe20000410000 */
[----:B--2---:R-:W-:Y:S01]  /*98d0*/  F2FP.PACK_AB R160, R5, R166 ;  /* 0x000000a605a0723e */ /* 0x004fe200000000ff */
[----:B------:R-:W-:Y:S02]  /*98e0*/  FMUL.FTZ R47, R0, R47 ;  /* 0x0000002f002f7220 */ /* 0x000fe40000410000 */
[C---:B------:R-:W-:Y:S02]  /*98f0*/  FMUL.FTZ R12, R2.reuse, R156 ;  /* 0x0000009c020c7220 */ /* 0x040fe40000410000 */
[C---:B------:R-:W-:Y:S01]  /*9900*/  FMUL.FTZ R48, R2.reuse, R48 ;  /* 0x0000003002307220 */ /* 0x040fe20000410000 */
[----:B------:R-:W-:Y:S01]  /*9910*/  MUFU.EX2 R167, R167 ;  /* 0x000000a700a77308 */ /* 0x000fe20000000800 */
[----:B------:R-:W-:Y:S02]  /*9920*/  FMUL.FTZ R49, R2, R49 ;  /* 0x0000003102317220 */ /* 0x000fe40000410000 */
[C---:B------:R-:W-:Y:S02]  /*9930*/  FMUL.FTZ R50, R0.reuse, R50 ;  /* 0x0000003200327220 */ /* 0x040fe40000410000 */
[----:B------:R-:W-:Y:S02]  /*9940*/  FMUL.FTZ R51, R0, R51 ;  /* 0x0000003300337220 */ /* 0x000fe40000410000 */
[C---:B------:R-:W-:Y:S02]  /*9950*/  FMUL.FTZ R52, R2.reuse, R52 ;  /* 0x0000003402347220 */ /* 0x040fe40000410000 */
[----:B------:R-:W-:Y:S01]  /*9960*/  FMUL.FTZ R53, R2, R53 ;  /* 0x0000003502357220 */ /* 0x000fe20000410000 */
[----:B------:R-:W2:Y:S01]  /*9970*/  MUFU.EX2 R192, R192 ;  /* 0x000000c000c07308 */ /* 0x000ea20000000800 */
[C---:B------:R-:W-:Y:S02]  /*9980*/  FMUL.FTZ R54, R0.reuse, R54 ;  /* 0x0000003600367220 */ /* 0x040fe40000410000 */
[----:B------:R-:W-:Y:S01]  /*9990*/  FMUL.FTZ R55, R0, R55 ;  /* 0x0000003700377220 */ /* 0x000fe20000410000 */
[----:B---3--:R-:W-:Y:S01]  /*99a0*/  F2FP.PACK_AB R161, R7, R6 ;  /* 0x0000000607a1723e */ /* 0x008fe200000000ff */
[C---:B------:R-:W-:Y:S02]  /*99b0*/  FMUL.FTZ R56, R2.reuse, R56 ;  /* 0x0000003802387220 */ /* 0x040fe40000410000 */
[----:B------:R-:W-:Y:S02]  /*99c0*/  FMUL.FTZ R57, R2, R57 ;  /* 0x0000003902397220 */ /* 0x000fe40000410000 */
[C---:B------:R-:W-:Y:S01]  /*99d0*/  FMUL.FTZ R58, R0.reuse, R58 ;  /* 0x0000003a003a7220 */ /* 0x040fe20000410000 */
[----:B------:R-:W-:Y:S01]  /*99e0*/  MUFU.EX2 R193, R193 ;  /* 0x000000c100c17308 */ /* 0x000fe20000000800 */
[----:B------:R-:W-:Y:S02]  /*99f0*/  FMUL.FTZ R59, R0, R59 ;  /* 0x0000003b003b7220 */ /* 0x000fe40000410000 */
[C---:B------:R-:W-:Y:S02]  /*9a00*/  FMUL.FTZ R60, R2.reuse, R60 ;  /* 0x0000003c023c7220 */ /* 0x040fe40000410000 */
[----:B------:R-:W-:Y:S02]  /*9a10*/  FMUL.FTZ R61, R2, R61 ;  /* 0x0000003d023d7220 */ /* 0x000fe40000410000 */
[C---:B------:R-:W-:Y:S02]  /*9a20*/  FMUL.FTZ R62, R0.reuse, R62 ;  /* 0x0000003e003e7220 */ /* 0x040fe40000410000 */
[----:B------:R-:W-:Y:S01]  /*9a30*/  FMUL.FTZ R63, R0, R63 ;  /* 0x0000003f003f7220 */ /* 0x000fe20000410000 */
[----:B------:R-:W3:Y:S01]  /*9a40*/  MUFU.EX2 R194, R194 ;  /* 0x000000c200c27308 */ /* 0x000ee20000000800 */
[C---:B------:R-:W-:Y:S02]  /*9a50*/  FMUL.FTZ R64, R2.reuse, R64 ;  /* 0x0000004002407220 */ /* 0x040fe40000410000 */
[----:B------:R-:W-:Y:S01]  /*9a60*/  FMUL.FTZ R65, R2, R65 ;  /* 0x0000004102417220 */ /* 0x000fe20000410000 */
[----:B--2---:R-:W-:Y:S01]  /*9a70*/  F2FP.PACK_AB R162, R192, R167 ;  /* 0x000000a7c0a2723e */ /* 0x004fe200000000ff */
        /* <DEDUP_REMOVED lines=9> */
[----:B------:R-:W-:Y:S01]  /*9b10*/  MUFU.EX2 R205, R205 ;  /* 0x000000cd00cd7308 */ /* 0x000fe20000000800 */
[C---:B------:R-:W-:Y:S02]  /*9b20*/  FMUL.FTZ R74, R0.reuse, R74 ;  /* 0x0000004a004a7220 */ /* 0x040fe40000410000 */
[----:B------:R-:W-:Y:S01]  /*9b30*/  FMUL.FTZ R75, R0, R75 ;  /* 0x0000004b004b7220 */ /* 0x000fe20000410000 */
[----:B---3--:R-:W-:Y:S01]  /*9b40*/  F2FP.PACK_AB R163, R194, R193 ;  /* 0x000000c1c2a3723e */ /* 0x008fe200000000ff */
[C---:B------:R-:W-:Y:S02]  /*9b50*/  FMUL.FTZ R76, R2.reuse, R76 ;  /* 0x0000004c024c7220 */ /* 0x040fe40000410000 */
[----:B------:R-:W-:Y:S02]  /*9b60*/  FMUL.FTZ R77, R2, R77 ;  /* 0x0000004d024d7220 */ /* 0x000fe40000410000 */
[C---:B------:R-:W-:Y:S01]  /*9b70*/  FMUL.FTZ R78, R0.reuse, R78 ;  /* 0x0000004e004e7220 */ /* 0x040fe20000410000 */
[----:B------:R-:W-:Y:S01]  /*9b80*/  MUFU.EX2 R206, R206 ;  /* 0x000000ce00ce7308 */ /* 0x000fe20000000800 */
[C---:B-1----:R-:W-:Y:S05]  /*9b90*/  HMMA.16816.F32 R8, R160.reuse, R168, R8 ;  /* 0x000000a8a008723c */ /* 0x042fea0000001808 */
[----:B------:R-:W-:Y:S02]  /*9ba0*/  FMUL.FTZ R79, R0, R79 ;  /* 0x0000004f004f7220 */ /* 0x000fe40000410000 */
[C---:B------:R-:W-:Y:S01]  /*9bb0*/  FMUL.FTZ R80, R2.reuse, R80 ;  /* 0x0000005002507220 */ /* 0x040fe20000410000 */
[C---:B------:R-:W-:Y:S01]  /*9bc0*/  HMMA.16816.F32 R36, R160.reuse, R170, R36 ;  /* 0x000000aaa024723c */ /* 0x040fe20000001824 */
[----:B------:R-:W1:Y:S03]  /*9bd0*/  LDSM.16.MT88.4 R168, [R224+0x10000] ;  /* 0x01000000e0a8783b */ /* 0x000e660000004200 */
[----:B------:R-:W-:Y:S02]  /*9be0*/  FMUL.FTZ R81, R2, R81 ;  /* 0x0000005102517220 */ /* 0x000fe40000410000 */
[C---:B------:R-:W-:Y:S02]  /*9bf0*/  FMUL.FTZ R82, R0.reuse, R82 ;  /* 0x0000005200527220 */ /* 0x040fe40000410000 */
[C---:B------:R-:W-:Y:S04]  /*9c00*/  HMMA.16816.F32 R40, R160.reuse, R172, R40 ;  /* 0x000000aca028723c */ /* 0x040fe80000001828 */
[----:B------:R-:W-:Y:S02]  /*9c10*/  FMUL.FTZ R83, R0, R83 ;  /* 0x0000005300537220 */ /* 0x000fe40000410000 */
[C---:B------:R-:W-:Y:S02]  /*9c20*/  FMUL.FTZ R84, R2.reuse, R84 ;  /* 0x0000005402547220 */ /* 0x040fe40000410000 */
[C---:B------:R-:W-:Y:S01]  /*9c30*/  HMMA.16816.F32 R44, R160.reuse, R174, R44 ;  /* 0x000000aea02c723c */ /* 0x040fe2000000182c */
[----:B------:R-:W2:Y:S03]  /*9c40*/  LDSM.16.MT88.4 R172, [R228+0x12000] ;  /* 0x01200000e4ac783b */ /* 0x000ea60000004200 */
[----:B------:R-:W-:Y:S02]  /*9c50*/  FMUL.FTZ R85, R2, R85 ;  /* 0x0000005502557220 */ /* 0x000fe40000410000 */
[C---:B------:R-:W-:Y:S02]  /*9c60*/  FMUL.FTZ R86, R0.reuse, R86 ;  /* 0x0000005600567220 */ /* 0x040fe40000410000 */
[C---:B------:R-:W-:Y:S04]  /*9c70*/  HMMA.16816.F32 R48, R160.reuse, R176, R48 ;  /* 0x000000b0a030723c */ /* 0x040fe80000001830 */
[----:B------:R-:W-:Y:S02]  /*9c80*/  FMUL.FTZ R87, R0, R87 ;  /* 0x0000005700577220 */ /* 0x000fe40000410000 */
[C---:B------:R-:W-:Y:S02]  /*9c90*/  FMUL.FTZ R88, R2.reuse, R88 ;  /* 0x0000005802587220 */ /* 0x040fe40000410000 */
[C---:B------:R-:W-:Y:S01]  /*9ca0*/  HMMA.16816.F32 R52, R160.reuse, R178, R52 ;  /* 0x000000b2a034723c */ /* 0x040fe20000001834 */
[----:B------:R-:W3:Y:S03]  /*9cb0*/  LDSM.16.MT88.4 R176, [R226+0x12000] ;  /* 0x01200000e2b0783b */ /* 0x000ee60000004200 */
[----:B------:R-:W-:Y:S02]  /*9cc0*/  FMUL.FTZ R89, R2, R89 ;  /* 0x0000005902597220 */ /* 0x000fe40000410000 */
[C---:B------:R-:W-:Y:S02]  /*9cd0*/  FMUL.FTZ R90, R0.reuse, R90 ;  /* 0x0000005a005a7220 */ /* 0x040fe40000410000 */
[----:B------:R-:W-:Y:S01]  /*9ce0*/  FMUL.FTZ R91, R0, R91 ;  /* 0x0000005b005b7220 */ /* 0x000fe20000410000 */
[C---:B-1----:R-:W-:Y:S03]  /*9cf0*/  HMMA.16816.F32 R56, R160.reuse, R168, R56 ;  /* 0x000000a8a038723c */ /* 0x042fe60000001838 */
[C---:B------:R-:W-:Y:S02]  /*9d00*/  FMUL.FTZ R92, R2.reuse, R92 ;  /* 0x0000005c025c7220 */ /* 0x040fe40000410000 */
[----:B------:R-:W-:Y:S02]  /*9d10*/  FMUL.FTZ R93, R2, R93 ;  /* 0x0000005d025d7220 */ /* 0x000fe40000410000 */
[C---:B------:R-:W-:Y:S01]  /*9d20*/  FMUL.FTZ R94, R0.reuse, R94 ;  /* 0x0000005e005e7220 */ /* 0x040fe20000410000 */
[C---:B------:R-:W-:Y:S01]  /*9d30*/  HMMA.16816.F32 R60, R160.reuse, R170, R60 ;  /* 0x000000aaa03c723c */ /* 0x040fe2000000183c */
[----:B------:R-:W1:Y:S03]  /*9d40*/  LDSM.16.MT88.4 R168, [R225+0x12000] ;  /* 0x01200000e1a8783b */ /* 0x000e660000004200 */
[----:B------:R-:W-:Y:S02]  /*9d50*/  FMUL.FTZ R95, R0, R95 ;  /* 0x0000005f005f7220 */ /* 0x000fe40000410000 */
[C---:B------:R-:W-:Y:S02]  /*9d60*/  FMUL.FTZ R96, R2.reuse, R96 ;  /* 0x0000006002607220 */ /* 0x040fe40000410000 */
[C---:B--2---:R-:W-:Y:S04]  /*9d70*/  HMMA.16816.F32 R64, R160.reuse, R172, R64 ;  /* 0x000000aca040723c */ /* 0x044fe80000001840 */
[----:B------:R-:W-:Y:S02]  /*9d80*/  FMUL.FTZ R97, R2, R97 ;  /* 0x0000006102617220 */ /* 0x000fe40000410000 */
[C---:B------:R-:W-:Y:S02]  /*9d90*/  FMUL.FTZ R98, R0.reuse, R98 ;  /* 0x0000006200627220 */ /* 0x040fe40000410000 */
[C---:B------:R-:W-:Y:S01]  /*9da0*/  HMMA.16816.F32 R68, R160.reuse, R174, R68 ;  /* 0x000000aea044723c */ /* 0x040fe20000001844 */
[----:B------:R-:W2:Y:S03]  /*9db0*/  LDSM.16.MT88.4 R172, [R224+0x12000] ;  /* 0x01200000e0ac783b */ /* 0x000ea60000004200 */
[----:B------:R-:W-:Y:S02]  /*9dc0*/  FMUL.FTZ R99, R0, R99 ;  /* 0x0000006300637220 */ /* 0x000fe40000410000 */
[C---:B------:R-:W-:Y:S02]  /*9dd0*/  FMUL.FTZ R100, R2.reuse, R100 ;  /* 0x0000006402647220 */ /* 0x040fe40000410000 */
[C---:B---3--:R-:W-:Y:S04]  /*9de0*/  HMMA.16816.F32 R72, R160.reuse, R176, R72 ;  /* 0x000000b0a048723c */ /* 0x048fe80000001848 */
        /* <DEDUP_REMOVED lines=52> */
[----:B------:R-:W-:Y:S03]  /*a130*/  FMUL.FTZ R133, R2, R133 ;  /* 0x0000008502857220 */ /* 0x000fe60000410000 */
[C---:B-1----:R-:W-:Y:S03]  /*a140*/  HMMA.16816.F32 R128, R160.reuse, R168, R128 ;  /* 0x000000a8a080723c */ /* 0x042fe60000001880 */
[C---:B------:R-:W-:Y:S02]  /*a150*/  FMUL.FTZ R134, R0.reuse, R134 ;  /* 0x0000008600867220 */ /* 0x040fe40000410000 */
[----:B------:R-:W-:Y:S02]  /*a160*/  FMUL.FTZ R135, R0, R135 ;  /* 0x0000008700877220 */ /* 0x000fe40000410000 */
[--C-:B------:R-:W-:Y:S02]  /*a170*/  FFMA.FTZ R198, R13, c[0x0][0x23c], -R196.reuse ;  /* 0x00008f000dc67a23 */ /* 0x100fe400000108c4 */
[----:B------:R-:W-:Y:S03]  /*a180*/  FMUL.FTZ R13, R2, R157 ;  /* 0x0000009d020d7220 */ /* 0x000fe60000410000 */
[C---:B------:R-:W-:Y:S01]  /*a190*/  HMMA.16816.F32 R132, R160.reuse, R170, R132 ;  /* 0x000000aaa084723c */ /* 0x040fe20000001884 */
[----:B------:R-:W-:Y:S01]  /*a1a0*/  LDSM.16.MT88.4 R168, [R228+0x10800] ;  /* 0x01080000e4a8783b */ /* 0x000fe20000004200 */
[----:B------:R-:W1:Y:S01]  /*a1b0*/  MUFU.EX2 R198, R198 ;  /* 0x000000c600c67308 */ /* 0x000e620000000800 */
[--C-:B------:R-:W-:Y:S02]  /*a1c0*/  FFMA.FTZ R199, R14, c[0x0][0x23c], -R195.reuse ;  /* 0x00008f000ec77a23 */ /* 0x100fe400000108c3 */
[C---:B------:R-:W-:Y:S02]  /*a1d0*/  FMUL.FTZ R14, R0.reuse, R158 ;  /* 0x0000009e000e7220 */ /* 0x040fe40000410000 */
[--C-:B------:R-:W-:Y:S02]  /*a1e0*/  FFMA.FTZ R200, R15, c[0x0][0x23c], -R195.reuse ;  /* 0x00008f000fc87a23 */ /* 0x100fe400000108c3 */
[----:B------:R-:W-:Y:S02]  /*a1f0*/  FMUL.FTZ R15, R0, R159 ;  /* 0x0000009f000f7220 */ /* 0x000fe40000410000 */
[----:B------:R-:W4:Y:S01]  /*a200*/  LDSM.16.MT88.4 R156, [R224+0x16000] ;  /* 0x01600000e09c783b */ /* 0x000f220000004200 */
[C---:B------:R-:W-:Y:S01]  /*a210*/  FMUL.FTZ R136, R2.reuse, R136 ;  /* 0x0000008802887220 */ /* 0x040fe20000410000 */
[----:B------:R-:W-:Y:S01]  /*a220*/  MUFU.EX2 R199, R199 ;  /* 0x000000c700c77308 */ /* 0x000fe20000000800 */
[----:B------:R-:W-:Y:S02]  /*a230*/  FMUL.FTZ R137, R2, R137 ;  /* 0x0000008902897220 */ /* 0x000fe40000410000 */
[C---:B------:R-:W-:Y:S02]  /*a240*/  FMUL.FTZ R138, R0.reuse, R138 ;  /* 0x0000008a008a7220 */ /* 0x040fe40000410000 */
[----:B------:R-:W-:Y:S02]  /*a250*/  FMUL.FTZ R139, R0, R139 ;  /* 0x0000008b008b7220 */ /* 0x000fe40000410000 */
[C---:B------:R-:W-:Y:S02]  /*a260*/  FMUL.FTZ R140, R2.reuse, R140 ;  /* 0x0000008c028c7220 */ /* 0x040fe40000410000 */
[----:B------:R-:W-:Y:S01]  /*a270*/  FMUL.FTZ R141, R2, R141 ;  /* 0x0000008d028d7220 */ /* 0x000fe20000410000 */
[----:B------:R-:W5:Y:S01]  /*a280*/  MUFU.EX2 R200, R200 ;  /* 0x000000c800c87308 */ /* 0x000f620000000800 */
[C---:B------:R-:W-:Y:S01]  /*a290*/  FMUL.FTZ R142, R0.reuse, R142 ;  /* 0x0000008e008e7220 */ /* 0x040fe20000410000 */
[C---:B--2---:R-:W-:Y:S03]  /*a2a0*/  HMMA.16816.F32 R136, R160.reuse, R172, R136 ;  /* 0x000000aca088723c */ /* 0x044fe60000001888 */
[----:B------:R-:W-:Y:S02]  /*a2b0*/  FMUL.FTZ R143, R0, R143 ;  /* 0x0000008f008f7220 */ /* 0x000fe40000410000 */
[--C-:B------:R-:W-:Y:S02]  /*a2c0*/  FFMA.FTZ R201, R16, c[0x0][0x23c], -R196.reuse ;  /* 0x00008f0010c97a23 */ /* 0x100fe400000108c4 */
[----:B------:R-:W-:Y:S01]  /*a2d0*/  FFMA.FTZ R202, R17, c[0x0][0x23c], -R196 ;  /* 0x00008f0011ca7a23 */ /* 0x000fe200000108c4 */
[C---:B------:R-:W-:Y:S01]  /*a2e0*/  HMMA.16816.F32 R12, R160.reuse, R174, R12 ;  /* 0x000000aea00c723c */ /* 0x040fe2000000180c */
[----:B------:R-:W2:Y:S02]  /*a2f0*/  LDSM.16.MT88.4 R172, [R226+0x10800] ;  /* 0x01080000e2ac783b */ /* 0x000ea40000004200 */
[----:B------:R-:W-:Y:S01]  /*a300*/  MUFU.EX2 R201, R201 ;  /* 0x000000c900c97308 */ /* 0x000fe20000000800 */
[--C-:B------:R-:W-:Y:S02]  /*a310*/  FFMA.FTZ R203, R18, c[0x0][0x23c], -R195.reuse ;  /* 0x00008f0012cb7a23 */ /* 0x100fe400000108c3 */
[----:B------:R-:W-:Y:S02]  /*a320*/  FFMA.FTZ R204, R19, c[0x0][0x23c], -R195 ;  /* 0x00008f0013cc7a23 */ /* 0x000fe400000108c3 */
[C---:B---3--:R-:W-:Y:S04]  /*a330*/  HMMA.16816.F32 R140, R160.reuse, R176, R140 ;  /* 0x000000b0a08c723c */ /* 0x048fe8000000188c */
[C---:B------:R-:W-:Y:S01]  /*a340*/  FMUL.FTZ R144, R2.reuse, R144 ;  /* 0x0000009002907220 */ /* 0x040fe20000410000 */
[----:B------:R-:W3:Y:S01]  /*a350*/  MUFU.EX2 R202, R202 ;  /* 0x000000ca00ca7308 */ /* 0x000ee20000000800 */
[----:B------:R-:W-:Y:S02]  /*a360*/  FMUL.FTZ R145, R2, R145 ;  /* 0x0000009102917220 */ /* 0x000fe40000410000 */
[C---:B------:R-:W-:Y:S04]  /*a370*/  FMUL.FTZ R146, R0.reuse, R146 ;  /* 0x0000009200927220 */ /* 0x040fe80000410000 */
[----:B------:R-:W-:Y:S02]  /*a380*/  FMUL.FTZ R147, R0, R147 ;  /* 0x0000009300937220 */ /* 0x000fe40000410000 */
[----:B------:R-:W-:Y:S01]  /*a390*/  FMUL.FTZ R16, R2, R152 ;  /* 0x0000009802107220 */ /* 0x000fe20000410000 */
[----:B------:R-:W-:Y:S01]  /*a3a0*/  MUFU.EX2 R203, R203 ;  /* 0x000000cb00cb7308 */ /* 0x000fe20000000800 */
[----:B-1----:R-:W-:Y:S01]  /*a3b0*/  F2FP.PACK_AB R152, R198, R197 ;  /* 0x000000c5c698723e */ /* 0x002fe200000000ff */
[----:B------:R-:W-:Y:S01]  /*a3c0*/  FMUL.FTZ R17, R2, R153 ;  /* 0x0000009902117220 */ /* 0x000fe20000410000 */
[----:B-----5:R-:W-:Y:S01]  /*a3d0*/  F2FP.PACK_AB R153, R200, R199 ;  /* 0x000000c7c899723e */ /* 0x020fe200000000ff */
[C---:B------:R-:W-:Y:S01]  /*a3e0*/  HMMA.16816.F32 R144, R160.reuse, R178, R144 ;  /* 0x000000b2a090723c */ /* 0x040fe20000001890 */
[----:B------:R-:W1:Y:S02]  /*a3f0*/  LDSM.16.MT88.4 R176, [R225+0x10800] ;  /* 0x01080000e1b0783b */ /* 0x000e640000004200 */
[C---:B------:R-:W-:Y:S02]  /*a400*/  FMUL.FTZ R18, R0.reuse, R154 ;  /* 0x0000009a00127220 */ /* 0x040fe40000410000 */
[----:B------:R-:W-:Y:S01]  /*a410*/  FMUL.FTZ R19, R0, R155 ;  /* 0x0000009b00137220 */ /* 0x000fe20000410000 */
[----:B------:R-:W5:Y:S01]  /*a420*/  MUFU.EX2 R204, R204 ;  /* 0x000000cc00cc7308 */ /* 0x000f620000000800 */
[C---:B------:R-:W-:Y:S02]  /*a430*/  FMUL.FTZ R148, R2.reuse, R148 ;  /* 0x0000009402947220 */ /* 0x040fe40000410000 */
[----:B------:R-:W-:Y:S03]  /*a440*/  FMUL.FTZ R149, R2, R149 ;  /* 0x0000009502957220 */ /* 0x000fe60000410000 */
[C---:B----4-:R-:W-:Y:S03]  /*a450*/  HMMA.16816.F32 R16, R160.reuse, R156, R16 ;  /* 0x0000009ca010723c */ /* 0x050fe60000001810 */
[----:B------:R-:W-:Y:S01]  /*a460*/  FMUL.FTZ R150, R0, R150 ;  /* 0x0000009600967220 */ /* 0x000fe20000410000 */
[----:B---3--:R-:W-:Y:S01]  /*a470*/  F2FP.PACK_AB R154, R202, R201 ;  /* 0x000000c9ca9a723e */ /* 0x008fe200000000ff */
[----:B------:R-:W-:Y:S02]  /*a480*/  FMUL.FTZ R151, R0, R151 ;  /* 0x0000009700977220 */ /* 0x000fe40000410000 */
[----:B------:R-:W-:Y:S02]  /*a490*/  FFMA.FTZ R166, R2, R251, R166 ;  /* 0x000000fb02a67223 */ /* 0x000fe400000100a6 */
[----:B------:R-:W-:Y:S03]  /*a4a0*/  FFMA.FTZ R6, R0, R249, R6 ;  /* 0x000000f900067223 */ /* 0x000fe60000010006 */
[----:B------:R-:W-:Y:S01]  /*a4b0*/  HMMA.16816.F32 R148, R160, R158, R148 ;  /* 0x0000009ea094723c */ /* 0x000fe20000001894 */
[----:B------:R-:W3:Y:S02]  /*a4c0*/  LDSM.16.MT88.4 R156, [R224+0x10800] ;  /* 0x01080000e09c783b */ /* 0x000ee40000004200 */
[----:B------:R-:W-:Y:S01]  /*a4d0*/  MOV R0, R3 ;  /* 0x0000000300007202 */ /* 0x000fe20000000f00 */
[----:B------:R-:W-:Y:S01]  /*a4e0*/  FADD.FTZ R166, R5, R166 ;  /* 0x000000a605a67221 */ /* 0x000fe20000010000 */
[----:B-----5:R-:W-:Y:S01]  /*a4f0*/  F2FP.PACK_AB R155, R204, R203 ;  /* 0x000000cbcc9b723e */ /* 0x020fe200000000ff */
[----:B------:R-:W-:Y:S03]  /*a500*/  FADD.FTZ R6, R7, R6 ;  /* 0x0000000607067221 */ /* 0x000fe60000010000 */
[----:B------:R-:W4:Y:S03]  /*a510*/  LDSM.16.MT88.4 R160, [R228+0x12800] ;  /* 0x01280000e4a0783b */ /* 0x000f260000004200 */
[----:B------:R-:W-:Y:S01]  /*a520*/  FADD.FTZ R167, R167, R166 ;  /* 0x000000a6a7a77221 */ /* 0x000fe20000010000 */
[C---:B------:R-:W-:Y:S05]  /*a530*/  HMMA.16816.F32 R8, R152.reuse, R168, R8 ;  /* 0x000000a89808723c */ /* 0x040fea0000001808 */
[----:B------:R-:W-:Y:S02]  /*a540*/  FADD.FTZ R193, R193, R6 ;  /* 0x00000006c1c17221 */ /* 0x000fe40000010000 */
[----:B------:R-:W-:Y:S01]  /*a550*/  FADD.FTZ R192, R192, R167 ;  /* 0x000000a7c0c07221 */ /* 0x000fe20000010000 */
[C---:B------:R-:W-:Y:S01]  /*a560*/  HMMA.16816.F32 R36, R152.reuse, R170, R36 ;  /* 0x000000aa9824723c */ /* 0x040fe20000001824 */
[----:B------:R-:W5:Y:S03]  /*a570*/  LDSM.16.MT88.4 R168, [R224+0x12800] ;  /* 0x01280000e0a8783b */ /* 0x000f660000004200 */
[----:B------:R-:W-:Y:S02]  /*a580*/  FADD.FTZ R194, R194, R193 ;  /* 0x000000c1c2c27221 */ /* 0x000fe40000010000 */
[----:B------:R-:W-:Y:S02]  /*a590*/  FADD.FTZ R197, R197, R192 ;  /* 0x000000c0c5c57221 */ /* 0x000fe40000010000 */
[C---:B--2---:R-:W-:Y:S04]  /*a5a0*/  HMMA.16816.F32 R40, R152.reuse, R172, R40 ;  /* 0x000000ac9828723c */ /* 0x044fe80000001828 */
[----:B------:R-:W-:Y:S02]  /*a5b0*/  FADD.FTZ R199, R199, R194 ;  /* 0x000000c2c7c77221 */ /* 0x000fe40000010000 */
[----:B------:R-:W-:Y:S02]  /*a5c0*/  FADD.FTZ R198, R198, R197 ;  /* 0x000000c5c6c67221 */ /* 0x000fe40000010000 */
[C---:B------:R-:W-:Y:S01]  /*a5d0*/  HMMA.16816.F32 R44, R152.reuse, R174, R44 ;  /* 0x000000ae982c723c */ /* 0x040fe2000000182c */
[----:B------:R-:W2:Y:S03]  /*a5e0*/  LDSM.16.MT88.4 R172, [R228+0x14800] ;  /* 0x01480000e4ac783b */ /* 0x000ea60000004200 */
[----:B------:R-:W-:Y:S02]  /*a5f0*/  FADD.FTZ R200, R200, R199 ;  /* 0x000000c7c8c87221 */ /* 0x000fe40000010000 */
[----:B------:R-:W-:Y:S02]  /*a600*/  FADD.FTZ R5, R201, R198 ;  /* 0x000000c6c9057221 */ /* 0x000fe40000010000 */
[C---:B-1----:R-:W-:Y:S04]  /*a610*/  HMMA.16816.F32 R48, R152.reuse, R176, R48 ;  /* 0x000000b09830723c */ /* 0x042fe80000001830 */
[----:B------:R-:W-:Y:S02]  /*a620*/  FADD.FTZ R7, R203, R200 ;  /* 0x000000c8cb077221 */ /* 0x000fe40000010000 */
[----:B------:R-:W-:Y:S02]  /*a630*/  FADD.FTZ R5, R202, R5 ;  /* 0x00000005ca057221 */ /* 0x000fe40000010000 */
[C---:B------:R-:W-:Y:S01]  /*a640*/  HMMA.16816.F32 R52, R152.reuse, R178, R52 ;  /* 0x000000b29834723c */ /* 0x040fe20000001834 */
[----:B------:R-:W-:Y:S03]  /*a650*/  LDSM.16.MT88.4 R176, [R224+0x15800] ;  /* 0x01580000e0b0783b */ /* 0x000fe60000004200 */
[----:B------:R-:W-:Y:S04]  /*a660*/  FADD.FTZ R7, R204, R7 ;  /* 0x00000007cc077221 */ /* 0x000fe80000010000 */
[C---:B---3--:R-:W-:Y:S08]  /*a670*/  HMMA.16816.F32 R56, R152.reuse, R156, R56 ;  /* 0x0000009c9838723c */ /* 0x048ff00000001838 */
[C---:B------:R-:W-:Y:S01]  /*a680*/  HMMA.16816.F32 R60, R152.reuse, R158, R60 ;  /* 0x0000009e983c723c */ /* 0x040fe2000000183c */
[----:B------:R-:W1:Y:S07]  /*a690*/  LDSM.16.MT88.4 R156, [R225+0x14800] ;  /* 0x01480000e19c783b */ /* 0x000e6e0000004200 */
[C---:B----4-:R-:W-:Y:S08]  /*a6a0*/  HMMA.16816.F32 R64, R152.reuse, R160, R64 ;  /* 0x000000a09840723c */ /* 0x050ff00000001840 */
[C---:B------:R-:W-:Y:S01]  /*a6b0*/  HMMA.16816.F32 R68, R152.reuse, R162, R68 ;  /* 0x000000a29844723c */ /* 0x040fe20000001844 */
[----:B------:R-:W3:Y:S07]  /*a6c0*/  LDSM.16.MT88.4 R160, [R224+0x14800] ;  /* 0x01480000e0a0783b */ /* 0x000eee0000004200 */
[C---:B------:R-:W-:Y:S07]  /*a6d0*/  HMMA.16816.F32 R72, R152.reuse, R180, R72 ;  /* 0x000000b49848723c */ /* 0x040fee0000001848 */
[--C-:B------:R-:W-:Y:S01]  /*a6e0*/  FFMA.FTZ R180, R20, c[0x0][0x23c], -R196.reuse ;  /* 0x00008f0014b47a23 */ /* 0x100fe200000108c4 */
[C---:B------:R-:W-:Y:S04]  /*a6f0*/  HMMA.16816.F32 R76, R152.reuse, R182, R76 ;  /* 0x000000b6984c723c */ /* 0x040fe8000000184c */
[--C-:B------:R-:W-:Y:S01]  /*a700*/  FFMA.FTZ R181, R21, c[0x0][0x23c], -R196.reuse ;  /* 0x00008f0015b57a23 */ /* 0x100fe200000108c4 */
[----:B------:R-:W-:Y:S02]  /*a710*/  MUFU.EX2 R180, R180 ;  /* 0x000000b400b47308 */ /* 0x000fe40000000800 */
[--C-:B------:R-:W-:Y:S01]  /*a720*/  FFMA.FTZ R182, R22, c[0x0][0x23c], -R195.reuse ;  /* 0x00008f0016b67a23 */ /* 0x100fe200000108c3 */
[C---:B------:R-:W-:Y:S04]  /*a730*/  HMMA.16816.F32 R80, R152.reuse, R184, R80 ;  /* 0x000000b89850723c */ /* 0x040fe80000001850 */
[--C-:B------:R-:W-:Y:S02]  /*a740*/  FFMA.FTZ R183, R23, c[0x0][0x23c], -R195.reuse ;  /* 0x00008f0017b77a23 */ /* 0x100fe400000108c3 */
[----:B------:R-:W-:Y:S01]  /*a750*/  LDSM.16.MT88.4 R20, [R225+0x16800] ;  /* 0x01680000e114783b */ /* 0x000fe20000004200 */
[--C-:B------:R-:W-:Y:S01]  /*a760*/  FFMA.FTZ R184, R24, c[0x0][0x23c], -R196.reuse ;  /* 0x00008f0018b87a23 */ /* 0x100fe200000108c4 */
[C---:B------:R-:W-:Y:S01]  /*a770*/  HMMA.16816.F32 R84, R152.reuse, R186, R84 ;  /* 0x000000ba9854723c */ /* 0x040fe20000001854 */
[----:B------:R-:W4:Y:S03]  /*a780*/  MUFU.EX2 R181, R181 ;  /* 0x000000b500b57308 */ /* 0x000f260000000800 */
[--C-:B------:R-:W-:Y:S03]  /*a790*/  FFMA.FTZ R185, R25, c[0x0][0x23c], -R196.reuse ;  /* 0x00008f0019b97a23 */ /* 0x100fe600000108c4 */
[--C-:B------:R-:W-:Y:S01]  /*a7a0*/  FFMA.FTZ R186, R26, c[0x0][0x23c], -R195.reuse ;  /* 0x00008f001aba7a23 */ /* 0x100fe200000108c3 */
[C---:B-----5:R-:W-:Y:S03]  /*a7b0*/  HMMA.16816.F32 R88, R152.reuse, R168, R88 ;  /* 0x000000a89858723c */ /* 0x060fe60000001858 */
[----:B------:R-:W-:Y:S01]  /*a7c0*/  MUFU.EX2 R182, R182 ;  /* 0x000000b600b67308 */ /* 0x000fe20000000800 */
[--C-:B------:R-:W-:Y:S02]  /*a7d0*/  FFMA.FTZ R187, R27, c[0x0][0x23c], -R195.reuse ;  /* 0x00008f001bbb7a23 */ /* 0x100fe400000108c3 */
[----:B------:R-:W-:Y:S02]  /*a7e0*/  LDSM.16.MT88.4 R24, [R226+0x11000] ;  /* 0x01100000e218783b */ /* 0x000fe40000004200 */
[C---:B------:R-:W-:Y:S05]  /*a7f0*/  HMMA.16816.F32 R92, R152.reuse, R170, R92 ;  /* 0x000000aa985c723c */ /* 0x040fea000000185c */
[----:B------:R-:W5:Y:S01]  /*a800*/  MUFU.EX2 R183, R183 ;  /* 0x000000b700b77308 */ /* 0x000f620000000800 */
[----:B------:R-:W3:Y:S02]  /*a810*/  LDSM.16.MT88.4 R168, [R228+0x16800] ;  /* 0x01680000e4a8783b */ /* 0x000ee40000004200 */
[C---:B--2---:R-:W-:Y:S07]  /*a820*/  HMMA.16816.F32 R96, R152.reuse, R172, R96 ;  /* 0x000000ac9860723c */ /* 0x044fee0000001860 */
[----:B------:R-:W-:Y:S01]  /*a830*/  MUFU.EX2 R184, R184 ;  /* 0x000000b800b87308 */ /* 0x000fe20000000800 */
[C---:B------:R-:W-:Y:S01]  /*a840*/  HMMA.16816.F32 R100, R152.reuse, R174, R100 ;  /* 0x000000ae9864723c */ /* 0x040fe20000001864 */
[----:B------:R-:W2:Y:S07]  /*a850*/  LDSM.16.MT88.4 R172, [R226+0x16800] ;  /* 0x01680000e2ac783b */ /* 0x000eae0000004200 */
[C---:B------:R-:W-:Y:S01]  /*a860*/  HMMA.16816.F32 R104, R152.reuse, R188, R104 ;  /* 0x000000bc9868723c */ /* 0x040fe20000001868 */
[----:B------:R-:W2:Y:S06]  /*a870*/  MUFU.EX2 R185, R185 ;  /* 0x000000b900b97308 */ /* 0x000eac0000000800 */
[--C-:B------:R-:W-:Y:S01]  /*a880*/  FFMA.FTZ R188, R28, c[0x0][0x23c], -R196.reuse ;  /* 0x00008f001cbc7a23 */ /* 0x100fe200000108c4 */
[C---:B------:R-:W-:Y:S03]  /*a890*/  HMMA.16816.F32 R108, R152.reuse, R190, R108 ;  /* 0x000000be986c723c */ /* 0x040fe6000000186c */
[----:B------:R-:W-:Y:S01]  /*a8a0*/  MUFU.EX2 R186, R186 ;  /* 0x000000ba00ba7308 */ /* 0x000fe20000000800 */
[--C-:B------:R-:W-:Y:S02]  /*a8b0*/  FFMA.FTZ R189, R29, c[0x0][0x23c], -R196.reuse ;  /* 0x00008f001dbd7a23 */ /* 0x100fe400000108c4 */
[----:B------:R-:W-:Y:S02]  /*a8c0*/  FFMA.FTZ R196, R33, c[0x0][0x23c], -R196 ;  /* 0x00008f0021c47a23 */ /* 0x000fe400000108c4 */
[C---:B-1----:R-:W-:Y:S04]  /*a8d0*/  HMMA.16816.F32 R112, R152.reuse, R156, R112 ;  /* 0x0000009c9870723c */ /* 0x042fe80000001870 */
[--C-:B------:R-:W-:Y:S01]  /*a8e0*/  FFMA.FTZ R190, R30, c[0x0][0x23c], -R195.reuse ;  /* 0x00008f001ebe7a23 */ /* 0x100fe200000108c3 */
[----:B------:R-:W1:Y:S01]  /*a8f0*/  MUFU.EX2 R187, R187 ;  /* 0x000000bb00bb7308 */ /* 0x000e620000000800 */
[--C-:B------:R-:W-:Y:S02]  /*a900*/  FFMA.FTZ R191, R31, c[0x0][0x23c], -R195.reuse ;  /* 0x00008f001fbf7a23 */ /* 0x100fe400000108c3 */
[C---:B------:R-:W-:Y:S01]  /*a910*/  HMMA.16816.F32 R116, R152.reuse, R158, R116 ;  /* 0x0000009e9874723c */ /* 0x040fe20000001874 */
[----:B------:R-:W1:Y:S03]  /*a920*/  LDSM.16.MT88.4 R156, [R224+0x16800] ;  /* 0x01680000e09c783b */ /* 0x000e660000004200 */
[----:B------:R-:W-:Y:S03]  /*a930*/  FFMA.FTZ R195, R35, c[0x0][0x23c], -R195 ;  /* 0x00008f0023c37a23 */ /* 0x000fe600000108c3 */
[----:B------:R-:W-:Y:S01]  /*a940*/  MUFU.EX2 R188, R188 ;  /* 0x000000bc00bc7308 */ /* 0x000fe20000000800 */
[C---:B---3--:R-:W-:Y:S01]  /*a950*/  HMMA.16816.F32 R120, R152.reuse, R160, R120 ;  /* 0x000000a09878723c */ /* 0x048fe20000001878 */
[----:B------:R-:W-:Y:S07]  /*a960*/  LDSM.16.MT88.4 R28, [R225+0x17000] ;  /* 0x01700000e11c783b */ /* 0x000fee0000004200 */
[C---:B------:R-:W-:Y:S01]  /*a970*/  HMMA.16816.F32 R124, R152.reuse, R162, R124 ;  /* 0x000000a2987c723c */ /* 0x040fe2000000187c */
[----:B------:R-:W3:Y:S01]  /*a980*/  LDSM.16.MT88.4 R160, [R228+0x11000] ;  /* 0x01100000e4a0783b */ /* 0x000ee20000004200 */
[----:B------:R-:W1:Y:S06]  /*a990*/  MUFU.EX2 R189, R189 ;  /* 0x000000bd00bd7308 */ /* 0x000e6c0000000800 */
[C---:B------:R-:W-:Y:S01]  /*a9a0*/  HMMA.16816.F32 R128, R152.reuse, R168, R128 ;  /* 0x000000a89880723c */ /* 0x040fe20000001880 */
[----:B------:R-:W-:Y:S03]  /*a9b0*/  LDSM.16.MT88.4 R32, [R226+0x11800] ;  /* 0x01180000e220783b */ /* 0x000fe60000004200 */
[----:B------:R-:W-:Y:S04]  /*a9c0*/  MUFU.EX2 R190, R190 ;  /* 0x000000be00be7308 */ /* 0x000fe80000000800 */
[C---:B------:R-:W-:Y:S01]  /*a9d0*/  HMMA.16816.F32 R132, R152.reuse, R170, R132 ;  /* 0x000000aa9884723c */ /* 0x040fe20000001884 */
[----:B------:R-:W3:Y:S05]  /*a9e0*/  LDSM.16.MT88.4 R168, [R225+0x11000] ;  /* 0x01100000e1a8783b */ /* 0x000eea0000004200 */
[----:B------:R-:W1:Y:S02]  /*a9f0*/  MUFU.EX2 R191, R191 ;  /* 0x000000bf00bf7308 */ /* 0x000e640000000800 */
[C---:B--2---:R-:W-:Y:S08]  /*aa00*/  HMMA.16816.F32 R136, R152.reuse, R172, R136 ;  /* 0x000000ac9888723c */ /* 0x044ff00000001888 */
[C---:B------:R-:W-:Y:S01]  /*aa10*/  HMMA.16816.F32 R12, R152.reuse, R174, R12 ;  /* 0x000000ae980c723c */ /* 0x040fe2000000180c */
[----:B------:R-:W2:Y:S01]  /*aa20*/  LDSM.16.MT88.4 R172, [R224+0x11000] ;  /* 0x01100000e0ac783b */ /* 0x000ea20000004200 */
[----:B------:R-:W2:Y:S06]  /*aa30*/  MUFU.EX2 R196, R196 ;  /* 0x000000c400c47308 */ /* 0x000eac0000000800 */
[C---:B------:R-:W-:Y:S04]  /*aa40*/  HMMA.16816.F32 R140, R152.reuse, R20, R140 ;  /* 0x00000014988c723c */ /* 0x040fe8000000188c */
[----:B------:R-:W2:Y:S03]  /*aa50*/  MUFU.EX2 R195, R195 ;  /* 0x000000c300c37308 */ /* 0x000ea60000000800 */
[----:B----4-:R-:W-:Y:S01]  /*aa60*/  F2FP.PACK_AB R20, R181, R180 ;  /* 0x000000b4b514723e */ /* 0x010fe200000000ff */
[C---:B------:R-:W-:Y:S04]  /*aa70*/  HMMA.16816.F32 R144, R152.reuse, R22, R144 ;  /* 0x000000169890723c */ /* 0x040fe80000001890 */
[----:B-----5:R-:W-:Y:S01]  /*aa80*/  F2FP.PACK_AB R21, R183, R182 ;  /* 0x000000b6b715723e */ /* 0x020fe200000000ff */
[----:B------:R-:W-:Y:S02]  /*aa90*/  FADD.FTZ R180, R180, R5 ;  /* 0x00000005b4b47221 */ /* 0x000fe40000010000 */
[----:B------:R-:W-:Y:S01]  /*aaa0*/  F2FP.PACK_AB R22, R185, R184 ;  /* 0x000000b8b916723e */ /* 0x000fe200000000ff */
[C---:B-1----:R-:W-:Y:S04]  /*aab0*/  HMMA.16816.F32 R16, R152.reuse, R156, R16 ;  /* 0x0000009c9810723c */ /* 0x042fe80000001810 */
[----:B------:R-:W-:Y:S01]  /*aac0*/  F2FP.PACK_AB R23, R187, R186 ;  /* 0x000000babb17723e */ /* 0x000fe200000000ff */
[----:B------:R-:W-:Y:S02]  /*aad0*/  FADD.FTZ R182, R182, R7 ;  /* 0x00000007b6b67221 */ /* 0x000fe40000010000 */
[----:B------:R-:W-:Y:S01]  /*aae0*/  FADD.FTZ R181, R181, R180 ;  /* 0x000000b4b5b57221 */ /* 0x000fe20000010000 */
[----:B------:R-:W-:Y:S01]  /*aaf0*/  HMMA.16816.F32 R148, R152, R158, R148 ;  /* 0x0000009e9894723c */ /* 0x000fe20000001894 */
[----:B------:R-:W1:Y:S03]  /*ab00*/  LDSM.16.MT88.4 R152, [R228+0x13000] ;  /* 0x01300000e498783b */ /* 0x000e660000004200 */
[----:B------:R-:W-:Y:S02]  /*ab10*/  FADD.FTZ R183, R183, R182 ;  /* 0x000000b6b7b77221 */ /* 0x000fe40000010000 */
[----:B------:R-:W-:Y:S02]  /*ab20*/  FADD.FTZ R184, R184, R181 ;  /* 0x000000b5b8b87221 */ /* 0x000fe40000010000 */
[C---:B---3--:R-:W-:Y:S01]  /*ab30*/  HMMA.16816.F32 R8, R20.reuse, R160, R8 ;  /* 0x000000a01408723c */ /* 0x048fe20000001808 */
[----:B------:R-:W3:Y:S04]  /*ab40*/  LDSM.16.MT88.4 R156, [R226+0x13000] ;  /* 0x01300000e29c783b */ /* 0x000ee80000004200 */
[----:B------:R-:W-:Y:S02]  /*ab50*/  FADD.FTZ R186, R186, R183 ;  /* 0x000000b7baba7221 */ /* 0x000fe40000010000 */
[----:B------:R-:W-:Y:S01]  /*ab60*/  FADD.FTZ R185, R185, R184 ;  /* 0x000000b8b9b97221 */ /* 0x000fe20000010000 */
[C---:B------:R-:W-:Y:S01]  /*ab70*/  HMMA.16816.F32 R36, R20.reuse, R162, R36 ;  /* 0x000000a21424723c */ /* 0x040fe20000001824 */
[----:B------:R-:W4:Y:S03]  /*ab80*/  LDSM.16.MT88.4 R160, [R225+0x13000] ;  /* 0x01300000e1a0783b */ /* 0x000f260000004200 */
[----:B------:R-:W-:Y:S04]  /*ab90*/  FADD.FTZ R187, R187, R186 ;  /* 0x000000babbbb7221 */ /* 0x000fe80000010000 */
[C---:B------:R-:W-:Y:S08]  /*aba0*/  HMMA.16816.F32 R40, R20.reuse, R24, R40 ;  /* 0x000000181428723c */ /* 0x040ff00000001828 */
[C---:B------:R-:W-:Y:S01]  /*abb0*/  HMMA.16816.F32 R44, R20.reuse, R26, R44 ;  /* 0x0000001a142c723c */ /* 0x040fe2000000182c */
[----:B------:R-:W5:Y:S07]  /*abc0*/  LDSM.16.MT88.4 R24, [R224+0x13000] ;  /* 0x01300000e018783b */ /* 0x000f6e0000004200 */
[C---:B------:R-:W-:Y:S08]  /*abd0*/  HMMA.16816.F32 R48, R20.reuse, R168, R48 ;  /* 0x000000a81430723c */ /* 0x040ff00000001830 */
[C---:B------:R-:W-:Y:S01]  /*abe0*/  HMMA.16816.F32 R52, R20.reuse, R170, R52 ;  /* 0x000000aa1434723c */ /* 0x040fe20000001834 */
[----:B------:R-:W4:Y:S07]  /*abf0*/  LDSM.16.MT88.4 R168, [R228+0x15000] ;  /* 0x01500000e4a8783b */ /* 0x000f2e0000004200 */
[C---:B--2---:R-:W-:Y:S08]  /*ac00*/  HMMA.16816.F32 R56, R20.reuse, R172, R56 ;  /* 0x000000ac1438723c */ /* 0x044ff00000001838 */
[C---:B------:R-:W-:Y:S01]  /*ac10*/  HMMA.16816.F32 R60, R20.reuse, R174, R60 ;  /* 0x000000ae143c723c */ /* 0x040fe2000000183c */
[----:B------:R-:W2:Y:S07]  /*ac20*/  LDSM.16.MT88.4 R172, [R226+0x15000] ;  /* 0x01500000e2ac783b */ /* 0x000eae0000004200 */
[C---:B-1----:R-:W-:Y:S08]  /*ac30*/  HMMA.16816.F32 R64, R20.reuse, R152, R64 ;  /* 0x000000981440723c */ /* 0x042ff00000001840 */
[C---:B------:R-:W-:Y:S01]  /*ac40*/  HMMA.16816.F32 R68, R20.reuse, R154, R68 ;  /* 0x0000009a1444723c */ /* 0x040fe20000001844 */
[----:B------:R-:W1:Y:S07]  /*ac50*/  LDSM.16.MT88.4 R152, [R225+0x15000] ;  /* 0x01500000e198783b */ /* 0x000e6e0000004200 */
[C---:B---3--:R-:W-:Y:S08]  /*ac60*/  HMMA.16816.F32 R72, R20.reuse, R156, R72 ;  /* 0x0000009c1448723c */ /* 0x048ff00000001848 */
[C---:B------:R-:W-:Y:S01]  /*ac70*/  HMMA.16816.F32 R76, R20.reuse, R158, R76 ;  /* 0x0000009e144c723c */ /* 0x040fe2000000184c */
[----:B------:R-:W3:Y:S07]  /*ac80*/  LDSM.16.MT88.4 R156, [R224+0x15000] ;  /* 0x01500000e09c783b */ /* 0x000eee0000004200 */
[C---:B----4-:R-:W-:Y:S08]  /*ac90*/  HMMA.16816.F32 R80, R20.reuse, R160, R80 ;  /* 0x000000a01450723c */ /* 0x050ff00000001850 */
[C---:B------:R-:W-:Y:S01]  /*aca0*/  HMMA.16816.F32 R84, R20.reuse, R162, R84 ;  /* 0x000000a21454723c */ /* 0x040fe20000001854 */
[----:B------:R-:W-:Y:S07]  /*acb0*/  LDSM.16.MT88.4 R160, [R226+0x17000] ;  /* 0x01700000e2a0783b */ /* 0x000fee0000004200 */
[C---:B-----5:R-:W-:Y:S08]  /*acc0*/  HMMA.16816.F32 R88, R20.reuse, R24, R88 ;  /* 0x000000181458723c */ /* 0x060ff00000001858 */
[C---:B------:R-:W-:Y:S01]  /*acd0*/  HMMA.16816.F32 R92, R20.reuse, R26, R92 ;  /* 0x0000001a145c723c */ /* 0x040fe2000000185c */
[----:B------:R-:W4:Y:S07]  /*ace0*/  LDSM.16.MT88.4 R24, [R228+0x17000] ;  /* 0x01700000e418783b */ /* 0x000f2e0000004200 */
[C---:B------:R-:W-:Y:S08]  /*acf0*/  HMMA.16816.F32 R96, R20.reuse, R168, R96 ;  /* 0x000000a81460723c */ /* 0x040ff00000001860 */
[C---:B------:R-:W-:Y:S01]  /*ad00*/  HMMA.16816.F32 R100, R20.reuse, R170, R100 ;  /* 0x000000aa1464723c */ /* 0x040fe20000001864 */
[----:B------:R-:W-:Y:S07]  /*ad10*/  LDSM.16.MT88.4 R168, [R228+0x15800] ;  /* 0x01580000e4a8783b */ /* 0x000fee0000004200 */
[C---:B--2---:R-:W-:Y:S08]  /*ad20*/  HMMA.16816.F32 R104, R20.reuse, R172, R104 ;  /* 0x000000ac1468723c */ /* 0x044ff00000001868 */
[C---:B------:R-:W-:Y:S01]  /*ad30*/  HMMA.16816.F32 R108, R20.reuse, R174, R108 ;  /* 0x000000ae146c723c */ /* 0x040fe2000000186c */
[----:B------:R-:W-:Y:S07]  /*ad40*/  LDSM.16.MT88.4 R172, [R225+0x15800] ;  /* 0x01580000e1ac783b */ /* 0x000fee0000004200 */
[C---:B-1----:R-:W-:Y:S08]  /*ad50*/  HMMA.16816.F32 R112, R20.reuse, R152, R112 ;  /* 0x000000981470723c */ /* 0x042ff00000001870 */
[C---:B------:R-:W-:Y:S01]  /*ad60*/  HMMA.16816.F32 R116, R20.reuse, R154, R116 ;  /* 0x0000009a1474723c */ /* 0x040fe20000001874 */
[----:B------:R-:W1:Y:S07]  /*ad70*/  LDSM.16.MT88.4 R152, [R224+0x17000] ;  /* 0x01700000e098783b */ /* 0x000e6e0000004200 */
[C---:B---3--:R-:W-:Y:S08]  /*ad80*/  HMMA.16816.F32 R120, R20.reuse, R156, R120 ;  /* 0x0000009c1478723c */ /* 0x048ff00000001878 */
[C---:B------:R-:W-:Y:S01]  /*ad90*/  HMMA.16816.F32 R124, R20.reuse, R158, R124 ;  /* 0x0000009e147c723c */ /* 0x040fe2000000187c */
[----:B------:R-:W-:Y:S07]  /*ada0*/  LDSM.16.MT88.4 R156, [R225+0x11800] ;  /* 0x01180000e19c783b */ /* 0x000fee0000004200 */
[C---:B----4-:R-:W-:Y:S08]  /*adb0*/  HMMA.16816.F32 R128, R20.reuse, R24, R128 ;  /* 0x000000181480723c */ /* 0x050ff00000001880 */
[C---:B------:R-:W-:Y:S01]  /*adc0*/  HMMA.16816.F32 R132, R20.reuse, R26, R132 ;  /* 0x0000001a1484723c */ /* 0x040fe20000001884 */
[----:B------:R-:W2:Y:S07]  /*add0*/  LDSM.16.MT88.4 R24, [R228+0x11800] ;  /* 0x01180000e418783b */ /* 0x000eae0000004200 */
[C---:B------:R-:W-:Y:S08]  /*ade0*/  HMMA.16816.F32 R136, R20.reuse, R160, R136 ;  /* 0x000000a01488723c */ /* 0x040ff00000001888 */
[C---:B------:R-:W-:Y:S08]  /*adf0*/  HMMA.16816.F32 R12, R20.reuse, R162, R12 ;  /* 0x000000a2140c723c */ /* 0x040ff0000000180c */
[C---:B------:R-:W-:Y:S08]  /*ae00*/  HMMA.16816.F32 R140, R20.reuse, R28, R140 ;  /* 0x0000001c148c723c */ /* 0x040ff0000000188c */
[C---:B------:R-:W-:Y:S01]  /*ae10*/  HMMA.16816.F32 R144, R20.reuse, R30, R144 ;  /* 0x0000001e1490723c */ /* 0x040fe20000001890 */
[----:B------:R-:W3:Y:S07]  /*ae20*/  LDSM.16.MT88.4 R28, [R224+0x11800] ;  /* 0x01180000e01c783b */ /* 0x000eee0000004200 */
[C---:B-1----:R-:W-:Y:S08]  /*ae30*/  HMMA.16816.F32 R16, R20.reuse, R152, R16 ;  /* 0x000000981410723c */ /* 0x042ff00000001810 */
[----:B------:R-:W-:Y:S01]  /*ae40*/  HMMA.16816.F32 R148, R20, R154, R148 ;  /* 0x0000009a1494723c */ /* 0x000fe20000001894 */
[----:B------:R-:W-:Y:S06]  /*ae50*/  LDSM.16.MT88.4 R152, [R224+0x13800] ;  /* 0x01380000e098783b */ /* 0x000fec0000004200 */
[----:B------:R-:W-:Y:S01]  /*ae60*/  F2FP.PACK_AB R20, R189, R188 ;  /* 0x000000bcbd14723e */ /* 0x000fe200000000ff */
[----:B------:R-:W-:Y:S01]  /*ae70*/  FADD.FTZ R188, R188, R185 ;  /* 0x000000b9bcbc7221 */ /* 0x000fe20000010000 */
[----:B------:R-:W-:Y:S03]  /*ae80*/  F2FP.PACK_AB R21, R191, R190 ;  /* 0x000000bebf15723e */ /* 0x000fe600000000ff */
[----:B------:R-:W-:Y:S01]  /*ae90*/  F2FP.PACK_AB R22, R196, R205 ;  /* 0x000000cdc416723e */ /* 0x000fe200000000ff */
[----:B------:R-:W-:Y:S01]  /*aea0*/  FADD.FTZ R190, R190, R187 ;  /* 0x000000bbbebe7221 */ /* 0x000fe20000010000 */
[----:B------:R-:W-:Y:S01]  /*aeb0*/  F2FP.PACK_AB R23, R195, R206 ;  /* 0x000000cec317723e */ /* 0x000fe200000000ff */
[----:B------:R-:W-:Y:S02]  /*aec0*/  FADD.FTZ R188, R189, R188 ;  /* 0x000000bcbdbc7221 */ /* 0x000fe40000010000 */
[----:B------:R-:W-:Y:S02]  /*aed0*/  FADD.FTZ R191, R191, R190 ;  /* 0x000000bebfbf7221 */ /* 0x000fe40000010000 */
[----:B------:R-:W-:Y:S02]  /*aee0*/  FADD.FTZ R205, R205, R188 ;  /* 0x000000bccdcd7221 */ /* 0x000fe40000010000 */
[C---:B--2---:R-:W-:Y:S01]  /*aef0*/  HMMA.16816.F32 R160, R20.reuse, R24, R8 ;  /* 0x0000001814a0723c */ /* 0x044fe20000001808 */
[----:B------:R-:W1:Y:S02]  /*af00*/  LDSM.16.MT88.4 R8, [R228+0x13800] ;  /* 0x01380000e408783b */ /* 0x000e640000004200 */
[----:B------:R-:W-:Y:S02]  /*af10*/  FADD.FTZ R206, R206, R191 ;  /* 0x000000bfcece7221 */ /* 0x000fe40000010000 */
[----:B------:R-:W-:Y:S02]  /*af20*/  FADD.FTZ R251, R196, R205 ;  /* 0x000000cdc4fb7221 */ /* 0x000fe40000010000 */
[----:B------:R-:W-:Y:S01]  /*af30*/  FADD.FTZ R249, R195, R206 ;  /* 0x000000cec3f97221 */ /* 0x000fe20000010000 */
[C---:B------:R-:W-:Y:S01]  /*af40*/  HMMA.16816.F32 R36, R20.reuse, R26, R36 ;  /* 0x0000001a1424723c */ /* 0x040fe20000001824 */
[----:B------:R-:W2:Y:S07]  /*af50*/  LDSM.16.MT88.4 R24, [R226+0x13800] ;  /* 0x01380000e218783b */ /* 0x000eae0000004200 */
[C---:B------:R-:W-:Y:S08]  /*af60*/  HMMA.16816.F32 R40, R20.reuse, R32, R40 ;  /* 0x000000201428723c */ /* 0x040ff00000001828 */
[C---:B------:R-:W-:Y:S01]  /*af70*/  HMMA.16816.F32 R44, R20.reuse, R34, R44 ;  /* 0x00000022142c723c */ /* 0x040fe2000000182c */
[----:B------:R-:W4:Y:S07]  /*af80*/  LDSM.16.MT88.4 R32, [R225+0x13800] ;  /* 0x01380000e120783b */ /* 0x000f2e0000004200 */
[C---:B------:R-:W-:Y:S08]  /*af90*/  HMMA.16816.F32 R48, R20.reuse, R156, R48 ;  /* 0x0000009c1430723c */ /* 0x040ff00000001830 */
[C---:B------:R-:W-:Y:S01]  /*afa0*/  HMMA.16816.F32 R52, R20.reuse, R158, R52 ;  /* 0x0000009e1434723c */ /* 0x040fe20000001834 */
[----:B------:R-:W5:Y:S07]  /*afb0*/  LDSM.16.MT88.4 R156, [R226+0x15800] ;  /* 0x01580000e29c783b */ /* 0x000f6e0000004200 */
[C---:B---3--:R-:W-:Y:S08]  /*afc0*/  HMMA.16816.F32 R56, R20.reuse, R28, R56 ;  /* 0x0000001c1438723c */ /* 0x048ff00000001838 */
        /* <DEDUP_REMOVED lines=8> */
[C---:B----4-:R-:W-:Y:S08]  /*b050*/  HMMA.16816.F32 R80, R20.reuse, R32, R80 ;  /* 0x000000201450723c */ /* 0x050ff00000001850 */
[C---:B------:R-:W-:Y:S08]  /*b060*/  HMMA.16816.F32 R84, R20.reuse, R34, R84 ;  /* 0x000000221454723c */ /* 0x040ff00000001854 */
[C---:B------:R-:W-:Y:S08]  /*b070*/  HMMA.16816.F32 R88, R20.reuse, R152, R88 ;  /* 0x000000981458723c */ /* 0x040ff00000001858 */
[C---:B------:R-:W-:Y:S08]  /*b080*/  HMMA.16816.F32 R92, R20.reuse, R154, R92 ;  /* 0x0000009a145c723c */ /* 0x040ff0000000185c */
[C---:B------:R-:W-:Y:S08]  /*b090*/  HMMA.16816.F32 R96, R20.reuse, R168, R96 ;  /* 0x000000a81460723c */ /* 0x040ff00000001860 */
[C---:B------:R-:W-:Y:S08]  /*b0a0*/  HMMA.16816.F32 R100, R20.reuse, R170, R100 ;  /* 0x000000aa1464723c */ /* 0x040ff00000001864 */
[C---:B-----5:R-:W-:Y:S08]  /*b0b0*/  HMMA.16816.F32 R104, R20.reuse, R156, R104 ;  /* 0x0000009c1468723c */ /* 0x060ff00000001868 */
[C---:B------:R-:W-:Y:S08]  /*b0c0*/  HMMA.16816.F32 R108, R20.reuse, R158, R108 ;  /* 0x0000009e146c723c */ /* 0x040ff0000000186c */
[C---:B------:R-:W-:Y:S08]  /*b0d0*/  HMMA.16816.F32 R112, R20.reuse, R172, R112 ;  /* 0x000000ac1470723c */ /* 0x040ff00000001870 */
[C---:B------:R-:W-:Y:S08]  /*b0e0*/  HMMA.16816.F32 R116, R20.reuse, R174, R116 ;  /* 0x000000ae1474723c */ /* 0x040ff00000001874 */
[C---:B------:R-:W-:Y:S08]  /*b0f0*/  HMMA.16816.F32 R120, R20.reuse, R176, R120 ;  /* 0x000000b01478723c */ /* 0x040ff00000001878 */
[C---:B------:R-:W-:Y:S08]  /*b100*/  HMMA.16816.F32 R124, R20.reuse, R178, R124 ;  /* 0x000000b2147c723c */ /* 0x040ff0000000187c */
[C---:B---3--:R-:W-:Y:S08]  /*b110*/  HMMA.16816.F32 R128, R20.reuse, R28, R128 ;  /* 0x0000001c1480723c */ /* 0x048ff00000001880 */
[C---:B------:R-:W-:Y:S01]  /*b120*/  HMMA.16816.F32 R132, R20.reuse, R30, R132 ;  /* 0x0000001e1484723c */ /* 0x040fe20000001884 */
[----:B------:R-:W3:Y:S07]  /*b130*/  LDSM.16.MT88.4 R28, [R224+0x17800] ;  /* 0x01780000e01c783b */ /* 0x000eee0000004200 */
[C---:B-1----:R-:W-:Y:S08]  /*b140*/  HMMA.16816.F32 R136, R20.reuse, R8, R136 ;  /* 0x000000081488723c */ /* 0x042ff00000001888 */
[C---:B------:R-:W-:Y:S08]  /*b150*/  HMMA.16816.F32 R156, R20.reuse, R10, R12 ;  /* 0x0000000a149c723c */ /* 0x040ff0000000180c */
[C---:B--2---:R-:W-:Y:S08]  /*b160*/  HMMA.16816.F32 R140, R20.reuse, R24, R140 ;  /* 0x00000018148c723c */ /* 0x044ff0000000188c */
[C---:B------:R-:W-:Y:S08]  /*b170*/  HMMA.16816.F32 R144, R20.reuse, R26, R144 ;  /* 0x0000001a1490723c */ /* 0x040ff00000001890 */
[C---:B---3--:R-:W-:Y:S08]  /*b180*/  HMMA.16816.F32 R152, R20.reuse, R28, R16 ;  /* 0x0000001c1498723c */ /* 0x048ff00000001810 */
[----:B------:R-:W-:Y:S01]  /*b190*/  HMMA.16816.F32 R148, R20, R30, R148 ;  /* 0x0000001e1494723c */ /* 0x000fe20000001894 */
[----:B------:R-:W-:-:S07]  /*b1a0*/  @P0 BRA `(.L_x_10) ;  /* 0xffffd20000000947 */ /* 0x000fce000383ffff */
.L_x_9:
[----:B------:R-:W1:Y:S01]  /*b1b0*/  SHFL.BFLY PT, R2, R251, 0x2, 0x1f ;  /* 0x0c401f00fb027f89 */ /* 0x000e6200000e0000 */
[----:B------:R-:W-:Y:S01]  /*b1c0*/  MOV R4, 0x3f800000 ;  /* 0x3f80000000047802 */ /* 0x000fe20000000f00 */
[----:B------:R-:W2:Y:S01]  /*b1d0*/  S2UR UR6, SR_CTAID.Y ;  /* 0x00000000000679c3 */ /* 0x000ea20000002600 */
[----:B------:R-:W-:Y:S01]  /*b1e0*/  MOV R5, 0x3f800000 ;  /* 0x3f80000000057802 */ /* 0x000fe20000000f00 */
[----:B------:R-:W3:Y:S01]  /*b1f0*/  SHFL.BFLY PT, R0, R249, 0x2, 0x1f ;  /* 0x0c401f00f9007f89 */ /* 0x000ee200000e0000 */
[----:B------:R-:W-:Y:S01]  /*b200*/  UISETP.NE.AND UP0, UPT, UR9, -0x1, UPT ;  /* 0xffffffff0900788c */ /* 0x000fe2000bf05270 */
[----:B------:R-:W-:Y:S01]  /*b210*/  BSSY B0, `(.L_x_13) ;  /* 0x0000188000007945 */ /* 0x000fe20003800000 */
[----:B------:R-:W-:-:S02]  /*b220*/  ULDC.64 UR4, c[0x0][0x1e8] ;  /* 0x00007a0000047ab9 */ /* 0x000fc40000000a00 */
[----:B------:R-:W-:Y:S01]  /*b230*/  ULDC UR8, c[0x0][0x214] ;  /* 0x0000850000087ab9 */ /* 0x000fe20000000800 */
[----:B------:R-:W4:Y:S01]  /*b240*/  S2UR UR11, SR_CTAID.X ;  /* 0x00000000000b79c3 */ /* 0x000f220000002500 */
[----:B------:R-:W-:Y:S02]  /*b250*/  UMOV UR24, URZ ;  /* 0x0000003f00187c82 */ /* 0x000fe40008000000 */
[----:B------:R-:W-:-:S03]  /*b260*/  UMOV UR25, URZ ;  /* 0x0000003f00197c82 */ /* 0x000fc60008000000 */
[----:B------:R-:W-:Y:S02]  /*b270*/  @UP0 UIMAD.WIDE.U32 UR18, UR9, UR4, URZ ;  /* 0x00000004091202a5 */ /* 0x000fe4000f8e003f */
[----:B------:R-:W5:Y:S02]  /*b280*/  S2UR UR12, SR_CTAID.Z ;  /* 0x00000000000c79c3 */ /* 0x000f640000002700 */
[----:B------:R-:W-:-:S03]  /*b290*/  @UP0 UIMAD UR7, UR9, UR5, UR19 ;  /* 0x00000005090702a4 */ /* 0x000fc6000f8e0213 */
[----:B------:R-:W-:Y:S01]  /*b2a0*/  ULDC.64 UR4, c[0x0][0x1e0] ;  /* 0x0000780000047ab9 */ /* 0x000fe20000000a00 */
[----:B-1----:R-:W-:Y:S01]  /*b2b0*/  FADD.FTZ R9, R2, R251 ;  /* 0x000000fb02097221 */ /* 0x002fe20000010000 */
[----:B--2---:R-:W-:Y:S01]  /*b2c0*/  @!UP0 USHF.R.S32.HI UR13, URZ, 0x1f, UR6 ;  /* 0x0000001f3f0d8899 */ /* 0x004fe20008011406 */
[----:B---3--:R-:W-:-:S03]  /*b2d0*/  FADD.FTZ R7, R0, R249 ;  /* 0x000000f900077221 */ /* 0x008fc60000010000 */
[----:B------:R-:W1:Y:S01]  /*b2e0*/  SHFL.BFLY PT, R2, R9, 0x1, 0x1f ;  /* 0x0c201f0009027f89 */ /* 0x000e6200000e0000 */
[----:B------:R-:W-:Y:S02]  /*b2f0*/  @!UP0 UIMAD UR13, UR13, UR4, URZ ;  /* 0x000000040d0d82a4 */ /* 0x000fe4000f8e023f */
[----:B------:R-:W-:Y:S01]  /*b300*/  @!UP0 UIMAD.WIDE.U32 UR22, UR6, UR4, URZ ;  /* 0x00000004061682a5 */ /* 0x000fe2000f8e003f */
[----:B------:R-:W2:Y:S01]  /*b310*/  SHFL.BFLY PT, R0, R7, 0x1, 0x1f ;  /* 0x0c201f0007007f89 */ /* 0x000ea200000e0000 */
[----:B------:R-:W-:Y:S02]  /*b320*/  @!UP0 UIMAD UR13, UR6, UR5, UR13 ;  /* 0x00000005060d82a4 */ /* 0x000fe4000f8e020d */
[----:B------:R-:W-:Y:S02]  /*b330*/  ULDC.U8 UR4, c[0x0][0x329] ;  /* 0x0000ca4000047ab9 */ /* 0x000fe40000000000 */
[----:B------:R-:W-:Y:S02]  /*b340*/  UISETP.NE.AND UP1, UPT, UR4, URZ, UPT ;  /* 0x0000003f0400728c */ /* 0x000fe4000bf25270 */
[----:B------:R-:W-:-:S02]  /*b350*/  ULDC.U8 UR5, c[0x0][0x328] ;  /* 0x0000ca0000057ab9 */ /* 0x000fc40000000000 */
[----:B------:R-:W-:Y:S02]  /*b360*/  UISETP.NE.AND UP2, UPT, UR5, URZ, UPT ;  /* 0x0000003f0500728c */ /* 0x000fe4000bf45270 */
[----:B------:R-:W-:Y:S02]  /*b370*/  @!UP0 UIADD3 UR7, UR23, UR13, URZ ;  /* 0x0000000d17078290 */ /* 0x000fe4000fffe03f */
[----:B------:R-:W-:Y:S02]  /*b380*/  UISETP.NE.OR UP3, UPT, UR4, URZ, !UP2 ;  /* 0x0000003f0400728c */ /* 0x000fe4000d765670 */
[----:B------:R-:W-:Y:S02]  /*b390*/  ULDC UR5, c[0x0][0x234] ;  /* 0x00008d0000057ab9 */ /* 0x000fe40000000800 */
[----:B------:R-:W-:Y:S02]  /*b3a0*/  @UP1 ULDC UR14, c[0x0][0x210] ;  /* 0x00008400000e1ab9 */ /* 0x000fe40000000800 */
[----:B------:R-:W-:Y:S01]  /*b3b0*/  @UP1 UIMAD UR14, UR14, UR8, URZ ;  /* 0x000000080e0e12a4 */ /* 0x000fe2000f8e023f */
[----:B-1----:R-:W-:Y:S01]  /*b3c0*/  FADD.FTZ R2, R9, R2 ;  /* 0x0000000209027221 */ /* 0x002fe20000010000 */
[----:B------:R-:W-:-:S02]  /*b3d0*/  @!UP1 USEL UR14, UR8, UR5, !UP2 ;  /* 0x00000005080e9287 */ /* 0x000fc4000d000000 */
[----:B------:R-:W-:Y:S01]  /*b3e0*/  ULDC UR4, c[0x0][0x1c0] ;  /* 0x0000700000047ab9 */ /* 0x000fe20000000800 */
[----:B--2---:R-:W-:Y:S01]  /*b3f0*/  FADD.FTZ R0, R7, R0 ;  /* 0x0000000007007221 */ /* 0x004fe20000010000 */
[----:B------:R-:W-:Y:S01]  /*b400*/  FSETP.NE.FTZ.AND P4, PT, R2, RZ, PT ;  /* 0x000000ff0200720b */ /* 0x000fe20003f95000 */
[----:B------:R-:W-:Y:S02]  /*b410*/  @UP1 UMOV UR19, 0x1 ;  /* 0x0000000100131882 */ /* 0x000fe40000000000 */
[----:B------:R-:W-:Y:S01]  /*b420*/  @!UP1 UIMAD UR19, UR14, UR4, URZ ;  /* 0x000000040e1392a4 */ /* 0x000fe2000f8e023f */
[----:B------:R-:W-:Y:S01]  /*b430*/  FSETP.NE.FTZ.AND P3, PT, R0, RZ, PT ;  /* 0x000000ff0000720b */ /* 0x000fe20003f75000 */
[----:B------:R-:W-:Y:S02]  /*b440*/  @!UP3 UIMAD UR21, UR6, UR8, URZ ;  /* 0x000000080615b2a4 */ /* 0x000fe4000f8e023f */
[----:B------:R-:W-:Y:S02]  /*b450*/  @UP1 ULDC UR20, c[0x0][0x210] ;  /* 0x0000840000141ab9 */ /* 0x000fe40000000800 */
[----:B------:R-:W-:-:S02]  /*b460*/  UIMAD UR5, UR6, UR19, URZ ;  /* 0x00000013060572a4 */ /* 0x000fc4000f8e023f */
[----:B------:R-:W-:Y:S02]  /*b470*/  @!UP1 UMOV UR20, 0x1 ;  /* 0x0000000100149882 */ /* 0x000fe40000000000 */
[----:B------:R-:W1:Y:S01]  /*b480*/  @P4 MUFU.RCP R4, R2 ;  /* 0x0000000200044308 */ /* 0x000e620000001000 */
[----:B------:R-:W-:Y:S02]  /*b490*/  @!UP3 USEL UR21, UR21, UR9, !UP0 ;  /* 0x000000091515b287 */ /* 0x000fe4000c000000 */
[----:B----4-:R-:W-:Y:S02]  /*b4a0*/  UIMAD UR4, UR11, UR20, URZ ;  /* 0x000000140b0472a4 */ /* 0x010fe4000f8e023f */
[----:B------:R-:W-:Y:S02]  /*b4b0*/  USEL UR5, UR5, URZ, UP3 ;  /* 0x0000003f05057287 */ /* 0x000fe40009800000 */
[----:B------:R-:W-:Y:S01]  /*b4c0*/  USHF.L.U32 UR4, UR4, 0x6, URZ ;  /* 0x0000000604047899 */ /* 0x000fe2000800063f */
[----:B------:R-:W2:Y:S01]  /*b4d0*/  @P3 MUFU.RCP R5, R0 ;  /* 0x0000000000053308 */ /* 0x000ea20000001000 */
[----:B-----5:R-:W-:-:S02]  /*b4e0*/  UIMAD UR14, UR12, UR14, UR5 ;  /* 0x0000000e0c0e72a4 */ /* 0x020fc4000f8e0205 */
[----:B------:R-:W-:Y:S02]  /*b4f0*/  @!UP3 UMOV UR24, UR21 ;  /* 0x000000150018bc82 */ /* 0x000fe40008000000 */
[----:B------:R-:W-:Y:S02]  /*b500*/  USHF.R.S32.HI UR5, URZ, 0x1f, UR4 ;  /* 0x0000001f3f057899 */ /* 0x000fe40008011404 */
[----:B------:R-:W-:Y:S01]  /*b510*/  @!UP3 USHF.R.S32.HI UR25, URZ, 0x1f, UR21 ;  /* 0x0000001f3f19b899 */ /* 0x000fe20008011415 */
[C---:B-1----:R-:W-:Y:S01]  /*b520*/  FMUL.FTZ R160, R4.reuse, R160 ;  /* 0x000000a004a07220 */ /* 0x042fe20000410000 */
[----:B------:R-:W-:Y:S01]  /*b530*/  @P4 MUFU.LG2 R2, R2 ;  /* 0x0000000200024308 */ /* 0x000fe20000000c00 */
[C---:B------:R-:W-:Y:S01]  /*b540*/  FMUL.FTZ R161, R4.reuse, R161 ;  /* 0x000000a104a17220 */ /* 0x040fe20000410000 */
[----:B------:R-:W-:Y:S01]  /*b550*/  USHF.R.S32.HI UR6, URZ, 0x1f, UR14 ;  /* 0x0000001f3f067899 */ /* 0x000fe2000801140e */
[C---:B------:R-:W-:Y:S01]  /*b560*/  FMUL.FTZ R36, R4.reuse, R36 ;  /* 0x0000002404247220 */ /* 0x040fe20000410000 */
[----:B------:R-:W-:Y:S01]  /*b570*/  UIADD3 UR4, UP2, UP1, UR4, UR24, UR14 ;  /* 0x0000001804047290 */ /* 0x000fe2000f95e00e */
[C---:B------:R-:W-:Y:S01]  /*b580*/  FMUL.FTZ R37, R4.reuse, R37 ;  /* 0x0000002504257220 */ /* 0x040fe20000410000 */
[----:B------:R-:W-:Y:S01]  /*b590*/  F2FP.PACK_AB R160, R161, R160 ;  /* 0x000000a0a1a0723e */ /* 0x000fe200000000ff */
[C---:B------:R-:W-:Y:S01]  /*b5a0*/  FMUL.FTZ R40, R4.reuse, R40 ;  /* 0x0000002804287220 */ /* 0x040fe20000410000 */
[----:B------:R-:W1:Y:S01]  /*b5b0*/  @P3 MUFU.LG2 R0, R0 ;  /* 0x0000000000003308 */ /* 0x000e620000000c00 */
[C---:B------:R-:W-:Y:S01]  /*b5c0*/  FMUL.FTZ R41, R4.reuse, R41 ;  /* 0x0000002904297220 */ /* 0x040fe20000410000 */
[----:B------:R-:W-:Y:S01]  /*b5d0*/  F2FP.PACK_AB R36, R37, R36 ;  /* 0x000000242524723e */ /* 0x000fe200000000ff */
[C---:B------:R-:W-:Y:S01]  /*b5e0*/  FMUL.FTZ R44, R4.reuse, R44 ;  /* 0x0000002c042c7220 */ /* 0x040fe20000410000 */
[----:B------:R-:W-:Y:S01]  /*b5f0*/  UIADD3.X UR5, UR5, UR25, UR6, UP2, UP1 ;  /* 0x0000001905057290 */ /* 0x000fe200097e2406 */
[C---:B------:R-:W-:Y:S01]  /*b600*/  FMUL.FTZ R45, R4.reuse, R45 ;  /* 0x0000002d042d7220 */ /* 0x040fe20000410000 */
[----:B------:R-:W-:Y:S01]  /*b610*/  F2FP.PACK_AB R40, R41, R40 ;  /* 0x000000282928723e */ /* 0x000fe200000000ff */
[C---:B------:R-:W-:Y:S01]  /*b620*/  FMUL.FTZ R48, R4.reuse, R48 ;  /* 0x0000003004307220 */ /* 0x040fe20000410000 */
[----:B------:R-:W-:Y:S01]  /*b630*/  @!UP0 UMOV UR18, UR22 ;  /* 0x0000001600128c82 */ /* 0x000fe20008000000 */
[C---:B------:R-:W-:Y:S01]  /*b640*/  FMUL.FTZ R49, R4.reuse, R49 ;  /* 0x0000003104317220 */ /* 0x040fe20000410000 */
[----:B------:R-:W-:Y:S01]  /*b650*/  F2FP.PACK_AB R44, R45, R44 ;  /* 0x0000002c2d2c723e */ /* 0x000fe200000000ff */
[----:B------:R-:W-:-:S02]  /*b660*/  FMUL.FTZ R52, R4, R52 ;  /* 0x0000003404347220 */ /* 0x000fc40000410000 */
[C---:B------:R-:W-:Y:S01]  /*b670*/  FMUL.FTZ R53, R4.reuse, R53 ;  /* 0x0000003504357220 */ /* 0x040fe20000410000 */
[----:B------:R-:W-:Y:S01]  /*b680*/  F2FP.PACK_AB R48, R49, R48 ;  /* 0x000000303130723e */ /* 0x000fe200000000ff */
[C---:B------:R-:W-:Y:S02]  /*b690*/  FMUL.FTZ R56, R4.reuse, R56 ;  /* 0x0000003804387220 */ /* 0x040fe40000410000 */
[C---:B------:R-:W-:Y:S01]  /*b6a0*/  FMUL.FTZ R57, R4.reuse, R57 ;  /* 0x0000003904397220 */ /* 0x040fe20000410000 */
[----:B------:R-:W-:Y:S01]  /*b6b0*/  F2FP.PACK_AB R52, R53, R52 ;  /* 0x000000343534723e */ /* 0x000fe200000000ff */
[C---:B------:R-:W-:Y:S02]  /*b6c0*/  FMUL.FTZ R60, R4.reuse, R60 ;  /* 0x0000003c043c7220 */ /* 0x040fe40000410000 */
        /* <DEDUP_REMOVED lines=72> */
[----:B------:R-:W-:Y:S01]  /*bb50*/  FMUL.FTZ R149, R4, R149 ;  /* 0x0000009504957220 */ /* 0x000fe20000410000 */
[----:B------:R-:W-:Y:S01]  /*bb60*/  F2FP.PACK_AB R152, R153, R152 ;  /* 0x000000989998723e */ /* 0x000fe200000000ff */
[----:B------:R-:W3:Y:S01]  /*bb70*/  S2R R4, SR_TID.X ;  /* 0x0000000000047919 */ /* 0x000ee20000002100 */
[----:B--2---:R-:W-:-:S02]  /*bb80*/  FMUL.FTZ R163, R5, R163 ;  /* 0x000000a305a37220 */ /* 0x004fc40000410000 */
[----:B------:R-:W-:Y:S01]  /*bb90*/  FMUL.FTZ R162, R5, R162 ;  /* 0x000000a205a27220 */ /* 0x000fe20000410000 */
[----:B------:R-:W-:Y:S01]  /*bba0*/  F2FP.PACK_AB R148, R149, R148 ;  /* 0x000000949594723e */ /* 0x000fe200000000ff */
[C---:B------:R-:W-:Y:S02]  /*bbb0*/  FMUL.FTZ R39, R5.reuse, R39 ;  /* 0x0000002705277220 */ /* 0x040fe40000410000 */
[----:B------:R-:W-:Y:S01]  /*bbc0*/  FMUL.FTZ R38, R5, R38 ;  /* 0x0000002605267220 */ /* 0x000fe20000410000 */
[----:B------:R-:W-:Y:S01]  /*bbd0*/  F2FP.PACK_AB R162, R163, R162 ;  /* 0x000000a2a3a2723e */ /* 0x000fe200000000ff */
[C---:B------:R-:W-:Y:S02]  /*bbe0*/  FMUL.FTZ R43, R5.reuse, R43 ;  /* 0x0000002b052b7220 */ /* 0x040fe40000410000 */
[----:B------:R-:W-:Y:S01]  /*bbf0*/  FMUL.FTZ R42, R5, R42 ;  /* 0x0000002a052a7220 */ /* 0x000fe20000410000 */
[----:B------:R-:W-:Y:S01]  /*bc00*/  F2FP.PACK_AB R38, R39, R38 ;  /* 0x000000262726723e */ /* 0x000fe200000000ff */
[----:B------:R-:W-:-:S02]  /*bc10*/  FMUL.FTZ R47, R5, R47 ;  /* 0x0000002f052f7220 */ /* 0x000fc40000410000 */
[----:B------:R-:W-:Y:S01]  /*bc20*/  FMUL.FTZ R46, R5, R46 ;  /* 0x0000002e052e7220 */ /* 0x000fe20000410000 */
[----:B------:R-:W-:Y:S01]  /*bc30*/  F2FP.PACK_AB R42, R43, R42 ;  /* 0x0000002a2b2a723e */ /* 0x000fe200000000ff */
[C---:B------:R-:W-:Y:S02]  /*bc40*/  FMUL.FTZ R51, R5.reuse, R51 ;  /* 0x0000003305337220 */ /* 0x040fe40000410000 */
[----:B------:R-:W-:Y:S01]  /*bc50*/  FMUL.FTZ R50, R5, R50 ;  /* 0x0000003205327220 */ /* 0x000fe20000410000 */
[----:B------:R-:W-:Y:S01]  /*bc60*/  F2FP.PACK_AB R46, R47, R46 ;  /* 0x0000002e2f2e723e */ /* 0x000fe200000000ff */
[C---:B------:R-:W-:Y:S02]  /*bc70*/  FMUL.FTZ R55, R5.reuse, R55 ;  /* 0x0000003705377220 */ /* 0x040fe40000410000 */
[C---:B------:R-:W-:Y:S01]  /*bc80*/  FMUL.FTZ R54, R5.reuse, R54 ;  /* 0x0000003605367220 */ /* 0x040fe20000410000 */
[----:B---3--:R-:W-:Y:S01]  /*bc90*/  SHF.R.S32.HI R7, RZ, 0x1f, R4 ;  /* 0x0000001fff077819 */ /* 0x008fe20000011404 */
[----:B------:R-:W-:Y:S01]  /*bca0*/  FMUL.FTZ R59, R5, R59 ;  /* 0x0000003b053b7220 */ /* 0x000fe20000410000 */
[----:B------:R-:W-:Y:S01]  /*bcb0*/  F2FP.PACK_AB R50, R51, R50 ;  /* 0x000000323332723e */ /* 0x000fe200000000ff */
[----:B------:R-:W-:Y:S01]  /*bcc0*/  FMUL.FTZ R58, R5, R58 ;  /* 0x0000003a053a7220 */ /* 0x000fe20000410000 */
[-C--:B------:R-:W-:Y:S01]  /*bcd0*/  LEA.HI R6, R7, R4.reuse, RZ, 0x2 ;  /* 0x0000000407067211 */ /* 0x080fe200078f10ff */
[----:B------:R-:W-:Y:S01]  /*bce0*/  FMUL.FTZ R63, R5, R63 ;  /* 0x0000003f053f7220 */ /* 0x000fe20000410000 */
[----:B------:R-:W-:Y:S01]  /*bcf0*/  LEA.HI R7, R7, R4, RZ, 0x5 ;  /* 0x0000000407077211 */ /* 0x000fe200078f28ff */
[C---:B------:R-:W-:Y:S01]  /*bd00*/  FMUL.FTZ R62, R5.reuse, R62 ;  /* 0x0000003e053e7220 */ /* 0x040fe20000410000 */
[--C-:B------:R-:W-:Y:S01]  /*bd10*/  SHF.R.S32.HI R9, RZ, 0x2, R6.reuse ;  /* 0x00000002ff097819 */ /* 0x100fe20000011406 */
[C---:B------:R-:W-:Y:S01]  /*bd20*/  FMUL.FTZ R67, R5.reuse, R67 ;  /* 0x0000004305437220 */ /* 0x040fe20000410000 */
[----:B------:R-:W-:Y:S01]  /*bd30*/  SHF.R.S32.HI R8, RZ, 0x1f, R6 ;  /* 0x0000001fff087819 */ /* 0x000fe20000011406 */
[----:B------:R-:W-:Y:S01]  /*bd40*/  FMUL.FTZ R66, R5, R66 ;  /* 0x0000004205427220 */ /* 0x000fe20000410000 */
[----:B------:R-:W-:Y:S01]  /*bd50*/  F2FP.PACK_AB R54, R55, R54 ;  /* 0x000000363736723e */ /* 0x000fe200000000ff */
[C---:B------:R-:W-:Y:S01]  /*bd60*/  FMUL.FTZ R71, R5.reuse, R71 ;  /* 0x0000004705477220 */ /* 0x040fe20000410000 */
[----:B------:R-:W-:Y:S01]  /*bd70*/  LEA.HI R8, R8, R9, RZ, 0x3 ;  /* 0x0000000908087211 */ /* 0x000fe200078f18ff */
[----:B------:R-:W-:Y:S01]  /*bd80*/  FMUL.FTZ R70, R5, R70 ;  /* 0x0000004605467220 */ /* 0x000fe20000410000 */
[----:B------:R-:W-:Y:S01]  /*bd90*/  F2FP.PACK_AB R58, R59, R58 ;  /* 0x0000003a3b3a723e */ /* 0x000fe200000000ff */
[C---:B------:R-:W-:Y:S01]  /*bda0*/  FMUL.FTZ R75, R5.reuse, R75 ;  /* 0x0000004b054b7220 */ /* 0x040fe20000410000 */
[----:B------:R-:W-:Y:S01]  /*bdb0*/  LOP3.LUT R8, R8, 0xfffffff8, RZ, 0xc0, !PT ;  /* 0xfffffff808087812 */ /* 0x000fe200078ec0ff */
[----:B------:R-:W-:Y:S01]  /*bdc0*/  FMUL.FTZ R74, R5, R74 ;  /* 0x0000004a054a7220 */ /* 0x000fe20000410000 */
[----:B------:R-:W-:Y:S01]  /*bdd0*/  F2FP.PACK_AB R62, R63, R62 ;  /* 0x0000003e3f3e723e */ /* 0x000fe200000000ff */
[----:B------:R-:W-:Y:S01]  /*bde0*/  FMUL.FTZ R79, R5, R79 ;  /* 0x0000004f054f7220 */ /* 0x000fe20000410000 */
[----:B------:R-:W-:Y:S01]  /*bdf0*/  IADD3 R8, R9, -R8, RZ ;  /* 0x8000000809087210 */ /* 0x000fe20007ffe0ff */
[----:B------:R-:W-:Y:S01]  /*be00*/  FMUL.FTZ R78, R5, R78 ;  /* 0x0000004e054e7220 */ /* 0x000fe20000410000 */
[----:B------:R-:W-:Y:S01]  /*be10*/  F2FP.PACK_AB R66, R67, R66 ;  /* 0x000000424342723e */ /* 0x000fe200000000ff */
[C---:B------:R-:W-:Y:S01]  /*be20*/  FMUL.FTZ R83, R5.reuse, R83 ;  /* 0x0000005305537220 */ /* 0x040fe20000410000 */
[C---:B------:R-:W-:Y:S01]  /*be30*/  SHF.L.U32 R9, R8.reuse, 0x6, RZ ;  /* 0x0000000608097819 */ /* 0x040fe200000006ff */
[C---:B------:R-:W-:Y:S01]  /*be40*/  FMUL.FTZ R82, R5.reuse, R82 ;  /* 0x0000005205527220 */ /* 0x040fe20000410000 */
[----:B------:R-:W-:Y:S01]  /*be50*/  LOP3.LUT R10, R8, 0x1, RZ, 0xc0, !PT ;  /* 0x00000001080a7812 */ /* 0x000fe200078ec0ff */
[----:B------:R-:W-:Y:S01]  /*be60*/  FMUL.FTZ R87, R5, R87 ;  /* 0x0000005705577220 */ /* 0x000fe20000410000 */
[----:B------:R-:W-:Y:S01]  /*be70*/  LOP3.LUT R9, R9, 0x1c0, RZ, 0xc0, !PT ;  /* 0x000001c009097812 */ /* 0x000fe200078ec0ff */
[C---:B------:R-:W-:Y:S01]  /*be80*/  FMUL.FTZ R86, R5.reuse, R86 ;  /* 0x0000005605567220 */ /* 0x040fe20000410000 */
[----:B------:R-:W-:Y:S01]  /*be90*/  ISETP.NE.U32.AND P0, PT, R10, 0x1, PT ;  /* 0x000000010a00780c */ /* 0x000fe20003f05070 */
[----:B------:R-:W-:Y:S01]  /*bea0*/  FMUL.FTZ R91, R5, R91 ;  /* 0x0000005b055b7220 */ /* 0x000fe20000410000 */
[----:B------:R-:W-:Y:S01]  /*beb0*/  LEA.HI R12, R9, R9, RZ, 0x1d ;  /* 0x00000009090c7211 */ /* 0x000fe200078fe8ff */
[C---:B------:R-:W-:Y:S01]  /*bec0*/  FMUL.FTZ R90, R5.reuse, R90 ;  /* 0x0000005a055a7220 */ /* 0x040fe20000410000 */
[----:B------:R-:W-:Y:S01]  /*bed0*/  R2P PR, R8, 0x6 ;  /* 0x0000000608007804 */ /* 0x000fe20000000000 */
[C---:B------:R-:W-:Y:S01]  /*bee0*/  FMUL.FTZ R95, R5.reuse, R95 ;  /* 0x0000005f055f7220 */ /* 0x040fe20000410000 */
[----:B------:R-:W-:Y:S01]  /*bef0*/  MOV R8, 0x20 ;  /* 0x0000002000087802 */ /* 0x000fe20000000f00 */
[C---:B------:R-:W-:Y:S01]  /*bf00*/  FMUL.FTZ R94, R5.reuse, R94 ;  /* 0x0000005e055e7220 */ /* 0x040fe20000410000 */
[----:B------:R-:W-:Y:S01]  /*bf10*/  MOV R10, 0x40 ;  /* 0x00000040000a7802 */ /* 0x000fe20000000f00 */
[C---:B------:R-:W-:Y:S01]  /*bf20*/  FMUL.FTZ R99, R5.reuse, R99 ;  /* 0x0000006305637220 */ /* 0x040fe20000410000 */
[----:B------:R-:W-:Y:S01]  /*bf30*/  SEL R8, R8, 0xffffffe0, !P1 ;  /* 0xffffffe008087807 */ /* 0x000fe20004800000 */
[C---:B------:R-:W-:Y:S01]  /*bf40*/  FMUL.FTZ R98, R5.reuse, R98 ;  /* 0x0000006205627220 */ /* 0x040fe20000410000 */
[----:B------:R-:W-:Y:S01]  /*bf50*/  SEL R10, R10, 0xffffffc0, !P2 ;  /* 0xffffffc00a0a7807 */ /* 0x000fe20005000000 */
[----:B------:R-:W-:Y:S01]  /*bf60*/  FMUL.FTZ R103, R5, R103 ;  /* 0x0000006705677220 */ /* 0x000fe20000410000 */
[----:B------:R-:W-:Y:S01]  /*bf70*/  F2FP.PACK_AB R70, R71, R70 ;  /* 0x000000464746723e */ /* 0x000fe200000000ff */
        /* <DEDUP_REMOVED lines=49> */
[----:B------:R-:W-:Y:S01]  /*c290*/  LOP3.LUT R5, R6, 0x3ffffffc, RZ, 0xc0, !PT ;  /* 0x3ffffffc06057812 */ /* 0x000fe200078ec0ff */
[----:B-1----:R-:W-:Y:S01]  /*c2a0*/  @P3 FMUL.FTZ R0, R0, 0.69314718246459960938 ;  /* 0x3f31721800003820 */ /* 0x002fe20000410000 */
[----:B------:R-:W-:Y:S02]  /*c2b0*/  SHF.R.S32.HI R6, RZ, 0x5, R7 ;  /* 0x00000005ff067819 */ /* 0x000fe40000011407 */
[----:B------:R-:W-:Y:S02]  /*c2c0*/  IADD3 R5, -R5, R4, RZ ;  /* 0x0000000405057210 */ /* 0x000fe40007ffe1ff */
[----:B------:R-:W-:-:S02]  /*c2d0*/  F2FP.PACK_AB R154, R155, R154 ;  /* 0x0000009a9b9a723e */ /* 0x000fc400000000ff */
[----:B------:R-:W-:Y:S02]  /*c2e0*/  LEA R5, R6, R5, 0x9 ;  /* 0x0000000506057211 */ /* 0x000fe400078e48ff */
[----:B------:R-:W-:Y:S02]  /*c2f0*/  F2FP.PACK_AB R150, R151, R150 ;  /* 0x000000969796723e */ /* 0x000fe400000000ff */
[----:B------:R-:W-:Y:S02]  /*c300*/  LEA R5, R5, R12, 0x1 ;  /* 0x0000000c05057211 */ /* 0x000fe400078e08ff */
[----:B------:R-:W-:Y:S02]  /*c310*/  LOP3.LUT R7, R7, 0xffffffe0, RZ, 0xc0, !PT ;  /* 0xffffffe007077812 */ /* 0x000fe400078ec0ff */
[----:B------:R-:W-:Y:S02]  /*c320*/  SHF.L.U32 R5, R5, 0x1, RZ ;  /* 0x0000000105057819 */ /* 0x000fe400000006ff */
[----:B------:R-:W-:-:S02]  /*c330*/  IADD3 R7, R4, -R7, RZ ;  /* 0x8000000704077210 */ /* 0x000fc40007ffe0ff */
[C---:B------:R-:W-:Y:S01]  /*c340*/  IADD3 R9, R5.reuse, -0x10, RZ ;  /* 0xfffffff005097810 */ /* 0x040fe20007ffe0ff */
[----:B------:R-:W-:Y:S01]  /*c350*/  STS [R5], R160 ;  /* 0x000000a005007388 */ /* 0x000fe20000000800 */
[C---:B------:R-:W-:Y:S02]  /*c360*/  @P0 IADD3 R9, R5.reuse, 0x10, RZ ;  /* 0x0000001005090810 */ /* 0x040fe40007ffe0ff */
[C---:B------:R-:W-:Y:S01]  /*c370*/  IADD3 R11, R5.reuse, R8, RZ ;  /* 0x00000008050b7210 */ /* 0x040fe20007ffe0ff */
[----:B------:R-:W-:Y:S01]  /*c380*/  STS [R5+0x400], R162 ;  /* 0x000400a205007388 */ /* 0x000fe20000000800 */
[-C--:B------:R-:W-:Y:S02]  /*c390*/  IADD3 R13, R8, R9.reuse, RZ ;  /* 0x00000009080d7210 */ /* 0x080fe40007ffe0ff */
[----:B------:R-:W-:Y:S01]  /*c3a0*/  IADD3 R15, R5, R10, RZ ;  /* 0x0000000a050f7210 */ /* 0x000fe20007ffe0ff */
[----:B------:R-:W-:Y:S01]  /*c3b0*/  STS [R9], R36 ;  /* 0x0000002409007388 */ /* 0x000fe20000000800 */
[----:B------:R-:W-:-:S02]  /*c3c0*/  IADD3 R17, R10, R9, RZ ;  /* 0x000000090a117210 */ /* 0x000fc40007ffe0ff */
[-C--:B------:R-:W-:Y:S01]  /*c3d0*/  IADD3 R19, R11, R10.reuse, RZ ;  /* 0x0000000a0b137210 */ /* 0x080fe20007ffe0ff */
[----:B------:R-:W-:Y:S01]  /*c3e0*/  STS [R9+0x400], R38 ;  /* 0x0004002609007388 */ /* 0x000fe20000000800 */
[----:B------:R-:W-:Y:S02]  /*c3f0*/  IADD3 R21, R13, R10, RZ ;  /* 0x0000000a0d157210 */ /* 0x000fe40007ffe0ff */
[----:B------:R-:W-:Y:S01]  /*c400*/  LOP3.LUT P0, RZ, R7, 0x3, RZ, 0xc0, !PT ;  /* 0x0000000307ff7812 */ /* 0x000fe2000780c0ff */
[----:B------:R-:W-:Y:S01]  /*c410*/  STS [R11], R40 ;  /* 0x000000280b007388 */ /* 0x000fe20000000800 */
[----:B------:R-:W-:Y:S01]  /*c420*/  @P4 FMUL.FTZ R7, R2, 0.69314718246459960938 ;  /* 0x3f31721802074820 */ /* 0x000fe20000410000 */
[----:B------:R-:W-:Y:S02]  /*c430*/  MOV R4, 0x7f800000 ;  /* 0x7f80000000047802 */ /* 0x000fe40000000f00 */
[----:B------:R-:W-:Y:S01]  /*c440*/  STS [R11+0x400], R42 ;  /* 0x0004002a0b007388 */ /* 0x000fe20000000800 */
[----:B------:R-:W-:-:S03]  /*c450*/  @P4 FFMA.FTZ R4, R164, c[0x0][0x238], R7 ;  /* 0x00008e00a4044a23 */ /* 0x000fc60000010007 */
[----:B------:R-:W-:Y:S04]  /*c460*/  STS [R13], R44 ;  /* 0x0000002c0d007388 */ /* 0x000fe80000000800 */
[----:B------:R-:W-:Y:S04]  /*c470*/  STS [R13+0x400], R46 ;  /* 0x0004002e0d007388 */ /* 0x000fe80000000800 */
        /* <DEDUP_REMOVED lines=41> */
[----:B------:R1:W-:Y:S04]  /*c710*/  STS [R5+0x6400], R130 ;  /* 0x0064008205007388 */ /* 0x0003e80000000800 */
[----:B------:R2:W-:Y:S04]  /*c720*/  STS [R9+0x6000], R132 ;  /* 0x0060008409007388 */ /* 0x0005e80000000800 */
[----:B------:R2:W-:Y:S04]  /*c730*/  STS [R9+0x6400], R134 ;  /* 0x0064008609007388 */ /* 0x0005e80000000800 */
[----:B------:R2:W-:Y:S04]  /*c740*/  STS [R11+0x6000], R136 ;  /* 0x006000880b007388 */ /* 0x0005e80000000800 */
[----:B------:R2:W-:Y:S04]  /*c750*/  STS [R11+0x6400], R138 ;  /* 0x0064008a0b007388 */ /* 0x0005e80000000800 */
[----:B------:R2:W-:Y:S04]  /*c760*/  STS [R13+0x6000], R156 ;  /* 0x0060009c0d007388 */ /* 0x0005e80000000800 */
[----:B------:R2:W-:Y:S01]  /*c770*/  STS [R13+0x6400], R158 ;  /* 0x0064009e0d007388 */ /* 0x0005e20000000800 */
[----:B-1----:R-:W-:-:S03]  /*c780*/  SHF.R.S32.HI R5, RZ, 0x1f, R6 ;  /* 0x0000001fff057819 */ /* 0x002fc60000011406 */
[----:B------:R2:W-:Y:S01]  /*c790*/  STS [R15+0x6000], R140 ;  /* 0x0060008c0f007388 */ /* 0x0005e20000000800 */
[----:B------:R-:W-:-:S03]  /*c7a0*/  LEA.HI R5, R5, R6, RZ, 0x2 ;  /* 0x0000000605057211 */ /* 0x000fc600078f10ff */
[----:B------:R2:W-:Y:S01]  /*c7b0*/  STS [R15+0x6400], R142 ;  /* 0x0064008e0f007388 */ /* 0x0005e20000000800 */
[----:B------:R-:W-:-:S03]  /*c7c0*/  LOP3.LUT R5, R5, 0xffffffc, RZ, 0xc0, !PT ;  /* 0x0ffffffc05057812 */ /* 0x000fc600078ec0ff */
[----:B------:R2:W-:Y:S01]  /*c7d0*/  STS [R17+0x6000], R144 ;  /* 0x0060009011007388 */ /* 0x0005e20000000800 */
[----:B------:R-:W-:Y:S02]  /*c7e0*/  IADD3 R6, R6, -R5, RZ ;  /* 0x8000000506067210 */ /* 0x000fe40007ffe0ff */
[----:B------:R-:W-:Y:S01]  /*c7f0*/  MOV R5, 0x7f800000 ;  /* 0x7f80000000057802 */ /* 0x000fe20000000f00 */
[----:B------:R2:W-:Y:S01]  /*c800*/  STS [R17+0x6400], R146 ;  /* 0x0064009211007388 */ /* 0x0005e20000000800 */
[----:B------:R-:W-:Y:S01]  /*c810*/  @P3 FFMA.FTZ R5, R3, c[0x0][0x238], R0 ;  /* 0x00008e0003053a23 */ /* 0x000fe20000010000 */
[----:B------:R-:W-:Y:S02]  /*c820*/  LEA R6, R6, R237, 0x4 ;  /* 0x000000ed06067211 */ /* 0x000fe400078e20ff */
[----:B------:R2:W-:Y:S04]  /*c830*/  STS [R19+0x6000], R152 ;  /* 0x0060009813007388 */ /* 0x0005e80000000800 */
[----:B------:R2:W-:Y:S04]  /*c840*/  STS [R19+0x6400], R154 ;  /* 0x0064009a13007388 */ /* 0x0005e80000000800 */
[----:B------:R2:W-:Y:S04]  /*c850*/  STS [R21+0x6000], R148 ;  /* 0x0060009415007388 */ /* 0x0005e80000000800 */
[----:B------:R2:W-:Y:S04]  /*c860*/  STS [R21+0x6400], R150 ;  /* 0x0064009615007388 */ /* 0x0005e80000000800 */
[----:B------:R-:W-:Y:S06]  /*c870*/  BAR.SYNC.DEFER_BLOCKING 0x0 ;  /* 0x0000000000007b1d */ /* 0x000fec0000010000 */
[----:B------:R2:W1:Y:S04]  /*c880*/  LDS.128 R64, [R236] ;  /* 0x00000000ec407984 */ /* 0x0004680000000c00 */
[----:B------:R2:W3:Y:S04]  /*c890*/  LDS.128 R60, [R236+0x800] ;  /* 0x00080000ec3c7984 */ /* 0x0004e80000000c00 */
[----:B------:R2:W4:Y:S04]  /*c8a0*/  LDS.128 R56, [R236+0x1000] ;  /* 0x00100000ec387984 */ /* 0x0005280000000c00 */
[----:B------:R2:W1:Y:S04]  /*c8b0*/  LDS.128 R52, [R236+0x1800] ;  /* 0x00180000ec347984 */ /* 0x0004680000000c00 */
        /* <DEDUP_REMOVED lines=11> */
[----:B------:R2:W1:Y:S01]  /*c970*/  LDS.128 R68, [R236+0x7800] ;  /* 0x00780000ec447984 */ /* 0x0004620000000c00 */
[----:B------:R-:W-:Y:S05]  /*c980*/  @P0 BRA `(.L_x_14) ;  /* 0x0000010000000947 */ /* 0x000fea0003800000 */
[----:B---34-:R-:W-:Y:S01]  /*c990*/  UIMAD UR6, UR11, -0x40, UR15 ;  /* 0xffffffc00b0678a4 */ /* 0x018fe2000f8e020f */
[----:B------:R-:W-:-:S05]  /*c9a0*/  IADD3 R2, R6, 0x8, RZ ;  /* 0x0000000806027810 */ /* 0x000fca0007ffe0ff */
[----:B------:R-:W-:Y:S02]  /*c9b0*/  ISETP.GE.AND P3, PT, R6, UR6, PT ;  /* 0x0000000606007c0c */ /* 0x000fe4000bf66270 */
[----:B------:R-:W-:-:S11]  /*c9c0*/  ISETP.GE.AND P2, PT, R2, UR6, PT ;  /* 0x0000000602007c0c */ /* 0x000fd6000bf46270 */
[----:B------:R-:W-:Y:S02]  /*c9d0*/  @!P3 IMAD R0, R6, UR20, RZ ;  /* 0x000000140600bc24 */ /* 0x000fe4000f8e02ff */
[----:B------:R-:W-:-:S03]  /*c9e0*/  @!P2 IMAD R2, R2, UR20, RZ ;  /* 0x000000140202ac24 */ /* 0x000fc6000f8e02ff */
[----:B------:R-:W-:Y:S02]  /*c9f0*/  @!P3 IADD3 R3, P1, R0, UR4, RZ ;  /* 0x000000040003bc10 */ /* 0x000fe4000ff3e0ff */
[----:B------:R-:W-:Y:S02]  /*ca00*/  @!P2 IADD3 R7, P0, R2, UR4, RZ ;  /* 0x000000040207ac10 */ /* 0x000fe4000ff1e0ff */
[----:B------:R-:W-:Y:S02]  /*ca10*/  @!P3 LEA.HI.X.SX32 R0, R0, UR5, 0x1, P1 ;  /* 0x000000050000bc11 */ /* 0x000fe400088f0eff */
[----:B------:R-:W-:Y:S02]  /*ca20*/  @!P2 LEA.HI.X.SX32 R2, R2, UR5, 0x1, P0 ;  /* 0x000000050202ac11 */ /* 0x000fe400080f0eff */
[----:B------:R-:W-:Y:S02]  /*ca30*/  @!P3 LEA R72, P1, R3, c[0x0][0x200], 0x2 ;  /* 0x000080000348ba11 */ /* 0x000fe400078210ff */
[----:B------:R-:W-:-:S02]  /*ca40*/  @!P2 LEA R6, P0, R7, c[0x0][0x200], 0x2 ;  /* 0x000080000706aa11 */ /* 0x000fc400078010ff */
[----:B------:R-:W-:Y:S02]  /*ca50*/  @!P3 LEA.HI.X R73, R3, c[0x0][0x204], R0, 0x2, P1 ;  /* 0x000081000349ba11 */ /* 0x000fe400008f1400 */
[----:B------:R-:W-:-:S03]  /*ca60*/  @!P2 LEA.HI.X R7, R7, c[0x0][0x204], R2, 0x2, P0 ;  /* 0x000081000707aa11 */ /* 0x000fc600000f1402 */
[----:B------:R3:W-:Y:S04]  /*ca70*/  @!P3 STG.E [R72.64], R4 ;  /* 0x000000044800b986 */ /* 0x0007e8000c101910 */
[----:B------:R3:W-:Y:S02]  /*ca80*/  @!P2 STG.E [R6.64], R5 ;  /* 0x000000050600a986 */ /* 0x0007e4000c101910 */
.L_x_14:
[----:B---34-:R-:W-:Y:S05]  /*ca90*/  BSYNC B0 ;  /* 0x0000000000007941 */ /* 0x018fea0003800000 */
.L_x_13:
[----:B------:R-:W3:Y:S01]  /*caa0*/  S2R R3, SR_TID.X ;  /* 0x0000000000037919 */ /* 0x000ee20000002100 */
[----:B------:R-:W-:Y:S01]  /*cab0*/  IADD3 R4, P0, R244, UR18, RZ ;  /* 0x00000012f4047c10 */ /* 0x000fe2000ff1e0ff */
[----:B------:R-:W-:Y:S01]  /*cac0*/  USHF.R.S32.HI UR6, URZ, 0x1f, UR12 ;  /* 0x0000001f3f067899 */ /* 0x000fe2000801140c */
[----:B------:R-:W-:Y:S01]  /*cad0*/  BSSY B0, `(.L_x_15) ;  /* 0x0000018000007945 */ /* 0x000fe20003800000 */
[----:B------:R-:W4:Y:S01]  /*cae0*/  S2R R0, SR_CTAID.Z ;  /* 0x0000000000007919 */ /* 0x000f220000002700 */
[----:B------:R-:W-:Y:S01]  /*caf0*/  IADD3.X R5, R245, UR7, RZ, P0, !PT ;  /* 0x00000007f5057c10 */ /* 0x000fe200087fe4ff */
[----:B------:R-:W-:-:S02]  /*cb00*/  ULDC.64 UR4, c[0x0][0x1f0] ;  /* 0x00007c0000047ab9 */ /* 0x000fc40000000a00 */
[----:B------:R-:W-:-:S04]  /*cb10*/  UIMAD UR4, UR6, UR4, URZ ;  /* 0x00000004060472a4 */ /* 0x000fc8000f8e023f */
[----:B------:R-:W-:Y:S01]  /*cb20*/  UIMAD UR4, UR12, UR5, UR4 ;  /* 0x000000050c0472a4 */ /* 0x000fe2000f8e0204 */
[----:B---3--:R-:W-:-:S04]  /*cb30*/  SHF.R.S32.HI R2, RZ, 0x1f, R3 ;  /* 0x0000001fff027819 */ /* 0x008fc80000011403 */
[----:B------:R-:W-:Y:S01]  /*cb40*/  LEA.HI R2, R2, R3, RZ, 0x3 ;  /* 0x0000000302027211 */ /* 0x000fe200078f18ff */
[----:B----4-:R-:W-:-:S03]  /*cb50*/  IMAD.WIDE.U32 R4, R0, c[0x0][0x1f0], R4 ;  /* 0x00007c0000047a25 */ /* 0x010fc600078e0004 */
[----:B------:R-:W-:Y:S02]  /*cb60*/  SHF.R.S32.HI R2, RZ, 0x3, R2 ;  /* 0x00000003ff027819 */ /* 0x000fe40000011402 */
[----:B------:R-:W-:Y:S02]  /*cb70*/  IADD3 R7, R5, UR4, RZ ;  /* 0x0000000405077c10 */ /* 0x000fe4000fffe0ff */
[----:B------:R-:W-:-:S13]  /*cb80*/  ISETP.GE.AND P0, PT, R2, UR10, PT ;  /* 0x0000000a02007c0c */ /* 0x000fda000bf06270 */
[----:B------:R-:W-:Y:S05]  /*cb90*/  @P0 BRA `(.L_x_16) ;  /* 0x000000b000000947 */ /* 0x000fea0003800000 */
[----:B------:R-:W-:Y:S01]  /*cba0*/  MOV R6, R4 ;  /* 0x0000000400067202 */ /* 0x000fe20000000f00 */
[----:B------:R-:W-:-:S04]  /*cbb0*/  IMAD R3, R247, c[0x0][0x1e8], RZ ;  /* 0x00007a00f7037a24 */ /* 0x000fc800078e02ff */
[----:B------:R-:W-:-:S04]  /*cbc0*/  IMAD.WIDE.U32 R72, R246, c[0x0][0x1e8], R6 ;  /* 0x00007a00f6487a25 */ /* 0x000fc800078e0006 */
[----:B------:R-:W-:Y:S01]  /*cbd0*/  IMAD R0, R246, c[0x0][0x1ec], R3 ;  /* 0x00007b00f6007a24 */ /* 0x000fe200078e0203 */
[----:B------:R-:W-:-:S04]  /*cbe0*/  LEA R74, P0, R72, c[0x0][0x1d0], 0x1 ;  /* 0x00007400484a7a11 */ /* 0x000fc800078008ff */
[----:B------:R-:W-:-:S04]  /*cbf0*/  IADD3 R0, R73, R0, RZ ;  /* 0x0000000049007210 */ /* 0x000fc80007ffe0ff */
[----:B------:R-:W-:-:S05]  /*cc00*/  LEA.HI.X R75, R72, c[0x0][0x1d4], R0, 0x1, P0 ;  /* 0x00007500484b7a11 */ /* 0x000fca00000f0c00 */
[----:B-1----:R1:W-:Y:S04]  /*cc10*/  STG.E.128 [R74.64], R64 ;  /* 0x000000404a007986 */ /* 0x0023e8000c101d10 */
[----:B------:R1:W-:Y:S04]  /*cc20*/  STG.E.128 [R74.64+0x80], R48 ;  /* 0x000080304a007986 */ /* 0x0003e8000c101d10 */
[----:B------:R1:W-:Y:S04]  /*cc30*/  STG.E.128 [R74.64+0x100], R32 ;  /* 0x000100204a007986 */ /* 0x0003e8000c101d10 */
[----:B------:R1:W-:Y:S02]  /*cc40*/  STG.E.128 [R74.64+0x180], R16 ;  /* 0x000180104a007986 */ /* 0x0003e4000c101d10 */
.L_x_16:
[----:B------:R-:W-:Y:S05]  /*cc50*/  BSYNC B0 ;  /* 0x0000000000007941 */ /* 0x000fea0003800000 */
.L_x_15:
[----:B------:R-:W-:Y:S01]  /*cc60*/  IADD3 R0, R2, 0x10, RZ ;  /* 0x0000001002007810 */ /* 0x000fe20007ffe0ff */
[----:B------:R-:W-:Y:S03]  /*cc70*/  BSSY B0, `(.L_x_17) ;  /* 0x0000011000007945 */ /* 0x000fe60003800000 */
[----:B------:R-:W-:-:S13]  /*cc80*/  ISETP.GE.AND P0, PT, R0, UR10, PT ;  /* 0x0000000a00007c0c */ /* 0x000fda000bf06270 */
[----:B------:R-:W-:Y:S05]  /*cc90*/  @P0 BRA `(.L_x_18) ;  /* 0x000000e000000947 */ /* 0x000fea0003800000 */
[----:B------:R-:W-:Y:S01]  /*cca0*/  IADD3 R3, P0, R246, 0x10, RZ ;  /* 0x00000010f6037810 */ /* 0x000fe20007f1e0ff */
[----:B-1----:R-:W-:Y:S01]  /*ccb0*/  IMAD.MOV.U32 R16, RZ, RZ, R4 ;  /* 0x000000ffff107224 */ /* 0x002fe200078e0004 */
[----:B--2---:R-:W-:-:S03]  /*ccc0*/  MOV R17, R7 ;  /* 0x0000000700117202 */ /* 0x004fc60000000f00 */
[----:B------:R-:W-:Y:S02]  /*ccd0*/  IMAD.X R0, RZ, RZ, R247, P0 ;  /* 0x000000ffff007224 */ /* 0x000fe400000e06f7 */
[----:B------:R-:W-:-:S04]  /*cce0*/  IMAD.WIDE.U32 R16, R3, c[0x0][0x1e8], R16 ;  /* 0x00007a0003107a25 */ /* 0x000fc800078e0010 */
[----:B------:R-:W-:Y:S01]  /*ccf0*/  IMAD R0, R0, c[0x0][0x1e8], RZ ;  /* 0x00007a0000007a24 */ /* 0x000fe200078e02ff */
[----:B------:R-:W-:-:S03]  /*cd00*/  LEA R18, P0, R16, c[0x0][0x1d0], 0x1 ;  /* 0x0000740010127a11 */ /* 0x000fc600078008ff */
[----:B------:R-:W-:-:S05]  /*cd10*/  IMAD R0, R3, c[0x0][0x1ec], R0 ;  /* 0x00007b0003007a24 */ /* 0x000fca00078e0200 */
[----:B------:R-:W-:-:S04]  /*cd20*/  IADD3 R0, R17, R0, RZ ;  /* 0x0000000011007210 */ /* 0x000fc80007ffe0ff */
[----:B------:R-:W-:-:S05]  /*cd30*/  LEA.HI.X R19, R16, c[0x0][0x1d4], R0, 0x1, P0 ;  /* 0x0000750010137a11 */ /* 0x000fca00000f0c00 */
[----:B------:R1:W-:Y:S04]  /*cd40*/  STG.E.128 [R18.64], R60 ;  /* 0x0000003c12007986 */ /* 0x0003e8000c101d10 */
[----:B------:R1:W-:Y:S04]  /*cd50*/  STG.E.128 [R18.64+0x80], R44 ;  /* 0x0000802c12007986 */ /* 0x0003e8000c101d10 */
[----:B------:R1:W-:Y:S04]  /*cd60*/  STG.E.128 [R18.64+0x100], R28 ;  /* 0x0001001c12007986 */ /* 0x0003e8000c101d10 */
[----:B------:R1:W-:Y:S02]  /*cd70*/  STG.E.128 [R18.64+0x180], R12 ;  /* 0x0001800c12007986 */ /* 0x0003e4000c101d10 */
.L_x_18:
[----:B------:R-:W-:Y:S05]  /*cd80*/  BSYNC B0 ;  /* 0x0000000000007941 */ /* 0x000fea0003800000 */
.L_x_17:
        /* <DEDUP_REMOVED lines=9> */
[----:B------:R-:W-:-:S04]  /*ce20*/  IMAD R3, R0, c[0x0][0x1e8], RZ ;  /* 0x00007a0000037a24 */ /* 0x000fc800078e02ff */
[----:B------:R-:W-:Y:S01]  /*ce30*/  IMAD R3, R2, c[0x0][0x1ec], R3 ;  /* 0x00007b0002037a24 */ /* 0x000fe200078e0203 */
[----:B------:R-:W-:-:S04]  /*ce40*/  LEA R2, P0, R12, c[0x0][0x1d0], 0x1 ;  /* 0x000074000c027a11 */ /* 0x000fc800078008ff */
[----:B------:R-:W-:-:S04]  /*ce50*/  IADD3 R3, R13, R3, RZ ;  /* 0x000000030d037210 */ /* 0x000fc80007ffe0ff */
[----:B------:R-:W-:-:S05]  /*ce60*/  LEA.HI.X R3, R12, c[0x0][0x1d4], R3, 0x1, P0 ;  /* 0x000075000c037a11 */ /* 0x000fca00000f0c03 */
[----:B------:R1:W-:Y:S04]  /*ce70*/  STG.E.128 [R2.64], R56 ;  /* 0x0000003802007986 */ /* 0x0003e8000c101d10 */
[----:B------:R1:W-:Y:S04]  /*ce80*/  STG.E.128 [R2.64+0x80], R40 ;  /* 0x0000802802007986 */ /* 0x0003e8000c101d10 */
[----:B------:R1:W-:Y:S04]  /*ce90*/  STG.E.128 [R2.64+0x100], R24 ;  /* 0x0001001802007986 */ /* 0x0003e8000c101d10 */
[----:B------:R1:W-:Y:S02]  /*cea0*/  STG.E.128 [R2.64+0x180], R8 ;  /* 0x0001800802007986 */ /* 0x0003e4000c101d10 */
.L_x_20:
[----:B------:R-:W-:Y:S05]  /*ceb0*/  BSYNC B0 ;  /* 0x0000000000007941 */ /* 0x000fea0003800000 */
.L_x_19:
[----:B------:R-:W-:-:S13]  /*cec0*/  ISETP.GE.AND P0, PT, R235, UR10, PT ;  /* 0x0000000aeb007c0c */ /* 0x000fda000bf06270 */
[----:B------:R-:W-:Y:S05]  /*ced0*/  @P0 EXIT ;  /* 0x000000000000094d */ /* 0x000fea0003800000 */
[----:B------:R-:W-:Y:S02]  /*cee0*/  IADD3 R0, P0, R246, 0x30, RZ ;  /* 0x00000030f6007810 */ /* 0x000fe40007f1e0ff */
[----:B------:R-:W-:Y:S02]  /*cef0*/  MOV R5, R7 ;  /* 0x0000000700057202 */ /* 0x000fe40000000f00 */
[----:B------:R-:W-:-:S03]  /*cf00*/  IADD3.X R246, RZ, R247, RZ, P0, !PT ;  /* 0x000000f7fff67210 */ /* 0x000fc600007fe4ff */
[----:B------:R-:W-:-:S04]  /*cf10*/  IMAD.WIDE.U32 R4, R0, c[0x0][0x1e8], R4 ;  /* 0x00007a0000047a25 */ /* 0x000fc800078e0004 */
[----:B-1----:R-:W-:Y:S01]  /*cf20*/  IMAD R3, R246, c[0x0][0x1e8], RZ ;  /* 0x00007a00f6037a24 */ /* 0x002fe200078e02ff */
[----:B------:R-:W-:-:S03]  /*cf30*/  LEA R2, P0, R4, c[0x0][0x1d0], 0x1 ;  /* 0x0000740004027a11 */ /* 0x000fc600078008ff */
[----:B------:R-:W-:-:S05]  /*cf40*/  IMAD R3, R0, c[0x0][0x1ec], R3 ;  /* 0x00007b0000037a24 */ /* 0x000fca00078e0203 */
[----:B------:R-:W-:-:S04]  /*cf50*/  IADD3 R3, R5, R3, RZ ;  /* 0x0000000305037210 */ /* 0x000fc80007ffe0ff */
[----:B------:R-:W-:-:S05]  /*cf60*/  LEA.HI.X R3, R4, c[0x0][0x1d4], R3, 0x1, P0 ;  /* 0x0000750004037a11 */ /* 0x000fca00000f0c03 */
[----:B------:R-:W-:Y:S04]  /*cf70*/  STG.E.128 [R2.64], R52 ;  /* 0x0000003402007986 */ /* 0x000fe8000c101d10 */
[----:B------:R-:W-:Y:S04]  /*cf80*/  STG.E.128 [R2.64+0x80], R36 ;  /* 0x0000802402007986 */ /* 0x000fe8000c101d10 */
[----:B------:R-:W-:Y:S04]  /*cf90*/  STG.E.128 [R2.64+0x100], R20 ;  /* 0x0001001402007986 */ /* 0x000fe8000c101d10 */
[----:B------:R-:W-:Y:S01]  /*cfa0*/  STG.E.128 [R2.64+0x180], R68 ;  /* 0x0001804402007986 */ /* 0x000fe2000c101d10 */
[----:B------:R-:W-:Y:S05]  /*cfb0*/  EXIT ;  /* 0x000000000000794d */ /* 0x000fea0003800000 */
.L_x_2:
[----:B------:R-:W-:Y:S01]  /*cfc0*/  UISETP.NE.AND UP4, UPT, UR9, -0x1, UPT ;  /* 0xffffffff0900788c */ /* 0x000fe2000bf85270 */
[----:B------:R-:W-:Y:S01]  /*cfd0*/  SHF.R.S32.HI R3, RZ, 0x1f, R2 ;  /* 0x0000001fff037819 */ /* 0x000fe20000011402 */
[----:B------:R-:W-:Y:S01]  /*cfe0*/  ULDC.64 UR6, c[0x0][0x1e8] ;  /* 0x00007a0000067ab9 */ /* 0x000fe20000000a00 */
[----:B------:R-:W1:Y:S01]  /*cff0*/  S2R R10, SR_CTAID.Z ;  /* 0x00000000000a7919 */ /* 0x000e620000002700 */
[----:B------:R-:W-:Y:S01]  /*d000*/  ULDC.64 UR4, c[0x0][0x1e0] ;  /* 0x0000780000047ab9 */ /* 0x000fe20000000a00 */
[----:B------:R-:W-:Y:S01]  /*d010*/  LEA.HI R8, R3, R2, RZ, 0x3 ;  /* 0x0000000203087211 */ /* 0x000fe200078f18ff */
[----:B------:R-:W-:Y:S01]  /*d020*/  ULDC.U8 UR20, c[0x0][0x328] ;  /* 0x0000ca0000147ab9 */ /* 0x000fe20000000000 */
[----:B------:R-:W2:Y:S01]  /*d030*/  S2R R15, SR_CTAID.X ;  /* 0x00000000000f7919 */ /* 0x000ea20000002500 */
[----:B------:R-:W-:Y:S01]  /*d040*/  USHF.R.S32.HI UR14, URZ, 0x1f, UR11 ;  /* 0x0000001f3f0e7899 */ /* 0x000fe2000801140b */
[----:B------:R-:W-:Y:S01]  /*d050*/  LOP3.LUT R3, R8, 0x1ffffff8, RZ, 0xc0, !PT ;  /* 0x1ffffff808037812 */ /* 0x000fe200078ec0ff */
[----:B------:R-:W-:Y:S01]  /*d060*/  UISETP.NE.AND UP3, UPT, UR20, URZ, UPT ;  /* 0x0000003f1400728c */ /* 0x000fe2000bf65270 */
[----:B------:R-:W-:Y:S01]  /*d070*/  SHF.R.S32.HI R8, RZ, 0x3, R8 ;  /* 0x00000003ff087819 */ /* 0x000fe20000011408 */
[----:B------:R-:W-:Y:S01]  /*d080*/  @UP4 UIMAD.WIDE.U32 UR18, UR9, UR6, URZ ;  /* 0x00000006091242a5 */ /* 0x000fe2000f8e003f */
[----:B------:R-:W-:Y:S01]  /*d090*/  BSSY B0, `(.L_x_21) ;  /* 0x000003c000007945 */ /* 0x000fe20003800000 */
[----:B------:R-:W-:Y:S01]  /*d0a0*/  @!UP4 USHF.R.S32.HI UR21, URZ, 0x1f, UR10 ;  /* 0x0000001f3f15c899 */ /* 0x000fe2000801140a */
[----:B------:R-:W-:Y:S01]  /*d0b0*/  IMAD.IADD R0, R2, 0x1, -R3 ;  /* 0x0000000102007824 */ /* 0x000fe200078e0a03 */
[----:B------:R-:W-:Y:S01]  /*d0c0*/  @UP4 UIMAD UR7, UR9, UR7, UR19 ;  /* 0x00000007090742a4 */ /* 0x000fe2000f8e0213 */
[----:B------:R-:W-:Y:S01]  /*d0d0*/  SHF.R.S32.HI R9, RZ, 0x1f, R8 ;  /* 0x0000001fff097819 */ /* 0x000fe20000011408 */
[----:B------:R-:W-:Y:S01]  /*d0e0*/  @!UP4 UIMAD UR21, UR21, UR4, URZ ;  /* 0x000000041515c2a4 */ /* 0x000fe2000f8e023f */
[----:B------:R-:W-:Y:S01]  /*d0f0*/  IMAD.SHL.U32 R0, R0, 0x8, RZ ;  /* 0x0000000800007824 */ /* 0x000fe200078e00ff */
[----:B------:R-:W-:-:S02]  /*d100*/  ULDC.U8 UR19, c[0x0][0x329] ;  /* 0x0000ca4000137ab9 */ /* 0x000fc40000000000 */
[----:B------:R-:W-:Y:S02]  /*d110*/  UISETP.NE.AND UP1, UPT, UR19, URZ, UPT ;  /* 0x0000003f1300728c */ /* 0x000fe4000bf25270 */
[----:B------:R-:W-:Y:S02]  /*d120*/  @!UP4 UIMAD.WIDE.U32 UR22, UR10, UR4, URZ ;  /* 0x000000040a16c2a5 */ /* 0x000fe4000f8e003f */
[----:B------:R-:W-:Y:S02]  /*d130*/  @!UP4 UIMAD UR21, UR10, UR5, UR21 ;  /* 0x000000050a15c2a4 */ /* 0x000fe4000f8e0215 */
[----:B------:R-:W-:Y:S02]  /*d140*/  UISETP.NE.OR UP2, UPT, UR19, URZ, !UP3 ;  /* 0x0000003f1300728c */ /* 0x000fe4000df45670 */
[----:B------:R-:W-:Y:S01]  /*d150*/  ULDC.64 UR4, c[0x0][0x1f0] ;  /* 0x00007c0000047ab9 */ /* 0x000fe20000000a00 */
[----:B--2---:R-:W-:Y:S01]  /*d160*/  IMAD.WIDE R14, R15, 0x40, R8 ;  /* 0x000000400f0e7825 */ /* 0x004fe200078e0208 */
[----:B------:R-:W-:-:S02]  /*d170*/  UIMAD UR4, UR14, UR4, URZ ;  /* 0x000000040e0472a4 */ /* 0x000fc4000f8e023f */
[----:B------:R-:W-:Y:S02]  /*d180*/  ULDC UR13, c[0x0][0x214] ;  /* 0x00008500000d7ab9 */ /* 0x000fe40000000800 */
[----:B------:R-:W-:Y:S02]  /*d190*/  @UP1 ULDC UR14, c[0x0][0x210] ;  /* 0x00008400000e1ab9 */ /* 0x000fe40000000800 */
[----:B------:R-:W-:Y:S02]  /*d1a0*/  ULDC UR8, c[0x0][0x234] ;  /* 0x00008d0000087ab9 */ /* 0x000fe40000000800 */
[----:B------:R-:W-:Y:S02]  /*d1b0*/  @UP1 UIMAD UR14, UR14, UR13, URZ ;  /* 0x0000000d0e0e12a4 */ /* 0x000fe4000f8e023f */
[----:B------:R-:W-:Y:S02]  /*d1c0*/  UISETP.NE.OR UP0, UPT, UR9, -0x1, UP2 ;  /* 0xffffffff0900788c */ /* 0x000fe40009705670 */
[----:B------:R-:W-:-:S02]  /*d1d0*/  @!UP1 USEL UR14, UR13, UR8, !UP3 ;  /* 0x000000080d0e9287 */ /* 0x000fc4000d800000 */
[----:B------:R-:W-:Y:S02]  /*d1e0*/  ULDC UR6, c[0x0][0x1c0] ;  /* 0x0000700000067ab9 */ /* 0x000fe40000000800 */
[----:B------:R-:W-:Y:S02]  /*d1f0*/  @UP1 UMOV UR19, 0x1 ;  /* 0x0000000100131882 */ /* 0x000fe40000000000 */
[----:B------:R-:W-:Y:S02]  /*d200*/  @!UP1 UIMAD UR19, UR14, UR6, URZ ;  /* 0x000000060e1392a4 */ /* 0x000fe4000f8e023f */
[----:B------:R-:W-:Y:S02]  /*d210*/  @!UP4 UMOV UR18, UR22 ;  /* 0x000000160012cc82 */ /* 0x000fe40008000000 */
[----:B------:R-:W-:Y:S01]  /*d220*/  @!UP4 UIADD3 UR7, UR23, UR21, URZ ;  /* 0x000000151707c290 */ /* 0x000fe2000fffe03f */
[----:B------:R-:W-:Y:S01]  /*d230*/  IADD3 R4, P0, R0, UR18, RZ ;  /* 0x0000001200047c10 */ /* 0x000fe2000ff1e0ff */
[----:B------:R-:W-:-:S02]  /*d240*/  UIADD3 UR15, -UR12, UR15, URZ ;  /* 0x0000000f0c0f7290 */ /* 0x000fc4000fffe13f */
[----:B------:R-:W-:Y:S02]  /*d250*/  UIMAD UR19, UR10, UR19, URZ ;  /* 0x000000130a1372a4 */ /* 0x000fe4000f8e023f */
[----:B------:R-:W-:Y:S01]  /*d260*/  @!UP0 UIMAD UR9, UR10, UR13, URZ ;  /* 0x0000000d0a0982a4 */ /* 0x000fe2000f8e023f */
[----:B------:R-:W-:Y:S01]  /*d270*/  LEA.HI.X.SX32 R5, R0, UR7, 0x1, P0 ;  /* 0x0000000700057c11 */ /* 0x000fe200080f0eff */
[----:B------:R-:W-:Y:S01]  /*d280*/  @UP1 ULDC UR20, c[0x0][0x210] ;  /* 0x0000840000141ab9 */ /* 0x000fe20000000800 */
[----:B------:R-:W-:Y:S01]  /*d290*/  ISETP.GE.AND P0, PT, R8, UR15, PT ;  /* 0x0000000f08007c0c */ /* 0x000fe2000bf06270 */
[----:B------:R-:W-:Y:S02]  /*d2a0*/  USEL UR19, UR19, URZ, UP2 ;  /* 0x0000003f13137287 */ /* 0x000fe40009000000 */
[----:B------:R-:W-:Y:S01]  /*d2b0*/  @!UP1 UMOV UR20, 0x1 ;  /* 0x0000000100149882 */ /* 0x000fe20000000000 */
[----:B-1----:R-:W-:Y:S01]  /*d2c0*/  IMAD.WIDE.U32 R10, R10, c[0x0][0x1f0], R4 ;  /* 0x00007c000a0a7a25 */ /* 0x002fe200078e0004 */
[----:B------:R-:W-:-:S02]  /*d2d0*/  UIMAD UR12, UR12, UR20, URZ ;  /* 0x000000140c0c72a4 */ /* 0x000fc4000f8e023f */
[----:B------:R-:W-:Y:S02]  /*d2e0*/  UIMAD UR19, UR11, UR14, UR19 ;  /* 0x0000000e0b1372a4 */ /* 0x000fe4000f8e0213 */
[----:B------:R-:W-:Y:S02]  /*d2f0*/  UMOV UR24, URZ ;  /* 0x0000003f00187c82 */ /* 0x000fe40008000000 */
[----:B------:R-:W-:Y:S02]  /*d300*/  @!UP2 UMOV UR24, UR9 ;  /* 0x000000090018ac82 */ /* 0x000fe40008000000 */
[----:B------:R-:W-:Y:S02]  /*d310*/  UIMAD UR4, UR11, UR5, UR4 ;  /* 0x000000050b0472a4 */ /* 0x000fe4000f8e0204 */
[----:B------:R-:W-:Y:S02]  /*d320*/  UMOV UR25, URZ ;  /* 0x0000003f00197c82 */ /* 0x000fe40008000000 */
[----:B------:R-:W-:-:S02]  /*d330*/  USHF.R.S32.HI UR6, URZ, 0x1f, UR12 ;  /* 0x0000001f3f067899 */ /* 0x000fc4000801140c */
[----:B------:R-:W-:Y:S01]  /*d340*/  @!UP2 USHF.R.S32.HI UR25, URZ, 0x1f, UR9 ;  /* 0x0000001f3f19a899 */ /* 0x000fe20008011409 */
[----:B------:R-:W-:Y:S01]  /*d350*/  IADD3 R13, R11, UR4, RZ ;  /* 0x000000040b0d7c10 */ /* 0x000fe2000fffe0ff */
[----:B------:R-:W-:Y:S02]  /*d360*/  USHF.R.S32.HI UR7, URZ, 0x1f, UR19 ;  /* 0x0000001f3f077899 */ /* 0x000fe40008011413 */
[----:B------:R-:W-:-:S04]  /*d370*/  UIADD3 UR12, UP1, UP0, UR12, UR24, UR19 ;  /* 0x000000180c0c7290 */ /* 0x000fc8000f83e013 */
[----:B------:R-:W-:Y:S01]  /*d380*/  UIADD3.X UR6, UR6, UR25, UR7, UP1, UP0 ;  /* 0x0000001906067290 */ /* 0x000fe20008fe0407 */
[----:B------:R-:W-:Y:S06]  /*d390*/  @P0 BRA `(.L_x_22) ;  /* 0x000000b000000947 */ /* 0x000fec0003800000 */
[----:B------:R-:W-:Y:S01]  /*d3a0*/  MOV R12, R10 ;  /* 0x0000000a000c7202 */ /* 0x000fe20000000f00 */
[----:B------:R-:W-:-:S04]  /*d3b0*/  IMAD R3, R15, c[0x0][0x1e8], RZ ;  /* 0x00007a000f037a24 */ /* 0x000fc800078e02ff */
[----:B------:R-:W-:-:S04]  /*d3c0*/  IMAD.WIDE.U32 R4, R14, c[0x0][0x1e8], R12 ;  /* 0x00007a000e047a25 */ /* 0x000fc800078e000c */
[----:B------:R-:W-:Y:S01]  /*d3d0*/  IMAD R0, R14, c[0x0][0x1ec], R3 ;  /* 0x00007b000e007a24 */ /* 0x000fe200078e0203 */
[----:B------:R-:W-:-:S04]  /*d3e0*/  LEA R6, P0, R4, c[0x0][0x1d0], 0x1 ;  /* 0x0000740004067a11 */ /* 0x000fc800078008ff */
[----:B------:R-:W-:-:S04]  /*d3f0*/  IADD3 R0, R0, R5, RZ ;  /* 0x0000000500007210 */ /* 0x000fc80007ffe0ff */
[----:B------:R-:W-:-:S05]  /*d400*/  LEA.HI.X R7, R4, c[0x0][0x1d4], R0, 0x1, P0 ;  /* 0x0000750004077a11 */ /* 0x000fca00000f0c00 */
[----:B------:R1:W-:Y:S04]  /*d410*/  STG.E.128 [R6.64], RZ ;  /* 0x000000ff06007986 */ /* 0x0003e8000c101d10 */
[----:B------:R1:W-:Y:S04]  /*d420*/  STG.E.128 [R6.64+0x80], RZ ;  /* 0x000080ff06007986 */ /* 0x0003e8000c101d10 */
[----:B------:R1:W-:Y:S04]  /*d430*/  STG.E.128 [R6.64+0x100], RZ ;  /* 0x000100ff06007986 */ /* 0x0003e8000c101d10 */
[----:B------:R1:W-:Y:S02]  /*d440*/  STG.E.128 [R6.64+0x180], RZ ;  /* 0x000180ff06007986 */ /* 0x0003e4000c101d10 */
.L_x_22:
[----:B------:R-:W-:Y:S05]  /*d450*/  BSYNC B0 ;  /* 0x0000000000007941 */ /* 0x000fea0003800000 */
.L_x_21:
[----:B-1----:R-:W-:Y:S01]  /*d460*/  IADD3 R6, R8, 0x10, RZ ;  /* 0x0000001008067810 */ /* 0x002fe20007ffe0ff */
[----:B------:R-:W-:Y:S03]  /*d470*/  BSSY B0, `(.L_x_23) ;  /* 0x0000011000007945 */ /* 0x000fe60003800000 */
[----:B------:R-:W-:-:S13]  /*d480*/  ISETP.GE.AND P0, PT, R6, UR15, PT ;  /* 0x0000000f06007c0c */ /* 0x000fda000bf06270 */
[----:B------:R-:W-:Y:S05]  /*d490*/  @P0 BRA `(.L_x_24) ;  /* 0x000000e000000947 */ /* 0x000fea0003800000 */
[----:B------:R-:W-:Y:S01]  /*d4a0*/  IADD3 R3, P0, R14, 0x10, RZ ;  /* 0x000000100e037810 */ /* 0x000fe20007f1e0ff */
[----:B------:R-:W-:Y:S01]  /*d4b0*/  IMAD.MOV.U32 R4, RZ, RZ, R10 ;  /* 0x000000ffff047224 */ /* 0x000fe200078e000a */
[----:B------:R-:W-:-:S03]  /*d4c0*/  MOV R5, R13 ;  /* 0x0000000d00057202 */ /* 0x000fc60000000f00 */
[----:B------:R-:W-:Y:S02]  /*d4d0*/  IMAD.X R0, RZ, RZ, R15, P0 ;  /* 0x000000ffff007224 */ /* 0x000fe400000e060f */
[----:B------:R-:W-:-:S04]  /*d4e0*/  IMAD.WIDE.U32 R4, R3, c[0x0][0x1e8], R4 ;  /* 0x00007a0003047a25 */ /* 0x000fc800078e0004 */
[----:B------:R-:W-:Y:S01]  /*d4f0*/  IMAD R0, R0, c[0x0][0x1e8], RZ ;  /* 0x00007a0000007a24 */ /* 0x000fe200078e02ff */
[----:B------:R-:W-:-:S03]  /*d500*/  LEA R16, P0, R4, c[0x0][0x1d0], 0x1 ;  /* 0x0000740004107a11 */ /* 0x000fc600078008ff */
[----:B------:R-:W-:-:S05]  /*d510*/  IMAD R0, R3, c[0x0][0x1ec], R0 ;  /* 0x00007b0003007a24 */ /* 0x000fca00078e0200 */
[----:B------:R-:W-:-:S04]  /*d520*/  IADD3 R0, R0, R5, RZ ;  /* 0x0000000500007210 */ /* 0x000fc80007ffe0ff */
[----:B------:R-:W-:-:S05]  /*d530*/  LEA.HI.X R17, R4, c[0x0][0x1d4], R0, 0x1, P0 ;  /* 0x0000750004117a11 */ /* 0x000fca00000f0c00 */
[----:B------:R1:W-:Y:S04]  /*d540*/  STG.E.128 [R16.64], RZ ;  /* 0x000000ff10007986 */ /* 0x0003e8000c101d10 */
[----:B------:R1:W-:Y:S04]  /*d550*/  STG.E.128 [R16.64+0x80], RZ ;  /* 0x000080ff10007986 */ /* 0x0003e8000c101d10 */
[----:B------:R1:W-:Y:S04]  /*d560*/  STG.E.128 [R16.64+0x100], RZ ;  /* 0x000100ff10007986 */ /* 0x0003e8000c101d10 */
[----:B------:R1:W-:Y:S02]  /*d570*/  STG.E.128 [R16.64+0x180], RZ ;  /* 0x000180ff10007986 */ /* 0x0003e4000c101d10 */
.L_x_24:
[----:B------:R-:W-:Y:S05]  /*d580*/  BSYNC B0 ;  /* 0x0000000000007941 */ /* 0x000fea0003800000 */
.L_x_23:
[----:B------:R-:W-:Y:S01]  /*d590*/  IADD3 R5, R8, 0x20, RZ ;  /* 0x0000002008057810 */ /* 0x000fe20007ffe0ff */
[----:B------:R-:W-:Y:S03]  /*d5a0*/  BSSY B0, `(.L_x_25) ;  /* 0x0000011000007945 */ /* 0x000fe60003800000 */
[----:B------:R-:W-:-:S13]  /*d5b0*/  ISETP.GE.AND P0, PT, R5, UR15, PT ;  /* 0x0000000f05007c0c */ /* 0x000fda000bf06270 */
[----:B------:R-:W-:Y:S05]  /*d5c0*/  @P0 BRA `(.L_x_26) ;  /* 0x000000e000000947 */ /* 0x000fea0003800000 */
[----:B------:R-:W-:Y:S01]  /*d5d0*/  IADD3 R3, P0, R14, 0x20, RZ ;  /* 0x000000200e037810 */ /* 0x000fe20007f1e0ff */
[----:B-1----:R-:W-:Y:S01]  /*d5e0*/  IMAD.MOV.U32 R16, RZ, RZ, R10 ;  /* 0x000000ffff107224 */ /* 0x002fe200078e000a */
        /* <DEDUP_REMOVED lines=12> */
.L_x_26:
[----:B------:R-:W-:Y:S05]  /*d6b0*/  BSYNC B0 ;  /* 0x0000000000007941 */ /* 0x000fea0003800000 */
.L_x_25:
[----:B------:R-:W-:Y:S01]  /*d6c0*/  IADD3 R4, R8, 0x30, RZ ;  /* 0x0000003008047810 */ /* 0x000fe20007ffe0ff */
[----:B------:R-:W-:Y:S03]  /*d6d0*/  BSSY B0, `(.L_x_27) ;  /* 0x0000010000007945 */ /* 0x000fe60003800000 */
[----:B------:R-:W-:-:S13]  /*d6e0*/  ISETP.GE.AND P0, PT, R4, UR15, PT ;  /* 0x0000000f04007c0c */ /* 0x000fda000bf06270 */
[----:B------:R-:W-:Y:S05]  /*d6f0*/  @P0 BRA `(.L_x_28) ;  /* 0x000000d000000947 */ /* 0x000fea0003800000 */
[----:B------:R-:W-:Y:S02]  /*d700*/  IADD3 R3, P0, R14, 0x30, RZ ;  /* 0x000000300e037810 */ /* 0x000fe40007f1e0ff */
[----:B------:R-:W-:Y:S02]  /*d710*/  MOV R11, R13 ;  /* 0x0000000d000b7202 */ /* 0x000fe40000000f00 */
[----:B------:R-:W-:-:S03]  /*d720*/  IADD3.X R0, RZ, R15, RZ, P0, !PT ;  /* 0x0000000fff007210 */ /* 0x000fc600007fe4ff */
        /* <DEDUP_REMOVED lines=10> */
.L_x_28:
[----:B------:R-:W-:Y:S05]  /*d7d0*/  BSYNC B0 ;  /* 0x0000000000007941 */ /* 0x000fea0003800000 */
.L_x_27:
[----:B------:R-:W-:-:S04]  /*d7e0*/  LOP3.LUT P6, RZ, R2, 0x7, RZ, 0xc0, !PT ;  /* 0x0000000702ff7812 */ /* 0x000fc800078cc0ff */
[----:B------:R-:W-:Y:S02]  /*d7f0*/  ISETP.GE.OR P5, PT, R8, UR15, P6 ;  /* 0x0000000f08007c0c */ /* 0x000fe4000b7a6670 */
[----:B------:R-:W-:Y:S02]  /*d800*/  ISETP.GE.OR P4, PT, R6, UR15, P6 ;  /* 0x0000000f06007c0c */ /* 0x000fe4000b786670 */
[----:B------:R-:W-:Y:S02]  /*d810*/  ISETP.GE.OR P3, PT, R5, UR15, P6 ;  /* 0x0000000f05007c0c */ /* 0x000fe4000b766670 */
[----:B------:R-:W-:-:S07]  /*d820*/  ISETP.GE.OR P6, PT, R4, UR15, P6 ;  /* 0x0000000f04007c0c */ /* 0x000fce000b7c6670 */
[----:B------:R-:W-:Y:S02]  /*d830*/  @!P5 IMAD R7, R8, UR20, RZ ;  /* 0x000000140807dc24 */ /* 0x000fe4000f8e02ff */
[----:B------:R-:W-:Y:S02]  /*d840*/  @!P4 IMAD R0, R6, UR20, RZ ;  /* 0x000000140600cc24 */ /* 0x000fe4000f8e02ff */
[----:B------:R-:W-:Y:S01]  /*d850*/  @!P3 IMAD R2, R5, UR20, RZ ;  /* 0x000000140502bc24 */ /* 0x000fe2000f8e02ff */
[C---:B------:R-:W-:Y:S02]  /*d860*/  @!P5 IADD3 R6, P0, R7.reuse, UR12, RZ ;  /* 0x0000000c0706dc10 */ /* 0x040fe4000ff1e0ff */
[----:B------:R-:W-:Y:S02]  /*d870*/  @!P4 IADD3 R3, P1, R0, UR12, RZ ;  /* 0x0000000c0003cc10 */ /* 0x000fe4000ff3e0ff */
[----:B------:R-:W-:Y:S02]  /*d880*/  @!P5 LEA.HI.X.SX32 R7, R7, UR6, 0x1, P0 ;  /* 0x000000060707dc11 */ /* 0x000fe400080f0eff */
[----:B------:R-:W-:-:S02]  /*d890*/  @!P5 LEA R10, P2, R6, c[0x0][0x200], 0x2 ;  /* 0x00008000060ada11 */ /* 0x000fc400078410ff */
[----:B------:R-:W-:Y:S02]  /*d8a0*/  @!P3 IADD3 R5, P0, R2, UR12, RZ ;  /* 0x0000000c0205bc10 */ /* 0x000fe4000ff1e0ff */
[----:B------:R-:W-:Y:S02]  /*d8b0*/  @!P4 LEA.HI.X.SX32 R0, R0, UR6, 0x1, P1 ;  /* 0x000000060000cc11 */ /* 0x000fe400088f0eff */
[----:B------:R-:W-:Y:S02]  /*d8c0*/  @!P5 LEA.HI.X R11, R6, c[0x0][0x204], R7, 0x2, P2 ;  /* 0x00008100060bda11 */ /* 0x000fe400010f1407 */
[----:B------:R-:W-:Y:S02]  /*d8d0*/  @!P4 LEA R8, P1, R3, c[0x0][0x200], 0x2 ;  /* 0x000080000308ca11 */ /* 0x000fe400078210ff */
[----:B------:R-:W-:Y:S02]  /*d8e0*/  @!P3 LEA.HI.X.SX32 R2, R2, UR6, 0x1, P0 ;  /* 0x000000060202bc11 */ /* 0x000fe400080f0eff */
[----:B------:R-:W-:-:S02]  /*d8f0*/  @!P3 LEA R6, P0, R5, c[0x0][0x200], 0x2 ;  /* 0x000080000506ba11 */ /* 0x000fc400078010ff */
[----:B------:R-:W-:Y:S01]  /*d900*/  @!P4 LEA.HI.X R9, R3, c[0x0][0x204], R0, 0x2, P1 ;  /* 0x000081000309ca11 */ /* 0x000fe200008f1400 */
[----:B------:R-:W-:Y:S01]  /*d910*/  @!P5 IMAD.MOV.U32 R0, RZ, RZ, 0x7f800000 ;  /* 0x7f800000ff00d424 */ /* 0x000fe200078e00ff */
[----:B------:R-:W-:Y:S01]  /*d920*/  @!P3 LEA.HI.X R7, R5, c[0x0][0x204], R2, 0x2, P0 ;  /* 0x000081000507ba11 */ /* 0x000fe200000f1402 */
[----:B------:R-:W-:Y:S02]  /*d930*/  @!P4 IMAD.MOV.U32 R5, RZ, RZ, 0x7f800000 ;  /* 0x7f800000ff05c424 */ /* 0x000fe400078e00ff */
[----:B------:R-:W-:Y:S01]  /*d940*/  @!P3 IMAD.MOV.U32 R3, RZ, RZ, 0x7f800000 ;  /* 0x7f800000ff03b424 */ /* 0x000fe200078e00ff */
[----:B------:R3:W-:Y:S04]  /*d950*/  @!P5 STG.E [R10.64], R0 ;  /* 0x000000000a00d986 */ /* 0x0007e8000c101910 */
[----:B------:R3:W-:Y:S04]  /*d960*/  @!P4 STG.E [R8.64], R5 ;  /* 0x000000050800c986 */ /* 0x0007e8000c101910 */
[----:B------:R3:W-:Y:S01]  /*d970*/  @!P3 STG.E [R6.64], R3 ;  /* 0x000000030600b986 */ /* 0x0007e2000c101910 */
[----:B------:R-:W-:Y:S05]  /*d980*/  @P6 EXIT ;  /* 0x000000000000694d */ /* 0x000fea0003800000 */
[----:B---3--:R-:W-:Y:S02]  /*d990*/  IMAD R0, R4, UR20, RZ ;  /* 0x0000001404007c24 */ /* 0x008fe4000f8e02ff */
[----:B------:R-:W-:-:S03]  /*d9a0*/  IMAD.MOV.U32 R5, RZ, RZ, 0x7f800000 ;  /* 0x7f800000ff057424 */ /* 0x000fc600078e00ff */
[----:B------:R-:W-:-:S04]  /*d9b0*/  IADD3 R3, P0, R0, UR12, RZ ;  /* 0x0000000c00037c10 */ /* 0x000fc8000ff1e0ff */
[----:B------:R-:W-:Y:S02]  /*d9c0*/  LEA.HI.X.SX32 R0, R0, UR6, 0x1, P0 ;  /* 0x0000000600007c11 */ /* 0x000fe400080f0eff */
[----:B------:R-:W-:-:S04]  /*d9d0*/  LEA R2, P0, R3, c[0x0][0x200], 0x2 ;  /* 0x0000800003027a11 */ /* 0x000fc800078010ff */
[----:B------:R-:W-:-:S05]  /*d9e0*/  LEA.HI.X R3, R3, c[0x0][0x204], R0, 0x2, P0 ;  /* 0x0000810003037a11 */ /* 0x000fca00000f1400 */
[----:B------:R-:W-:Y:S01]  /*d9f0*/  STG.E [R2.64], R5 ;  /* 0x0000000502007986 */ /* 0x000fe2000c101910 */
[----:B------:R-:W-:Y:S05]  /*da00*/  EXIT ;  /* 0x000000000000794d */ /* 0x000fea0003800000 */
.L_x_29:
[----:B------:R-:W-:-:S00]  /*da10*/  BRA `(.L_x_29) ;  /* 0xfffffff000007947 */ /* 0x000fc0000383ffff */
[----:B------:R-:W-:-:S00]  /*da20*/  NOP ;  /* 0x0000000000007918 */ /* 0x000fc00000000000 */
        /* <DEDUP_REMOVED lines=13> */
.L_x_1071:


//--------------------- .text._ZN5flash16flash_fwd_kernelI23Flash_fwd_kernel_traitsILi256ELi64ELi64ELi4ELb0ELb0EN7cutlass6half_tE19Flash_kernel_traitsILi256ELi64ELi64ELi4ES3_EELb0ELb1ELb0ELb0ELb0ELb0ELb0ELb0EEEvNS_16Flash_fwd_paramsE --------------------------
	.section	.text._ZN5flash16flash_fwd_kernelI23Flash_fwd_kernel_traitsILi256ELi64ELi64ELi4ELb0ELb0EN7cutlass6half_tE19Flash_kernel_traitsILi256ELi64ELi64ELi4ES3_EELb0ELb1ELb0ELb0ELb0ELb0ELb0ELb0EEEvNS_16Flash_fwd_paramsE,"ax",@progbits
	.sectioninfo	@"SHI_REGISTERS=254"
	.align	128
        .global         _ZN5flash16flash_fwd_kernelI23Flash_fwd_kernel_traitsILi256ELi64ELi64ELi4ELb0ELb0EN7cutlass6half_tE19Flash_kernel_traitsILi256ELi64ELi64ELi4ES3_EELb0ELb1ELb0ELb0ELb0ELb0ELb0ELb0EEEvNS_16Flash_fwd_paramsE
        .type           _ZN5flash16flash_fwd_kernelI23Flash_fwd_kernel_traitsILi256ELi64ELi64ELi4ELb0ELb0EN7cutlass6half_tE19Flash_kernel_traitsILi256ELi64ELi64ELi4ES3_EELb0ELb1ELb0ELb0ELb0ELb0ELb0ELb0EEEvNS_16Flash_fwd_paramsE,@function
        .size           _ZN5flash16flash_fwd_kernelI23Flash_fwd_kernel_traitsILi256ELi64ELi64ELi4ELb0ELb0EN7cutlass6half_tE19Flash_kernel_traitsILi256ELi64ELi64ELi4ES3_EELb0ELb1ELb0ELb0ELb0ELb0ELb0ELb0EEEvNS_16Flash_fwd_paramsE,(.L_x_1072 - _ZN5flash16flash_fwd_kernelI23Flash_fwd_kernel_traitsILi256ELi64ELi64ELi4ELb0ELb0EN7cutlass6half_tE19Flash_kernel_traitsILi256ELi64ELi64ELi4ES3_EELb0ELb1ELb0ELb0ELb0ELb0ELb0ELb0EEEvNS_16Flash_fwd_paramsE)
        .other          _ZN5flash16flash_fwd_kernelI23Flash_fwd_kernel_traitsILi256ELi64ELi64ELi4ELb0ELb0EN7cutlass6half_tE19Flash_kernel_traitsILi256ELi64ELi64ELi4ES3_EELb0ELb1ELb0ELb0ELb0ELb0ELb0ELb0EEEvNS_16Flash_fwd_paramsE,@"STO_CUDA_ENTRY STV_DEFAULT"
_ZN5flash16flash_fwd_kernelI23Flash_fwd_kernel_traitsILi256ELi64ELi64ELi4ELb0ELb0EN7cutlass6half_tE19Flash_kernel_traitsILi256ELi64ELi64ELi4ES3_EELb0ELb1ELb0ELb0ELb0ELb0ELb0ELb0EEEvNS_16Flash_fwd_paramsE:
.text._ZN5flash16flash_fwd_kernelI23Flash_fwd_kernel_traitsILi256ELi64ELi64ELi4ELb0ELb0EN7cutlass6half_tE19Flash_kernel_traitsILi256ELi64ELi64ELi4ES3_EELb0ELb1ELb0ELb0ELb0ELb0ELb0ELb0EEEvNS_16Flash_fwd_paramsE:
[----:B------:R-:W-:Y:S02]  /*0000*/  MOV R1, c[0x0][0x28] ;  /* 0x00000a0000017a02 */ /* 0x000fe40000000f00 */
[----:B------:R-:W1:Y:S01]  /*0010*/  S2UR UR19, SR_CTAID.Y ;  /* 0x00000000001379c3 */ /* 0x000e620000002600 */
[----:B------:R-:W-:Y:S01]  /*0020*/  ULDC.64 UR4, c[0x0][0x240] ;  /* 0x0000900000047ab9 */ /* 0x000fe20000000a00 */
[----:B------:R-:W-:Y:S01]  /*0030*/  IADD3 R1, R1, -0x10, RZ ;  /* 0xfffffff001017810 */ /* 0x000fe20007ffe0ff */
        /* <DEDUP_REMOVED lines=20> */
[----:B------:R1:W2:Y:S01]  /*0180*/  @P2 LDG.E R4, [R2.64] ;  /* 0x0000001002042981 */ /* 0x0002a2000c1e1900 */
[----:B------:R-:W-:-:S03]  /*0190*/  ULDC.64 UR6, c[0x0][0x248] ;  /* 0x0000920000067ab9 */ /* 0x000fc60000000a00 */
[----:B------:R1:W3:Y:S01]  /*01a0*/  @P2 LDG.E R0, [R2.64+0x4] ;  /* 0x0000041002002981 */ /* 0x0002e2000c1e1900 */
[----:B------:R-:W-:Y:S01]  /*01b0*/  PLOP3.LUT P1, PT, PT, PT, UP1, 0x80, 0x0 ;  /* 0x000000000000781c */ /* 0x000fe20003f2f018 */
[----:B------:R-:W-:Y:S01]  /*01c0*/  UIMAD.WIDE UR6, UR19, UR9, UR6 ;  /* 0x00000009130672a5 */ /* 0x000fe2000f8e0206 */
[----:B-1----:R-:W-:Y:S02]  /*01d0*/  IMAD.U32 R2, RZ, RZ, UR4 ;  /* 0x00000004ff027e24 */ /* 0x002fe4000f8e00ff */
[----:B------:R-:W-:-:S05]  /*01e0*/  IMAD.U32 R3, RZ, RZ, UR5 ;  /* 0x00000005ff037e24 */ /* 0x000fca000f8e00ff */
[----:B------:R1:W4:Y:S01]  /*01f0*/  @P0 LDG.E R2, [R2.64] ;  /* 0x0000001002020981 */ /* 0x000322000c1e1900 */
[----:B------:R-:W-:Y:S02]  /*0200*/  IMAD.U32 R6, RZ, RZ, UR6 ;  /* 0x00000006ff067e24 */ /* 0x000fe4000f8e00ff */
[----:B------:R-:W-:-:S05]  /*0210*/  IMAD.U32 R7, RZ, RZ, UR7 ;  /* 0x00000007ff077e24 */ /* 0x000fca000f8e00ff */
[----:B-1----:R-:W5:Y:S01]  /*0220*/  @!P1 LDG.E R3, [R6.64] ;  /* 0x0000001006039981 */ /* 0x002f62000c1e1900 */
[----:B------:R-:W-:Y:S02]  /*0230*/  UMOV UR10, 0xffffffff ;  /* 0xffffffff000a7882 */ /* 0x000fe40000000000 */
[----:B------:R-:W-:Y:S02]  /*0240*/  UMOV UR23, URZ ;  /* 0x0000003f00177c82 */ /* 0x000fe40008000000 */
[----:B------:R-:W-:Y:S01]  /*0250*/  UMOV UR20, 0xffffffff ;  /* 0xffffffff00147882 */ /* 0x000fe20000000000 */
[----:B------:R-:W1:Y:S08]  /*0260*/  S2UR UR12, SR_CTAID.X ;  /* 0x00000000000c79c3 */ /* 0x000e700000002500 */
[----:B------:R-:W1:Y:S08]  /*0270*/  S2UR UR11, SR_CTAID.Z ;  /* 0x00000000000b79c3 */ /* 0x000e700000002700 */
[----:B--2---:R-:W2:Y:S08]  /*0280*/  @P2 R2UR UR10, R4 ;  /* 0x00000000040a23c2 */ /* 0x004eb000000e0000 */
[----:B---3--:R-:W2:Y:S08]  /*0290*/  @P2 R2UR UR15, R0 ;  /* 0x00000000000f23c2 */ /* 0x008eb000000e0000 */
[----:B----4-:R3:W4:Y:S01]  /*02a0*/  @P0 R2UR UR23, R2 ;  /* 0x00000000021703c2 */ /* 0x01072200000e0000 */
[----:B------:R-:W-:-:S04]  /*02b0*/  ISETP.NE.U32.AND P0, PT, RZ, c[0x0][0x248], PT ;  /* 0x00009200ff007a0c */ /* 0x000fc80003f05070 */
[----:B------:R-:W-:Y:S01]  /*02c0*/  ISETP.NE.AND.EX P0, PT, RZ, c[0x0][0x24c], PT, P0 ;  /* 0x00009300ff007a0c */ /* 0x000fe20003f05300 */
[----:B--2---:R-:W-:-:S07]  /*02d0*/  @UP2 UIADD3 UR15, UR15, -UR10, URZ ;  /* 0x8000000a0f0f2290 */ /* 0x004fce000fffe03f */
[----:B------:R-:W-:Y:S01]  /*02e0*/  @!UP2 ULDC UR15, c[0x0][0x214] ;  /* 0x00008500000faab9 */ /* 0x000fe20000000800 */
[----:B-----5:R3:W2:Y:S04]  /*02f0*/  @!P1 R2UR UR20, R3 ;  /* 0x00000000031493c2 */ /* 0x0206a800000e0000 */
[----:B-1234-:R-:W-:Y:S05]  /*0300*/  @!P0 BRA `(.L_x_30) ;  /* 0x0000007000008947 */ /* 0x01efea0003800000 */
[----:B------:R-:W-:-:S13]  /*0310*/  PLOP3.LUT P0, PT, PT, PT, UP3, 0x80, 0x0 ;  /* 0x000000000000781c */ /* 0x000fda0003f0f038 */
[----:B------:R-:W2:Y:S04]  /*0320*/  @P0 LDG.E R0, [R6.64+0x4] ;  /* 0x0000041006000981 */ /* 0x000ea8000c1e1900 */
[----:B------:R-:W3:Y:S01]  /*0330*/  @!P0 LDG.E R6, [R6.64] ;  /* 0x0000001006068981 */ /* 0x000ee2000c1e1900 */
[----:B--2---:R-:W1:Y:S02]  /*0340*/  @P0 R2UR UR6, R0 ;  /* 0x00000000000603c2 */ /* 0x004e6400000e0000 */
[----:B-1----:R-:W-:-:S11]  /*0350*/  @UP3 UIADD3 UR6, UR6, -UR20, URZ ;  /* 0x8000001406063290 */ /* 0x002fd6000fffe03f */
[----:B---3--:R1:W2:Y:S02]  /*0360*/  @!P0 R2UR UR6, R6 ;  /* 0x00000000060683c2 */ /* 0x0082a400000e0000 */
[----:B-12---:R-:W-:Y:S05]  /*0370*/  BRA `(.L_x_31) ;  /* 0x0000001000007947 */ /* 0x006fea0003800000 */
.L_x_30:
[----:B------:R-:W-:Y:S02]  /*0380*/  ULDC UR6, c[0x0][0x218] ;  /* 0x0000860000067ab9 */ /* 0x000fe40000000800 */
.L_x_31:
        /* <DEDUP_REMOVED lines=21> */
[----:B------:R-:W-:Y:S01]  /*04e0*/  UIADD3 UR4, -UR15, 0x7f, UR13 ;  /* 0x0000007f0f047890 */ /* 0x000fe2000fffe10d */
[----:B------:R-:W1:Y:S01]  /*04f0*/  S2R R6, SR_TID.X ;  /* 0x0000000000067919 */ /* 0x000e620000002100 */
        /* <DEDUP_REMOVED lines=14> */
[----:B-1----:R-:W-:Y:S02]  /*05e0*/  UISETP.NE.AND UP1, UPT, UR10, -0x1, UPT ;  /* 0xffffffff0a00788c */ /* 0x002fe4000bf25270 */
        /* <DEDUP_REMOVED lines=8> */
[----:B------:R-:W-:Y:S02]  /*0670*/  @!UP1 UIMAD UR21, UR21, UR6, URZ ;  /* 0x00000006151592a4 */ /* 0x000fe4000f8e023f */
[----:B------:R-:W-:-:S02]  /*0680*/  ULDC.64 UR4, c[0x0][0x198] ;  /* 0x0000660000047ab9 */ /* 0x000fc40000000a00 */
[----:B------:R-:W-:Y:S02]  /*0690*/  @!UP1 UIMAD.WIDE.U32 UR24, UR19, UR6, URZ ;  /* 0x00000006131892a5 */ /* 0x000fe4000f8e003f */
[----:B------:R-:W-:Y:S02]  /*06a0*/  @UP0 UIMAD.WIDE.U32 UR28, UR22, UR4, URZ ;  /* 0x00000004161c02a5 */ /* 0x000fe4000f8e003f */
[----:B------:R-:W-:Y:S02]  /*06b0*/  @!UP1 UIMAD UR7, UR19, UR7, UR21 ;  /* 0x00000007130792a4 */ /* 0x000fe4000f8e0215 */
[----:B------:R-:W-:Y:S02]  /*06c0*/  @UP0 UIMAD UR21, UR22, UR5, UR29 ;  /* 0x00000005161502a4 */ /* 0x000fe4000f8e021d */
[----:B------:R-:W-:Y:S02]  /*06d0*/  @UP1 UMOV UR6, UR26 ;  /* 0x0000001a00061c82 */ /* 0x000fe40008000000 */
[----:B------:R-:W-:-:S02]  /*06e0*/  @!UP1 UIADD3 UR18, UR25, UR7, URZ ;  /* 0x0000000719129290 */ /* 0x000fc4000fffe03f */
[----:B------:R-:W-:Y:S02]  /*06f0*/  @!UP1 UMOV UR6, UR24 ;  /* 0x0000001800069c82 */ /* 0x000fe40008000000 */
        /* <DEDUP_REMOVED lines=8> */
[----:B------:R-:W-:Y:S02]  /*0780*/  UIADD3 UR25, UR25, UR21, URZ ;  /* 0x0000001519197290 */ /* 0x000fe4000fffe03f */
[----:B------:R-:W-:Y:S02]  /*0790*/  ULDC.64 UR4, c[0x0][0x180] ;  /* 0x0000600000047ab9 */ /* 0x000fe40000000a00 */
[----:B------:R-:W-:Y:S02]  /*07a0*/  UIMAD UR7, UR7, UR4, URZ ;  /* 0x00000004070772a4 */ /* 0x000fe4000f8e023f */
[----:B------:R-:W-:Y:S02]  /*07b0*/  UIMAD.WIDE.U32 UR24, UR19, UR4, UR24 ;  /* 0x00000004131872a5 */ /* 0x000fe4000f8e0018 */
[----:B------:R-:W-:-:S04]  /*07c0*/  UIMAD UR5, UR19, UR5, UR7 ;  /* 0x00000005130572a4 */ /* 0x000fc8000f8e0207 */
[----:B------:R-:W-:Y:S02]  /*07d0*/  UIADD3 UR21, UR25, UR5, URZ ;  /* 0x0000000519157290 */ /* 0x000fe4000fffe03f */
[----:B------:R-:W-:Y:S02]  /*07e0*/  UMOV UR22, UR24 ;  /* 0x0000001800167c82 */ /* 0x000fe40008000000 */
.L_x_33:
[----:B------:R-:W-:Y:S01]  /*07f0*/  IABS R0, c[0x0][0x1c8] ;  /* 0x0000720000007a13 */ /* 0x000fe20000000000 */
[----:B------:R-:W1:Y:S01]  /*0800*/  S2R R2, SR_CTAID.Z ;  /* 0x0000000000027919 */ /* 0x000e620000002700 */
[----:B------:R-:W-:Y:S02]  /*0810*/  UMOV UR24, URZ ;  /* 0x0000003f00187c82 */ /* 0x000fe40008000000 */
[----:B------:R-:W2:Y:S01]  /*0820*/  R2UR UR7, R0 ;  /* 0x00000000000773c2 */ /* 0x000ea200000e0000 */
[----:B-1----:R-:W-:Y:S01]  /*0830*/  IABS R2, R2 ;  /* 0x0000000200027213 */ /* 0x002fe20000000000 */
[----:B--2---:R-:W1:Y:S06]  /*0840*/  I2F.RP R0, UR7 ;  /* 0x0000000700007d06 */ /* 0x004e6c0008209400 */
[----:B------:R-:W2:Y:S02]  /*0850*/  R2UR UR5, R2 ;  /* 0x00000000020573c2 */ /* 0x000ea400000e0000 */
[----:B-1----:R-:W1:Y:S02]  /*0860*/  MUFU.RCP R0, R0 ;  /* 0x0000000000007308 */ /* 0x002e640000001000 */
[----:B-1----:R-:W-:-:S06]  /*0870*/  IADD3 R0, R0, 0xffffffe, RZ ;  /* 0x0ffffffe00007810 */ /* 0x002fcc0007ffe0ff */
[----:B------:R-:W1:Y:S02]  /*0880*/  F2I.FTZ.U32.TRUNC.NTZ R0, R0 ;  /* 0x0000000000007305 */ /* 0x000e64000021f000 */
[----:B-1----:R-:W1:Y:S02]  /*0890*/  R2UR UR25, R0 ;  /* 0x00000000001973c2 */ /* 0x002e6400000e0000 */
[----:B-1----:R-:W-:-:S04]  /*08a0*/  UIADD3 UR4, URZ, -UR25, URZ ;  /* 0x800000193f047290 */ /* 0x002fc8000fffe03f */
[----:B------:R-:W-:-:S04]  /*08b0*/  UIMAD UR4, UR4, UR7, URZ ;  /* 0x00000007040472a4 */ /* 0x000fc8000f8e023f */
[----:B------:R-:W-:Y:S02]  /*08c0*/  UIMAD.WIDE.U32 UR24, UR25, UR4, UR24 ;  /* 0x00000004191872a5 */ /* 0x000fe4000f8e0018 */
[----:B------:R-:W-:Y:S02]  /*08d0*/  USHF.R.S32.HI UR24, URZ, 0x1f, UR11 ;  /* 0x0000001f3f187899 */ /* 0x000fe4000801140b */
[----:B--2---:R-:W-:Y:S02]  /*08e0*/  UIMAD.WIDE.U32 UR26, UR25, UR5, URZ ;  /* 0x00000005191a72a5 */ /* 0x004fe4000f8e003f */
[----:B------:R-:W-:Y:S02]  /*08f0*/  @UP0 UIADD3 UR25, UR23, UR20, URZ ;  /* 0x0000001417190290 */ /* 0x000fe4000fffe03f */
[----:B------:R-:W-:-:S04]  /*0900*/  UIADD3 UR4, -UR27, URZ, URZ ;  /* 0x0000003f1b047290 */ /* 0x000fc8000fffe13f */
[----:B------:R-:W-:-:S04]  /*0910*/  UIMAD UR4, UR7, UR4, UR5 ;  /* 0x00000004070472a4 */ /* 0x000fc8000f8e0205 */
[----:B------:R-:W-:-:S11]  /*0920*/  UISETP.GT.U32.AND UP1, UPT, UR7, UR4, UPT ;  /* 0x000000040700728c */ /* 0x000fd6000bf24070 */
[----:B------:R-:W-:Y:S02]  /*0930*/  @!UP1 UIADD3 UR4, UR4, -UR7, URZ ;  /* 0x8000000704049290 */ /* 0x000fe4000fffe03f */
[----:B------:R-:W-:Y:S02]  /*0940*/  @!UP1 UIADD3 UR27, UR27, 0x1, URZ ;  /* 0x000000011b1b9890 */ /* 0x000fe4000fffe03f */
[----:B------:R-:W-:-:S03]  /*0950*/  UISETP.GE.U32.AND UP2, UPT, UR4, UR7, UPT ;  /* 0x000000070400728c */ /* 0x000fc6000bf46070 */
[----:B------:R-:W-:Y:S02]  /*0960*/  ULDC UR7, c[0x0][0x1c8] ;  /* 0x0000720000077ab9 */ /* 0x000fe40000000800 */
[----:B------:R-:W-:-:S04]  /*0970*/  ULOP3.LUT UR4, UR11, UR7, URZ, 0x3c, !UPT ;  /* 0x000000070b047292 */ /* 0x000fc8000f8e3c3f */
[----:B------:R-:W-:Y:S02]  /*0980*/  UISETP.GE.AND UP1, UPT, UR4, URZ, UPT ;  /* 0x0000003f0400728c */ /* 0x000fe4000bf26270 */
[----:B------:R-:W-:Y:S02]  /*0990*/  @UP2 UIADD3 UR27, UR27, 0x1, URZ ;  /* 0x000000011b1b2890 */ /* 0x000fe4000fffe03f */
[----:B------:R-:W-:Y:S02]  /*09a0*/  UISETP.NE.AND UP2, UPT, URZ, UR7, UPT ;  /* 0x000000073f00728c */ /* 0x000fe4000bf45270 */
[----:B------:R-:W-:-:S03]  /*09b0*/  ULDC.64 UR4, c[0x0][0x1a0] ;  /* 0x0000680000047ab9 */ /* 0x000fc60000000a00 */
[----:B------:R-:W-:Y:S02]  /*09c0*/  UMOV UR20, UR27 ;  /* 0x0000001b00147c82 */ /* 0x000fe40008000000 */
[----:B------:R-:W-:Y:S02]  /*09d0*/  @!UP1 UIADD3 UR20, -UR20, URZ, URZ ;  /* 0x0000003f14149290 */ /* 0x000fe4000fffe13f */
[----:B------:R-:W-:Y:S02]  /*09e0*/  @UP0 UIMAD.WIDE.U32 UR26, UR25, UR4, URZ ;  /* 0x00000004191a02a5 */ /* 0x000fe4000f8e003f */
[----:B------:R-:W-:Y:S02]  /*09f0*/  @!UP2 ULOP3.LUT UR20, URZ, UR7, URZ, 0x33, !UPT ;  /* 0x000000073f14a292 */ /* 0x000fe4000f8e333f */
[----:B------:R-:W-:Y:S02]  /*0a00*/  @UP0 UIMAD UR25, UR25, UR5, UR27 ;  /* 0x00000005191902a4 */ /* 0x000fe4000f8e021b */
[----:B------:R-:W-:Y:S01]  /*0a10*/  USHF.R.S32.HI UR27, URZ, 0x1f, UR20 ;  /* 0x0000001f3f1b7899 */ /* 0x000fe20008011414 */
[----:B------:R-:W-:Y:S05]  /*0a20*/  @P0 BRA `(.L_x_34) ;  /* 0x000000d000000947 */ /* 0x000fea0003800000 */
[----:B------:R-:W-:Y:S02]  /*0a30*/  USHF.R.S32.HI UR7, URZ, 0x1f, UR23 ;  /* 0x0000001f3f077899 */ /* 0x000fe40008011417 */
[----:B------:R-:W-:-:S02]  /*0a40*/  ULDC.64 UR4, c[0x0][0x1a0] ;  /* 0x0000680000047ab9 */ /* 0x000fc40000000a00 */
[----:B------:R-:W-:Y:S02]  /*0a50*/  UIMAD UR7, UR7, UR4, URZ ;  /* 0x00000004070772a4 */ /* 0x000fe4000f8e023f */
[----:B------:R-:W-:Y:S02]  /*0a60*/  UIMAD.WIDE.U32 UR28, UR23, UR4, URZ ;  /* 0x00000004171c72a5 */ /* 0x000fe4000f8e003f */
[----:B------:R-:W-:Y:S02]  /*0a70*/  UIMAD UR23, UR23, UR5, UR7 ;  /* 0x00000005171772a4 */ /* 0x000fe4000f8e0207 */
[----:B------:R-:W-:Y:S02]  /*0a80*/  USHF.R.S32.HI UR7, URZ, 0x1f, UR19 ;  /* 0x0000001f3f077899 */ /* 0x000fe40008011413 */
[----:B------:R-:W-:Y:S02]  /*0a90*/  UIADD3 UR29, UR29, UR23, URZ ;  /* 0x000000171d1d7290 */ /* 0x000fe4000fffe03f */
[----:B------:R-:W-:-:S02]  /*0aa0*/  ULDC.64 UR4, c[0x0][0x188] ;  /* 0x0000620000047ab9 */ /* 0x000fc40000000a00 */
[----:B------:R-:W-:Y:S02]  /*0ab0*/  UIMAD UR7, UR7, UR4, URZ ;  /* 0x00000004070772a4 */ /* 0x000fe4000f8e023f */
[----:B------:R-:W-:Y:S02]  /*0ac0*/  UIMAD.WIDE.U32 UR28, UR19, UR4, UR28 ;  /* 0x00000004131c72a5 */ /* 0x000fe4000f8e001c */
[----:B------:R-:W-:-:S04]  /*0ad0*/  UIMAD UR5, UR19, UR5, UR7 ;  /* 0x00000005130572a4 */ /* 0x000fc8000f8e0207 */
[----:B------:R-:W-:Y:S02]  /*0ae0*/  UIADD3 UR25, UR29, UR5, URZ ;  /* 0x000000051d197290 */ /* 0x000fe4000fffe03f */
[----:B------:R-:W-:Y:S02]  /*0af0*/  UMOV UR26, UR28 ;  /* 0x0000001c001a7c82 */ /* 0x000fe40008000000 */
.L_x_34:
[----:B------:R-:W-:Y:S01]  /*0b00*/  SHF.R.S32.HI R7, RZ, 0x1f, R6 ;  /* 0x0000001fff077819 */ /* 0x000fe20000011406 */
[----:B------:R-:W1:Y:S01]  /*0b10*/  S2R R16, SR_CTAID.Z ;  /* 0x0000000000107919 */ /* 0x000e620000002700 */
[----:B------:R-:W-:Y:S01]  /*0b20*/  ULDC.64 UR4, c[0x0][0x1b8] ;  /* 0x00006e0000047ab9 */ /* 0x000fe20000000a00 */
[----:B------:R-:W-:Y:S01]  /*0b30*/  IMAD.U32 R232, RZ, RZ, UR20 ;  /* 0x00000014ffe87e24 */ /* 0x000fe2000f8e00ff */
[CC--:B------:R-:W-:Y:S01]  /*0b40*/  LEA.HI R10, R7.reuse, R6.reuse, RZ, 0x4 ;  /* 0x00000006070a7211 */ /* 0x0c0fe200078f20ff */
[----:B------:R-:W-:Y:S01]  /*0b50*/  UIMAD UR4, UR27, UR4, URZ ;  /* 0x000000041b0472a4 */ /* 0x000fe2000f8e023f */
[----:B------:R-:W-:Y:S01]  /*0b60*/  LEA.HI R14, R7, R6, RZ, 0x3 ;  /* 0x00000006070e7211 */ /* 0x000fe200078f18ff */
[----:B------:R-:W-:Y:S01]  /*0b70*/  UIADD3 UR19, -UR13, UR15, URZ ;  /* 0x0000000f0d137290 */ /* 0x000fe2000fffe13f */
[----:B------:R-:W-:Y:S01]  /*0b80*/  SHF.R.S32.HI R0, RZ, 0x4, R10 ;  /* 0x00000004ff007819 */ /* 0x000fe2000001140a */
[----:B------:R-:W-:Y:S01]  /*0b90*/  IMAD.U32 R166, RZ, RZ, UR20 ;  /* 0x00000014ffa67e24 */ /* 0x000fe2000f8e00ff */
[----:B------:R-:W-:Y:S01]  /*0ba0*/  LOP3.LUT R3, R14, 0xfffffff8, RZ, 0xc0, !PT ;  /* 0xfffffff80e037812 */ /* 0x000fe200078ec0ff */
[----:B------:R-:W-:Y:S01]  /*0bb0*/  IMAD.U32 R18, RZ, RZ, UR12 ;  /* 0x0000000cff127e24 */ /* 0x000fe2000f8e00ff */
[----:B------:R-:W-:Y:S01]  /*0bc0*/  LEA.HI R225, R10, R0, RZ, 0x1 ;  /* 0x000000000ae17211 */ /* 0x000fe200078f08ff */
[----:B------:R-:W-:Y:S01]  /*0bd0*/  BSSY B0, `(.L_x_35) ;  /* 0x000006e000007945 */ /* 0x000fe20003800000 */
[----:B------:R-:W-:Y:S01]  /*0be0*/  SHF.R.S32.HI R14, RZ, 0x3, R14 ;  /* 0x00000003ff0e7819 */ /* 0x000fe2000001140e */
[----:B------:R-:W-:Y:S01]  /*0bf0*/  IMAD.IADD R3, R6, 0x1, -R3 ;  /* 0x0000000106037824 */ /* 0x000fe200078e0a03 */
[----:B------:R-:W-:-:S02]  /*0c00*/  LOP3.LUT R10, R10, 0xfffffff0, RZ, 0xc0, !PT ;  /* 0xfffffff00a0a7812 */ /* 0x000fc400078ec0ff */
[----:B------:R-:W-:Y:S01]  /*0c10*/  LOP3.LUT R225, R225, 0xfffffffe, RZ, 0xc0, !PT ;  /* 0xfffffffee1e17812 */ /* 0x000fe200078ec0ff */
[----:B------:R-:W-:Y:S01]  /*0c20*/  IMAD.SHL.U32 R227, R14, 0x40, RZ ;  /* 0x000000400ee37824 */ /* 0x000fe200078e00ff */
[----:B------:R-:W-:Y:S01]  /*0c30*/  SHF.R.S32.HI R15, RZ, 0x1f, R14 ;  /* 0x0000001fff0f7819 */ /* 0x000fe2000001140e */
[----:B------:R-:W-:Y:S01]  /*0c40*/  IMAD.IADD R10, R6, 0x1, -R10 ;  /* 0x00000001060a7824 */ /* 0x000fe200078e0a0a */
[----:B------:R-:W-:Y:S01]  /*0c50*/  LEA.HI R5, R7, R6, RZ, 0x6 ;  /* 0x0000000607057211 */ /* 0x000fe200078f30ff */
[----:B------:R-:W-:Y:S01]  /*0c60*/  IMAD.SHL.U32 R236, R3, 0x8, RZ ;  /* 0x0000000803ec7824 */ /* 0x000fe200078e00ff */
[----:B------:R-:W-:Y:S01]  /*0c70*/  LOP3.LUT R227, R227, 0x1c0, RZ, 0xc0, !PT ;  /* 0x000001c0e3e37812 */ /* 0x000fe200078ec0ff */
[----:B------:R-:W-:Y:S01]  /*0c80*/  IMAD.IADD R225, R0, 0x1, -R225 ;  /* 0x0000000100e17824 */ /* 0x000fe200078e0ae1 */
[----:B------:R-:W-:Y:S01]  /*0c90*/  SHF.R.S32.HI R0, RZ, 0x1f, R10 ;  /* 0x0000001fff007819 */ /* 0x000fe2000001140a */
[----:B------:R-:W-:Y:S01]  /*0ca0*/  IMAD.SHL.U32 R5, R5, 0x8, RZ ;  /* 0x0000000805057824 */ /* 0x000fe200078e00ff */
[----:B------:R-:W-:Y:S01]  /*0cb0*/  LOP3.LUT R2, R227, 0x38, R236, 0xf8, !PT ;  /* 0x00000038e3027812 */ /* 0x000fe200078ef8ec */
[----:B------:R-:W-:Y:S01]  /*0cc0*/  IMAD.WIDE R18, R18, 0x40, R14 ;  /* 0x0000004012127825 */ /* 0x000fe200078e020e */
[----:B------:R-:W-:-:S02]  /*0cd0*/  SHF.R.U32.HI R227, RZ, 0x3, R227 ;  /* 0x00000003ffe37819 */ /* 0x000fc400000116e3 */
[----:B------:R-:W-:Y:S02]  /*0ce0*/  LEA.HI R0, R0, R10, RZ, 0x3 ;  /* 0x0000000a00007211 */ /* 0x000fe400078f18ff */
[--C-:B------:R-:W-:Y:S02]  /*0cf0*/  SHF.R.S32.HI R237, RZ, 0x1f, R236.reuse ;  /* 0x0000001fffed7819 */ /* 0x100fe400000114ec */
[----:B------:R-:W-:Y:S01]  /*0d00*/  LOP3.LUT R227, R2, R227, RZ, 0x3c, !PT ;  /* 0x000000e302e37212 */ /* 0x000fe200078e3cff */
[----:B------:R-:W-:Y:S01]  /*0d10*/  IMAD R2, R15, c[0x0][0x198], RZ ;  /* 0x000066000f027a24 */ /* 0x000fe200078e02ff */
[----:B------:R-:W-:Y:S01]  /*0d20*/  LOP3.LUT R4, R0, 0xfffffff8, RZ, 0xc0, !PT ;  /* 0xfffffff800047812 */ /* 0x000fe200078ec0ff */
[----:B------:R-:W-:Y:S01]  /*0d30*/  IMAD.WIDE.U32 R12, R14, c[0x0][0x198], R236 ;  /* 0x000066000e0c7a25 */ /* 0x000fe200078e00ec */
[----:B------:R-:W-:Y:S01]  /*0d40*/  IADD3 R8, P0, R236, UR6, RZ ;  /* 0x00000006ec087c10 */ /* 0x000fe2000ff1e0ff */
[----:B------:R-:W-:Y:S01]  /*0d50*/  ULDC.64 UR6, c[0x0][0x1b0] ;  /* 0x00006c0000067ab9 */ /* 0x000fe20000000a00 */
[----:B------:R-:W-:Y:S01]  /*0d60*/  LOP3.LUT R227, R227, 0xfffffe00, R5, 0xf8, !PT ;  /* 0xfffffe00e3e37812 */ /* 0x000fe200078ef805 */
[----:B------:R-:W-:Y:S01]  /*0d70*/  IMAD.IADD R4, R10, 0x1, -R4 ;  /* 0x000000010a047824 */ /* 0x000fe200078e0a04 */
[----:B------:R-:W-:Y:S01]  /*0d80*/  IADD3.X R9, R237, UR18, RZ, P0, !PT ;  /* 0x00000012ed097c10 */ /* 0x000fe200087fe4ff */
[----:B------:R-:W-:Y:S01]  /*0d90*/  IMAD R2, R14, c[0x0][0x19c], R2 ;  /* 0x000067000e027a24 */ /* 0x000fe200078e0202 */
[----:B------:R-:W-:Y:S01]  /*0da0*/  IADD3 R10, P0, R12, UR22, RZ ;  /* 0x000000160c0a7c10 */ /* 0x000fe2000ff1e0ff */
[----:B------:R-:W-:Y:S01]  /*0db0*/  UIMAD UR6, UR27, UR6, URZ ;  /* 0x000000061b0672a4 */ /* 0x000fe2000f8e023f */
[----:B------:R-:W-:Y:S01]  /*0dc0*/  LOP3.LUT P2, RZ, R4, 0x4, RZ, 0xc0, !PT ;  /* 0x0000000404ff7812 */ /* 0x000fe2000784c0ff */
[----:B-1----:R-:W-:Y:S01]  /*0dd0*/  IMAD.WIDE.U32 R16, R16, c[0x0][0x1a8], R8 ;  /* 0x00006a0010107a25 */ /* 0x002fe200078e0008 */
[----:B------:R-:W-:Y:S01]  /*0de0*/  IADD3.X R11, R13, UR21, R2, P0, !PT ;  /* 0x000000150d0b7c10 */ /* 0x000fe200087fe402 */
[----:B------:R-:W-:Y:S01]  /*0df0*/  UIMAD UR7, UR20, UR7, UR6 ;  /* 0x00000007140772a4 */ /* 0x000fe2000f8e0206 */
[----:B------:R-:W-:Y:S01]  /*0e00*/  LOP3.LUT P1, RZ, R4, 0x2, RZ, 0xc0, !PT ;  /* 0x0000000204ff7812 */ /* 0x000fe2000782c0ff */
[----:B------:R-:W-:Y:S01]  /*0e10*/  IMAD R2, R15, c[0x0][0x1a0], RZ ;  /* 0x000068000f027a24 */ /* 0x000fe200078e02ff */
[----:B------:R-:W-:Y:S01]  /*0e20*/  UIMAD UR6, UR20, UR5, UR4 ;  /* 0x00000005140672a4 */ /* 0x000fe2000f8e0204 */
[----:B------:R-:W-:Y:S01]  /*0e30*/  IMAD.WIDE.U32 R8, R14, c[0x0][0x1a0], R236 ;  /* 0x000068000e087a25 */ /* 0x000fe200078e00ec */
[----:B------:R-:W-:Y:S01]  /*0e40*/  LEA.HI R7, R7, R6, RZ, 0x5 ;  /* 0x0000000607077211 */ /* 0x000fe200078f28ff */
[----:B------:R-:W-:Y:S01]  /*0e50*/  ULDC.64 UR4, c[0x0][0x1a8] ;  /* 0x00006a0000047ab9 */ /* 0x000fe20000000a00 */
[----:B------:R-:W-:Y:S01]  /*0e60*/  IADD3 R230, R236, 0x40, RZ ;  /* 0x00000040ece67810 */ /* 0x000fe20007ffe0ff */
[----:B------:R-:W-:Y:S01]  /*0e70*/  IMAD.SHL.U32 R4, R4, 0x40, RZ ;  /* 0x0000004004047824 */ /* 0x000fe200078e00ff */
[----:B------:R-:W-:Y:S01]  /*0e80*/  IADD3 R8, P0, R8, UR26, RZ ;  /* 0x0000001a08087c10 */ /* 0x000fe2000ff1e0ff */
[----:B------:R-:W-:Y:S01]  /*0e90*/  IMAD R2, R14, c[0x0][0x1a4], R2 ;  /* 0x000069000e027a24 */ /* 0x000fe200078e0202 */
[----:B------:R-:W-:Y:S01]  /*0ea0*/  UIMAD UR4, UR24, UR4, URZ ;  /* 0x00000004180472a4 */ /* 0x000fe2000f8e023f */
[----:B------:R-:W-:Y:S01]  /*0eb0*/  IMAD.SHL.U32 R5, R225, 0x8, RZ ;  /* 0x00000008e1057824 */ /* 0x000fe200078e00ff */
[----:B------:R-:W-:Y:S01]  /*0ec0*/  LOP3.LUT R4, R4, 0x1c0, RZ, 0xc0, !PT ;  /* 0x000001c004047812 */ /* 0x000fe200078ec0ff */
[----:B------:R-:W-:Y:S01]  /*0ed0*/  IMAD.SHL.U32 R0, R0, 0x40, RZ ;  /* 0x0000004000007824 */ /* 0x000fe200078e00ff */
[----:B------:R-:W-:Y:S01]  /*0ee0*/  IADD3.X R9, R9, UR25, R2, P0, !PT ;  /* 0x0000001909097c10 */ /* 0x000fe200087fe402 */
[----:B------:R-:W-:Y:S01]  /*0ef0*/  UIMAD UR4, UR11, UR5, UR4 ;  /* 0x000000050b0472a4 */ /* 0x000fe2000f8e0204 */
[----:B------:R-:W-:Y:S01]  /*0f00*/  LOP3.LUT R5, R4, 0x8, R5, 0xf8, !PT ;  /* 0x0000000804057812 */ /* 0x000fe200078ef805 */
[----:B------:R-:W-:Y:S01]  /*0f10*/  IMAD.WIDE.U32 R232, R232, c[0x0][0x1b0], R10 ;  /* 0x00006c00e8e87a25 */ /* 0x000fe200078e000a */
[----:B------:R-:W-:-:S02]  /*0f20*/  ISETP.GE.AND P0, PT, R14, UR19, PT ;  /* 0x000000130e007c0c */ /* 0x000fc4000bf06270 */
[----:B------:R-:W-:Y:S01]  /*0f30*/  SHF.R.U32.HI R4, RZ, 0x3, R4 ;  /* 0x00000003ff047819 */ /* 0x000fe20000011604 */
[----:B------:R-:W-:Y:S01]  /*0f40*/  IMAD.WIDE.U32 R166, R166, c[0x0][0x1b8], R8 ;  /* 0x00006e00a6a67a25 */ /* 0x000fe200078e0008 */
[----:B------:R-:W-:Y:S02]  /*0f50*/  LOP3.LUT R11, R7, 0xffffffe0, RZ, 0xc0, !PT ;  /* 0xffffffe0070b7812 */ /* 0x000fe400078ec0ff */
[----:B------:R-:W-:Y:S01]  /*0f60*/  LOP3.LUT R4, R5, R4, RZ, 0x3c, !PT ;  /* 0x0000000405047212 */ /* 0x000fe200078e3cff */
[----:B------:R-:W-:Y:S01]  /*0f70*/  IMAD.MOV.U32 R2, RZ, RZ, 0x10 ;  /* 0x00000010ff027424 */ /* 0x000fe200078e00ff */
[----:B------:R-:W-:Y:S01]  /*0f80*/  IADD3 R13, R17, UR4, RZ ;  /* 0x00000004110d7c10 */ /* 0x000fe2000fffe0ff */
[----:B------:R-:W-:Y:S01]  /*0f90*/  IMAD.IADD R11, R6, 0x1, -R11 ;  /* 0x00000001060b7824 */ /* 0x000fe200078e0a0b */
[----:B------:R-:W-:Y:S01]  /*0fa0*/  LOP3.LUT R4, R4, 0xfffffe00, R0, 0xf8, !PT ;  /* 0xfffffe0004047812 */ /* 0x000fe200078ef800 */
[----:B------:R-:W-:Y:S01]  /*0fb0*/  IMAD.MOV.U32 R0, RZ, RZ, 0x20 ;  /* 0x00000020ff007424 */ /* 0x000fe200078e00ff */
[----:B------:R-:W-:Y:S01]  /*0fc0*/  SHF.R.S32.HI R7, RZ, 0x5, R7 ;  /* 0x00000005ff077819 */ /* 0x000fe20000011407 */
[----:B------:R-:W-:Y:S01]  /*0fd0*/  IMAD.SHL.U32 R227, R227, 0x2, RZ ;  /* 0x00000002e3e37824 */ /* 0x000fe200078e00ff */
[----:B------:R-:W-:-:S02]  /*0fe0*/  IADD3 R229, R236, 0x80, RZ ;  /* 0x00000080ece57810 */ /* 0x000fc40007ffe0ff */
[----:B------:R-:W-:Y:S02]  /*0ff0*/  IADD3 R228, R236, 0xc0, RZ ;  /* 0x000000c0ece47810 */ /* 0x000fe40007ffe0ff */
[----:B------:R-:W-:Y:S02]  /*1000*/  SEL R2, R2, 0xfffffff0, !P1 ;  /* 0xfffffff002027807 */ /* 0x000fe40004800000 */
[----:B------:R-:W-:Y:S02]  /*1010*/  SEL R0, R0, 0xffffffe0, !P2 ;  /* 0xffffffe000007807 */ /* 0x000fe40005000000 */
[----:B------:R-:W-:Y:S02]  /*1020*/  IADD3 R235, R233, UR7, RZ ;  /* 0x00000007e9eb7c10 */ /* 0x000fe4000fffe0ff */
[----:B------:R-:W-:Y:S01]  /*1030*/  IADD3 R245, R167, UR6, RZ ;  /* 0x00000006a7f57c10 */ /* 0x000fe2000fffe0ff */
[----:B------:R-:W-:Y:S05]  /*1040*/  @P0 BRA `(.L_x_36) ;  /* 0x0000026000000947 */ /* 0x000fea0003800000 */
[----:B------:R-:W-:Y:S01]  /*1050*/  ISETP.GE.AND P6, PT, R236, c[0x0][0x220], PT ;  /* 0x00008800ec007a0c */ /* 0x000fe20003fc6270 */
[----:B------:R-:W-:Y:S01]  /*1060*/  IMAD R5, R19, c[0x0][0x190], RZ ;  /* 0x0000640013057a24 */ /* 0x000fe200078e02ff */
[----:B------:R-:W-:Y:S01]  /*1070*/  ISETP.GE.AND P5, PT, R230, c[0x0][0x220], PT ;  /* 0x00008800e6007a0c */ /* 0x000fe20003fa6270 */
[----:B------:R-:W-:Y:S01]  /*1080*/  IMAD.MOV.U32 R12, RZ, RZ, R16 ;  /* 0x000000ffff0c7224 */ /* 0x000fe200078e0010 */
[----:B------:R-:W-:Y:S01]  /*1090*/  ISETP.GE.AND P4, PT, R229, c[0x0][0x220], PT ;  /* 0x00008800e5007a0c */ /* 0x000fe20003f86270 */
[----:B------:R-:W-:Y:S01]  /*10a0*/  IMAD R5, R18, c[0x0][0x194], R5 ;  /* 0x0000650012057a24 */ /* 0x000fe200078e0205 */
[----:B------:R-:W-:Y:S01]  /*10b0*/  ISETP.GE.AND P3, PT, R228, c[0x0][0x220], PT ;  /* 0x00008800e4007a0c */ /* 0x000fe20003f66270 */
[----:B------:R-:W-:-:S04]  /*10c0*/  IMAD.WIDE.U32 R8, R18, c[0x0][0x190], R12 ;  /* 0x0000640012087a25 */ /* 0x000fc800078e000c */
[----:B------:R-:W-:Y:S02]  /*10d0*/  IMAD.IADD R5, R9, 0x1, R5 ;  /* 0x0000000109057824 */ /* 0x000fe400078e0205 */
[C---:B------:R-:W-:Y:S01]  /*10e0*/  @!P6 LEA R24, P2, R8.reuse, c[0x0][0x160], 0x1 ;  /* 0x000058000818ea11 */ /* 0x040fe200078408ff */
[----:B------:R1:W-:Y:S01]  /*10f0*/  @P6 STS.128 [R227], RZ ;  /* 0x000000ffe3006388 */ /* 0x0003e20000000c00 */
[C---:B------:R-:W-:Y:S02]  /*1100*/  @!P5 LEA R22, P1, R8.reuse, c[0x0][0x160], 0x1 ;  /* 0x000058000816da11 */ /* 0x040fe400078208ff */
[C---:B------:R-:W-:Y:S02]  /*1110*/  @!P4 LEA R20, P0, R8.reuse, c[0x0][0x160], 0x1 ;  /* 0x000058000814ca11 */ /* 0x040fe400078008ff */
[C-C-:B------:R-:W-:Y:S02]  /*1120*/  @!P6 LEA.HI.X R25, R8.reuse, c[0x0][0x164], R5.reuse, 0x1, P2 ;  /* 0x000059000819ea11 */ /* 0x140fe400010f0c05 */
[----:B------:R-:W-:-:S02]  /*1130*/  @!P5 LEA.HI.X R23, R8, c[0x0][0x164], R5, 0x1, P1 ;  /* 0x000059000817da11 */ /* 0x000fc400008f0c05 */
[----:B------:R-:W-:Y:S01]  /*1140*/  @!P4 LEA.HI.X R21, R8, c[0x0][0x164], R5, 0x1, P0 ;  /* 0x000059000815ca11 */ /* 0x000fe200000f0c05 */
[----:B------:R-:W-:Y:S01]  /*1150*/  @!PT LDS RZ, [RZ] ;  /* 0x00000000fffff984 */ /* 0x000fe20000000800 */
[----:B------:R-:W-:Y:S01]  /*1160*/  @!PT LDS RZ, [RZ] ;  /* 0x00000000fffff984 */ /* 0x000fe20000000800 */
[----:B------:R-:W-:Y:S01]  /*1170*/  @!PT LDS RZ, [RZ] ;  /* 0x00000000fffff984 */ /* 0x000fe20000000800 */
[----:B------:R1:W-:Y:S04]  /*1180*/  @!P6 LDGSTS.E.BYPASS.LTC128B.128 [R227], [R24.64] ;  /* 0x0000000018e3efae */ /* 0x0003e8000b901d50 */
[----:B------:R1:W-:Y:S04]  /*1190*/  @P5 STS.128 [R227+0x2000], RZ ;  /* 0x002000ffe3005388 */ /* 0x0003e80000000c00 */
[----:B------:R-:W-:Y:S01]  /*11a0*/  @!PT LDS RZ, [RZ] ;  /* 0x00000000fffff984 */ /* 0x000fe20000000800 */
[----:B------:R-:W-:Y:S01]  /*11b0*/  @!PT LDS RZ, [RZ] ;  /* 0x00000000fffff984 */ /* 0x000fe20000000800 */
[----:B------:R-:W-:Y:S01]  /*11c0*/  @!PT LDS RZ, [RZ] ;  /* 0x00000000fffff984 */ /* 0x000fe20000000800 */
[----:B------:R1:W-:Y:S04]  /*11d0*/  @!P5 LDGSTS.E.BYPASS.LTC128B.128 [R227+0x2000], [R22.64+0x80] ;  /* 0x0200008016e3dfae */ /* 0x0003e8000b901d50 */
[----:B------:R1:W-:Y:S04]  /*11e0*/  @P4 STS.128 [R227+0x4000], RZ ;  /* 0x004000ffe3004388 */ /* 0x0003e80000000c00 */
[----:B------:R-:W-:Y:S01]  /*11f0*/  @!PT LDS RZ, [RZ] ;  /* 0x00000000fffff984 */ /* 0x000fe20000000800 */
[----:B------:R-:W-:Y:S01]  /*1200*/  @!PT LDS RZ, [RZ] ;  /* 0x00000000fffff984 */ /* 0x000fe20000000800 */
[----:B------:R-:W-:Y:S01]  /*1210*/  @!PT LDS RZ, [RZ] ;  /* 0x00000000fffff984 */ /* 0x000fe20000000800 */
[----:B------:R1:W-:Y:S04]  /*1220*/  @!P4 LDGSTS.E.BYPASS.LTC128B.128 [R227+0x4000], [R20.64+0x100] ;  /* 0x0400010014e3cfae */ /* 0x0003e8000b901d50 */
[----:B------:R1:W-:Y:S01]  /*1230*/  @P3 STS.128 [R227+0x6000], RZ ;  /* 0x006000ffe3003388 */ /* 0x0003e20000000c00 */
[----:B------:R-:W-:Y:S05]  /*1240*/  @P3 BRA `(.L_x_36) ;  /* 0x0000006000003947 */ /* 0x000fea0003800000 */
[----:B-1----:R-:W-:-:S04]  /*1250*/  LEA R20, P0, R8, c[0x0][0x160], 0x1 ;  /* 0x0000580008147a11 */ /* 0x002fc800078008ff */
[----:B------:R-:W-:-:S05]  /*1260*/  LEA.HI.X R21, R8, c[0x0][0x164], R5, 0x1, P0 ;  /* 0x0000590008157a11 */ /* 0x000fca00000f0c05 */
[----:B------:R-:W-:Y:S01]  /*1270*/  @!PT LDS RZ, [RZ] ;  /* 0x00000000fffff984 */ /* 0x000fe20000000800 */
[----:B------:R-:W-:Y:S01]  /*1280*/  @!PT LDS RZ, [RZ] ;  /* 0x00000000fffff984 */ /* 0x000fe20000000800 */
[----:B------:R-:W-:Y:S01]  /*1290*/  @!PT LDS RZ, [RZ] ;  /* 0x00000000fffff984 */ /* 0x000fe20000000800 */
[----:B------:R1:W-:Y:S04]  /*12a0*/  LDGSTS.E.BYPASS.LTC128B.128 [R227+0x6000], [R20.64+0x180] ;  /* 0x0600018014e37fae */ /* 0x0003e8000b901d50 */
.L_x_36:
[----:B------:R-:W-:Y:S05]  /*12b0*/  BSYNC B0 ;  /* 0x0000000000007941 */ /* 0x000fea0003800000 */
.L_x_35:
[----:B------:R-:W-:Y:S01]  /*12c0*/  IADD3 R10, R14, 0x10, RZ ;  /* 0x000000100e0a7810 */ /* 0x000fe20007ffe0ff */
[----:B------:R-:W-:Y:S03]  /*12d0*/  BSSY B0, `(.L_x_37) ;  /* 0x000002c000007945 */ /* 0x000fe60003800000 */
[----:B------:R-:W-:-:S13]  /*12e0*/  ISETP.GE.AND P0, PT, R10, UR19, PT ;  /* 0x000000130a007c0c */ /* 0x000fda000bf06270 */
[----:B------:R-:W-:Y:S05]  /*12f0*/  @P0 BRA `(.L_x_38) ;  /* 0x0000029000000947 */ /* 0x000fea0003800000 */
[----:B------:R-:W-:Y:S01]  /*1300*/  IADD3 R8, P0, R18, 0x10, RZ ;  /* 0x0000001012087810 */ /* 0x000fe20007f1e0ff */
[----:B-1----:R-:W-:Y:S01]  /*1310*/  IMAD.MOV.U32 R20, RZ, RZ, R16 ;  /* 0x000000ffff147224 */ /* 0x002fe200078e0010 */
[----:B------:R-:W-:Y:S01]  /*1320*/  ISETP.GE.AND P5, PT, R236, c[0x0][0x220], PT ;  /* 0x00008800ec007a0c */ /* 0x000fe20003fa6270 */
[----:B------:R-:W-:Y:S01]  /*1330*/  IMAD.MOV.U32 R21, RZ, RZ, R13 ;  /* 0x000000ffff157224 */ /* 0x000fe200078e000d */
[----:B------:R-:W-:Y:S01]  /*1340*/  ISETP.GE.AND P4, PT, R230, c[0x0][0x220], PT ;  /* 0x00008800e6007a0c */ /* 0x000fe20003f86270 */
[----:B------:R-:W-:Y:S01]  /*1350*/  IMAD.X R5, RZ, RZ, R19, P0 ;  /* 0x000000ffff057224 */ /* 0x000fe200000e0613 */
[----:B------:R-:W-:Y:S01]  /*1360*/  ISETP.GE.AND P2, PT, R229, c[0x0][0x220], PT ;  /* 0x00008800e5007a0c */ /* 0x000fe20003f46270 */
[----:B------:R-:W-:Y:S01]  /*1370*/  IMAD.WIDE.U32 R20, R8, c[0x0][0x190], R20 ;  /* 0x0000640008147a25 */ /* 0x000fe200078e0014 */
[----:B------:R-:W-:-:S03]  /*1380*/  ISETP.GE.AND P0, PT, R228, c[0x0][0x220], PT ;  /* 0x00008800e4007a0c */ /* 0x000fc60003f06270 */
[----:B------:R-:W-:-:S04]  /*1390*/  IMAD R5, R5, c[0x0][0x190], RZ ;  /* 0x0000640005057a24 */ /* 0x000fc800078e02ff */
[----:B------:R-:W-:Y:S01]  /*13a0*/  IMAD R5, R8, c[0x0][0x194], R5 ;  /* 0x0000650008057a24 */ /* 0x000fe200078e0205 */
[C---:B------:R-:W-:Y:S01]  /*13b0*/  @!P5 LEA R8, P6, R20.reuse, c[0x0][0x160], 0x1 ;  /* 0x000058001408da11 */ /* 0x040fe200078c08ff */
[----:B------:R1:W-:Y:S01]  /*13c0*/  @P5 STS.128 [R227+0x800], RZ ;  /* 0x000800ffe3005388 */ /* 0x0003e20000000c00 */
[C---:B------:R-:W-:Y:S01]  /*13d0*/  @!P4 LEA R24, P3, R20.reuse, c[0x0][0x160], 0x1 ;  /* 0x000058001418ca11 */ /* 0x040fe200078608ff */
[----:B------:R-:W-:Y:S01]  /*13e0*/  IMAD.IADD R5, R21, 0x1, R5 ;  /* 0x0000000115057824 */ /* 0x000fe200078e0205 */
[----:B------:R-:W-:-:S04]  /*13f0*/  @!P2 LEA R22, P1, R20, c[0x0][0x160], 0x1 ;  /* 0x000058001416aa11 */ /* 0x000fc800078208ff */
[C-C-:B------:R-:W-:Y:S02]  /*1400*/  @!P5 LEA.HI.X R9, R20.reuse, c[0x0][0x164], R5.reuse, 0x1, P6 ;  /* 0x000059001409da11 */ /* 0x140fe400030f0c05 */
[C-C-:B------:R-:W-:Y:S02]  /*1410*/  @!P4 LEA.HI.X R25, R20.reuse, c[0x0][0x164], R5.reuse, 0x1, P3 ;  /* 0x000059001419ca11 */ /* 0x140fe400018f0c05 */
[----:B------:R-:W-:Y:S01]  /*1420*/  @!P2 LEA.HI.X R23, R20, c[0x0][0x164], R5, 0x1, P1 ;  /* 0x000059001417aa11 */ /* 0x000fe200008f0c05 */
[----:B------:R-:W-:Y:S01]  /*1430*/  @!PT LDS RZ, [RZ] ;  /* 0x00000000fffff984 */ /* 0x000fe20000000800 */
[----:B------:R-:W-:Y:S01]  /*1440*/  @!PT LDS RZ, [RZ] ;  /* 0x00000000fffff984 */ /* 0x000fe20000000800 */
[----:B------:R-:W-:Y:S01]  /*1450*/  @!PT LDS RZ, [RZ] ;  /* 0x00000000fffff984 */ /* 0x000fe20000000800 */
[----:B------:R1:W-:Y:S04]  /*1460*/  @!P5 LDGSTS.E.BYPASS.LTC128B.128 [R227+0x800], [R8.64] ;  /* 0x0080000008e3dfae */ /* 0x0003e8000b901d50 */
        /* <DEDUP_REMOVED lines=18> */
.L_x_38:
[----:B------:R-:W-:Y:S05]  /*1590*/  BSYNC B0 ;  /* 0x0000000000007941 */ /* 0x000fea0003800000 */
.L_x_37:
[----:B-1----:R-:W-:Y:S01]  /*15a0*/  IADD3 R9, R14, 0x20, RZ ;  /* 0x000000200e097810 */ /* 0x002fe20007ffe0ff */
[----:B------:R-:W-:Y:S03]  /*15b0*/  BSSY B0, `(.L_x_39) ;  /* 0x000002c000007945 */ /* 0x000fe60003800000 */
[----:B------:R-:W-:-:S13]  /*15c0*/  ISETP.GE.AND P0, PT, R9, UR19, PT ;  /* 0x0000001309007c0c */ /* 0x000fda000bf06270 */
[----:B------:R-:W-:Y:S05]  /*15d0*/  @P0 BRA `(.L_x_40) ;  /* 0x0000029000000947 */ /* 0x000fea0003800000 */
[----:B------:R-:W-:Y:S01]  /*15e0*/  IADD3 R8, P0, R18, 0x20, RZ ;  /* 0x0000002012087810 */ /* 0x000fe20007f1e0ff */
[----:B------:R-:W-:Y:S01]  /*15f0*/  IMAD.MOV.U32 R20, RZ, RZ, R16 ;  /* 0x000000ffff147224 */ /* 0x000fe200078e0010 */
        /* <DEDUP_REMOVED lines=39> */
.L_x_40:
[----:B------:R-:W-:Y:S05]  /*1870*/  BSYNC B0 ;  /* 0x0000000000007941 */ /* 0x000fea0003800000 */
.L_x_39:
[----:B------:R-:W-:Y:S01]  /*1880*/  IADD3 R8, R14, 0x30, RZ ;  /* 0x000000300e087810 */ /* 0x000fe20007ffe0ff */
[----:B------:R-:W-:Y:S01]  /*1890*/  UMOV UR18, 0x6 ;  /* 0x0000000600127882 */ /* 0x000fe20000000000 */
[----:B------:R-:W-:Y:S01]  /*18a0*/  BSSY B0, `(.L_x_41) ;  /* 0x000002e000007945 */ /* 0x000fe20003800000 */
[----:B------:R-:W-:Y:S01]  /*18b0*/  ULDC.64 UR4, c[0x0][0x198] ;  /* 0x0000660000047ab9 */ /* 0x000fe20000000a00 */
[----:B------:R-:W-:Y:S01]  /*18c0*/  ISETP.GE.AND P0, PT, R8, UR19, PT ;  /* 0x0000001308007c0c */ /* 0x000fe2000bf06270 */
[----:B------:R-:W-:Y:S02]  /*18d0*/  USHF.L.U64.HI UR28, UR4, UR18, UR5 ;  /* 0x00000012041c7299 */ /* 0x000fe40008010205 */
[----:B------:R-:W-:-:S10]  /*18e0*/  USHF.L.U32 UR29, UR4, 0x6, URZ ;  /* 0x00000006041d7899 */ /* 0x000fd4000800063f */
[----:B------:R-:W-:Y:S05]  /*18f0*/  @P0 BRA `(.L_x_42) ;  /* 0x0000028000000947 */ /* 0x000fea0003800000 */
[----:B------:R-:W-:Y:S01]  /*1900*/  IADD3 R12, P0, R18, 0x30, RZ ;  /* 0x00000030120c7810 */ /* 0x000fe20007f1e0ff */
[----:B------:R-:W-:Y:S01]  /*1910*/  IMAD.MOV.U32 R17, RZ, RZ, R13 ;  /* 0x000000ffff117224 */ /* 0x000fe200078e000d */
[----:B------:R-:W-:Y:S02]  /*1920*/  ISETP.GE.AND P5, PT, R236, c[0x0][0x220], PT ;  /* 0x00008800ec007a0c */ /* 0x000fe40003fa6270 */
        /* <DEDUP_REMOVED lines=31> */
[----:B--2---:R-:W-:-:S04]  /*1b20*/  LEA R12, P0, R16, c[0x0][0x160], 0x1 ;  /* 0x00005800100c7a11 */ /* 0x004fc800078008ff */
[----:B------:R-:W-:-:S05]  /*1b30*/  LEA.HI.X R13, R16, c[0x0][0x164], R5, 0x1, P0 ;  /* 0x00005900100d7a11 */ /* 0x000fca00000f0c05 */
[----:B------:R-:W-:Y:S01]  /*1b40*/  @!PT LDS RZ, [RZ] ;  /* 0x00000000fffff984 */ /* 0x000fe20000000800 */
[----:B------:R-:W-:Y:S01]  /*1b50*/  @!PT LDS RZ, [RZ] ;  /* 0x00000000fffff984 */ /* 0x000fe20000000800 */
[----:B------:R-:W-:Y:S01]  /*1b60*/  @!PT LDS RZ, [RZ] ;  /* 0x00000000fffff984 */ /* 0x000fe20000000800 */
[----:B------:R2:W-:Y:S04]  /*1b70*/  LDGSTS.E.BYPASS.LTC128B.128 [R227+0x7800], [R12.64+0x180] ;  /* 0x078001800ce37fae */ /* 0x0005e8000b901d50 */
.L_x_42:
[----:B------:R-:W-:Y:S05]  /*1b80*/  BSYNC B0 ;  /* 0x0000000000007941 */ /* 0x000fea0003800000 */
.L_x_41:
[----:B------:R-:W-:Y:S01]  /*1b90*/  UIADD3 UR27, UR8, -0x1, URZ ;  /* 0xffffffff081b7890 */ /* 0x000fe2000fffe03f */
[----:B------:R-:W-:Y:S01]  /*1ba0*/  MOV R234, R232 ;  /* 0x000000e800ea7202 */ /* 0x000fe20000000f00 */
[----:B------:R-:W-:Y:S01]  /*1bb0*/  IMAD.U32 R5, RZ, RZ, UR29 ;  /* 0x0000001dff057e24 */ /* 0x000fe2000f8e00ff */
[----:B------:R-:W-:Y:S01]  /*1bc0*/  BSSY B0, `(.L_x_43) ;  /* 0x000002a000007945 */ /* 0x000fe20003800000 */
[----:B------:R-:W-:Y:S02]  /*1bd0*/  UIMAD UR23, UR27, -0x40, UR14 ;  /* 0xffffffc01b1778a4 */ /* 0x000fe4000f8e020e */
[----:B------:R-:W-:Y:S01]  /*1be0*/  USHF.R.S32.HI UR24, URZ, 0x1f, UR27 ;  /* 0x0000001f3f187899 */ /* 0x000fe2000801141b */
[----:B--2---:R-:W-:Y:S01]  /*1bf0*/  IMAD.WIDE.U32 R18, R5, UR27, R234 ;  /* 0x0000001b05127c25 */ /* 0x004fe2000f8e00ea */
[----:B------:R-:W-:Y:S02]  /*1c00*/  UIMAD UR5, UR28, UR27, URZ ;  /* 0x0000001b1c0572a4 */ /* 0x000fe4000f8e023f */
[----:B------:R-:W-:-:S02]  /*1c10*/  ISETP.GE.AND P0, PT, R14, UR23, PT ;  /* 0x000000170e007c0c */ /* 0x000fc4000bf06270 */
[----:B------:R-:W-:-:S06]  /*1c20*/  UIMAD UR5, UR24, UR29, UR5 ;  /* 0x0000001d180572a4 */ /* 0x000fcc000f8e0205 */
[----:B------:R-:W-:-:S05]  /*1c30*/  IADD3 R21, R19, UR5, RZ ;  /* 0x0000000513157c10 */ /* 0x000fca000fffe0ff */
[----:B------:R-:W-:Y:S05]  /*1c40*/  @P0 BRA `(.L_x_44) ;  /* 0x0000021000000947 */ /* 0x000fea0003800000 */
[----:B------:R-:W-:Y:S02]  /*1c50*/  ISETP.GE.AND P5, PT, R236, c[0x0][0x220], PT ;  /* 0x00008800ec007a0c */ /* 0x000fe40003fa6270 */
[----:B------:R-:W-:Y:S02]  /*1c60*/  ISETP.GE.AND P4, PT, R230, c[0x0][0x220], PT ;  /* 0x00008800e6007a0c */ /* 0x000fe40003f86270 */
[----:B------:R-:W-:Y:S02]  /*1c70*/  ISETP.GE.AND P2, PT, R229, c[0x0][0x220], PT ;  /* 0x00008800e5007a0c */ /* 0x000fe40003f46270 */
[----:B------:R-:W-:-:S07]  /*1c80*/  ISETP.GE.AND P0, PT, R228, c[0x0][0x220], PT ;  /* 0x00008800e4007a0c */ /* 0x000fce0003f06270 */
[C---:B-1----:R-:W-:Y:S01]  /*1c90*/  @!P5 LEA R22, P6, R18.reuse, c[0x0][0x168], 0x1 ;  /* 0x00005a001216da11 */ /* 0x042fe200078c08ff */
[----:B------:R1:W-:Y:S01]  /*1ca0*/  @P5 STS.128 [R227+0x8000], RZ ;  /* 0x008000ffe3005388 */ /* 0x0003e20000000c00 */
[C---:B------:R-:W-:Y:S02]  /*1cb0*/  @!P4 LEA R16, P3, R18.reuse, c[0x0][0x168], 0x1 ;  /* 0x00005a001210ca11 */ /* 0x040fe400078608ff */
[C---:B------:R-:W-:Y:S02]  /*1cc0*/  @!P2 LEA R12, P1, R18.reuse, c[0x0][0x168], 0x1 ;  /* 0x00005a00120caa11 */ /* 0x040fe400078208ff */
        /* <DEDUP_REMOVED lines=25> */
.L_x_44:
[----:B------:R-:W-:Y:S05]  /*1e60*/  BSYNC B0 ;  /* 0x0000000000007941 */ /* 0x000fea0003800000 */
.L_x_43:
[----:B------:R-:W-:Y:S01]  /*1e70*/  ISETP.GE.AND P0, PT, R10, UR23, PT ;  /* 0x000000170a007c0c */ /* 0x000fe2000bf06270 */
[----:B------:R-:W-:Y:S01]  /*1e80*/  ULDC UR19, c[0x0][0x19c] ;  /* 0x0000670000137ab9 */ /* 0x000fe20000000800 */
[----:B------:R-:W-:Y:S01]  /*1e90*/  BSSY B0, `(.L_x_45) ;  /* 0x0000027000007945 */ /* 0x000fe20003800000 */
[----:B------:R-:W-:Y:S02]  /*1ea0*/  USHF.L.U32 UR11, UR4, 0x4, URZ ;  /* 0x00000004040b7899 */ /* 0x000fe4000800063f */
[----:B------:R-:W-:-:S08]  /*1eb0*/  USHF.L.U64.HI UR19, UR4, UR9, UR19 ;  /* 0x0000000904137299 */ /* 0x000fd00008010213 */
[----:B------:R-:W-:Y:S05]  /*1ec0*/  @P0 BRA `(.L_x_46) ;  /* 0x0000023000000947 */ /* 0x000fea0003800000 */
[----:B------:R-:W-:Y:S02]  /*1ed0*/  ISETP.GE.AND P5, PT, R236, c[0x0][0x220], PT ;  /* 0x00008800ec007a0c */ /* 0x000fe40003fa6270 */
[----:B------:R-:W-:Y:S02]  /*1ee0*/  ISETP.GE.AND P4, PT, R230, c[0x0][0x220], PT ;  /* 0x00008800e6007a0c */ /* 0x000fe40003f86270 */
[----:B------:R-:W-:Y:S02]  /*1ef0*/  ISETP.GE.AND P2, PT, R229, c[0x0][0x220], PT ;  /* 0x00008800e5007a0c */ /* 0x000fe40003f46270 */
[----:B-1----:R-:W-:-:S04]  /*1f00*/  IADD3 R13, P0, R18, UR11, RZ ;  /* 0x0000000b120d7c10 */ /* 0x002fc8000ff1e0ff */
[----:B------:R-:W-:Y:S02]  /*1f10*/  IADD3.X R12, R21, UR19, RZ, P0, !PT ;  /* 0x00000013150c7c10 */ /* 0x000fe400087fe4ff */
[----:B------:R-:W-:Y:S01]  /*1f20*/  ISETP.GE.AND P0, PT, R228, c[0x0][0x220], PT ;  /* 0x00008800e4007a0c */ /* 0x000fe20003f06270 */
[----:B------:R1:W-:Y:S01]  /*1f30*/  @P5 STS.128 [R227+0x8800], RZ ;  /* 0x008800ffe3005388 */ /* 0x0003e20000000c00 */
[C---:B------:R-:W-:Y:S02]  /*1f40*/  @!P5 LEA R24, P6, R13.reuse, c[0x0][0x168], 0x1 ;  /* 0x00005a000d18da11 */ /* 0x040fe400078c08ff */
[C---:B------:R-:W-:Y:S02]  /*1f50*/  @!P4 LEA R22, P3, R13.reuse, c[0x0][0x168], 0x1 ;  /* 0x00005a000d16ca11 */ /* 0x040fe400078608ff */
[C---:B------:R-:W-:Y:S02]  /*1f60*/  @!P2 LEA R16, P1, R13.reuse, c[0x0][0x168], 0x1 ;  /* 0x00005a000d10aa11 */ /* 0x040fe400078208ff */
[----:B------:R-:W-:-:S02]  /*1f70*/  @!P5 LEA.HI.X R25, R13, c[0x0][0x16c], R12, 0x1, P6 ;  /* 0x00005b000d19da11 */ /* 0x000fc400030f0c0c */
        /* <DEDUP_REMOVED lines=24> */
.L_x_46:
[----:B------:R-:W-:Y:S05]  /*2100*/  BSYNC B0 ;  /* 0x0000000000007941 */ /* 0x000fea0003800000 */
.L_x_45:
[----:B------:R-:W-:Y:S01]  /*2110*/  ISETP.GE.AND P0, PT, R9, UR23, PT ;  /* 0x0000001709007c0c */ /* 0x000fe2000bf06270 */
[----:B------:R-:W-:-:S12]  /*2120*/  BSSY B0, `(.L_x_47) ;  /* 0x0000027000007945 */ /* 0x000fd80003800000 */
[----:B------:R-:W-:Y:S05]  /*2130*/  @P0 BRA `(.L_x_48) ;  /* 0x0000025000000947 */ /* 0x000fea0003800000 */
[----:B------:R-:W-:Y:S01]  /*2140*/  ISETP.GE.AND P5, PT, R236, c[0x0][0x220], PT ;  /* 0x00008800ec007a0c */ /* 0x000fe20003fa6270 */
[----:B-1----:R-:W-:Y:S01]  /*2150*/  IMAD.MOV.U32 R12, RZ, RZ, c[0x0][0x198] ;  /* 0x00006600ff0c7624 */ /* 0x002fe200078e00ff */
[----:B------:R-:W-:Y:S01]  /*2160*/  ISETP.GE.AND P4, PT, R230, c[0x0][0x220], PT ;  /* 0x00008800e6007a0c */ /* 0x000fe20003f86270 */
[----:B------:R-:W-:Y:S01]  /*2170*/  IMAD.MOV.U32 R16, RZ, RZ, c[0x0][0x19c] ;  /* 0x00006700ff107624 */ /* 0x000fe200078e00ff */
[----:B------:R-:W-:Y:S02]  /*2180*/  ISETP.GE.AND P2, PT, R229, c[0x0][0x220], PT ;  /* 0x00008800e5007a0c */ /* 0x000fe40003f46270 */
[----:B------:R-:W-:-:S04]  /*2190*/  LEA R13, P0, R12, R18, 0x5 ;  /* 0x000000120c0d7211 */ /* 0x000fc800078028ff */
[----:B------:R-:W-:Y:S02]  /*21a0*/  LEA.HI.X R16, R12, R21, R16, 0x5, P0 ;  /* 0x000000150c107211 */ /* 0x000fe400000f2c10 */
        /* <DEDUP_REMOVED lines=24> */
[----:B------:R-:W-:-:S04]  /*2330*/  LEA R12, P0, R13, c[0x0][0x168], 0x1 ;  /* 0x00005a000d0c7a11 */ /* 0x000fc800078008ff */
[----:B------:R-:W-:-:S05]  /*2340*/  LEA.HI.X R13, R13, c[0x0][0x16c], R16, 0x1, P0 ;  /* 0x00005b000d0d7a11 */ /* 0x000fca00000f0c10 */
[----:B------:R-:W-:Y:S01]  /*2350*/  @!PT LDS RZ, [RZ] ;  /* 0x00000000fffff984 */ /* 0x000fe20000000800 */
[----:B------:R-:W-:Y:S01]  /*2360*/  @!PT LDS RZ, [RZ] ;  /* 0x00000000fffff984 */ /* 0x000fe20000000800 */
[----:B------:R-:W-:Y:S01]  /*2370*/  @!PT LDS RZ, [RZ] ;  /* 0x00000000fffff984 */ /* 0x000fe20000000800 */
[----:B------:R2:W-:Y:S04]  /*2380*/  LDGSTS.E.BYPASS.LTC128B.128 [R227+0xf000], [R12.64+0x180] ;  /* 0x0f0001800ce37fae */ /* 0x0005e8000b901d50 */
.L_x_48:
[----:B------:R-:W-:Y:S05]  /*2390*/  BSYNC B0 ;  /* 0x0000000000007941 */ /* 0x000fea0003800000 */
.L_x_47:
[----:B------:R-:W-:Y:S01]  /*23a0*/  ISETP.GE.AND P0, PT, R8, UR23, PT ;  /* 0x0000001708007c0c */ /* 0x000fe2000bf06270 */
[----:B------:R-:W-:Y:S01]  /*23b0*/  ULDC.64 UR4, c[0x0][0x1a0] ;  /* 0x0000680000047ab9 */ /* 0x000fe20000000a00 */
[----:B------:R-:W-:Y:S01]  /*23c0*/  BSSY B0, `(.L_x_49) ;  /* 0x000002b000007945 */ /* 0x000fe20003800000 */
[----:B------:R-:W-:Y:S02]  /*23d0*/  USHF.L.U64.HI UR18, UR4, UR18, UR5 ;  /* 0x0000001204127299 */ /* 0x000fe40008010205 */
[----:B------:R-:W-:-:S08]  /*23e0*/  USHF.L.U32 UR30, UR4, 0x6, URZ ;  /* 0x00000006041e7899 */ /* 0x000fd0000800063f */
[----:B------:R-:W-:Y:S05]  /*23f0*/  @P0 BRA `(.L_x_50) ;  /* 0x0000027000000947 */ /* 0x000fea0003800000 */
[----:B------:R-:W-:Y:S01]  /*2400*/  ISETP.GE.AND P5, PT, R236, c[0x0][0x220], PT ;  /* 0x00008800ec007a0c */ /* 0x000fe20003fa6270 */
[----:B-12---:R-:W-:Y:S01]  /*2410*/  IMAD.MOV.U32 R12, RZ, RZ, c[0x0][0x198] ;  /* 0x00006600ff0c7624 */ /* 0x006fe200078e00ff */
[----:B------:R-:W-:Y:S01]  /*2420*/  ISETP.GE.AND P4, PT, R230, c[0x0][0x220], PT ;  /* 0x00008800e6007a0c */ /* 0x000fe20003f86270 */
[----:B------:R-:W-:Y:S01]  /*2430*/  IMAD.MOV.U32 R20, RZ, RZ, R18 ;  /* 0x000000ffff147224 */ /* 0x000fe200078e0012 */
[----:B------:R-:W-:Y:S01]  /*2440*/  ISETP.GE.AND P2, PT, R229, c[0x0][0x220], PT ;  /* 0x00008800e5007a0c */ /* 0x000fe20003f46270 */
[----:B------:R-:W-:Y:S01]  /*2450*/  ULDC UR5, c[0x0][0x19c] ;  /* 0x0000670000057ab9 */ /* 0x000fe20000000800 */
[----:B------:R-:W-:Y:S01]  /*2460*/  ISETP.GE.AND P0, PT, R228, c[0x0][0x220], PT ;  /* 0x00008800e4007a0c */ /* 0x000fe20003f06270 */
[----:B------:R-:W-:Y:S01]  /*2470*/  UIMAD UR5, UR5, 0x30, URZ ;  /* 0x00000030050578a4 */ /* 0x000fe2000f8e023f */
[----:B------:R-:W-:-:S05]  /*2480*/  IMAD.WIDE.U32 R20, R12, 0x30, R20 ;  /* 0x000000300c147825 */ /* 0x000fca00078e0014 */
[----:B------:R-:W-:Y:S01]  /*2490*/  IADD3 R12, R21, UR5, RZ ;  /* 0x00000005150c7c10 */ /* 0x000fe2000fffe0ff */
[----:B------:R1:W-:Y:S01]  /*24a0*/  @P5 STS.128 [R227+0x9800], RZ ;  /* 0x009800ffe3005388 */ /* 0x0003e20000000c00 */
[C---:B------:R-:W-:Y:S02]  /*24b0*/  @!P5 LEA R22, P6, R20.reuse, c[0x0][0x168], 0x1 ;  /* 0x00005a001416da11 */ /* 0x040fe400078c08ff */
        /* <DEDUP_REMOVED lines=27> */
.L_x_50:
[----:B------:R-:W-:Y:S05]  /*2670*/  BSYNC B0 ;  /* 0x0000000000007941 */ /* 0x000fea0003800000 */
.L_x_49:
[----:B------:R-:W0:Y:S01]  /*2680*/  LDGDEPBAR ;  /* 0x00000000000079af */ /* 0x000e220000000000 */
[----:B------:R-:W-:Y:S01]  /*2690*/  ISETP.GE.AND P0, PT, R14, UR23, PT ;  /* 0x000000170e007c0c */ /* 0x000fe2000bf06270 */
[----:B------:R-:W-:Y:S01]  /*26a0*/  UIMAD UR5, UR18, UR27, URZ ;  /* 0x0000001b120572a4 */ /* 0x000fe2000f8e023f */
[----:B-12---:R-:W-:Y:S01]  /*26b0*/  SHF.R.S32.HI R13, RZ, 0x1f, R11 ;  /* 0x0000001fff0d7819 */ /* 0x006fe2000001140b */
[----:B------:R-:W-:Y:S01]  /*26c0*/  IMAD.U32 R12, RZ, RZ, UR27 ;  /* 0x0000001bff0c7e24 */ /* 0x000fe2000f8e00ff */
[----:B------:R-:W-:Y:S01]  /*26d0*/  BSSY B0, `(.L_x_51) ;  /* 0x0000031000007945 */ /* 0x000fe20003800000 */
[----:B------:R-:W-:Y:S01]  /*26e0*/  IMAD.MOV.U32 R244, RZ, RZ, R166 ;  /* 0x000000fffff47224 */ /* 0x000fe200078e00a6 */
[----:B------:R-:W-:Y:S01]  /*26f0*/  LEA.HI R11, R13, R11, RZ, 0x2 ;  /* 0x0000000b0d0b7211 */ /* 0x000fe200078f10ff */
[----:B------:R-:W-:Y:S01]  /*2700*/  UIMAD UR5, UR24, UR30, UR5 ;  /* 0x0000001e180572a4 */ /* 0x000fe2000f8e0205 */
[----:B------:R-:W-:Y:S02]  /*2710*/  IMAD.SHL.U32 R165, R6, 0x2, RZ ;  /* 0x0000000206a57824 */ /* 0x000fe400078e00ff */
[----:B------:R-:W-:Y:S01]  /*2720*/  IMAD.WIDE.U32 R12, R12, UR30, R244 ;  /* 0x0000001e0c0c7c25 */ /* 0x000fe2000f8e00f4 */
[----:B------:R-:W-:-:S02]  /*2730*/  SHF.R.S32.HI R6, RZ, 0x2, R11 ;  /* 0x00000002ff067819 */ /* 0x000fc4000001140b */
[----:B------:R-:W-:Y:S02]  /*2740*/  LOP3.LUT R165, R165, 0x6, RZ, 0xc0, !PT ;  /* 0x00000006a5a57812 */ /* 0x000fe400078ec0ff */
[----:B------:R-:W-:Y:S01]  /*2750*/  IADD3 R17, R13, UR5, RZ ;  /* 0x000000050d117c10 */ /* 0x000fe2000fffe0ff */
[----:B------:R-:W-:-:S04]  /*2760*/  DEPBAR.LE SB0, 0x0 ;  /* 0x000080000000791a */ /* 0x000fc80000000000 */
[----:B------:R-:W-:Y:S06]  /*2770*/  BAR.SYNC.DEFER_BLOCKING 0x0 ;  /* 0x0000000000007b1d */ /* 0x000fec0000010000 */
[----:B------:R1:W-:Y:S04]  /*2780*/  @P0 STS.128 [R227+0x10000], RZ ;  /* 0x010000ffe3000388 */ /* 0x0003e80000000c00 */
[----:B------:R1:W-:Y:S04]  /*2790*/  @P0 STS.128 [R227+0x12000], RZ ;  /* 0x012000ffe3000388 */ /* 0x0003e80000000c00 */
[----:B------:R1:W-:Y:S04]  /*27a0*/  @P0 STS.128 [R227+0x14000], RZ ;  /* 0x014000ffe3000388 */ /* 0x0003e80000000c00 */
[----:B------:R1:W-:Y:S01]  /*27b0*/  @P0 STS.128 [R227+0x16000], RZ ;  /* 0x016000ffe3000388 */ /* 0x0003e20000000c00 */
[----:B------:R-:W-:Y:S05]  /*27c0*/  @P0 BRA `(.L_x_52) ;  /* 0x0000021000000947 */ /* 0x000fea0003800000 */
[----:B------:R-:W-:Y:S02]  /*27d0*/  ISETP.GE.AND P5, PT, R236, c[0x0][0x220], PT ;  /* 0x00008800ec007a0c */ /* 0x000fe40003fa6270 */
[----:B------:R-:W-:-:S02]  /*27e0*/  ISETP.GE.AND P4, PT, R230, c[0x0][0x220], PT ;  /* 0x00008800e6007a0c */ /* 0x000fc40003f86270 */
[----:B------:R-:W-:Y:S02]  /*27f0*/  ISETP.GE.AND P2, PT, R229, c[0x0][0x220], PT ;  /* 0x00008800e5007a0c */ /* 0x000fe40003f46270 */
[----:B------:R-:W-:-:S07]  /*2800*/  ISETP.GE.AND P0, PT, R228, c[0x0][0x220], PT ;  /* 0x00008800e4007a0c */ /* 0x000fce0003f06270 */
[C---:B------:R-:W-:Y:S01]  /*2810*/  @!P5 LEA R22, P6, R12.reuse, c[0x0][0x170], 0x1 ;  /* 0x00005c000c16da11 */ /* 0x040fe200078c08ff */
        /* <DEDUP_REMOVED lines=28> */
.L_x_52:
[----:B------:R-:W-:Y:S05]  /*29e0*/  BSYNC B0 ;  /* 0x0000000000007941 */ /* 0x000fea0003800000 */
.L_x_51:
[----:B------:R-:W-:Y:S01]  /*29f0*/  ISETP.GE.AND P0, PT, R10, UR23, PT ;  /* 0x000000170a007c0c */ /* 0x000fe2000bf06270 */
[----:B------:R-:W-:Y:S01]  /*2a00*/  ULDC UR5, c[0x0][0x1a4] ;  /* 0x0000690000057ab9 */ /* 0x000fe20000000800 */
[----:B------:R-:W-:Y:S01]  /*2a10*/  BSSY B0, `(.L_x_53) ;  /* 0x000002b000007945 */ /* 0x000fe20003800000 */
[----:B------:R-:W-:Y:S02]  /*2a20*/  USHF.L.U32 UR24, UR4, 0x4, URZ ;  /* 0x0000000404187899 */ /* 0x000fe4000800063f */
[----:B------:R-:W-:-:S08]  /*2a30*/  USHF.L.U64.HI UR9, UR4, UR9, UR5 ;  /* 0x0000000904097299 */ /* 0x000fd00008010205 */
        /* <DEDUP_REMOVED lines=8> */
[----:B------:R-:W-:-:S04]  /*2ac0*/  IADD3 R11, P0, R12, UR24, RZ ;  /* 0x000000180c0b7c10 */ /* 0x000fc8000ff1e0ff */
[----:B------:R-:W-:Y:S02]  /*2ad0*/  IADD3.X R10, R17, UR9, RZ, P0, !PT ;  /* 0x00000009110a7c10 */ /* 0x000fe400087fe4ff */
[----:B------:R-:W-:Y:S01]  /*2ae0*/  ISETP.GE.AND P0, PT, R228, c[0x0][0x220], PT ;  /* 0x00008800e4007a0c */ /* 0x000fe20003f06270 */
[----:B------:R4:W-:Y:S01]  /*2af0*/  @P5 STS.128 [R227+0x10800], RZ ;  /* 0x010800ffe3005388 */ /* 0x0009e20000000c00 */
[C---:B--2---:R-:W-:Y:S02]  /*2b00*/  @!P5 LEA R22, P6, R11.reuse, c[0x0][0x170], 0x1 ;  /* 0x00005c000b16da11 */ /* 0x044fe400078c08ff */
        /* <DEDUP_REMOVED lines=21> */
[----:B----4-:R-:W-:-:S04]  /*2c60*/  LEA R18, P0, R11, c[0x0][0x170], 0x1 ;  /* 0x00005c000b127a11 */ /* 0x010fc800078008ff */
[----:B------:R-:W-:-:S05]  /*2c70*/  LEA.HI.X R19, R11, c[0x0][0x174], R10, 0x1, P0 ;  /* 0x00005d000b137a11 */ /* 0x000fca00000f0c0a */
[----:B------:R-:W-:Y:S01]  /*2c80*/  @!PT LDS RZ, [RZ] ;  /* 0x00000000fffff984 */ /* 0x000fe20000000800 */
[----:B------:R-:W-:Y:S01]  /*2c90*/  @!PT LDS RZ, [RZ] ;  /* 0x00000000fffff984 */ /* 0x000fe20000000800 */
[----:B------:R-:W-:Y:S01]  /*2ca0*/  @!PT LDS RZ, [RZ] ;  /* 0x00000000fffff984 */ /* 0x000fe20000000800 */
[----:B------:R2:W-:Y:S04]  /*2cb0*/  LDGSTS.E.BYPASS.LTC128B.128 [R227+0x16800], [R18.64+0x180] ;  /* 0x1680018012e37fae */ /* 0x0005e8000b901d50 */
.L_x_54:
[----:B------:R-:W-:Y:S05]  /*2cc0*/  BSYNC B0 ;  /* 0x0000000000007941 */ /* 0x000fea0003800000 */
.L_x_53:
[----:B------:R-:W-:Y:S01]  /*2cd0*/  ISETP.GE.AND P0, PT, R9, UR23, PT ;  /* 0x0000001709007c0c */ /* 0x000fe2000bf06270 */
[----:B------:R-:W-:-:S12]  /*2ce0*/  BSSY B0, `(.L_x_55) ;  /* 0x000002b000007945 */ /* 0x000fd80003800000 */
[----:B------:R1:W-:Y:S04]  /*2cf0*/  @P0 STS.128 [R227+0x11000], RZ ;  /* 0x011000ffe3000388 */ /* 0x0003e80000000c00 */
[----:B------:R1:W-:Y:S04]  /*2d00*/  @P0 STS.128 [R227+0x13000], RZ ;  /* 0x013000ffe3000388 */ /* 0x0003e80000000c00 */
[----:B------:R1:W-:Y:S04]  /*2d10*/  @P0 STS.128 [R227+0x15000], RZ ;  /* 0x015000ffe3000388 */ /* 0x0003e80000000c00 */
[----:B------:R1:W-:Y:S01]  /*2d20*/  @P0 STS.128 [R227+0x17000], RZ ;  /* 0x017000ffe3000388 */ /* 0x0003e20000000c00 */
[----:B------:R-:W-:Y:S05]  /*2d30*/  @P0 BRA `(.L_x_56) ;  /* 0x0000025000000947 */ /* 0x000fea0003800000 */
[----:B------:R-:W-:Y:S01]  /*2d40*/  ISETP.GE.AND P5, PT, R236, c[0x0][0x220], PT ;  /* 0x00008800ec007a0c */ /* 0x000fe20003fa6270 */
[----:B------:R-:W-:Y:S01]  /*2d50*/  IMAD.MOV.U32 R9, RZ, RZ, c[0x0][0x1a0] ;  /* 0x00006800ff097624 */ /* 0x000fe200078e00ff */
[----:B------:R-:W-:Y:S01]  /*2d60*/  ISETP.GE.AND P4, PT, R230, c[0x0][0x220], PT ;  /* 0x00008800e6007a0c */ /* 0x000fe20003f86270 */
[----:B------:R-:W-:Y:S01]  /*2d70*/  IMAD.MOV.U32 R11, RZ, RZ, c[0x0][0x1a4] ;  /* 0x00006900ff0b7624 */ /* 0x000fe200078e00ff */
[----:B------:R-:W-:-:S02]  /*2d80*/  ISETP.GE.AND P2, PT, R229, c[0x0][0x220], PT ;  /* 0x00008800e5007a0c */ /* 0x000fc40003f46270 */
[----:B------:R-:W-:-:S04]  /*2d90*/  LEA R10, P0, R9, R12, 0x5 ;  /* 0x0000000c090a7211 */ /* 0x000fc800078028ff */
[----:B------:R-:W-:Y:S02]  /*2da0*/  LEA.HI.X R11, R9, R17, R11, 0x5, P0 ;  /* 0x00000011090b7211 */ /* 0x000fe400000f2c0b */
[----:B------:R-:W-:Y:S01]  /*2db0*/  ISETP.GE.AND P0, PT, R228, c[0x0][0x220], PT ;  /* 0x00008800e4007a0c */ /* 0x000fe20003f06270 */
[----:B------:R1:W-:Y:S01]  /*2dc0*/  @P5 STS.128 [R227+0x11000], RZ ;  /* 0x011000ffe3005388 */ /* 0x0003e20000000c00 */
[C---:B--2-4-:R-:W-:Y:S02]  /*2dd0*/  @!P5 LEA R22, P6, R10.reuse, c[0x0][0x170], 0x1 ;  /* 0x00005c000a16da11 */ /* 0x054fe400078c08ff */
        /* <DEDUP_REMOVED lines=27> */
.L_x_56:
[----:B------:R-:W-:Y:S05]  /*2f90*/  BSYNC B0 ;  /* 0x0000000000007941 */ /* 0x000fea0003800000 */
.L_x_55:
        /* <DEDUP_REMOVED lines=17> */
[----:B------:R1:W-:Y:S02]  /*30b0*/  @P5 STS.128 [R227+0x11800], RZ ;  /* 0x011800ffe3005388 */ /* 0x0003e40000000c00 */
[C---:B-12-4-:R-:W-:Y:S02]  /*30c0*/  @!P5 LEA R18, P6, R16.reuse, c[0x0][0x170], 0x1 ;  /* 0x00005c001012da11 */ /* 0x056fe400078c08ff */
        /* <DEDUP_REMOVED lines=27> */
.L_x_58:
[----:B------:R-:W-:Y:S05]  /*3280*/  BSYNC B0 ;  /* 0x0000000000007941 */ /* 0x000fea0003800000 */
.L_x_57:
[C---:B------:R-:W-:Y:S01]  /*3290*/  IMAD.SHL.U32 R8, R3.reuse, 0x40, RZ ;  /* 0x0000004003087824 */ /* 0x040fe200078e00ff */
[----:B------:R-:W-:Y:S01]  /*32a0*/  R2P PR, R3, 0x6 ;  /* 0x0000000603007804 */ /* 0x000fe20000000000 */
[----:B------:R-:W-:Y:S01]  /*32b0*/  IMAD.SHL.U32 R14, R14, 0x8, RZ ;  /* 0x000000080e0e7824 */ /* 0x000fe200078e00ff */
[----:B------:R-:W0:Y:S01]  /*32c0*/  LDGDEPBAR ;  /* 0x00000000000079af */ /* 0x000e220000000000 */
[C---:B------:R-:W-:Y:S01]  /*32d0*/  IMAD R226, R7.reuse, 0x400, R4 ;  /* 0x0000040007e27824 */ /* 0x040fe200078e0204 */
[----:B------:R-:W-:Y:S01]  /*32e0*/  LOP3.LUT R8, R8, 0x1c0, RZ, 0xc0, !PT ;  /* 0x000001c008087812 */ /* 0x000fe200078ec0ff */
[----:B------:R-:W-:Y:S01]  /*32f0*/  IMAD.U32 R238, RZ, RZ, UR14 ;  /* 0x0000000effee7e24 */ /* 0x000fe2000f8e00ff */
[----:B------:R-:W-:Y:S01]  /*3300*/  LEA R7, R7, UR13, 0x4 ;  /* 0x0000000d07077c11 */ /* 0x000fe2000f8e20ff */
[----:B------:R-:W-:Y:S01]  /*3310*/  IMAD.SHL.U32 R226, R226, 0x2, RZ ;  /* 0x00000002e2e27824 */ /* 0x000fe200078e00ff */
[----:B------:R-:W-:Y:S01]  /*3320*/  LOP3.LUT R14, R8, 0x8, R14, 0xf8, !PT ;  /* 0x00000008080e7812 */ /* 0x000fe200078ef80e */
[----:B------:R-:W-:Y:S01]  /*3330*/  UISETP.GE.AND UP0, UPT, UR8, 0x2, UPT ;  /* 0x000000020800788c */ /* 0x000fe2000bf06270 */
[----:B------:R-:W-:Y:S01]  /*3340*/  SHF.R.U32.HI R8, RZ, 0x3, R8 ;  /* 0x00000003ff087819 */ /* 0x000fe20000011608 */
[--C-:B------:R-:W-:Y:S01]  /*3350*/  IMAD R224, R2, 0x2, R226.reuse ;  /* 0x0000000202e07824 */ /* 0x100fe200078e02e2 */
[----:B------:R-:W-:Y:S01]  /*3360*/  LDSM.16.M88.4 R40, [R226] ;  /* 0x00000000e228783b */ /* 0x000fe20000000200 */
[----:B------:R-:W-:Y:S01]  /*3370*/  IMAD R222, R0, 0x2, R226 ;  /* 0x0000000200de7824 */ /* 0x000fe200078e02e2 */
[----:B------:R-:W-:Y:S01]  /*3380*/  LOP3.LUT R8, R14, R8, RZ, 0x3c, !PT ;  /* 0x000000080e087212 */ /* 0x000fe200078e3cff */
[----:B------:R-:W-:Y:S01]  /*3390*/  IMAD R221, R0, 0x2, R224 ;  /* 0x0000000200dd7824 */ /* 0x000fe200078e02e0 */
[----:B------:R-:W-:Y:S01]  /*33a0*/  LDSM.16.M88.4 R52, [R224] ;  /* 0x00000000e034783b */ /* 0x000fe20000000200 */
[----:B------:R-:W-:-:S02]  /*33b0*/  IADD3 R6, R7, 0x1, R6 ;  /* 0x0000000107067810 */ /* 0x000fc40007ffe006 */
[----:B------:R-:W-:Y:S01]  /*33c0*/  IMAD R225, R225, 0x200, R8 ;  /* 0x00000200e1e17824 */ /* 0x000fe200078e0208 */
[----:B------:R-:W-:Y:S01]  /*33d0*/  LDSM.16.M88.4 R36, [R222] ;  /* 0x00000000de24783b */ /* 0x000fe20000000200 */
[----:B------:R-:W-:Y:S02]  /*33e0*/  IADD3 R238, R238, -UR15, R6 ;  /* 0x8000000feeee7c10 */ /* 0x000fe4000fffe006 */
[----:B------:R-:W-:Y:S02]  /*33f0*/  IMAD.SHL.U32 R225, R225, 0x2, RZ ;  /* 0x00000002e1e17824 */ /* 0x000fe400078e00ff */
[----:B------:R-:W-:-:S03]  /*3400*/  IADD3 R238, R238, c[0x0][0x2e8], RZ ;  /* 0x0000ba00eeee7a10 */ /* 0x000fc60007ffe0ff */
[----:B-12-4-:R-:W1:Y:S01]  /*3410*/  LDSM.16.M88.4 R16, [R225+0x8000] ;  /* 0x00800000e110783b */ /* 0x016e620000000200 */
[C---:B------:R-:W-:Y:S02]  /*3420*/  IADD3 R3, R225.reuse, 0x8000, RZ ;  /* 0x00008000e1037810 */ /* 0x040fe40007ffe0ff */
[----:B------:R-:W-:Y:S01]  /*3430*/  IADD3 R223, R225, 0x8020, RZ ;  /* 0x00008020e1df7810 */ /* 0x000fe20007ffe0ff */
[----:B------:R-:W2:Y:S01]  /*3440*/  LDSM.16.M88.4 R8, [R225+0x8800] ;  /* 0x00880000e108783b */ /* 0x000ea20000000200 */
[----:B------:R-:W-:Y:S01]  /*3450*/  @P1 IADD3 R223, R3, -0x20, RZ ;  /* 0xffffffe003df1810 */ /* 0x000fe20007ffe0ff */
[----:B------:R-:W-:Y:S01]  /*3460*/  IMAD.MOV.U32 R3, RZ, RZ, 0x40 ;  /* 0x00000040ff037424 */ /* 0x000fe200078e00ff */
[C---:B------:R-:W-:Y:S01]  /*3470*/  IADD3 R231, R238.reuse, 0x8, RZ ;  /* 0x00000008eee77810 */ /* 0x040fe20007ffe0ff */
[----:B------:R-:W4:Y:S01]  /*3480*/  LDSM.16.M88.4 R72, [R225+0x9000] ;  /* 0x00900000e148783b */ /* 0x000f220000000200 */
[----:B------:R-:W-:Y:S02]  /*3490*/  IMNMX R238, R238, UR14, PT ;  /* 0x0000000eeeee7c17 */ /* 0x000fe4000b800200 */
[----:B------:R-:W-:Y:S01]  /*34a0*/  SEL R3, R3, 0xffffffc0, !P2 ;  /* 0xffffffc003037807 */ /* 0x000fe20005000000 */
[----:B------:R-:W5:Y:S01]  /*34b0*/  LDSM.16.M88.4 R64, [R223] ;  /* 0x00000000df40783b */ /* 0x000f620000000200 */
[----:B------:R-:W-:-:S02]  /*34c0*/  IMNMX R231, R231, UR14, PT ;  /* 0x0000000ee7e77c17 */ /* 0x000fc4000b800200 */
[----:B------:R-:W-:Y:S01]  /*34d0*/  IADD3 R215, R223, 0x800, RZ ;  /* 0x00000800dfd77810 */ /* 0x000fe20007ffe0ff */
[----:B------:R-:W3:Y:S01]  /*34e0*/  LDSM.16.M88.4 R68, [R225+0x9800] ;  /* 0x00980000e144783b */ /* 0x000ee20000000200 */
[----:B------:R-:W-:Y:S01]  /*34f0*/  IMAD.IADD R219, R225, 0x1, R3 ;  /* 0x00000001e1db7824 */ /* 0x000fe200078e0203 */
[----:B------:R-:W-:Y:S01]  /*3500*/  IADD3 R214, R223, 0x1000, RZ ;  /* 0x00001000dfd67810 */ /* 0x000fe20007ffe0ff */
[----:B------:R-:W-:Y:S01]  /*3510*/  IMAD.IADD R212, R3, 0x1, R223 ;  /* 0x0000000103d47824 */ /* 0x000fe200078e02df */
[----:B------:R-:W3:Y:S01]  /*3520*/  LDSM.16.M88.4 R60, [R223+0x800] ;  /* 0x00080000df3c783b */ /* 0x000ee20000000200 */
[----:B------:R-:W-:Y:S01]  /*3530*/  IMAD.U32 R3, RZ, RZ, UR27 ;  /* 0x0000001bff037e24 */ /* 0x000fe2000f8e00ff */
[----:B------:R-:W-:Y:S02]  /*3540*/  IADD3 R213, R223, 0x1800, RZ ;  /* 0x00001800dfd57810 */ /* 0x000fe40007ffe0ff */
[----:B------:R-:W3:Y:S01]  /*3550*/  LDSM.16.M88.4 R56, [R223+0x1000] ;  /* 0x00100000df38783b */ /* 0x000ee20000000200 */
[----:B------:R-:W-:Y:S01]  /*3560*/  IMAD R3, R3, 0x40, R165 ;  /* 0x0000004003037824 */ /* 0x000fe200078e02a5 */
[----:B------:R-:W-:-:S02]  /*3570*/  IADD3 R211, R223, 0x2000, RZ ;  /* 0x00002000dfd37810 */ /* 0x000fc40007ffe0ff */
[----:B------:R-:W3:Y:S01]  /*3580*/  LDSM.16.M88.4 R32, [R219+0x8000] ;  /* 0x00800000db20783b */ /* 0x000ee20000000200 */
[----:B------:R-:W-:Y:S02]  /*3590*/  IADD3 R210, R223, 0x2800, RZ ;  /* 0x00002800dfd27810 */ /* 0x000fe40007ffe0ff */
[C---:B------:R-:W-:Y:S01]  /*35a0*/  IADD3 R6, R3.reuse, 0x1, RZ ;  /* 0x0000000103067810 */ /* 0x040fe20007ffe0ff */
[----:B------:R-:W3:Y:S01]  /*35b0*/  LDSM.16.M88.4 R48, [R223+0x1800] ;  /* 0x00180000df30783b */ /* 0x000ee20000000200 */
[C---:B------:R-:W-:Y:S02]  /*35c0*/  IADD3 R7, R3.reuse, 0x8, RZ ;  /* 0x0000000803077810 */ /* 0x040fe40007ffe0ff */
[CC--:B------:R-:W-:Y:S01]  /*35d0*/  ISETP.GE.AND P0, PT, R6.reuse, R238.reuse, PT ;  /* 0x000000ee0600720c */ /* 0x0c0fe20003f06270 */
[----:B------:R-:W3:Y:S01]  /*35e0*/  LDSM.16.M88.4 R28, [R219+0x8800] ;  /* 0x00880000db1c783b */ /* 0x000ee20000000200 */
[----:B------:R-:W-:Y:S02]  /*35f0*/  ISETP.GE.AND P3, PT, R6, R231, PT ;  /* 0x000000e70600720c */ /* 0x000fe40003f66270 */
[----:B------:R-:W-:Y:S01]  /*3600*/  IADD3 R6, R3, 0x9, RZ ;  /* 0x0000000903067810 */ /* 0x000fe20007ffe0ff */
[----:B-1----:R-:W-:Y:S01]  /*3610*/  HMMA.16816.F32 R20, R40, R16, RZ ;  /* 0x000000102814723c */ /* 0x002fe200000018ff */
[----:B------:R-:W1:Y:S01]  /*3620*/  LDSM.16.M88.4 R24, [R219+0x9000] ;  /* 0x00900000db18783b */ /* 0x000e620000000200 */
[----:B------:R-:W-:-:S02]  /*3630*/  ISETP.GE.AND P4, PT, R7, R238, PT ;  /* 0x000000ee0700720c */ /* 0x000fc40003f86270 */
[-C--:B------:R-:W-:Y:S01]  /*3640*/  ISETP.GE.AND P6, PT, R7, R231.reuse, PT ;  /* 0x000000e70700720c */ /* 0x080fe20003fc6270 */
[----:B------:R-:W-:Y:S01]  /*3650*/  LDSM.16.M88.4 R80, [R219+0x9800] ;  /* 0x00980000db50783b */ /* 0x000fe20000000200 */
[C---:B------:R-:W-:Y:S02]  /*3660*/  IADD3 R7, R3.reuse, 0x10, RZ ;  /* 0x0000001003077810 */ /* 0x040fe40007ffe0ff */
[C---:B------:R-:W-:Y:S01]  /*3670*/  HMMA.16816.F32 R16, R40.reuse, R18, RZ ;  /* 0x000000122810723c */ /* 0x040fe200000018ff */
[CC--:B------:R-:W-:Y:S02]  /*3680*/  ISETP.GE.AND P2, PT, R6.reuse, R238.reuse, PT ;  /* 0x000000ee0600720c */ /* 0x0c0fe40003f46270 */
[----:B------:R-:W-:Y:S02]  /*3690*/  ISETP.GE.AND P5, PT, R6, R231, PT ;  /* 0x000000e70600720c */ /* 0x000fe40003fa6270 */
[----:B------:R-:W-:Y:S02]  /*36a0*/  IADD3 R6, R3, 0x11, RZ ;  /* 0x0000001103067810 */ /* 0x000fe40007ffe0ff */
[----:B------:R-:W-:Y:S01]  /*36b0*/  ISETP.GE.AND P1, PT, R7, R238, PT ;  /* 0x000000ee0700720c */ /* 0x000fe20003f26270 */
[----:B--2---:R-:W-:Y:S01]  /*36c0*/  HMMA.16816.F32 R12, R40, R8, RZ ;  /* 0x00000008280c723c */ /* 0x004fe200000018ff */
[----:B------:R-:W-:-:S02]  /*36d0*/  IADD3 R209, R223, 0x3000, RZ ;  /* 0x00003000dfd17810 */ /* 0x000fc40007ffe0ff */
[C---:B------:R-:W-:Y:S02]  /*36e0*/  IADD3 R208, R223.reuse, 0x3800, RZ ;  /* 0x00003800dfd07810 */ /* 0x040fe40007ffe0ff */
[C---:B------:R-:W-:Y:S02]  /*36f0*/  IADD3 R207, R223.reuse, 0x4000, RZ ;  /* 0x00004000dfcf7810 */ /* 0x040fe40007ffe0ff */
[C---:B------:R-:W-:Y:S01]  /*3700*/  IADD3 R206, R223.reuse, 0x4800, RZ ;  /* 0x00004800dfce7810 */ /* 0x040fe20007ffe0ff */
[----:B------:R-:W-:Y:S01]  /*3710*/  HMMA.16816.F32 R8, R40, R10, RZ ;  /* 0x0000000a2808723c */ /* 0x000fe200000018ff */
[C---:B------:R-:W-:Y:S02]  /*3720*/  IADD3 R205, R223.reuse, 0x5000, RZ ;  /* 0x00005000dfcd7810 */ /* 0x040fe40007ffe0ff */
[C---:B------:R-:W-:Y:S02]  /*3730*/  IADD3 R204, R223.reuse, 0x5800, RZ ;  /* 0x00005800dfcc7810 */ /* 0x040fe40007ffe0ff */
[----:B------:R-:W-:-:S02]  /*3740*/  IADD3 R203, R223, 0x6000, RZ ;  /* 0x00006000dfcb7810 */ /* 0x000fc40007ffe0ff */
[C---:B------:R-:W-:Y:S01]  /*3750*/  IADD3 R202, R223.reuse, 0x6800, RZ ;  /* 0x00006800dfca7810 */ /* 0x040fe20007ffe0ff */
[----:B----4-:R-:W-:Y:S01]  /*3760*/  HMMA.16816.F32 R76, R40, R72, RZ ;  /* 0x00000048284c723c */ /* 0x010fe200000018ff */
[C---:B------:R-:W-:Y:S02]  /*3770*/  IADD3 R201, R223.reuse, 0x7000, RZ ;  /* 0x00007000dfc97810 */ /* 0x040fe40007ffe0ff */
[----:B------:R-:W-:-:S05]  /*3780*/  IADD3 R200, R223, 0x7800, RZ ;  /* 0x00007800dfc87810 */ /* 0x000fca0007ffe0ff */
[----:B------:R-:W-:Y:S08]  /*3790*/  HMMA.16816.F32 R72, R40, R74, RZ ;  /* 0x0000004a2848723c */ /* 0x000ff000000018ff */
[C---:B-----5:R-:W-:Y:S08]  /*37a0*/  HMMA.16816.F32 R20, R52.reuse, R64, R20 ;  /* 0x000000403414723c */ /* 0x060ff00000001814 */
[----:B------:R-:W-:Y:S01]  /*37b0*/  HMMA.16816.F32 R16, R52, R66, R16 ;  /* 0x000000423410723c */ /* 0x000fe20000001810 */
[----:B------:R-:W-:Y:S07]  /*37c0*/  LDSM.16.M88.4 R64, [R212] ;  /* 0x00000000d440783b */ /* 0x000fee0000000200 */
[C---:B---3--:R-:W-:Y:S08]  /*37d0*/  HMMA.16816.F32 R44, R40.reuse, R68, RZ ;  /* 0x00000044282c723c */ /* 0x048ff000000018ff */
[----:B------:R-:W-:Y:S01]  /*37e0*/  HMMA.16816.F32 R40, R40, R70, RZ ;  /* 0x000000462828723c */ /* 0x000fe200000018ff */
[----:B------:R-:W2:Y:S07]  /*37f0*/  LDSM.16.M88.4 R68, [R221] ;  /* 0x00000000dd44783b */ /* 0x000eae0000000200 */
[C---:B------:R-:W-:Y:S08]  /*3800*/  HMMA.16816.F32 R12, R52.reuse, R60, R12 ;  /* 0x0000003c340c723c */ /* 0x040ff0000000180c */
[C---:B------:R-:W-:Y:S01]  /*3810*/  HMMA.16816.F32 R8, R52.reuse, R62, R8 ;  /* 0x0000003e3408723c */ /* 0x040fe20000001808 */
[----:B------:R-:W3:Y:S07]  /*3820*/  LDSM.16.M88.4 R60, [R212+0x800] ;  /* 0x00080000d43c783b */ /* 0x000eee0000000200 */
[C---:B------:R-:W-:Y:S08]  /*3830*/  HMMA.16816.F32 R76, R52.reuse, R56, R76 ;  /* 0x00000038344c723c */ /* 0x040ff0000000184c */
[----:B------:R-:W-:Y:S01]  /*3840*/  HMMA.16816.F32 R72, R52, R58, R72 ;  /* 0x0000003a3448723c */ /* 0x000fe20000001848 */
[----:B------:R-:W4:Y:S07]  /*3850*/  LDSM.16.M88.4 R56, [R212+0x1000] ;  /* 0x00100000d438783b */ /* 0x000f2e0000000200 */
[C---:B------:R-:W-:Y:S08]  /*3860*/  HMMA.16816.F32 R20, R36.reuse, R32, R20 ;  /* 0x000000202414723c */ /* 0x040ff00000001814 */
[----:B------:R-:W-:Y:S01]  /*3870*/  HMMA.16816.F32 R16, R36, R34, R16 ;  /* 0x000000222410723c */ /* 0x000fe20000001810 */
[----:B------:R-:W-:Y:S07]  /*3880*/  LDSM.16.M88.4 R32, [R225+0xa000] ;  /* 0x00a00000e120783b */ /* 0x000fee0000000200 */
[C---:B------:R-:W-:Y:S08]  /*3890*/  HMMA.16816.F32 R44, R52.reuse, R48, R44 ;  /* 0x00000030342c723c */ /* 0x040ff0000000182c */
[----:B------:R-:W-:Y:S01]  /*38a0*/  HMMA.16816.F32 R40, R52, R50, R40 ;  /* 0x000000323428723c */ /* 0x000fe20000001828 */
[----:B------:R-:W5:Y:S04]  /*38b0*/  LDSM.16.M88.4 R48, [R226+0x2000] ;  /* 0x00200000e230783b */ /* 0x000f680000000200 */
[----:B------:R-:W3:Y:S03]  /*38c0*/  LDSM.16.M88.4 R52, [R212+0x1800] ;  /* 0x00180000d434783b */ /* 0x000ee60000000200 */
[C---:B------:R-:W-:Y:S08]  /*38d0*/  HMMA.16816.F32 R12, R36.reuse, R28, R12 ;  /* 0x0000001c240c723c */ /* 0x040ff0000000180c */
[C---:B------:R-:W-:Y:S01]  /*38e0*/  HMMA.16816.F32 R8, R36.reuse, R30, R8 ;  /* 0x0000001e2408723c */ /* 0x040fe20000001808 */
[----:B------:R-:W3:Y:S07]  /*38f0*/  LDSM.16.M88.4 R28, [R225+0xa800] ;  /* 0x00a80000e11c783b */ /* 0x000eee0000000200 */
[C---:B-1----:R-:W-:Y:S08]  /*3900*/  HMMA.16816.F32 R76, R36.reuse, R24, R76 ;  /* 0x00000018244c723c */ /* 0x042ff0000000184c */
[----:B------:R-:W-:Y:S01]  /*3910*/  HMMA.16816.F32 R72, R36, R26, R72 ;  /* 0x0000001a2448723c */ /* 0x000fe20000001848 */
[----:B------:R-:W1:Y:S07]  /*3920*/  LDSM.16.M88.4 R24, [R225+0xb000] ;  /* 0x00b00000e118783b */ /* 0x000e6e0000000200 */
[C---:B--2---:R-:W-:Y:S08]  /*3930*/  HMMA.16816.F32 R20, R68.reuse, R64, R20 ;  /* 0x000000404414723c */ /* 0x044ff00000001814 */
[----:B------:R-:W-:Y:S01]  /*3940*/  HMMA.16816.F32 R16, R68, R66, R16 ;  /* 0x000000424410723c */ /* 0x000fe20000001810 */
[----:B------:R-:W-:Y:S07]  /*3950*/  LDSM.16.M88.4 R64, [R225+0xb800] ;  /* 0x00b80000e140783b */ /* 0x000fee0000000200 */
[C---:B------:R-:W-:Y:S08]  /*3960*/  HMMA.16816.F32 R44, R36.reuse, R80, R44 ;  /* 0x00000050242c723c */ /* 0x040ff0000000182c */
[----:B------:R-:W-:Y:S01]  /*3970*/  HMMA.16816.F32 R40, R36, R82, R40 ;  /* 0x000000522428723c */ /* 0x000fe20000001828 */
[----:B------:R-:W-:Y:S04]  /*3980*/  LDSM.16.M88.4 R36, [R223+0x2000] ;  /* 0x00200000df24783b */ /* 0x000fe80000000200 */
[----:B------:R-:W-:Y:S03]  /*3990*/  LDSM.16.M88.4 R80, [R225+0xf800] ;  /* 0x00f80000e150783b */ /* 0x000fe60000000200 */
[C---:B---3--:R-:W-:Y:S08]  /*39a0*/  HMMA.16816.F32 R12, R68.reuse, R60, R12 ;  /* 0x0000003c440c723c */ /* 0x048ff0000000180c */
[C---:B------:R-:W-:Y:S01]  /*39b0*/  HMMA.16816.F32 R8, R68.reuse, R62, R8 ;  /* 0x0000003e4408723c */ /* 0x040fe20000001808 */
[----:B------:R-:W2:Y:S07]  /*39c0*/  LDSM.16.M88.4 R60, [R224+0x2000] ;  /* 0x00200000e03c783b */ /* 0x000eae0000000200 */
[C---:B----4-:R-:W-:Y:S08]  /*39d0*/  HMMA.16816.F32 R76, R68.reuse, R56, R76 ;  /* 0x00000038444c723c */ /* 0x050ff0000000184c */
[----:B------:R-:W-:Y:S01]  /*39e0*/  HMMA.16816.F32 R72, R68, R58, R72 ;  /* 0x0000003a4448723c */ /* 0x000fe20000001848 */
[----:B------:R-:W3:Y:S07]  /*39f0*/  LDSM.16.M88.4 R56, [R223+0x2800] ;  /* 0x00280000df38783b */ /* 0x000eee0000000200 */
[C---:B-----5:R-:W-:Y:S08]  /*3a00*/  HMMA.16816.F32 R20, R48.reuse, R32, R20 ;  /* 0x000000203014723c */ /* 0x060ff00000001814 */
[----:B------:R-:W-:Y:S01]  /*3a10*/  HMMA.16816.F32 R16, R48, R34, R16 ;  /* 0x000000223010723c */ /* 0x000fe20000001810 */
[----:B------:R-:W-:Y:S07]  /*3a20*/  LDSM.16.M88.4 R32, [R219+0xa000] ;  /* 0x00a00000db20783b */ /* 0x000fee0000000200 */
[C---:B------:R-:W-:Y:S08]  /*3a30*/  HMMA.16816.F32 R44, R68.reuse, R52, R44 ;  /* 0x00000034442c723c */ /* 0x040ff0000000182c */
[----:B------:R-:W-:Y:S01]  /*3a40*/  HMMA.16816.F32 R40, R68, R54, R40 ;  /* 0x000000364428723c */ /* 0x000fe20000001828 */
[----:B------:R-:W-:Y:S04]  /*3a50*/  LDSM.16.M88.4 R52, [R222+0x2000] ;  /* 0x00200000de34783b */ /* 0x000fe80000000200 */
[----:B------:R-:W-:Y:S03]  /*3a60*/  LDSM.16.M88.4 R68, [R223+0x3800] ;  /* 0x00380000df44783b */ /* 0x000fe60000000200 */
[C---:B------:R-:W-:Y:S08]  /*3a70*/  HMMA.16816.F32 R12, R48.reuse, R28, R12 ;  /* 0x0000001c300c723c */ /* 0x040ff0000000180c */
[C---:B------:R-:W-:Y:S01]  /*3a80*/  HMMA.16816.F32 R8, R48.reuse, R30, R8 ;  /* 0x0000001e3008723c */ /* 0x040fe20000001808 */
[----:B------:R-:W4:Y:S07]  /*3a90*/  LDSM.16.M88.4 R28, [R223+0x3000] ;  /* 0x00300000df1c783b */ /* 0x000f2e0000000200 */
        /* <DEDUP_REMOVED lines=8> */
[----:B------:R-:W2:Y:S04]  /*3b20*/  LDSM.16.M88.4 R48, [R219+0xb000] ;  /* 0x00b00000db30783b */ /* 0x000ea80000000200 */
[----:B------:R-:W-:Y:S03]  /*3b30*/  LDSM.16.M88.4 R64, [R226+0x4000] ;  /* 0x00400000e240783b */ /* 0x000fe60000000200 */
[C---:B---3--:R-:W-:Y:S08]  /*3b40*/  HMMA.16816.F32 R12, R60.reuse, R56, R12 ;  /* 0x000000383c0c723c */ /* 0x048ff0000000180c */
[C---:B------:R-:W-:Y:S01]  /*3b50*/  HMMA.16816.F32 R8, R60.reuse, R58, R8 ;  /* 0x0000003a3c08723c */ /* 0x040fe20000001808 */
[----:B------:R-:W-:Y:S07]  /*3b60*/  LDSM.16.M88.4 R56, [R221+0x2000] ;  /* 0x00200000dd38783b */ /* 0x000fee0000000200 */
[C---:B----4-:R-:W-:Y:S08]  /*3b70*/  HMMA.16816.F32 R76, R60.reuse, R28, R76 ;  /* 0x0000001c3c4c723c */ /* 0x050ff0000000184c */
[----:B------:R-:W-:Y:S01]  /*3b80*/  HMMA.16816.F32 R72, R60, R30, R72 ;  /* 0x0000001e3c48723c */ /* 0x000fe20000001848 */
[----:B------:R-:W-:Y:S07]  /*3b90*/  LDSM.16.M88.4 R28, [R212+0x2800] ;  /* 0x00280000d41c783b */ /* 0x000fee0000000200 */
[C---:B------:R-:W-:Y:S08]  /*3ba0*/  HMMA.16816.F32 R20, R52.reuse, R32, R20 ;  /* 0x000000203414723c */ /* 0x040ff00000001814 */
[----:B------:R-:W-:Y:S01]  /*3bb0*/  HMMA.16816.F32 R16, R52, R34, R16 ;  /* 0x000000223410723c */ /* 0x000fe20000001810 */
[----:B------:R-:W3:Y:S07]  /*3bc0*/  LDSM.16.M88.4 R32, [R212+0x2000] ;  /* 0x00200000d420783b */ /* 0x000eee0000000200 */
[C---:B------:R-:W-:Y:S08]  /*3bd0*/  HMMA.16816.F32 R44, R60.reuse, R68, R44 ;  /* 0x000000443c2c723c */ /* 0x040ff0000000182c */
[----:B------:R-:W-:Y:S01]  /*3be0*/  HMMA.16816.F32 R40, R60, R70, R40 ;  /* 0x000000463c28723c */ /* 0x000fe20000001828 */
[----:B------:R-:W4:Y:S07]  /*3bf0*/  LDSM.16.M88.4 R60, [R212+0x3000] ;  /* 0x00300000d43c783b */ /* 0x000f2e0000000200 */
[C---:B-1----:R-:W-:Y:S08]  /*3c00*/  HMMA.16816.F32 R12, R52.reuse, R24, R12 ;  /* 0x00000018340c723c */ /* 0x042ff0000000180c */
[C---:B------:R-:W-:Y:S01]  /*3c10*/  HMMA.16816.F32 R8, R52.reuse, R26, R8 ;  /* 0x0000001a3408723c */ /* 0x040fe20000001808 */
[----:B------:R-:W1:Y:S07]  /*3c20*/  LDSM.16.M88.4 R24, [R212+0x3800] ;  /* 0x00380000d418783b */ /* 0x000e6e0000000200 */
[C---:B--2---:R-:W-:Y:S08]  /*3c30*/  HMMA.16816.F32 R76, R52.reuse, R48, R76 ;  /* 0x00000030344c723c */ /* 0x044ff0000000184c */
[C---:B------:R-:W-:Y:S01]  /*3c40*/  HMMA.16816.F32 R72, R52.reuse, R50, R72 ;  /* 0x000000323448723c */ /* 0x040fe20000001848 */
[----:B------:R-:W2:Y:S07]  /*3c50*/  LDSM.16.M88.4 R48, [R225+0xc000] ;  /* 0x00c00000e130783b */ /* 0x000eae0000000200 */
[C---:B------:R-:W-:Y:S01]  /*3c60*/  HMMA.16816.F32 R68, R52.reuse, R36, R44 ;  /* 0x000000243444723c */ /* 0x040fe2000000182c */
[----:B------:R-:W5:Y:S07]  /*3c70*/  LDSM.16.M88.4 R44, [R225+0xc800] ;  /* 0x00c80000e12c783b */ /* 0x000f6e0000000200 */
[----:B------:R-:W-:Y:S01]  /*3c80*/  HMMA.16816.F32 R40, R52, R38, R40 ;  /* 0x000000263428723c */ /* 0x000fe20000001828 */
[----:B------:R-:W-:Y:S04]  /*3c90*/  LDSM.16.M88.4 R36, [R224+0x4000] ;  /* 0x00400000e024783b */ /* 0x000fe80000000200 */
[----:B------:R-:W-:Y:S03]  /*3ca0*/  LDSM.16.M88.4 R52, [R223+0x5000] ;  /* 0x00500000df34783b */ /* 0x000fe60000000200 */
[C---:B---3--:R-:W-:Y:S08]  /*3cb0*/  HMMA.16816.F32 R20, R56.reuse, R32, R20 ;  /* 0x000000203814723c */ /* 0x048ff00000001814 */
[C---:B------:R-:W-:Y:S01]  /*3cc0*/  HMMA.16816.F32 R16, R56.reuse, R34, R16 ;  /* 0x000000223810723c */ /* 0x040fe20000001810 */
[----:B------:R-:W-:Y:S07]  /*3cd0*/  LDSM.16.M88.4 R32, [R225+0xd800] ;  /* 0x00d80000e120783b */ /* 0x000fee0000000200 */
[C---:B------:R-:W-:Y:S08]  /*3ce0*/  HMMA.16816.F32 R12, R56.reuse, R28, R12 ;  /* 0x0000001c380c723c */ /* 0x040ff0000000180c */
[C---:B------:R-:W-:Y:S01]  /*3cf0*/  HMMA.16816.F32 R8, R56.reuse, R30, R8 ;  /* 0x0000001e3808723c */ /* 0x040fe20000001808 */
[----:B------:R-:W3:Y:S07]  /*3d00*/  LDSM.16.M88.4 R28, [R225+0xd000] ;  /* 0x00d00000e11c783b */ /* 0x000eee0000000200 */
[C---:B----4-:R-:W-:Y:S08]  /*3d10*/  HMMA.16816.F32 R76, R56.reuse, R60, R76 ;  /* 0x0000003c384c723c */ /* 0x050ff0000000184c */
[C---:B------:R-:W-:Y:S01]  /*3d20*/  HMMA.16816.F32 R72, R56.reuse, R62, R72 ;  /* 0x0000003e3848723c */ /* 0x040fe20000001848 */
[----:B------:R-:W-:Y:S07]  /*3d30*/  LDSM.16.M88.4 R60, [R221+0x4000] ;  /* 0x00400000dd3c783b */ /* 0x000fee0000000200 */
[C---:B-1----:R-:W-:Y:S08]  /*3d40*/  HMMA.16816.F32 R68, R56.reuse, R24, R68 ;  /* 0x000000183844723c */ /* 0x042ff00000001844 */
[----:B------:R-:W-:Y:S01]  /*3d50*/  HMMA.16816.F32 R40, R56, R26, R40 ;  /* 0x0000001a3828723c */ /* 0x000fe20000001828 */
[----:B------:R-:W1:Y:S04]  /*3d60*/  LDSM.16.M88.4 R24, [R223+0x4000] ;  /* 0x00400000df18783b */ /* 0x000e680000000200 */
[----:B------:R-:W-:Y:S03]  /*3d70*/  LDSM.16.M88.4 R56, [R219+0xc800] ;  /* 0x00c80000db38783b */ /* 0x000fe60000000200 */
[C---:B--2---:R-:W-:Y:S08]  /*3d80*/  HMMA.16816.F32 R20, R64.reuse, R48, R20 ;  /* 0x000000304014723c */ /* 0x044ff00000001814 */
[C---:B------:R-:W-:Y:S01]  /*3d90*/  HMMA.16816.F32 R16, R64.reuse, R50, R16 ;  /* 0x000000324010723c */ /* 0x040fe20000001810 */
[----:B------:R-:W2:Y:S07]  /*3da0*/  LDSM.16.M88.4 R48, [R223+0x4800] ;  /* 0x00480000df30783b */ /* 0x000eae0000000200 */
[C---:B-----5:R-:W-:Y:S08]  /*3db0*/  HMMA.16816.F32 R12, R64.reuse, R44, R12 ;  /* 0x0000002c400c723c */ /* 0x060ff0000000180c */
[C---:B------:R-:W-:Y:S01]  /*3dc0*/  HMMA.16816.F32 R8, R64.reuse, R46, R8 ;  /* 0x0000002e4008723c */ /* 0x040fe20000001808 */
[----:B------:R-:W4:Y:S07]  /*3dd0*/  LDSM.16.M88.4 R44, [R223+0x5800] ;  /* 0x00580000df2c783b */ /* 0x000f2e0000000200 */
[C---:B---3--:R-:W-:Y:S08]  /*3de0*/  HMMA.16816.F32 R76, R64.reuse, R28, R76 ;  /* 0x0000001c404c723c */ /* 0x048ff0000000184c */
        /* <DEDUP_REMOVED lines=14> */
[----:B------:R-:W2:Y:S07]  /*3ed0*/  LDSM.16.M88.4 R52, [R212+0x4000] ;  /* 0x00400000d434783b */ /* 0x000eae0000000200 */
[C---:B----4-:R-:W-:Y:S08]  /*3ee0*/  HMMA.16816.F32 R68, R36.reuse, R44, R68 ;  /* 0x0000002c2444723c */ /* 0x050ff00000001844 */
[----:B------:R-:W-:Y:S01]  /*3ef0*/  HMMA.16816.F32 R40, R36, R46, R40 ;  /* 0x0000002e2428723c */ /* 0x000fe20000001828 */
[----:B------:R-:W4:Y:S04]  /*3f00*/  LDSM.16.M88.4 R36, [R212+0x4800] ;  /* 0x00480000d424783b */ /* 0x000f280000000200 */
[----:B------:R-:W-:Y:S03]  /*3f10*/  LDSM.16.M88.4 R44, [R226+0x6000] ;  /* 0x00600000e22c783b */ /* 0x000fe60000000200 */
[C---:B---3--:R-:W-:Y:S08]  /*3f20*/  HMMA.16816.F32 R20, R32.reuse, R28, R20 ;  /* 0x0000001c2014723c */ /* 0x048ff00000001814 */
[C---:B------:R-:W-:Y:S01]  /*3f30*/  HMMA.16816.F32 R16, R32.reuse, R30, R16 ;  /* 0x0000001e2010723c */ /* 0x040fe20000001810 */
[----:B------:R-:W3:Y:S07]  /*3f40*/  LDSM.16.M88.4 R28, [R212+0x5000] ;  /* 0x00500000d41c783b */ /* 0x000eee0000000200 */
[C---:B------:R-:W-:Y:S08]  /*3f50*/  HMMA.16816.F32 R12, R32.reuse, R56, R12 ;  /* 0x00000038200c723c */ /* 0x040ff0000000180c */
[C---:B------:R-:W-:Y:S01]  /*3f60*/  HMMA.16816.F32 R56, R32.reuse, R58, R8 ;  /* 0x0000003a2038723c */ /* 0x040fe20000001808 */
[----:B------:R-:W5:Y:S07]  /*3f70*/  LDSM.16.M88.4 R8, [R225+0xe000] ;  /* 0x00e00000e108783b */ /* 0x000f6e0000000200 */
[C---:B-1----:R-:W-:Y:S08]  /*3f80*/  HMMA.16816.F32 R76, R32.reuse, R48, R76 ;  /* 0x00000030204c723c */ /* 0x042ff0000000184c */
[C---:B------:R-:W-:Y:S01]  /*3f90*/  HMMA.16816.F32 R72, R32.reuse, R50, R72 ;  /* 0x000000322048723c */ /* 0x040fe20000001848 */
[----:B------:R-:W-:Y:S07]  /*3fa0*/  LDSM.16.M88.4 R48, [R224+0x6000] ;  /* 0x00600000e030783b */ /* 0x000fee0000000200 */
[C---:B------:R-:W-:Y:S08]  /*3fb0*/  HMMA.16816.F32 R68, R32.reuse, R24, R68 ;  /* 0x000000182044723c */ /* 0x040ff00000001844 */
[----:B------:R-:W-:Y:S01]  /*3fc0*/  HMMA.16816.F32 R40, R32, R26, R40 ;  /* 0x0000001a2028723c */ /* 0x000fe20000001828 */
[----:B------:R-:W1:Y:S04]  /*3fd0*/  LDSM.16.M88.4 R24, [R225+0xe800] ;  /* 0x00e80000e118783b */ /* 0x000e680000000200 */
[----:B------:R-:W1:Y:S03]  /*3fe0*/  LDSM.16.M88.4 R32, [R225+0xf000] ;  /* 0x00f00000e120783b */ /* 0x000e660000000200 */
[C---:B--2---:R-:W-:Y:S08]  /*3ff0*/  HMMA.16816.F32 R20, R60.reuse, R52, R20 ;  /* 0x000000343c14723c */ /* 0x044ff00000001814 */
[C---:B------:R-:W-:Y:S08]  /*4000*/  HMMA.16816.F32 R16, R60.reuse, R54, R16 ;  /* 0x000000363c10723c */ /* 0x040ff00000001810 */
[C---:B----4-:R-:W-:Y:S01]  /*4010*/  HMMA.16816.F32 R52, R60.reuse, R36, R12 ;  /* 0x000000243c34723c */ /* 0x050fe2000000180c */
[----:B------:R-:W2:Y:S07]  /*4020*/  LDSM.16.M88.4 R12, [R223+0x6000] ;  /* 0x00600000df0c783b */ /* 0x000eae0000000200 */
[C---:B------:R-:W-:Y:S01]  /*4030*/  HMMA.16816.F32 R56, R60.reuse, R38, R56 ;  /* 0x000000263c38723c */ /* 0x040fe20000001838 */
[----:B------:R-:W-:Y:S07]  /*4040*/  LDSM.16.M88.4 R36, [R223+0x7800] ;  /* 0x00780000df24783b */ /* 0x000fee0000000200 */
[C---:B---3--:R-:W-:Y:S08]  /*4050*/  HMMA.16816.F32 R76, R60.reuse, R28, R76 ;  /* 0x0000001c3c4c723c */ /* 0x048ff0000000184c */
[C---:B------:R-:W-:Y:S01]  /*4060*/  HMMA.16816.F32 R72, R60.reuse, R30, R72 ;  /* 0x0000001e3c48723c */ /* 0x040fe20000001848 */
[----:B------:R-:W3:Y:S07]  /*4070*/  LDSM.16.M88.4 R28, [R223+0x6800] ;  /* 0x00680000df1c783b */ /* 0x000eee0000000200 */
[C---:B------:R-:W-:Y:S08]  /*4080*/  HMMA.16816.F32 R68, R60.reuse, R64, R68 ;  /* 0x000000403c44723c */ /* 0x040ff00000001844 */
[----:B------:R-:W-:Y:S01]  /*4090*/  HMMA.16816.F32 R40, R60, R66, R40 ;  /* 0x000000423c28723c */ /* 0x000fe20000001828 */
[----:B------:R-:W-:Y:S07]  /*40a0*/  LDSM.16.M88.4 R60, [R212+0x6000] ;  /* 0x00600000d43c783b */ /* 0x000fee0000000200 */
[C---:B-----5:R-:W-:Y:S08]  /*40b0*/  HMMA.16816.F32 R20, R44.reuse, R8, R20 ;  /* 0x000000082c14723c */ /* 0x060ff00000001814 */
[C---:B------:R-:W-:Y:S01]  /*40c0*/  HMMA.16816.F32 R16, R44.reuse, R10, R16 ;  /* 0x0000000a2c10723c */ /* 0x040fe20000001810 */
[----:B------:R-:W4:Y:S07]  /*40d0*/  LDSM.16.M88.4 R8, [R223+0x7000] ;  /* 0x00700000df08783b */ /* 0x000f2e0000000200 */
[C---:B-1----:R-:W-:Y:S08]  /*40e0*/  HMMA.16816.F32 R52, R44.reuse, R24, R52 ;  /* 0x000000182c34723c */ /* 0x042ff00000001834 */
[C---:B------:R-:W-:Y:S01]  /*40f0*/  HMMA.16816.F32 R56, R44.reuse, R26, R56 ;  /* 0x0000001a2c38723c */ /* 0x040fe20000001838 */
[----:B------:R-:W-:Y:S07]  /*4100*/  LDSM.16.M88.4 R24, [R219+0xe800] ;  /* 0x00e80000db18783b */ /* 0x000fee0000000200 */
[C---:B------:R-:W-:Y:S08]  /*4110*/  HMMA.16816.F32 R76, R44.reuse, R32, R76 ;  /* 0x000000202c4c723c */ /* 0x040ff0000000184c */
[C---:B------:R-:W-:Y:S01]  /*4120*/  HMMA.16816.F32 R72, R44.reuse, R34, R72 ;  /* 0x000000222c48723c */ /* 0x040fe20000001848 */
[----:B------:R-:W-:Y:S07]  /*4130*/  LDSM.16.M88.4 R32, [R219+0xe000] ;  /* 0x00e00000db20783b */ /* 0x000fee0000000200 */
[C---:B------:R-:W-:Y:S08]  /*4140*/  HMMA.16816.F32 R68, R44.reuse, R80, R68 ;  /* 0x000000502c44723c */ /* 0x040ff00000001844 */
[----:B------:R-:W-:Y:S01]  /*4150*/  HMMA.16816.F32 R40, R44, R82, R40 ;  /* 0x000000522c28723c */ /* 0x000fe20000001828 */
[----:B------:R-:W1:Y:S07]  /*4160*/  LDSM.16.M88.4 R44, [R222+0x6000] ;  /* 0x00600000de2c783b */ /* 0x000e6e0000000200 */
[C---:B--2---:R-:W-:Y:S08]  /*4170*/  HMMA.16816.F32 R20, R48.reuse, R12, R20 ;  /* 0x0000000c3014723c */ /* 0x044ff00000001814 */
[C---:B------:R-:W-:Y:S01]  /*4180*/  HMMA.16816.F32 R16, R48.reuse, R14, R16 ;  /* 0x0000000e3010723c */ /* 0x040fe20000001810 */
[----:B------:R-:W2:Y:S07]  /*4190*/  LDSM.16.M88.4 R12, [R219+0xf000] ;  /* 0x00f00000db0c783b */ /* 0x000eae0000000200 */
[C---:B---3--:R-:W-:Y:S08]  /*41a0*/  HMMA.16816.F32 R52, R48.reuse, R28, R52 ;  /* 0x0000001c3034723c */ /* 0x048ff00000001834 */
[C---:B------:R-:W-:Y:S01]  /*41b0*/  HMMA.16816.F32 R56, R48.reuse, R30, R56 ;  /* 0x0000001e3038723c */ /* 0x040fe20000001838 */
[----:B------:R-:W3:Y:S07]  /*41c0*/  LDSM.16.M88.4 R28, [R219+0xf800] ;  /* 0x00f80000db1c783b */ /* 0x000eee0000000200 */
[C---:B----4-:R-:W-:Y:S08]  /*41d0*/  HMMA.16816.F32 R76, R48.reuse, R8, R76 ;  /* 0x00000008304c723c */ /* 0x050ff0000000184c */
[----:B------:R-:W-:Y:S01]  /*41e0*/  HMMA.16816.F32 R72, R48, R10, R72 ;  /* 0x0000000a3048723c */ /* 0x000fe20000001848 */
[----:B------:R-:W4:Y:S07]  /*41f0*/  LDSM.16.M88.4 R8, [R221+0x6000] ;  /* 0x00600000dd08783b */ /* 0x000f2e0000000200 */
[C---:B-1----:R-:W-:Y:S08]  /*4200*/  HMMA.16816.F32 R52, R44.reuse, R24, R52 ;  /* 0x000000182c34723c */ /* 0x042ff00000001834 */
[----:B------:R-:W-:Y:S01]  /*4210*/  HMMA.16816.F32 R56, R44, R26, R56 ;  /* 0x0000001a2c38723c */ /* 0x000fe20000001838 */
[----:B------:R-:W1:Y:S07]  /*4220*/  LDSM.16.M88.4 R24, [R212+0x6800] ;  /* 0x00680000d418783b */ /* 0x000e6e0000000200 */
[C---:B------:R-:W-:Y:S08]  /*4230*/  HMMA.16816.F32 R68, R48.reuse, R36, R68 ;  /* 0x000000243044723c */ /* 0x040ff00000001844 */
[----:B------:R-:W-:Y:S08]  /*4240*/  HMMA.16816.F32 R40, R48, R38, R40 ;  /* 0x000000263028723c */ /* 0x000ff00000001828 */
[C---:B------:R-:W-:Y:S08]  /*4250*/  HMMA.16816.F32 R20, R44.reuse, R32, R20 ;  /* 0x000000202c14723c */ /* 0x040ff00000001814 */
[C---:B--2---:R-:W-:Y:S08]  /*4260*/  HMMA.16816.F32 R76, R44.reuse, R12, R76 ;  /* 0x0000000c2c4c723c */ /* 0x044ff0000000184c */
[C---:B------:R-:W-:Y:S01]  /*4270*/  HMMA.16816.F32 R72, R44.reuse, R14, R72 ;  /* 0x0000000e2c48723c */ /* 0x040fe20000001848 */
[----:B------:R-:W2:Y:S07]  /*4280*/  LDSM.16.M88.4 R12, [R212+0x7000] ;  /* 0x00700000d40c783b */ /* 0x000eae0000000200 */
[C---:B------:R-:W-:Y:S08]  /*4290*/  HMMA.16816.F32 R16, R44.reuse, R34, R16 ;  /* 0x000000222c10723c */ /* 0x040ff00000001810 */
[C---:B---3--:R-:W-:Y:S08]  /*42a0*/  HMMA.16816.F32 R68, R44.reuse, R28, R68 ;  /* 0x0000001c2c44723c */ /* 0x048ff00000001844 */
[----:B------:R-:W-:Y:S01]  /*42b0*/  HMMA.16816.F32 R40, R44, R30, R40 ;  /* 0x0000001e2c28723c */ /* 0x000fe20000001828 */
[----:B------:R-:W3:Y:S01]  /*42c0*/  LDSM.16.M88.4 R28, [R212+0x7800] ;  /* 0x00780000d41c783b */ /* 0x000ee20000000200 */
[----:B------:R-:W-:-:S06]  /*42d0*/  DEPBAR.LE SB0, 0x0 ;  /* 0x000080000000791a */ /* 0x000fcc0000000000 */
[C---:B----4-:R-:W-:Y:S08]  /*42e0*/  HMMA.16816.F32 R20, R8.reuse, R60, R20 ;  /* 0x0000003c0814723c */ /* 0x050ff00000001814 */
[C---:B------:R-:W-:Y:S08]  /*42f0*/  HMMA.16816.F32 R16, R8.reuse, R62, R16 ;  /* 0x0000003e0810723c */ /* 0x040ff00000001810 */
[C---:B-1----:R-:W-:Y:S08]  /*4300*/  HMMA.16816.F32 R52, R8.reuse, R24, R52 ;  /* 0x000000180834723c */ /* 0x042ff00000001834 */
[----:B------:R-:W-:Y:S01]  /*4310*/  HMMA.16816.F32 R56, R8, R26, R56 ;  /* 0x0000001a0838723c */ /* 0x000fe20000001838 */
[----:B------:R-:W-:-:S02]  /*4320*/  FSEL R25, R21, -INF , !P0 ;  /* 0xff80000015197808 */ /* 0x000fc40004000000 */
[-C--:B------:R-:W-:Y:S02]  /*4330*/  ISETP.GE.AND P0, PT, R7, R231.reuse, PT ;  /* 0x000000e70700720c */ /* 0x080fe40003f06270 */
[----:B------:R-:W-:Y:S02]  /*4340*/  IADD3 R7, R3, 0x18, RZ ;  /* 0x0000001803077810 */ /* 0x000fe40007ffe0ff */
[----:B------:R-:W-:Y:S01]  /*4350*/  FSEL R23, R23, -INF , !P3 ;  /* 0xff80000017177808 */ /* 0x000fe20005800000 */
[----:B--2---:R-:W-:Y:S01]  /*4360*/  HMMA.16816.F32 R76, R8, R12, R76 ;  /* 0x0000000c084c723c */ /* 0x004fe2000000184c */
[----:B------:R-:W-:Y:S02]  /*4370*/  FSEL R27, R16, -INF , !P4 ;  /* 0xff800000101b7808 */ /* 0x000fe40006000000 */
[C---:B------:R-:W-:Y:S02]  /*4380*/  ISETP.GE.AND P3, PT, R6.reuse, R238, PT ;  /* 0x000000ee0600720c */ /* 0x040fe40003f66270 */
[----:B------:R-:W-:-:S02]  /*4390*/  ISETP.GE.AND P4, PT, R6, R231, PT ;  /* 0x000000e70600720c */ /* 0x000fc40003f86270 */
[----:B------:R-:W-:Y:S01]  /*43a0*/  FSEL R21, R18, -INF , !P6 ;  /* 0xff80000012157808 */ /* 0x000fe20007000000 */
[C---:B------:R-:W-:Y:S01]  /*43b0*/  HMMA.16816.F32 R72, R8.reuse, R14, R72 ;  /* 0x0000000e0848723c */ /* 0x040fe20000001848 */
[----:B------:R-:W-:Y:S02]  /*43c0*/  FSEL R26, R17, -INF , !P2 ;  /* 0xff800000111a7808 */ /* 0x000fe40005000000 */
[----:B------:R-:W-:Y:S02]  /*43d0*/  IADD3 R6, R3, 0x19, RZ ;  /* 0x0000001903067810 */ /* 0x000fe40007ffe0ff */
[C---:B------:R-:W-:Y:S02]  /*43e0*/  ISETP.GE.AND P6, PT, R7.reuse, R238, PT ;  /* 0x000000ee0700720c */ /* 0x040fe40003fc6270 */
[----:B------:R-:W-:Y:S01]  /*43f0*/  ISETP.GE.AND P2, PT, R7, R231, PT ;  /* 0x000000e70700720c */ /* 0x000fe20003f46270 */
[----:B---3--:R-:W-:Y:S01]  /*4400*/  HMMA.16816.F32 R40, R8, R30, R40 ;  /* 0x0000001e0828723c */ /* 0x008fe20000001828 */
[----:B------:R-:W-:-:S02]  /*4410*/  FSEL R24, R19, -INF , !P5 ;  /* 0xff80000013187808 */ /* 0x000fc40006800000 */
[C---:B------:R-:W-:Y:S02]  /*4420*/  IADD3 R7, R3.reuse, 0x20, RZ ;  /* 0x0000002003077810 */ /* 0x040fe40007ffe0ff */
[----:B------:R-:W-:Y:S02]  /*4430*/  FSEL R19, R52, -INF , !P1 ;  /* 0xff80000034137808 */ /* 0x000fe40004800000 */
[C---:B------:R-:W-:Y:S01]  /*4440*/  ISETP.GE.AND P5, PT, R6.reuse, R238, PT ;  /* 0x000000ee0600720c */ /* 0x040fe20003fa6270 */
[----:B------:R-:W-:Y:S01]  /*4450*/  HMMA.16816.F32 R68, R8, R28, R68 ;  /* 0x0000001c0844723c */ /* 0x000fe20000001844 */
[----:B------:R-:W-:Y:S02]  /*4460*/  ISETP.GE.AND P1, PT, R6, R231, PT ;  /* 0x000000e70600720c */ /* 0x000fe40003f26270 */
[----:B------:R-:W-:Y:S02]  /*4470*/  IADD3 R13, R3, 0x21, RZ ;  /* 0x00000021030d7810 */ /* 0x000fe40007ffe0ff */
[----:B------:R-:W-:-:S02]  /*4480*/  FSEL R12, R54, -INF , !P0 ;  /* 0xff800000360c7808 */ /* 0x000fc40004000000 */
[----:B------:R-:W-:Y:S02]  /*4490*/  FSEL R6, R53, -INF , !P3 ;  /* 0xff80000035067808 */ /* 0x000fe40005800000 */
[C---:B------:R-:W-:Y:S02]  /*44a0*/  ISETP.GE.AND P0, PT, R7.reuse, R238, PT ;  /* 0x000000ee0700720c */ /* 0x040fe40003f06270 */
[----:B------:R-:W-:Y:S02]  /*44b0*/  ISETP.GE.AND P3, PT, R7, R231, PT ;  /* 0x000000e70700720c */ /* 0x000fe40003f66270 */
[----:B------:R-:W-:Y:S02]  /*44c0*/  IADD3 R14, R3, 0x28, RZ ;  /* 0x00000028030e7810 */ /* 0x000fe40007ffe0ff */
[----:B------:R-:W-:Y:S02]  /*44d0*/  FSEL R18, R55, -INF , !P4 ;  /* 0xff80000037127808 */ /* 0x000fe40006000000 */
[----:B------:R-:W-:-:S02]  /*44e0*/  FSEL R7, R56, -INF , !P6 ;  /* 0xff80000038077808 */ /* 0x000fc40007000000 */
[CC--:B------:R-:W-:Y:S02]  /*44f0*/  ISETP.GE.AND P4, PT, R13.reuse, R238.reuse, PT ;  /* 0x000000ee0d00720c */ /* 0x0c0fe40003f86270 */
[-C--:B------:R-:W-:Y:S02]  /*4500*/  ISETP.GE.AND P6, PT, R13, R231.reuse, PT ;  /* 0x000000e70d00720c */ /* 0x080fe40003fc6270 */
[----:B------:R-:W-:Y:S02]  /*4510*/  FSEL R17, R58, -INF , !P2 ;  /* 0xff8000003a117808 */ /* 0x000fe40005000000 */
[----:B------:R-:W-:Y:S02]  /*4520*/  FSEL R13, R57, -INF , !P5 ;  /* 0xff800000390d7808 */ /* 0x000fe40006800000 */
[C---:B------:R-:W-:Y:S02]  /*4530*/  ISETP.GE.AND P2, PT, R14.reuse, R238, PT ;  /* 0x000000ee0e00720c */ /* 0x040fe40003f46270 */
[----:B------:R-:W-:-:S02]  /*4540*/  ISETP.GE.AND P5, PT, R14, R231, PT ;  /* 0x000000e70e00720c */ /* 0x000fc40003fa6270 */
[----:B------:R-:W-:Y:S02]  /*4550*/  IADD3 R14, R3, 0x29, RZ ;  /* 0x00000029030e7810 */ /* 0x000fe40007ffe0ff */
[----:B------:R-:W-:Y:S02]  /*4560*/  FSEL R16, R59, -INF , !P1 ;  /* 0xff8000003b107808 */ /* 0x000fe40004800000 */
[----:B------:R-:W-:Y:S02]  /*4570*/  FSEL R182, R76, -INF , !P0 ;  /* 0xff8000004cb67808 */ /* 0x000fe40004000000 */
[C---:B------:R-:W-:Y:S02]  /*4580*/  ISETP.GE.AND P1, PT, R14.reuse, R238, PT ;  /* 0x000000ee0e00720c */ /* 0x040fe40003f26270 */
        /* <DEDUP_REMOVED lines=8> */
[C---:B------:R-:W-:Y:S02]  /*4610*/  IADD3 R8, R3.reuse, 0x39, RZ ;  /* 0x0000003903087810 */ /* 0x040fe40007ffe0ff */
[----:B------:R-:W-:Y:S02]  /*4620*/  FSEL R20, R20, -INF , !P0 ;  /* 0xff80000014147808 */ /* 0x000fe40004000000 */
[----:B------:R-:W-:Y:S02]  /*4630*/  ISETP.GE.AND P0, PT, R8, R231, PT ;  /* 0x000000e70800720c */ /* 0x000fe40003f06270 */
[----:B------:R-:W-:Y:S02]  /*4640*/  IADD3 R15, R3, 0x30, RZ ;  /* 0x00000030030f7810 */ /* 0x000fe40007ffe0ff */
[----:B------:R-:W-:Y:S02]  /*4650*/  FSEL R186, R43, -INF , !P0 ;  /* 0xff8000002bba7808 */ /* 0x000fe40004000000 */
[----:B------:R-:W-:-:S02]  /*4660*/  PLOP3.LUT P0, PT, PT, PT, UP0, 0x80, 0x0 ;  /* 0x000000000000781c */ /* 0x000fc40003f0f008 */
[----:B------:R-:W-:Y:S02]  /*4670*/  FSEL R189, R78, -INF , !P3 ;  /* 0xff8000004ebd7808 */ /* 0x000fe40005800000 */
[----:B------:R-:W-:Y:S01]  /*4680*/  FSEL R183, R77, -INF , !P4 ;  /* 0xff8000004db77808 */ /* 0x000fe20006000000 */
[----:B------:R-:W-:Y:S01]  /*4690*/  BAR.SYNC.DEFER_BLOCKING 0x0 ;  /* 0x0000000000007b1d */ /* 0x000fe20000010000 */
[C---:B------:R-:W-:Y:S02]  /*46a0*/  ISETP.GE.AND P3, PT, R15.reuse, R238, PT ;  /* 0x000000ee0f00720c */ /* 0x040fe40003f66270 */
[----:B------:R-:W-:Y:S02]  /*46b0*/  ISETP.GE.AND P4, PT, R15, R231, PT ;  /* 0x000000e70f00720c */ /* 0x000fe40003f86270 */
[----:B------:R-:W-:Y:S02]  /*46c0*/  IADD3 R9, R3, 0x31, RZ ;  /* 0x0000003103097810 */ /* 0x000fe40007ffe0ff */
[----:B------:R-:W-:-:S02]  /*46d0*/  FSEL R191, R79, -INF , !P6 ;  /* 0xff8000004fbf7808 */ /* 0x000fc40007000000 */
[----:B------:R-:W-:Y:S02]  /*46e0*/  FSEL R184, R72, -INF , !P2 ;  /* 0xff80000048b87808 */ /* 0x000fe40005000000 */
[----:B------:R-:W-:Y:S02]  /*46f0*/  FSEL R195, R68, -INF , !P3 ;  /* 0xff80000044c37808 */ /* 0x000fe40005800000 */
[----:B------:R-:W-:Y:S02]  /*4700*/  FSEL R32, R70, -INF , !P4 ;  /* 0xff80000046207808 */ /* 0x000fe40006000000 */
[C---:B------:R-:W-:Y:S02]  /*4710*/  ISETP.GE.AND P6, PT, R9.reuse, R238, PT ;  /* 0x000000ee0900720c */ /* 0x040fe40003fc6270 */
[-C--:B------:R-:W-:Y:S02]  /*4720*/  ISETP.GE.AND P2, PT, R9, R231.reuse, PT ;  /* 0x000000e70900720c */ /* 0x080fe40003f46270 */
        /* <DEDUP_REMOVED lines=9> */
[----:B------:R-:W-:Y:S01]  /*47c0*/  UIADD3 UR5, UR8, -0x2, URZ ;  /* 0xfffffffe08057890 */ /* 0x000fe2000fffe03f */
[----:B------:R-:W-:Y:S01]  /*47d0*/  ISETP.GE.AND P6, PT, R236, c[0x0][0x220], PT ;  /* 0x00008800ec007a0c */ /* 0x000fe20003fc6270 */
[----:B------:R-:W-:Y:S01]  /*47e0*/  BSSY B0, `(.L_x_60) ;  /* 0x0000080000007945 */ /* 0x000fe20003800000 */
[----:B------:R-:W-:Y:S01]  /*47f0*/  ISETP.GE.AND P5, PT, R230, c[0x0][0x220], PT ;  /* 0x00008800e6007a0c */ /* 0x000fe20003fa6270 */
[----:B------:R-:W-:Y:S01]  /*4800*/  USHF.R.S32.HI UR4, URZ, 0x1f, UR5 ;  /* 0x0000001f3f047899 */ /* 0x000fe20008011405 */
[----:B------:R-:W-:Y:S01]  /*4810*/  ISETP.GE.AND P4, PT, R229, c[0x0][0x220], PT ;  /* 0x00008800e5007a0c */ /* 0x000fe20003f86270 */
[----:B------:R-:W-:Y:S01]  /*4820*/  UIMAD UR28, UR28, UR5, URZ ;  /* 0x000000051c1c72a4 */ /* 0x000fe2000f8e023f */
[----:B------:R-:W-:Y:S01]  /*4830*/  IMAD.WIDE.U32 R28, R5, UR5, R234 ;  /* 0x00000005051c7c25 */ /* 0x000fe2000f8e00ea */
[----:B------:R-:W-:Y:S02]  /*4840*/  ISETP.GE.AND P3, PT, R228, c[0x0][0x220], PT ;  /* 0x00008800e4007a0c */ /* 0x000fe40003f66270 */
[----:B------:R-:W-:-:S04]  /*4850*/  UIMAD UR4, UR4, UR29, UR28 ;  /* 0x0000001d040472a4 */ /* 0x000fc8000f8e021c */
[C---:B------:R-:W-:Y:S01]  /*4860*/  @!P6 LEA R30, P2, R28.reuse, c[0x0][0x168], 0x1 ;  /* 0x00005a001c1eea11 */ /* 0x040fe200078408ff */
[----:B------:R1:W-:Y:S01]  /*4870*/  @P6 STS.128 [R227+0x8000], RZ ;  /* 0x008000ffe3006388 */ /* 0x0003e20000000c00 */
[----:B------:R-:W-:Y:S02]  /*4880*/  IADD3 R5, R29, UR4, RZ ;  /* 0x000000041d057c10 */ /* 0x000fe4000fffe0ff */
[C---:B------:R-:W-:Y:S02]  /*4890*/  @!P5 LEA R8, P1, R28.reuse, c[0x0][0x168], 0x1 ;  /* 0x00005a001c08da11 */ /* 0x040fe400078208ff */
[C-C-:B------:R-:W-:Y:S02]  /*48a0*/  @!P6 LEA.HI.X R31, R28.reuse, c[0x0][0x16c], R5.reuse, 0x1, P2 ;  /* 0x00005b001c1fea11 */ /* 0x140fe400010f0c05 */
[C---:B------:R-:W-:Y:S02]  /*48b0*/  @!P4 LEA R14, P2, R28.reuse, c[0x0][0x168], 0x1 ;  /* 0x00005a001c0eca11 */ /* 0x040fe400078408ff */
[C---:B------:R-:W-:Y:S01]  /*48c0*/  @!P5 LEA.HI.X R9, R28.reuse, c[0x0][0x16c], R5, 0x1, P1 ;  /* 0x00005b001c09da11 */ /* 0x040fe200008f0c05 */
[----:B------:R-:W-:Y:S01]  /*48d0*/  @!PT LDS RZ, [RZ] ;  /* 0x00000000fffff984 */ /* 0x000fe20000000800 */
[----:B------:R-:W-:Y:S01]  /*48e0*/  @!PT LDS RZ, [RZ] ;  /* 0x00000000fffff984 */ /* 0x000fe20000000800 */
[----:B------:R-:W-:Y:S01]  /*48f0*/  @!PT LDS RZ, [RZ] ;  /* 0x00000000fffff984 */ /* 0x000fe20000000800 */
[----:B------:R2:W-:Y:S01]  /*4900*/  @!P6 LDGSTS.E.BYPASS.LTC128B.128 [R227+0x8000], [R30.64] ;  /* 0x080000001ee3efae */ /* 0x0005e2000b901d50 */
[----:B------:R-:W-:-:S02]  /*4910*/  @!P3 LEA R10, P1, R28, c[0x0][0x168], 0x1 ;  /* 0x00005a001c0aba11 */ /* 0x000fc400078208ff */
[C-C-:B------:R-:W-:Y:S01]  /*4920*/  @!P4 LEA.HI.X R15, R28.reuse, c[0x0][0x16c], R5.reuse, 0x1, P2 ;  /* 0x00005b001c0fca11 */ /* 0x140fe200010f0c05 */
[----:B------:R1:W-:Y:S01]  /*4930*/  @P5 STS.128 [R227+0xa000], RZ ;  /* 0x00a000ffe3005388 */ /* 0x0003e20000000c00 */
[C---:B------:R-:W-:Y:S02]  /*4940*/  IADD3 R3, P2, R28.reuse, UR11, RZ ;  /* 0x0000000b1c037c10 */ /* 0x040fe4000ff5e0ff */
[----:B------:R-:W-:Y:S01]  /*4950*/  @!P3 LEA.HI.X R11, R28, c[0x0][0x16c], R5, 0x1, P1 ;  /* 0x00005b001c0bba11 */ /* 0x000fe200008f0c05 */
[----:B------:R-:W-:Y:S01]  /*4960*/  @!PT LDS RZ, [RZ] ;  /* 0x00000000fffff984 */ /* 0x000fe20000000800 */
[----:B------:R-:W-:Y:S01]  /*4970*/  @!PT LDS RZ, [RZ] ;  /* 0x00000000fffff984 */ /* 0x000fe20000000800 */
[----:B------:R-:W-:Y:S01]  /*4980*/  @!PT LDS RZ, [RZ] ;  /* 0x00000000fffff984 */ /* 0x000fe20000000800 */
[----:B------:R3:W-:Y:S01]  /*4990*/  @!P5 LDGSTS.E.BYPASS.LTC128B.128 [R227+0xa000], [R8.64+0x80] ;  /* 0x0a00008008e3dfae */ /* 0x0007e2000b901d50 */
[----:B------:R-:W-:Y:S02]  /*49a0*/  IADD3.X R5, R5, UR19, RZ, P2, !PT ;  /* 0x0000001305057c10 */ /* 0x000fe400097fe4ff */
[C---:B------:R-:W-:Y:S01]  /*49b0*/  @!P5 LEA R28, P2, R3.reuse, c[0x0][0x168], 0x1 ;  /* 0x00005a00031cda11 */ /* 0x040fe200078408ff */
[----:B------:R1:W-:Y:S03]  /*49c0*/  @P4 STS.128 [R227+0xc000], RZ ;  /* 0x00c000ffe3004388 */ /* 0x0003e60000000c00 */
[C---:B------:R-:W-:Y:S01]  /*49d0*/  @!P5 LEA.HI.X R29, R3.reuse, c[0x0][0x16c], R5, 0x1, P2 ;  /* 0x00005b00031dda11 */ /* 0x040fe200010f0c05 */
        /* <DEDUP_REMOVED lines=10> */
[----:B---3--:R-:W-:-:S04]  /*4a80*/  @!P6 LEA R8, P1, R3, c[0x0][0x168], 0x1 ;  /* 0x00005a000308ea11 */ /* 0x008fc800078208ff */
[C---:B------:R-:W-:Y:S02]  /*4a90*/  @!P6 LEA.HI.X R9, R3.reuse, c[0x0][0x16c], R5, 0x1, P1 ;  /* 0x00005b000309ea11 */ /* 0x040fe400008f0c05 */
[----:B----4-:R-:W-:-:S03]  /*4aa0*/  @!P4 LEA R14, P1, R3, c[0x0][0x168], 0x1 ;  /* 0x00005a00030eca11 */ /* 0x010fc600078208ff */
[----:B------:R-:W-:Y:S01]  /*4ab0*/  @!PT LDS RZ, [RZ] ;  /* 0x00000000fffff984 */ /* 0x000fe20000000800 */
[----:B------:R-:W-:Y:S01]  /*4ac0*/  @!PT LDS RZ, [RZ] ;  /* 0x00000000fffff984 */ /* 0x000fe20000000800 */
[----:B------:R-:W-:Y:S01]  /*4ad0*/  @!PT LDS RZ, [RZ] ;  /* 0x00000000fffff984 */ /* 0x000fe20000000800 */
[----:B------:R3:W-:Y:S01]  /*4ae0*/  @!P6 LDGSTS.E.BYPASS.LTC128B.128 [R227+0x8800], [R8.64] ;  /* 0x0880000008e3efae */ /* 0x0007e2000b901d50 */
[----:B------:R-:W-:-:S03]  /*4af0*/  @!P4 LEA.HI.X R15, R3, c[0x0][0x16c], R5, 0x1, P1 ;  /* 0x00005b00030fca11 */ /* 0x000fc600008f0c05 */
[----:B------:R1:W-:Y:S01]  /*4b00*/  @P5 STS.128 [R227+0xa800], RZ ;  /* 0x00a800ffe3005388 */ /* 0x0003e20000000c00 */
[----:B-----5:R-:W-:-:S03]  /*4b10*/  @!P3 LEA R10, P2, R3, c[0x0][0x168], 0x1 ;  /* 0x00005a00030aba11 */ /* 0x020fc600078408ff */
[----:B------:R-:W-:Y:S01]  /*4b20*/  @!PT LDS RZ, [RZ] ;  /* 0x00000000fffff984 */ /* 0x000fe20000000800 */
[----:B------:R-:W-:Y:S01]  /*4b30*/  @!PT LDS RZ, [RZ] ;  /* 0x00000000fffff984 */ /* 0x000fe20000000800 */
[----:B------:R-:W-:Y:S01]  /*4b40*/  @!PT LDS RZ, [RZ] ;  /* 0x00000000fffff984 */ /* 0x000fe20000000800 */
[----:B------:R4:W-:Y:S01]  /*4b50*/  @!P5 LDGSTS.E.BYPASS.LTC128B.128 [R227+0xa800], [R28.64+0x80] ;  /* 0x0a8000801ce3dfae */ /* 0x0009e2000b901d50 */
[----:B------:R-:W-:-:S03]  /*4b60*/  @!P3 LEA.HI.X R11, R3, c[0x0][0x16c], R5, 0x1, P2 ;  /* 0x00005b00030bba11 */ /* 0x000fc600010f0c05 */
        /* <DEDUP_REMOVED lines=9> */
[----:B------:R1:W-:Y:S01]  /*4c00*/  @!P3 LDGSTS.E.BYPASS.LTC128B.128 [R227+0xe800], [R10.64+0x180] ;  /* 0x0e8001800ae3bfae */ /* 0x0003e2000b901d50 */
[----:B---3--:R-:W-:-:S03]  /*4c10*/  IADD3 R8, P1, R3, UR11, RZ ;  /* 0x0000000b03087c10 */ /* 0x008fc6000ff3e0ff */
[----:B------:R3:W-:Y:S01]  /*4c20*/  @P6 STS.128 [R227+0x9000], RZ ;  /* 0x009000ffe3006388 */ /* 0x0007e20000000c00 */
[C---:B--2---:R-:W-:Y:S02]  /*4c30*/  @!P6 LEA R30, P2, R8.reuse, c[0x0][0x168], 0x1 ;  /* 0x00005a00081eea11 */ /* 0x044fe400078408ff */
[----:B------:R-:W-:Y:S02]  /*4c40*/  IADD3.X R5, R5, UR19, RZ, P1, !PT ;  /* 0x0000001305057c10 */ /* 0x000fe40008ffe4ff */
[C---:B----4-:R-:W-:Y:S02]  /*4c50*/  @!P5 LEA R28, P1, R8.reuse, c[0x0][0x168], 0x1 ;  /* 0x00005a00081cda11 */ /* 0x050fe400078208ff */
[C-C-:B------:R-:W-:Y:S02]  /*4c60*/  @!P6 LEA.HI.X R31, R8.reuse, c[0x0][0x16c], R5.reuse, 0x1, P2 ;  /* 0x00005b00081fea11 */ /* 0x140fe400010f0c05 */
[----:B------:R-:W-:-:S03]  /*4c70*/  @!P5 LEA.HI.X R29, R8, c[0x0][0x16c], R5, 0x1, P1 ;  /* 0x00005b00081dda11 */ /* 0x000fc600008f0c05 */
[----:B------:R-:W-:Y:S01]  /*4c80*/  @!PT LDS RZ, [RZ] ;  /* 0x00000000fffff984 */ /* 0x000fe20000000800 */
[----:B------:R-:W-:Y:S01]  /*4c90*/  @!PT LDS RZ, [RZ] ;  /* 0x00000000fffff984 */ /* 0x000fe20000000800 */
[----:B------:R-:W-:Y:S01]  /*4ca0*/  @!PT LDS RZ, [RZ] ;  /* 0x00000000fffff984 */ /* 0x000fe20000000800 */
[----:B------:R2:W-:Y:S01]  /*4cb0*/  @!P6 LDGSTS.E.BYPASS.LTC128B.128 [R227+0x9000], [R30.64] ;  /* 0x090000001ee3efae */ /* 0x0005e2000b901d50 */
[----:B-----5:R-:W-:-:S03]  /*4cc0*/  @!P4 LEA R14, P2, R8, c[0x0][0x168], 0x1 ;  /* 0x00005a00080eca11 */ /* 0x020fc600078408ff */
[----:B------:R3:W-:Y:S01]  /*4cd0*/  @P5 STS.128 [R227+0xb000], RZ ;  /* 0x00b000ffe3005388 */ /* 0x0007e20000000c00 */
[C---:B------:R-:W-:Y:S02]  /*4ce0*/  @!P4 LEA.HI.X R15, R8.reuse, c[0x0][0x16c], R5, 0x1, P2 ;  /* 0x00005b00080fca11 */ /* 0x040fe400010f0c05 */
[C---:B------:R-:W-:Y:S01]  /*4cf0*/  IADD3 R3, P2, R8.reuse, UR11, RZ ;  /* 0x0000000b08037c10 */ /* 0x040fe2000ff5e0ff */
[----:B------:R-:W-:Y:S01]  /*4d00*/  @!PT LDS RZ, [RZ] ;  /* 0x00000000fffff984 */ /* 0x000fe20000000800 */
[----:B------:R-:W-:Y:S01]  /*4d10*/  @!PT LDS RZ, [RZ] ;  /* 0x00000000fffff984 */ /* 0x000fe20000000800 */
[----:B------:R-:W-:Y:S01]  /*4d20*/  @!PT LDS RZ, [RZ] ;  /* 0x00000000fffff984 */ /* 0x000fe20000000800 */
[----:B------:R4:W-:Y:S01]  /*4d30*/  @!P5 LDGSTS.E.BYPASS.LTC128B.128 [R227+0xb000], [R28.64+0x80] ;  /* 0x0b0000801ce3dfae */ /* 0x0009e2000b901d50 */
[----:B-1----:R-:W-:-:S03]  /*4d40*/  @!P3 LEA R10, P1, R8, c[0x0][0x168], 0x1 ;  /* 0x00005a00080aba11 */ /* 0x002fc600078208ff */
[----:B------:R3:W-:Y:S01]  /*4d50*/  @P4 STS.128 [R227+0xd000], RZ ;  /* 0x00d000ffe3004388 */ /* 0x0007e20000000c00 */
[----:B------:R-:W-:Y:S02]  /*4d60*/  @!P3 LEA.HI.X R11, R8, c[0x0][0x16c], R5, 0x1, P1 ;  /* 0x00005b00080bba11 */ /* 0x000fe400008f0c05 */
[----:B------:R-:W-:Y:S01]  /*4d70*/  @!P6 LEA R8, P1, R3, c[0x0][0x168], 0x1 ;  /* 0x00005a000308ea11 */ /* 0x000fe200078208ff */
[----:B------:R-:W-:Y:S01]  /*4d80*/  @!PT LDS RZ, [RZ] ;  /* 0x00000000fffff984 */ /* 0x000fe20000000800 */
[----:B------:R-:W-:Y:S01]  /*4d90*/  @!PT LDS RZ, [RZ] ;  /* 0x00000000fffff984 */ /* 0x000fe20000000800 */
[----:B------:R-:W-:Y:S01]  /*4da0*/  @!PT LDS RZ, [RZ] ;  /* 0x00000000fffff984 */ /* 0x000fe20000000800 */
[----:B------:R3:W-:Y:S01]  /*4db0*/  @!P4 LDGSTS.E.BYPASS.LTC128B.128 [R227+0xd000], [R14.64+0x100] ;  /* 0x0d0001000ee3cfae */ /* 0x0007e2000b901d50 */
[----:B------:R-:W-:-:S03]  /*4dc0*/  IADD3.X R5, R5, UR19, RZ, P2, !PT ;  /* 0x0000001305057c10 */ /* 0x000fc600097fe4ff */
[----:B------:R3:W-:Y:S01]  /*4dd0*/  @P3 STS.128 [R227+0xf000], RZ ;  /* 0x00f000ffe3003388 */ /* 0x0007e20000000c00 */
[----:B------:R-:W-:-:S03]  /*4de0*/  @!P6 LEA.HI.X R9, R3, c[0x0][0x16c], R5, 0x1, P1 ;  /* 0x00005b000309ea11 */ /* 0x000fc600008f0c05 */
[----:B------:R-:W-:Y:S01]  /*4df0*/  @!PT LDS RZ, [RZ] ;  /* 0x00000000fffff984 */ /* 0x000fe20000000800 */
[----:B------:R-:W-:Y:S01]  /*4e00*/  @!PT LDS RZ, [RZ] ;  /* 0x00000000fffff984 */ /* 0x000fe20000000800 */
[----:B------:R-:W-:Y:S01]  /*4e10*/  @!PT LDS RZ, [RZ] ;  /* 0x00000000fffff984 */ /* 0x000fe20000000800 */
[----:B------:R3:W-:Y:S01]  /*4e20*/  @!P3 LDGSTS.E.BYPASS.LTC128B.128 [R227+0xf000], [R10.64+0x180] ;  /* 0x0f0001800ae3bfae */ /* 0x0007e2000b901d50 */
[----:B--2---:R-:W-:-:S03]  /*4e30*/  @!P5 LEA R30, P2, R3, c[0x0][0x168], 0x1 ;  /* 0x00005a00031eda11 */ /* 0x004fc600078408ff */
[----:B------:R3:W-:Y:S01]  /*4e40*/  @P6 STS.128 [R227+0x9800], RZ ;  /* 0x009800ffe3006388 */ /* 0x0007e20000000c00 */
[----:B------:R-:W-:-:S03]  /*4e50*/  @!P5 LEA.HI.X R31, R3, c[0x0][0x16c], R5, 0x1, P2 ;  /* 0x00005b00031fda11 */ /* 0x000fc600010f0c05 */
[----:B------:R-:W-:Y:S01]  /*4e60*/  @!PT LDS RZ, [RZ] ;  /* 0x00000000fffff984 */ /* 0x000fe20000000800 */
[----:B------:R-:W-:Y:S01]  /*4e70*/  @!PT LDS RZ, [RZ] ;  /* 0x00000000fffff984 */ /* 0x000fe20000000800 */
[----:B------:R-:W-:Y:S01]  /*4e80*/  @!PT LDS RZ, [RZ] ;  /* 0x00000000fffff984 */ /* 0x000fe20000000800 */
[----:B------:R3:W-:Y:S01]  /*4e90*/  @!P6 LDGSTS.E.BYPASS.LTC128B.128 [R227+0x9800], [R8.64] ;  /* 0x0980000008e3efae */ /* 0x0007e2000b901d50 */
[----:B----4-:R-:W-:-:S03]  /*4ea0*/  @!P4 LEA R28, P1, R3, c[0x0][0x168], 0x1 ;  /* 0x00005a00031cca11 */ /* 0x010fc600078208ff */
[----:B------:R3:W-:Y:S01]  /*4eb0*/  @P5 STS.128 [R227+0xb800], RZ ;  /* 0x00b800ffe3005388 */ /* 0x0007e20000000c00 */
[----:B------:R-:W-:-:S03]  /*4ec0*/  @!P4 LEA.HI.X R29, R3, c[0x0][0x16c], R5, 0x1, P1 ;  /* 0x00005b00031dca11 */ /* 0x000fc600008f0c05 */
        /* <DEDUP_REMOVED lines=11> */
[----:B---3--:R-:W-:-:S04]  /*4f80*/  LEA R8, P1, R3, c[0x0][0x168], 0x1 ;  /* 0x00005a0003087a11 */ /* 0x008fc800078208ff */
[----:B------:R-:W-:-:S05]  /*4f90*/  LEA.HI.X R9, R3, c[0x0][0x16c], R5, 0x1, P1 ;  /* 0x00005b0003097a11 */ /* 0x000fca00008f0c05 */
[----:B------:R-:W-:Y:S01]  /*4fa0*/  @!PT LDS RZ, [RZ] ;  /* 0x00000000fffff984 */ /* 0x000fe20000000800 */
[----:B------:R-:W-:Y:S01]  /*4fb0*/  @!PT LDS RZ, [RZ] ;  /* 0x00000000fffff984 */ /* 0x000fe20000000800 */
[----:B------:R-:W-:Y:S01]  /*4fc0*/  @!PT LDS RZ, [RZ] ;  /* 0x00000000fffff984 */ /* 0x000fe20000000800 */
[----:B------:R1:W-:Y:S04]  /*4fd0*/  LDGSTS.E.BYPASS.LTC128B.128 [R227+0xf800], [R8.64+0x180] ;  /* 0x0f80018008e37fae */ /* 0x0003e8000b901d50 */
.L_x_61:
[----:B------:R-:W-:Y:S05]  /*4fe0*/  BSYNC B0 ;  /* 0x0000000000007941 */ /* 0x000fea0003800000 */
.L_x_60:
[----:B------:R-:W0:Y:S02]  /*4ff0*/  LDGDEPBAR ;  /* 0x00000000000079af */ /* 0x000e240000000000 */
.L_x_59:
[----:B-1-3--:R-:W-:Y:S02]  /*5000*/  FMNMX.FTZ R9, R20, R25, !PT ;  /* 0x0000001914097209 */ /* 0x00afe40007810000 */
        /* <DEDUP_REMOVED lines=29> */
[----:B------:R-:W-:Y:S01]  /*51e0*/  SHF.L.U32 R220, R4, 0x1, RZ ;  /* 0x0000000104dc7819 */ /* 0x000fe200000006ff */
[----:B------:R-:W1:Y:S03]  /*51f0*/  SHFL.BFLY PT, R8, R9, 0x2, 0x1f ;  /* 0x0c401f0009087f89 */ /* 0x000e6600000e0000 */
[-C--:B------:R-:W-:Y:S01]  /*5200*/  LEA R218, R2, R220.reuse, 0x1 ;  /* 0x000000dc02da7211 */ /* 0x080fe200078e08ff */
[----:B------:R-:W2:Y:S01]  /*5210*/  SHFL.BFLY PT, R5, R3, 0x2, 0x1f ;  /* 0x0c401f0003057f89 */ /* 0x000ea200000e0000 */
[C---:B------:R-:W-:Y:S02]  /*5220*/  LEA R217, R0.reuse, R220, 0x1 ;  /* 0x000000dc00d97211 */ /* 0x040fe400078e08ff */
        /* <DEDUP_REMOVED lines=36> */
[----:B------:R-:W-:Y:S01]  /*5470*/  FFMA.FTZ R173, R24, c[0x0][0x23c], -R188 ;  /* 0x00008f0018ad7a23 */ /* 0x000fe200000108bc */
[----:B------:R-:W-:Y:S01]  /*5480*/  LDSM.16.MT88.4 R8, [R218+0x10800] ;  /* 0x01080000da08783b */ /* 0x000fe20000004200 */
[--C-:B------:R-:W-:Y:S01]  /*5490*/  FFMA.FTZ R171, R6, c[0x0][0x23c], -R34.reuse ;  /* 0x00008f0006ab7a23 */ /* 0x100fe20000010822 */
[----:B------:R-:W2:Y:S01]  /*54a0*/  MUFU.EX2 R177, R177 ;  /* 0x000000b100b17308 */ /* 0x000ea20000000800 */
[--C-:B------:R-:W-:Y:S01]  /*54b0*/  FFMA.FTZ R170, R7, c[0x0][0x23c], -R34.reuse ;  /* 0x00008f0007aa7a23 */ /* 0x100fe20000010822 */
[----:B------:R-:W-:Y:S01]  /*54c0*/  LDSM.16.MT88.4 R24, [R217+0x10800] ;  /* 0x01080000d918783b */ /* 0x000fe20000004200 */
[----:B------:R-:W-:Y:S02]  /*54d0*/  FFMA.FTZ R2, R13, c[0x0][0x23c], -R34 ;  /* 0x00008f000d027a23 */ /* 0x000fe40000010822 */
[----:B------:R-:W-:Y:S01]  /*54e0*/  FFMA.FTZ R174, R12, c[0x0][0x23c], -R188 ;  /* 0x00008f000cae7a23 */ /* 0x000fe200000108bc */
[----:B------:R-:W1:Y:S01]  /*54f0*/  LDSM.16.MT88.4 R4, [R216+0x16000] ;  /* 0x01600000d804783b */ /* 0x000e620000004200 */
[----:B------:R-:W-:Y:S01]  /*5500*/  FFMA.FTZ R175, R19, c[0x0][0x23c], -R34 ;  /* 0x00008f0013af7a23 */ /* 0x000fe20000010822 */
[----:B------:R-:W-:Y:S01]  /*5510*/  MUFU.EX2 R176, R176 ;  /* 0x000000b000b07308 */ /* 0x000fe20000000800 */
[--C-:B------:R-:W-:Y:S01]  /*5520*/  FFMA.FTZ R169, R18, c[0x0][0x23c], -R188.reuse ;  /* 0x00008f0012a97a23 */ /* 0x100fe200000108bc */
[----:B------:R-:W1:Y:S01]  /*5530*/  LDSM.16.MT88.4 R12, [R220+0x10800] ;  /* 0x01080000dc0c783b */ /* 0x000e620000004200 */
[----:B------:R-:W-:-:S02]  /*5540*/  FFMA.FTZ R168, R17, c[0x0][0x23c], -R188 ;  /* 0x00008f0011a87a23 */ /* 0x000fc400000108bc */
[----:B------:R-:W-:Y:S01]  /*5550*/  FFMA.FTZ R0, R16, c[0x0][0x23c], -R188 ;  /* 0x00008f0010007a23 */ /* 0x000fe200000108bc */
        /* <DEDUP_REMOVED lines=53> */
[C---:B------:R-:W-:Y:S02]  /*58b0*/  HMMA.16816.F32 R76, R144.reuse, R80, RZ ;  /* 0x00000050904c723c */ /* 0x040fe400000018ff */
[----:B------:R-:W-:Y:S06]  /*58c0*/  MUFU.EX2 R184, R184 ;  /* 0x000000b800b87308 */ /* 0x000fec0000000800 */
[C---:B-----5:R-:W-:Y:S02]  /*58d0*/  HMMA.16816.F32 R84, R144.reuse, R88, RZ ;  /* 0x000000589054723c */ /* 0x060fe400000018ff */
[----:B------:R-:W-:Y:S06]  /*58e0*/  MUFU.EX2 R185, R185 ;  /* 0x000000b900b97308 */ /* 0x000fec0000000800 */
[C---:B------:R-:W-:Y:S02]  /*58f0*/  HMMA.16816.F32 R92, R144.reuse, R96, RZ ;  /* 0x00000060905c723c */ /* 0x040fe400000018ff */
[----:B------:R-:W-:Y:S06]  /*5900*/  MUFU.EX2 R189, R189 ;  /* 0x000000bd00bd7308 */ /* 0x000fec0000000800 */
[C---:B-1----:R-:W-:Y:S02]  /*5910*/  HMMA.16816.F32 R100, R144.reuse, R104, RZ ;  /* 0x000000689064723c */ /* 0x042fe400000018ff */
[----:B------:R-:W1:Y:S06]  /*5920*/  MUFU.EX2 R191, R191 ;  /* 0x000000bf00bf7308 */ /* 0x000e6c0000000800 */
[C---:B------:R-:W-:Y:S02]  /*5930*/  HMMA.16816.F32 R108, R144.reuse, R112, RZ ;  /* 0x00000070906c723c */ /* 0x040fe400000018ff */
[----:B------:R-:W-:Y:S06]  /*5940*/  MUFU.EX2 R192, R192 ;  /* 0x000000c000c07308 */ /* 0x000fec0000000800 */
[C---:B------:R-:W-:Y:S02]  /*5950*/  HMMA.16816.F32 R116, R144.reuse, R120, RZ ;  /* 0x000000789074723c */ /* 0x040fe400000018ff */
[----:B------:R-:W5:Y:S06]  /*5960*/  MUFU.EX2 R193, R193 ;  /* 0x000000c100c17308 */ /* 0x000f6c0000000800 */
        /* <DEDUP_REMOVED lines=11> */
[----:B------:R-:W1:Y:S06]  /*5a20*/  MUFU.EX2 R190, R190 ;  /* 0x000000be00be7308 */ /* 0x000e6c0000000800 */
[C---:B------:R-:W-:Y:S02]  /*5a30*/  HMMA.16816.F32 R72, R144.reuse, R74, RZ ;  /* 0x0000004a9048723c */ /* 0x040fe400000018ff */
[----:B------:R-:W1:Y:S06]  /*5a40*/  MUFU.EX2 R187, R187 ;  /* 0x000000bb00bb7308 */ /* 0x000e6c0000000800 */
        /* <DEDUP_REMOVED lines=48> */
[C---:B---3--:R-:W-:Y:S08]  /*5d50*/  HMMA.16816.F32 R116, R4.reuse, R8, R116 ;  /* 0x000000080474723c */ /* 0x048ff00000001874 */
[C---:B------:R-:W-:Y:S01]  /*5d60*/  HMMA.16816.F32 R120, R4.reuse, R10, R120 ;  /* 0x0000000a0478723c */ /* 0x040fe20000001878 */
[----:B------:R-:W3:Y:S07]  /*5d70*/  LDSM.16.MT88.4 R8, [R216+0x16800] ;  /* 0x01680000d808783b */ /* 0x000eee0000004200 */
[C---:B------:R-:W-:Y:S08]  /*5d80*/  HMMA.16816.F32 R92, R4.reuse, R16, R92 ;  /* 0x00000010045c723c */ /* 0x040ff0000000185c */
[C---:B------:R-:W-:Y:S01]  /*5d90*/  HMMA.16816.F32 R96, R4.reuse, R18, R96 ;  /* 0x000000120460723c */ /* 0x040fe20000001860 */
[----:B------:R-:W4:Y:S07]  /*5da0*/  LDSM.16.MT88.4 R16, [R218+0x16800] ;  /* 0x01680000da10783b */ /* 0x000f2e0000004200 */
[C---:B------:R-:W-:Y:S08]  /*5db0*/  HMMA.16816.F32 R84, R4.reuse, R28, R84 ;  /* 0x0000001c0454723c */ /* 0x040ff00000001854 */
[C---:B--2---:R-:W-:Y:S08]  /*5dc0*/  HMMA.16816.F32 R136, R4.reuse, R12, R136 ;  /* 0x0000000c0488723c */ /* 0x044ff00000001888 */
[C---:B------:R-:W-:Y:S01]  /*5dd0*/  HMMA.16816.F32 R140, R4.reuse, R14, R140 ;  /* 0x0000000e048c723c */ /* 0x040fe2000000188c */
[----:B------:R-:W2:Y:S07]  /*5de0*/  LDSM.16.MT88.4 R12, [R220+0x13000] ;  /* 0x01300000dc0c783b */ /* 0x000eae0000004200 */
[C---:B---3--:R-:W-:Y:S08]  /*5df0*/  HMMA.16816.F32 R148, R4.reuse, R8, R148 ;  /* 0x000000080494723c */ /* 0x048ff00000001894 */
[C---:B------:R-:W-:Y:S01]  /*5e00*/  HMMA.16816.F32 R144, R4.reuse, R10, R144 ;  /* 0x0000000a0490723c */ /* 0x040fe20000001890 */
[----:B------:R-:W3:Y:S07]  /*5e10*/  LDSM.16.MT88.4 R8, [R218+0x13000] ;  /* 0x01300000da08783b */ /* 0x000eee0000004200 */
[C---:B------:R-:W-:Y:S01]  /*5e20*/  HMMA.16816.F32 R88, R4.reuse, R30, R88 ;  /* 0x0000001e0458723c */ /* 0x040fe20000001858 */
[----:B------:R-:W-:Y:S07]  /*5e30*/  LDSM.16.MT88.4 R28, [R220+0x11000] ;  /* 0x01100000dc1c783b */ /* 0x000fee0000004200 */
[C---:B------:R-:W-:Y:S08]  /*5e40*/  HMMA.16816.F32 R100, R4.reuse, R24, R100 ;  /* 0x000000180464723c */ /* 0x040ff00000001864 */
[C---:B------:R-:W-:Y:S01]  /*5e50*/  HMMA.16816.F32 R104, R4.reuse, R26, R104 ;  /* 0x0000001a0468723c */ /* 0x040fe20000001868 */
[----:B------:R-:W-:Y:S07]  /*5e60*/  LDSM.16.MT88.4 R24, [R217+0x11000] ;  /* 0x01100000d918783b */ /* 0x000fee0000004200 */
[C---:B------:R-:W-:Y:S08]  /*5e70*/  HMMA.16816.F32 R124, R4.reuse, R20, R124 ;  /* 0x00000014047c723c */ /* 0x040ff0000000187c */
[C---:B------:R-:W-:Y:S01]  /*5e80*/  HMMA.16816.F32 R128, R4.reuse, R22, R128 ;  /* 0x000000160480723c */ /* 0x040fe20000001880 */
[----:B------:R-:W3:Y:S07]  /*5e90*/  LDSM.16.MT88.4 R20, [R218+0x11000] ;  /* 0x01100000da14783b */ /* 0x000eee0000004200 */
[C---:B----4-:R-:W-:Y:S08]  /*5ea0*/  HMMA.16816.F32 R132, R4.reuse, R16, R132 ;  /* 0x000000100484723c */ /* 0x050ff00000001884 */
[----:B------:R-:W-:Y:S01]  /*5eb0*/  HMMA.16816.F32 R152, R4, R18, R152 ;  /* 0x000000120498723c */ /* 0x000fe20000001898 */
[----:B------:R-:W4:Y:S06]  /*5ec0*/  LDSM.16.MT88.4 R16, [R216+0x11000] ;  /* 0x01100000d810783b */ /* 0x000f2c0000004200 */
[----:B------:R-:W-:Y:S01]  /*5ed0*/  F2FP.PACK_AB R4, R183, R182 ;  /* 0x000000b6b704723e */ /* 0x000fe200000000ff */
[----:B------:R-:W-:Y:S01]  /*5ee0*/  FADD.FTZ R182, R182, R170 ;  /* 0x000000aab6b67221 */ /* 0x000fe20000010000 */
[----:B-1----:R-:W-:Y:S01]  /*5ef0*/  F2FP.PACK_AB R5, R191, R189 ;  /* 0x000000bdbf05723e */ /* 0x002fe200000000ff */
[----:B------:R-:W-:Y:S01]  /*5f00*/  FADD.FTZ R189, R189, R168 ;  /* 0x000000a8bdbd7221 */ /* 0x000fe20000010000 */
[----:B------:R-:W-:Y:S01]  /*5f10*/  F2FP.PACK_AB R6, R185, R184 ;  /* 0x000000b8b906723e */ /* 0x000fe200000000ff */
[----:B------:R-:W-:Y:S01]  /*5f20*/  FADD.FTZ R182, R183, R182 ;  /* 0x000000b6b7b67221 */ /* 0x000fe20000010000 */
[----:B-----5:R-:W-:Y:S01]  /*5f30*/  F2FP.PACK_AB R7, R193, R192 ;  /* 0x000000c0c107723e */ /* 0x020fe200000000ff */
[----:B------:R-:W-:-:S02]  /*5f40*/  FADD.FTZ R189, R191, R189 ;  /* 0x000000bdbfbd7221 */ /* 0x000fc40000010000 */
[----:B------:R-:W-:Y:S02]  /*5f50*/  FADD.FTZ R184, R184, R182 ;  /* 0x000000b6b8b87221 */ /* 0x000fe40000010000 */
[----:B------:R-:W-:Y:S02]  /*5f60*/  FADD.FTZ R192, R192, R189 ;  /* 0x000000bdc0c07221 */ /* 0x000fe40000010000 */
[C---:B--2---:R-:W-:Y:S01]  /*5f70*/  HMMA.16816.F32 R60, R4.reuse, R12, R60 ;  /* 0x0000000c043c723c */ /* 0x044fe2000000183c */
[----:B------:R-:W-:Y:S02]  /*5f80*/  FADD.FTZ R184, R185, R184 ;  /* 0x000000b8b9b87221 */ /* 0x000fe40000010000 */
[----:B------:R-:W-:Y:S02]  /*5f90*/  FADD.FTZ R192, R193, R192 ;  /* 0x000000c0c1c07221 */ /* 0x000fe40000010000 */
[----:B------:R-:W-:Y:S02]  /*5fa0*/  FADD.FTZ R184, R195, R184 ;  /* 0x000000b8c3b87221 */ /* 0x000fe40000010000 */
[----:B------:R-:W-:Y:S01]  /*5fb0*/  FADD.FTZ R192, R197, R192 ;  /* 0x000000c0c5c07221 */ /* 0x000fe20000010000 */
[----:B------:R-:W-:Y:S01]  /*5fc0*/  HMMA.16816.F32 R64, R4, R14, R64 ;  /* 0x0000000e0440723c */ /* 0x000fe20000001840 */
[----:B------:R-:W1:Y:S01]  /*5fd0*/  LDSM.16.MT88.4 R12, [R217+0x15000] ;  /* 0x01500000d90c783b */ /* 0x000e620000004200 */
[----:B------:R-:W-:-:S02]  /*5fe0*/  FADD.FTZ R184, R194, R184 ;  /* 0x000000b8c2b87221 */ /* 0x000fc40000010000 */
[----:B------:R-:W-:Y:S02]  /*5ff0*/  FADD.FTZ R192, R190, R192 ;  /* 0x000000c0bec07221 */ /* 0x000fe40000010000 */
[----:B------:R-:W-:Y:S02]  /*6000*/  FADD.FTZ R184, R196, R184 ;  /* 0x000000b8c4b87221 */ /* 0x000fe40000010000 */
[----:B---3--:R-:W-:Y:S01]  /*6010*/  HMMA.16816.F32 R68, R4, R8, R68 ;  /* 0x000000080444723c */ /* 0x008fe20000001844 */
[----:B------:R-:W-:-:S07]  /*6020*/  FADD.FTZ R192, R187, R192 ;  /* 0x000000c0bbc07221 */ /* 0x000fce0000010000 */
[C---:B------:R-:W-:Y:S01]  /*6030*/  HMMA.16816.F32 R72, R4.reuse, R10, R72 ;  /* 0x0000000a0448723c */ /* 0x040fe20000001848 */
[----:B------:R-:W2:Y:S07]  /*6040*/  LDSM.16.MT88.4 R8, [R216+0x15000] ;  /* 0x01500000d808783b */ /* 0x000eae0000004200 */
[C---:B------:R-:W-:Y:S08]  /*6050*/  HMMA.16816.F32 R36, R4.reuse, R20, R36 ;  /* 0x000000140424723c */ /* 0x040ff00000001824 */
[C---:B------:R-:W-:Y:S01]  /*6060*/  HMMA.16816.F32 R40, R4.reuse, R22, R40 ;  /* 0x000000160428723c */ /* 0x040fe20000001828 */
[----:B------:R-:W3:Y:S07]  /*6070*/  LDSM.16.MT88.4 R20, [R217+0x13000] ;  /* 0x01300000d914783b */ /* 0x000eee0000004200 */
[C---:B----4-:R-:W-:Y:S08]  /*6080*/  HMMA.16816.F32 R52, R4.reuse, R16, R52 ;  /* 0x000000100434723c */ /* 0x050ff00000001834 */
[C---:B------:R-:W-:Y:S01]  /*6090*/  HMMA.16816.F32 R56, R4.reuse, R18, R56 ;  /* 0x000000120438723c */ /* 0x040fe20000001838 */
[----:B------:R-:W4:Y:S07]  /*60a0*/  LDSM.16.MT88.4 R16, [R220+0x15000] ;  /* 0x01500000dc10783b */ /* 0x000f2e0000004200 */
        /* <DEDUP_REMOVED lines=12> */
[C---:B---3--:R-:W-:Y:S08]  /*6170*/  HMMA.16816.F32 R76, R4.reuse, R20, R76 ;  /* 0x00000014044c723c */ /* 0x048ff0000000184c */
        /* <DEDUP_REMOVED lines=16> */
[----:B------:R-:W1:Y:S07]  /*6280*/  LDSM.16.MT88.4 R24, [R217+0x11800] ;  /* 0x01180000d918783b */ /* 0x000e6e0000004200 */
[C---:B---3--:R-:W-:Y:S08]  /*6290*/  HMMA.16816.F32 R124, R4.reuse, R20, R124 ;  /* 0x00000014047c723c */ /* 0x048ff0000000187c */
[C---:B------:R-:W-:Y:S01]  /*62a0*/  HMMA.16816.F32 R128, R4.reuse, R22, R128 ;  /* 0x000000160480723c */ /* 0x040fe20000001880 */
[----:B------:R-:W3:Y:S07]  /*62b0*/  LDSM.16.MT88.4 R20, [R216+0x11800] ;  /* 0x01180000d814783b */ /* 0x000eee0000004200 */
[C---:B----4-:R-:W-:Y:S08]  /*62c0*/  HMMA.16816.F32 R132, R4.reuse, R16, R132 ;  /* 0x000000100484723c */ /* 0x050ff00000001884 */
[----:B------:R-:W-:Y:S01]  /*62d0*/  HMMA.16816.F32 R152, R4, R18, R152 ;  /* 0x000000120498723c */ /* 0x000fe20000001898 */
[----:B------:R-:W4:Y:S06]  /*62e0*/  LDSM.16.MT88.4 R16, [R218+0x13800] ;  /* 0x01380000da10783b */ /* 0x000f2c0000004200 */
[----:B------:R-:W-:-:S02]  /*62f0*/  F2FP.PACK_AB R4, R194, R195 ;  /* 0x000000c3c204723e */ /* 0x000fc400000000ff */
[----:B------:R-:W-:Y:S02]  /*6300*/  F2FP.PACK_AB R5, R190, R197 ;  /* 0x000000c5be05723e */ /* 0x000fe400000000ff */
[C---:B------:R-:W-:Y:S01]  /*6310*/  F2FP.PACK_AB R6, R242.reuse, R196 ;  /* 0x000000c4f206723e */ /* 0x040fe200000000ff */
[----:B------:R-:W-:Y:S01]  /*6320*/  FADD.FTZ R242, R242, R184 ;  /* 0x000000b8f2f27221 */ /* 0x000fe20000010000 */
[C---:B------:R-:W-:Y:S01]  /*6330*/  F2FP.PACK_AB R7, R241.reuse, R187 ;  /* 0x000000bbf107723e */ /* 0x040fe200000000ff */
[----:B------:R-:W-:-:S06]  /*6340*/  FADD.FTZ R241, R241, R192 ;  /* 0x000000c0f1f17221 */ /* 0x000fcc0000010000 */
        /* <DEDUP_REMOVED lines=33> */
[C---:B---3--:R-:W-:Y:S08]  /*6560*/  HMMA.16816.F32 R116, R4.reuse, R20, R116 ;  /* 0x000000140474723c */ /* 0x048ff00000001874 */
[C---:B------:R-:W-:Y:S08]  /*6570*/  HMMA.16816.F32 R120, R4.reuse, R22, R120 ;  /* 0x000000160478723c */ /* 0x040ff00000001878 */
[C---:B----4-:R-:W-:Y:S08]  /*6580*/  HMMA.16816.F32 R132, R4.reuse, R16, R132 ;  /* 0x000000100484723c */ /* 0x050ff00000001884 */
[C---:B------:R-:W-:Y:S08]  /*6590*/  HMMA.16816.F32 R152, R4.reuse, R18, R152 ;  /* 0x000000120498723c */ /* 0x040ff00000001898 */
[C---:B-1----:R-:W-:Y:S08]  /*65a0*/  HMMA.16816.F32 R136, R4.reuse, R12, R136 ;  /* 0x0000000c0488723c */ /* 0x042ff00000001888 */
[C---:B------:R-:W-:Y:S08]  /*65b0*/  HMMA.16816.F32 R140, R4.reuse, R14, R140 ;  /* 0x0000000e048c723c */ /* 0x040ff0000000188c */
[C---:B--2---:R-:W-:Y:S08]  /*65c0*/  HMMA.16816.F32 R148, R4.reuse, R8, R148 ;  /* 0x000000080494723c */ /* 0x044ff00000001894 */
[----:B------:R-:W-:Y:S01]  /*65d0*/  HMMA.16816.F32 R144, R4, R10, R144 ;  /* 0x0000000a0490723c */ /* 0x000fe20000001890 */
[----:B------:R-:W-:Y:S11]  /*65e0*/  @!P0 BRA `(.L_x_62) ;  /* 0x000041c000008947 */ /* 0x000ff60003800000 */
[----:B------:R-:W-:Y:S01]  /*65f0*/  UIADD3 UR27, UR8, -0x2, URZ ;  /* 0xfffffffe081b7890 */ /* 0x000fe2000fffe03f */
[----:B------:R-:W-:Y:S01]  /*6600*/  ISETP.GE.AND P6, PT, R236, c[0x0][0x220], PT ;  /* 0x00008800ec007a0c */ /* 0x000fe20003fc6270 */
[----:B------:R-:W-:-:S04]  /*6610*/  DEPBAR.LE SB0, 0x0 ;  /* 0x000080000000791a */ /* 0x000fc80000000000 */
[----:B------:R-:W-:Y:S01]  /*6620*/  BAR.SYNC.DEFER_BLOCKING 0x0 ;  /* 0x0000000000007b1d */ /* 0x000fe20000010000 */
[----:B------:R-:W-:Y:S01]  /*6630*/  USHF.R.S32.HI UR5, URZ, 0x1f, UR27 ;  /* 0x0000001f3f057899 */ /* 0x000fe2000801141b */
[----:B------:R-:W-:Y:S01]  /*6640*/  IMAD.U32 R16, RZ, RZ, UR27 ;  /* 0x0000001bff107e24 */ /* 0x000fe2000f8e00ff */
[----:B------:R-:W-:Y:S01]  /*6650*/  UIMAD UR4, UR18, UR27, URZ ;  /* 0x0000001b120472a4 */ /* 0x000fe2000f8e023f */
[----:B------:R-:W-:Y:S01]  /*6660*/  ISETP.GE.AND P5, PT, R230, c[0x0][0x220], PT ;  /* 0x00008800e6007a0c */ /* 0x000fe20003fa6270 */
[----:B------:R-:W-:Y:S01]  /*6670*/  UISETP.GE.AND UP0, UPT, UR8, 0x3, UPT ;  /* 0x000000030800788c */ /* 0x000fe2000bf06270 */
[----:B------:R-:W-:Y:S01]  /*6680*/  ISETP.GE.AND P4, PT, R229, c[0x0][0x220], PT ;  /* 0x00008800e5007a0c */ /* 0x000fe20003f86270 */
[----:B------:R-:W-:Y:S01]  /*6690*/  UIMAD UR4, UR5, UR30, UR4 ;  /* 0x0000001e050472a4 */ /* 0x000fe2000f8e0204 */
[----:B------:R-:W-:Y:S01]  /*66a0*/  IMAD.WIDE.U32 R16, R16, UR30, R244 ;  /* 0x0000001e10107c25 */ /* 0x000fe2000f8e00f4 */
[----:B------:R-:W-:-:S04]  /*66b0*/  ISETP.GE.AND P3, PT, R228, c[0x0][0x220], PT ;  /* 0x00008800e4007a0c */ /* 0x000fc80003f66270 */
[----:B------:R-:W-:Y:S02]  /*66c0*/  IADD3 R4, R17, UR4, RZ ;  /* 0x0000000411047c10 */ /* 0x000fe4000fffe0ff */
[C---:B------:R-:W-:Y:S02]  /*66d0*/  @!P6 LEA R14, P2, R16.reuse, c[0x0][0x170], 0x1 ;  /* 0x00005c00100eea11 */ /* 0x040fe400078408ff */
[C---:B------:R-:W-:Y:S02]  /*66e0*/  @!P5 LEA R10, P1, R16.reuse, c[0x0][0x170], 0x1 ;  /* 0x00005c00100ada11 */ /* 0x040fe400078208ff */
[C---:B------:R-:W-:Y:S02]  /*66f0*/  @!P4 LEA R8, P0, R16.reuse, c[0x0][0x170], 0x1 ;  /* 0x00005c001008ca11 */ /* 0x040fe400078008ff */
[C-C-:B------:R-:W-:Y:S02]  /*6700*/  @!P6 LEA.HI.X R15, R16.reuse, c[0x0][0x174], R4.reuse, 0x1, P2 ;  /* 0x00005d00100fea11 */ /* 0x140fe400010f0c04 */
[C---:B------:R-:W-:Y:S01]  /*6710*/  IADD3 R0, P2, R16.reuse, UR24, RZ ;  /* 0x0000001810007c10 */ /* 0x040fe2000ff5e0ff */
[----:B------:R-:W-:Y:S01]  /*6720*/  @P6 STS.128 [R227+0x10000], RZ ;  /* 0x010000ffe3006388 */ /* 0x000fe20000000c00 */
[----:B------:R-:W-:-:S02]  /*6730*/  @!P5 LEA.HI.X R11, R16, c[0x0][0x174], R4, 0x1, P1 ;  /* 0x00005d00100bda11 */ /* 0x000fc400008f0c04 */
[C-C-:B------:R-:W-:Y:S01]  /*6740*/  @!P4 LEA.HI.X R9, R16.reuse, c[0x0][0x174], R4.reuse, 0x1, P0 ;  /* 0x00005d001009ca11 */ /* 0x140fe200000f0c04 */
[----:B------:R-:W-:Y:S01]  /*6750*/  @!PT LDS RZ, [RZ] ;  /* 0x00000000fffff984 */ /* 0x000fe20000000800 */
[----:B------:R-:W-:Y:S01]  /*6760*/  @!PT LDS RZ, [RZ] ;  /* 0x00000000fffff984 */ /* 0x000fe20000000800 */
[----:B------:R-:W-:Y:S01]  /*6770*/  @!PT LDS RZ, [RZ] ;  /* 0x00000000fffff984 */ /* 0x000fe20000000800 */
[----:B------:R1:W-:Y:S01]  /*6780*/  @!P6 LDGSTS.E.BYPASS.LTC128B.128 [R227+0x10000], [R14.64] ;  /* 0x100000000ee3efae */ /* 0x0003e2000b901d50 */
[----:B------:R-:W-:Y:S02]  /*6790*/  @!P3 LEA R6, P1, R16, c[0x0][0x170], 0x1 ;  /* 0x00005c001006ba11 */ /* 0x000fe400078208ff */
[----:B------:R-:W-:Y:S01]  /*67a0*/  IADD3.X R2, R4, UR9, RZ, P2, !PT ;  /* 0x0000000904027c10 */ /* 0x000fe200097fe4ff */
[----:B------:R-:W-:Y:S01]  /*67b0*/  @P5 STS.128 [R227+0x12000], RZ ;  /* 0x012000ffe3005388 */ /* 0x000fe20000000c00 */
[C---:B------:R-:W-:Y:S02]  /*67c0*/  @!P6 LEA R12, P0, R0.reuse, c[0x0][0x170], 0x1 ;  /* 0x00005c00000cea11 */ /* 0x040fe400078008ff */
[----:B------:R-:W-:Y:S01]  /*67d0*/  @!P5 LEA R20, P2, R0, c[0x0][0x170], 0x1 ;  /* 0x00005c000014da11 */ /* 0x000fe200078408ff */
[----:B------:R-:W-:Y:S01]  /*67e0*/  @!PT LDS RZ, [RZ] ;  /* 0x00000000fffff984 */ /* 0x000fe20000000800 */
[----:B------:R-:W-:Y:S01]  /*67f0*/  @!PT LDS RZ, [RZ] ;  /* 0x00000000fffff984 */ /* 0x000fe20000000800 */
[----:B------:R-:W-:Y:S01]  /*6800*/  @!PT LDS RZ, [RZ] ;  /* 0x00000000fffff984 */ /* 0x000fe20000000800 */
[----:B------:R2:W-:Y:S01]  /*6810*/  @!P5 LDGSTS.E.BYPASS.LTC128B.128 [R227+0x12000], [R10.64+0x80] ;  /* 0x120000800ae3dfae */ /* 0x0005e2000b901d50 */
[----:B------:R-:W-:-:S02]  /*6820*/  @!P3 LEA.HI.X R7, R16, c[0x0][0x174], R4, 0x1, P1 ;  /* 0x00005d001007ba11 */ /* 0x000fc400008f0c04 */
[C-C-:B------:R-:W-:Y:S01]  /*6830*/  @!P6 LEA.HI.X R13, R0.reuse, c[0x0][0x174], R2.reuse, 0x1, P0 ;  /* 0x00005d00000dea11 */ /* 0x140fe200000f0c02 */
[----:B------:R-:W-:Y:S01]  /*6840*/  @P4 STS.128 [R227+0x14000], RZ ;  /* 0x014000ffe3004388 */ /* 0x000fe20000000c00 */
[C---:B------:R-:W-:Y:S02]  /*6850*/  @!P4 LEA R18, P1, R0.reuse, c[0x0][0x170], 0x1 ;  /* 0x00005c000012ca11 */ /* 0x040fe400078208ff */
[C---:B------:R-:W-:Y:S01]  /*6860*/  @!P3 LEA R16, P0, R0.reuse, c[0x0][0x170], 0x1 ;  /* 0x00005c000010ba11 */ /* 0x040fe200078008ff */
[----:B------:R-:W-:Y:S01]  /*6870*/  @!PT LDS RZ, [RZ] ;  /* 0x00000000fffff984 */ /* 0x000fe20000000800 */
[----:B------:R-:W-:Y:S01]  /*6880*/  @!PT LDS RZ, [RZ] ;  /* 0x00000000fffff984 */ /* 0x000fe20000000800 */
[----:B------:R-:W-:Y:S01]  /*6890*/  @!PT LDS RZ, [RZ] ;  /* 0x00000000fffff984 */ /* 0x000fe20000000800 */
[----:B------:R2:W-:Y:S01]  /*68a0*/  @!P4 LDGSTS.E.BYPASS.LTC128B.128 [R227+0x14000], [R8.64+0x100] ;  /* 0x1400010008e3cfae */ /* 0x0005e2000b901d50 */
[C-C-:B------:R-:W-:Y:S02]  /*68b0*/  @!P5 LEA.HI.X R21, R0.reuse, c[0x0][0x174], R2.reuse, 0x1, P2 ;  /* 0x00005d000015da11 */ /* 0x140fe400010f0c02 */
[C---:B------:R-:W-:Y:S01]  /*68c0*/  IADD3 R4, P2, R0.reuse, UR24, RZ ;  /* 0x0000001800047c10 */ /* 0x040fe2000ff5e0ff */
[----:B------:R-:W-:Y:S01]  /*68d0*/  @P3 STS.128 [R227+0x16000], RZ ;  /* 0x016000ffe3003388 */ /* 0x000fe20000000c00 */
[----:B------:R-:W-:-:S02]  /*68e0*/  @!P4 LEA.HI.X R19, R0, c[0x0][0x174], R2, 0x1, P1 ;  /* 0x00005d000013ca11 */ /* 0x000fc400008f0c02 */
[----:B------:R-:W-:Y:S01]  /*68f0*/  @!P3 LEA.HI.X R17, R0, c[0x0][0x174], R2, 0x1, P0 ;  /* 0x00005d000011ba11 */ /* 0x000fe200000f0c02 */
[----:B------:R-:W-:Y:S01]  /*6900*/  @!PT LDS RZ, [RZ] ;  /* 0x00000000fffff984 */ /* 0x000fe20000000800 */
[----:B------:R-:W-:Y:S01]  /*6910*/  @!PT LDS RZ, [RZ] ;  /* 0x00000000fffff984 */ /* 0x000fe20000000800 */
[----:B------:R-:W-:Y:S01]  /*6920*/  @!PT LDS RZ, [RZ] ;  /* 0x00000000fffff984 */ /* 0x000fe20000000800 */
[----:B------:R3:W-:Y:S01]  /*6930*/  @!P3 LDGSTS.E.BYPASS.LTC128B.128 [R227+0x16000], [R6.64+0x180] ;  /* 0x1600018006e3bfae */ /* 0x0007e2000b901d50 */
[----:B------:R-:W-:Y:S02]  /*6940*/  IADD3.X R2, R2, UR9, RZ, P2, !PT ;  /* 0x0000000902027c10 */ /* 0x000fe400097fe4ff */
[C---:B------:R-:W-:Y:S01]  /*6950*/  @!P6 LEA R28, P0, R4.reuse, c[0x0][0x170], 0x1 ;  /* 0x00005c00041cea11 */ /* 0x040fe200078008ff */
[----:B------:R-:W-:Y:S01]  /*6960*/  @P6 STS.128 [R227+0x10800], RZ ;  /* 0x010800ffe3006388 */ /* 0x000fe20000000c00 */
[C---:B------:R-:W-:Y:S02]  /*6970*/  @!P5 LEA R26, P2, R4.reuse, c[0x0][0x170], 0x1 ;  /* 0x00005c00041ada11 */ /* 0x040fe400078408ff */
[C---:B------:R-:W-:Y:S01]  /*6980*/  @!P6 LEA.HI.X R29, R4.reuse, c[0x0][0x174], R2, 0x1, P0 ;  /* 0x00005d00041dea11 */ /* 0x040fe200000f0c02 */
[----:B------:R-:W-:Y:S01]  /*6990*/  @!PT LDS RZ, [RZ] ;  /* 0x00000000fffff984 */ /* 0x000fe20000000800 */
[----:B------:R-:W-:Y:S01]  /*69a0*/  @!PT LDS RZ, [RZ] ;  /* 0x00000000fffff984 */ /* 0x000fe20000000800 */
[----:B------:R-:W-:Y:S01]  /*69b0*/  @!PT LDS RZ, [RZ] ;  /* 0x00000000fffff984 */ /* 0x000fe20000000800 */
[----:B------:R1:W-:Y:S01]  /*69c0*/  @!P6 LDGSTS.E.BYPASS.LTC128B.128 [R227+0x10800], [R12.64] ;  /* 0x108000000ce3efae */ /* 0x0003e2000b901d50 */
[----:B------:R-:W-:-:S02]  /*69d0*/  @!P4 LEA R24, P1, R4, c[0x0][0x170], 0x1 ;  /* 0x00005c000418ca11 */ /* 0x000fc400078208ff */
[C---:B------:R-:W-:Y:S01]  /*69e0*/  @!P3 LEA R22, P0, R4.reuse, c[0x0][0x170], 0x1 ;  /* 0x00005c000416ba11 */ /* 0x040fe200078008ff */
[----:B------:R-:W-:Y:S01]  /*69f0*/  @P5 STS.128 [R227+0x12800], RZ ;  /* 0x012800ffe3005388 */ /* 0x000fe20000000c00 */
[C-C-:B------:R-:W-:Y:S02]  /*6a00*/  @!P5 LEA.HI.X R27, R4.reuse, c[0x0][0x174], R2.reuse, 0x1, P2 ;  /* 0x00005d00041bda11 */ /* 0x140fe400010f0c02 */
[C---:B------:R-:W-:Y:S01]  /*6a10*/  IADD3 R0, P2, R4.reuse, UR24, RZ ;  /* 0x0000001804007c10 */ /* 0x040fe2000ff5e0ff */
[----:B------:R-:W-:Y:S01]  /*6a20*/  @!PT LDS RZ, [RZ] ;  /* 0x00000000fffff984 */ /* 0x000fe20000000800 */
[----:B------:R-:W-:Y:S01]  /*6a30*/  @!PT LDS RZ, [RZ] ;  /* 0x00000000fffff984 */ /* 0x000fe20000000800 */
[----:B------:R-:W-:Y:S01]  /*6a40*/  @!PT LDS RZ, [RZ] ;  /* 0x00000000fffff984 */ /* 0x000fe20000000800 */
[----:B------:R4:W-:Y:S01]  /*6a50*/  @!P5 LDGSTS.E.BYPASS.LTC128B.128 [R227+0x12800], [R20.64+0x80] ;  /* 0x1280008014e3dfae */ /* 0x0009e2000b901d50 */
[C-C-:B------:R-:W-:Y:S02]  /*6a60*/  @!P4 LEA.HI.X R25, R4.reuse, c[0x0][0x174], R2.reuse, 0x1, P1 ;  /* 0x00005d000419ca11 */ /* 0x140fe400008f0c02 */
[----:B------:R-:W-:Y:S01]  /*6a70*/  @!P3 LEA.HI.X R23, R4, c[0x0][0x174], R2, 0x1, P0 ;  /* 0x00005d000417ba11 */ /* 0x000fe200000f0c02 */
[----:B------:R-:W-:Y:S01]  /*6a80*/  @P4 STS.128 [R227+0x14800], RZ ;  /* 0x014800ffe3004388 */ /* 0x000fe20000000c00 */
[----:B------:R-:W-:-:S02]  /*6a90*/  IADD3.X R2, R2, UR9, RZ, P2, !PT ;  /* 0x0000000902027c10 */ /* 0x000fc400097fe4ff */
[C---:B------:R-:W-:Y:S01]  /*6aa0*/  @!P6 LEA R34, P0, R0.reuse, c[0x0][0x170], 0x1 ;  /* 0x00005c000022ea11 */ /* 0x040fe200078008ff */
[----:B------:R-:W-:Y:S01]  /*6ab0*/  @!PT LDS RZ, [RZ] ;  /* 0x00000000fffff984 */ /* 0x000fe20000000800 */
[----:B------:R-:W-:Y:S01]  /*6ac0*/  @!PT LDS RZ, [RZ] ;  /* 0x00000000fffff984 */ /* 0x000fe20000000800 */
[----:B------:R-:W-:Y:S01]  /*6ad0*/  @!PT LDS RZ, [RZ] ;  /* 0x00000000fffff984 */ /* 0x000fe20000000800 */
[----:B------:R5:W-:Y:S01]  /*6ae0*/  @!P4 LDGSTS.E.BYPASS.LTC128B.128 [R227+0x14800], [R18.64+0x100] ;  /* 0x1480010012e3cfae */ /* 0x000be2000b901d50 */
[C---:B------:R-:W-:Y:S02]  /*6af0*/  @!P5 LEA R32, P2, R0.reuse, c[0x0][0x170], 0x1 ;  /* 0x00005c000020da11 */ /* 0x040fe400078408ff */
[C---:B------:R-:W-:Y:S01]  /*6b00*/  @!P4 LEA R30, P1, R0.reuse, c[0x0][0x170], 0x1 ;  /* 0x00005c00001eca11 */ /* 0x040fe200078208ff */
[----:B------:R-:W-:Y:S01]  /*6b10*/  @P3 STS.128 [R227+0x16800], RZ ;  /* 0x016800ffe3003388 */ /* 0x000fe20000000c00 */
[C-C-:B------:R-:W-:Y:S02]  /*6b20*/  @!P6 LEA.HI.X R35, R0.reuse, c[0x0][0x174], R2.reuse, 0x1, P0 ;  /* 0x00005d000023ea11 */ /* 0x140fe400000f0c02 */
[C---:B------:R-:W-:Y:S01]  /*6b30*/  @!P3 LEA R4, P0, R0.reuse, c[0x0][0x170], 0x1 ;  /* 0x00005c000004ba11 */ /* 0x040fe200078008ff */
[----:B------:R-:W-:Y:S01]  /*6b40*/  @!PT LDS RZ, [RZ] ;  /* 0x00000000fffff984 */ /* 0x000fe20000000800 */
[----:B------:R-:W-:Y:S01]  /*6b50*/  @!PT LDS RZ, [RZ] ;  /* 0x00000000fffff984 */ /* 0x000fe20000000800 */
[----:B------:R-:W-:Y:S01]  /*6b60*/  @!PT LDS RZ, [RZ] ;  /* 0x00000000fffff984 */ /* 0x000fe20000000800 */
[----:B------:R5:W-:Y:S01]  /*6b70*/  @!P3 LDGSTS.E.BYPASS.LTC128B.128 [R227+0x16800], [R16.64+0x180] ;  /* 0x1680018010e3bfae */ /* 0x000be2000b901d50 */
[----:B------:R-:W-:-:S02]  /*6b80*/  @!P5 LEA.HI.X R33, R0, c[0x0][0x174], R2, 0x1, P2 ;  /* 0x00005d000021da11 */ /* 0x000fc400010f0c02 */
[C-C-:B------:R-:W-:Y:S01]  /*6b90*/  @!P4 LEA.HI.X R31, R0.reuse, c[0x0][0x174], R2.reuse, 0x1, P1 ;  /* 0x00005d00001fca11 */ /* 0x140fe200008f0c02 */
[----:B------:R-:W-:Y:S01]  /*6ba0*/  @P6 STS.128 [R227+0x11000], RZ ;  /* 0x011000ffe3006388 */ /* 0x000fe20000000c00 */
[----:B------:R-:W-:Y:S01]  /*6bb0*/  @!P3 LEA.HI.X R5, R0, c[0x0][0x174], R2, 0x1, P0 ;  /* 0x00005d000005ba11 */ /* 0x000fe200000f0c02 */
[----:B------:R-:W-:Y:S02]  /*6bc0*/  IMAD.U32 R0, RZ, RZ, UR27 ;  /* 0x0000001bff007e24 */ /* 0x000fe4000f8e00ff */
[----:B------:R-:W-:Y:S01]  /*6bd0*/  @!PT LDS RZ, [RZ] ;  /* 0x00000000fffff984 */ /* 0x000fe20000000800 */
[----:B------:R-:W-:Y:S01]  /*6be0*/  @!PT LDS RZ, [RZ] ;  /* 0x00000000fffff984 */ /* 0x000fe20000000800 */
[----:B------:R-:W-:Y:S01]  /*6bf0*/  @!PT LDS RZ, [RZ] ;  /* 0x00000000fffff984 */ /* 0x000fe20000000800 */
[----:B------:R1:W-:Y:S02]  /*6c00*/  @!P6 LDGSTS.E.BYPASS.LTC128B.128 [R227+0x11000], [R28.64] ;  /* 0x110000001ce3efae */ /* 0x0003e4000b901d50 */
[----:B------:R-:W-:Y:S02]  /*6c10*/  IMAD R165, R0, 0x40, R165 ;  /* 0x0000004000a57824 */ /* 0x000fe400078e02a5 */
[----:B------:R-:W-:Y:S03]  /*6c20*/  @P5 STS.128 [R227+0x13000], RZ ;  /* 0x013000ffe3005388 */ /* 0x000fe60000000c00 */
[C---:B------:R-:W-:Y:S01]  /*6c30*/  IADD3 R0, R165.reuse, 0x1, RZ ;  /* 0x00000001a5007810 */ /* 0x040fe20007ffe0ff */
[----:B------:R-:W-:Y:S01]  /*6c40*/  @!PT LDS RZ, [RZ] ;  /* 0x00000000fffff984 */ /* 0x000fe20000000800 */
[----:B------:R-:W-:Y:S01]  /*6c50*/  @!PT LDS RZ, [RZ] ;  /* 0x00000000fffff984 */ /* 0x000fe20000000800 */
[----:B------:R-:W-:Y:S01]  /*6c60*/  @!PT LDS RZ, [RZ] ;  /* 0x00000000fffff984 */ /* 0x000fe20000000800 */
[----:B------:R1:W-:Y:S01]  /*6c70*/  @!P5 LDGSTS.E.BYPASS.LTC128B.128 [R227+0x13000], [R26.64+0x80] ;  /* 0x130000801ae3dfae */ /* 0x0003e2000b901d50 */
[----:B------:R-:W-:-:S02]  /*6c80*/  IADD3 R2, R165, 0x8, RZ ;  /* 0x00000008a5027810 */ /* 0x000fc40007ffe0ff */
[CC--:B------:R-:W-:Y:S01]  /*6c90*/  ISETP.GE.AND P0, PT, R0.reuse, R238.reuse, PT ;  /* 0x000000ee0000720c */ /* 0x0c0fe20003f06270 */
[----:B------:R-:W-:Y:S01]  /*6ca0*/  @P4 STS.128 [R227+0x15000], RZ ;  /* 0x015000ffe3004388 */ /* 0x000fe20000000c00 */
[----:B------:R-:W-:Y:S02]  /*6cb0*/  ISETP.GE.AND P2, PT, R0, R231, PT ;  /* 0x000000e70000720c */ /* 0x000fe40003f46270 */
[----:B------:R-:W-:Y:S01]  /*6cc0*/  ISETP.GE.AND P1, PT, R2, R238, PT ;  /* 0x000000ee0200720c */ /* 0x000fe20003f26270 */
[----:B------:R-:W-:Y:S01]  /*6cd0*/  @!PT LDS RZ, [RZ] ;  /* 0x00000000fffff984 */ /* 0x000fe20000000800 */
[----:B------:R-:W-:Y:S01]  /*6ce0*/  @!PT LDS RZ, [RZ] ;  /* 0x00000000fffff984 */ /* 0x000fe20000000800 */
[----:B------:R-:W-:Y:S01]  /*6cf0*/  @!PT LDS RZ, [RZ] ;  /* 0x00000000fffff984 */ /* 0x000fe20000000800 */
[----:B------:R1:W-:Y:S01]  /*6d00*/  @!P4 LDGSTS.E.BYPASS.LTC128B.128 [R227+0x15000], [R24.64+0x100] ;  /* 0x1500010018e3cfae */ /* 0x0003e2000b901d50 */
[----:B------:R-:W-:-:S03]  /*6d10*/  IADD3 R0, R165, 0x9, RZ ;  /* 0x00000009a5007810 */ /* 0x000fc60007ffe0ff */
[----:B------:R-:W-:Y:S04]  /*6d20*/  @P3 STS.128 [R227+0x17000], RZ ;  /* 0x017000ffe3003388 */ /* 0x000fe80000000c00 */
[----:B------:R-:W-:Y:S01]  /*6d30*/  @!PT LDS RZ, [RZ] ;  /* 0x00000000fffff984 */ /* 0x000fe20000000800 */
[----:B------:R-:W-:Y:S01]  /*6d40*/  @!PT LDS RZ, [RZ] ;  /* 0x00000000fffff984 */ /* 0x000fe20000000800 */
[----:B------:R-:W-:Y:S01]  /*6d50*/  @!PT LDS RZ, [RZ] ;  /* 0x00000000fffff984 */ /* 0x000fe20000000800 */
[----:B------:R4:W-:Y:S04]  /*6d60*/  @!P3 LDGSTS.E.BYPASS.LTC128B.128 [R227+0x17000], [R22.64+0x180] ;  /* 0x1700018016e3bfae */ /* 0x0009e8000b901d50 */
[----:B------:R-:W-:Y:S04]  /*6d70*/  @P6 STS.128 [R227+0x11800], RZ ;  /* 0x011800ffe3006388 */ /* 0x000fe80000000c00 */
[----:B------:R-:W-:Y:S01]  /*6d80*/  @!PT LDS RZ, [RZ] ;  /* 0x00000000fffff984 */ /* 0x000fe20000000800 */
[----:B------:R-:W-:Y:S01]  /*6d90*/  @!PT LDS RZ, [RZ] ;  /* 0x00000000fffff984 */ /* 0x000fe20000000800 */
[----:B------:R-:W-:Y:S01]  /*6da0*/  @!PT LDS RZ, [RZ] ;  /* 0x00000000fffff984 */ /* 0x000fe20000000800 */
[----:B------:R1:W-:Y:S04]  /*6db0*/  @!P6 LDGSTS.E.BYPASS.LTC128B.128 [R227+0x11800], [R34.64] ;  /* 0x1180000022e3efae */ /* 0x0003e8000b901d50 */
        /* <DEDUP_REMOVED lines=15> */
[----:B-1----:R-:W-:Y:S04]  /*6eb0*/  LDSM.16.M88.4 R24, [R226] ;  /* 0x00000000e218783b */ /* 0x002fe80000000200 */
[----:B------:R-:W1:Y:S04]  /*6ec0*/  LDSM.16.M88.4 R172, [R225+0x8800] ;  /* 0x00880000e1ac783b */ /* 0x000e680000000200 */
[----:B--2---:R-:W2:Y:S04]  /*6ed0*/  LDSM.16.M88.4 R32, [R225+0x9000] ;  /* 0x00900000e120783b */ /* 0x004ea80000000200 */
[----:B----4-:R-:W-:Y:S04]  /*6ee0*/  LDSM.16.M88.4 R20, [R225+0x9800] ;  /* 0x00980000e114783b */ /* 0x010fe80000000200 */
[----:B------:R-:W-:Y:S04]  /*6ef0*/  LDSM.16.M88.4 R12, [R224] ;  /* 0x00000000e00c783b */ /* 0x000fe80000000200 */
[----:B------:R-:W-:Y:S04]  /*6f00*/  LDSM.16.M88.4 R192, [R223] ;  /* 0x00000000dfc0783b */ /* 0x000fe80000000200 */
[----:B---3--:R-:W3:Y:S04]  /*6f10*/  LDSM.16.M88.4 R4, [R225+0x8000] ;  /* 0x00800000e104783b */ /* 0x008ee80000000200 */
[----:B------:R-:W4:Y:S04]  /*6f20*/  LDSM.16.M88.4 R180, [R215] ;  /* 0x00000000d7b4783b */ /* 0x000f280000000200 */
[----:B------:R-:W4:Y:S04]  /*6f30*/  LDSM.16.M88.4 R188, [R214] ;  /* 0x00000000d6bc783b */ /* 0x000f280000000200 */
[----:B-----5:R-:W5:Y:S04]  /*6f40*/  LDSM.16.M88.4 R16, [R213] ;  /* 0x00000000d510783b */ /* 0x020f680000000200 */
[----:B------:R-:W-:Y:S01]  /*6f50*/  LDSM.16.M88.4 R184, [R219+0x8000] ;  /* 0x00800000dbb8783b */ /* 0x000fe20000000200 */
[C---:B-1----:R-:W-:Y:S03]  /*6f60*/  HMMA.16816.F32 R176, R24.reuse, R172, RZ ;  /* 0x000000ac18b0723c */ /* 0x042fe600000018ff */
[----:B------:R-:W-:Y:S04]  /*6f70*/  LDSM.16.M88.4 R196, [R219+0xc000] ;  /* 0x00c00000dbc4783b */ /* 0x000fe80000000200 */
[----:B------:R-:W0:Y:S01]  /*6f80*/  LDGDEPBAR ;  /* 0x00000000000079af */ /* 0x000e220000000000 */
[C---:B------:R-:W-:Y:S08]  /*6f90*/  HMMA.16816.F32 R172, R24.reuse, R174, RZ ;  /* 0x000000ae18ac723c */ /* 0x040ff000000018ff */
[C---:B--2---:R-:W-:Y:S08]  /*6fa0*/  HMMA.16816.F32 R168, R24.reuse, R32, RZ ;  /* 0x0000002018a8723c */ /* 0x044ff000000018ff */
[C---:B---3--:R-:W-:Y:S08]  /*6fb0*/  HMMA.16816.F32 R8, R24.reuse, R4, RZ ;  /* 0x000000041808723c */ /* 0x048ff000000018ff */
[C---:B------:R-:W-:Y:S08]  /*6fc0*/  HMMA.16816.F32 R4, R24.reuse, R6, RZ ;  /* 0x000000061804723c */ /* 0x040ff000000018ff */
[C---:B------:R-:W-:Y:S08]  /*6fd0*/  HMMA.16816.F32 R32, R24.reuse, R34, RZ ;  /* 0x000000221820723c */ /* 0x040ff000000018ff */
[C---:B------:R-:W-:Y:S08]  /*6fe0*/  HMMA.16816.F32 R28, R24.reuse, R20, RZ ;  /* 0x00000014181c723c */ /* 0x040ff000000018ff */
[----:B------:R-:W-:Y:S01]  /*6ff0*/  HMMA.16816.F32 R24, R24, R22, RZ ;  /* 0x000000161818723c */ /* 0x000fe200000018ff */
[----:B------:R-:W1:Y:S07]  /*7000*/  LDSM.16.M88.4 R20, [R222] ;  /* 0x00000000de14783b */ /* 0x000e6e0000000200 */
[C---:B------:R-:W-:Y:S08]  /*7010*/  HMMA.16816.F32 R8, R12.reuse, R192, R8 ;  /* 0x000000c00c08723c */ /* 0x040ff00000001808 */
[C---:B------:R-:W-:Y:S01]  /*7020*/  HMMA.16816.F32 R4, R12.reuse, R194, R4 ;  /* 0x000000c20c04723c */ /* 0x040fe20000001804 */
[----:B------:R-:W2:Y:S07]  /*7030*/  LDSM.16.M88.4 R192, [R219+0x8800] ;  /* 0x00880000dbc0783b */ /* 0x000eae0000000200 */
[C---:B----4-:R-:W-:Y:S08]  /*7040*/  HMMA.16816.F32 R176, R12.reuse, R180, R176 ;  /* 0x000000b40cb0723c */ /* 0x050ff000000018b0 */
[C---:B------:R-:W-:Y:S01]  /*7050*/  HMMA.16816.F32 R172, R12.reuse, R182, R172 ;  /* 0x000000b60cac723c */ /* 0x040fe200000018ac */
[----:B------:R-:W3:Y:S07]  /*7060*/  LDSM.16.M88.4 R180, [R219+0x9000] ;  /* 0x00900000dbb4783b */ /* 0x000eee0000000200 */
[C---:B------:R-:W-:Y:S08]  /*7070*/  HMMA.16816.F32 R168, R12.reuse, R188, R168 ;  /* 0x000000bc0ca8723c */ /* 0x040ff000000018a8 */
[C---:B------:R-:W-:Y:S01]  /*7080*/  HMMA.16816.F32 R32, R12.reuse, R190, R32 ;  /* 0x000000be0c20723c */ /* 0x040fe20000001820 */
[----:B------:R-:W4:Y:S07]  /*7090*/  LDSM.16.M88.4 R188, [R219+0x9800] ;  /* 0x00980000dbbc783b */ /* 0x000f2e0000000200 */
[C---:B-----5:R-:W-:Y:S08]  /*70a0*/  HMMA.16816.F32 R28, R12.reuse, R16, R28 ;  /* 0x000000100c1c723c */ /* 0x060ff0000000181c */
[----:B------:R-:W-:Y:S01]  /*70b0*/  HMMA.16816.F32 R24, R12, R18, R24 ;  /* 0x000000120c18723c */ /* 0x000fe20000001818 */
[----:B------:R-:W-:Y:S04]  /*70c0*/  LDSM.16.M88.4 R12, [R221] ;  /* 0x00000000dd0c783b */ /* 0x000fe80000000200 */
[----:B------:R-:W5:Y:S03]  /*70d0*/  LDSM.16.M88.4 R16, [R212] ;  /* 0x00000000d410783b */ /* 0x000f660000000200 */
[C---:B-1----:R-:W-:Y:S08]  /*70e0*/  HMMA.16816.F32 R8, R20.reuse, R184, R8 ;  /* 0x000000b81408723c */ /* 0x042ff00000001808 */
[C---:B------:R-:W-:Y:S01]  /*70f0*/  HMMA.16816.F32 R4, R20.reuse, R186, R4 ;  /* 0x000000ba1404723c */ /* 0x040fe20000001804 */
        /* <DEDUP_REMOVED lines=9> */
[----:B------:R-:W-:Y:S04]  /*7190*/  LDSM.16.M88.4 R20, [R226+0x2000] ;  /* 0x00200000e214783b */ /* 0x000fe80000000200 */
[----:B------:R-:W4:Y:S03]  /*71a0*/  LDSM.16.M88.4 R188, [R225+0xa000] ;  /* 0x00a00000e1bc783b */ /* 0x000f260000000200 */
[C---:B-----5:R-:W-:Y:S08]  /*71b0*/  HMMA.16816.F32 R8, R12.reuse, R16, R8 ;  /* 0x000000100c08723c */ /* 0x060ff00000001808 */
[C---:B------:R-:W-:Y:S01]  /*71c0*/  HMMA.16816.F32 R4, R12.reuse, R18, R4 ;  /* 0x000000120c04723c */ /* 0x040fe20000001804 */
[----:B------:R-:W5:Y:S07]  /*71d0*/  LDSM.16.M88.4 R16, [R225+0xa800] ;  /* 0x00a80000e110783b */ /* 0x000f6e0000000200 */
[C---:B-1----:R-:W-:Y:S08]  /*71e0*/  HMMA.16816.F32 R176, R12.reuse, R184, R176 ;  /* 0x000000b80cb0723c */ /* 0x042ff000000018b0 */
[C---:B------:R-:W-:Y:S01]  /*71f0*/  HMMA.16816.F32 R172, R12.reuse, R186, R172 ;  /* 0x000000ba0cac723c */ /* 0x040fe200000018ac */
[----:B------:R-:W1:Y:S07]  /*7200*/  LDSM.16.M88.4 R184, [R225+0xb000] ;  /* 0x00b00000e1b8783b */ /* 0x000e6e0000000200 */
[C---:B--2---:R-:W-:Y:S08]  /*7210*/  HMMA.16816.F32 R168, R12.reuse, R192, R168 ;  /* 0x000000c00ca8723c */ /* 0x044ff000000018a8 */
[C---:B------:R-:W-:Y:S01]  /*7220*/  HMMA.16816.F32 R32, R12.reuse, R194, R32 ;  /* 0x000000c20c20723c */ /* 0x040fe20000001820 */
[----:B------:R-:W2:Y:S07]  /*7230*/  LDSM.16.M88.4 R192, [R225+0xb800] ;  /* 0x00b80000e1c0783b */ /* 0x000eae0000000200 */
[C---:B---3--:R-:W-:Y:S08]  /*7240*/  HMMA.16816.F32 R28, R12.reuse, R180, R28 ;  /* 0x000000b40c1c723c */ /* 0x048ff0000000181c */
[----:B------:R-:W-:Y:S01]  /*7250*/  HMMA.16816.F32 R24, R12, R182, R24 ;  /* 0x000000b60c18723c */ /* 0x000fe20000001818 */
[----:B------:R-:W-:Y:S04]  /*7260*/  LDSM.16.M88.4 R180, [R224+0x2000] ;  /* 0x00200000e0b4783b */ /* 0x000fe80000000200 */
[----:B------:R-:W3:Y:S03]  /*7270*/  LDSM.16.M88.4 R12, [R211] ;  /* 0x00000000d30c783b */ /* 0x000ee60000000200 */
[C---:B----4-:R-:W-:Y:S08]  /*7280*/  HMMA.16816.F32 R8, R20.reuse, R188, R8 ;  /* 0x000000bc1408723c */ /* 0x050ff00000001808 */
[C---:B------:R-:W-:Y:S01]  /*7290*/  HMMA.16816.F32 R4, R20.reuse, R190, R4 ;  /* 0x000000be1404723c */ /* 0x040fe20000001804 */
[----:B------:R-:W4:Y:S07]  /*72a0*/  LDSM.16.M88.4 R188, [R210] ;  /* 0x00000000d2bc783b */ /* 0x000f2e0000000200 */
[C---:B-----5:R-:W-:Y:S08]  /*72b0*/  HMMA.16816.F32 R176, R20.reuse, R16, R176 ;  /* 0x0000001014b0723c */ /* 0x060ff000000018b0 */
[C---:B------:R-:W-:Y:S01]  /*72c0*/  HMMA.16816.F32 R172, R20.reuse, R18, R172 ;  /* 0x0000001214ac723c */ /* 0x040fe200000018ac */
[----:B------:R-:W5:Y:S07]  /*72d0*/  LDSM.16.M88.4 R16, [R209] ;  /* 0x00000000d110783b */ /* 0x000f6e0000000200 */
[C---:B-1----:R-:W-:Y:S08]  /*72e0*/  HMMA.16816.F32 R168, R20.reuse, R184, R168 ;  /* 0x000000b814a8723c */ /* 0x042ff000000018a8 */
[C---:B------:R-:W-:Y:S01]  /*72f0*/  HMMA.16816.F32 R32, R20.reuse, R186, R32 ;  /* 0x000000ba1420723c */ /* 0x040fe20000001820 */
[----:B------:R-:W1:Y:S07]  /*7300*/  LDSM.16.M88.4 R184, [R208] ;  /* 0x00000000d0b8783b */ /* 0x000e6e0000000200 */
[C---:B--2---:R-:W-:Y:S08]  /*7310*/  HMMA.16816.F32 R28, R20.reuse, R192, R28 ;  /* 0x000000c0141c723c */ /* 0x044ff0000000181c */
[----:B------:R-:W-:Y:S01]  /*7320*/  HMMA.16816.F32 R24, R20, R194, R24 ;  /* 0x000000c21418723c */ /* 0x000fe20000001818 */
[----:B------:R-:W-:Y:S04]  /*7330*/  LDSM.16.M88.4 R20, [R219+0xa000] ;  /* 0x00a00000db14783b */ /* 0x000fe80000000200 */
[----:B------:R-:W-:Y:S03]  /*7340*/  LDSM.16.M88.4 R192, [R219+0xa800] ;  /* 0x00a80000dbc0783b */ /* 0x000fe60000000200 */
[C---:B---3--:R-:W-:Y:S08]  /*7350*/  HMMA.16816.F32 R8, R180.reuse, R12, R8 ;  /* 0x0000000cb408723c */ /* 0x048ff00000001808 */
[C---:B------:R-:W-:Y:S01]  /*7360*/  HMMA.16816.F32 R4, R180.reuse, R14, R4 ;  /* 0x0000000eb404723c */ /* 0x040fe20000001804 */
[----:B------:R-:W2:Y:S07]  /*7370*/  LDSM.16.M88.4 R12, [R222+0x2000] ;  /* 0x00200000de0c783b */ /* 0x000eae0000000200 */
[C---:B----4-:R-:W-:Y:S08]  /*7380*/  HMMA.16816.F32 R176, R180.reuse, R188, R176 ;  /* 0x000000bcb4b0723c */ /* 0x050ff000000018b0 */
[C---:B------:R-:W-:Y:S01]  /*7390*/  HMMA.16816.F32 R172, R180.reuse, R190, R172 ;  /* 0x000000beb4ac723c */ /* 0x040fe200000018ac */
[----:B------:R-:W3:Y:S07]  /*73a0*/  LDSM.16.M88.4 R188, [R219+0xb000] ;  /* 0x00b00000dbbc783b */ /* 0x000eee0000000200 */
[C---:B-----5:R-:W-:Y:S08]  /*73b0*/  HMMA.16816.F32 R168, R180.reuse, R16, R168 ;  /* 0x00000010b4a8723c */ /* 0x060ff000000018a8 */
[C---:B------:R-:W-:Y:S01]  /*73c0*/  HMMA.16816.F32 R32, R180.reuse, R18, R32 ;  /* 0x00000012b420723c */ /* 0x040fe20000001820 */
[----:B------:R-:W4:Y:S07]  /*73d0*/  LDSM.16.M88.4 R16, [R219+0xb800] ;  /* 0x00b80000db10783b */ /* 0x000f2e0000000200 */
[C---:B-1----:R-:W-:Y:S08]  /*73e0*/  HMMA.16816.F32 R28, R180.reuse, R184, R28 ;  /* 0x000000b8b41c723c */ /* 0x042ff0000000181c */
[----:B------:R-:W-:Y:S01]  /*73f0*/  HMMA.16816.F32 R24, R180, R186, R24 ;  /* 0x000000bab418723c */ /* 0x000fe20000001818 */
[----:B------:R-:W-:Y:S04]  /*7400*/  LDSM.16.M88.4 R184, [R221+0x2000] ;  /* 0x00200000ddb8783b */ /* 0x000fe80000000200 */
[----:B------:R-:W1:Y:S03]  /*7410*/  LDSM.16.M88.4 R180, [R212+0x2000] ;  /* 0x00200000d4b4783b */ /* 0x000e660000000200 */
        /* <DEDUP_REMOVED lines=15> */
[----:B------:R-:W1:Y:S07]  /*7510*/  LDSM.16.M88.4 R180, [R225+0xc800] ;  /* 0x00c80000e1b4783b */ /* 0x000e6e0000000200 */
[C---:B--2---:R-:W-:Y:S08]  /*7520*/  HMMA.16816.F32 R176, R184.reuse, R20, R176 ;  /* 0x00000014b8b0723c */ /* 0x044ff000000018b0 */
[C---:B------:R-:W-:Y:S01]  /*7530*/  HMMA.16816.F32 R172, R184.reuse, R22, R172 ;  /* 0x00000016b8ac723c */ /* 0x040fe200000018ac */
[----:B------:R-:W2:Y:S07]  /*7540*/  LDSM.16.M88.4 R20, [R225+0xd000] ;  /* 0x00d00000e114783b */ /* 0x000eae0000000200 */
[C---:B-----5:R-:W-:Y:S08]  /*7550*/  HMMA.16816.F32 R168, R184.reuse, R192, R168 ;  /* 0x000000c0b8a8723c */ /* 0x060ff000000018a8 */
[C---:B------:R-:W-:Y:S01]  /*7560*/  HMMA.16816.F32 R32, R184.reuse, R194, R32 ;  /* 0x000000c2b820723c */ /* 0x040fe20000001820 */
[----:B------:R-:W5:Y:S07]  /*7570*/  LDSM.16.M88.4 R192, [R225+0xd800] ;  /* 0x00d80000e1c0783b */ /* 0x000f6e0000000200 */
[C---:B---3--:R-:W-:Y:S08]  /*7580*/  HMMA.16816.F32 R28, R184.reuse, R188, R28 ;  /* 0x000000bcb81c723c */ /* 0x048ff0000000181c */
[----:B------:R-:W-:Y:S01]  /*7590*/  HMMA.16816.F32 R24, R184, R190, R24 ;  /* 0x000000beb818723c */ /* 0x000fe20000001818 */
[----:B------:R-:W-:Y:S04]  /*75a0*/  LDSM.16.M88.4 R188, [R207] ;  /* 0x00000000cfbc783b */ /* 0x000fe80000000200 */
[----:B------:R-:W-:Y:S03]  /*75b0*/  LDSM.16.M88.4 R184, [R206] ;  /* 0x00000000ceb8783b */ /* 0x000fe60000000200 */
[C---:B----4-:R-:W-:Y:S08]  /*75c0*/  HMMA.16816.F32 R8, R12.reuse, R16, R8 ;  /* 0x000000100c08723c */ /* 0x050ff00000001808 */
[C---:B------:R-:W-:Y:S01]  /*75d0*/  HMMA.16816.F32 R4, R12.reuse, R18, R4 ;  /* 0x000000120c04723c */ /* 0x040fe20000001804 */
[----:B------:R-:W3:Y:S07]  /*75e0*/  LDSM.16.M88.4 R16, [R224+0x4000] ;  /* 0x00400000e010783b */ /* 0x000eee0000000200 */
[C---:B-1----:R-:W-:Y:S08]  /*75f0*/  HMMA.16816.F32 R176, R12.reuse, R180, R176 ;  /* 0x000000b40cb0723c */ /* 0x042ff000000018b0 */
[C---:B------:R-:W-:Y:S01]  /*7600*/  HMMA.16816.F32 R172, R12.reuse, R182, R172 ;  /* 0x000000b60cac723c */ /* 0x040fe200000018ac */
[----:B------:R-:W1:Y:S07]  /*7610*/  LDSM.16.M88.4 R180, [R205] ;  /* 0x00000000cdb4783b */ /* 0x000e6e0000000200 */
[C---:B--2---:R-:W-:Y:S08]  /*7620*/  HMMA.16816.F32 R168, R12.reuse, R20, R168 ;  /* 0x000000140ca8723c */ /* 0x044ff000000018a8 */
[C---:B------:R-:W-:Y:S01]  /*7630*/  HMMA.16816.F32 R32, R12.reuse, R22, R32 ;  /* 0x000000160c20723c */ /* 0x040fe20000001820 */
[----:B------:R-:W2:Y:S07]  /*7640*/  LDSM.16.M88.4 R20, [R204] ;  /* 0x00000000cc14783b */ /* 0x000eae0000000200 */
[C---:B-----5:R-:W-:Y:S08]  /*7650*/  HMMA.16816.F32 R28, R12.reuse, R192, R28 ;  /* 0x000000c00c1c723c */ /* 0x060ff0000000181c */
        /* <DEDUP_REMOVED lines=12> */
[C---:B--2---:R-:W-:Y:S08]  /*7720*/  HMMA.16816.F32 R28, R16.reuse, R20, R28 ;  /* 0x00000014101c723c */ /* 0x044ff0000000181c */
[----:B------:R-:W-:Y:S01]  /*7730*/  HMMA.16816.F32 R24, R16, R22, R24 ;  /* 0x000000161018723c */ /* 0x000fe20000001818 */
[----:B------:R-:W1:Y:S04]  /*7740*/  LDSM.16.M88.4 R20, [R219+0xd800] ;  /* 0x00d80000db14783b */ /* 0x000e680000000200 */
[----:B------:R-:W2:Y:S03]  /*7750*/  LDSM.16.M88.4 R16, [R212+0x4000] ;  /* 0x00400000d410783b */ /* 0x000ea60000000200 */
[C---:B----4-:R-:W-:Y:S08]  /*7760*/  HMMA.16816.F32 R8, R12.reuse, R196, R8 ;  /* 0x000000c40c08723c */ /* 0x050ff00000001808 */
[C---:B------:R-:W-:Y:S01]  /*7770*/  HMMA.16816.F32 R4, R12.reuse, R198, R4 ;  /* 0x000000c60c04723c */ /* 0x040fe20000001804 */
[----:B------:R-:W-:Y:S07]  /*7780*/  LDSM.16.M88.4 R196, [R225+0xf000] ;  /* 0x00f00000e1c4783b */ /* 0x000fee0000000200 */
[C---:B---3--:R-:W-:Y:S08]  /*7790*/  HMMA.16816.F32 R176, R12.reuse, R188, R176 ;  /* 0x000000bc0cb0723c */ /* 0x048ff000000018b0 */
[C---:B------:R-:W-:Y:S01]  /*77a0*/  HMMA.16816.F32 R172, R12.reuse, R190, R172 ;  /* 0x000000be0cac723c */ /* 0x040fe200000018ac */
[----:B------:R-:W-:Y:S07]  /*77b0*/  LDSM.16.M88.4 R188, [R212+0x5000] ;  /* 0x00500000d4bc783b */ /* 0x000fee0000000200 */
[C---:B-----5:R-:W-:Y:S08]  /*77c0*/  HMMA.16816.F32 R168, R12.reuse, R184, R168 ;  /* 0x000000b80ca8723c */ /* 0x060ff000000018a8 */
[C---:B------:R-:W-:Y:S01]  /*77d0*/  HMMA.16816.F32 R32, R12.reuse, R186, R32 ;  /* 0x000000ba0c20723c */ /* 0x040fe20000001820 */
[----:B------:R-:W3:Y:S07]  /*77e0*/  LDSM.16.M88.4 R184, [R212+0x5800] ;  /* 0x00580000d4b8783b */ /* 0x000eee0000000200 */
[C---:B-1----:R-:W-:Y:S08]  /*77f0*/  HMMA.16816.F32 R28, R12.reuse, R20, R28 ;  /* 0x000000140c1c723c */ /* 0x042ff0000000181c */
[----:B------:R-:W-:Y:S01]  /*7800*/  HMMA.16816.F32 R24, R12, R22, R24 ;  /* 0x000000160c18723c */ /* 0x000fe20000001818 */
[----:B------:R-:W-:Y:S04]  /*7810*/  LDSM.16.M88.4 R12, [R226+0x6000] ;  /* 0x00600000e20c783b */ /* 0x000fe80000000200 */
[----:B------:R-:W-:Y:S03]  /*7820*/  LDSM.16.M88.4 R20, [R225+0xe000] ;  /* 0x00e00000e114783b */ /* 0x000fe60000000200 */
[C---:B--2---:R-:W-:Y:S08]  /*7830*/  HMMA.16816.F32 R8, R180.reuse, R16, R8 ;  /* 0x00000010b408723c */ /* 0x044ff00000001808 */
[C---:B------:R-:W-:Y:S01]  /*7840*/  HMMA.16816.F32 R4, R180.reuse, R18, R4 ;  /* 0x00000012b404723c */ /* 0x040fe20000001804 */
[----:B------:R-:W1:Y:S07]  /*7850*/  LDSM.16.M88.4 R16, [R225+0xe800] ;  /* 0x00e80000e110783b */ /* 0x000e6e0000000200 */
[C---:B------:R-:W-:Y:S08]  /*7860*/  HMMA.16816.F32 R176, R180.reuse, R192, R176 ;  /* 0x000000c0b4b0723c */ /* 0x040ff000000018b0 */
[C---:B------:R-:W-:Y:S01]  /*7870*/  HMMA.16816.F32 R172, R180.reuse, R194, R172 ;  /* 0x000000c2b4ac723c */ /* 0x040fe200000018ac */
[----:B------:R-:W2:Y:S07]  /*7880*/  LDSM.16.M88.4 R192, [R225+0xf800] ;  /* 0x00f80000e1c0783b */ /* 0x000eae0000000200 */
[C---:B---3--:R-:W-:Y:S08]  /*7890*/  HMMA.16816.F32 R28, R180.reuse, R184, R28 ;  /* 0x000000b8b41c723c */ /* 0x048ff0000000181c */
[C---:B------:R-:W-:Y:S01]  /*78a0*/  HMMA.16816.F32 R24, R180.reuse, R186, R24 ;  /* 0x000000bab418723c */ /* 0x040fe20000001818 */
[----:B------:R-:W-:Y:S07]  /*78b0*/  LDSM.16.M88.4 R184, [R202] ;  /* 0x00000000cab8783b */ /* 0x000fee0000000200 */
[----:B------:R-:W-:Y:S08]  /*78c0*/  HMMA.16816.F32 R168, R180, R188, R168 ;  /* 0x000000bcb4a8723c */ /* 0x000ff000000018a8 */
[C---:B-1----:R-:W-:Y:S08]  /*78d0*/  HMMA.16816.F32 R176, R12.reuse, R16, R176 ;  /* 0x000000100cb0723c */ /* 0x042ff000000018b0 */
[----:B------:R-:W-:Y:S01]  /*78e0*/  HMMA.16816.F32 R172, R12, R18, R172 ;  /* 0x000000120cac723c */ /* 0x000fe200000018ac */
[----:B------:R-:W1:Y:S07]  /*78f0*/  LDSM.16.M88.4 R16, [R224+0x6000] ;  /* 0x00600000e010783b */ /* 0x000e6e0000000200 */
[----:B------:R-:W-:Y:S01]  /*7900*/  HMMA.16816.F32 R32, R180, R190, R32 ;  /* 0x000000beb420723c */ /* 0x000fe20000001820 */
[----:B------:R-:W3:Y:S04]  /*7910*/  LDSM.16.M88.4 R188, [R203] ;  /* 0x00000000cbbc783b */ /* 0x000ee80000000200 */
[----:B------:R-:W4:Y:S03]  /*7920*/  LDSM.16.M88.4 R180, [R201] ;  /* 0x00000000c9b4783b */ /* 0x000f260000000200 */
[C---:B------:R-:W-:Y:S08]  /*7930*/  HMMA.16816.F32 R8, R12.reuse, R20, R8 ;  /* 0x000000140c08723c */ /* 0x040ff00000001808 */
[C---:B------:R-:W-:Y:S01]  /*7940*/  HMMA.16816.F32 R4, R12.reuse, R22, R4 ;  /* 0x000000160c04723c */ /* 0x040fe20000001804 */
[----:B------:R-:W5:Y:S07]  /*7950*/  LDSM.16.M88.4 R20, [R200] ;  /* 0x00000000c814783b */ /* 0x000f6e0000000200 */
[C---:B------:R-:W-:Y:S08]  /*7960*/  HMMA.16816.F32 R168, R12.reuse, R196, R168 ;  /* 0x000000c40ca8723c */ /* 0x040ff000000018a8 */
[C---:B------:R-:W-:Y:S08]  /*7970*/  HMMA.16816.F32 R32, R12.reuse, R198, R32 ;  /* 0x000000c60c20723c */ /* 0x040ff00000001820 */
[C---:B--2---:R-:W-:Y:S08]  /*7980*/  HMMA.16816.F32 R28, R12.reuse, R192, R28 ;  /* 0x000000c00c1c723c */ /* 0x044ff0000000181c */
[----:B------:R-:W-:Y:S01]  /*7990*/  HMMA.16816.F32 R24, R12, R194, R24 ;  /* 0x000000c20c18723c */ /* 0x000fe20000001818 */
[----:B------:R-:W-:Y:S04]  /*79a0*/  LDSM.16.M88.4 R192, [R222+0x6000] ;  /* 0x00600000dec0783b */ /* 0x000fe80000000200 */
[----:B------:R-:W2:Y:S03]  /*79b0*/  LDSM.16.M88.4 R12, [R219+0xe000] ;  /* 0x00e00000db0c783b */ /* 0x000ea60000000200 */
[C---:B-1----:R-:W-:Y:S08]  /*79c0*/  HMMA.16816.F32 R176, R16.reuse, R184, R176 ;  /* 0x000000b810b0723c */ /* 0x042ff000000018b0 */
[C---:B------:R-:W-:Y:S01]  /*79d0*/  HMMA.16816.F32 R172, R16.reuse, R186, R172 ;  /* 0x000000ba10ac723c */ /* 0x040fe200000018ac */
[----:B------:R-:W1:Y:S07]  /*79e0*/  LDSM.16.M88.4 R184, [R219+0xf000] ;  /* 0x00f00000dbb8783b */ /* 0x000e6e0000000200 */
[C---:B---3--:R-:W-:Y:S08]  /*79f0*/  HMMA.16816.F32 R8, R16.reuse, R188, R8 ;  /* 0x000000bc1008723c */ /* 0x048ff00000001808 */
[C---:B------:R-:W-:Y:S01]  /*7a00*/  HMMA.16816.F32 R4, R16.reuse, R190, R4 ;  /* 0x000000be1004723c */ /* 0x040fe20000001804 */
[----:B------:R-:W3:Y:S07]  /*7a10*/  LDSM.16.M88.4 R188, [R219+0xe800] ;  /* 0x00e80000dbbc783b */ /* 0x000eee0000000200 */
[C---:B----4-:R-:W-:Y:S08]  /*7a20*/  HMMA.16816.F32 R168, R16.reuse, R180, R168 ;  /* 0x000000b410a8723c */ /* 0x050ff000000018a8 */
[C---:B------:R-:W-:Y:S01]  /*7a30*/  HMMA.16816.F32 R32, R16.reuse, R182, R32 ;  /* 0x000000b61020723c */ /* 0x040fe20000001820 */
[----:B------:R-:W-:Y:S07]  /*7a40*/  LDSM.16.M88.4 R180, [R219+0xf800] ;  /* 0x00f80000dbb4783b */ /* 0x000fee0000000200 */
[C---:B-----5:R-:W-:Y:S08]  /*7a50*/  HMMA.16816.F32 R28, R16.reuse, R20, R28 ;  /* 0x00000014101c723c */ /* 0x060ff0000000181c */
[----:B------:R-:W-:Y:S01]  /*7a60*/  HMMA.16816.F32 R24, R16, R22, R24 ;  /* 0x000000161018723c */ /* 0x000fe20000001818 */
[----:B------:R-:W-:Y:S04]  /*7a70*/  LDSM.16.M88.4 R20, [R221+0x6000] ;  /* 0x00600000dd14783b */ /* 0x000fe80000000200 */
[----:B------:R-:W4:Y:S03]  /*7a80*/  LDSM.16.M88.4 R16, [R212+0x6000] ;  /* 0x00600000d410783b */ /* 0x000f260000000200 */
[C---:B--2---:R-:W-:Y:S08]  /*7a90*/  HMMA.16816.F32 R8, R192.reuse, R12, R8 ;  /* 0x0000000cc008723c */ /* 0x044ff00000001808 */
[C---:B------:R-:W-:Y:S01]  /*7aa0*/  HMMA.16816.F32 R4, R192.reuse, R14, R4 ;  /* 0x0000000ec004723c */ /* 0x040fe20000001804 */
[----:B------:R-:W2:Y:S07]  /*7ab0*/  LDSM.16.M88.4 R12, [R212+0x6800] ;  /* 0x00680000d40c783b */ /* 0x000eae0000000200 */
[C---:B-1----:R-:W-:Y:S08]  /*7ac0*/  HMMA.16816.F32 R168, R192.reuse, R184, R168 ;  /* 0x000000b8c0a8723c */ /* 0x042ff000000018a8 */
[C---:B------:R-:W-:Y:S01]  /*7ad0*/  HMMA.16816.F32 R32, R192.reuse, R186, R32 ;  /* 0x000000bac020723c */ /* 0x040fe20000001820 */
[----:B------:R-:W1:Y:S07]  /*7ae0*/  LDSM.16.M88.4 R184, [R212+0x7000] ;  /* 0x00700000d4b8783b */ /* 0x000e6e0000000200 */
[C---:B---3--:R-:W-:Y:S08]  /*7af0*/  HMMA.16816.F32 R176, R192.reuse, R188, R176 ;  /* 0x000000bcc0b0723c */ /* 0x048ff000000018b0 */
[----:B------:R-:W-:Y:S08]  /*7b00*/  HMMA.16816.F32 R172, R192, R190, R172 ;  /* 0x000000bec0ac723c */ /* 0x000ff000000018ac */
[C---:B----4-:R-:W-:Y:S08]  /*7b10*/  HMMA.16816.F32 R8, R20.reuse, R16, R8 ;  /* 0x000000101408723c */ /* 0x050ff00000001808 */
[----:B------:R-:W-:Y:S01]  /*7b20*/  HMMA.16816.F32 R4, R20, R18, R4 ;  /* 0x000000121404723c */ /* 0x000fe20000001804 */
[----:B------:R-:W3:Y:S01]  /*7b30*/  LDSM.16.M88.4 R16, [R212+0x7800] ;  /* 0x00780000d410783b */ /* 0x000ee20000000200 */
[----:B------:R-:W-:-:S06]  /*7b40*/  DEPBAR.LE SB0, 0x0 ;  /* 0x000080000000791a */ /* 0x000fcc0000000000 */
[----:B--2---:R-:W-:Y:S08]  /*7b50*/  HMMA.16816.F32 R176, R20, R12, R176 ;  /* 0x0000000c14b0723c */ /* 0x004ff000000018b0 */
[----:B------:R-:W-:Y:S01]  /*7b60*/  HMMA.16816.F32 R28, R192, R180, R28 ;  /* 0x000000b4c01c723c */ /* 0x000fe2000000181c */
[----:B------:R-:W-:Y:S02]  /*7b70*/  FSEL R9, R9, -INF , !P0 ;  /* 0xff80000009097808 */ /* 0x000fe40004000000 */
[----:B------:R-:W-:-:S02]  /*7b80*/  ISETP.GE.AND P0, PT, R2, R231, PT ;  /* 0x000000e70200720c */ /* 0x000fc40003f06270 */
[----:B------:R-:W-:Y:S02]  /*7b90*/  IADD3 R2, R165, 0x10, RZ ;  /* 0x00000010a5027810 */ /* 0x000fe40007ffe0ff */
[----:B------:R-:W-:Y:S01]  /*7ba0*/  FSEL R11, R11, -INF , !P2 ;  /* 0xff8000000b0b7808 */ /* 0x000fe20005000000 */
[C---:B------:R-:W-:Y:S01]  /*7bb0*/  HMMA.16816.F32 R172, R20.reuse, R14, R172 ;  /* 0x0000000e14ac723c */ /* 0x040fe200000018ac */
[----:B------:R-:W-:Y:S02]  /*7bc0*/  FSEL R4, R4, -INF , !P1 ;  /* 0xff80000004047808 */ /* 0x000fe40004800000 */
[----:B------:R-:W-:Y:S01]  /*7bd0*/  FSEL R6, R6, -INF , !P0 ;  /* 0xff80000006067808 */ /* 0x000fe20004000000 */
[----:B------:R-:W-:Y:S01]  /*7be0*/  BAR.SYNC.DEFER_BLOCKING 0x0 ;  /* 0x0000000000007b1d */ /* 0x000fe20000010000 */
[CC--:B------:R-:W-:Y:S02]  /*7bf0*/  ISETP.GE.AND P2, PT, R0.reuse, R238.reuse, PT ;  /* 0x000000ee0000720c */ /* 0x0c0fe40003f46270 */
[----:B------:R-:W-:Y:S01]  /*7c00*/  ISETP.GE.AND P1, PT, R0, R231, PT ;  /* 0x000000e70000720c */ /* 0x000fe20003f26270 */
[----:B-1----:R-:W-:Y:S01]  /*7c10*/  HMMA.16816.F32 R168, R20, R184, R168 ;  /* 0x000000b814a8723c */ /* 0x002fe200000018a8 */
[----:B------:R-:W-:-:S02]  /*7c20*/  ISETP.GE.AND P0, PT, R2, R238, PT ;  /* 0x000000ee0200720c */ /* 0x000fc40003f06270 */
[----:B------:R-:W-:Y:S02]  /*7c30*/  IADD3 R0, R165, 0x11, RZ ;  /* 0x00000011a5007810 */ /* 0x000fe40007ffe0ff */
[----:B------:R-:W-:Y:S02]  /*7c40*/  FSEL R5, R5, -INF , !P2 ;  /* 0xff80000005057808 */ /* 0x000fe40005000000 */
[----:B------:R-:W-:Y:S01]  /*7c50*/  FSEL R7, R7, -INF , !P1 ;  /* 0xff80000007077808 */ /* 0x000fe20004800000 */
[----:B------:R-:W-:Y:S01]  /*7c60*/  HMMA.16816.F32 R32, R20, R186, R32 ;  /* 0x000000ba1420723c */ /* 0x000fe20000001820 */
[----:B------:R-:W-:Y:S02]  /*7c70*/  FSEL R189, R176, -INF , !P0 ;  /* 0xff800000b0bd7808 */ /* 0x000fe40004000000 */
[----:B------:R-:W-:Y:S02]  /*7c80*/  ISETP.GE.AND P2, PT, R2, R231, PT ;  /* 0x000000e70200720c */ /* 0x000fe40003f46270 */
[----:B------:R-:W-:-:S02]  /*7c90*/  ISETP.GE.AND P1, PT, R0, R238, PT ;  /* 0x000000ee0000720c */ /* 0x000fc40003f26270 */
[----:B------:R-:W-:Y:S01]  /*7ca0*/  ISETP.GE.AND P0, PT, R0, R231, PT ;  /* 0x000000e70000720c */ /* 0x000fe20003f06270 */
[----:B------:R-:W-:Y:S01]  /*7cb0*/  HMMA.16816.F32 R24, R192, R182, R24 ;  /* 0x000000b6c018723c */ /* 0x000fe20000001818 */
[C---:B------:R-:W-:Y:S02]  /*7cc0*/  IADD3 R2, R165.reuse, 0x18, RZ ;  /* 0x00000018a5027810 */ /* 0x040fe40007ffe0ff */
[----:B------:R-:W-:Y:S02]  /*7cd0*/  IADD3 R0, R165, 0x19, RZ ;  /* 0x00000019a5007810 */ /* 0x000fe40007ffe0ff */
[----:B------:R-:W-:Y:S02]  /*7ce0*/  FSEL R190, R177, -INF , !P1 ;  /* 0xff800000b1be7808 */ /* 0x000fe40004800000 */
[----:B------:R-:W-:Y:S01]  /*7cf0*/  FSEL R194, R178, -INF , !P2 ;  /* 0xff800000b2c27808 */ /* 0x000fe20005000000 */
[----:B---3--:R-:W-:Y:S01]  /*7d00*/  HMMA.16816.F32 R28, R20, R16, R28 ;  /* 0x00000010141c723c */ /* 0x008fe2000000181c */
[----:B------:R-:W-:-:S02]  /*7d10*/  FSEL R193, R179, -INF , !P0 ;  /* 0xff800000b3c17808 */ /* 0x000fc40004000000 */
[CC--:B------:R-:W-:Y:S02]  /*7d20*/  ISETP.GE.AND P2, PT, R2.reuse, R238.reuse, PT ;  /* 0x000000ee0200720c */ /* 0x0c0fe40003f46270 */
[----:B------:R-:W-:Y:S02]  /*7d30*/  ISETP.GE.AND P1, PT, R2, R231, PT ;  /* 0x000000e70200720c */ /* 0x000fe40003f26270 */
[----:B------:R-:W-:Y:S02]  /*7d40*/  ISETP.GE.AND P0, PT, R0, R238, PT ;  /* 0x000000ee0000720c */ /* 0x000fe40003f06270 */
[----:B------:R-:W-:Y:S02]  /*7d50*/  IADD3 R2, R165, 0x20, RZ ;  /* 0x00000020a5027810 */ /* 0x000fe40007ffe0ff */
[----:B------:R-:W-:Y:S02]  /*7d60*/  FSEL R191, R172, -INF , !P2 ;  /* 0xff800000acbf7808 */ /* 0x000fe40005000000 */
[----:B------:R-:W-:-:S02]  /*7d70*/  FSEL R195, R174, -INF , !P1 ;  /* 0xff800000aec37808 */ /* 0x000fc40004800000 */
[----:B------:R-:W-:Y:S01]  /*7d80*/  FSEL R192, R173, -INF , !P0 ;  /* 0xff800000adc07808 */ /* 0x000fe20004000000 */
[----:B------:R-:W-:Y:S01]  /*7d90*/  HMMA.16816.F32 R24, R20, R18, R24 ;  /* 0x000000121418723c */ /* 0x000fe20000001818 */
[-C--:B------:R-:W-:Y:S02]  /*7da0*/  ISETP.GE.AND P2, PT, R0, R231.reuse, PT ;  /* 0x000000e70000720c */ /* 0x080fe40003f46270 */
[C---:B------:R-:W-:Y:S02]  /*7db0*/  ISETP.GE.AND P1, PT, R2.reuse, R238, PT ;  /* 0x000000ee0200720c */ /* 0x040fe40003f26270 */
[----:B------:R-:W-:Y:S02]  /*7dc0*/  ISETP.GE.AND P0, PT, R2, R231, PT ;  /* 0x000000e70200720c */ /* 0x000fe40003f06270 */
[C---:B------:R-:W-:Y:S02]  /*7dd0*/  IADD3 R0, R165.reuse, 0x21, RZ ;  /* 0x00000021a5007810 */ /* 0x040fe40007ffe0ff */
        /* <DEDUP_REMOVED lines=10> */
[-C--:B------:R-:W-:Y:S02]  /*7e80*/  ISETP.GE.AND P2, PT, R2, R231.reuse, PT ;  /* 0x000000e70200720c */ /* 0x080fe40003f46270 */
[----:B------:R-:W-:Y:S02]  /*7e90*/  ISETP.GE.AND P0, PT, R0, R231, PT ;  /* 0x000000e70000720c */ /* 0x000fe40003f06270 */
[----:B------:R-:W-:-:S02]  /*7ea0*/  IADD3 R2, R165, 0x31, RZ ;  /* 0x00000031a5027810 */ /* 0x000fc40007ffe0ff */
[----:B------:R-:W-:Y:S02]  /*7eb0*/  FSEL R199, R35, -INF , !P0 ;  /* 0xff80000023c77808 */ /* 0x000fe40004000000 */
[----:B------:R-:W-:Y:S02]  /*7ec0*/  FSEL R198, R171, -INF , !P1 ;  /* 0xff800000abc67808 */ /* 0x000fe40004800000 */
[-C--:B------:R-:W-:Y:S02]  /*7ed0*/  ISETP.GE.AND P0, PT, R2, R238.reuse, PT ;  /* 0x000000ee0200720c */ /* 0x080fe40003f06270 */
[----:B------:R-:W-:Y:S02]  /*7ee0*/  ISETP.GE.AND P1, PT, R0, R238, PT ;  /* 0x000000ee0000720c */ /* 0x000fe40003f26270 */
[----:B------:R-:W-:Y:S02]  /*7ef0*/  IADD3 R0, R165, 0x30, RZ ;  /* 0x00000030a5007810 */ /* 0x000fe40007ffe0ff */
[----:B------:R-:W-:-:S02]  /*7f00*/  FSEL R187, R29, -INF , !P0 ;  /* 0xff8000001dbb7808 */ /* 0x000fc40004000000 */
[----:B------:R-:W-:Y:S02]  /*7f10*/  FSEL R197, R34, -INF , !P2 ;  /* 0xff80000022c57808 */ /* 0x000fe40005000000 */
[----:B------:R-:W-:Y:S02]  /*7f20*/  FSEL R171, R33, -INF , !P1 ;  /* 0xff80000021ab7808 */ /* 0x000fe40004800000 */
[-C--:B------:R-:W-:Y:S02]  /*7f30*/  ISETP.GE.AND P0, PT, R165, R231.reuse, PT ;  /* 0x000000e7a500720c */ /* 0x080fe40003f06270 */
[C---:B------:R-:W-:Y:S02]  /*7f40*/  ISETP.GE.AND P2, PT, R0.reuse, R238, PT ;  /* 0x000000ee0000720c */ /* 0x040fe40003f46270 */
[----:B------:R-:W-:Y:S02]  /*7f50*/  ISETP.GE.AND P1, PT, R0, R231, PT ;  /* 0x000000e70000720c */ /* 0x000fe40003f26270 */
[----:B------:R-:W-:-:S02]  /*7f60*/  FSEL R10, R10, -INF , !P0 ;  /* 0xff8000000a0a7808 */ /* 0x000fc40004000000 */
[----:B------:R-:W-:Y:S02]  /*7f70*/  FSEL R188, R28, -INF , !P2 ;  /* 0xff8000001cbc7808 */ /* 0x000fe40005000000 */
[----:B------:R-:W-:Y:S02]  /*7f80*/  FSEL R183, R30, -INF , !P1 ;  /* 0xff8000001eb77808 */ /* 0x000fe40004800000 */
[----:B------:R-:W-:Y:S02]  /*7f90*/  PLOP3.LUT P0, PT, PT, PT, UP0, 0x80, 0x0 ;  /* 0x000000000000781c */ /* 0x000fe40003f0f008 */
[----:B------:R-:W-:Y:S02]  /*7fa0*/  ISETP.GE.AND P2, PT, R2, R231, PT ;  /* 0x000000e70200720c */ /* 0x000fe40003f46270 */
[C---:B------:R-:W-:Y:S02]  /*7fb0*/  ISETP.GE.AND P1, PT, R165.reuse, R238, PT ;  /* 0x000000eea500720c */ /* 0x040fe40003f26270 */
[----:B------:R-:W-:-:S02]  /*7fc0*/  IADD3 R0, R165, 0x38, RZ ;  /* 0x00000038a5007810 */ /* 0x000fc40007ffe0ff */
[----:B------:R-:W-:Y:S02]  /*7fd0*/  IADD3 R165, R165, 0x39, RZ ;  /* 0x00000039a5a57810 */ /* 0x000fe40007ffe0ff */
[----:B------:R-:W-:Y:S02]  /*7fe0*/  FSEL R181, R31, -INF , !P2 ;  /* 0xff8000001fb57808 */ /* 0x000fe40005000000 */
[----:B------:R-:W-:Y:S02]  /*7ff0*/  FSEL R8, R8, -INF , !P1 ;  /* 0xff80000008087808 */ /* 0x000fe40004800000 */
[-C--:B------:R-:W-:Y:S02]  /*8000*/  ISETP.GE.AND P2, PT, R0, R238.reuse, PT ;  /* 0x000000ee0000720c */ /* 0x080fe40003f46270 */
[----:B------:R-:W-:Y:S02]  /*8010*/  ISETP.GE.AND P1, PT, R165, R238, PT ;  /* 0x000000eea500720c */ /* 0x000fe40003f26270 */
[----:B------:R-:W-:-:S02]  /*8020*/  FSEL R186, R24, -INF , !P2 ;  /* 0xff80000018ba7808 */ /* 0x000fc40005000000 */
[----:B------:R-:W-:Y:S02]  /*8030*/  FSEL R184, R25, -INF , !P1 ;  /* 0xff80000019b87808 */ /* 0x000fe40004800000 */
[-C--:B------:R-:W-:Y:S02]  /*8040*/  ISETP.GE.AND P2, PT, R0, R231.reuse, PT ;  /* 0x000000e70000720c */ /* 0x080fe40003f46270 */
[----:B------:R-:W-:Y:S02]  /*8050*/  ISETP.GE.AND P1, PT, R165, R231, PT ;  /* 0x000000e7a500720c */ /* 0x000fe40003f26270 */
[----:B------:R-:W-:Y:S02]  /*8060*/  FSEL R180, R26, -INF , !P2 ;  /* 0xff8000001ab47808 */ /* 0x000fe40005000000 */
[----:B------:R-:W-:Y:S01]  /*8070*/  FSEL R179, R27, -INF , !P1 ;  /* 0xff8000001bb37808 */ /* 0x000fe20004800000 */
[----:B------:R-:W-:Y:S05]  /*8080*/  @!P0 BRA `(.L_x_63) ;  /* 0x0000086000008947 */ /* 0x000fea0003800000 */
[----:B------:R-:W-:Y:S01]  /*8090*/  UIADD3 UR14, UR8, -0x3, URZ ;  /* 0xfffffffd080e7890 */ /* 0x000fe2000fffe03f */
[----:B------:R1:W-:Y:S01]  /*80a0*/  @P6 STS.128 [R227+0x8000], RZ ;  /* 0x008000ffe3006388 */ /* 0x0003e20000000c00 */
[----:B------:R-:W-:Y:S01]  /*80b0*/  ULDC.64 UR4, c[0x0][0x198] ;  /* 0x0000660000047ab9 */ /* 0x000fe20000000a00 */
[----:B------:R-:W-:Y:S01]  /*80c0*/  BSSY B0, `(.L_x_64) ;  /* 0x0000081000007945 */ /* 0x000fe20003800000 */
[----:B------:R-:W-:-:S02]  /*80d0*/  USHF.R.S32.HI UR13, URZ, 0x1f, UR14 ;  /* 0x0000001f3f0d7899 */ /* 0x000fc4000801140e */
        /* <DEDUP_REMOVED lines=8> */
[----:B------:R-:W-:-:S04]  /*8160*/  @!P6 LEA R14, P2, R12, c[0x0][0x168], 0x1 ;  /* 0x00005a000c0eea11 */ /* 0x000fc800078408ff */
[----:B------:R-:W-:Y:S02]  /*8170*/  LEA.HI.X R2, R16, R235, R2, 0x6, P1 ;  /* 0x000000eb10027211 */ /* 0x000fe400008f3402 */
[C---:B------:R-:W-:Y:S02]  /*8180*/  @!P5 LEA R18, P1, R12.reuse, c[0x0][0x168], 0x1 ;  /* 0x00005a000c12da11 */ /* 0x040fe400078208ff */
[C-C-:B------:R-:W-:Y:S02]  /*8190*/  @!P6 LEA.HI.X R15, R12.reuse, c[0x0][0x16c], R2.reuse, 0x1, P2 ;  /* 0x00005b000c0fea11 */ /* 0x140fe400010f0c02 */
[C---:B------:R-:W-:Y:S02]  /*81a0*/  @!P4 LEA R16, P2, R12.reuse, c[0x0][0x168], 0x1 ;  /* 0x00005a000c10ca11 */ /* 0x040fe400078408ff */
[C-C-:B------:R-:W-:Y:S01]  /*81b0*/  @!P5 LEA.HI.X R19, R12.reuse, c[0x0][0x16c], R2.reuse, 0x1, P1 ;  /* 0x00005b000c13da11 */ /* 0x140fe200008f0c02 */
[----:B------:R-:W-:Y:S01]  /*81c0*/  @!PT LDS RZ, [RZ] ;  /* 0x00000000fffff984 */ /* 0x000fe20000000800 */
[----:B------:R-:W-:Y:S01]  /*81d0*/  @!PT LDS RZ, [RZ] ;  /* 0x00000000fffff984 */ /* 0x000fe20000000800 */
[----:B------:R-:W-:Y:S01]  /*81e0*/  @!PT LDS RZ, [RZ] ;  /* 0x00000000fffff984 */ /* 0x000fe20000000800 */
[----:B------:R2:W-:Y:S01]  /*81f0*/  @!P6 LDGSTS.E.BYPASS.LTC128B.128 [R227+0x8000], [R14.64] ;  /* 0x080000000ee3efae */ /* 0x0005e2000b901d50 */
[----:B------:R-:W-:-:S02]  /*8200*/  @!P4 LEA.HI.X R17, R12, c[0x0][0x16c], R2, 0x1, P2 ;  /* 0x00005b000c11ca11 */ /* 0x000fc400010f0c02 */
[C---:B------:R-:W-:Y:S01]  /*8210*/  IADD3 R0, P2, R12.reuse, UR11, RZ ;  /* 0x0000000b0c007c10 */ /* 0x040fe2000ff5e0ff */
        /* <DEDUP_REMOVED lines=11> */
[----:B--2---:R-:W-:-:S04]  /*82d0*/  @!P3 LEA R14, P1, R12, c[0x0][0x168], 0x1 ;  /* 0x00005a000c0eba11 */ /* 0x004fc800078208ff */
[----:B------:R-:W-:Y:S02]  /*82e0*/  @!P3 LEA.HI.X R15, R12, c[0x0][0x16c], R2, 0x1, P1 ;  /* 0x00005b000c0fba11 */ /* 0x000fe400008f0c02 */
[----:B------:R-:W-:Y:S02]  /*82f0*/  @!P6 LEA R12, P1, R0, c[0x0][0x168], 0x1 ;  /* 0x00005a00000cea11 */ /* 0x000fe400078208ff */
[----:B------:R-:W-:Y:S01]  /*8300*/  IADD3.X R2, R2, UR19, RZ, P2, !PT ;  /* 0x0000001302027c10 */ /* 0x000fe200097fe4ff */
[----:B------:R-:W-:Y:S01]  /*8310*/  @!PT LDS RZ, [RZ] ;  /* 0x00000000fffff984 */ /* 0x000fe20000000800 */
[----:B------:R-:W-:Y:S01]  /*8320*/  @!PT LDS RZ, [RZ] ;  /* 0x00000000fffff984 */ /* 0x000fe20000000800 */
[----:B------:R-:W-:Y:S01]  /*8330*/  @!PT LDS RZ, [RZ] ;  /* 0x00000000fffff984 */ /* 0x000fe20000000800 */
[----:B------:R2:W-:Y:S01]  /*8340*/  @!P3 LDGSTS.E.BYPASS.LTC128B.128 [R227+0xe000], [R14.64+0x180] ;  /* 0x0e0001800ee3bfae */ /* 0x0005e2000b901d50 */
[C---:B---3--:R-:W-:Y:S02]  /*8350*/  @!P5 LEA R18, P2, R0.reuse, c[0x0][0x168], 0x1 ;  /* 0x00005a000012da11 */ /* 0x048fe400078408ff */
[C-C-:B------:R-:W-:Y:S01]  /*8360*/  @!P6 LEA.HI.X R13, R0.reuse, c[0x0][0x16c], R2.reuse, 0x1, P1 ;  /* 0x00005b00000dea11 */ /* 0x140fe200008f0c02 */
[----:B------:R1:W-:Y:S01]  /*8370*/  @P6 STS.128 [R227+0x8800], RZ ;  /* 0x008800ffe3006388 */ /* 0x0003e20000000c00 */
[----:B------:R-:W-:-:S02]  /*8380*/  @!P5 LEA.HI.X R19, R0, c[0x0][0x16c], R2, 0x1, P2 ;  /* 0x00005b000013da11 */ /* 0x000fc400010f0c02 */
[C---:B----4-:R-:W-:Y:S01]  /*8390*/  @!P4 LEA R16, P1, R0.reuse, c[0x0][0x168], 0x1 ;  /* 0x00005a000010ca11 */ /* 0x050fe200078208ff */
[----:B------:R-:W-:Y:S01]  /*83a0*/  @!PT LDS RZ, [RZ] ;  /* 0x00000000fffff984 */ /* 0x000fe20000000800 */
[----:B------:R-:W-:Y:S01]  /*83b0*/  @!PT LDS RZ, [RZ] ;  /* 0x00000000fffff984 */ /* 0x000fe20000000800 */
[----:B------:R-:W-:Y:S01]  /*83c0*/  @!PT LDS RZ, [RZ] ;  /* 0x00000000fffff984 */ /* 0x000fe20000000800 */
[----:B------:R3:W-:Y:S03]  /*83d0*/  @!P6 LDGSTS.E.BYPASS.LTC128B.128 [R227+0x8800], [R12.64] ;  /* 0x088000000ce3efae */ /* 0x0007e6000b901d50 */
[C---:B------:R-:W-:Y:S01]  /*83e0*/  @!P4 LEA.HI.X R17, R0.reuse, c[0x0][0x16c], R2, 0x1, P1 ;  /* 0x00005b000011ca11 */ /* 0x040fe200008f0c02 */
        /* <DEDUP_REMOVED lines=10> */
[----:B--2---:R-:W-:-:S03]  /*8490*/  @!P3 LEA R14, P2, R0, c[0x0][0x168], 0x1 ;  /* 0x00005a00000eba11 */ /* 0x004fc600078408ff */
[----:B------:R1:W-:Y:S01]  /*84a0*/  @P3 STS.128 [R227+0xe800], RZ ;  /* 0x00e800ffe3003388 */ /* 0x0003e20000000c00 */
[C---:B------:R-:W-:Y:S02]  /*84b0*/  @!P3 LEA.HI.X R15, R0.reuse, c[0x0][0x16c], R2, 0x1, P2 ;  /* 0x00005b00000fba11 */ /* 0x040fe400010f0c02 */
[----:B---3--:R-:W-:-:S03]  /*84c0*/  IADD3 R12, P1, R0, UR11, RZ ;  /* 0x0000000b000c7c10 */ /* 0x008fc6000ff3e0ff */
[----:B------:R-:W-:Y:S01]  /*84d0*/  @!PT LDS RZ, [RZ] ;  /* 0x00000000fffff984 */ /* 0x000fe20000000800 */
[----:B------:R-:W-:Y:S01]  /*84e0*/  @!PT LDS RZ, [RZ] ;  /* 0x00000000fffff984 */ /* 0x000fe20000000800 */
[----:B------:R-:W-:Y:S01]  /*84f0*/  @!PT LDS RZ, [RZ] ;  /* 0x00000000fffff984 */ /* 0x000fe20000000800 */
[----:B------:R2:W-:Y:S01]  /*8500*/  @!P3 LDGSTS.E.BYPASS.LTC128B.128 [R227+0xe800], [R14.64+0x180] ;  /* 0x0e8001800ee3bfae */ /* 0x0005e2000b901d50 */
[----:B------:R-:W-:-:S03]  /*8510*/  @!P6 LEA R20, P2, R12, c[0x0][0x168], 0x1 ;  /* 0x00005a000c14ea11 */ /* 0x000fc600078408ff */
[----:B------:R1:W-:Y:S01]  /*8520*/  @P6 STS.128 [R227+0x9000], RZ ;  /* 0x009000ffe3006388 */ /* 0x0003e20000000c00 */
        /* <DEDUP_REMOVED lines=15> */
[----:B------:R4:W-:Y:S04]  /*8620*/  @!P5 LDGSTS.E.BYPASS.LTC128B.128 [R227+0xb000], [R18.64+0x80] ;  /* 0x0b00008012e3dfae */ /* 0x0009e8000b901d50 */
[----:B------:R1:W-:Y:S01]  /*8630*/  @P4 STS.128 [R227+0xd000], RZ ;  /* 0x00d000ffe3004388 */ /* 0x0003e20000000c00 */
[----:B--2---:R-:W-:-:S03]  /*8640*/  @!P3 LEA R14, P1, R12, c[0x0][0x168], 0x1 ;  /* 0x00005a000c0eba11 */ /* 0x004fc600078208ff */
[----:B------:R-:W-:Y:S01]  /*8650*/  @!PT LDS RZ, [RZ] ;  /* 0x00000000fffff984 */ /* 0x000fe20000000800 */
[----:B------:R-:W-:Y:S01]  /*8660*/  @!PT LDS RZ, [RZ] ;  /* 0x00000000fffff984 */ /* 0x000fe20000000800 */
[----:B------:R-:W-:Y:S01]  /*8670*/  @!PT LDS RZ, [RZ] ;  /* 0x00000000fffff984 */ /* 0x000fe20000000800 */
[----:B------:R1:W-:Y:S01]  /*8680*/  @!P4 LDGSTS.E.BYPASS.LTC128B.128 [R227+0xd000], [R16.64+0x100] ;  /* 0x0d00010010e3cfae */ /* 0x0003e2000b901d50 */
[----:B------:R-:W-:Y:S02]  /*8690*/  @!P3 LEA.HI.X R15, R12, c[0x0][0x16c], R2, 0x1, P1 ;  /* 0x00005b000c0fba11 */ /* 0x000fe400008f0c02 */
[----:B------:R-:W-:Y:S01]  /*86a0*/  @!P6 LEA R12, P1, R0, c[0x0][0x168], 0x1 ;  /* 0x00005a00000cea11 */ /* 0x000fe200078208ff */
[----:B------:R1:W-:Y:S01]  /*86b0*/  @P3 STS.128 [R227+0xf000], RZ ;  /* 0x00f000ffe3003388 */ /* 0x0003e20000000c00 */
[----:B------:R-:W-:-:S03]  /*86c0*/  IADD3.X R2, R2, UR19, RZ, P2, !PT ;  /* 0x0000001302027c10 */ /* 0x000fc600097fe4ff */
[----:B------:R-:W-:Y:S01]  /*86d0*/  @!PT LDS RZ, [RZ] ;  /* 0x00000000fffff984 */ /* 0x000fe20000000800 */
[----:B------:R-:W-:Y:S01]  /*86e0*/  @!PT LDS RZ, [RZ] ;  /* 0x00000000fffff984 */ /* 0x000fe20000000800 */
[----:B------:R-:W-:Y:S01]  /*86f0*/  @!PT LDS RZ, [RZ] ;  /* 0x00000000fffff984 */ /* 0x000fe20000000800 */
[----:B------:R1:W-:Y:S01]  /*8700*/  @!P3 LDGSTS.E.BYPASS.LTC128B.128 [R227+0xf000], [R14.64+0x180] ;  /* 0x0f0001800ee3bfae */ /* 0x0003e2000b901d50 */
[C-C-:B------:R-:W-:Y:S02]  /*8710*/  @!P6 LEA.HI.X R13, R0.reuse, c[0x0][0x16c], R2.reuse, 0x1, P1 ;  /* 0x00005b00000dea11 */ /* 0x140fe400008f0c02 */
[C---:B---3--:R-:W-:Y:S01]  /*8720*/  @!P5 LEA R20, P2, R0.reuse, c[0x0][0x168], 0x1 ;  /* 0x00005a000014da11 */ /* 0x048fe200078408ff */
[----:B------:R1:W-:Y:S03]  /*8730*/  @P6 STS.128 [R227+0x9800], RZ ;  /* 0x009800ffe3006388 */ /* 0x0003e60000000c00 */
[C---:B------:R-:W-:Y:S01]  /*8740*/  @!P5 LEA.HI.X R21, R0.reuse, c[0x0][0x16c], R2, 0x1, P2 ;  /* 0x00005b000015da11 */ /* 0x040fe200010f0c02 */
        /* <DEDUP_REMOVED lines=24> */
.L_x_65:
[----:B------:R-:W-:Y:S05]  /*88d0*/  BSYNC B0 ;  /* 0x0000000000007941 */ /* 0x000fea0003800000 */
.L_x_64:
[----:B------:R-:W0:Y:S02]  /*88e0*/  LDGDEPBAR ;  /* 0x00000000000079af */ /* 0x000e240000000000 */
.L_x_63:
[----:B------:R-:W-:Y:S01]  /*88f0*/  FMNMX.FTZ R2, R164, R8, !PT ;  /* 0x00000008a4027209 */ /* 0x000fe20007810000 */
[----:B-1----:R-:W-:Y:S01]  /*8900*/  LDSM.16.MT88.4 R16, [R220+0x10000] ;  /* 0x01000000dc10783b */ /* 0x002fe20000004200 */
[----:B------:R-:W-:Y:S01]  /*8910*/  FMNMX.FTZ R0, R3, R10, !PT ;  /* 0x0000000a03007209 */ /* 0x000fe20007810000 */
[----:B------:R-:W-:Y:S01]  /*8920*/  @UP0 UIADD3 UR8, UR8, -0x3, URZ ;  /* 0xfffffffd08080890 */ /* 0x000fe2000fffe03f */
[----:B------:R-:W-:Y:S01]  /*8930*/  FMNMX.FTZ R2, R9, R2, !PT ;  /* 0x0000000209027209 */ /* 0x000fe20007810000 */
[----:B------:R-:W-:Y:S01]  /*8940*/  LDSM.16.MT88.4 R20, [R220+0x12800] ;  /* 0x01280000dc14783b */ /* 0x000fe20000004200 */
[----:B------:R-:W-:Y:S02]  /*8950*/  FMNMX.FTZ R0, R11, R0, !PT ;  /* 0x000000000b007209 */ /* 0x000fe40007810000 */
[----:B------:R-:W-:Y:S01]  /*8960*/  FMNMX.FTZ R2, R4, R2, !PT ;  /* 0x0000000204027209 */ /* 0x000fe20007810000 */
[----:B------:R-:W-:Y:S01]  /*8970*/  LDSM.16.MT88.4 R28, [R217+0x10800] ;  /* 0x01080000d91c783b */ /* 0x000fe20000004200 */
[----:B------:R-:W-:-:S02]  /*8980*/  FMNMX.FTZ R0, R6, R0, !PT ;  /* 0x0000000006007209 */ /* 0x000fc40007810000 */
[----:B------:R-:W-:Y:S01]  /*8990*/  FMNMX.FTZ R2, R5, R2, !PT ;  /* 0x0000000205027209 */ /* 0x000fe20007810000 */
[----:B------:R-:W-:Y:S01]  /*89a0*/  LDSM.16.MT88.4 R24, [R216+0x10800] ;  /* 0x01080000d818783b */ /* 0x000fe20000004200 */
[----:B------:R-:W-:Y:S02]  /*89b0*/  FMNMX.FTZ R0, R7, R0, !PT ;  /* 0x0000000007007209 */ /* 0x000fe40007810000 */
[----:B------:R-:W-:Y:S01]  /*89c0*/  FMNMX.FTZ R2, R189, R2, !PT ;  /* 0x00000002bd027209 */ /* 0x000fe20007810000 */
[----:B------:R-:W-:Y:S01]  /*89d0*/  LDSM.16.MT88.4 R32, [R216+0x16800] ;  /* 0x01680000d820783b */ /* 0x000fe20000004200 */
        /* <DEDUP_REMOVED lines=22> */
[----:B------:R-:W-:-:S03]  /*8b40*/  FMNMX.FTZ R0, R179, R0, !PT ;  /* 0x00000000b3007209 */ /* 0x000fc60007810000 */
[----:B------:R-:W1:Y:S04]  /*8b50*/  SHFL.BFLY PT, R13, R2, 0x2, 0x1f ;  /* 0x0c401f00020d7f89 */ /* 0x000e6800000e0000 */
[----:B------:R-:W2:Y:S01]  /*8b60*/  SHFL.BFLY PT, R12, R0, 0x2, 0x1f ;  /* 0x0c401f00000c7f89 */ /* 0x000ea200000e0000 */
[----:B-1----:R-:W-:Y:S02]  /*8b70*/  FMNMX.FTZ R13, R2, R13, !PT ;  /* 0x0000000d020d7209 */ /* 0x002fe40007810000 */
[----:B--2---:R-:W-:-:S03]  /*8b80*/  FMNMX.FTZ R12, R0, R12, !PT ;  /* 0x0000000c000c7209 */ /* 0x004fc60007810000 */
[----:B------:R-:W1:Y:S04]  /*8b90*/  SHFL.BFLY PT, R2, R13, 0x1, 0x1f ;  /* 0x0c201f000d027f89 */ /* 0x000e6800000e0000 */
[----:B------:R-:W2:Y:S01]  /*8ba0*/  SHFL.BFLY PT, R0, R12, 0x1, 0x1f ;  /* 0x0c201f000c007f89 */ /* 0x000ea200000e0000 */
[----:B-1----:R-:W-:-:S04]  /*8bb0*/  FMNMX.FTZ R2, R13, R2, !PT ;  /* 0x000000020d027209 */ /* 0x002fc80007810000 */
[C---:B------:R-:W-:Y:S01]  /*8bc0*/  FSETP.NEU.FTZ.AND P2, PT, R2.reuse, -INF , PT ;  /* 0xff8000000200780b */ /* 0x040fe20003f5d000 */
[----:B------:R-:W-:Y:S01]  /*8bd0*/  FMUL.FTZ R185, R2, c[0x0][0x23c] ;  /* 0x00008f0002b97a20 */ /* 0x000fe20000410000 */
[----:B--2---:R-:W-:Y:S02]  /*8be0*/  FMNMX.FTZ R0, R12, R0, !PT ;  /* 0x000000000c007209 */ /* 0x004fe40007810000 */
[----:B------:R-:W1:Y:S02]  /*8bf0*/  LDSM.16.MT88.4 R12, [R218+0x10000] ;  /* 0x01000000da0c783b */ /* 0x000e640000004200 */
[----:B------:R-:W-:Y:S01]  /*8c00*/  FSEL R185, R185, RZ, P2 ;  /* 0x000000ffb9b97208 */ /* 0x000fe20001000000 */
[C---:B------:R-:W-:Y:S01]  /*8c10*/  FMUL.FTZ R182, R0.reuse, c[0x0][0x23c] ;  /* 0x00008f0000b67a20 */ /* 0x040fe20000410000 */
[----:B------:R-:W-:-:S03]  /*8c20*/  FSETP.NEU.FTZ.AND P1, PT, R0, -INF , PT ;  /* 0xff8000000000780b */ /* 0x000fc60003f3d000 */
[--C-:B------:R-:W-:Y:S01]  /*8c30*/  FFMA.FTZ R174, R5, c[0x0][0x23c], -R185.reuse ;  /* 0x00008f0005ae7a23 */ /* 0x100fe200000108b9 */
[----:B------:R-:W-:Y:S01]  /*8c40*/  FSEL R5, R0, RZ, P1 ;  /* 0x000000ff00057208 */ /* 0x000fe20000800000 */
[--C-:B------:R-:W-:Y:S01]  /*8c50*/  FFMA.FTZ R175, R4, c[0x0][0x23c], -R185.reuse ;  /* 0x00008f0004af7a23 */ /* 0x100fe200000108b9 */
[----:B------:R-:W-:Y:S01]  /*8c60*/  FSEL R4, R2, RZ, P2 ;  /* 0x000000ff02047208 */ /* 0x000fe20001000000 */
[----:B------:R-:W-:Y:S01]  /*8c70*/  FFMA.FTZ R177, R8, c[0x0][0x23c], -R185 ;  /* 0x00008f0008b17a23 */ /* 0x000fe200000108b9 */
[----:B------:R-:W-:Y:S01]  /*8c80*/  FSEL R182, R182, RZ, P1 ;  /* 0x000000ffb6b67208 */ /* 0x000fe20000800000 */
[----:B------:R-:W-:Y:S01]  /*8c90*/  FADD.FTZ R5, R3, -R5 ;  /* 0x8000000503057221 */ /* 0x000fe20000010000 */
[----:B------:R-:W-:Y:S01]  /*8ca0*/  MUFU.EX2 R174, R174 ;  /* 0x000000ae00ae7308 */ /* 0x000fe20000000800 */
[----:B------:R-:W-:Y:S02]  /*8cb0*/  FADD.FTZ R4, R164, -R4 ;  /* 0x80000004a4047221 */ /* 0x000fe40000010000 */
[----:B------:R-:W-:-:S02]  /*8cc0*/  FFMA.FTZ R176, R9, c[0x0][0x23c], -R185 ;  /* 0x00008f0009b07a23 */ /* 0x000fc400000108b9 */
[--C-:B------:R-:W-:Y:S02]  /*8cd0*/  FFMA.FTZ R173, R10, c[0x0][0x23c], -R182.reuse ;  /* 0x00008f000aad7a23 */ /* 0x100fe400000108b6 */
[--C-:B------:R-:W-:Y:S01]  /*8ce0*/  FFMA.FTZ R172, R11, c[0x0][0x23c], -R182.reuse ;  /* 0x00008f000bac7a23 */ /* 0x100fe200000108b6 */
[----:B------:R-:W-:Y:S01]  /*8cf0*/  MUFU.EX2 R177, R177 ;  /* 0x000000b100b17308 */ /* 0x000fe20000000800 */
[--C-:B------:R-:W-:Y:S01]  /*8d00*/  FFMA.FTZ R165, R6, c[0x0][0x23c], -R182.reuse ;  /* 0x00008f0006a57a23 */ /* 0x100fe200000108b6 */
[----:B------:R-:W2:Y:S01]  /*8d10*/  LDSM.16.MT88.4 R8, [R217+0x10000] ;  /* 0x01000000d908783b */ /* 0x000ea20000004200 */
[----:B------:R-:W-:Y:S02]  /*8d20*/  FFMA.FTZ R164, R7, c[0x0][0x23c], -R182 ;  /* 0x00008f0007a47a23 */ /* 0x000fe400000108b6 */
[----:B------:R-:W-:Y:S02]  /*8d30*/  FMUL.FTZ R3, R5, c[0x0][0x23c] ;  /* 0x00008f0005037a20 */ /* 0x000fe40000410000 */
[----:B------:R-:W-:Y:S01]  /*8d40*/  FMUL.FTZ R4, R4, c[0x0][0x23c] ;  /* 0x00008f0004047a20 */ /* 0x000fe20000410000 */
[----:B------:R-:W-:Y:S01]  /*8d50*/  MUFU.EX2 R176, R176 ;  /* 0x000000b000b07308 */ /* 0x000fe20000000800 */
[----:B------:R-:W-:-:S02]  /*8d60*/  FFMA.FTZ R189, R189, c[0x0][0x23c], -R185 ;  /* 0x00008f00bdbd7a23 */ /* 0x000fc400000108b9 */
[--C-:B------:R-:W-:Y:S02]  /*8d70*/  FFMA.FTZ R190, R190, c[0x0][0x23c], -R185.reuse ;  /* 0x00008f00bebe7a23 */ /* 0x100fe400000108b9 */
[--C-:B------:R-:W-:Y:S02]  /*8d80*/  FFMA.FTZ R191, R191, c[0x0][0x23c], -R185.reuse ;  /* 0x00008f00bfbf7a23 */ /* 0x100fe400000108b9 */
[----:B------:R-:W-:Y:S01]  /*8d90*/  FFMA.FTZ R192, R192, c[0x0][0x23c], -R185 ;  /* 0x00008f00c0c07a23 */ /* 0x000fe200000108b9 */
[----:B------:R-:W3:Y:S01]  /*8da0*/  MUFU.EX2 R175, R175 ;  /* 0x000000af00af7308 */ /* 0x000ee20000000800 */
[--C-:B------:R-:W-:Y:S02]  /*8db0*/  FFMA.FTZ R194, R194, c[0x0][0x23c], -R182.reuse ;  /* 0x00008f00c2c27a23 */ /* 0x100fe400000108b6 */
[--C-:B------:R-:W-:Y:S02]  /*8dc0*/  FFMA.FTZ R193, R193, c[0x0][0x23c], -R182.reuse ;  /* 0x00008f00c1c17a23 */ /* 0x100fe400000108b6 */
[----:B------:R-:W-:-:S02]  /*8dd0*/  FFMA.FTZ R195, R195, c[0x0][0x23c], -R182 ;  /* 0x00008f00c3c37a23 */ /* 0x000fc400000108b6 */
[--C-:B------:R-:W-:Y:S01]  /*8de0*/  FFMA.FTZ R196, R196, c[0x0][0x23c], -R182.reuse ;  /* 0x00008f00c4c47a23 */ /* 0x100fe200000108b6 */
[----:B------:R-:W-:Y:S01]  /*8df0*/  MUFU.EX2 R173, R173 ;  /* 0x000000ad00ad7308 */ /* 0x000fe20000000800 */
[--C-:B------:R-:W-:Y:S02]  /*8e00*/  FFMA.FTZ R231, R239, c[0x0][0x23c], -R185.reuse ;  /* 0x00008f00efe77a23 */ /* 0x100fe400000108b9 */
[--C-:B------:R-:W-:Y:S02]  /*8e10*/  FFMA.FTZ R238, R169, c[0x0][0x23c], -R185.reuse ;  /* 0x00008f00a9ee7a23 */ /* 0x100fe400000108b9 */
[--C-:B------:R-:W-:Y:S02]  /*8e20*/  FFMA.FTZ R239, R168, c[0x0][0x23c], -R185.reuse ;  /* 0x00008f00a8ef7a23 */ /* 0x100fe400000108b9 */
[----:B------:R-:W-:Y:S01]  /*8e30*/  FFMA.FTZ R240, R171, c[0x0][0x23c], -R185 ;  /* 0x00008f00abf07a23 */ /* 0x000fe200000108b9 */
[----:B------:R-:W4:Y:S01]  /*8e40*/  MUFU.EX2 R172, R172 ;  /* 0x000000ac00ac7308 */ /* 0x000f220000000800 */
[----:B---3--:R-:W-:Y:S01]  /*8e50*/  F2FP.PACK_AB R6, R174, R175 ;  /* 0x000000afae06723e */ /* 0x008fe200000000ff */
[----:B------:R-:W-:-:S02]  /*8e60*/  FFMA.FTZ R243, R170, c[0x0][0x23c], -R182 ;  /* 0x00008f00aaf37a23 */ /* 0x000fc400000108b6 */
[--C-:B------:R-:W-:Y:S01]  /*8e70*/  FFMA.FTZ R198, R198, c[0x0][0x23c], -R182.reuse ;  /* 0x00008f00c6c67a23 */ /* 0x100fe200000108b6 */
[----:B------:R-:W-:Y:S01]  /*8e80*/  LDSM.16.MT88.4 R168, [R220+0x11000] ;  /* 0x01100000dca8783b */ /* 0x000fe20000004200 */
[--C-:B------:R-:W-:Y:S02]  /*8e90*/  FFMA.FTZ R197, R197, c[0x0][0x23c], -R182.reuse ;  /* 0x00008f00c5c57a23 */ /* 0x100fe400000108b6 */
[----:B------:R-:W-:Y:S01]  /*8ea0*/  MUFU.EX2 R165, R165 ;  /* 0x000000a500a57308 */ /* 0x000fe20000000800 */
[--C-:B------:R-:W-:Y:S02]  /*8eb0*/  FFMA.FTZ R199, R199, c[0x0][0x23c], -R182.reuse ;  /* 0x00008f00c7c77a23 */ /* 0x100fe400000108b6 */
[--C-:B------:R-:W-:Y:S02]  /*8ec0*/  FFMA.FTZ R183, R183, c[0x0][0x23c], -R182.reuse ;  /* 0x00008f00b7b77a23 */ /* 0x100fe400000108b6 */
[--C-:B------:R-:W-:Y:S02]  /*8ed0*/  FFMA.FTZ R181, R181, c[0x0][0x23c], -R182.reuse ;  /* 0x00008f00b5b57a23 */ /* 0x100fe400000108b6 */
[--C-:B------:R-:W-:Y:S01]  /*8ee0*/  FFMA.FTZ R180, R180, c[0x0][0x23c], -R182.reuse ;  /* 0x00008f00b4b47a23 */ /* 0x100fe200000108b6 */
[----:B------:R-:W3:Y:S01]  /*8ef0*/  MUFU.EX2 R164, R164 ;  /* 0x000000a400a47308 */ /* 0x000ee20000000800 */
[----:B----4-:R-:W-:Y:S01]  /*8f00*/  F2FP.PACK_AB R5, R172, R173 ;  /* 0x000000adac05723e */ /* 0x010fe200000000ff */
[----:B------:R-:W-:-:S06]  /*8f10*/  FFMA.FTZ R179, R179, c[0x0][0x23c], -R182 ;  /* 0x00008f00b3b37a23 */ /* 0x000fcc00000108b6 */
[----:B------:R4:W5:Y:S08]  /*8f20*/  MUFU.EX2 R178, R4 ;  /* 0x0000000400b27308 */ /* 0x0009700000000800 */
[----:B------:R-:W1:Y:S01]  /*8f30*/  MUFU.EX2 R3, R3 ;  /* 0x0000000300037308 */ /* 0x000e620000000800 */
[----:B---3--:R-:W-:Y:S02]  /*8f40*/  F2FP.PACK_AB R7, R164, R165 ;  /* 0x000000a5a407723e */ /* 0x008fe400000000ff */
[----:B----4-:R-:W-:Y:S01]  /*8f50*/  F2FP.PACK_AB R4, R176, R177 ;  /* 0x000000b1b004723e */ /* 0x010fe200000000ff */
[----:B-----5:R-:W-:-:S04]  /*8f60*/  FMUL.FTZ R160, R160, R178 ;  /* 0x000000b2a0a07220 */ /* 0x020fc80000410000 */
[----:B------:R-:W3:Y:S01]  /*8f70*/  MUFU.EX2 R189, R189 ;  /* 0x000000bd00bd7308 */ /* 0x000ee20000000800 */
[-C--:B------:R-:W-:Y:S02]  /*8f80*/  FMUL.FTZ R161, R161, R178.reuse ;  /* 0x000000b2a1a17220 */ /* 0x080fe40000410000 */
[-C--:B------:R-:W-:Y:S02]  /*8f90*/  FMUL.FTZ R156, R156, R178.reuse ;  /* 0x000000b29c9c7220 */ /* 0x080fe40000410000 */
[----:B------:R-:W-:Y:S02]  /*8fa0*/  FMUL.FTZ R157, R157, R178 ;  /* 0x000000b29d9d7220 */ /* 0x000fe40000410000 */
[-C--:B-1----:R-:W-:Y:S01]  /*8fb0*/  FMUL.FTZ R162, R162, R3.reuse ;  /* 0x00000003a2a27220 */ /* 0x082fe20000410000 */
[----:B------:R-:W1:Y:S01]  /*8fc0*/  MUFU.EX2 R190, R190 ;  /* 0x000000be00be7308 */ /* 0x000e620000000800 */
[-C--:B------:R-:W-:Y:S02]  /*8fd0*/  FMUL.FTZ R163, R163, R3.reuse ;  /* 0x00000003a3a37220 */ /* 0x080fe40000410000 */
[----:B------:R-:W-:-:S02]  /*8fe0*/  FMUL.FTZ R158, R158, R3 ;  /* 0x000000039e9e7220 */ /* 0x000fc40000410000 */
[-C--:B------:R-:W-:Y:S02]  /*8ff0*/  FMUL.FTZ R159, R159, R3.reuse ;  /* 0x000000039f9f7220 */ /* 0x080fe40000410000 */
[-C--:B------:R-:W-:Y:S01]  /*9000*/  FMUL.FTZ R36, R36, R178.reuse ;  /* 0x000000b224247220 */ /* 0x080fe20000410000 */
[C---:B------:R-:W-:Y:S01]  /*9010*/  HMMA.16816.F32 R160, R4.reuse, R16, R160 ;  /* 0x0000001004a0723c */ /* 0x040fe200000018a0 */
[-C--:B------:R-:W-:Y:S01]  /*9020*/  FMUL.FTZ R37, R37, R178.reuse ;  /* 0x000000b225257220 */ /* 0x080fe20000410000 */
[----:B------:R-:W-:Y:S01]  /*9030*/  MUFU.EX2 R191, R191 ;  /* 0x000000bf00bf7308 */ /* 0x000fe20000000800 */
[-C--:B------:R-:W-:Y:S02]  /*9040*/  FMUL.FTZ R38, R38, R3.reuse ;  /* 0x0000000326267220 */ /* 0x080fe40000410000 */
[-C--:B------:R-:W-:Y:S02]  /*9050*/  FMUL.FTZ R39, R39, R3.reuse ;  /* 0x0000000327277220 */ /* 0x080fe40000410000 */
[-C--:B------:R-:W-:Y:S01]  /*9060*/  FMUL.FTZ R40, R40, R178.reuse ;  /* 0x000000b228287220 */ /* 0x080fe20000410000 */
[----:B------:R-:W-:Y:S01]  /*9070*/  HMMA.16816.F32 R156, R4, R18, R156 ;  /* 0x00000012049c723c */ /* 0x000fe2000000189c */
[----:B------:R-:W4:Y:S01]  /*9080*/  LDSM.16.MT88.4 R16, [R216+0x10000] ;  /* 0x01000000d810783b */ /* 0x000f220000004200 */
[----:B------:R-:W-:Y:S01]  /*9090*/  FMUL.FTZ R41, R41, R178 ;  /* 0x000000b229297220 */ /* 0x000fe20000410000 */
[----:B------:R-:W-:Y:S01]  /*90a0*/  MUFU.EX2 R192, R192 ;  /* 0x000000c000c07308 */ /* 0x000fe20000000800 */
        /* <DEDUP_REMOVED lines=10> */
[----:B------:R-:W-:Y:S01]  /*9150*/  FMUL.FTZ R49, R49, R178 ;  /* 0x000000b231317220 */ /* 0x000fe20000410000 */
[----:B------:R-:W5:Y:S01]  /*9160*/  LDSM.16.MT88.4 R12, [R220+0x12000] ;  /* 0x01200000dc0c783b */ /* 0x000f620000004200 */
[-C--:B------:R-:W-:Y:S01]  /*9170*/  FMUL.FTZ R50, R50, R3.reuse ;  /* 0x0000000332327220 */ /* 0x080fe20000410000 */
[----:B------:R-:W1:Y:S01]  /*9180*/  MUFU.EX2 R193, R193 ;  /* 0x000000c100c17308 */ /* 0x000e620000000800 */
[----:B------:R-:W-:-:S02]  /*9190*/  FMUL.FTZ R51, R51, R3 ;  /* 0x0000000333337220 */ /* 0x000fc40000410000 */
[-C--:B------:R-:W-:Y:S01]  /*91a0*/  FMUL.FTZ R52, R52, R178.reuse ;  /* 0x000000b234347220 */ /* 0x080fe20000410000 */
[C---:B--2---:R-:W-:Y:S01]  /*91b0*/  HMMA.16816.F32 R44, R4.reuse, R8, R44 ;  /* 0x00000008042c723c */ /* 0x044fe2000000182c */
[-C--:B------:R-:W-:Y:S02]  /*91c0*/  FMUL.FTZ R53, R53, R178.reuse ;  /* 0x000000b235357220 */ /* 0x080fe40000410000 */
[-C--:B------:R-:W-:Y:S01]  /*91d0*/  FMUL.FTZ R54, R54, R3.reuse ;  /* 0x0000000336367220 */ /* 0x080fe20000410000 */
[----:B------:R-:W-:Y:S01]  /*91e0*/  MUFU.EX2 R195, R195 ;  /* 0x000000c300c37308 */ /* 0x000fe20000000800 */
[-C--:B------:R-:W-:Y:S02]  /*91f0*/  FMUL.FTZ R55, R55, R3.reuse ;  /* 0x0000000337377220 */ /* 0x080fe40000410000 */
[-C--:B------:R-:W-:Y:S01]  /*9200*/  FMUL.FTZ R56, R56, R178.reuse ;  /* 0x000000b238387220 */ /* 0x080fe20000410000 */
[----:B------:R-:W-:Y:S01]  /*9210*/  HMMA.16816.F32 R48, R4, R10, R48 ;  /* 0x0000000a0430723c */ /* 0x000fe20000001830 */
[----:B------:R-:W-:Y:S01]  /*9220*/  FMUL.FTZ R57, R57, R178 ;  /* 0x000000b239397220 */ /* 0x000fe20000410000 */
[----:B------:R-:W2:Y:S01]  /*9230*/  LDSM.16.MT88.4 R8, [R218+0x12000] ;  /* 0x01200000da08783b */ /* 0x000ea20000004200 */
[-C--:B------:R-:W-:Y:S01]  /*9240*/  FMUL.FTZ R58, R58, R3.reuse ;  /* 0x000000033a3a7220 */ /* 0x080fe20000410000 */
[----:B------:R-:W1:Y:S01]  /*9250*/  MUFU.EX2 R196, R196 ;  /* 0x000000c400c47308 */ /* 0x000e620000000800 */
[----:B------:R-:W-:-:S02]  /*9260*/  FMUL.FTZ R59, R59, R3 ;  /* 0x000000033b3b7220 */ /* 0x000fc40000410000 */
[-C--:B------:R-:W-:Y:S01]  /*9270*/  FMUL.FTZ R60, R60, R178.reuse ;  /* 0x000000b23c3c7220 */ /* 0x080fe20000410000 */
[C---:B----4-:R-:W-:Y:S01]  /*9280*/  HMMA.16816.F32 R52, R4.reuse, R16, R52 ;  /* 0x000000100434723c */ /* 0x050fe20000001834 */
[-C--:B------:R-:W-:Y:S02]  /*9290*/  FMUL.FTZ R61, R61, R178.reuse ;  /* 0x000000b23d3d7220 */ /* 0x080fe40000410000 */
[-C--:B------:R-:W-:Y:S01]  /*92a0*/  FMUL.FTZ R62, R62, R3.reuse ;  /* 0x000000033e3e7220 */ /* 0x080fe20000410000 */
[----:B------:R-:W4:Y:S01]  /*92b0*/  MUFU.EX2 R231, R231 ;  /* 0x000000e700e77308 */ /* 0x000f220000000800 */
[----:B------:R-:W-:Y:S02]  /*92c0*/  FMUL.FTZ R63, R63, R3 ;  /* 0x000000033f3f7220 */ /* 0x000fe40000410000 */
[-C--:B------:R-:W-:Y:S01]  /*92d0*/  FMUL.FTZ R64, R64, R178.reuse ;  /* 0x000000b240407220 */ /* 0x080fe20000410000 */
[----:B------:R-:W-:Y:S01]  /*92e0*/  HMMA.16816.F32 R56, R4, R18, R56 ;  /* 0x000000120438723c */ /* 0x000fe20000001838 */
[----:B------:R-:W1:Y:S01]  /*92f0*/  LDSM.16.MT88.4 R16, [R217+0x12000] ;  /* 0x01200000d910783b */ /* 0x000e620000004200 */
[----:B------:R-:W-:-:S02]  /*9300*/  FMUL.FTZ R65, R65, R178 ;  /* 0x000000b241417220 */ /* 0x000fc40000410000 */
[-C--:B------:R-:W-:Y:S01]  /*9310*/  FMUL.FTZ R66, R66, R3.reuse ;  /* 0x0000000342427220 */ /* 0x080fe20000410000 */
[----:B------:R-:W1:Y:S01]  /*9320*/  MUFU.EX2 R238, R238 ;  /* 0x000000ee00ee7308 */ /* 0x000e620000000800 */
[-C--:B------:R-:W-:Y:S02]  /*9330*/  FMUL.FTZ R67, R67, R3.reuse ;  /* 0x0000000343437220 */ /* 0x080fe40000410000 */
[-C--:B------:R-:W-:Y:S02]  /*9340*/  FMUL.FTZ R68, R68, R178.reuse ;  /* 0x000000b244447220 */ /* 0x080fe40000410000 */
[----:B------:R-:W-:Y:S01]  /*9350*/  FMUL.FTZ R69, R69, R178 ;  /* 0x000000b245457220 */ /* 0x000fe20000410000 */
[----:B-----5:R-:W-:Y:S01]  /*9360*/  HMMA.16816.F32 R60, R4, R12, R60 ;  /* 0x0000000c043c723c */ /* 0x020fe2000000183c */
[-C--:B------:R-:W-:Y:S01]  /*9370*/  FMUL.FTZ R70, R70, R3.reuse ;  /* 0x0000000346467220 */ /* 0x080fe20000410000 */
[----:B------:R-:W-:Y:S01]  /*9380*/  MUFU.EX2 R239, R239 ;  /* 0x000000ef00ef7308 */ /* 0x000fe20000000800 */
[----:B------:R-:W-:-:S02]  /*9390*/  FMUL.FTZ R71, R71, R3 ;  /* 0x0000000347477220 */ /* 0x000fc40000410000 */
[-C--:B------:R-:W-:Y:S02]  /*93a0*/  FMUL.FTZ R72, R72, R178.reuse ;  /* 0x000000b248487220 */ /* 0x080fe40000410000 */
[-C--:B------:R-:W-:Y:S01]  /*93b0*/  FMUL.FTZ R73, R73, R178.reuse ;  /* 0x000000b249497220 */ /* 0x080fe20000410000 */
[C---:B------:R-:W-:Y:S01]  /*93c0*/  HMMA.16816.F32 R64, R4.reuse, R14, R64 ;  /* 0x0000000e0440723c */ /* 0x040fe20000001840 */
[-C--:B------:R-:W-:Y:S01]  /*93d0*/  FMUL.FTZ R74, R74, R3.reuse ;  /* 0x000000034a4a7220 */ /* 0x080fe20000410000 */
[----:B------:R-:W5:Y:S01]  /*93e0*/  LDSM.16.MT88.4 R12, [R216+0x12000] ;  /* 0x01200000d80c783b */ /* 0x000f620000004200 */
[-C--:B------:R-:W-:Y:S01]  /*93f0*/  FMUL.FTZ R75, R75, R3.reuse ;  /* 0x000000034b4b7220 */ /* 0x080fe20000410000 */
[----:B------:R-:W-:Y:S01]  /*9400*/  MUFU.EX2 R240, R240 ;  /* 0x000000f000f07308 */ /* 0x000fe20000000800 */
[-C--:B------:R-:W-:Y:S02]  /*9410*/  FMUL.FTZ R76, R76, R178.reuse ;  /* 0x000000b24c4c7220 */ /* 0x080fe40000410000 */
[----:B------:R-:W-:Y:S01]  /*9420*/  FMUL.FTZ R77, R77, R178 ;  /* 0x000000b24d4d7220 */ /* 0x000fe20000410000 */
[----:B--2---:R-:W-:Y:S01]  /*9430*/  HMMA.16816.F32 R68, R4, R8, R68 ;  /* 0x000000080444723c */ /* 0x004fe20000001844 */
[----:B------:R-:W-:-:S02]  /*9440*/  FMUL.FTZ R78, R78, R3 ;  /* 0x000000034e4e7220 */ /* 0x000fc40000410000 */
[-C--:B------:R-:W-:Y:S01]  /*9450*/  FMUL.FTZ R79, R79, R3.reuse ;  /* 0x000000034f4f7220 */ /* 0x080fe20000410000 */
[----:B------:R-:W-:Y:S01]  /*9460*/  MUFU.EX2 R243, R243 ;  /* 0x000000f300f37308 */ /* 0x000fe20000000800 */
[-C--:B------:R-:W-:Y:S02]  /*9470*/  FMUL.FTZ R80, R80, R178.reuse ;  /* 0x000000b250507220 */ /* 0x080fe40000410000 */
[-C--:B------:R-:W-:Y:S01]  /*9480*/  FMUL.FTZ R81, R81, R178.reuse ;  /* 0x000000b251517220 */ /* 0x080fe20000410000 */
[----:B------:R-:W-:Y:S01]  /*9490*/  HMMA.16816.F32 R72, R4, R10, R72 ;  /* 0x0000000a0448723c */ /* 0x000fe20000001848 */
[----:B------:R-:W2:Y:S01]  /*94a0*/  LDSM.16.MT88.4 R8, [R220+0x14000] ;  /* 0x01400000dc08783b */ /* 0x000ea20000004200 */
[-C--:B------:R-:W-:Y:S02]  /*94b0*/  FMUL.FTZ R82, R82, R3.reuse ;  /* 0x0000000352527220 */ /* 0x080fe40000410000 */
[----:B------:R-:W-:Y:S01]  /*94c0*/  FMUL.FTZ R83, R83, R3 ;  /* 0x0000000353537220 */ /* 0x000fe20000410000 */
[----:B------:R-:W2:Y:S01]  /*94d0*/  MUFU.EX2 R198, R198 ;  /* 0x000000c600c67308 */ /* 0x000ea20000000800 */
[----:B------:R-:W-:-:S02]  /*94e0*/  FMUL.FTZ R84, R84, R178 ;  /* 0x000000b254547220 */ /* 0x000fc40000410000 */
[C---:B-1----:R-:W-:Y:S01]  /*94f0*/  HMMA.16816.F32 R76, R4.reuse, R16, R76 ;  /* 0x00000010044c723c */ /* 0x042fe2000000184c */
[-C--:B------:R-:W-:Y:S02]  /*9500*/  FMUL.FTZ R85, R85, R178.reuse ;  /* 0x000000b255557220 */ /* 0x080fe40000410000 */
        /* <DEDUP_REMOVED lines=8> */
[-C--:B------:R-:W-:Y:S01]  /*9590*/  FMUL.FTZ R91, R91, R3.reuse ;  /* 0x000000035b5b7220 */ /* 0x080fe20000410000 */
[----:B------:R-:W1:Y:S01]  /*95a0*/  MUFU.EX2 R199, R199 ;  /* 0x000000c700c77308 */ /* 0x000e620000000800 */
[-C--:B------:R-:W-:Y:S02]  /*95b0*/  FMUL.FTZ R92, R92, R178.reuse ;  /* 0x000000b25c5c7220 */ /* 0x080fe40000410000 */
[-C--:B------:R-:W-:Y:S01]  /*95c0*/  FMUL.FTZ R93, R93, R178.reuse ;  /* 0x000000b25d5d7220 */ /* 0x080fe20000410000 */
[----:B-----5:R-:W-:Y:S01]  /*95d0*/  HMMA.16816.F32 R84, R4, R12, R84 ;  /* 0x0000000c0454723c */ /* 0x020fe20000001854 */
[-C--:B------:R-:W-:Y:S02]  /*95e0*/  FMUL.FTZ R94, R94, R3.reuse ;  /* 0x000000035e5e7220 */ /* 0x080fe40000410000 */
[----:B------:R-:W-:Y:S01]  /*95f0*/  FMUL.FTZ R95, R95, R3 ;  /* 0x000000035f5f7220 */ /* 0x000fe20000410000 */
[----:B------:R-:W5:Y:S01]  /*9600*/  MUFU.EX2 R183, R183 ;  /* 0x000000b700b77308 */ /* 0x000f620000000800 */
[----:B------:R-:W-:-:S02]  /*9610*/  FMUL.FTZ R96, R96, R178 ;  /* 0x000000b260607220 */ /* 0x000fc40000410000 */
[-C--:B------:R-:W-:Y:S01]  /*9620*/  FMUL.FTZ R97, R97, R178.reuse ;  /* 0x000000b261617220 */ /* 0x080fe20000410000 */
[C---:B------:R-:W-:Y:S01]  /*9630*/  HMMA.16816.F32 R88, R4.reuse, R14, R88 ;  /* 0x0000000e0458723c */ /* 0x040fe20000001858 */
[-C--:B------:R-:W-:Y:S01]  /*9640*/  FMUL.FTZ R98, R98, R3.reuse ;  /* 0x0000000362627220 */ /* 0x080fe20000410000 */
[----:B------:R-:W3:Y:S01]  /*9650*/  LDSM.16.MT88.4 R12, [R217+0x14000] ;  /* 0x01400000d90c783b */ /* 0x000ee20000004200 */
[-C--:B------:R-:W-:Y:S01]  /*9660*/  FMUL.FTZ R99, R99, R3.reuse ;  /* 0x0000000363637220 */ /* 0x080fe20000410000 */
[----:B------:R-:W1:Y:S01]  /*9670*/  MUFU.EX2 R181, R181 ;  /* 0x000000b500b57308 */ /* 0x000e620000000800 */
[-C--:B------:R-:W-:Y:S02]  /*9680*/  FMUL.FTZ R100, R100, R178.reuse ;  /* 0x000000b264647220 */ /* 0x080fe40000410000 */
[----:B------:R-:W-:Y:S01]  /*9690*/  FMUL.FTZ R101, R101, R178 ;  /* 0x000000b265657220 */ /* 0x000fe20000410000 */
[----:B--2---:R-:W-:Y:S01]  /*96a0*/  HMMA.16816.F32 R92, R4, R8, R92 ;  /* 0x00000008045c723c */ /* 0x004fe2000000185c */
[----:B------:R-:W-:-:S02]  /*96b0*/  FMUL.FTZ R102, R102, R3 ;  /* 0x0000000366667220 */ /* 0x000fc40000410000 */
[-C--:B------:R-:W-:Y:S01]  /*96c0*/  FMUL.FTZ R103, R103, R3.reuse ;  /* 0x0000000367677220 */ /* 0x080fe20000410000 */
[----:B------:R-:W2:Y:S01]  /*96d0*/  MUFU.EX2 R180, R180 ;  /* 0x000000b400b47308 */ /* 0x000ea20000000800 */
[-C--:B------:R-:W-:Y:S02]  /*96e0*/  FMUL.FTZ R104, R104, R178.reuse ;  /* 0x000000b268687220 */ /* 0x080fe40000410000 */
[-C--:B------:R-:W-:Y:S01]  /*96f0*/  FMUL.FTZ R105, R105, R178.reuse ;  /* 0x000000b269697220 */ /* 0x080fe20000410000 */
[----:B------:R-:W-:Y:S01]  /*9700*/  HMMA.16816.F32 R96, R4, R10, R96 ;  /* 0x0000000a0460723c */ /* 0x000fe20000001860 */
[-C--:B------:R-:W-:Y:S01]  /*9710*/  FMUL.FTZ R106, R106, R3.reuse ;  /* 0x000000036a6a7220 */ /* 0x080fe20000410000 */
[----:B------:R-:W2:Y:S01]  /*9720*/  LDSM.16.MT88.4 R8, [R216+0x14000] ;  /* 0x01400000d808783b */ /* 0x000ea20000004200 */
[----:B------:R-:W-:Y:S01]  /*9730*/  FMUL.FTZ R107, R107, R3 ;  /* 0x000000036b6b7220 */ /* 0x000fe20000410000 */
[----:B------:R-:W2:Y:S01]  /*9740*/  MUFU.EX2 R179, R179 ;  /* 0x000000b300b37308 */ /* 0x000ea20000000800 */
[----:B------:R-:W-:-:S02]  /*9750*/  FMUL.FTZ R108, R108, R178 ;  /* 0x000000b26c6c7220 */ /* 0x000fc40000410000 */
[-C--:B------:R-:W-:Y:S01]  /*9760*/  FMUL.FTZ R109, R109, R178.reuse ;  /* 0x000000b26d6d7220 */ /* 0x080fe20000410000 */
[C---:B-1----:R-:W-:Y:S01]  /*9770*/  HMMA.16816.F32 R100, R4.reuse, R16, R100 ;  /* 0x000000100464723c */ /* 0x042fe20000001864 */
[-C--:B------:R-:W-:Y:S02]  /*9780*/  FMUL.FTZ R110, R110, R3.reuse ;  /* 0x000000036e6e7220 */ /* 0x080fe40000410000 */
[-C--:B------:R-:W-:Y:S02]  /*9790*/  FMUL.FTZ R111, R111, R3.reuse ;  /* 0x000000036f6f7220 */ /* 0x080fe40000410000 */
[-C--:B------:R-:W-:Y:S02]  /*97a0*/  FMUL.FTZ R112, R112, R178.reuse ;  /* 0x000000b270707220 */ /* 0x080fe40000410000 */
[----:B------:R-:W-:Y:S01]  /*97b0*/  FMUL.FTZ R113, R113, R178 ;  /* 0x000000b271717220 */ /* 0x000fe20000410000 */
[----:B------:R-:W-:Y:S01]  /*97c0*/  HMMA.16816.F32 R104, R4, R18, R104 ;  /* 0x000000120468723c */ /* 0x000fe20000001868 */
[----:B------:R-:W1:Y:S01]  /*97d0*/  LDSM.16.MT88.4 R16, [R220+0x16000] ;  /* 0x01600000dc10783b */ /* 0x000e620000004200 */
[----:B------:R-:W-:-:S02]  /*97e0*/  FMUL.FTZ R114, R114, R3 ;  /* 0x0000000372727220 */ /* 0x000fc40000410000 */
[-C--:B------:R-:W-:Y:S02]  /*97f0*/  FMUL.FTZ R115, R115, R3.reuse ;  /* 0x0000000373737220 */ /* 0x080fe40000410000 */
[-C--:B------:R-:W-:Y:S02]  /*9800*/  FMUL.FTZ R116, R116, R178.reuse ;  /* 0x000000b274747220 */ /* 0x080fe40000410000 */
[-C--:B------:R-:W-:Y:S02]  /*9810*/  FMUL.FTZ R117, R117, R178.reuse ;  /* 0x000000b275757220 */ /* 0x080fe40000410000 */
[-C--:B------:R-:W-:Y:S01]  /*9820*/  FMUL.FTZ R118, R118, R3.reuse ;  /* 0x0000000376767220 */ /* 0x080fe20000410000 */
[----:B---3--:R-:W-:Y:S01]  /*9830*/  HMMA.16816.F32 R108, R4, R12, R108 ;  /* 0x0000000c046c723c */ /* 0x008fe2000000186c */
[----:B------:R-:W-:Y:S02]  /*9840*/  FMUL.FTZ R119, R119, R3 ;  /* 0x0000000377777220 */ /* 0x000fe40000410000 */
[----:B------:R-:W-:-:S02]  /*9850*/  FMUL.FTZ R120, R120, R178 ;  /* 0x000000b278787220 */ /* 0x000fc40000410000 */
[-C--:B------:R-:W-:Y:S02]  /*9860*/  FMUL.FTZ R121, R121, R178.reuse ;  /* 0x000000b279797220 */ /* 0x080fe40000410000 */
[-C--:B------:R-:W-:Y:S01]  /*9870*/  FMUL.FTZ R122, R122, R3.reuse ;  /* 0x000000037a7a7220 */ /* 0x080fe20000410000 */
[C---:B------:R-:W-:Y:S01]  /*9880*/  HMMA.16816.F32 R112, R4.reuse, R14, R112 ;  /* 0x0000000e0470723c */ /* 0x040fe20000001870 */
[-C--:B------:R-:W-:Y:S01]  /*9890*/  FMUL.FTZ R123, R123, R3.reuse ;  /* 0x000000037b7b7220 */ /* 0x080fe20000410000 */
[----:B------:R-:W3:Y:S01]  /*98a0*/  LDSM.16.MT88.4 R12, [R218+0x16000] ;  /* 0x01600000da0c783b */ /* 0x000ee20000004200 */
[-C--:B------:R-:W-:Y:S02]  /*98b0*/  FMUL.FTZ R124, R124, R178.reuse ;  /* 0x000000b27c7c7220 */ /* 0x080fe40000410000 */
[----:B------:R-:W-:Y:S02]  /*98c0*/  FMUL.FTZ R125, R125, R178 ;  /* 0x000000b27d7d7220 */ /* 0x000fe40000410000 */
[-C--:B------:R-:W-:Y:S01]  /*98d0*/  FMUL.FTZ R126, R126, R3.reuse ;  /* 0x000000037e7e7220 */ /* 0x080fe20000410000 */
[----:B--2---:R-:W-:Y:S01]  /*98e0*/  HMMA.16816.F32 R116, R4, R8, R116 ;  /* 0x000000080474723c */ /* 0x004fe20000001874 */
[----:B------:R-:W-:-:S02]  /*98f0*/  FMUL.FTZ R127, R127, R3 ;  /* 0x000000037f7f7220 */ /* 0x000fc40000410000 */
[-C--:B------:R-:W-:Y:S02]  /*9900*/  FMUL.FTZ R128, R128, R178.reuse ;  /* 0x000000b280807220 */ /* 0x080fe40000410000 */
[-C--:B------:R-:W-:Y:S02]  /*9910*/  FMUL.FTZ R129, R129, R178.reuse ;  /* 0x000000b281817220 */ /* 0x080fe40000410000 */
[-C--:B------:R-:W-:Y:S01]  /*9920*/  FMUL.FTZ R130, R130, R3.reuse ;  /* 0x0000000382827220 */ /* 0x080fe20000410000 */
[----:B------:R-:W-:Y:S01]  /*9930*/  HMMA.16816.F32 R120, R4, R10, R120 ;  /* 0x0000000a0478723c */ /* 0x000fe20000001878 */
[----:B------:R-:W-:Y:S01]  /*9940*/  FMUL.FTZ R131, R131, R3 ;  /* 0x0000000383837220 */ /* 0x000fe20000410000 */
[----:B------:R-:W2:Y:S01]  /*9950*/  LDSM.16.MT88.4 R8, [R217+0x16000] ;  /* 0x01600000d908783b */ /* 0x000ea20000004200 */
[-C--:B------:R-:W-:Y:S02]  /*9960*/  FMUL.FTZ R132, R132, R178.reuse ;  /* 0x000000b284847220 */ /* 0x080fe40000410000 */
[----:B------:R-:W-:-:S02]  /*9970*/  FMUL.FTZ R133, R133, R178 ;  /* 0x000000b285857220 */ /* 0x000fc40000410000 */
[-C--:B------:R-:W-:Y:S01]  /*9980*/  FMUL.FTZ R134, R134, R3.reuse ;  /* 0x0000000386867220 */ /* 0x080fe20000410000 */
[C---:B-1----:R-:W-:Y:S01]  /*9990*/  HMMA.16816.F32 R124, R4.reuse, R16, R124 ;  /* 0x00000010047c723c */ /* 0x042fe2000000187c */
[-C--:B------:R-:W-:Y:S02]  /*99a0*/  FMUL.FTZ R135, R135, R3.reuse ;  /* 0x0000000387877220 */ /* 0x080fe40000410000 */
[-C--:B------:R-:W-:Y:S02]  /*99b0*/  FMUL.FTZ R152, R152, R178.reuse ;  /* 0x000000b298987220 */ /* 0x080fe40000410000 */
[----:B------:R-:W-:Y:S02]  /*99c0*/  FMUL.FTZ R153, R153, R178 ;  /* 0x000000b299997220 */ /* 0x000fe40000410000 */
[-C--:B------:R-:W-:Y:S01]  /*99d0*/  FMUL.FTZ R154, R154, R3.reuse ;  /* 0x000000039a9a7220 */ /* 0x080fe20000410000 */
[----:B------:R-:W-:Y:S01]  /*99e0*/  HMMA.16816.F32 R128, R4, R18, R128 ;  /* 0x000000120480723c */ /* 0x000fe20000001880 */
[----:B------:R-:W1:Y:S01]  /*99f0*/  LDSM.16.MT88.4 R16, [R216+0x16000] ;  /* 0x01600000d810783b */ /* 0x000e620000004200 */
[----:B------:R-:W-:-:S02]  /*9a00*/  FMUL.FTZ R155, R155, R3 ;  /* 0x000000039b9b7220 */ /* 0x000fc40000410000 */
[-C--:B------:R-:W-:Y:S02]  /*9a10*/  FMUL.FTZ R136, R136, R178.reuse ;  /* 0x000000b288887220 */ /* 0x080fe40000410000 */
[-C--:B------:R-:W-:Y:S02]  /*9a20*/  FMUL.FTZ R137, R137, R178.reuse ;  /* 0x000000b289897220 */ /* 0x080fe40000410000 */
[-C--:B------:R-:W-:Y:S02]  /*9a30*/  FMUL.FTZ R138, R138, R3.reuse ;  /* 0x000000038a8a7220 */ /* 0x080fe40000410000 */
[----:B------:R-:W-:Y:S01]  /*9a40*/  FMUL.FTZ R139, R139, R3 ;  /* 0x000000038b8b7220 */ /* 0x000fe20000410000 */
[----:B---3--:R-:W-:Y:S01]  /*9a50*/  HMMA.16816.F32 R132, R4, R12, R132 ;  /* 0x0000000c0484723c */ /* 0x008fe20000001884 */
[-C--:B------:R-:W-:Y:S02]  /*9a60*/  FMUL.FTZ R140, R140, R178.reuse ;  /* 0x000000b28c8c7220 */ /* 0x080fe40000410000 */
[----:B------:R-:W-:-:S02]  /*9a70*/  FMUL.FTZ R141, R141, R178 ;  /* 0x000000b28d8d7220 */ /* 0x000fc40000410000 */
[-C--:B------:R-:W-:Y:S02]  /*9a80*/  FMUL.FTZ R142, R142, R3.reuse ;  /* 0x000000038e8e7220 */ /* 0x080fe40000410000 */
[-C--:B------:R-:W-:Y:S01]  /*9a90*/  FMUL.FTZ R143, R143, R3.reuse ;  /* 0x000000038f8f7220 */ /* 0x080fe20000410000 */
[C---:B------:R-:W-:Y:S01]  /*9aa0*/  HMMA.16816.F32 R152, R4.reuse, R14, R152 ;  /* 0x0000000e0498723c */ /* 0x040fe20000001898 */
[----:B------:R-:W3:Y:S01]  /*9ab0*/  LDSM.16.MT88.4 R12, [R220+0x10800] ;  /* 0x01080000dc0c783b */ /* 0x000ee20000004200 */
[-C--:B------:R-:W-:Y:S02]  /*9ac0*/  FMUL.FTZ R148, R148, R178.reuse ;  /* 0x000000b294947220 */ /* 0x080fe40000410000 */
[----:B------:R-:W-:Y:S02]  /*9ad0*/  FMUL.FTZ R149, R149, R178 ;  /* 0x000000b295957220 */ /* 0x000fe40000410000 */
[-C--:B------:R-:W-:Y:S02]  /*9ae0*/  FMUL.FTZ R150, R150, R3.reuse ;  /* 0x0000000396967220 */ /* 0x080fe40000410000 */
[----:B--2---:R-:W-:Y:S01]  /*9af0*/  HMMA.16816.F32 R136, R4, R8, R136 ;  /* 0x000000080488723c */ /* 0x004fe20000001888 */
[----:B------:R-:W-:-:S02]  /*9b00*/  FMUL.FTZ R151, R151, R3 ;  /* 0x0000000397977220 */ /* 0x000fc40000410000 */
[-C--:B------:R-:W-:Y:S02]  /*9b10*/  FMUL.FTZ R144, R144, R178.reuse ;  /* 0x000000b290907220 */ /* 0x080fe40000410000 */
[-C--:B------:R-:W-:Y:S02]  /*9b20*/  FMUL.FTZ R145, R145, R178.reuse ;  /* 0x000000b291917220 */ /* 0x080fe40000410000 */
[-C--:B------:R-:W-:Y:S01]  /*9b30*/  FMUL.FTZ R146, R146, R3.reuse ;  /* 0x0000000392927220 */ /* 0x080fe20000410000 */
[----:B------:R-:W-:Y:S01]  /*9b40*/  HMMA.16816.F32 R140, R4, R10, R140 ;  /* 0x0000000a048c723c */ /* 0x000fe2000000188c */
[----:B------:R-:W2:Y:S01]  /*9b50*/  LDSM.16.MT88.4 R8, [R218+0x10800] ;  /* 0x01080000da08783b */ /* 0x000ea20000004200 */
[-C--:B------:R-:W-:Y:S02]  /*9b60*/  FMUL.FTZ R147, R147, R3.reuse ;  /* 0x0000000393937220 */ /* 0x080fe40000410000 */
[----:B------:R-:W-:Y:S02]  /*9b70*/  FFMA.FTZ R177, R242, R178, R177 ;  /* 0x000000b2f2b17223 */ /* 0x000fe400000100b1 */
[----:B------:R-:W-:-:S02]  /*9b80*/  FFMA.FTZ R3, R241, R3, R173 ;  /* 0x00000003f1037223 */ /* 0x000fc400000100ad */
[C---:B-1----:R-:W-:Y:S01]  /*9b90*/  HMMA.16816.F32 R148, R4.reuse, R16, R148 ;  /* 0x000000100494723c */ /* 0x042fe20000001894 */
[----:B------:R-:W-:Y:S02]  /*9ba0*/  FADD.FTZ R176, R176, R177 ;  /* 0x000000b1b0b07221 */ /* 0x000fe40000010000 */
[----:B------:R-:W-:Y:S02]  /*9bb0*/  FADD.FTZ R3, R172, R3 ;  /* 0x00000003ac037221 */ /* 0x000fe40000010000 */
[----:B------:R-:W-:Y:S02]  /*9bc0*/  FADD.FTZ R176, R175, R176 ;  /* 0x000000b0afb07221 */ /* 0x000fe40000010000 */
[----:B------:R-:W-:Y:S01]  /*9bd0*/  FADD.FTZ R165, R165, R3 ;  /* 0x00000003a5a57221 */ /* 0x000fe20000010000 */
[----:B------:R-:W-:Y:S01]  /*9be0*/  HMMA.16816.F32 R144, R4, R18, R144 ;  /* 0x000000120490723c */ /* 0x000fe20000001890 */
[----:B------:R-:W1:Y:S01]  /*9bf0*/  LDSM.16.MT88.4 R16, [R218+0x12800] ;  /* 0x01280000da10783b */ /* 0x000e620000004200 */
[----:B------:R-:W-:Y:S01]  /*9c00*/  FADD.FTZ R174, R174, R176 ;  /* 0x000000b0aeae7221 */ /* 0x000fe20000010000 */
[----:B------:R-:W-:Y:S01]  /*9c10*/  MOV R3, R0 ;  /* 0x0000000000037202 */ /* 0x000fe20000000f00 */
[----:B------:R-:W-:Y:S01]  /*9c20*/  FADD.FTZ R165, R164, R165 ;  /* 0x000000a5a4a57221 */ /* 0x000fe20000010000 */
[----:B------:R-:W-:Y:S01]  /*9c30*/  MOV R164, R2 ;  /* 0x0000000200a47202 */ /* 0x000fe20000000f00 */
[----:B------:R-:W-:Y:S01]  /*9c40*/  FADD.FTZ R174, R189, R174 ;  /* 0x000000aebdae7221 */ /* 0x000fe20000010000 */
[----:B------:R-:W-:-:S02]  /*9c50*/  F2FP.PACK_AB R4, R190, R189 ;  /* 0x000000bdbe04723e */ /* 0x000fc400000000ff */
[C---:B------:R-:W-:Y:S01]  /*9c60*/  F2FP.PACK_AB R5, R193.reuse, R194 ;  /* 0x000000c2c105723e */ /* 0x040fe200000000ff */
[----:B------:R-:W-:Y:S01]  /*9c70*/  FADD.FTZ R194, R194, R165 ;  /* 0x000000a5c2c27221 */ /* 0x000fe20000010000 */
[----:B------:R-:W-:Y:S01]  /*9c80*/  F2FP.PACK_AB R6, R192, R191 ;  /* 0x000000bfc006723e */ /* 0x000fe200000000ff */
[----:B------:R-:W-:Y:S01]  /*9c90*/  FADD.FTZ R190, R190, R174 ;  /* 0x000000aebebe7221 */ /* 0x000fe20000010000 */
[----:B------:R-:W-:Y:S01]  /*9ca0*/  F2FP.PACK_AB R7, R196, R195 ;  /* 0x000000c3c407723e */ /* 0x000fe200000000ff */
[----:B------:R-:W-:Y:S01]  /*9cb0*/  FADD.FTZ R194, R193, R194 ;  /* 0x000000c2c1c27221 */ /* 0x000fe20000010000 */
[----:B------:R-:W-:Y:S01]  /*9cc0*/  @P0 MOV R3, R0 ;  /* 0x0000000000030202 */ /* 0x000fe20000000f00 */
[----:B------:R-:W-:Y:S01]  /*9cd0*/  FADD.FTZ R190, R191, R190 ;  /* 0x000000bebfbe7221 */ /* 0x000fe20000010000 */
[----:B------:R-:W-:Y:S01]  /*9ce0*/  @P0 MOV R164, R2 ;  /* 0x0000000200a40202 */ /* 0x000fe20000000f00 */
[----:B------:R-:W-:Y:S02]  /*9cf0*/  FADD.FTZ R195, R195, R194 ;  /* 0x000000c2c3c37221 */ /* 0x000fe40000010000 */
[----:B---3--:R-:W-:Y:S01]  /*9d00*/  HMMA.16816.F32 R160, R4, R12, R160 ;  /* 0x0000000c04a0723c */ /* 0x008fe200000018a0 */
[----:B------:R-:W-:-:S02]  /*9d10*/  FADD.FTZ R192, R192, R190 ;  /* 0x000000bec0c07221 */ /* 0x000fc40000010000 */
[----:B------:R-:W-:Y:S02]  /*9d20*/  FADD.FTZ R195, R196, R195 ;  /* 0x000000c3c4c37221 */ /* 0x000fe40000010000 */
[----:B----4-:R-:W-:-:S03]  /*9d30*/  FADD.FTZ R192, R231, R192 ;  /* 0x000000c0e7c07221 */ /* 0x010fc60000010000 */
[C---:B------:R-:W-:Y:S01]  /*9d40*/  HMMA.16816.F32 R156, R4.reuse, R14, R156 ;  /* 0x0000000e049c723c */ /* 0x040fe2000000189c */
[----:B------:R-:W-:Y:S07]  /*9d50*/  LDSM.16.MT88.4 R12, [R216+0x12800] ;  /* 0x01280000d80c783b */ /* 0x000fee0000004200 */
[C---:B--2---:R-:W-:Y:S08]  /*9d60*/  HMMA.16816.F32 R36, R4.reuse, R8, R36 ;  /* 0x000000080424723c */ /* 0x044ff00000001824 */
[C---:B------:R-:W-:Y:S01]  /*9d70*/  HMMA.16816.F32 R40, R4.reuse, R10, R40 ;  /* 0x0000000a0428723c */ /* 0x040fe20000001828 */
[----:B------:R-:W2:Y:S07]  /*9d80*/  LDSM.16.MT88.4 R8, [R217+0x12800] ;  /* 0x01280000d908783b */ /* 0x000eae0000004200 */
[C---:B------:R-:W-:Y:S08]  /*9d90*/  HMMA.16816.F32 R60, R4.reuse, R20, R60 ;  /* 0x00000014043c723c */ /* 0x040ff0000000183c */
[C---:B------:R-:W-:Y:S01]  /*9da0*/  HMMA.16816.F32 R64, R4.reuse, R22, R64 ;  /* 0x000000160440723c */ /* 0x040fe20000001840 */
[----:B------:R-:W3:Y:S07]  /*9db0*/  LDSM.16.MT88.4 R20, [R217+0x14800] ;  /* 0x01480000d914783b */ /* 0x000eee0000004200 */
[C---:B-1----:R-:W-:Y:S08]  /*9dc0*/  HMMA.16816.F32 R68, R4.reuse, R16, R68 ;  /* 0x000000100444723c */ /* 0x042ff00000001844 */
[C---:B------:R-:W-:Y:S01]  /*9dd0*/  HMMA.16816.F32 R72, R4.reuse, R18, R72 ;  /* 0x000000120448723c */ /* 0x040fe20000001848 */
[----:B------:R-:W1:Y:S07]  /*9de0*/  LDSM.16.MT88.4 R16, [R216+0x14800] ;  /* 0x01480000d810783b */ /* 0x000e6e0000004200 */
[C---:B------:R-:W-:Y:S08]  /*9df0*/  HMMA.16816.F32 R44, R4.reuse, R28, R44 ;  /* 0x0000001c042c723c */ /* 0x040ff0000000182c */
[C---:B------:R-:W-:Y:S01]  /*9e00*/  HMMA.16816.F32 R48, R4.reuse, R30, R48 ;  /* 0x0000001e0430723c */ /* 0x040fe20000001830 */
[----:B------:R-:W4:Y:S07]  /*9e10*/  LDSM.16.MT88.4 R28, [R220+0x14800] ;  /* 0x01480000dc1c783b */ /* 0x000f2e0000004200 */
[C---:B------:R-:W-:Y:S08]  /*9e20*/  HMMA.16816.F32 R52, R4.reuse, R24, R52 ;  /* 0x000000180434723c */ /* 0x040ff00000001834 */
[C---:B------:R-:W-:Y:S01]  /*9e30*/  HMMA.16816.F32 R56, R4.reuse, R26, R56 ;  /* 0x0000001a0438723c */ /* 0x040fe20000001838 */
[----:B------:R-:W1:Y:S07]  /*9e40*/  LDSM.16.MT88.4 R24, [R218+0x14800] ;  /* 0x01480000da18783b */ /* 0x000e6e0000004200 */
[C---:B--2---:R-:W-:Y:S08]  /*9e50*/  HMMA.16816.F32 R76, R4.reuse, R8, R76 ;  /* 0x00000008044c723c */ /* 0x044ff0000000184c */
[C---:B------:R-:W-:Y:S01]  /*9e60*/  HMMA.16816.F32 R80, R4.reuse, R10, R80 ;  /* 0x0000000a0450723c */ /* 0x040fe20000001850 */
[----:B------:R-:W2:Y:S07]  /*9e70*/  LDSM.16.MT88.4 R8, [R220+0x16800] ;  /* 0x01680000dc08783b */ /* 0x000eae0000004200 */
[C---:B------:R-:W-:Y:S08]  /*9e80*/  HMMA.16816.F32 R84, R4.reuse, R12, R84 ;  /* 0x0000000c0454723c */ /* 0x040ff00000001854 */
        /* <DEDUP_REMOVED lines=8> */
[C---:B----4-:R-:W-:Y:S08]  /*9f10*/  HMMA.16816.F32 R92, R4.reuse, R28, R92 ;  /* 0x0000001c045c723c */ /* 0x050ff0000000185c */
[C---:B------:R-:W-:Y:S01]  /*9f20*/  HMMA.16816.F32 R96, R4.reuse, R30, R96 ;  /* 0x0000001e0460723c */ /* 0x040fe20000001860 */
[----:B------:R-:W-:Y:S07]  /*9f30*/  LDSM.16.MT88.4 R28, [R217+0x11000] ;  /* 0x01100000d91c783b */ /* 0x000fee0000004200 */
[C---:B------:R-:W-:Y:S08]  /*9f40*/  HMMA.16816.F32 R100, R4.reuse, R24, R100 ;  /* 0x000000180464723c */ /* 0x040ff00000001864 */
[C---:B------:R-:W-:Y:S01]  /*9f50*/  HMMA.16816.F32 R104, R4.reuse, R26, R104 ;  /* 0x0000001a0468723c */ /* 0x040fe20000001868 */
[----:B------:R-:W4:Y:S07]  /*9f60*/  LDSM.16.MT88.4 R24, [R216+0x11000] ;  /* 0x01100000d818783b */ /* 0x000f2e0000004200 */
[C---:B--2---:R-:W-:Y:S08]  /*9f70*/  HMMA.16816.F32 R124, R4.reuse, R8, R124 ;  /* 0x00000008047c723c */ /* 0x044ff0000000187c */
[C---:B------:R-:W-:Y:S01]  /*9f80*/  HMMA.16816.F32 R128, R4.reuse, R10, R128 ;  /* 0x0000000a0480723c */ /* 0x040fe20000001880 */
[----:B------:R-:W2:Y:S07]  /*9f90*/  LDSM.16.MT88.4 R8, [R218+0x13000] ;  /* 0x01300000da08783b */ /* 0x000eae0000004200 */
[C---:B------:R-:W-:Y:S08]  /*9fa0*/  HMMA.16816.F32 R132, R4.reuse, R12, R132 ;  /* 0x0000000c0484723c */ /* 0x040ff00000001884 */
[C---:B------:R-:W-:Y:S01]  /*9fb0*/  HMMA.16816.F32 R152, R4.reuse, R14, R152 ;  /* 0x0000000e0498723c */ /* 0x040fe20000001898 */
[----:B------:R-:W1:Y:S07]  /*9fc0*/  LDSM.16.MT88.4 R12, [R220+0x13000] ;  /* 0x01300000dc0c783b */ /* 0x000e6e0000004200 */
[C---:B---3--:R-:W-:Y:S08]  /*9fd0*/  HMMA.16816.F32 R136, R4.reuse, R20, R136 ;  /* 0x000000140488723c */ /* 0x048ff00000001888 */
[C---:B------:R-:W-:Y:S01]  /*9fe0*/  HMMA.16816.F32 R140, R4.reuse, R22, R140 ;  /* 0x00000016048c723c */ /* 0x040fe2000000188c */
[----:B------:R-:W-:Y:S07]  /*9ff0*/  LDSM.16.MT88.4 R20, [R217+0x13000] ;  /* 0x01300000d914783b */ /* 0x000fee0000004200 */
[C---:B------:R-:W-:Y:S08]  /*a000*/  HMMA.16816.F32 R148, R4.reuse, R32, R148 ;  /* 0x000000200494723c */ /* 0x040ff00000001894 */
[----:B------:R-:W-:Y:S01]  /*a010*/  HMMA.16816.F32 R144, R4, R34, R144 ;  /* 0x000000220490723c */ /* 0x000fe20000001890 */
[----:B------:R-:W-:Y:S06]  /*a020*/  LDSM.16.MT88.4 R32, [R220+0x11800] ;  /* 0x01180000dc20783b */ /* 0x000fec0000004200 */
[C---:B------:R-:W-:Y:S01]  /*a030*/  F2FP.PACK_AB R4, R238.reuse, R231 ;  /* 0x000000e7ee04723e */ /* 0x040fe200000000ff */
        /* <DEDUP_REMOVED lines=9> */
[----:B-1----:R-:W-:Y:S02]  /*a0d0*/  HMMA.16816.F32 R36, R4, R16, R36 ;  /* 0x000000100424723c */ /* 0x002fe40000001824 */
[----:B------:R-:W-:-:S04]  /*a0e0*/  FADD.FTZ R197, R199, R197 ;  /* 0x000000c5c7c57221 */ /* 0x000fc80000010000 */
[----:B-----5:R-:W-:Y:S02]  /*a0f0*/  FADD.FTZ R197, R183, R197 ;  /* 0x000000c5b7c57221 */ /* 0x020fe40000010000 */
[----:B------:R-:W-:Y:S01]  /*a100*/  HMMA.16816.F32 R40, R4, R18, R40 ;  /* 0x000000120428723c */ /* 0x000fe20000001828 */
[----:B------:R-:W1:Y:S01]  /*a110*/  LDSM.16.MT88.4 R16, [R216+0x13000] ;  /* 0x01300000d810783b */ /* 0x000e620000004200 */
[----:B------:R-:W-:-:S04]  /*a120*/  FADD.FTZ R197, R181, R197 ;  /* 0x000000c5b5c57221 */ /* 0x000fc80000010000 */
[----:B------:R-:W-:Y:S02]  /*a130*/  FADD.FTZ R197, R180, R197 ;  /* 0x000000c5b4c57221 */ /* 0x000fe40000010000 */
[----:B----4-:R-:W-:Y:S02]  /*a140*/  HMMA.16816.F32 R52, R4, R24, R52 ;  /* 0x000000180434723c */ /* 0x010fe40000001834 */
[----:B------:R-:W-:-:S06]  /*a150*/  FADD.FTZ R241, R179, R197 ;  /* 0x000000c5b3f17221 */ /* 0x000fcc0000010000 */
[C---:B------:R-:W-:Y:S01]  /*a160*/  HMMA.16816.F32 R56, R4.reuse, R26, R56 ;  /* 0x0000001a0438723c */ /* 0x040fe20000001838 */
[----:B------:R-:W3:Y:S07]  /*a170*/  LDSM.16.MT88.4 R24, [R220+0x15000] ;  /* 0x01500000dc18783b */ /* 0x000eee0000004200 */
[C---:B--2---:R-:W-:Y:S08]  /*a180*/  HMMA.16816.F32 R68, R4.reuse, R8, R68 ;  /* 0x000000080444723c */ /* 0x044ff00000001844 */
[C---:B------:R-:W-:Y:S01]  /*a190*/  HMMA.16816.F32 R72, R4.reuse, R10, R72 ;  /* 0x0000000a0448723c */ /* 0x040fe20000001848 */
[----:B------:R-:W2:Y:S07]  /*a1a0*/  LDSM.16.MT88.4 R8, [R216+0x15000] ;  /* 0x01500000d808783b */ /* 0x000eae0000004200 */
[C---:B------:R-:W-:Y:S08]  /*a1b0*/  HMMA.16816.F32 R60, R4.reuse, R12, R60 ;  /* 0x0000000c043c723c */ /* 0x040ff0000000183c */
[C---:B------:R-:W-:Y:S01]  /*a1c0*/  HMMA.16816.F32 R64, R4.reuse, R14, R64 ;  /* 0x0000000e0440723c */ /* 0x040fe20000001840 */
[----:B------:R-:W4:Y:S07]  /*a1d0*/  LDSM.16.MT88.4 R12, [R217+0x15000] ;  /* 0x01500000d90c783b */ /* 0x000f2e0000004200 */
[C---:B-1----:R-:W-:Y:S08]  /*a1e0*/  HMMA.16816.F32 R84, R4.reuse, R16, R84 ;  /* 0x000000100454723c */ /* 0x042ff00000001854 */
[C---:B------:R-:W-:Y:S01]  /*a1f0*/  HMMA.16816.F32 R88, R4.reuse, R18, R88 ;  /* 0x000000120458723c */ /* 0x040fe20000001858 */
[----:B------:R-:W1:Y:S07]  /*a200*/  LDSM.16.MT88.4 R16, [R218+0x17000] ;  /* 0x01700000da10783b */ /* 0x000e6e0000004200 */
[C---:B------:R-:W-:Y:S08]  /*a210*/  HMMA.16816.F32 R44, R4.reuse, R28, R44 ;  /* 0x0000001c042c723c */ /* 0x040ff0000000182c */
        /* <DEDUP_REMOVED lines=17> */
[C---:B------:R-:W-:Y:S07]  /*a330*/  HMMA.16816.F32 R160, R4.reuse, R168, R160 ;  /* 0x000000a804a0723c */ /* 0x040fee00000018a0 */
[--C-:B------:R-:W-:Y:S01]  /*a340*/  FFMA.FTZ R168, R188, c[0x0][0x23c], -R185.reuse ;  /* 0x00008f00bca87a23 */ /* 0x100fe200000108b9 */
[----:B------:R-:W-:Y:S01]  /*a350*/  HMMA.16816.F32 R156, R4, R170, R156 ;  /* 0x000000aa049c723c */ /* 0x000fe2000000189c */
[----:B------:R-:W-:-:S04]  /*a360*/  FFMA.FTZ R169, R187, c[0x0][0x23c], -R185 ;  /* 0x00008f00bba97a23 */ /* 0x000fc800000108b9 */
[----:B------:R-:W2:Y:S02]  /*a370*/  MUFU.EX2 R168, R168 ;  /* 0x000000a800a87308 */ /* 0x000ea40000000800 */
[--C-:B------:R-:W-:Y:S01]  /*a380*/  FFMA.FTZ R170, R186, c[0x0][0x23c], -R185.reuse ;  /* 0x00008f00baaa7a23 */ /* 0x100fe200000108b9 */
[----:B-----5:R-:W-:Y:S01]  /*a390*/  HMMA.16816.F32 R100, R4, R28, R100 ;  /* 0x0000001c0464723c */ /* 0x020fe20000001864 */
[----:B------:R-:W-:-:S04]  /*a3a0*/  FFMA.FTZ R171, R184, c[0x0][0x23c], -R185 ;  /* 0x00008f00b8ab7a23 */ /* 0x000fc800000108b9 */
[----:B------:R-:W5:Y:S03]  /*a3b0*/  MUFU.EX2 R169, R169 ;  /* 0x000000a900a97308 */ /* 0x000f660000000800 */
[C---:B------:R-:W-:Y:S01]  /*a3c0*/  HMMA.16816.F32 R104, R4.reuse, R30, R104 ;  /* 0x0000001e0468723c */ /* 0x040fe20000001868 */
[----:B------:R-:W1:Y:S04]  /*a3d0*/  LDSM.16.MT88.4 R28, [R217+0x11800] ;  /* 0x01180000d91c783b */ /* 0x000e680000004200 */
[----:B------:R-:W3:Y:S01]  /*a3e0*/  MUFU.EX2 R170, R170 ;  /* 0x000000aa00aa7308 */ /* 0x000ee20000000800 */
[----:B--2---:R-:W-:Y:S02]  /*a3f0*/  FADD.FTZ R240, R168, R240 ;  /* 0x000000f0a8f07221 */ /* 0x004fe40000010000 */
[----:B------:R-:W-:Y:S05]  /*a400*/  HMMA.16816.F32 R124, R4, R20, R124 ;  /* 0x00000014047c723c */ /* 0x000fea000000187c */
[----:B------:R-:W2:Y:S01]  /*a410*/  MUFU.EX2 R171, R171 ;  /* 0x000000ab00ab7308 */ /* 0x000ea20000000800 */
[----:B-----5:R-:W-:-:S02]  /*a420*/  FADD.FTZ R240, R169, R240 ;  /* 0x000000f0a9f07221 */ /* 0x020fc40000010000 */
[----:B------:R-:W-:Y:S01]  /*a430*/  HMMA.16816.F32 R128, R4, R22, R128 ;  /* 0x000000160480723c */ /* 0x000fe20000001880 */
[----:B------:R-:W-:Y:S01]  /*a440*/  LDSM.16.MT88.4 R20, [R220+0x13800] ;  /* 0x01380000dc14783b */ /* 0x000fe20000004200 */
[----:B---3--:R-:W-:-:S06]  /*a450*/  FADD.FTZ R240, R170, R240 ;  /* 0x000000f0aaf07221 */ /* 0x008fcc0000010000 */
[----:B------:R-:W-:Y:S01]  /*a460*/  HMMA.16816.F32 R136, R4, R24, R136 ;  /* 0x000000180488723c */ /* 0x000fe20000001888 */
[----:B--2---:R-:W-:-:S07]  /*a470*/  FADD.FTZ R242, R171, R240 ;  /* 0x000000f0abf27221 */ /* 0x004fce0000010000 */
[C---:B------:R-:W-:Y:S01]  /*a480*/  HMMA.16816.F32 R140, R4.reuse, R26, R140 ;  /* 0x0000001a048c723c */ /* 0x040fe2000000188c */
[----:B------:R-:W2:Y:S07]  /*a490*/  LDSM.16.MT88.4 R24, [R216+0x11800] ;  /* 0x01180000d818783b */ /* 0x000eae0000004200 */
[C---:B------:R-:W-:Y:S08]  /*a4a0*/  HMMA.16816.F32 R148, R4.reuse, R8, R148 ;  /* 0x000000080494723c */ /* 0x040ff00000001894 */
[----:B------:R-:W-:Y:S01]  /*a4b0*/  HMMA.16816.F32 R144, R4, R10, R144 ;  /* 0x0000000a0490723c */ /* 0x000fe20000001890 */
[----:B------:R-:W3:Y:S06]  /*a4c0*/  LDSM.16.MT88.4 R8, [R217+0x13800] ;  /* 0x01380000d908783b */ /* 0x000eec0000004200 */
[----:B------:R-:W-:-:S02]  /*a4d0*/  F2FP.PACK_AB R4, R169, R168 ;  /* 0x000000a8a904723e */ /* 0x000fc400000000ff */
[----:B------:R-:W-:Y:S02]  /*a4e0*/  F2FP.PACK_AB R5, R181, R183 ;  /* 0x000000b7b505723e */ /* 0x000fe400000000ff */
[----:B------:R-:W-:Y:S02]  /*a4f0*/  F2FP.PACK_AB R6, R171, R170 ;  /* 0x000000aaab06723e */ /* 0x000fe400000000ff */
[----:B------:R-:W-:-:S07]  /*a500*/  F2FP.PACK_AB R7, R179, R180 ;  /* 0x000000b4b307723e */ /* 0x000fce00000000ff */
[C---:B----4-:R-:W-:Y:S08]  /*a510*/  HMMA.16816.F32 R36, R4.reuse, R12, R36 ;  /* 0x0000000c0424723c */ /* 0x050ff00000001824 */
        /* <DEDUP_REMOVED lines=26> */
[C---:B-----5:R-:W-:Y:S08]  /*a6c0*/  HMMA.16816.F32 R92, R4.reuse, R32, R92 ;  /* 0x00000020045c723c */ /* 0x060ff0000000185c */
[C---:B------:R-:W-:Y:S08]  /*a6d0*/  HMMA.16816.F32 R96, R4.reuse, R34, R96 ;  /* 0x000000220460723c */ /* 0x040ff00000001860 */
[C---:B------:R-:W-:Y:S08]  /*a6e0*/  HMMA.16816.F32 R100, R4.reuse, R28, R100 ;  /* 0x0000001c0464723c */ /* 0x040ff00000001864 */
[C---:B------:R-:W-:Y:S08]  /*a6f0*/  HMMA.16816.F32 R104, R4.reuse, R30, R104 ;  /* 0x0000001e0468723c */ /* 0x040ff00000001868 */
[C---:B--2---:R-:W-:Y:S08]  /*a700*/  HMMA.16816.F32 R108, R4.reuse, R24, R108 ;  /* 0x00000018046c723c */ /* 0x044ff0000000186c */
        /* <DEDUP_REMOVED lines=8> */
[----:B------:R-:W-:Y:S01]  /*a790*/  HMMA.16816.F32 R144, R4, R18, R144 ;  /* 0x000000120490723c */ /* 0x000fe20000001890 */
[----:B------:R-:W-:Y:S11]  /*a7a0*/  @P0 BRA `(.L_x_66) ;  /* 0x0000001000000947 */ /* 0x000ff60003800000 */
.L_x_62:
[----:B------:R-:W-:-:S12]  /*a7b0*/  UIADD3 UR8, UR27, -0x1, URZ ;  /* 0xffffffff1b087890 */ /* 0x000fd8000fffe03f */
.L_x_66:
[----:B------:R-:W-:-:S13]  /*a7c0*/  ISETP.LE.AND P0, PT, RZ, UR8, PT ;  /* 0x00000008ff007c0c */ /* 0x000fda000bf03270 */
[----:B------:R-:W-:Y:S05]  /*a7d0*/  @!P0 BRA `(.L_x_67) ;  /* 0x0000406000008947 */ /* 0x000fea0003800000 */
[----:B------:R-:W1:Y:S01]  /*a7e0*/  S2R R4, SR_TID.X ;  /* 0x0000000000047919 */ /* 0x000e620000002100 */
[----:B------:R-:W-:Y:S01]  /*a7f0*/  IMAD.U32 R8, RZ, RZ, UR20 ;  /* 0x00000014ff087e24 */ /* 0x000fe2000f8e00ff */
[----:B------:R-:W-:Y:S01]  /*a800*/  ISETP.GE.AND P6, PT, R236, c[0x0][0x220], PT ;  /* 0x00008800ec007a0c */ /* 0x000fe20003fc6270 */
[----:B------:R-:W-:Y:S01]  /*a810*/  IMAD.MOV.U32 R6, RZ, RZ, R236 ;  /* 0x000000ffff067224 */ /* 0x000fe200078e00ec */
[----:B------:R-:W-:Y:S01]  /*a820*/  ISETP.GE.AND P5, PT, R230, c[0x0][0x220], PT ;  /* 0x00008800e6007a0c */ /* 0x000fe20003fa6270 */
[----:B------:R-:W-:Y:S01]  /*a830*/  IMAD.MOV.U32 R7, RZ, RZ, R237 ;  /* 0x000000ffff077224 */ /* 0x000fe200078e00ed */
[----:B------:R-:W-:Y:S01]  /*a840*/  ISETP.GE.AND P4, PT, R229, c[0x0][0x220], PT ;  /* 0x00008800e5007a0c */ /* 0x000fe20003f86270 */
[----:B------:R-:W-:Y:S01]  /*a850*/  IMAD.U32 R0, RZ, RZ, UR20 ;  /* 0x00000014ff007e24 */ /* 0x000fe2000f8e00ff */
[----:B------:R-:W-:Y:S01]  /*a860*/  UMOV UR13, URZ ;  /* 0x0000003f000d7c82 */ /* 0x000fe20008000000 */
[----:B------:R-:W-:-:S04]  /*a870*/  IMAD.WIDE.U32 R8, R8, c[0x0][0x1b0], R6 ;  /* 0x00006c0008087a25 */ /* 0x000fc800078e0006 */
[----:B------:R-:W-:Y:S01]  /*a880*/  IMAD.U32 R239, RZ, RZ, UR21 ;  /* 0x00000015ffef7e24 */ /* 0x000fe2000f8e00ff */
[----:B------:R-:W-:Y:S01]  /*a890*/  IADD3 R2, P0, R8, UR22, RZ ;  /* 0x0000001608027c10 */ /* 0x000fe2000ff1e0ff */
[----:B------:R-:W-:-:S03]  /*a8a0*/  IMAD.WIDE.U32 R6, R0, c[0x0][0x1b8], R6 ;  /* 0x00006e0000067a25 */ /* 0x000fc600078e0006 */
[----:B------:R-:W-:Y:S01]  /*a8b0*/  IADD3.X R239, R239, UR7, R9, P0, !PT ;  /* 0x00000007efef7c10 */ /* 0x000fe200087fe409 */
[----:B------:R-:W-:Y:S01]  /*a8c0*/  IMAD.U32 R231, RZ, RZ, UR25 ;  /* 0x00000019ffe77e24 */ /* 0x000fe2000f8e00ff */
[----:B------:R-:W-:Y:S01]  /*a8d0*/  IADD3 R0, P0, R6, UR26, RZ ;  /* 0x0000001a06007c10 */ /* 0x000fe2000ff1e0ff */
[----:B------:R-:W-:Y:S01]  /*a8e0*/  IMAD.MOV.U32 R244, RZ, RZ, R166 ;  /* 0x000000fffff47224 */ /* 0x000fe200078e00a6 */
[----:B------:R-:W-:Y:S02]  /*a8f0*/  LEA R240, P1, R2, c[0x0][0x168], 0x1 ;  /* 0x00005a0002f07a11 */ /* 0x000fe400078208ff */
[----:B-1----:R-:W-:Y:S02]  /*a900*/  SHF.R.S32.HI R246, RZ, 0x1f, R4 ;  /* 0x0000001ffff67819 */ /* 0x002fe40000011404 */
[----:B------:R-:W-:Y:S02]  /*a910*/  IADD3.X R231, R231, UR6, R7, P0, !PT ;  /* 0x00000006e7e77c10 */ /* 0x000fe400087fe407 */
[----:B------:R-:W-:-:S02]  /*a920*/  LEA.HI R246, R246, R4, RZ, 0x3 ;  /* 0x00000004f6f67211 */ /* 0x000fc400078f18ff */
[----:B------:R-:W-:Y:S01]  /*a930*/  LEA.HI.X R239, R2, c[0x0][0x16c], R239, 0x1, P1 ;  /* 0x00005b0002ef7a11 */ /* 0x000fe200008f0cef */
[----:B------:R-:W-:Y:S01]  /*a940*/  IMAD.MOV.U32 R2, RZ, RZ, R164 ;  /* 0x000000ffff027224 */ /* 0x000fe200078e00a4 */
[----:B------:R-:W-:Y:S02]  /*a950*/  SHF.R.S32.HI R246, RZ, 0x3, R246 ;  /* 0x00000003fff67819 */ /* 0x000fe400000114f6 */
[----:B------:R-:W-:Y:S02]  /*a960*/  LEA R238, P0, R0, c[0x0][0x170], 0x1 ;  /* 0x00005c0000ee7a11 */ /* 0x000fe400078008ff */
[----:B------:R-:W-:Y:S02]  /*a970*/  SHF.R.S32.HI R247, RZ, 0x1f, R246 ;  /* 0x0000001ffff77819 */ /* 0x000fe400000114f6 */
[C---:B------:R-:W-:Y:S02]  /*a980*/  IADD3 R10, P3, R246.reuse, 0x10, RZ ;  /* 0x00000010f60a7810 */ /* 0x040fe40007f7e0ff */
[----:B------:R-:W-:-:S02]  /*a990*/  IADD3 R250, P2, R246, 0x20, RZ ;  /* 0x00000020f6fa7810 */ /* 0x000fc40007f5e0ff */
[----:B------:R-:W-:Y:S01]  /*a9a0*/  IADD3 R248, P1, R246, 0x30, RZ ;  /* 0x00000030f6f87810 */ /* 0x000fe20007f3e0ff */
[----:B------:R-:W-:Y:S01]  /*a9b0*/  IMAD.X R11, RZ, RZ, R247, P3 ;  /* 0x000000ffff0b7224 */ /* 0x000fe200018e06f7 */
[----:B------:R-:W-:Y:S01]  /*a9c0*/  LEA.HI.X R231, R0, c[0x0][0x174], R231, 0x1, P0 ;  /* 0x00005d0000e77a11 */ /* 0x000fe200000f0ce7 */
[----:B------:R-:W-:Y:S01]  /*a9d0*/  IMAD.MOV.U32 R0, RZ, RZ, R3 ;  /* 0x000000ffff007224 */ /* 0x000fe200078e0003 */
[----:B------:R-:W-:Y:S01]  /*a9e0*/  ISETP.GE.AND P3, PT, R228, c[0x0][0x220], PT ;  /* 0x00008800e4007a0c */ /* 0x000fe20003f66270 */
[--C-:B------:R-:W-:Y:S01]  /*a9f0*/  IMAD.X R251, RZ, RZ, R247.reuse, P2 ;  /* 0x000000fffffb7224 */ /* 0x100fe200010e06f7 */
[----:B------:R1:W-:Y:S01]  /*aa00*/  STL.64 [R1], R10 ;  /* 0x0000000a01007387 */ /* 0x0003e20000100a00 */
[----:B------:R-:W-:Y:S01]  /*aa10*/  IMAD.X R249, RZ, RZ, R247, P1 ;  /* 0x000000fffff97224 */ /* 0x000fe200008e06f7 */
[----:B------:R-:W-:Y:S05]  /*aa20*/  BRA `(.L_x_68) ;  /* 0x000006b000007947 */ /* 0x000fea0003800000 */
.L_x_70:
[----:B------:R1:W-:Y:S01]  /*aa30*/  @P6 STS.128 [R227+0x8000], RZ ;  /* 0x008000ffe3006388 */ /* 0x0003e20000000c00 */
[----:B------:R-:W-:Y:S02]  /*aa40*/  USHF.R.S32.HI UR7, URZ, 0x1f, UR6 ;  /* 0x0000001f3f077899 */ /* 0x000fe40008011406 */
[----:B------:R-:W-:Y:S02]  /*aa50*/  ULDC.64 UR4, c[0x0][0x198] ;  /* 0x0000660000047ab9 */ /* 0x000fe40000000a00 */
[----:B------:R-:W-:Y:S02]  /*aa60*/  UIMAD UR7, UR7, UR4, URZ ;  /* 0x00000004070772a4 */ /* 0x000fe4000f8e023f */
[----:B------:R-:W-:Y:S02]  /*aa70*/  UIMAD.WIDE.U32 UR20, UR6, UR4, URZ ;  /* 0x00000004061472a5 */ /* 0x000fe4000f8e003f */
[----:B------:R-:W-:Y:S04]  /*aa80*/  UIMAD UR7, UR6, UR5, UR7 ;  /* 0x00000005060772a4 */ /* 0x000fe8000f8e0207 */
[----:B------:R-:W-:Y:S01]  /*aa90*/  UIADD3 UR7, UR21, UR7, URZ ;  /* 0x0000000715077290 */ /* 0x000fe2000fffe03f */
[----:B------:R-:W-:Y:S02]  /*aaa0*/  IMAD.U32 R166, RZ, RZ, UR20 ;  /* 0x00000014ffa67e24 */ /* 0x000fe4000f8e00ff */
[----:B------:R-:W-:Y:S03]  /*aab0*/  IMAD.U32 R167, RZ, RZ, UR21 ;  /* 0x00000015ffa77e24 */ /* 0x000fe6000f8e00ff */
[----:B------:R-:W-:Y:S01]  /*aac0*/  IMAD.U32 R3, RZ, RZ, UR7 ;  /* 0x00000007ff037e24 */ /* 0x000fe2000f8e00ff */
[C---:B------:R-:W-:Y:S04]  /*aad0*/  LEA R164, P2, R166.reuse, R232, 0x6 ;  /* 0x000000e8a6a47211 */ /* 0x040fe800078430ff */
[----:B------:R-:W-:Y:S02]  /*aae0*/  LEA.HI.X R3, R166, R235, R3, 0x6, P2 ;  /* 0x000000eba6037211 */ /* 0x000fe400010f3403 */
[C---:B------:R-:W-:Y:S02]  /*aaf0*/  @!P6 LEA R176, P2, R164.reuse, c[0x0][0x168], 0x1 ;  /* 0x00005a00a4b0ea11 */ /* 0x040fe400078408ff */
[C---:B------:R-:W-:Y:S02]  /*ab00*/  IADD3 R167, P1, R164.reuse, UR11, RZ ;  /* 0x0000000ba4a77c10 */ /* 0x040fe4000ff3e0ff */
[----:B------:R-:W-:Y:S02]  /*ab10*/  @!P6 LEA.HI.X R177, R164, c[0x0][0x16c], R3, 0x1, P2 ;  /* 0x00005b00a4b1ea11 */ /* 0x000fe400010f0c03 */
[----:B------:R-:W-:Y:S02]  /*ab20*/  @!P6 LEA R178, P2, R167, c[0x0][0x168], 0x1 ;  /* 0x00005a00a7b2ea11 */ /* 0x000fe400078408ff */
[----:B------:R-:W-:Y:S01]  /*ab30*/  IADD3.X R166, R3, UR19, RZ, P1, !PT ;  /* 0x0000001303a67c10 */ /* 0x000fe20008ffe4ff */
[----:B------:R-:W-:Y:S01]  /*ab40*/  @!PT LDS RZ, [RZ] ;  /* 0x00000000fffff984 */ /* 0x000fe20000000800 */
[----:B------:R-:W-:Y:S01]  /*ab50*/  @!PT LDS RZ, [RZ] ;  /* 0x00000000fffff984 */ /* 0x000fe20000000800 */
[----:B------:R-:W-:Y:S01]  /*ab60*/  @!PT LDS RZ, [RZ] ;  /* 0x00000000fffff984 */ /* 0x000fe20000000800 */
[----:B------:R1:W-:Y:S01]  /*ab70*/  @!P6 LDGSTS.E.BYPASS.LTC128B.128 [R227+0x8000], [R176.64] ;  /* 0x08000000b0e3efae */ /* 0x0003e2000b901d50 */
[C---:B------:R-:W-:Y:S02]  /*ab80*/  IADD3 R165, P1, R167.reuse, UR11, RZ ;  /* 0x0000000ba7a57c10 */ /* 0x040fe4000ff3e0ff */
[----:B------:R-:W-:Y:S01]  /*ab90*/  @!P6 LEA.HI.X R179, R167, c[0x0][0x16c], R166, 0x1, P2 ;  /* 0x00005b00a7b3ea11 */ /* 0x000fe200010f0ca6 */
[----:B------:R1:W-:Y:S01]  /*aba0*/  @P5 STS.128 [R227+0xa000], RZ ;  /* 0x00a000ffe3005388 */ /* 0x0003e20000000c00 */
[C---:B------:R-:W-:Y:S02]  /*abb0*/  @!P6 LEA R182, P2, R165.reuse, c[0x0][0x168], 0x1 ;  /* 0x00005a00a5b6ea11 */ /* 0x040fe400078408ff */
[----:B------:R-:W-:Y:S01]  /*abc0*/  IADD3.X R164, R166, UR19, RZ, P1, !PT ;  /* 0x00000013a6a47c10 */ /* 0x000fe20008ffe4ff */
[----:B------:R-:W-:Y:S01]  /*abd0*/  @!PT LDS RZ, [RZ] ;  /* 0x00000000fffff984 */ /* 0x000fe20000000800 */
[----:B------:R-:W-:Y:S01]  /*abe0*/  @!PT LDS RZ, [RZ] ;  /* 0x00000000fffff984 */ /* 0x000fe20000000800 */
[----:B------:R-:W-:Y:S01]  /*abf0*/  @!PT LDS RZ, [RZ] ;  /* 0x00000000fffff984 */ /* 0x000fe20000000800 */
[----:B------:R1:W-:Y:S01]  /*ac00*/  @!P5 LDGSTS.E.BYPASS.LTC128B.128 [R227+0xa000], [R170.64+0x80] ;  /* 0x0a000080aae3dfae */ /* 0x0003e2000b901d50 */
[C---:B------:R-:W-:Y:S02]  /*ac10*/  IADD3 R3, P1, R165.reuse, UR11, RZ ;  /* 0x0000000ba5037c10 */ /* 0x040fe4000ff3e0ff */
[----:B------:R-:W-:Y:S01]  /*ac20*/  @!P6 LEA.HI.X R183, R165, c[0x0][0x16c], R164, 0x1, P2 ;  /* 0x00005b00a5b7ea11 */ /* 0x000fe200010f0ca4 */
[----:B------:R1:W-:Y:S01]  /*ac30*/  @P4 STS.128 [R227+0xc000], RZ ;  /* 0x00c000ffe3004388 */ /* 0x0003e20000000c00 */
[----:B------:R-:W-:Y:S02]  /*ac40*/  IADD3.X R166, R164, UR19, RZ, P1, !PT ;  /* 0x00000013a4a67c10 */ /* 0x000fe40008ffe4ff */
[C---:B------:R-:W-:Y:S01]  /*ac50*/  @!P6 LEA R180, P1, R3.reuse, c[0x0][0x168], 0x1 ;  /* 0x00005a0003b4ea11 */ /* 0x040fe200078208ff */
[----:B------:R-:W-:Y:S01]  /*ac60*/  @!PT LDS RZ, [RZ] ;  /* 0x00000000fffff984 */ /* 0x000fe20000000800 */
[----:B------:R-:W-:Y:S01]  /*ac70*/  @!PT LDS RZ, [RZ] ;  /* 0x00000000fffff984 */ /* 0x000fe20000000800 */
[----:B------:R-:W-:Y:S01]  /*ac80*/  @!PT LDS RZ, [RZ] ;  /* 0x00000000fffff984 */ /* 0x000fe20000000800 */
[----:B------:R1:W-:Y:S03]  /*ac90*/  @!P4 LDGSTS.E.BYPASS.LTC128B.128 [R227+0xc000], [R170.64+0x100] ;  /* 0x0c000100aae3cfae */ /* 0x0003e6000b901d50 */
[----:B------:R-:W-:Y:S01]  /*aca0*/  @!P6 LEA.HI.X R181, R3, c[0x0][0x16c], R166, 0x1, P1 ;  /* 0x00005b0003b5ea11 */ /* 0x000fe200008f0ca6 */
        /* <DEDUP_REMOVED lines=65> */
[----:B------:R-:W0:Y:S01]  /*b0c0*/  LDGDEPBAR ;  /* 0x00000000000079af */ /* 0x000e220000000000 */
[----:B------:R-:W-:-:S05]  /*b0d0*/  BRA `(.L_x_69) ;  /* 0x000018e000007947 */ /* 0x000fca0003800000 */
.L_x_68:
[----:B------:R2:W-:Y:S01]  /*b0e0*/  STL.64 [R1+0x8], R36 ;  /* 0x0000082401007387 */ /* 0x0005e20000100a00 */
[----:B------:R-:W-:Y:S01]  /*b0f0*/  UIADD3 UR4, -UR13, UR8, URZ ;  /* 0x000000080d047290 */ /* 0x000fe2000fffe13f */
[----:B------:R-:W-:Y:S04]  /*b100*/  DEPBAR.LE SB0, 0x0 ;  /* 0x000080000000791a */ /* 0x000fe80000000000 */
[----:B------:R-:W-:Y:S01]  /*b110*/  BAR.SYNC.DEFER_BLOCKING 0x0 ;  /* 0x0000000000007b1d */ /* 0x000fe20000010000 */
[----:B------:R-:W-:Y:S01]  /*b120*/  USHF.R.S32.HI UR6, URZ, 0x1f, UR4 ;  /* 0x0000001f3f067899 */ /* 0x000fe20008011404 */
[----:B------:R-:W-:Y:S01]  /*b130*/  IMAD.U32 R3, RZ, RZ, UR4 ;  /* 0x00000004ff037e24 */ /* 0x000fe2000f8e00ff */
[----:B------:R-:W-:Y:S01]  /*b140*/  UIMAD UR5, UR18, UR4, URZ ;  /* 0x00000004120572a4 */ /* 0x000fe2000f8e023f */
[----:B------:R-:W-:Y:S02]  /*b150*/  IMAD.U32 R6, RZ, RZ, UR4 ;  /* 0x00000004ff067e24 */ /* 0x000fe4000f8e00ff */
[----:B------:R-:W-:Y:S01]  /*b160*/  IMAD.WIDE.U32 R8, R3, UR30, R244 ;  /* 0x0000001e03087c25 */ /* 0x000fe2000f8e00f4 */
[----:B------:R-:W-:Y:S02]  /*b170*/  UIMAD UR5, UR6, UR30, UR5 ;  /* 0x0000001e060572a4 */ /* 0x000fe4000f8e0205 */
[----:B------:R-:W-:Y:S01]  /*b180*/  LEA R6, P0, R6, R246, 0x6 ;  /* 0x000000f606067211 */ /* 0x000fe200078030ff */
[----:B------:R-:W-:Y:S01]  /*b190*/  UIADD3 UR6, UR8, -0x1, URZ ;  /* 0xffffffff08067890 */ /* 0x000fe2000fffe03f */
[----:B------:R-:W-:Y:S02]  /*b1a0*/  IADD3 R5, P1, R8, UR24, RZ ;  /* 0x0000001808057c10 */ /* 0x000fe4000ff3e0ff */
[----:B------:R-:W-:Y:S01]  /*b1b0*/  IADD3 R4, R9, UR5, RZ ;  /* 0x0000000509047c10 */ /* 0x000fe2000fffe0ff */
[----:B------:R-:W-:Y:S01]  /*b1c0*/  IMAD.WIDE.U32 R18, R6, c[0x0][0x1a0], RZ ;  /* 0x0000680006127a25 */ /* 0x000fe200078e00ff */
[----:B------:R-:W-:Y:S01]  /*b1d0*/  LEA.HI.X.SX32 R7, R3, R247, 0x6, P0 ;  /* 0x000000f703077211 */ /* 0x000fe200000f36ff */
[----:B------:R-:W-:Y:S01]  /*b1e0*/  UIADD3 UR6, UR6, -UR13, URZ ;  /* 0x8000000d06067290 */ /* 0x000fe2000fffe03f */
[----:B------:R-:W-:Y:S02]  /*b1f0*/  @!P6 LEA R16, P2, R8, c[0x0][0x170], 0x1 ;  /* 0x00005c000810ea11 */ /* 0x000fe400078408ff */
[C---:B------:R-:W-:Y:S02]  /*b200*/  @!P6 LEA R14, P0, R5.reuse, c[0x0][0x170], 0x1 ;  /* 0x00005c00050eea11 */ /* 0x040fe400078008ff */
[----:B------:R-:W-:Y:S02]  /*b210*/  IADD3.X R3, R4, UR9, RZ, P1, !PT ;  /* 0x0000000904037c10 */ /* 0x000fe40008ffe4ff */
[----:B------:R-:W-:Y:S01]  /*b220*/  @!P6 LEA.HI.X R17, R8, c[0x0][0x174], R4, 0x1, P2 ;  /* 0x00005d000811ea11 */ /* 0x000fe200010f0c04 */
[----:B--2---:R-:W2:Y:S01]  /*b230*/  LDL.64 R36, [R1] ;  /* 0x0000000001247983 */ /* 0x004ea20000100a00 */
[C---:B------:R-:W-:Y:S02]  /*b240*/  @!P6 LEA.HI.X R15, R5.reuse, c[0x0][0x174], R3, 0x1, P0 ;  /* 0x00005d00050fea11 */ /* 0x040fe400000f0c03 */
[----:B------:R-:W-:Y:S01]  /*b250*/  IADD3 R4, P1, R5, UR24, RZ ;  /* 0x0000001805047c10 */ /* 0x000fe2000ff3e0ff */
[----:B------:R-:W-:Y:S01]  /*b260*/  IMAD R5, R7, c[0x0][0x1a0], RZ ;  /* 0x0000680007057a24 */ /* 0x000fe200078e02ff */
[----:B------:R-:W-:Y:S01]  /*b270*/  @P6 STS.128 [R227+0x10000], RZ ;  /* 0x010000ffe3006388 */ /* 0x000fe20000000c00 */
[----:B------:R-:W-:Y:S02]  /*b280*/  LEA R8, P2, R18, R238, 0x1 ;  /* 0x000000ee12087211 */ /* 0x000fe400078408ff */
[----:B------:R-:W-:Y:S01]  /*b290*/  IMAD R5, R6, c[0x0][0x1a4], R5 ;  /* 0x0000690006057a24 */ /* 0x000fe200078e0205 */
[----:B------:R-:W-:Y:S01]  /*b2a0*/  @!PT LDS RZ, [RZ] ;  /* 0x00000000fffff984 */ /* 0x000fe20000000800 */
[----:B------:R-:W-:Y:S01]  /*b2b0*/  @!PT LDS RZ, [RZ] ;  /* 0x00000000fffff984 */ /* 0x000fe20000000800 */
[----:B------:R-:W-:Y:S01]  /*b2c0*/  @!PT LDS RZ, [RZ] ;  /* 0x00000000fffff984 */ /* 0x000fe20000000800 */
[----:B------:R3:W-:Y:S01]  /*b2d0*/  @!P6 LDGSTS.E.BYPASS.LTC128B.128 [R227+0x10000], [R16.64] ;  /* 0x1000000010e3efae */ /* 0x0007e2000b901d50 */
[----:B------:R-:W-:Y:S02]  /*b2e0*/  IADD3.X R3, R3, UR9, RZ, P1, !PT ;  /* 0x0000000903037c10 */ /* 0x000fe40008ffe4ff */
[----:B------:R-:W-:Y:S01]  /*b2f0*/  IMAD.IADD R5, R19, 0x1, R5 ;  /* 0x0000000113057824 */ /* 0x000fe200078e0205 */
[C---:B------:R-:W-:Y:S01]  /*b300*/  @!P6 IADD3 R7, P0, R4.reuse, UR24, RZ ;  /* 0x000000180407ec10 */ /* 0x040fe2000ff1e0ff */
[----:B------:R-:W-:Y:S01]  /*b310*/  @P5 STS.128 [R227+0x12000], RZ ;  /* 0x012000ffe3005388 */ /* 0x000fe20000000c00 */
[----:B------:R-:W-:Y:S02]  /*b320*/  @!P6 LEA R12, P1, R4, c[0x0][0x170], 0x1 ;  /* 0x00005c00040cea11 */ /* 0x000fe400078208ff */
[----:B------:R-:W-:Y:S01]  /*b330*/  LEA.HI.X R9, R18, R231, R5, 0x1, P2 ;  /* 0x000000e712097211 */ /* 0x000fe200010f0c05 */
[----:B------:R-:W-:Y:S01]  /*b340*/  IMAD.U32 R5, RZ, RZ, UR4 ;  /* 0x00000004ff057e24 */ /* 0x000fe2000f8e00ff */
[----:B------:R-:W-:Y:S02]  /*b350*/  @!P6 IADD3.X R6, R3, UR9, RZ, P0, !PT ;  /* 0x000000090306ec10 */ /* 0x000fe400087fe4ff */
[C---:B-1----:R-:W-:Y:S01]  /*b360*/  @!P6 LEA R10, P0, R7.reuse, c[0x0][0x170], 0x1 ;  /* 0x00005c00070aea11 */ /* 0x042fe200078008ff */
[----:B------:R-:W-:Y:S01]  /*b370*/  @!PT LDS RZ, [RZ] ;  /* 0x00000000fffff984 */ /* 0x000fe20000000800 */
[----:B------:R-:W-:Y:S01]  /*b380*/  @!PT LDS RZ, [RZ] ;  /* 0x00000000fffff984 */ /* 0x000fe20000000800 */
[----:B------:R-:W-:Y:S01]  /*b390*/  @!PT LDS RZ, [RZ] ;  /* 0x00000000fffff984 */ /* 0x000fe20000000800 */
[----:B------:R1:W-:Y:S01]  /*b3a0*/  @!P5 LDGSTS.E.BYPASS.LTC128B.128 [R227+0x12000], [R8.64+0x80] ;  /* 0x1200008008e3dfae */ /* 0x0003e2000b901d50 */
[----:B------:R-:W-:Y:S01]  /*b3b0*/  @!P6 LEA.HI.X R13, R4, c[0x0][0x174], R3, 0x1, P1 ;  /* 0x00005d00040dea11 */ /* 0x000fe200008f0c03 */
[----:B------:R-:W-:Y:S01]  /*b3c0*/  IMAD.U32 R3, RZ, RZ, UR4 ;  /* 0x00000004ff037e24 */ /* 0x000fe2000f8e00ff */
[----:B------:R-:W-:Y:S01]  /*b3d0*/  @!P6 LEA.HI.X R11, R7, c[0x0][0x174], R6, 0x1, P0 ;  /* 0x00005d00070bea11 */ /* 0x000fe200000f0c06 */
[----:B------:R-:W-:Y:S01]  /*b3e0*/  IMAD.U32 R7, RZ, RZ, UR4 ;  /* 0x00000004ff077e24 */ /* 0x000fe2000f8e00ff */
[----:B------:R-:W-:Y:S01]  /*b3f0*/  @P4 STS.128 [R227+0x14000], RZ ;  /* 0x014000ffe3004388 */ /* 0x000fe20000000c00 */
[----:B------:R-:W-:Y:S01]  /*b400*/  IMAD.U32 R6, RZ, RZ, UR4 ;  /* 0x00000004ff067e24 */ /* 0x000fe2000f8e00ff */
[----:B------:R-:W-:Y:S01]  /*b410*/  LEA R26, P0, R3, R248, 0x6 ;  /* 0x000000f8031a7211 */ /* 0x000fe200078030ff */
[----:B------:R-:W-:Y:S01]  /*b420*/  IMAD.U32 R4, RZ, RZ, UR4 ;  /* 0x00000004ff047e24 */ /* 0x000fe2000f8e00ff */
[----:B------:R-:W-:Y:S01]  /*b430*/  @!PT LDS RZ, [RZ] ;  /* 0x00000000fffff984 */ /* 0x000fe20000000800 */
[----:B------:R-:W-:Y:S01]  /*b440*/  @!PT LDS RZ, [RZ] ;  /* 0x00000000fffff984 */ /* 0x000fe20000000800 */
[----:B------:R-:W-:Y:S01]  /*b450*/  @!PT LDS RZ, [RZ] ;  /* 0x00000000fffff984 */ /* 0x000fe20000000800 */
[----:B------:R1:W-:Y:S01]  /*b460*/  @!P4 LDGSTS.E.BYPASS.LTC128B.128 [R227+0x14000], [R8.64+0x100] ;  /* 0x1400010008e3cfae */ /* 0x0003e2000b901d50 */
[C---:B------:R-:W-:Y:S02]  /*b470*/  LEA R18, P1, R5.reuse, R250, 0x6 ;  /* 0x000000fa05127211 */ /* 0x040fe400078230ff */
[----:B------:R-:W-:Y:S01]  /*b480*/  LEA.HI.X.SX32 R27, R5, R249, 0x6, P0 ;  /* 0x000000f9051b7211 */ /* 0x000fe200000f36ff */
[----:B------:R-:W-:Y:S01]  /*b490*/  @P3 STS.128 [R227+0x16000], RZ ;  /* 0x016000ffe3003388 */ /* 0x000fe20000000c00 */
[----:B------:R-:W-:Y:S03]  /*b4a0*/  LEA.HI.X.SX32 R19, R4, R251, 0x6, P1 ;  /* 0x000000fb04137211 */ /* 0x000fe600008f36ff */
[----:B------:R-:W-:Y:S01]  /*b4b0*/  @!PT LDS RZ, [RZ] ;  /* 0x00000000fffff984 */ /* 0x000fe20000000800 */
[----:B------:R-:W-:Y:S01]  /*b4c0*/  @!PT LDS RZ, [RZ] ;  /* 0x00000000fffff984 */ /* 0x000fe20000000800 */
[----:B------:R-:W-:Y:S01]  /*b4d0*/  @!PT LDS RZ, [RZ] ;  /* 0x00000000fffff984 */ /* 0x000fe20000000800 */
[----:B------:R1:W-:Y:S01]  /*b4e0*/  @!P3 LDGSTS.E.BYPASS.LTC128B.128 [R227+0x16000], [R8.64+0x180] ;  /* 0x1600018008e3bfae */ /* 0x0003e2000b901d50 */
[----:B------:R-:W-:Y:S02]  /*b4f0*/  IMAD R3, R27, c[0x0][0x1a0], RZ ;  /* 0x000068001b037a24 */ /* 0x000fe400078e02ff */
[----:B------:R-:W-:Y:S01]  /*b500*/  IMAD R4, R19, c[0x0][0x1a0], RZ ;  /* 0x0000680013047a24 */ /* 0x000fe200078e02ff */
[----:B------:R-:W-:Y:S01]  /*b510*/  @P6 STS.128 [R227+0x10800], RZ ;  /* 0x010800ffe3006388 */ /* 0x000fe20000000c00 */
[----:B------:R-:W-:Y:S02]  /*b520*/  IMAD R3, R26, c[0x0][0x1a4], R3 ;  /* 0x000069001a037a24 */ /* 0x000fe400078e0203 */
[C---:B------:R-:W-:Y:S01]  /*b530*/  IMAD R4, R18.reuse, c[0x0][0x1a4], R4 ;  /* 0x0000690012047a24 */ /* 0x040fe200078e0204 */
[----:B------:R-:W-:Y:S01]  /*b540*/  @!PT LDS RZ, [RZ] ;  /* 0x00000000fffff984 */ /* 0x000fe20000000800 */
[----:B------:R-:W-:Y:S01]  /*b550*/  @!PT LDS RZ, [RZ] ;  /* 0x00000000fffff984 */ /* 0x000fe20000000800 */
[----:B------:R-:W-:Y:S01]  /*b560*/  @!PT LDS RZ, [RZ] ;  /* 0x00000000fffff984 */ /* 0x000fe20000000800 */
[----:B------:R4:W-:Y:S01]  /*b570*/  @!P6 LDGSTS.E.BYPASS.LTC128B.128 [R227+0x10800], [R14.64] ;  /* 0x108000000ee3efae */ /* 0x0009e2000b901d50 */
[----:B------:R-:W-:Y:S03]  /*b580*/  IMAD.WIDE.U32 R18, R18, c[0x0][0x1a0], RZ ;  /* 0x0000680012127a25 */ /* 0x000fe600078e00ff */
[----:B------:R-:W-:Y:S01]  /*b590*/  @P5 STS.128 [R227+0x12800], RZ ;  /* 0x012800ffe3005388 */ /* 0x000fe20000000c00 */
[----:B------:R-:W-:Y:S01]  /*b5a0*/  IMAD.IADD R4, R19, 0x1, R4 ;  /* 0x0000000113047824 */ /* 0x000fe200078e0204 */
[----:B------:R-:W-:Y:S01]  /*b5b0*/  LEA R22, P1, R18, R238, 0x1 ;  /* 0x000000ee12167211 */ /* 0x000fe200078208ff */
[----:B------:R-:W-:Y:S03]  /*b5c0*/  IMAD.WIDE.U32 R26, R26, c[0x0][0x1a0], RZ ;  /* 0x000068001a1a7a25 */ /* 0x000fe600078e00ff */
[----:B------:R-:W-:Y:S01]  /*b5d0*/  LEA.HI.X R23, R18, R231, R4, 0x1, P1 ;  /* 0x000000e712177211 */ /* 0x000fe200008f0c04 */
[----:B------:R-:W-:Y:S01]  /*b5e0*/  IMAD.IADD R3, R27, 0x1, R3 ;  /* 0x000000011b037824 */ /* 0x000fe200078e0203 */
[----:B--2---:R-:W-:Y:S04]  /*b5f0*/  LEA R20, P2, R7, R36, 0x6 ;  /* 0x0000002407147211 */ /* 0x004fe800078430ff */
[----:B------:R-:W-:Y:S01]  /*b600*/  LEA.HI.X.SX32 R21, R6, R37, 0x6, P2 ;  /* 0x0000002506157211 */ /* 0x000fe200010f36ff */
[----:B------:R-:W-:Y:S04]  /*b610*/  IMAD.WIDE.U32 R6, R20, c[0x0][0x1a0], RZ ;  /* 0x0000680014067a25 */ /* 0x000fe800078e00ff */
[----:B------:R-:W-:Y:S01]  /*b620*/  IMAD R5, R21, c[0x0][0x1a0], RZ ;  /* 0x0000680015057a24 */ /* 0x000fe200078e02ff */
[-C--:B------:R-:W-:Y:S03]  /*b630*/  LEA R24, P2, R6, R238.reuse, 0x1 ;  /* 0x000000ee06187211 */ /* 0x080fe600078408ff */
[----:B------:R-:W-:Y:S01]  /*b640*/  IMAD R5, R20, c[0x0][0x1a4], R5 ;  /* 0x0000690014057a24 */ /* 0x000fe200078e0205 */
[C---:B------:R-:W-:Y:S03]  /*b650*/  LEA R20, P0, R26.reuse, R238, 0x1 ;  /* 0x000000ee1a147211 */ /* 0x040fe600078008ff */
[----:B------:R-:W-:Y:S01]  /*b660*/  IMAD.IADD R5, R7, 0x1, R5 ;  /* 0x0000000107057824 */ /* 0x000fe200078e0205 */
[-C--:B------:R-:W-:Y:S01]  /*b670*/  LEA.HI.X R21, R26, R231.reuse, R3, 0x1, P0 ;  /* 0x000000e71a157211 */ /* 0x080fe200000f0c03 */
[----:B------:R-:W-:Y:S03]  /*b680*/  IMAD.U32 R3, RZ, RZ, UR6 ;  /* 0x00000006ff037e24 */ /* 0x000fe6000f8e00ff */
[----:B------:R-:W-:Y:S05]  /*b690*/  LEA.HI.X R25, R6, R231, R5, 0x1, P2 ;  /* 0x000000e706197211 */ /* 0x000fea00010f0c05 */
        /* <DEDUP_REMOVED lines=54> */
[----:B------:R-:W-:Y:S04]  /*ba00*/  LDSM.16.M88.4 R32, [R226] ;  /* 0x00000000e220783b */ /* 0x000fe80000000200 */
[----:B-1----:R-:W1:Y:S04]  /*ba10*/  LDSM.16.M88.4 R8, [R225+0x8000] ;  /* 0x00800000e108783b */ /* 0x002e680000000200 */
[----:B---3--:R-:W4:Y:S04]  /*ba20*/  LDSM.16.M88.4 R16, [R225+0x8800] ;  /* 0x00880000e110783b */ /* 0x008f280000000200 */
[----:B--2---:R-:W2:Y:S04]  /*ba30*/  LDSM.16.M88.4 R24, [R225+0x9000] ;  /* 0x00900000e118783b */ /* 0x004ea80000000200 */
[----:B------:R-:W0:Y:S04]  /*ba40*/  LDGDEPBAR ;  /* 0x00000000000079af */ /* 0x000e280000000000 */
[----:B------:R-:W3:Y:S04]  /*ba50*/  LDSM.16.M88.4 R164, [R225+0x9800] ;  /* 0x00980000e1a4783b */ /* 0x000ee80000000200 */
[----:B------:R-:W-:Y:S04]  /*ba60*/  LDSM.16.M88.4 R168, [R224] ;  /* 0x00000000e0a8783b */ /* 0x000fe80000000200 */
[----:B------:R-:W2:Y:S04]  /*ba70*/  LDSM.16.M88.4 R172, [R223] ;  /* 0x00000000dfac783b */ /* 0x000ea80000000200 */
[----:B------:R-:W2:Y:S04]  /*ba80*/  LDSM.16.M88.4 R176, [R215] ;  /* 0x00000000d7b0783b */ /* 0x000ea80000000200 */
[----:B------:R-:W2:Y:S04]  /*ba90*/  LDSM.16.M88.4 R180, [R214] ;  /* 0x00000000d6b4783b */ /* 0x000ea80000000200 */
[----:B------:R-:W3:Y:S01]  /*baa0*/  LDSM.16.M88.4 R184, [R213] ;  /* 0x00000000d5b8783b */ /* 0x000ee20000000200 */
[C---:B-1----:R-:W-:Y:S03]  /*bab0*/  HMMA.16816.F32 R4, R32.reuse, R8, RZ ;  /* 0x000000082004723c */ /* 0x042fe600000018ff */
[----:B------:R-:W-:Y:S04]  /*bac0*/  LDSM.16.M88.4 R188, [R222] ;  /* 0x00000000debc783b */ /* 0x000fe80000000200 */
[----:B------:R-:W1:Y:S01]  /*bad0*/  LDSM.16.M88.4 R192, [R219+0x8000] ;  /* 0x00800000dbc0783b */ /* 0x000e620000000200 */
[C---:B------:R-:W-:Y:S03]  /*bae0*/  HMMA.16816.F32 R8, R32.reuse, R10, RZ ;  /* 0x0000000a2008723c */ /* 0x040fe600000018ff */
[----:B------:R-:W-:Y:S05]  /*baf0*/  LDSM.16.M88.4 R196, [R219+0x9000] ;  /* 0x00900000dbc4783b */ /* 0x000fea0000000200 */
[C---:B----4-:R-:W-:Y:S08]  /*bb00*/  HMMA.16816.F32 R12, R32.reuse, R16, RZ ;  /* 0x00000010200c723c */ /* 0x050ff000000018ff */
[C---:B------:R-:W-:Y:S08]  /*bb10*/  HMMA.16816.F32 R16, R32.reuse, R18, RZ ;  /* 0x000000122010723c */ /* 0x040ff000000018ff */
[C---:B--2---:R-:W-:Y:S08]  /*bb20*/  HMMA.16816.F32 R20, R32.reuse, R24, RZ ;  /* 0x000000182014723c */ /* 0x044ff000000018ff */
[C---:B------:R-:W-:Y:S08]  /*bb30*/  HMMA.16816.F32 R24, R32.reuse, R26, RZ ;  /* 0x0000001a2018723c */ /* 0x040ff000000018ff */
[C---:B---3--:R-:W-:Y:S08]  /*bb40*/  HMMA.16816.F32 R28, R32.reuse, R164, RZ ;  /* 0x000000a4201c723c */ /* 0x048ff000000018ff */
[----:B------:R-:W-:Y:S01]  /*bb50*/  HMMA.16816.F32 R32, R32, R166, RZ ;  /* 0x000000a62020723c */ /* 0x000fe200000018ff */
        /* <DEDUP_REMOVED lines=8> */
[C---:B------:R-:W-:Y:S01]  /*bbe0*/  HMMA.16816.F32 R24, R168.reuse, R182, R24 ;  /* 0x000000b6a818723c */ /* 0x040fe20000001818 */
[----:B------:R-:W4:Y:S07]  /*bbf0*/  LDSM.16.M88.4 R180, [R212] ;  /* 0x00000000d4b4783b */ /* 0x000f2e0000000200 */
[C---:B------:R-:W-:Y:S08]  /*bc00*/  HMMA.16816.F32 R28, R168.reuse, R184, R28 ;  /* 0x000000b8a81c723c */ /* 0x040ff0000000181c */
[----:B------:R-:W-:Y:S01]  /*bc10*/  HMMA.16816.F32 R32, R168, R186, R32 ;  /* 0x000000baa820723c */ /* 0x000fe20000001820 */
[----:B------:R-:W3:Y:S04]  /*bc20*/  LDSM.16.M88.4 R168, [R212+0x800] ;  /* 0x00080000d4a8783b */ /* 0x000ee80000000200 */
[----:B------:R-:W3:Y:S03]  /*bc30*/  LDSM.16.M88.4 R184, [R212+0x1000] ;  /* 0x00100000d4b8783b */ /* 0x000ee60000000200 */
        /* <DEDUP_REMOVED lines=9> */
[C---:B---3--:R-:W-:Y:S08]  /*bcd0*/  HMMA.16816.F32 R28, R188.reuse, R172, R28 ;  /* 0x000000acbc1c723c */ /* 0x048ff0000000181c */
[----:B------:R-:W-:Y:S01]  /*bce0*/  HMMA.16816.F32 R32, R188, R174, R32 ;  /* 0x000000aebc20723c */ /* 0x000fe20000001820 */
[----:B------:R-:W3:Y:S04]  /*bcf0*/  LDSM.16.M88.4 R172, [R225+0xa800] ;  /* 0x00a80000e1ac783b */ /* 0x000ee80000000200 */
[----:B------:R-:W-:Y:S03]  /*bd00*/  LDSM.16.M88.4 R188, [R211] ;  /* 0x00000000d3bc783b */ /* 0x000fe60000000200 */
[C---:B----4-:R-:W-:Y:S08]  /*bd10*/  HMMA.16816.F32 R4, R176.reuse, R180, R4 ;  /* 0x000000b4b004723c */ /* 0x050ff00000001804 */
[C---:B------:R-:W-:Y:S01]  /*bd20*/  HMMA.16816.F32 R8, R176.reuse, R182, R8 ;  /* 0x000000b6b008723c */ /* 0x040fe20000001808 */
[----:B------:R-:W-:Y:S07]  /*bd30*/  LDSM.16.M88.4 R180, [R225+0xb800] ;  /* 0x00b80000e1b4783b */ /* 0x000fee0000000200 */
[C---:B------:R-:W-:Y:S08]  /*bd40*/  HMMA.16816.F32 R12, R176.reuse, R168, R12 ;  /* 0x000000a8b00c723c */ /* 0x040ff0000000180c */
[C---:B------:R-:W-:Y:S01]  /*bd50*/  HMMA.16816.F32 R16, R176.reuse, R170, R16 ;  /* 0x000000aab010723c */ /* 0x040fe20000001810 */
[----:B------:R-:W4:Y:S07]  /*bd60*/  LDSM.16.M88.4 R168, [R225+0xb000] ;  /* 0x00b00000e1a8783b */ /* 0x000f2e0000000200 */
[C---:B------:R-:W-:Y:S08]  /*bd70*/  HMMA.16816.F32 R20, R176.reuse, R184, R20 ;  /* 0x000000b8b014723c */ /* 0x040ff00000001814 */
[C---:B------:R-:W-:Y:S01]  /*bd80*/  HMMA.16816.F32 R24, R176.reuse, R186, R24 ;  /* 0x000000bab018723c */ /* 0x040fe20000001818 */
[----:B------:R-:W4:Y:S07]  /*bd90*/  LDSM.16.M88.4 R184, [R224+0x2000] ;  /* 0x00200000e0b8783b */ /* 0x000f2e0000000200 */
[C---:B-1----:R-:W-:Y:S08]  /*bda0*/  HMMA.16816.F32 R28, R176.reuse, R164, R28 ;  /* 0x000000a4b01c723c */ /* 0x042ff0000000181c */
[----:B------:R-:W-:Y:S01]  /*bdb0*/  HMMA.16816.F32 R32, R176, R166, R32 ;  /* 0x000000a6b020723c */ /* 0x000fe20000001820 */
[----:B------:R-:W1:Y:S04]  /*bdc0*/  LDSM.16.M88.4 R164, [R210] ;  /* 0x00000000d2a4783b */ /* 0x000e680000000200 */
[----:B------:R-:W1:Y:S03]  /*bdd0*/  LDSM.16.M88.4 R176, [R209] ;  /* 0x00000000d1b0783b */ /* 0x000e660000000200 */
[C---:B--2---:R-:W-:Y:S08]  /*bde0*/  HMMA.16816.F32 R4, R192.reuse, R196, R4 ;  /* 0x000000c4c004723c */ /* 0x044ff00000001804 */
[C---:B------:R-:W-:Y:S01]  /*bdf0*/  HMMA.16816.F32 R8, R192.reuse, R198, R8 ;  /* 0x000000c6c008723c */ /* 0x040fe20000001808 */
[----:B------:R-:W-:Y:S07]  /*be00*/  LDSM.16.M88.4 R196, [R212+0x2000] ;  /* 0x00200000d4c4783b */ /* 0x000fee0000000200 */
[C---:B---3--:R-:W-:Y:S08]  /*be10*/  HMMA.16816.F32 R12, R192.reuse, R172, R12 ;  /* 0x000000acc00c723c */ /* 0x048ff0000000180c */
[C---:B------:R-:W-:Y:S01]  /*be20*/  HMMA.16816.F32 R16, R192.reuse, R174, R16 ;  /* 0x000000aec010723c */ /* 0x040fe20000001810 */
[----:B------:R-:W2:Y:S07]  /*be30*/  LDSM.16.M88.4 R172, [R208] ;  /* 0x00000000d0ac783b */ /* 0x000eae0000000200 */
[C---:B----4-:R-:W-:Y:S08]  /*be40*/  HMMA.16816.F32 R20, R192.reuse, R168, R20 ;  /* 0x000000a8c014723c */ /* 0x050ff00000001814 */
[C---:B------:R-:W-:Y:S01]  /*be50*/  HMMA.16816.F32 R24, R192.reuse, R170, R24 ;  /* 0x000000aac018723c */ /* 0x040fe20000001818 */
[----:B------:R-:W-:Y:S07]  /*be60*/  LDSM.16.M88.4 R168, [R222+0x2000] ;  /* 0x00200000dea8783b */ /* 0x000fee0000000200 */
[C---:B------:R-:W-:Y:S08]  /*be70*/  HMMA.16816.F32 R28, R192.reuse, R180, R28 ;  /* 0x000000b4c01c723c */ /* 0x040ff0000000181c */
[----:B------:R-:W-:Y:S01]  /*be80*/  HMMA.16816.F32 R32, R192, R182, R32 ;  /* 0x000000b6c020723c */ /* 0x000fe20000001820 */
[----:B------:R-:W3:Y:S04]  /*be90*/  LDSM.16.M88.4 R180, [R219+0xa000] ;  /* 0x00a00000dbb4783b */ /* 0x000ee80000000200 */
[----:B------:R-:W-:Y:S03]  /*bea0*/  LDSM.16.M88.4 R192, [R219+0xb000] ;  /* 0x00b00000dbc0783b */ /* 0x000fe60000000200 */
[C---:B------:R-:W-:Y:S08]  /*beb0*/  HMMA.16816.F32 R4, R184.reuse, R188, R4 ;  /* 0x000000bcb804723c */ /* 0x040ff00000001804 */
[C---:B------:R-:W-:Y:S01]  /*bec0*/  HMMA.16816.F32 R8, R184.reuse, R190, R8 ;  /* 0x000000beb808723c */ /* 0x040fe20000001808 */
[----:B------:R-:W4:Y:S07]  /*bed0*/  LDSM.16.M88.4 R188, [R219+0xa800] ;  /* 0x00a80000dbbc783b */ /* 0x000f2e0000000200 */
[C---:B-1----:R-:W-:Y:S08]  /*bee0*/  HMMA.16816.F32 R12, R184.reuse, R164, R12 ;  /* 0x000000a4b80c723c */ /* 0x042ff0000000180c */
[C---:B------:R-:W-:Y:S01]  /*bef0*/  HMMA.16816.F32 R16, R184.reuse, R166, R16 ;  /* 0x000000a6b810723c */ /* 0x040fe20000001810 */
[----:B------:R-:W1:Y:S07]  /*bf00*/  LDSM.16.M88.4 R164, [R219+0xb800] ;  /* 0x00b80000dba4783b */ /* 0x000e6e0000000200 */
[C---:B------:R-:W-:Y:S08]  /*bf10*/  HMMA.16816.F32 R20, R184.reuse, R176, R20 ;  /* 0x000000b0b814723c */ /* 0x040ff00000001814 */
[C---:B------:R-:W-:Y:S01]  /*bf20*/  HMMA.16816.F32 R24, R184.reuse, R178, R24 ;  /* 0x000000b2b818723c */ /* 0x040fe20000001818 */
[----:B------:R-:W1:Y:S07]  /*bf30*/  LDSM.16.M88.4 R176, [R221+0x2000] ;  /* 0x00200000ddb0783b */ /* 0x000e6e0000000200 */
[C---:B--2---:R-:W-:Y:S08]  /*bf40*/  HMMA.16816.F32 R28, R184.reuse, R172, R28 ;  /* 0x000000acb81c723c */ /* 0x044ff0000000181c */
[----:B------:R-:W-:Y:S01]  /*bf50*/  HMMA.16816.F32 R32, R184, R174, R32 ;  /* 0x000000aeb820723c */ /* 0x000fe20000001820 */
[----:B------:R-:W2:Y:S04]  /*bf60*/  LDSM.16.M88.4 R172, [R212+0x2800] ;  /* 0x00280000d4ac783b */ /* 0x000ea80000000200 */
[----:B------:R-:W-:Y:S03]  /*bf70*/  LDSM.16.M88.4 R184, [R212+0x3800] ;  /* 0x00380000d4b8783b */ /* 0x000fe60000000200 */
[C---:B---3--:R-:W-:Y:S08]  /*bf80*/  HMMA.16816.F32 R4, R168.reuse, R180, R4 ;  /* 0x000000b4a804723c */ /* 0x048ff00000001804 */
[C---:B------:R-:W-:Y:S01]  /*bf90*/  HMMA.16816.F32 R8, R168.reuse, R182, R8 ;  /* 0x000000b6a808723c */ /* 0x040fe20000001808 */
[----:B------:R-:W3:Y:S07]  /*bfa0*/  LDSM.16.M88.4 R180, [R212+0x3000] ;  /* 0x00300000d4b4783b */ /* 0x000eee0000000200 */
[C---:B----4-:R-:W-:Y:S08]  /*bfb0*/  HMMA.16816.F32 R12, R168.reuse, R188, R12 ;  /* 0x000000bca80c723c */ /* 0x050ff0000000180c */
[C---:B------:R-:W-:Y:S01]  /*bfc0*/  HMMA.16816.F32 R16, R168.reuse, R190, R16 ;  /* 0x000000bea810723c */ /* 0x040fe20000001810 */
[----:B------:R-:W-:Y:S07]  /*bfd0*/  LDSM.16.M88.4 R188, [R226+0x4000] ;  /* 0x00400000e2bc783b */ /* 0x000fee0000000200 */
[C---:B------:R-:W-:Y:S08]  /*bfe0*/  HMMA.16816.F32 R20, R168.reuse, R192, R20 ;  /* 0x000000c0a814723c */ /* 0x040ff00000001814 */
[C---:B------:R-:W-:Y:S01]  /*bff0*/  HMMA.16816.F32 R24, R168.reuse, R194, R24 ;  /* 0x000000c2a818723c */ /* 0x040fe20000001818 */
[----:B------:R-:W4:Y:S07]  /*c000*/  LDSM.16.M88.4 R192, [R225+0xc000] ;  /* 0x00c00000e1c0783b */ /* 0x000f2e0000000200 */
[C---:B-1----:R-:W-:Y:S08]  /*c010*/  HMMA.16816.F32 R28, R168.reuse, R164, R28 ;  /* 0x000000a4a81c723c */ /* 0x042ff0000000181c */
[----:B------:R-:W-:Y:S01]  /*c020*/  HMMA.16816.F32 R32, R168, R166, R32 ;  /* 0x000000a6a820723c */ /* 0x000fe20000001820 */
[----:B------:R-:W1:Y:S04]  /*c030*/  LDSM.16.M88.4 R164, [R225+0xc800] ;  /* 0x00c80000e1a4783b */ /* 0x000e680000000200 */
[----:B------:R-:W1:Y:S03]  /*c040*/  LDSM.16.M88.4 R168, [R225+0xd000] ;  /* 0x00d00000e1a8783b */ /* 0x000e660000000200 */
[C---:B------:R-:W-:Y:S08]  /*c050*/  HMMA.16816.F32 R4, R176.reuse, R196, R4 ;  /* 0x000000c4b004723c */ /* 0x040ff00000001804 */
[C---:B------:R-:W-:Y:S01]  /*c060*/  HMMA.16816.F32 R8, R176.reuse, R198, R8 ;  /* 0x000000c6b008723c */ /* 0x040fe20000001808 */
[----:B------:R-:W-:Y:S07]  /*c070*/  LDSM.16.M88.4 R196, [R207] ;  /* 0x00000000cfc4783b */ /* 0x000fee0000000200 */
[C---:B--2---:R-:W-:Y:S08]  /*c080*/  HMMA.16816.F32 R12, R176.reuse, R172, R12 ;  /* 0x000000acb00c723c */ /* 0x044ff0000000180c */
[C---:B------:R-:W-:Y:S01]  /*c090*/  HMMA.16816.F32 R16, R176.reuse, R174, R16 ;  /* 0x000000aeb010723c */ /* 0x040fe20000001810 */
[----:B------:R-:W2:Y:S07]  /*c0a0*/  LDSM.16.M88.4 R172, [R225+0xd800] ;  /* 0x00d80000e1ac783b */ /* 0x000eae0000000200 */
[C---:B---3--:R-:W-:Y:S08]  /*c0b0*/  HMMA.16816.F32 R20, R176.reuse, R180, R20 ;  /* 0x000000b4b014723c */ /* 0x048ff00000001814 */
[C---:B------:R-:W-:Y:S01]  /*c0c0*/  HMMA.16816.F32 R24, R176.reuse, R182, R24 ;  /* 0x000000b6b018723c */ /* 0x040fe20000001818 */
[----:B------:R-:W3:Y:S07]  /*c0d0*/  LDSM.16.M88.4 R180, [R224+0x4000] ;  /* 0x00400000e0b4783b */ /* 0x000eee0000000200 */
[C---:B------:R-:W-:Y:S08]  /*c0e0*/  HMMA.16816.F32 R28, R176.reuse, R184, R28 ;  /* 0x000000b8b01c723c */ /* 0x040ff0000000181c */
[----:B------:R-:W-:Y:S01]  /*c0f0*/  HMMA.16816.F32 R32, R176, R186, R32 ;  /* 0x000000bab020723c */ /* 0x000fe20000001820 */
[----:B------:R-:W2:Y:S04]  /*c100*/  LDSM.16.M88.4 R176, [R206] ;  /* 0x00000000ceb0783b */ /* 0x000ea80000000200 */
[----:B------:R-:W2:Y:S03]  /*c110*/  LDSM.16.M88.4 R184, [R205] ;  /* 0x00000000cdb8783b */ /* 0x000ea60000000200 */
[C---:B----4-:R-:W-:Y:S08]  /*c120*/  HMMA.16816.F32 R4, R188.reuse, R192, R4 ;  /* 0x000000c0bc04723c */ /* 0x050ff00000001804 */
[C---:B------:R-:W-:Y:S01]  /*c130*/  HMMA.16816.F32 R8, R188.reuse, R194, R8 ;  /* 0x000000c2bc08723c */ /* 0x040fe20000001808 */
[----:B------:R-:W4:Y:S07]  /*c140*/  LDSM.16.M88.4 R192, [R204] ;  /* 0x00000000ccc0783b */ /* 0x000f2e0000000200 */
[C---:B-1----:R-:W-:Y:S08]  /*c150*/  HMMA.16816.F32 R12, R188.reuse, R164, R12 ;  /* 0x000000a4bc0c723c */ /* 0x042ff0000000180c */
[C---:B------:R-:W-:Y:S01]  /*c160*/  HMMA.16816.F32 R16, R188.reuse, R166, R16 ;  /* 0x000000a6bc10723c */ /* 0x040fe20000001810 */
[----:B------:R-:W-:Y:S07]  /*c170*/  LDSM.16.M88.4 R164, [R222+0x4000] ;  /* 0x00400000dea4783b */ /* 0x000fee0000000200 */
[C---:B------:R-:W-:Y:S08]  /*c180*/  HMMA.16816.F32 R20, R188.reuse, R168, R20 ;  /* 0x000000a8bc14723c */ /* 0x040ff00000001814 */
[C---:B------:R-:W-:Y:S01]  /*c190*/  HMMA.16816.F32 R24, R188.reuse, R170, R24 ;  /* 0x000000aabc18723c */ /* 0x040fe20000001818 */
[----:B------:R-:W1:Y:S07]  /*c1a0*/  LDSM.16.M88.4 R168, [R219+0xc000] ;  /* 0x00c00000dba8783b */ /* 0x000e6e0000000200 */
[C---:B--2---:R-:W-:Y:S08]  /*c1b0*/  HMMA.16816.F32 R28, R188.reuse, R172, R28 ;  /* 0x000000acbc1c723c */ /* 0x044ff0000000181c */
[----:B------:R-:W-:Y:S01]  /*c1c0*/  HMMA.16816.F32 R32, R188, R174, R32 ;  /* 0x000000aebc20723c */ /* 0x000fe20000001820 */
[----:B------:R-:W2:Y:S04]  /*c1d0*/  LDSM.16.M88.4 R172, [R219+0xc800] ;  /* 0x00c80000dbac783b */ /* 0x000ea80000000200 */
[----:B------:R-:W1:Y:S03]  /*c1e0*/  LDSM.16.M88.4 R188, [R219+0xd000] ;  /* 0x00d00000dbbc783b */ /* 0x000e660000000200 */
[C---:B---3--:R-:W-:Y:S08]  /*c1f0*/  HMMA.16816.F32 R4, R180.reuse, R196, R4 ;  /* 0x000000c4b404723c */ /* 0x048ff00000001804 */
[C---:B------:R-:W-:Y:S01]  /*c200*/  HMMA.16816.F32 R8, R180.reuse, R198, R8 ;  /* 0x000000c6b408723c */ /* 0x040fe20000001808 */
[----:B------:R-:W-:Y:S07]  /*c210*/  LDSM.16.M88.4 R196, [R212+0x5000] ;  /* 0x00500000d4c4783b */ /* 0x000fee0000000200 */
[C---:B------:R-:W-:Y:S08]  /*c220*/  HMMA.16816.F32 R12, R180.reuse, R176, R12 ;  /* 0x000000b0b40c723c */ /* 0x040ff0000000180c */
[C---:B------:R-:W-:Y:S01]  /*c230*/  HMMA.16816.F32 R16, R180.reuse, R178, R16 ;  /* 0x000000b2b410723c */ /* 0x040fe20000001810 */
[----:B------:R-:W3:Y:S07]  /*c240*/  LDSM.16.M88.4 R176, [R219+0xd800] ;  /* 0x00d80000dbb0783b */ /* 0x000eee0000000200 */
[C---:B------:R-:W-:Y:S08]  /*c250*/  HMMA.16816.F32 R20, R180.reuse, R184, R20 ;  /* 0x000000b8b414723c */ /* 0x040ff00000001814 */
[C---:B------:R-:W-:Y:S01]  /*c260*/  HMMA.16816.F32 R24, R180.reuse, R186, R24 ;  /* 0x000000bab418723c */ /* 0x040fe20000001818 */
[----:B------:R-:W-:Y:S07]  /*c270*/  LDSM.16.M88.4 R184, [R212+0x4000] ;  /* 0x00400000d4b8783b */ /* 0x000fee0000000200 */
[C---:B----4-:R-:W-:Y:S08]  /*c280*/  HMMA.16816.F32 R28, R180.reuse, R192, R28 ;  /* 0x000000c0b41c723c */ /* 0x050ff0000000181c */
[----:B------:R-:W-:Y:S01]  /*c290*/  HMMA.16816.F32 R32, R180, R194, R32 ;  /* 0x000000c2b420723c */ /* 0x000fe20000001820 */
[----:B------:R-:W4:Y:S04]  /*c2a0*/  LDSM.16.M88.4 R180, [R221+0x4000] ;  /* 0x00400000ddb4783b */ /* 0x000f280000000200 */
[----:B------:R-:W3:Y:S03]  /*c2b0*/  LDSM.16.M88.4 R192, [R212+0x4800] ;  /* 0x00480000d4c0783b */ /* 0x000ee60000000200 */
[C---:B-1----:R-:W-:Y:S08]  /*c2c0*/  HMMA.16816.F32 R4, R164.reuse, R168, R4 ;  /* 0x000000a8a404723c */ /* 0x042ff00000001804 */
[C---:B------:R-:W-:Y:S01]  /*c2d0*/  HMMA.16816.F32 R8, R164.reuse, R170, R8 ;  /* 0x000000aaa408723c */ /* 0x040fe20000001808 */
[----:B------:R-:W1:Y:S07]  /*c2e0*/  LDSM.16.M88.4 R168, [R212+0x5800] ;  /* 0x00580000d4a8783b */ /* 0x000e6e0000000200 */
[C---:B--2---:R-:W-:Y:S08]  /*c2f0*/  HMMA.16816.F32 R12, R164.reuse, R172, R12 ;  /* 0x000000aca40c723c */ /* 0x044ff0000000180c */
[C---:B------:R-:W-:Y:S01]  /*c300*/  HMMA.16816.F32 R16, R164.reuse, R174, R16 ;  /* 0x000000aea410723c */ /* 0x040fe20000001810 */
[----:B------:R-:W-:Y:S07]  /*c310*/  LDSM.16.M88.4 R172, [R226+0x6000] ;  /* 0x00600000e2ac783b */ /* 0x000fee0000000200 */
[C---:B------:R-:W-:Y:S08]  /*c320*/  HMMA.16816.F32 R20, R164.reuse, R188, R20 ;  /* 0x000000bca414723c */ /* 0x040ff00000001814 */
[C---:B------:R-:W-:Y:S01]  /*c330*/  HMMA.16816.F32 R24, R164.reuse, R190, R24 ;  /* 0x000000bea418723c */ /* 0x040fe20000001818 */
[----:B------:R-:W2:Y:S07]  /*c340*/  LDSM.16.M88.4 R188, [R225+0xe000] ;  /* 0x00e00000e1bc783b */ /* 0x000eae0000000200 */
[C---:B---3--:R-:W-:Y:S08]  /*c350*/  HMMA.16816.F32 R28, R164.reuse, R176, R28 ;  /* 0x000000b0a41c723c */ /* 0x048ff0000000181c */
[----:B------:R-:W-:Y:S01]  /*c360*/  HMMA.16816.F32 R32, R164, R178, R32 ;  /* 0x000000b2a420723c */ /* 0x000fe20000001820 */
[----:B------:R-:W3:Y:S04]  /*c370*/  LDSM.16.M88.4 R164, [R225+0xe800] ;  /* 0x00e80000e1a4783b */ /* 0x000ee80000000200 */
[----:B------:R-:W1:Y:S03]  /*c380*/  LDSM.16.M88.4 R176, [R225+0xf000] ;  /* 0x00f00000e1b0783b */ /* 0x000e660000000200 */
[C---:B----4-:R-:W-:Y:S08]  /*c390*/  HMMA.16816.F32 R4, R180.reuse, R184, R4 ;  /* 0x000000b8b404723c */ /* 0x050ff00000001804 */
[C---:B------:R-:W-:Y:S01]  /*c3a0*/  HMMA.16816.F32 R8, R180.reuse, R186, R8 ;  /* 0x000000bab408723c */ /* 0x040fe20000001808 */
[----:B------:R-:W4:Y:S07]  /*c3b0*/  LDSM.16.M88.4 R184, [R225+0xf800] ;  /* 0x00f80000e1b8783b */ /* 0x000f2e0000000200 */
[C---:B------:R-:W-:Y:S08]  /*c3c0*/  HMMA.16816.F32 R12, R180.reuse, R192, R12 ;  /* 0x000000c0b40c723c */ /* 0x040ff0000000180c */
[C---:B------:R-:W-:Y:S01]  /*c3d0*/  HMMA.16816.F32 R16, R180.reuse, R194, R16 ;  /* 0x000000c2b410723c */ /* 0x040fe20000001810 */
[----:B------:R-:W-:Y:S07]  /*c3e0*/  LDSM.16.M88.4 R192, [R222+0x6000] ;  /* 0x00600000dec0783b */ /* 0x000fee0000000200 */
[C---:B------:R-:W-:Y:S08]  /*c3f0*/  HMMA.16816.F32 R20, R180.reuse, R196, R20 ;  /* 0x000000c4b414723c */ /* 0x040ff00000001814 */
[C---:B------:R-:W-:Y:S01]  /*c400*/  HMMA.16816.F32 R24, R180.reuse, R198, R24 ;  /* 0x000000c6b418723c */ /* 0x040fe20000001818 */
[----:B------:R-:W-:Y:S07]  /*c410*/  LDSM.16.M88.4 R196, [R219+0xe000] ;  /* 0x00e00000dbc4783b */ /* 0x000fee0000000200 */
[C---:B-1----:R-:W-:Y:S08]  /*c420*/  HMMA.16816.F32 R28, R180.reuse, R168, R28 ;  /* 0x000000a8b41c723c */ /* 0x042ff0000000181c */
[----:B------:R-:W-:Y:S01]  /*c430*/  HMMA.16816.F32 R32, R180, R170, R32 ;  /* 0x000000aab420723c */ /* 0x000fe20000001820 */
[----:B------:R-:W-:Y:S04]  /*c440*/  LDSM.16.M88.4 R168, [R224+0x6000] ;  /* 0x00600000e0a8783b */ /* 0x000fe80000000200 */
[----:B------:R-:W1:Y:S03]  /*c450*/  LDSM.16.M88.4 R180, [R203] ;  /* 0x00000000cbb4783b */ /* 0x000e660000000200 */
[C---:B--2---:R-:W-:Y:S08]  /*c460*/  HMMA.16816.F32 R4, R172.reuse, R188, R4 ;  /* 0x000000bcac04723c */ /* 0x044ff00000001804 */
[C---:B------:R-:W-:Y:S01]  /*c470*/  HMMA.16816.F32 R8, R172.reuse, R190, R8 ;  /* 0x000000beac08723c */ /* 0x040fe20000001808 */
[----:B------:R-:W-:Y:S07]  /*c480*/  LDSM.16.M88.4 R188, [R201] ;  /* 0x00000000c9bc783b */ /* 0x000fee0000000200 */
[C---:B---3--:R-:W-:Y:S08]  /*c490*/  HMMA.16816.F32 R12, R172.reuse, R164, R12 ;  /* 0x000000a4ac0c723c */ /* 0x048ff0000000180c */
[C---:B------:R-:W-:Y:S01]  /*c4a0*/  HMMA.16816.F32 R16, R172.reuse, R166, R16 ;  /* 0x000000a6ac10723c */ /* 0x040fe20000001810 */
[----:B------:R-:W2:Y:S07]  /*c4b0*/  LDSM.16.M88.4 R164, [R202] ;  /* 0x00000000caa4783b */ /* 0x000eae0000000200 */
[C---:B------:R-:W-:Y:S08]  /*c4c0*/  HMMA.16816.F32 R20, R172.reuse, R176, R20 ;  /* 0x000000b0ac14723c */ /* 0x040ff00000001814 */
[C---:B------:R-:W-:Y:S01]  /*c4d0*/  HMMA.16816.F32 R24, R172.reuse, R178, R24 ;  /* 0x000000b2ac18723c */ /* 0x040fe20000001818 */
[----:B------:R-:W3:Y:S07]  /*c4e0*/  LDSM.16.M88.4 R176, [R200] ;  /* 0x00000000c8b0783b */ /* 0x000eee0000000200 */
[C---:B----4-:R-:W-:Y:S08]  /*c4f0*/  HMMA.16816.F32 R28, R172.reuse, R184, R28 ;  /* 0x000000b8ac1c723c */ /* 0x050ff0000000181c */
[----:B------:R-:W-:Y:S01]  /*c500*/  HMMA.16816.F32 R32, R172, R186, R32 ;  /* 0x000000baac20723c */ /* 0x000fe20000001820 */
[----:B------:R-:W4:Y:S04]  /*c510*/  LDSM.16.M88.4 R172, [R219+0xe800] ;  /* 0x00e80000dbac783b */ /* 0x000f280000000200 */
        /* <DEDUP_REMOVED lines=13> */
[----:B------:R-:W3:Y:S03]  /*c5f0*/  LDSM.16.M88.4 R176, [R221+0x6000] ;  /* 0x00600000ddb0783b */ /* 0x000ee60000000200 */
[C---:B------:R-:W-:Y:S08]  /*c600*/  HMMA.16816.F32 R4, R192.reuse, R196, R4 ;  /* 0x000000c4c004723c */ /* 0x040ff00000001804 */
[C---:B------:R-:W-:Y:S08]  /*c610*/  HMMA.16816.F32 R8, R192.reuse, R198, R8 ;  /* 0x000000c6c008723c */ /* 0x040ff00000001808 */
[C---:B----4-:R-:W-:Y:S08]  /*c620*/  HMMA.16816.F32 R12, R192.reuse, R172, R12 ;  /* 0x000000acc00c723c */ /* 0x050ff0000000180c */
[C---:B------:R-:W-:Y:S01]  /*c630*/  HMMA.16816.F32 R16, R192.reuse, R174, R16 ;  /* 0x000000aec010723c */ /* 0x040fe20000001810 */
[----:B------:R-:W4:Y:S01]  /*c640*/  LDSM.16.M88.4 R172, [R212+0x7800] ;  /* 0x00780000d4ac783b */ /* 0x000f220000000200 */
[----:B------:R-:W-:Y:S04]  /*c650*/  DEPBAR.LE SB0, 0x0 ;  /* 0x000080000000791a */ /* 0x000fe80000000000 */
[----:B------:R-:W-:Y:S02]  /*c660*/  BAR.SYNC.DEFER_BLOCKING 0x0 ;  /* 0x0000000000007b1d */ /* 0x000fe40000010000 */
[C---:B-1----:R-:W-:Y:S07]  /*c670*/  HMMA.16816.F32 R20, R192.reuse, R164, R20 ;  /* 0x000000a4c014723c */ /* 0x042fee0000001814 */
[----:B------:R-:W-:Y:S01]  /*c680*/  IMAD.U32 R164, RZ, RZ, UR6 ;  /* 0x00000006ffa47e24 */ /* 0x000fe2000f8e00ff */
[C---:B------:R-:W-:Y:S01]  /*c690*/  HMMA.16816.F32 R24, R192.reuse, R166, R24 ;  /* 0x000000a6c018723c */ /* 0x040fe20000001818 */
[----:B------:R-:W-:Y:S06]  /*c6a0*/  IMAD.U32 R165, RZ, RZ, UR6 ;  /* 0x00000006ffa57e24 */ /* 0x000fec000f8e00ff */
[----:B------:R-:W-:Y:S01]  /*c6b0*/  IMAD.U32 R167, RZ, RZ, UR6 ;  /* 0x00000006ffa77e24 */ /* 0x000fe2000f8e00ff */
[C---:B--2---:R-:W-:Y:S01]  /*c6c0*/  HMMA.16816.F32 R28, R192.reuse, R168, R28 ;  /* 0x000000a8c01c723c */ /* 0x044fe2000000181c */
[----:B------:R-:W-:Y:S06]  /*c6d0*/  IMAD.U32 R166, RZ, RZ, UR6 ;  /* 0x00000006ffa67e24 */ /* 0x000fec000f8e00ff */
[----:B------:R-:W-:Y:S01]  /*c6e0*/  IMAD.U32 R168, RZ, RZ, UR6 ;  /* 0x00000006ffa87e24 */ /* 0x000fe2000f8e00ff */
[----:B------:R-:W-:Y:S01]  /*c6f0*/  HMMA.16816.F32 R32, R192, R170, R32 ;  /* 0x000000aac020723c */ /* 0x000fe20000001820 */
[----:B------:R-:W-:Y:S06]  /*c700*/  IMAD.U32 R169, RZ, RZ, UR6 ;  /* 0x00000006ffa97e24 */ /* 0x000fec000f8e00ff */
[----:B------:R-:W-:Y:S01]  /*c710*/  LEA R170, P0, R164, R246, 0x6 ;  /* 0x000000f6a4aa7211 */ /* 0x000fe200078030ff */
[C---:B---3--:R-:W-:Y:S05]  /*c720*/  HMMA.16816.F32 R4, R176.reuse, R180, R4 ;  /* 0x000000b4b004723c */ /* 0x048fea0000001804 */
[----:B------:R-:W-:Y:S02]  /*c730*/  LEA.HI.X.SX32 R171, R169, R247, 0x6, P0 ;  /* 0x000000f7a9ab7211 */ /* 0x000fe400000f36ff */
[----:B------:R-:W-:Y:S01]  /*c740*/  LEA R180, P1, R167, R250, 0x6 ;  /* 0x000000faa7b47211 */ /* 0x000fe200078230ff */
[C---:B------:R-:W-:Y:S04]  /*c750*/  HMMA.16816.F32 R8, R176.reuse, R182, R8 ;  /* 0x000000b6b008723c */ /* 0x040fe80000001808 */
[----:B------:R-:W-:Y:S03]  /*c760*/  LEA.HI.X.SX32 R181, R166, R251, 0x6, P1 ;  /* 0x000000fba6b57211 */ /* 0x000fe600008f36ff */
[----:B------:R-:W-:Y:S01]  /*c770*/  LEA R182, P0, R165, R248, 0x6 ;  /* 0x000000f8a5b67211 */ /* 0x000fe200078030ff */
[C---:B------:R-:W-:Y:S04]  /*c780*/  HMMA.16816.F32 R12, R176.reuse, R184, R12 ;  /* 0x000000b8b00c723c */ /* 0x040fe8000000180c */
[----:B------:R-:W-:Y:S01]  /*c790*/  LEA.HI.X.SX32 R183, R164, R249, 0x6, P0 ;  /* 0x000000f9a4b77211 */ /* 0x000fe200000f36ff */
[----:B------:R-:W-:Y:S03]  /*c7a0*/  IMAD R165, R171, c[0x0][0x198], RZ ;  /* 0x00006600aba57a24 */ /* 0x000fe600078e02ff */
[C---:B------:R-:W-:Y:S04]  /*c7b0*/  HMMA.16816.F32 R16, R176.reuse, R186, R16 ;  /* 0x000000bab010723c */ /* 0x040fe80000001810 */
[----:B------:R-:W-:Y:S02]  /*c7c0*/  IMAD R165, R170, c[0x0][0x19c], R165 ;  /* 0x00006700aaa57a24 */ /* 0x000fe400078e02a5 */
[----:B------:R-:W-:Y:S02]  /*c7d0*/  IMAD R166, R183, c[0x0][0x198], RZ ;  /* 0x00006600b7a67a24 */ /* 0x000fe400078e02ff */
[C---:B------:R-:W-:Y:S04]  /*c7e0*/  HMMA.16816.F32 R20, R176.reuse, R188, R20 ;  /* 0x000000bcb014723c */ /* 0x040fe80000001814 */
[----:B------:R-:W-:Y:S04]  /*c7f0*/  IMAD R166, R182, c[0x0][0x19c], R166 ;  /* 0x00006700b6a67a24 */ /* 0x000fe800078e02a6 */
[C---:B------:R-:W-:Y:S08]  /*c800*/  HMMA.16816.F32 R24, R176.reuse, R190, R24 ;  /* 0x000000beb018723c */ /* 0x040ff00000001818 */
[C---:B----4-:R-:W-:Y:S07]  /*c810*/  HMMA.16816.F32 R28, R176.reuse, R172, R28 ;  /* 0x000000acb01c723c */ /* 0x050fee000000181c */
[----:B------:R-:W-:Y:S01]  /*c820*/  LEA R172, P2, R3, R36, 0x6 ;  /* 0x0000002403ac7211 */ /* 0x000fe200078430ff */
[----:B------:R-:W-:Y:S01]  /*c830*/  IMAD R3, R181, c[0x0][0x198], RZ ;  /* 0x00006600b5037a24 */ /* 0x000fe200078e02ff */
[----:B------:R-:W-:Y:S03]  /*c840*/  HMMA.16816.F32 R32, R176, R174, R32 ;  /* 0x000000aeb020723c */ /* 0x000fe60000001820 */
[----:B------:R-:W-:Y:S01]  /*c850*/  IMAD R3, R180, c[0x0][0x19c], R3 ;  /* 0x00006700b4037a24 */ /* 0x000fe200078e0203 */
[----:B------:R-:W-:Y:S01]  /*c860*/  LEA.HI.X.SX32 R173, R168, R37, 0x6, P2 ;  /* 0x00000025a8ad7211 */ /* 0x000fe200010f36ff */
[----:B------:R-:W-:Y:S01]  /*c870*/  IMAD.WIDE.U32 R180, R180, c[0x0][0x198], RZ ;  /* 0x00006600b4b47a25 */ /* 0x000fe200078e00ff */
[----:B------:R1:W5:Y:S03]  /*c880*/  LDL.LU.64 R36, [R1+0x8] ;  /* 0x0000080001247983 */ /* 0x0003660000300a00 */
[----:B------:R-:W-:Y:S03]  /*c890*/  IMAD R164, R173, c[0x0][0x198], RZ ;  /* 0x00006600ada47a24 */ /* 0x000fe600078e02ff */
[----:B------:R-:W-:Y:S04]  /*c8a0*/  IMAD.WIDE.U32 R174, R170, c[0x0][0x198], RZ ;  /* 0x00006600aaae7a25 */ /* 0x000fe800078e00ff */
[----:B------:R-:W-:Y:S01]  /*c8b0*/  IMAD R164, R172, c[0x0][0x19c], R164 ;  /* 0x00006700aca47a24 */ /* 0x000fe200078e02a4 */
[-C--:B------:R-:W-:Y:S01]  /*c8c0*/  LEA R170, P1, R174, R240.reuse, 0x1 ;  /* 0x000000f0aeaa7211 */ /* 0x080fe200078208ff */
[----:B------:R-:W-:Y:S04]  /*c8d0*/  IMAD.WIDE.U32 R172, R172, c[0x0][0x198], RZ ;  /* 0x00006600acac7a25 */ /* 0x000fe800078e00ff */
[----:B------:R-:W-:Y:S01]  /*c8e0*/  IMAD.IADD R164, R173, 0x1, R164 ;  /* 0x00000001ada47824 */ /* 0x000fe200078e02a4 */
[-C--:B------:R-:W-:Y:S01]  /*c8f0*/  LEA R168, P0, R172, R240.reuse, 0x1 ;  /* 0x000000f0aca87211 */ /* 0x080fe200078008ff */
[----:B------:R-:W-:Y:S02]  /*c900*/  IMAD.IADD R165, R175, 0x1, R165 ;  /* 0x00000001afa57824 */ /* 0x000fe400078e02a5 */
[----:B------:R-:W-:Y:S01]  /*c910*/  IMAD.WIDE.U32 R176, R182, c[0x0][0x198], RZ ;  /* 0x00006600b6b07a25 */ /* 0x000fe200078e00ff */
[-C--:B------:R-:W-:Y:S02]  /*c920*/  LEA.HI.X R169, R172, R239.reuse, R164, 0x1, P0 ;  /* 0x000000efaca97211 */ /* 0x080fe400000f0ca4 */
[----:B------:R-:W-:Y:S01]  /*c930*/  ISETP.LT.AND P0, PT, RZ, UR4, PT ;  /* 0x00000004ff007c0c */ /* 0x000fe2000bf01270 */
[----:B------:R-:W-:Y:S01]  /*c940*/  IMAD.IADD R3, R181, 0x1, R3 ;  /* 0x00000001b5037824 */ /* 0x000fe200078e0203 */
[-C--:B------:R-:W-:Y:S01]  /*c950*/  LEA.HI.X R171, R174, R239.reuse, R165, 0x1, P1 ;  /* 0x000000efaeab7211 */ /* 0x080fe200008f0ca5 */
[----:B------:R-:W-:Y:S01]  /*c960*/  IMAD.IADD R166, R177, 0x1, R166 ;  /* 0x00000001b1a67824 */ /* 0x000fe200078e02a6 */
[-C--:B------:R-:W-:Y:S02]  /*c970*/  LEA R174, P2, R180, R240.reuse, 0x1 ;  /* 0x000000f0b4ae7211 */ /* 0x080fe400078408ff */
[----:B------:R-:W-:Y:S02]  /*c980*/  LEA R172, P1, R176, R240, 0x1 ;  /* 0x000000f0b0ac7211 */ /* 0x000fe400078208ff */
[-C--:B------:R-:W-:Y:S02]  /*c990*/  LEA.HI.X R175, R180, R239.reuse, R3, 0x1, P2 ;  /* 0x000000efb4af7211 */ /* 0x080fe400010f0c03 */
[----:B------:R-:W-:Y:S03]  /*c9a0*/  LEA.HI.X R173, R176, R239, R166, 0x1, P1 ;  /* 0x000000efb0ad7211 */ /* 0x000fe600008f0ca6 */
[----:B-1---5:R-:W-:-:S05]  /*c9b0*/  @P0 BRA `(.L_x_70) ;  /* 0xffffe07000000947 */ /* 0x022fca000383ffff */
.L_x_69:
[----:B------:R-:W-:Y:S01]  /*c9c0*/  FMNMX.FTZ R166, R4, R2, !PT ;  /* 0x0000000204a67209 */ /* 0x000fe20007810000 */
[----:B-1----:R-:W-:Y:S01]  /*c9d0*/  LDSM.16.MT88.4 R168, [R220+0x10000] ;  /* 0x01000000dca8783b */ /* 0x002fe20000004200 */
[----:B------:R-:W-:Y:S01]  /*c9e0*/  FMNMX.FTZ R3, R6, R0, !PT ;  /* 0x0000000006037209 */ /* 0x000fe20007810000 */
[----:B------:R-:W-:Y:S01]  /*c9f0*/  UIADD3 UR13, UR13, 0x1, URZ ;  /* 0x000000010d0d7890 */ /* 0x000fe2000fffe03f */
        /* <DEDUP_REMOVED lines=32> */
[----:B------:R-:W-:Y:S03]  /*cc00*/  FMNMX.FTZ R3, R35, R3, !PT ;  /* 0x0000000323037209 */ /* 0x000fe60007810000 */
[----:B------:R-:W-:Y:S08]  /*cc10*/  SHFL.BFLY PT, R164, R166, 0x2, 0x1f ;  /* 0x0c401f00a6a47f89 */ /* 0x000ff000000e0000 */
[----:B------:R-:W1:Y:S02]  /*cc20*/  SHFL.BFLY PT, R165, R3, 0x2, 0x1f ;  /* 0x0c401f0003a57f89 */ /* 0x000e6400000e0000 */
[----:B-1----:R-:W-:Y:S02]  /*cc30*/  FMNMX.FTZ R165, R3, R165, !PT ;  /* 0x000000a503a57209 */ /* 0x002fe40007810000 */
[----:B------:R-:W-:Y:S04]  /*cc40*/  FMNMX.FTZ R166, R166, R164, !PT ;  /* 0x000000a4a6a67209 */ /* 0x000fe80007810000 */
[----:B------:R-:W1:Y:S08]  /*cc50*/  SHFL.BFLY PT, R3, R165, 0x1, 0x1f ;  /* 0x0c201f00a5037f89 */ /* 0x000e7000000e0000 */
[----:B------:R-:W2:Y:S01]  /*cc60*/  SHFL.BFLY PT, R164, R166, 0x1, 0x1f ;  /* 0x0c201f00a6a47f89 */ /* 0x000ea200000e0000 */
[----:B-1----:R-:W-:Y:S05]  /*cc70*/  FMNMX.FTZ R3, R165, R3, !PT ;  /* 0x00000003a5037209 */ /* 0x002fea0007810000 */
[C---:B------:R-:W-:Y:S02]  /*cc80*/  FMUL.FTZ R189, R3.reuse, c[0x0][0x23c] ;  /* 0x00008f0003bd7a20 */ /* 0x040fe40000410000 */
[C---:B------:R-:W-:Y:S01]  /*cc90*/  FADD.FTZ R0, -R3.reuse, R0 ;  /* 0x0000000003007221 */ /* 0x040fe20000010100 */
[----:B--2---:R-:W-:Y:S03]  /*cca0*/  FMNMX.FTZ R164, R166, R164, !PT ;  /* 0x000000a4a6a47209 */ /* 0x004fe60007810000 */
[----:B------:R-:W-:Y:S01]  /*ccb0*/  FMUL.FTZ R0, R0, c[0x0][0x23c] ;  /* 0x00008f0000007a20 */ /* 0x000fe20000410000 */
[C---:B------:R-:W-:Y:S01]  /*ccc0*/  FSETP.NEU.FTZ.AND P1, PT, R164.reuse, -INF , PT ;  /* 0xff800000a400780b */ /* 0x040fe20003f3d000 */
[C---:B------:R-:W-:Y:S02]  /*ccd0*/  FMUL.FTZ R190, R164.reuse, c[0x0][0x23c] ;  /* 0x00008f00a4be7a20 */ /* 0x040fe40000410000 */
[----:B------:R-:W-:Y:S02]  /*cce0*/  FADD.FTZ R2, -R164, R2 ;  /* 0x00000002a4027221 */ /* 0x000fe40000010100 */
[----:B------:R-:W1:Y:S01]  /*ccf0*/  MUFU.EX2 R0, R0 ;  /* 0x0000000000007308 */ /* 0x000e620000000800 */
[----:B------:R-:W-:Y:S01]  /*cd00*/  FSEL R190, R190, RZ, P1 ;  /* 0x000000ffbebe7208 */ /* 0x000fe20000800000 */
[----:B------:R-:W-:Y:S01]  /*cd10*/  FMUL.FTZ R2, R2, c[0x0][0x23c] ;  /* 0x00008f0002027a20 */ /* 0x000fe20000410000 */
[----:B------:R-:W-:Y:S03]  /*cd20*/  FSETP.NEU.FTZ.AND P1, PT, R3, -INF , PT ;  /* 0xff8000000300780b */ /* 0x000fe60003f3d000 */
[--C-:B------:R-:W-:Y:S01]  /*cd30*/  FFMA.FTZ R165, R4, c[0x0][0x23c], -R190.reuse ;  /* 0x00008f0004a57a23 */ /* 0x100fe200000108be */
[----:B------:R-:W-:Y:S01]  /*cd40*/  FSEL R189, R189, RZ, P1 ;  /* 0x000000ffbdbd7208 */ /* 0x000fe20000800000 */
[--C-:B------:R-:W-:Y:S02]  /*cd50*/  FFMA.FTZ R166, R5, c[0x0][0x23c], -R190.reuse ;  /* 0x00008f0005a67a23 */ /* 0x100fe400000108be */
[--C-:B------:R-:W-:Y:S01]  /*cd60*/  FFMA.FTZ R185, R8, c[0x0][0x23c], -R190.reuse ;  /* 0x00008f0008b97a23 */ /* 0x100fe200000108be */
[----:B------:R-:W2:Y:S01]  /*cd70*/  MUFU.EX2 R2, R2 ;  /* 0x0000000200027308 */ /* 0x000ea20000000800 */
[--C-:B------:R-:W-:Y:S02]  /*cd80*/  FFMA.FTZ R167, R6, c[0x0][0x23c], -R189.reuse ;  /* 0x00008f0006a77a23 */ /* 0x100fe400000108bd */
[--C-:B------:R-:W-:Y:S02]  /*cd90*/  FFMA.FTZ R184, R7, c[0x0][0x23c], -R189.reuse ;  /* 0x00008f0007b87a23 */ /* 0x100fe400000108bd */
[--C-:B------:R-:W-:Y:S02]  /*cda0*/  FFMA.FTZ R186, R9, c[0x0][0x23c], -R190.reuse ;  /* 0x00008f0009ba7a23 */ /* 0x100fe400000108be */
[--C-:B------:R-:W-:Y:S02]  /*cdb0*/  FFMA.FTZ R187, R10, c[0x0][0x23c], -R189.reuse ;  /* 0x00008f000abb7a23 */ /* 0x100fe400000108bd */
[--C-:B------:R-:W-:Y:S01]  /*cdc0*/  FFMA.FTZ R188, R11, c[0x0][0x23c], -R189.reuse ;  /* 0x00008f000bbc7a23 */ /* 0x100fe200000108bd */
[----:B------:R-:W-:Y:S01]  /*cdd0*/  MUFU.EX2 R165, R165 ;  /* 0x000000a500a57308 */ /* 0x000fe20000000800 */
[--C-:B------:R-:W-:Y:S02]  /*cde0*/  FFMA.FTZ R199, R32, c[0x0][0x23c], -R190.reuse ;  /* 0x00008f0020c77a23 */ /* 0x100fe400000108be */
[C---:B-1----:R-:W-:Y:S02]  /*cdf0*/  FMUL.FTZ R6, R0.reuse, R162 ;  /* 0x000000a200067220 */ /* 0x042fe40000410000 */
[C---:B------:R-:W-:Y:S02]  /*ce00*/  FMUL.FTZ R7, R0.reuse, R163 ;  /* 0x000000a300077220 */ /* 0x040fe40000410000 */
[C---:B------:R-:W-:Y:S02]  /*ce10*/  FMUL.FTZ R10, R0.reuse, R158 ;  /* 0x0000009e000a7220 */ /* 0x040fe40000410000 */
[C---:B------:R-:W-:Y:S01]  /*ce20*/  FMUL.FTZ R11, R0.reuse, R159 ;  /* 0x0000009f000b7220 */ /* 0x040fe20000410000 */
[----:B------:R-:W1:Y:S01]  /*ce30*/  MUFU.EX2 R166, R166 ;  /* 0x000000a600a67308 */ /* 0x000e620000000800 */
[C---:B------:R-:W-:Y:S02]  /*ce40*/  FMUL.FTZ R38, R0.reuse, R38 ;  /* 0x0000002600267220 */ /* 0x040fe40000410000 */
[----:B------:R-:W-:Y:S02]  /*ce50*/  FMUL.FTZ R39, R0, R39 ;  /* 0x0000002700277220 */ /* 0x000fe40000410000 */
[C---:B--2---:R-:W-:Y:S02]  /*ce60*/  FMUL.FTZ R4, R2.reuse, R160 ;  /* 0x000000a002047220 */ /* 0x044fe40000410000 */
[C---:B------:R-:W-:Y:S02]  /*ce70*/  FMUL.FTZ R5, R2.reuse, R161 ;  /* 0x000000a102057220 */ /* 0x040fe40000410000 */
[C---:B------:R-:W-:Y:S01]  /*ce80*/  FMUL.FTZ R8, R2.reuse, R156 ;  /* 0x0000009c02087220 */ /* 0x040fe20000410000 */
[----:B------:R-:W-:Y:S01]  /*ce90*/  MUFU.EX2 R167, R167 ;  /* 0x000000a700a77308 */ /* 0x000fe20000000800 */
[C---:B------:R-:W-:Y:S02]  /*cea0*/  FMUL.FTZ R9, R2.reuse, R157 ;  /* 0x0000009d02097220 */ /* 0x040fe40000410000 */
[----:B------:R-:W2:Y:S01]  /*ceb0*/  LDSM.16.MT88.4 R156, [R216+0x10000] ;  /* 0x01000000d89c783b */ /* 0x000ea20000004200 */
[C---:B------:R-:W-:Y:S02]  /*cec0*/  FMUL.FTZ R36, R2.reuse, R36 ;  /* 0x0000002402247220 */ /* 0x040fe40000410000 */
[C---:B------:R-:W-:Y:S02]  /*ced0*/  FMUL.FTZ R37, R2.reuse, R37 ;  /* 0x0000002502257220 */ /* 0x040fe40000410000 */
[C---:B------:R-:W-:Y:S02]  /*cee0*/  FMUL.FTZ R40, R2.reuse, R40 ;  /* 0x0000002802287220 */ /* 0x040fe40000410000 */
[----:B------:R-:W3:Y:S01]  /*cef0*/  MUFU.EX2 R184, R184 ;  /* 0x000000b800b87308 */ /* 0x000ee20000000800 */
[----:B------:R-:W-:Y:S02]  /*cf00*/  FMUL.FTZ R41, R2, R41 ;  /* 0x0000002902297220 */ /* 0x000fe40000410000 */
[----:B------:R-:W-:Y:S01]  /*cf10*/  FMUL.FTZ R42, R0, R42 ;  /* 0x0000002a002a7220 */ /* 0x000fe20000410000 */
[----:B-1----:R-:W-:Y:S01]  /*cf20*/  F2FP.PACK_AB R160, R166, R165 ;  /* 0x000000a5a6a0723e */ /* 0x002fe200000000ff */
[----:B------:R-:W-:Y:S02]  /*cf30*/  FMUL.FTZ R43, R0, R43 ;  /* 0x0000002b002b7220 */ /* 0x000fe40000410000 */
[--C-:B------:R-:W-:Y:S02]  /*cf40*/  FFMA.FTZ R243, R34, c[0x0][0x23c], -R189.reuse ;  /* 0x00008f0022f37a23 */ /* 0x100fe400000108bd */
[C---:B------:R-:W-:Y:S01]  /*cf50*/  FMUL.FTZ R44, R2.reuse, R44 ;  /* 0x0000002c022c7220 */ /* 0x040fe20000410000 */
[----:B------:R-:W-:Y:S01]  /*cf60*/  MUFU.EX2 R185, R185 ;  /* 0x000000b900b97308 */ /* 0x000fe20000000800 */
[----:B------:R-:W-:Y:S02]  /*cf70*/  FMUL.FTZ R45, R2, R45 ;  /* 0x0000002d022d7220 */ /* 0x000fe40000410000 */
[C---:B------:R-:W-:Y:S02]  /*cf80*/  FMUL.FTZ R46, R0.reuse, R46 ;  /* 0x0000002e002e7220 */ /* 0x040fe40000410000 */
[----:B------:R-:W-:Y:S02]  /*cf90*/  FMUL.FTZ R47, R0, R47 ;  /* 0x0000002f002f7220 */ /* 0x000fe40000410000 */
[C---:B------:R-:W-:Y:S02]  /*cfa0*/  FMUL.FTZ R48, R2.reuse, R48 ;  /* 0x0000003002307220 */ /* 0x040fe40000410000 */
[----:B------:R-:W-:Y:S01]  /*cfb0*/  FMUL.FTZ R49, R2, R49 ;  /* 0x0000003102317220 */ /* 0x000fe20000410000 */
[----:B------:R-:W1:Y:S01]  /*cfc0*/  MUFU.EX2 R186, R186 ;  /* 0x000000ba00ba7308 */ /* 0x000e620000000800 */
        /* <DEDUP_REMOVED lines=15> */
[----:B-1----:R-:W-:Y:S01]  /*d0c0*/  F2FP.PACK_AB R162, R186, R185 ;  /* 0x000000b9baa2723e */ /* 0x002fe200000000ff */
        /* <DEDUP_REMOVED lines=15> */
[C---:B------:R-:W-:Y:S02]  /*d1c0*/  FMUL.FTZ R74, R0.reuse, R74 ;  /* 0x0000004a004a7220 */ /* 0x040fe40000410000 */
[C---:B------:R-:W-:Y:S05]  /*d1d0*/  HMMA.16816.F32 R4, R160.reuse, R168, R4 ;  /* 0x000000a8a004723c */ /* 0x040fea0000001804 */
        /* <DEDUP_REMOVED lines=13> */
[C---:B------:R-:W-:Y:S04]  /*d2b0*/  HMMA.16816.F32 R44, R160.reuse, R176, R44 ;  /* 0x000000b0a02c723c */ /* 0x040fe8000000182c */
[----:B------:R-:W-:Y:S02]  /*d2c0*/  FMUL.FTZ R83, R0, R83 ;  /* 0x0000005300537220 */ /* 0x000fe40000410000 */
[C---:B------:R-:W-:Y:S02]  /*d2d0*/  FMUL.FTZ R84, R2.reuse, R84 ;  /* 0x0000005402547220 */ /* 0x040fe40000410000 */
[C---:B------:R-:W-:Y:S01]  /*d2e0*/  HMMA.16816.F32 R48, R160.reuse, R178, R48 ;  /* 0x000000b2a030723c */ /* 0x040fe20000001830 */
[----:B------:R-:W-:Y:S03]  /*d2f0*/  LDSM.16.MT88.4 R176, [R217+0x12800] ;  /* 0x01280000d9b0783b */ /* 0x000fe60000004200 */
        /* <DEDUP_REMOVED lines=9> */
[C---:B-1----:R-:W-:Y:S04]  /*d390*/  HMMA.16816.F32 R60, R160.reuse, R168, R60 ;  /* 0x000000a8a03c723c */ /* 0x042fe8000000183c */
[----:B------:R-:W-:Y:S02]  /*d3a0*/  FMUL.FTZ R91, R0, R91 ;  /* 0x0000005b005b7220 */ /* 0x000fe40000410000 */
[C---:B------:R-:W-:Y:S02]  /*d3b0*/  FMUL.FTZ R92, R2.reuse, R92 ;  /* 0x0000005c025c7220 */ /* 0x040fe40000410000 */
[C---:B------:R-:W-:Y:S01]  /*d3c0*/  HMMA.16816.F32 R64, R160.reuse, R170, R64 ;  /* 0x000000aaa040723c */ /* 0x040fe20000001840 */
[----:B------:R-:W1:Y:S03]  /*d3d0*/  LDSM.16.MT88.4 R168, [R216+0x12000] ;  /* 0x01200000d8a8783b */ /* 0x000e660000004200 */
        /* <DEDUP_REMOVED lines=10> */
[C---:B--2---:R-:W-:Y:S03]  /*d480*/  HMMA.16816.F32 R76, R160.reuse, R156, R76 ;  /* 0x0000009ca04c723c */ /* 0x044fe6000000184c */
[C---:B------:R-:W-:Y:S02]  /*d490*/  FMUL.FTZ R100, R2.reuse, R100 ;  /* 0x0000006402647220 */ /* 0x040fe40000410000 */
[----:B------:R-:W-:Y:S02]  /*d4a0*/  FMUL.FTZ R101, R2, R101 ;  /* 0x0000006502657220 */ /* 0x000fe40000410000 */
[C---:B------:R-:W-:Y:S01]  /*d4b0*/  FMUL.FTZ R102, R0.reuse, R102 ;  /* 0x0000006600667220 */ /* 0x040fe20000410000 */
        /* <DEDUP_REMOVED lines=37> */
[----:B------:R-:W-:Y:S03]  /*d710*/  FMUL.FTZ R125, R2, R125 ;  /* 0x0000007d027d7220 */ /* 0x000fe60000410000 */
[C---:B------:R-:W-:Y:S01]  /*d720*/  HMMA.16816.F32 R120, R160.reuse, R174, R120 ;  /* 0x000000aea078723c */ /* 0x040fe20000001878 */
[----:B------:R-:W3:Y:S02]  /*d730*/  LDSM.16.MT88.4 R172, [R217+0x16000] ;  /* 0x01600000d9ac783b */ /* 0x000ee40000004200 */
[C---:B------:R-:W-:Y:S02]  /*d740*/  FMUL.FTZ R126, R0.reuse, R126 ;  /* 0x0000007e007e7220 */ /* 0x040fe40000410000 */
[----:B------:R-:W-:Y:S02]  /*d750*/  FMUL.FTZ R127, R0, R127 ;  /* 0x0000007f007f7220 */ /* 0x000fe40000410000 */
[C---:B------:R-:W-:Y:S02]  /*d760*/  FMUL.FTZ R128, R2.reuse, R128 ;  /* 0x0000008002807220 */ /* 0x040fe40000410000 */
[----:B------:R-:W-:Y:S03]  /*d770*/  FMUL.FTZ R129, R2, R129 ;  /* 0x0000008102817220 */ /* 0x000fe60000410000 */
[C---:B--2---:R-:W-:Y:S03]  /*d780*/  HMMA.16816.F32 R124, R160.reuse, R156, R124 ;  /* 0x0000009ca07c723c */ /* 0x044fe6000000187c */
[C---:B------:R-:W-:Y:S02]  /*d790*/  FMUL.FTZ R130, R0.reuse, R130 ;  /* 0x0000008200827220 */ /* 0x040fe40000410000 */
[----:B------:R-:W-:Y:S02]  /*d7a0*/  FMUL.FTZ R131, R0, R131 ;  /* 0x0000008300837220 */ /* 0x000fe40000410000 */
[--C-:B------:R-:W-:Y:S02]  /*d7b0*/  FFMA.FTZ R191, R12, c[0x0][0x23c], -R190.reuse ;  /* 0x00008f000cbf7a23 */ /* 0x100fe400000108be */
[C---:B------:R-:W-:Y:S03]  /*d7c0*/  FMUL.FTZ R12, R2.reuse, R152 ;  /* 0x00000098020c7220 */ /* 0x040fe60000410000 */
[C---:B------:R-:W-:Y:S01]  /*d7d0*/  HMMA.16816.F32 R128, R160.reuse, R158, R128 ;  /* 0x0000009ea080723c */ /* 0x040fe20000001880 */
[----:B------:R-:W-:Y:S01]  /*d7e0*/  LDSM.16.MT88.4 R156, [R220+0x10800] ;  /* 0x01080000dc9c783b */ /* 0x000fe20000004200 */
[----:B------:R-:W-:Y:S01]  /*d7f0*/  MUFU.EX2 R191, R191 ;  /* 0x000000bf00bf7308 */ /* 0x000fe20000000800 */
[--C-:B------:R-:W-:Y:S02]  /*d800*/  FFMA.FTZ R192, R13, c[0x0][0x23c], -R190.reuse ;  /* 0x00008f000dc07a23 */ /* 0x100fe400000108be */
[----:B------:R-:W-:Y:S02]  /*d810*/  FMUL.FTZ R13, R2, R153 ;  /* 0x00000099020d7220 */ /* 0x000fe40000410000 */
[--C-:B------:R-:W-:Y:S02]  /*d820*/  FFMA.FTZ R193, R14, c[0x0][0x23c], -R189.reuse ;  /* 0x00008f000ec17a23 */ /* 0x100fe400000108bd */
[C---:B------:R-:W-:Y:S03]  /*d830*/  FMUL.FTZ R14, R0.reuse, R154 ;  /* 0x0000009a000e7220 */ /* 0x040fe60000410000 */
[--C-:B------:R-:W-:Y:S01]  /*d840*/  FFMA.FTZ R194, R15, c[0x0][0x23c], -R189.reuse ;  /* 0x00008f000fc27a23 */ /* 0x100fe200000108bd */
[----:B------:R-:W2:Y:S01]  /*d850*/  MUFU.EX2 R192, R192 ;  /* 0x000000c000c07308 */ /* 0x000ea20000000800 */
[----:B------:R-:W-:Y:S02]  /*d860*/  FMUL.FTZ R15, R0, R155 ;  /* 0x0000009b000f7220 */ /* 0x000fe40000410000 */
[----:B------:R-:W4:Y:S01]  /*d870*/  LDSM.16.MT88.4 R152, [R216+0x16000] ;  /* 0x01600000d898783b */ /* 0x000f220000004200 */
[C---:B------:R-:W-:Y:S02]  /*d880*/  FMUL.FTZ R132, R2.reuse, R132 ;  /* 0x0000008402847220 */ /* 0x040fe40000410000 */
[----:B------:R-:W-:Y:S02]  /*d890*/  FMUL.FTZ R133, R2, R133 ;  /* 0x0000008502857220 */ /* 0x000fe40000410000 */
[C---:B------:R-:W-:Y:S02]  /*d8a0*/  FMUL.FTZ R134, R0.reuse, R134 ;  /* 0x0000008600867220 */ /* 0x040fe40000410000 */
[----:B------:R-:W-:Y:S01]  /*d8b0*/  FMUL.FTZ R135, R0, R135 ;  /* 0x0000008700877220 */ /* 0x000fe20000410000 */
[----:B------:R-:W-:Y:S01]  /*d8c0*/  MUFU.EX2 R193, R193 ;  /* 0x000000c100c17308 */ /* 0x000fe20000000800 */
[C---:B------:R-:W-:Y:S02]  /*d8d0*/  FMUL.FTZ R136, R2.reuse, R136 ;  /* 0x0000008802887220 */ /* 0x040fe40000410000 */
[----:B------:R-:W-:Y:S02]  /*d8e0*/  FMUL.FTZ R137, R2, R137 ;  /* 0x0000008902897220 */ /* 0x000fe40000410000 */
[C---:B------:R-:W-:Y:S01]  /*d8f0*/  FMUL.FTZ R138, R0.reuse, R138 ;  /* 0x0000008a008a7220 */ /* 0x040fe20000410000 */
[C---:B-1----:R-:W-:Y:S03]  /*d900*/  HMMA.16816.F32 R132, R160.reuse, R168, R132 ;  /* 0x000000a8a084723c */ /* 0x042fe60000001884 */
[----:B------:R-:W-:Y:S01]  /*d910*/  FMUL.FTZ R139, R0, R139 ;  /* 0x0000008b008b7220 */ /* 0x000fe20000410000 */
[----:B------:R-:W1:Y:S01]  /*d920*/  MUFU.EX2 R194, R194 ;  /* 0x000000c200c27308 */ /* 0x000e620000000800 */
[--C-:B------:R-:W-:Y:S02]  /*d930*/  FFMA.FTZ R195, R16, c[0x0][0x23c], -R190.reuse ;  /* 0x00008f0010c37a23 */ /* 0x100fe400000108be */
[----:B------:R-:W-:Y:S01]  /*d940*/  FFMA.FTZ R196, R17, c[0x0][0x23c], -R190 ;  /* 0x00008f0011c47a23 */ /* 0x000fe200000108be */
[C---:B------:R-:W-:Y:S01]  /*d950*/  HMMA.16816.F32 R12, R160.reuse, R170, R12 ;  /* 0x000000aaa00c723c */ /* 0x040fe2000000180c */
[----:B------:R-:W5:Y:S03]  /*d960*/  LDSM.16.MT88.4 R168, [R218+0x10800] ;  /* 0x01080000daa8783b */ /* 0x000f660000004200 */
[--C-:B------:R-:W-:Y:S02]  /*d970*/  FFMA.FTZ R197, R18, c[0x0][0x23c], -R189.reuse ;  /* 0x00008f0012c57a23 */ /* 0x100fe400000108bd */
[----:B------:R-:W-:Y:S01]  /*d980*/  FFMA.FTZ R198, R19, c[0x0][0x23c], -R189 ;  /* 0x00008f0013c67a23 */ /* 0x000fe200000108bd */
[----:B------:R-:W-:Y:S01]  /*d990*/  MUFU.EX2 R195, R195 ;  /* 0x000000c300c37308 */ /* 0x000fe20000000800 */
[C---:B---3--:R-:W-:Y:S04]  /*d9a0*/  HMMA.16816.F32 R136, R160.reuse, R172, R136 ;  /* 0x000000aca088723c */ /* 0x048fe80000001888 */
[C---:B------:R-:W-:Y:S02]  /*d9b0*/  FMUL.FTZ R140, R2.reuse, R140 ;  /* 0x0000008c028c7220 */ /* 0x040fe40000410000 */
[----:B------:R-:W-:Y:S02]  /*d9c0*/  FMUL.FTZ R141, R2, R141 ;  /* 0x0000008d028d7220 */ /* 0x000fe40000410000 */
[C---:B------:R-:W-:Y:S01]  /*d9d0*/  FMUL.FTZ R142, R0.reuse, R142 ;  /* 0x0000008e008e7220 */ /* 0x040fe20000410000 */
[----:B------:R-:W3:Y:S03]  /*d9e0*/  MUFU.EX2 R196, R196 ;  /* 0x000000c400c47308 */ /* 0x000ee60000000800 */
[----:B------:R-:W-:Y:S02]  /*d9f0*/  FMUL.FTZ R143, R0, R143 ;  /* 0x0000008f008f7220 */ /* 0x000fe40000410000 */
[----:B------:R-:W-:Y:S01]  /*da00*/  FMUL.FTZ R16, R2, R148 ;  /* 0x0000009402107220 */ /* 0x000fe20000410000 */
[----:B--2---:R-:W-:Y:S01]  /*da10*/  F2FP.PACK_AB R148, R192, R191 ;  /* 0x000000bfc094723e */ /* 0x004fe200000000ff */
[----:B------:R-:W-:Y:S01]  /*da20*/  FMUL.FTZ R17, R2, R149 ;  /* 0x0000009502117220 */ /* 0x000fe20000410000 */
[----:B-1----:R-:W-:Y:S01]  /*da30*/  F2FP.PACK_AB R149, R194, R193 ;  /* 0x000000c1c295723e */ /* 0x002fe200000000ff */
[C---:B------:R-:W-:Y:S01]  /*da40*/  FMUL.FTZ R18, R0.reuse, R150 ;  /* 0x0000009600127220 */ /* 0x040fe20000410000 */
[C---:B------:R-:W-:Y:S01]  /*da50*/  HMMA.16816.F32 R140, R160.reuse, R174, R140 ;  /* 0x000000aea08c723c */ /* 0x040fe2000000188c */
[----:B------:R-:W-:Y:S01]  /*da60*/  MUFU.EX2 R197, R197 ;  /* 0x000000c500c57308 */ /* 0x000fe20000000800 */
[----:B------:R-:W1:Y:S01]  /*da70*/  LDSM.16.MT88.4 R172, [R217+0x10800] ;  /* 0x01080000d9ac783b */ /* 0x000e620000004200 */
[----:B------:R-:W-:Y:S02]  /*da80*/  FMUL.FTZ R19, R0, R151 ;  /* 0x0000009700137220 */ /* 0x000fe40000410000 */
[C---:B------:R-:W-:Y:S02]  /*da90*/  FMUL.FTZ R144, R2.reuse, R144 ;  /* 0x0000009002907220 */ /* 0x040fe40000410000 */
[----:B------:R-:W-:Y:S02]  /*daa0*/  FMUL.FTZ R145, R2, R145 ;  /* 0x0000009102917220 */ /* 0x000fe40000410000 */
[C---:B------:R-:W-:Y:S01]  /*dab0*/  FMUL.FTZ R146, R0.reuse, R146 ;  /* 0x0000009200927220 */ /* 0x040fe20000410000 */
[C---:B----4-:R-:W-:Y:S01]  /*dac0*/  HMMA.16816.F32 R16, R160.reuse, R152, R16 ;  /* 0x00000098a010723c */ /* 0x050fe20000001810 */
[----:B------:R-:W2:Y:S02]  /*dad0*/  MUFU.EX2 R198, R198 ;  /* 0x000000c600c67308 */ /* 0x000ea40000000800 */
[----:B------:R-:W-:Y:S01]  /*dae0*/  FMUL.FTZ R147, R0, R147 ;  /* 0x0000009300937220 */ /* 0x000fe20000410000 */
[----:B---3--:R-:W-:Y:S01]  /*daf0*/  F2FP.PACK_AB R150, R196, R195 ;  /* 0x000000c3c496723e */ /* 0x008fe200000000ff */
[----:B------:R-:W-:Y:S01]  /*db00*/  FFMA.FTZ R165, R2, R242, R165 ;  /* 0x000000f202a57223 */ /* 0x000fe200000100a5 */
[----:B------:R-:W-:Y:S01]  /*db10*/  MOV R2, R164 ;  /* 0x000000a400027202 */ /* 0x000fe20000000f00 */
[----:B------:R-:W-:Y:S01]  /*db20*/  FFMA.FTZ R167, R0, R241, R167 ;  /* 0x000000f100a77223 */ /* 0x000fe200000100a7 */
[----:B------:R-:W-:Y:S01]  /*db30*/  MOV R0, R3 ;  /* 0x0000000300007202 */ /* 0x000fe20000000f00 */
[----:B------:R-:W-:Y:S01]  /*db40*/  FADD.FTZ R165, R166, R165 ;  /* 0x000000a5a6a57221 */ /* 0x000fe20000010000 */
[----:B------:R-:W-:Y:S01]  /*db50*/  HMMA.16816.F32 R144, R160, R154, R144 ;  /* 0x0000009aa090723c */ /* 0x000fe20000001890 */
[----:B------:R-:W3:Y:S02]  /*db60*/  LDSM.16.MT88.4 R152, [R216+0x10800] ;  /* 0x01080000d898783b */ /* 0x000ee40000004200 */
[----:B------:R-:W-:Y:S02]  /*db70*/  FADD.FTZ R167, R184, R167 ;  /* 0x000000a7b8a77221 */ /* 0x000fe40000010000 */
[----:B------:R-:W-:Y:S02]  /*db80*/  FADD.FTZ R165, R185, R165 ;  /* 0x000000a5b9a57221 */ /* 0x000fe40000010000 */
[----:B------:R-:W-:Y:S02]  /*db90*/  FADD.FTZ R167, R187, R167 ;  /* 0x000000a7bba77221 */ /* 0x000fe40000010000 */
[----:B------:R-:W4:Y:S03]  /*dba0*/  LDSM.16.MT88.4 R160, [R220+0x12800] ;  /* 0x01280000dca0783b */ /* 0x000f260000004200 */
[----:B------:R-:W-:Y:S02]  /*dbb0*/  FADD.FTZ R186, R186, R165 ;  /* 0x000000a5baba7221 */ /* 0x000fe40000010000 */
[----:B------:R-:W-:Y:S01]  /*dbc0*/  FADD.FTZ R188, R188, R167 ;  /* 0x000000a7bcbc7221 */ /* 0x000fe20000010000 */
[----:B--2---:R-:W-:Y:S01]  /*dbd0*/  F2FP.PACK_AB R151, R198, R197 ;  /* 0x000000c5c697723e */ /* 0x004fe200000000ff */
[----:B------:R-:W-:Y:S02]  /*dbe0*/  FADD.FTZ R186, R191, R186 ;  /* 0x000000babfba7221 */ /* 0x000fe40000010000 */
[----:B------:R-:W-:Y:S02]  /*dbf0*/  FADD.FTZ R188, R193, R188 ;  /* 0x000000bcc1bc7221 */ /* 0x000fe40000010000 */
[----:B------:R-:W-:Y:S02]  /*dc00*/  FADD.FTZ R192, R192, R186 ;  /* 0x000000bac0c07221 */ /* 0x000fe40000010000 */
[C---:B------:R-:W-:Y:S05]  /*dc10*/  HMMA.16816.F32 R4, R148.reuse, R156, R4 ;  /* 0x0000009c9404723c */ /* 0x040fea0000001804 */
[----:B------:R-:W-:Y:S02]  /*dc20*/  FADD.FTZ R194, R194, R188 ;  /* 0x000000bcc2c27221 */ /* 0x000fe40000010000 */
[----:B------:R-:W-:Y:S01]  /*dc30*/  FADD.FTZ R192, R195, R192 ;  /* 0x000000c0c3c07221 */ /* 0x000fe20000010000 */
[C---:B------:R-:W-:Y:S01]  /*dc40*/  HMMA.16816.F32 R8, R148.reuse, R158, R8 ;  /* 0x0000009e9408723c */ /* 0x040fe20000001808 */
[----:B------:R-:W2:Y:S03]  /*dc50*/  LDSM.16.MT88.4 R156, [R218+0x12800] ;  /* 0x01280000da9c783b */ /* 0x000ea60000004200 */
[----:B------:R-:W-:Y:S02]  /*dc60*/  FADD.FTZ R194, R197, R194 ;  /* 0x000000c2c5c27221 */ /* 0x000fe40000010000 */
[----:B------:R-:W-:Y:S02]  /*dc70*/  FADD.FTZ R196, R196, R192 ;  /* 0x000000c0c4c47221 */ /* 0x000fe40000010000 */
[C---:B-----5:R-:W-:Y:S04]  /*dc80*/  HMMA.16816.F32 R36, R148.reuse, R168, R36 ;  /* 0x000000a89424723c */ /* 0x060fe80000001824 */
[----:B------:R-:W-:Y:S04]  /*dc90*/  FADD.FTZ R198, R198, R194 ;  /* 0x000000c2c6c67221 */ /* 0x000fe80000010000 */
[C---:B------:R-:W-:Y:S01]  /*dca0*/  HMMA.16816.F32 R40, R148.reuse, R170, R40 ;  /* 0x000000aa9428723c */ /* 0x040fe20000001828 */
[----:B------:R-:W5:Y:S07]  /*dcb0*/  LDSM.16.MT88.4 R168, [R220+0x14800] ;  /* 0x01480000dca8783b */ /* 0x000f6e0000004200 */
        /* <DEDUP_REMOVED lines=9> */
[C---:B--2---:R-:W-:Y:S08]  /*dd50*/  HMMA.16816.F32 R68, R148.reuse, R156, R68 ;  /* 0x0000009c9444723c */ /* 0x044ff00000001844 */
[C---:B------:R-:W-:Y:S01]  /*dd60*/  HMMA.16816.F32 R72, R148.reuse, R158, R72 ;  /* 0x0000009e9448723c */ /* 0x040fe20000001848 */
[----:B------:R-:W2:Y:S07]  /*dd70*/  LDSM.16.MT88.4 R156, [R216+0x14800] ;  /* 0x01480000d89c783b */ /* 0x000eae0000004200 */
[C---:B------:R-:W-:Y:S07]  /*dd80*/  HMMA.16816.F32 R76, R148.reuse, R176, R76 ;  /* 0x000000b0944c723c */ /* 0x040fee000000184c */
[--C-:B------:R-:W-:Y:S01]  /*dd90*/  FFMA.FTZ R176, R20, c[0x0][0x23c], -R190.reuse ;  /* 0x00008f0014b07a23 */ /* 0x100fe200000108be */
[C---:B------:R-:W-:Y:S04]  /*dda0*/  HMMA.16816.F32 R80, R148.reuse, R178, R80 ;  /* 0x000000b29450723c */ /* 0x040fe80000001850 */
[--C-:B------:R-:W-:Y:S01]  /*ddb0*/  FFMA.FTZ R177, R21, c[0x0][0x23c], -R190.reuse ;  /* 0x00008f0015b17a23 */ /* 0x100fe200000108be */
[----:B------:R-:W4:Y:S02]  /*ddc0*/  MUFU.EX2 R176, R176 ;  /* 0x000000b000b07308 */ /* 0x000f240000000800 */
[--C-:B------:R-:W-:Y:S01]  /*ddd0*/  FFMA.FTZ R178, R22, c[0x0][0x23c], -R189.reuse ;  /* 0x00008f0016b27a23 */ /* 0x100fe200000108bd */
[C---:B------:R-:W-:Y:S04]  /*dde0*/  HMMA.16816.F32 R84, R148.reuse, R180, R84 ;  /* 0x000000b49454723c */ /* 0x040fe80000001854 */
[--C-:B------:R-:W-:Y:S02]  /*ddf0*/  FFMA.FTZ R179, R23, c[0x0][0x23c], -R189.reuse ;  /* 0x00008f0017b37a23 */ /* 0x100fe400000108bd */
[----:B------:R-:W2:Y:S01]  /*de00*/  LDSM.16.MT88.4 R20, [R218+0x16800] ;  /* 0x01680000da14783b */ /* 0x000ea20000004200 */
[--C-:B------:R-:W-:Y:S01]  /*de10*/  FFMA.FTZ R180, R24, c[0x0][0x23c], -R190.reuse ;  /* 0x00008f0018b47a23 */ /* 0x100fe200000108be */
[C---:B------:R-:W-:Y:S01]  /*de20*/  HMMA.16816.F32 R88, R148.reuse, R182, R88 ;  /* 0x000000b69458723c */ /* 0x040fe20000001858 */
[----:B------:R-:W-:Y:S03]  /*de30*/  MUFU.EX2 R177, R177 ;  /* 0x000000b100b17308 */ /* 0x000fe60000000800 */
[----:B------:R-:W-:Y:S03]  /*de40*/  FFMA.FTZ R181, R25, c[0x0][0x23c], -R190 ;  /* 0x00008f0019b57a23 */ /* 0x000fe600000108be */
[--C-:B------:R-:W-:Y:S01]  /*de50*/  FFMA.FTZ R182, R26, c[0x0][0x23c], -R189.reuse ;  /* 0x00008f001ab67a23 */ /* 0x100fe200000108bd */
[C---:B-----5:R-:W-:Y:S03]  /*de60*/  HMMA.16816.F32 R92, R148.reuse, R168, R92 ;  /* 0x000000a8945c723c */ /* 0x060fe6000000185c */
[----:B------:R-:W5:Y:S01]  /*de70*/  MUFU.EX2 R178, R178 ;  /* 0x000000b200b27308 */ /* 0x000f620000000800 */
[----:B------:R-:W-:Y:S02]  /*de80*/  FFMA.FTZ R183, R27, c[0x0][0x23c], -R189 ;  /* 0x00008f001bb77a23 */ /* 0x000fe400000108bd */
[----:B------:R-:W-:Y:S01]  /*de90*/  LDSM.16.MT88.4 R24, [R218+0x11000] ;  /* 0x01100000da18783b */ /* 0x000fe20000004200 */
[----:B----4-:R-:W-:Y:S01]  /*dea0*/  FADD.FTZ R196, R176, R196 ;  /* 0x000000c4b0c47221 */ /* 0x010fe20000010000 */
[C---:B------:R-:W-:Y:S05]  /*deb0*/  HMMA.16816.F32 R96, R148.reuse, R170, R96 ;  /* 0x000000aa9460723c */ /* 0x040fea0000001860 */
[----:B------:R-:W4:Y:S01]  /*dec0*/  MUFU.EX2 R179, R179 ;  /* 0x000000b300b37308 */ /* 0x000f220000000800 */
[----:B------:R-:W4:Y:S02]  /*ded0*/  LDSM.16.MT88.4 R168, [R217+0x16800] ;  /* 0x01680000d9a8783b */ /* 0x000f240000004200 */
[C---:B-1----:R-:W-:Y:S07]  /*dee0*/  HMMA.16816.F32 R100, R148.reuse, R172, R100 ;  /* 0x000000ac9464723c */ /* 0x042fee0000001864 */
[----:B------:R-:W-:Y:S01]  /*def0*/  MUFU.EX2 R180, R180 ;  /* 0x000000b400b47308 */ /* 0x000fe20000000800 */
[C---:B------:R-:W-:Y:S01]  /*df00*/  HMMA.16816.F32 R104, R148.reuse, R174, R104 ;  /* 0x000000ae9468723c */ /* 0x040fe20000001868 */
[----:B------:R-:W-:Y:S03]  /*df10*/  LDSM.16.MT88.4 R172, [R220+0x15000] ;  /* 0x01500000dcac783b */ /* 0x000fe60000004200 */
[----:B-----5:R-:W-:Y:S04]  /*df20*/  FADD.FTZ R198, R178, R198 ;  /* 0x000000c6b2c67221 */ /* 0x020fe80000010000 */
[C---:B---3--:R-:W-:Y:S01]  /*df30*/  HMMA.16816.F32 R108, R148.reuse, R152, R108 ;  /* 0x00000098946c723c */ /* 0x048fe2000000186c */
[----:B------:R-:W1:Y:S07]  /*df40*/  MUFU.EX2 R181, R181 ;  /* 0x000000b500b57308 */ /* 0x000e6e0000000800 */
[C---:B------:R-:W-:Y:S01]  /*df50*/  HMMA.16816.F32 R112, R148.reuse, R154, R112 ;  /* 0x0000009a9470723c */ /* 0x040fe20000001870 */
[----:B------:R-:W3:Y:S02]  /*df60*/  LDSM.16.MT88.4 R152, [R216+0x16800] ;  /* 0x01680000d898783b */ /* 0x000ee40000004200 */
[----:B------:R-:W-:Y:S05]  /*df70*/  MUFU.EX2 R182, R182 ;  /* 0x000000b600b67308 */ /* 0x000fea0000000800 */
[C---:B--2---:R-:W-:Y:S05]  /*df80*/  HMMA.16816.F32 R116, R148.reuse, R156, R116 ;  /* 0x0000009c9474723c */ /* 0x044fea0000001874 */
[----:B------:R-:W2:Y:S03]  /*df90*/  MUFU.EX2 R183, R183 ;  /* 0x000000b700b77308 */ /* 0x000ea60000000800 */
[C---:B------:R-:W-:Y:S01]  /*dfa0*/  HMMA.16816.F32 R120, R148.reuse, R158, R120 ;  /* 0x0000009e9478723c */ /* 0x040fe20000001878 */
[----:B------:R-:W5:Y:S07]  /*dfb0*/  LDSM.16.MT88.4 R156, [R220+0x11000] ;  /* 0x01100000dc9c783b */ /* 0x000f6e0000004200 */
[C---:B------:R-:W-:Y:S08]  /*dfc0*/  HMMA.16816.F32 R124, R148.reuse, R160, R124 ;  /* 0x000000a0947c723c */ /* 0x040ff0000000187c */
[C---:B------:R-:W-:Y:S01]  /*dfd0*/  HMMA.16816.F32 R128, R148.reuse, R162, R128 ;  /* 0x000000a29480723c */ /* 0x040fe20000001880 */
[----:B------:R-:W5:Y:S07]  /*dfe0*/  LDSM.16.MT88.4 R160, [R217+0x11000] ;  /* 0x01100000d9a0783b */ /* 0x000f6e0000004200 */
[C---:B------:R-:W-:Y:S07]  /*dff0*/  HMMA.16816.F32 R132, R148.reuse, R20, R132 ;  /* 0x000000149484723c */ /* 0x040fee0000001884 */
[----:B------:R-:W-:Y:S01]  /*e000*/  F2FP.PACK_AB R20, R177, R176 ;  /* 0x000000b0b114723e */ /* 0x000fe200000000ff */
[C---:B------:R-:W-:Y:S04]  /*e010*/  HMMA.16816.F32 R12, R148.reuse, R22, R12 ;  /* 0x00000016940c723c */ /* 0x040fe8000000180c */
[----:B----4-:R-:W-:Y:S01]  /*e020*/  F2FP.PACK_AB R21, R179, R178 ;  /* 0x000000b2b315723e */ /* 0x010fe200000000ff */
[----:B------:R-:W-:Y:S02]  /*e030*/  FADD.FTZ R177, R177, R196 ;  /* 0x000000c4b1b17221 */ /* 0x000fe40000010000 */
[----:B-1----:R-:W-:Y:S01]  /*e040*/  F2FP.PACK_AB R22, R181, R180 ;  /* 0x000000b4b516723e */ /* 0x002fe200000000ff */
[C---:B------:R-:W-:Y:S04]  /*e050*/  HMMA.16816.F32 R136, R148.reuse, R168, R136 ;  /* 0x000000a89488723c */ /* 0x040fe80000001888 */
[----:B--2---:R-:W-:Y:S01]  /*e060*/  F2FP.PACK_AB R23, R183, R182 ;  /* 0x000000b6b717723e */ /* 0x004fe200000000ff */
[----:B------:R-:W-:Y:S02]  /*e070*/  FADD.FTZ R179, R179, R198 ;  /* 0x000000c6b3b37221 */ /* 0x000fe40000010000 */
[----:B------:R-:W-:Y:S01]  /*e080*/  FADD.FTZ R177, R180, R177 ;  /* 0x000000b1b4b17221 */ /* 0x000fe20000010000 */
[C---:B------:R-:W-:Y:S01]  /*e090*/  HMMA.16816.F32 R140, R148.reuse, R170, R140 ;  /* 0x000000aa948c723c */ /* 0x040fe2000000188c */
[----:B------:R-:W-:Y:S03]  /*e0a0*/  LDSM.16.MT88.4 R168, [R217+0x13000] ;  /* 0x01300000d9a8783b */ /* 0x000fe60000004200 */
[----:B------:R-:W-:Y:S02]  /*e0b0*/  FADD.FTZ R179, R182, R179 ;  /* 0x000000b3b6b37221 */ /* 0x000fe40000010000 */
[----:B------:R-:W-:Y:S02]  /*e0c0*/  FADD.FTZ R181, R181, R177 ;  /* 0x000000b1b5b57221 */ /* 0x000fe40000010000 */
[C---:B---3--:R-:W-:Y:S04]  /*e0d0*/  HMMA.16816.F32 R16, R148.reuse, R152, R16 ;  /* 0x000000989410723c */ /* 0x048fe80000001810 */
[----:B------:R-:W-:Y:S04]  /*e0e0*/  FADD.FTZ R183, R183, R179 ;  /* 0x000000b3b7b77221 */ /* 0x000fe80000010000 */
[----:B------:R-:W-:Y:S01]  /*e0f0*/  HMMA.16816.F32 R144, R148, R154, R144 ;  /* 0x0000009a9490723c */ /* 0x000fe20000001890 */
[----:B------:R-:W1:Y:S07]  /*e100*/  LDSM.16.MT88.4 R148, [R216+0x11000] ;  /* 0x01100000d894783b */ /* 0x000e6e0000004200 */
[C---:B-----5:R-:W-:Y:S01]  /*e110*/  HMMA.16816.F32 R4, R20.reuse, R156, R4 ;  /* 0x0000009c1404723c */ /* 0x060fe20000001804 */
[----:B------:R-:W2:Y:S07]  /*e120*/  LDSM.16.MT88.4 R152, [R220+0x13000] ;  /* 0x01300000dc98783b */ /* 0x000eae0000004200 */
[C---:B------:R-:W-:Y:S01]  /*e130*/  HMMA.16816.F32 R8, R20.reuse, R158, R8 ;  /* 0x0000009e1408723c */ /* 0x040fe20000001808 */
[----:B------:R-:W3:Y:S07]  /*e140*/  LDSM.16.MT88.4 R156, [R218+0x13000] ;  /* 0x01300000da9c783b */ /* 0x000eee0000004200 */
[C---:B------:R-:W-:Y:S08]  /*e150*/  HMMA.16816.F32 R36, R20.reuse, R24, R36 ;  /* 0x000000181424723c */ /* 0x040ff00000001824 */
[C---:B------:R-:W-:Y:S01]  /*e160*/  HMMA.16816.F32 R40, R20.reuse, R26, R40 ;  /* 0x0000001a1428723c */ /* 0x040fe20000001828 */
[----:B------:R-:W4:Y:S07]  /*e170*/  LDSM.16.MT88.4 R24, [R216+0x13000] ;  /* 0x01300000d818783b */ /* 0x000f2e0000004200 */
[C---:B------:R-:W-:Y:S08]  /*e180*/  HMMA.16816.F32 R44, R20.reuse, R160, R44 ;  /* 0x000000a0142c723c */ /* 0x040ff0000000182c */
[C---:B------:R-:W-:Y:S01]  /*e190*/  HMMA.16816.F32 R48, R20.reuse, R162, R48 ;  /* 0x000000a21430723c */ /* 0x040fe20000001830 */
[----:B------:R-:W5:Y:S07]  /*e1a0*/  LDSM.16.MT88.4 R160, [R218+0x15000] ;  /* 0x01500000daa0783b */ /* 0x000f6e0000004200 */
[C---:B-1----:R-:W-:Y:S08]  /*e1b0*/  HMMA.16816.F32 R52, R20.reuse, R148, R52 ;  /* 0x000000941434723c */ /* 0x042ff00000001834 */
[C---:B------:R-:W-:Y:S01]  /*e1c0*/  HMMA.16816.F32 R56, R20.reuse, R150, R56 ;  /* 0x000000961438723c */ /* 0x040fe20000001838 */
[----:B------:R-:W1:Y:S07]  /*e1d0*/  LDSM.16.MT88.4 R148, [R217+0x15000] ;  /* 0x01500000d994783b */ /* 0x000e6e0000004200 */
[C---:B--2---:R-:W-:Y:S08]  /*e1e0*/  HMMA.16816.F32 R60, R20.reuse, R152, R60 ;  /* 0x00000098143c723c */ /* 0x044ff0000000183c */
[C---:B------:R-:W-:Y:S01]  /*e1f0*/  HMMA.16816.F32 R64, R20.reuse, R154, R64 ;  /* 0x0000009a1440723c */ /* 0x040fe20000001840 */
[----:B------:R-:W2:Y:S07]  /*e200*/  LDSM.16.MT88.4 R152, [R216+0x15000] ;  /* 0x01500000d898783b */ /* 0x000eae0000004200 */
[C---:B---3--:R-:W-:Y:S08]  /*e210*/  HMMA.16816.F32 R68, R20.reuse, R156, R68 ;  /* 0x0000009c1444723c */ /* 0x048ff00000001844 */
[C---:B------:R-:W-:Y:S01]  /*e220*/  HMMA.16816.F32 R72, R20.reuse, R158, R72 ;  /* 0x0000009e1448723c */ /* 0x040fe20000001848 */
[----:B------:R-:W-:Y:S07]  /*e230*/  LDSM.16.MT88.4 R156, [R218+0x17000] ;  /* 0x01700000da9c783b */ /* 0x000fee0000004200 */
[C---:B------:R-:W-:Y:S08]  /*e240*/  HMMA.16816.F32 R76, R20.reuse, R168, R76 ;  /* 0x000000a8144c723c */ /* 0x040ff0000000184c */
[C---:B------:R-:W-:Y:S01]  /*e250*/  HMMA.16816.F32 R80, R20.reuse, R170, R80 ;  /* 0x000000aa1450723c */ /* 0x040fe20000001850 */
[----:B------:R-:W-:Y:S07]  /*e260*/  LDSM.16.MT88.4 R168, [R216+0x11800] ;  /* 0x01180000d8a8783b */ /* 0x000fee0000004200 */
[C---:B----4-:R-:W-:Y:S08]  /*e270*/  HMMA.16816.F32 R84, R20.reuse, R24, R84 ;  /* 0x000000181454723c */ /* 0x050ff00000001854 */
[C---:B------:R-:W-:Y:S01]  /*e280*/  HMMA.16816.F32 R88, R20.reuse, R26, R88 ;  /* 0x0000001a1458723c */ /* 0x040fe20000001858 */
[----:B------:R-:W3:Y:S07]  /*e290*/  LDSM.16.MT88.4 R24, [R220+0x17000] ;  /* 0x01700000dc18783b */ /* 0x000eee0000004200 */
[C---:B------:R-:W-:Y:S07]  /*e2a0*/  HMMA.16816.F32 R92, R20.reuse, R172, R92 ;  /* 0x000000ac145c723c */ /* 0x040fee000000185c */
[--C-:B------:R-:W-:Y:S01]  /*e2b0*/  FFMA.FTZ R172, R28, c[0x0][0x23c], -R190.reuse ;  /* 0x00008f001cac7a23 */ /* 0x100fe200000108be */
[C---:B------:R-:W-:Y:S04]  /*e2c0*/  HMMA.16816.F32 R96, R20.reuse, R174, R96 ;  /* 0x000000ae1460723c */ /* 0x040fe80000001860 */
[--C-:B------:R-:W-:Y:S01]  /*e2d0*/  FFMA.FTZ R173, R29, c[0x0][0x23c], -R190.reuse ;  /* 0x00008f001dad7a23 */ /* 0x100fe200000108be */
[----:B------:R-:W4:Y:S01]  /*e2e0*/  MUFU.EX2 R172, R172 ;  /* 0x000000ac00ac7308 */ /* 0x000f220000000800 */
[----:B------:R-:W-:Y:S02]  /*e2f0*/  FFMA.FTZ R190, R33, c[0x0][0x23c], -R190 ;  /* 0x00008f0021be7a23 */ /* 0x000fe400000108be */
[C---:B-----5:R-:W-:Y:S04]  /*e300*/  HMMA.16816.F32 R100, R20.reuse, R160, R100 ;  /* 0x000000a01464723c */ /* 0x060fe80000001864 */
[--C-:B------:R-:W-:Y:S02]  /*e310*/  FFMA.FTZ R174, R30, c[0x0][0x23c], -R189.reuse ;  /* 0x00008f001eae7a23 */ /* 0x100fe400000108bd */
[--C-:B------:R-:W-:Y:S01]  /*e320*/  FFMA.FTZ R175, R31, c[0x0][0x23c], -R189.reuse ;  /* 0x00008f001faf7a23 */ /* 0x100fe200000108bd */
[----:B------:R-:W5:Y:S01]  /*e330*/  MUFU.EX2 R173, R173 ;  /* 0x000000ad00ad7308 */ /* 0x000f620000000800 */
[C---:B------:R-:W-:Y:S01]  /*e340*/  HMMA.16816.F32 R104, R20.reuse, R162, R104 ;  /* 0x000000a21468723c */ /* 0x040fe20000001868 */
[----:B------:R-:W3:Y:S03]  /*e350*/  LDSM.16.MT88.4 R28, [R217+0x17000] ;  /* 0x01700000d91c783b */ /* 0x000ee60000004200 */
[----:B------:R-:W-:Y:S04]  /*e360*/  FFMA.FTZ R189, R35, c[0x0][0x23c], -R189 ;  /* 0x00008f0023bd7a23 */ /* 0x000fe800000108bd */
[C---:B-1----:R-:W-:Y:S01]  /*e370*/  HMMA.16816.F32 R108, R20.reuse, R148, R108 ;  /* 0x00000094146c723c */ /* 0x042fe2000000186c */
[----:B------:R-:W-:Y:S01]  /*e380*/  LDSM.16.MT88.4 R32, [R218+0x11800] ;  /* 0x01180000da20783b */ /* 0x000fe20000004200 */
[----:B------:R-:W1:Y:S02]  /*e390*/  MUFU.EX2 R174, R174 ;  /* 0x000000ae00ae7308 */ /* 0x000e640000000800 */
[----:B----4-:R-:W-:Y:S04]  /*e3a0*/  FADD.FTZ R181, R172, R181 ;  /* 0x000000b5acb57221 */ /* 0x010fe80000010000 */
[C---:B------:R-:W-:Y:S01]  /*e3b0*/  HMMA.16816.F32 R112, R20.reuse, R150, R112 ;  /* 0x000000961470723c */ /* 0x040fe20000001870 */
[----:B------:R-:W4:Y:S03]  /*e3c0*/  LDSM.16.MT88.4 R148, [R216+0x17000] ;  /* 0x01700000d894783b */ /* 0x000f260000004200 */
[----:B------:R-:W3:Y:S01]  /*e3d0*/  MUFU.EX2 R175, R175 ;  /* 0x000000af00af7308 */ /* 0x000ee20000000800 */
[----:B-----5:R-:W-:Y:S03]  /*e3e0*/  FADD.FTZ R181, R173, R181 ;  /* 0x000000b5adb57221 */ /* 0x020fe60000010000 */
[C---:B--2---:R-:W-:Y:S04]  /*e3f0*/  HMMA.16816.F32 R116, R20.reuse, R152, R116 ;  /* 0x000000981474723c */ /* 0x044fe80000001874 */
[----:B------:R-:W-:Y:S02]  /*e400*/  FADD.FTZ R181, R199, R181 ;  /* 0x000000b5c7b57221 */ /* 0x000fe40000010000 */
[----:B------:R-:W2:Y:S02]  /*e410*/  MUFU.EX2 R190, R190 ;  /* 0x000000be00be7308 */ /* 0x000ea40000000800 */
[C---:B------:R-:W-:Y:S01]  /*e420*/  HMMA.16816.F32 R120, R20.reuse, R154, R120 ;  /* 0x0000009a1478723c */ /* 0x040fe20000001878 */
[----:B------:R-:W-:Y:S03]  /*e430*/  LDSM.16.MT88.4 R152, [R217+0x11800] ;  /* 0x01180000d998783b */ /* 0x000fe60000004200 */
[----:B-1----:R-:W-:Y:S04]  /*e440*/  FADD.FTZ R183, R174, R183 ;  /* 0x000000b7aeb77221 */ /* 0x002fe80000010000 */
[C---:B---3--:R-:W-:Y:S01]  /*e450*/  HMMA.16816.F32 R124, R20.reuse, R24, R124 ;  /* 0x00000018147c723c */ /* 0x048fe2000000187c */
[----:B------:R-:W1:Y:S03]  /*e460*/  MUFU.EX2 R189, R189 ;  /* 0x000000bd00bd7308 */ /* 0x000e660000000800 */
[----:B------:R-:W-:Y:S04]  /*e470*/  FADD.FTZ R183, R175, R183 ;  /* 0x000000b7afb77221 */ /* 0x000fe80000010000 */
[C---:B------:R-:W-:Y:S01]  /*e480*/  HMMA.16816.F32 R128, R20.reuse, R26, R128 ;  /* 0x0000001a1480723c */ /* 0x040fe20000001880 */
[----:B------:R-:W3:Y:S03]  /*e490*/  LDSM.16.MT88.4 R24, [R220+0x11800] ;  /* 0x01180000dc18783b */ /* 0x000ee60000004200 */
[----:B------:R-:W-:Y:S02]  /*e4a0*/  FADD.FTZ R183, R243, R183 ;  /* 0x000000b7f3b77221 */ /* 0x000fe40000010000 */
[C---:B--2---:R-:W-:Y:S02]  /*e4b0*/  FADD.FTZ R242, R190.reuse, R181 ;  /* 0x000000b5bef27221 */ /* 0x044fe40000010000 */
[C---:B------:R-:W-:Y:S08]  /*e4c0*/  HMMA.16816.F32 R132, R20.reuse, R156, R132 ;  /* 0x0000009c1484723c */ /* 0x040ff00000001884 */
[C---:B------:R-:W-:Y:S04]  /*e4d0*/  HMMA.16816.F32 R12, R20.reuse, R158, R12 ;  /* 0x0000009e140c723c */ /* 0x040fe8000000180c */
[----:B-1----:R-:W-:Y:S04]  /*e4e0*/  FADD.FTZ R241, R189, R183 ;  /* 0x000000b7bdf17221 */ /* 0x002fe80000010000 */
[C---:B------:R-:W-:Y:S08]  /*e4f0*/  HMMA.16816.F32 R136, R20.reuse, R28, R136 ;  /* 0x0000001c1488723c */ /* 0x040ff00000001888 */
[C---:B------:R-:W-:Y:S01]  /*e500*/  HMMA.16816.F32 R140, R20.reuse, R30, R140 ;  /* 0x0000001e148c723c */ /* 0x040fe2000000188c */
[----:B------:R-:W1:Y:S07]  /*e510*/  LDSM.16.MT88.4 R28, [R220+0x13800] ;  /* 0x01380000dc1c783b */ /* 0x000e6e0000004200 */
[C---:B----4-:R-:W-:Y:S08]  /*e520*/  HMMA.16816.F32 R16, R20.reuse, R148, R16 ;  /* 0x000000941410723c */ /* 0x050ff00000001810 */
[----:B------:R-:W-:Y:S01]  /*e530*/  HMMA.16816.F32 R144, R20, R150, R144 ;  /* 0x000000961490723c */ /* 0x000fe20000001890 */
[----:B------:R-:W2:Y:S06]  /*e540*/  LDSM.16.MT88.4 R148, [R218+0x13800] ;  /* 0x01380000da94783b */ /* 0x000eac0000004200 */
[----:B------:R-:W-:Y:S02]  /*e550*/  F2FP.PACK_AB R20, R173, R172 ;  /* 0x000000acad14723e */ /* 0x000fe400000000ff */
[----:B------:R-:W-:Y:S03]  /*e560*/  F2FP.PACK_AB R21, R175, R174 ;  /* 0x000000aeaf15723e */ /* 0x000fe600000000ff */
[----:B------:R-:W-:Y:S02]  /*e570*/  F2FP.PACK_AB R22, R190, R199 ;  /* 0x000000c7be16723e */ /* 0x000fe400000000ff */
[----:B------:R-:W-:Y:S07]  /*e580*/  F2FP.PACK_AB R23, R189, R243 ;  /* 0x000000f3bd17723e */ /* 0x000fee00000000ff */
[C---:B---3--:R-:W-:Y:S01]  /*e590*/  HMMA.16816.F32 R160, R20.reuse, R24, R4 ;  /* 0x0000001814a0723c */ /* 0x048fe20000001804 */
[----:B------:R-:W3:Y:S07]  /*e5a0*/  LDSM.16.MT88.4 R4, [R217+0x13800] ;  /* 0x01380000d904783b */ /* 0x000eee0000004200 */
[C---:B------:R-:W-:Y:S01]  /*e5b0*/  HMMA.16816.F32 R156, R20.reuse, R26, R8 ;  /* 0x0000001a149c723c */ /* 0x040fe20000001808 */
[----:B------:R-:W4:Y:S07]  /*e5c0*/  LDSM.16.MT88.4 R8, [R216+0x13800] ;  /* 0x01380000d808783b */ /* 0x000f2e0000004200 */
[C---:B------:R-:W-:Y:S01]  /*e5d0*/  HMMA.16816.F32 R36, R20.reuse, R32, R36 ;  /* 0x000000201424723c */ /* 0x040fe20000001824 */
[----:B------:R-:W5:Y:S07]  /*e5e0*/  LDSM.16.MT88.4 R24, [R220+0x15800] ;  /* 0x01580000dc18783b */ /* 0x000f6e0000004200 */
[C---:B------:R-:W-:Y:S01]  /*e5f0*/  HMMA.16816.F32 R40, R20.reuse, R34, R40 ;  /* 0x000000221428723c */ /* 0x040fe20000001828 */
[----:B------:R-:W-:Y:S07]  /*e600*/  LDSM.16.MT88.4 R32, [R217+0x15800] ;  /* 0x01580000d920783b */ /* 0x000fee0000004200 */
[C---:B------:R-:W-:Y:S08]  /*e610*/  HMMA.16816.F32 R44, R20.reuse, R152, R44 ;  /* 0x00000098142c723c */ /* 0x040ff0000000182c */
[C---:B------:R-:W-:Y:S01]  /*e620*/  HMMA.16816.F32 R48, R20.reuse, R154, R48 ;  /* 0x0000009a1430723c */ /* 0x040fe20000001830 */
[----:B------:R-:W-:Y:S07]  /*e630*/  LDSM.16.MT88.4 R152, [R216+0x15800] ;  /* 0x01580000d898783b */ /* 0x000fee0000004200 */
[C---:B------:R-:W-:Y:S08]  /*e640*/  HMMA.16816.F32 R52, R20.reuse, R168, R52 ;  /* 0x000000a81434723c */ /* 0x040ff00000001834 */
[C---:B------:R-:W-:Y:S01]  /*e650*/  HMMA.16816.F32 R56, R20.reuse, R170, R56 ;  /* 0x000000aa1438723c */ /* 0x040fe20000001838 */
[----:B------:R-:W-:Y:S07]  /*e660*/  LDSM.16.MT88.4 R168, [R220+0x17800] ;  /* 0x01780000dca8783b */ /* 0x000fee0000004200 */
        /* <DEDUP_REMOVED lines=12> */
[C---:B-----5:R-:W-:Y:S08]  /*e730*/  HMMA.16816.F32 R92, R20.reuse, R24, R92 ;  /* 0x00000018145c723c */ /* 0x060ff0000000185c */
[C---:B------:R-:W-:Y:S08]  /*e740*/  HMMA.16816.F32 R96, R20.reuse, R26, R96 ;  /* 0x0000001a1460723c */ /* 0x040ff00000001860 */
[C---:B-1----:R-:W-:Y:S08]  /*e750*/  HMMA.16816.F32 R100, R20.reuse, R28, R100 ;  /* 0x0000001c1464723c */ /* 0x042ff00000001864 */
[C---:B------:R-:W-:Y:S08]  /*e760*/  HMMA.16816.F32 R104, R20.reuse, R30, R104 ;  /* 0x0000001e1468723c */ /* 0x040ff00000001868 */
[C---:B------:R-:W-:Y:S08]  /*e770*/  HMMA.16816.F32 R108, R20.reuse, R32, R108 ;  /* 0x00000020146c723c */ /* 0x040ff0000000186c */
[C---:B------:R-:W-:Y:S08]  /*e780*/  HMMA.16816.F32 R112, R20.reuse, R34, R112 ;  /* 0x000000221470723c */ /* 0x040ff00000001870 */
[C---:B------:R-:W-:Y:S08]  /*e790*/  HMMA.16816.F32 R116, R20.reuse, R152, R116 ;  /* 0x000000981474723c */ /* 0x040ff00000001874 */
[C---:B------:R-:W-:Y:S08]  /*e7a0*/  HMMA.16816.F32 R120, R20.reuse, R154, R120 ;  /* 0x0000009a1478723c */ /* 0x040ff00000001878 */
[C---:B------:R-:W-:Y:S08]  /*e7b0*/  HMMA.16816.F32 R124, R20.reuse, R168, R124 ;  /* 0x000000a8147c723c */ /* 0x040ff0000000187c */
[C---:B------:R-:W-:Y:S08]  /*e7c0*/  HMMA.16816.F32 R128, R20.reuse, R170, R128 ;  /* 0x000000aa1480723c */ /* 0x040ff00000001880 */
[C---:B--2---:R-:W-:Y:S08]  /*e7d0*/  HMMA.16816.F32 R132, R20.reuse, R148, R132 ;  /* 0x000000941484723c */ /* 0x044ff00000001884 */
[C---:B------:R-:W-:Y:S08]  /*e7e0*/  HMMA.16816.F32 R152, R20.reuse, R150, R12 ;  /* 0x000000961498723c */ /* 0x040ff0000000180c */
[C---:B---3--:R-:W-:Y:S08]  /*e7f0*/  HMMA.16816.F32 R136, R20.reuse, R4, R136 ;  /* 0x000000041488723c */ /* 0x048ff00000001888 */
[C---:B------:R-:W-:Y:S08]  /*e800*/  HMMA.16816.F32 R140, R20.reuse, R6, R140 ;  /* 0x00000006148c723c */ /* 0x040ff0000000188c */
[C---:B----4-:R-:W-:Y:S08]  /*e810*/  HMMA.16816.F32 R148, R20.reuse, R8, R16 ;  /* 0x000000081494723c */ /* 0x050ff00000001810 */
[----:B------:R-:W-:Y:S01]  /*e820*/  HMMA.16816.F32 R144, R20, R10, R144 ;  /* 0x0000000a1490723c */ /* 0x000fe20000001890 */
[----:B------:R-:W-:-:S07]  /*e830*/  @P0 BRA `(.L_x_68) ;  /* 0xffffc8a000000947 */ /* 0x000fce000383ffff */
.L_x_67:
[----:B------:R-:W1:Y:S01]  /*e840*/  SHFL.BFLY PT, R2, R242, 0x2, 0x1f ;  /* 0x0c401f00f2027f89 */ /* 0x000e6200000e0000 */
[----:B------:R-:W-:Y:S01]  /*e850*/  MOV R4, 0x3f800000 ;  /* 0x3f80000000047802 */ /* 0x000fe20000000f00 */
[----:B------:R-:W2:Y:S01]  /*e860*/  S2UR UR6, SR_CTAID.Y ;  /* 0x00000000000679c3 */ /* 0x000ea20000002600 */
[----:B------:R-:W-:Y:S01]  /*e870*/  MOV R5, 0x3f800000 ;  /* 0x3f80000000057802 */ /* 0x000fe20000000f00 */
[----:B------:R-:W3:Y:S01]  /*e880*/  SHFL.BFLY PT, R0, R241, 0x2, 0x1f ;  /* 0x0c401f00f1007f89 */ /* 0x000ee200000e0000 */
[----:B------:R-:W-:Y:S01]  /*e890*/  UISETP.NE.AND UP0, UPT, UR10, -0x1, UPT ;  /* 0xffffffff0a00788c */ /* 0x000fe2000bf05270 */
[----:B------:R-:W-:Y:S01]  /*e8a0*/  BSSY B0, `(.L_x_71) ;  /* 0x0000190000007945 */ /* 0x000fe20003800000 */
[----:B------:R-:W-:Y:S01]  /*e8b0*/  ULDC.64 UR4, c[0x0][0x1e8] ;  /* 0x00007a0000047ab9 */ /* 0x000fe20000000a00 */
[----:B------:R-:W4:Y:S01]  /*e8c0*/  S2R R6, SR_TID.X ;  /* 0x0000000000067919 */ /* 0x000f220000002100 */
[----:B------:R-:W-:Y:S01]  /*e8d0*/  ULDC UR8, c[0x0][0x214] ;  /* 0x0000850000087ab9 */ /* 0x000fe20000000800 */
[----:B------:R-:W5:Y:S01]  /*e8e0*/  S2UR UR9, SR_CTAID.X ;  /* 0x00000000000979c3 */ /* 0x000f620000002500 */
[----:B------:R-:W-:-:S02]  /*e8f0*/  UMOV UR24, URZ ;  /* 0x0000003f00187c82 */ /* 0x000fc40008000000 */
        /* <DEDUP_REMOVED lines=9> */
[----:B------:R-:W-:Y:S01]  /*e990*/  @!UP0 UIMAD UR14, UR14, UR4, URZ ;  /* 0x000000040e0e82a4 */ /* 0x000fe2000f8e023f */
[----:B----4-:R-:W-:Y:S02]  /*e9a0*/  SHF.R.S32.HI R7, RZ, 0x1f, R6 ;  /* 0x0000001fff077819 */ /* 0x010fe40000011406 */
[----:B------:R-:W2:Y:S01]  /*e9b0*/  SHFL.BFLY PT, R0, R241, 0x1, 0x1f ;  /* 0x0c201f00f1007f89 */ /* 0x000ea200000e0000 */
[----:B------:R-:W-:Y:S01]  /*e9c0*/  @!UP0 UIMAD.WIDE.U32 UR22, UR6, UR4, URZ ;  /* 0x00000004061682a5 */ /* 0x000fe2000f8e003f */
[----:B------:R-:W-:Y:S02]  /*e9d0*/  LEA.HI R8, R7, R6, RZ, 0x2 ;  /* 0x0000000607087211 */ /* 0x000fe400078f10ff */
[----:B------:R-:W-:Y:S02]  /*e9e0*/  ULDC.U8 UR4, c[0x0][0x329] ;  /* 0x0000ca4000047ab9 */ /* 0x000fe40000000000 */
[----:B------:R-:W-:Y:S01]  /*e9f0*/  UISETP.NE.AND UP1, UPT, UR4, URZ, UPT ;  /* 0x0000003f0400728c */ /* 0x000fe2000bf25270 */
[--C-:B------:R-:W-:Y:S01]  /*ea00*/  SHF.R.S32.HI R10, RZ, 0x2, R8.reuse ;  /* 0x00000002ff0a7819 */ /* 0x100fe20000011408 */
[----:B------:R-:W-:Y:S01]  /*ea10*/  @!UP0 UIMAD UR14, UR6, UR5, UR14 ;  /* 0x00000005060e82a4 */ /* 0x000fe2000f8e020e */
[----:B------:R-:W-:Y:S01]  /*ea20*/  SHF.R.S32.HI R9, RZ, 0x1f, R8 ;  /* 0x0000001fff097819 */ /* 0x000fe20000011408 */
[----:B------:R-:W-:Y:S01]  /*ea30*/  @!UP0 UMOV UR18, UR22 ;  /* 0x0000001600128c82 */ /* 0x000fe20008000000 */
[----:B------:R-:W-:Y:S01]  /*ea40*/  LOP3.LUT R8, R8, 0x3ffffffc, RZ, 0xc0, !PT ;  /* 0x3ffffffc08087812 */ /* 0x000fe200078ec0ff */
[----:B------:R-:W-:Y:S01]  /*ea50*/  ULDC.U8 UR5, c[0x0][0x328] ;  /* 0x0000ca0000057ab9 */ /* 0x000fe20000000000 */
[----:B------:R-:W-:Y:S01]  /*ea60*/  LEA.HI R9, R9, R10, RZ, 0x3 ;  /* 0x0000000a09097211 */ /* 0x000fe200078f18ff */
[----:B------:R-:W-:Y:S01]  /*ea70*/  UISETP.NE.AND UP2, UPT, UR5, URZ, UPT ;  /* 0x0000003f0500728c */ /* 0x000fe2000bf45270 */
[----:B------:R-:W-:Y:S01]  /*ea80*/  IADD3 R8, -R8, R6, RZ ;  /* 0x0000000608087210 */ /* 0x000fe20007ffe1ff */
[----:B------:R-:W-:Y:S01]  /*ea90*/  @!UP0 UIADD3 UR7, UR23, UR14, URZ ;  /* 0x0000000e17078290 */ /* 0x000fe2000fffe03f */
[----:B------:R-:W-:Y:S01]  /*eaa0*/  LOP3.LUT R9, R9, 0xfffffff8, RZ, 0xc0, !PT ;  /* 0xfffffff809097812 */ /* 0x000fe200078ec0ff */
[----:B------:R-:W-:Y:S01]  /*eab0*/  UISETP.NE.OR UP3, UPT, UR4, URZ, !UP2 ;  /* 0x0000003f0400728c */ /* 0x000fe2000d765670 */
[----:B-1----:R-:W-:-:S02]  /*eac0*/  FADD.FTZ R2, R242, R2 ;  /* 0x00000002f2027221 */ /* 0x002fc40000010000 */
[----:B------:R-:W-:Y:S01]  /*ead0*/  IADD3 R9, R10, -R9, RZ ;  /* 0x800000090a097210 */ /* 0x000fe20007ffe0ff */
[----:B------:R-:W-:Y:S01]  /*eae0*/  @UP1 ULDC UR13, c[0x0][0x210] ;  /* 0x00008400000d1ab9 */ /* 0x000fe20000000800 */
[----:B------:R-:W-:Y:S01]  /*eaf0*/  LEA.HI R10, R7, R6, RZ, 0x5 ;  /* 0x00000006070a7211 */ /* 0x000fe200078f28ff */
[----:B--2---:R-:W-:Y:S01]  /*eb00*/  FADD.FTZ R0, R241, R0 ;  /* 0x00000000f1007221 */ /* 0x004fe20000010000 */
[----:B------:R-:W-:Y:S01]  /*eb10*/  FSETP.NE.FTZ.AND P4, PT, R2, RZ, PT ;  /* 0x000000ff0200720b */ /* 0x000fe20003f95000 */
[----:B------:R-:W-:Y:S01]  /*eb20*/  ULDC UR5, c[0x0][0x234] ;  /* 0x00008d0000057ab9 */ /* 0x000fe20000000800 */
[C---:B------:R-:W-:Y:S01]  /*eb30*/  SHF.L.U32 R12, R9.reuse, 0x6, RZ ;  /* 0x00000006090c7819 */ /* 0x040fe200000006ff */
[----:B------:R-:W-:Y:S01]  /*eb40*/  @UP1 UIMAD UR13, UR13, UR8, URZ ;  /* 0x000000080d0d12a4 */ /* 0x000fe2000f8e023f */
[----:B------:R-:W-:Y:S01]  /*eb50*/  FSETP.NE.FTZ.AND P3, PT, R0, RZ, PT ;  /* 0x000000ff0000720b */ /* 0x000fe20003f75000 */
[----:B------:R-:W-:Y:S01]  /*eb60*/  @!UP1 USEL UR13, UR8, UR5, !UP2 ;  /* 0x00000005080d9287 */ /* 0x000fe2000d000000 */
[----:B------:R-:W-:Y:S01]  /*eb70*/  SHF.R.S32.HI R11, RZ, 0x5, R10 ;  /* 0x00000005ff0b7819 */ /* 0x000fe2000001140a */
[----:B------:R-:W-:Y:S01]  /*eb80*/  ULDC UR4, c[0x0][0x1c0] ;  /* 0x0000700000047ab9 */ /* 0x000fe20000000800 */
[----:B------:R-:W-:Y:S01]  /*eb90*/  LOP3.LUT R12, R12, 0x1c0, RZ, 0xc0, !PT ;  /* 0x000001c00c0c7812 */ /* 0x000fe200078ec0ff */
[----:B------:R-:W-:Y:S01]  /*eba0*/  @UP1 UMOV UR19, 0x1 ;  /* 0x0000000100131882 */ /* 0x000fe20000000000 */
[----:B------:R-:W-:Y:S01]  /*ebb0*/  LOP3.LUT R13, R9, 0x1, RZ, 0xc0, !PT ;  /* 0x00000001090d7812 */ /* 0x000fe200078ec0ff */
[----:B------:R-:W-:Y:S01]  /*ebc0*/  @!UP1 UIMAD UR19, UR13, UR4, URZ ;  /* 0x000000040d1392a4 */ /* 0x000fe2000f8e023f */
[----:B------:R-:W-:Y:S01]  /*ebd0*/  LEA R8, R11, R8, 0x9 ;  /* 0x000000080b087211 */ /* 0x000fe200078e48ff */
[----:B------:R-:W1:Y:S01]  /*ebe0*/  @P4 MUFU.RCP R4, R2 ;  /* 0x0000000200044308 */ /* 0x000e620000001000 */
[----:B------:R-:W-:Y:S01]  /*ebf0*/  LEA.HI R12, R12, R12, RZ, 0x1d ;  /* 0x0000000c0c0c7211 */ /* 0x000fe200078fe8ff */
[----:B------:R-:W-:Y:S01]  /*ec00*/  @!UP3 UIMAD UR21, UR6, UR8, URZ ;  /* 0x000000080615b2a4 */ /* 0x000fe2000f8e023f */
[----:B------:R-:W-:Y:S01]  /*ec10*/  ISETP.NE.U32.AND P0, PT, R13, 0x1, PT ;  /* 0x000000010d00780c */ /* 0x000fe20003f05070 */
[----:B------:R-:W-:Y:S01]  /*ec20*/  @UP1 ULDC UR20, c[0x0][0x210] ;  /* 0x0000840000141ab9 */ /* 0x000fe20000000800 */
[----:B------:R-:W-:Y:S01]  /*ec30*/  LEA R8, R8, R12, 0x1 ;  /* 0x0000000c08087211 */ /* 0x000fe200078e08ff */
[----:B------:R-:W-:Y:S01]  /*ec40*/  UIMAD UR4, UR6, UR19, URZ ;  /* 0x00000013060472a4 */ /* 0x000fe2000f8e023f */
[----:B------:R-:W-:Y:S01]  /*ec50*/  R2P PR, R9, 0x6 ;  /* 0x0000000609007804 */ /* 0x000fe20000000000 */
[----:B------:R-:W2:Y:S01]  /*ec60*/  @P3 MUFU.RCP R5, R0 ;  /* 0x0000000000053308 */ /* 0x000ea20000001000 */
[----:B------:R-:W-:Y:S01]  /*ec70*/  SHF.L.U32 R8, R8, 0x1, RZ ;  /* 0x0000000108087819 */ /* 0x000fe200000006ff */
[----:B------:R-:W-:Y:S01]  /*ec80*/  @!UP1 UMOV UR20, 0x1 ;  /* 0x0000000100149882 */ /* 0x000fe20000000000 */
[----:B------:R-:W-:Y:S01]  /*ec90*/  MOV R9, 0x20 ;  /* 0x0000002000097802 */ /* 0x000fe20000000f00 */
[----:B------:R-:W-:Y:S01]  /*eca0*/  @!UP3 USEL UR21, UR21, UR10, !UP0 ;  /* 0x0000000a1515b287 */ /* 0x000fe2000c000000 */
[----:B------:R-:W-:Y:S01]  /*ecb0*/  IADD3 R12, R8, -0x10, RZ ;  /* 0xfffffff0080c7810 */ /* 0x000fe20007ffe0ff */
[----:B-----5:R-:W-:Y:S01]  /*ecc0*/  UIMAD UR5, UR9, UR20, URZ ;  /* 0x00000014090572a4 */ /* 0x020fe2000f8e023f */
[----:B------:R-:W-:Y:S01]  /*ecd0*/  SEL R9, R9, 0xffffffe0, !P1 ;  /* 0xffffffe009097807 */ /* 0x000fe20004800000 */
[----:B-1----:R-:W-:Y:S01]  /*ece0*/  FMUL.FTZ R160, R4, R160 ;  /* 0x000000a004a07220 */ /* 0x002fe20000410000 */
[----:B------:R-:W-:Y:S01]  /*ecf0*/  @P0 IADD3 R12, R8, 0x10, RZ ;  /* 0x00000010080c0810 */ /* 0x000fe20007ffe0ff */
[----:B------:R-:W-:Y:S01]  /*ed00*/  FMUL.FTZ R161, R4, R161 ;  /* 0x000000a104a17220 */ /* 0x000fe20000410000 */
[----:B------:R-:W-:Y:S01]  /*ed10*/  IADD3 R13, R8, R9, RZ ;  /* 0x00000009080d7210 */ /* 0x000fe20007ffe0ff */
[C---:B------:R-:W-:Y:S01]  /*ed20*/  FMUL.FTZ R156, R4.reuse, R156 ;  /* 0x0000009c049c7220 */ /* 0x040fe20000410000 */
[----:B------:R-:W-:Y:S01]  /*ed30*/  IADD3 R9, R9, R12, RZ ;  /* 0x0000000c09097210 */ /* 0x000fe20007ffe0ff */
[C---:B------:R-:W-:Y:S01]  /*ed40*/  FMUL.FTZ R157, R4.reuse, R157 ;  /* 0x0000009d049d7220 */ /* 0x040fe20000410000 */
[----:B------:R-:W-:Y:S01]  /*ed50*/  F2FP.PACK_AB R160, R161, R160 ;  /* 0x000000a0a1a0723e */ /* 0x000fe200000000ff */
[C---:B------:R-:W-:Y:S01]  /*ed60*/  FMUL.FTZ R36, R4.reuse, R36 ;  /* 0x0000002404247220 */ /* 0x040fe20000410000 */
[----:B------:R-:W1:Y:S01]  /*ed70*/  @P4 MUFU.LG2 R2, R2 ;  /* 0x0000000200024308 */ /* 0x000e620000000c00 */
[C---:B------:R-:W-:Y:S01]  /*ed80*/  FMUL.FTZ R37, R4.reuse, R37 ;  /* 0x0000002504257220 */ /* 0x040fe20000410000 */
[----:B------:R-:W-:Y:S01]  /*ed90*/  F2FP.PACK_AB R156, R157, R156 ;  /* 0x0000009c9d9c723e */ /* 0x000fe200000000ff */
[C---:B------:R-:W-:Y:S01]  /*eda0*/  FMUL.FTZ R40, R4.reuse, R40 ;  /* 0x0000002804287220 */ /* 0x040fe20000410000 */
[----:B------:R-:W-:Y:S01]  /*edb0*/  STS [R8], R160 ;  /* 0x000000a008007388 */ /* 0x000fe20000000800 */
[C---:B------:R-:W-:Y:S01]  /*edc0*/  FMUL.FTZ R41, R4.reuse, R41 ;  /* 0x0000002904297220 */ /* 0x040fe20000410000 */
[----:B------:R-:W-:Y:S01]  /*edd0*/  F2FP.PACK_AB R36, R37, R36 ;  /* 0x000000242524723e */ /* 0x000fe200000000ff */
[C---:B------:R-:W-:Y:S01]  /*ede0*/  FMUL.FTZ R44, R4.reuse, R44 ;  /* 0x0000002c042c7220 */ /* 0x040fe20000410000 */
[----:B------:R-:W-:Y:S01]  /*edf0*/  USEL UR4, UR4, URZ, UP3 ;  /* 0x0000003f04047287 */ /* 0x000fe20009800000 */
[C---:B------:R-:W-:Y:S01]  /*ee00*/  FMUL.FTZ R45, R4.reuse, R45 ;  /* 0x0000002d042d7220 */ /* 0x040fe20000410000 */
[----:B------:R-:W-:Y:S01]  /*ee10*/  F2FP.PACK_AB R40, R41, R40 ;  /* 0x000000282928723e */ /* 0x000fe200000000ff */
[C---:B------:R-:W-:Y:S01]  /*ee20*/  FMUL.FTZ R48, R4.reuse, R48 ;  /* 0x0000003004307220 */ /* 0x040fe20000410000 */
[----:B------:R-:W-:Y:S01]  /*ee30*/  USHF.L.U32 UR5, UR5, 0x6, URZ ;  /* 0x0000000605057899 */ /* 0x000fe2000800063f */
[C---:B------:R-:W-:Y:S01]  /*ee40*/  FMUL.FTZ R49, R4.reuse, R49 ;  /* 0x0000003104317220 */ /* 0x040fe20000410000 */
[----:B------:R-:W-:Y:S01]  /*ee50*/  F2FP.PACK_AB R44, R45, R44 ;  /* 0x0000002c2d2c723e */ /* 0x000fe200000000ff */
[C---:B------:R-:W-:Y:S01]  /*ee60*/  FMUL.FTZ R52, R4.reuse, R52 ;  /* 0x0000003404347220 */ /* 0x040fe20000410000 */
[----:B------:R-:W-:Y:S01]  /*ee70*/  UIMAD UR13, UR11, UR13, UR4 ;  /* 0x0000000d0b0d72a4 */ /* 0x000fe2000f8e0204 */
[C---:B------:R-:W-:Y:S01]  /*ee80*/  FMUL.FTZ R53, R4.reuse, R53 ;  /* 0x0000003504357220 */ /* 0x040fe20000410000 */
[----:B------:R-:W-:Y:S01]  /*ee90*/  F2FP.PACK_AB R48, R49, R48 ;  /* 0x000000303130723e */ /* 0x000fe200000000ff */
[C---:B------:R-:W-:Y:S01]  /*eea0*/  FMUL.FTZ R56, R4.reuse, R56 ;  /* 0x0000003804387220 */ /* 0x040fe20000410000 */
[----:B------:R-:W-:Y:S01]  /*eeb0*/  @!UP3 UMOV UR24, UR21 ;  /* 0x000000150018bc82 */ /* 0x000fe20008000000 */
[C---:B------:R-:W-:Y:S01]  /*eec0*/  FMUL.FTZ R57, R4.reuse, R57 ;  /* 0x0000003904397220 */ /* 0x040fe20000410000 */
[----:B------:R-:W-:Y:S01]  /*eed0*/  F2FP.PACK_AB R52, R53, R52 ;  /* 0x000000343534723e */ /* 0x000fe200000000ff */
[C---:B------:R-:W-:Y:S01]  /*eee0*/  FMUL.FTZ R60, R4.reuse, R60 ;  /* 0x0000003c043c7220 */ /* 0x040fe20000410000 */
[----:B------:R-:W-:Y:S01]  /*eef0*/  USHF.R.S32.HI UR4, URZ, 0x1f, UR5 ;  /* 0x0000001f3f047899 */ /* 0x000fe20008011405 */
[C---:B------:R-:W-:Y:S01]  /*ef00*/  FMUL.FTZ R61, R4.reuse, R61 ;  /* 0x0000003d043d7220 */ /* 0x040fe20000410000 */
[----:B------:R-:W-:Y:S01]  /*ef10*/  F2FP.PACK_AB R56, R57, R56 ;  /* 0x000000383938723e */ /* 0x000fe200000000ff */
[C---:B------:R-:W-:Y:S01]  /*ef20*/  FMUL.FTZ R64, R4.reuse, R64 ;  /* 0x0000004004407220 */ /* 0x040fe20000410000 */
[----:B------:R-:W-:Y:S01]  /*ef30*/  @!UP3 USHF.R.S32.HI UR25, URZ, 0x1f, UR21 ;  /* 0x0000001f3f19b899 */ /* 0x000fe20008011415 */
[C---:B------:R-:W-:Y:S01]  /*ef40*/  FMUL.FTZ R65, R4.reuse, R65 ;  /* 0x0000004104417220 */ /* 0x040fe20000410000 */
[----:B------:R-:W-:Y:S01]  /*ef50*/  F2FP.PACK_AB R60, R61, R60 ;  /* 0x0000003c3d3c723e */ /* 0x000fe200000000ff */
[C---:B------:R-:W-:Y:S01]  /*ef60*/  FMUL.FTZ R68, R4.reuse, R68 ;  /* 0x0000004404447220 */ /* 0x040fe20000410000 */
[----:B------:R-:W-:Y:S01]  /*ef70*/  USHF.R.S32.HI UR6, URZ, 0x1f, UR13 ;  /* 0x0000001f3f067899 */ /* 0x000fe2000801140d */
[C---:B------:R-:W-:Y:S01]  /*ef80*/  FMUL.FTZ R69, R4.reuse, R69 ;  /* 0x0000004504457220 */ /* 0x040fe20000410000 */
[----:B------:R-:W-:Y:S01]  /*ef90*/  F2FP.PACK_AB R64, R65, R64 ;  /* 0x000000404140723e */ /* 0x000fe200000000ff */
[C---:B------:R-:W-:Y:S01]  /*efa0*/  FMUL.FTZ R72, R4.reuse, R72 ;  /* 0x0000004804487220 */ /* 0x040fe20000410000 */
[----:B------:R-:W-:Y:S01]  /*efb0*/  UIADD3 UR5, UP2, UP1, UR5, UR24, UR13 ;  /* 0x0000001805057290 */ /* 0x000fe2000f95e00d */
[C---:B------:R-:W-:Y:S01]  /*efc0*/  FMUL.FTZ R73, R4.reuse, R73 ;  /* 0x0000004904497220 */ /* 0x040fe20000410000 */
[----:B------:R-:W-:Y:S01]  /*efd0*/  F2FP.PACK_AB R68, R69, R68 ;  /* 0x000000444544723e */ /* 0x000fe200000000ff */
[C---:B------:R-:W-:Y:S01]  /*efe0*/  FMUL.FTZ R76, R4.reuse, R76 ;  /* 0x0000004c044c7220 */ /* 0x040fe20000410000 */
[----:B------:R-:W-:Y:S01]  /*eff0*/  UIADD3.X UR4, UR4, UR25, UR6, UP2, UP1 ;  /* 0x0000001904047290 */ /* 0x000fe200097e2406 */
        /* <DEDUP_REMOVED lines=57> */
[----:B------:R-:W-:Y:S01]  /*f390*/  FMUL.FTZ R4, R4, R145 ;  /* 0x0000009104047220 */ /* 0x000fe20000410000 */
[----:B------:R-:W-:Y:S01]  /*f3a0*/  F2FP.PACK_AB R148, R149, R148 ;  /* 0x000000949594723e */ /* 0x000fe200000000ff */
[C---:B--2---:R-:W-:Y:S02]  /*f3b0*/  FMUL.FTZ R163, R5.reuse, R163 ;  /* 0x000000a305a37220 */ /* 0x044fe40000410000 */
[C---:B------:R-:W-:Y:S01]  /*f3c0*/  FMUL.FTZ R162, R5.reuse, R162 ;  /* 0x000000a205a27220 */ /* 0x040fe20000410000 */
[----:B------:R-:W-:Y:S01]  /*f3d0*/  F2FP.PACK_AB R144, R4, R144 ;  /* 0x000000900490723e */ /* 0x000fe200000000ff */
[C---:B------:R-:W-:Y:S01]  /*f3e0*/  FMUL.FTZ R159, R5.reuse, R159 ;  /* 0x0000009f059f7220 */ /* 0x040fe20000410000 */
[----:B------:R-:W-:Y:S01]  /*f3f0*/  MOV R4, 0x40 ;  /* 0x0000004000047802 */ /* 0x000fe20000000f00 */
[----:B------:R-:W-:Y:S01]  /*f400*/  FMUL.FTZ R158, R5, R158 ;  /* 0x0000009e059e7220 */ /* 0x000fe20000410000 */
[----:B------:R-:W-:Y:S01]  /*f410*/  F2FP.PACK_AB R162, R163, R162 ;  /* 0x000000a2a3a2723e */ /* 0x000fe200000000ff */
[C---:B------:R-:W-:Y:S01]  /*f420*/  FMUL.FTZ R39, R5.reuse, R39 ;  /* 0x0000002705277220 */ /* 0x040fe20000410000 */
[----:B------:R-:W-:Y:S01]  /*f430*/  SEL R4, R4, 0xffffffc0, !P2 ;  /* 0xffffffc004047807 */ /* 0x000fe20005000000 */
[----:B------:R-:W-:Y:S01]  /*f440*/  FMUL.FTZ R38, R5, R38 ;  /* 0x0000002605267220 */ /* 0x000fe20000410000 */
[----:B------:R-:W-:Y:S01]  /*f450*/  F2FP.PACK_AB R158, R159, R158 ;  /* 0x0000009e9f9e723e */ /* 0x000fe200000000ff */
[C---:B------:R-:W-:Y:S01]  /*f460*/  FMUL.FTZ R43, R5.reuse, R43 ;  /* 0x0000002b052b7220 */ /* 0x040fe20000410000 */
[----:B------:R-:W-:Y:S01]  /*f470*/  IADD3 R14, R8, R4, RZ ;  /* 0x00000004080e7210 */ /* 0x000fe20007ffe0ff */
[----:B------:R-:W-:Y:S01]  /*f480*/  FMUL.FTZ R42, R5, R42 ;  /* 0x0000002a052a7220 */ /* 0x000fe20000410000 */
[----:B------:R-:W-:Y:S01]  /*f490*/  F2FP.PACK_AB R38, R39, R38 ;  /* 0x000000262726723e */ /* 0x000fe200000000ff */
[C---:B------:R-:W-:Y:S01]  /*f4a0*/  FMUL.FTZ R47, R5.reuse, R47 ;  /* 0x0000002f052f7220 */ /* 0x040fe20000410000 */
[----:B------:R-:W-:Y:S01]  /*f4b0*/  STS [R8+0x400], R162 ;  /* 0x000400a208007388 */ /* 0x000fe20000000800 */
[----:B------:R-:W-:Y:S01]  /*f4c0*/  FMUL.FTZ R46, R5, R46 ;  /* 0x0000002e052e7220 */ /* 0x000fe20000410000 */
[----:B------:R-:W-:Y:S01]  /*f4d0*/  F2FP.PACK_AB R42, R43, R42 ;  /* 0x0000002a2b2a723e */ /* 0x000fe200000000ff */
[C---:B------:R-:W-:Y:S01]  /*f4e0*/  FMUL.FTZ R51, R5.reuse, R51 ;  /* 0x0000003305337220 */ /* 0x040fe20000410000 */
[----:B------:R-:W-:Y:S01]  /*f4f0*/  IADD3 R15, R4, R12, RZ ;  /* 0x0000000c040f7210 */ /* 0x000fe20007ffe0ff */
[----:B------:R-:W-:Y:S01]  /*f500*/  FMUL.FTZ R50, R5, R50 ;  /* 0x0000003205327220 */ /* 0x000fe20000410000 */
[----:B------:R-:W-:Y:S01]  /*f510*/  F2FP.PACK_AB R46, R47, R46 ;  /* 0x0000002e2f2e723e */ /* 0x000fe200000000ff */
[C---:B------:R-:W-:Y:S01]  /*f520*/  FMUL.FTZ R55, R5.reuse, R55 ;  /* 0x0000003705377220 */ /* 0x040fe20000410000 */
[----:B------:R-:W-:Y:S01]  /*f530*/  STS [R12], R156 ;  /* 0x0000009c0c007388 */ /* 0x000fe20000000800 */
[----:B------:R-:W-:Y:S01]  /*f540*/  FMUL.FTZ R54, R5, R54 ;  /* 0x0000003605367220 */ /* 0x000fe20000410000 */
[----:B------:R-:W-:Y:S01]  /*f550*/  F2FP.PACK_AB R50, R51, R50 ;  /* 0x000000323332723e */ /* 0x000fe200000000ff */
[C---:B------:R-:W-:Y:S01]  /*f560*/  FMUL.FTZ R59, R5.reuse, R59 ;  /* 0x0000003b053b7220 */ /* 0x040fe20000410000 */
[----:B------:R-:W-:Y:S01]  /*f570*/  STS [R12+0x400], R158 ;  /* 0x0004009e0c007388 */ /* 0x000fe20000000800 */
[----:B------:R-:W-:Y:S01]  /*f580*/  FMUL.FTZ R58, R5, R58 ;  /* 0x0000003a053a7220 */ /* 0x000fe20000410000 */
[----:B------:R-:W-:Y:S01]  /*f590*/  F2FP.PACK_AB R54, R55, R54 ;  /* 0x000000363736723e */ /* 0x000fe200000000ff */
[----:B------:R-:W-:Y:S01]  /*f5a0*/  FMUL.FTZ R63, R5, R63 ;  /* 0x0000003f053f7220 */ /* 0x000fe20000410000 */
[----:B------:R-:W-:Y:S01]  /*f5b0*/  IADD3 R16, R13, R4, RZ ;  /* 0x000000040d107210 */ /* 0x000fe20007ffe0ff */
[----:B------:R-:W-:Y:S01]  /*f5c0*/  FMUL.FTZ R62, R5, R62 ;  /* 0x0000003e053e7220 */ /* 0x000fe20000410000 */
[----:B------:R-:W-:Y:S01]  /*f5d0*/  F2FP.PACK_AB R58, R59, R58 ;  /* 0x0000003a3b3a723e */ /* 0x000fe200000000ff */
[C---:B------:R-:W-:Y:S01]  /*f5e0*/  FMUL.FTZ R67, R5.reuse, R67 ;  /* 0x0000004305437220 */ /* 0x040fe20000410000 */
[----:B------:R-:W-:Y:S01]  /*f5f0*/  STS [R13], R36 ;  /* 0x000000240d007388 */ /* 0x000fe20000000800 */
[----:B------:R-:W-:Y:S01]  /*f600*/  FMUL.FTZ R66, R5, R66 ;  /* 0x0000004205427220 */ /* 0x000fe20000410000 */
[----:B------:R-:W-:Y:S01]  /*f610*/  IADD3 R17, R9, R4, RZ ;  /* 0x0000000409117210 */ /* 0x000fe20007ffe0ff */
[C---:B------:R-:W-:Y:S01]  /*f620*/  FMUL.FTZ R71, R5.reuse, R71 ;  /* 0x0000004705477220 */ /* 0x040fe20000410000 */
[----:B------:R-:W-:Y:S01]  /*f630*/  STS [R13+0x400], R38 ;  /* 0x000400260d007388 */ /* 0x000fe20000000800 */
        /* <DEDUP_REMOVED lines=86> */
[----:B-1----:R-:W-:Y:S01]  /*fba0*/  @P4 FMUL.FTZ R2, R2, 0.69314718246459960938 ;  /* 0x3f31721802024820 */ /* 0x002fe20000410000 */
[----:B------:R-:W-:Y:S01]  /*fbb0*/  STS [R15+0x2400], R82 ;  /* 0x002400520f007388 */ /* 0x000fe20000000800 */
[----:B------:R-:W-:-:S02]  /*fbc0*/  F2FP.PACK_AB R150, R151, R150 ;  /* 0x000000969796723e */ /* 0x000fc400000000ff */
[----:B------:R-:W-:Y:S01]  /*fbd0*/  F2FP.PACK_AB R5, R147, R5 ;  /* 0x000000059305723e */ /* 0x000fe200000000ff */
        /* <DEDUP_REMOVED lines=28> */
[----:B------:R-:W-:Y:S04]  /*fda0*/  STS [R14+0x6000], R136 ;  /* 0x006000880e007388 */ /* 0x000fe80000000800 */
[----:B------:R-:W-:Y:S04]  /*fdb0*/  STS [R14+0x6400], R138 ;  /* 0x0064008a0e007388 */ /* 0x000fe80000000800 */
[----:B------:R-:W-:Y:S04]  /*fdc0*/  STS [R15+0x6000], R140 ;  /* 0x0060008c0f007388 */ /* 0x000fe80000000800 */
[----:B------:R-:W-:Y:S04]  /*fdd0*/  STS [R15+0x6400], R142 ;  /* 0x0064008e0f007388 */ /* 0x000fe80000000800 */
[----:B------:R-:W-:Y:S04]  /*fde0*/  STS [R16+0x6000], R148 ;  /* 0x0060009410007388 */ /* 0x000fe80000000800 */
[----:B------:R-:W-:Y:S01]  /*fdf0*/  STS [R16+0x6400], R150 ;  /* 0x0064009610007388 */ /* 0x000fe20000000800 */
[----:B-1----:R-:W-:-:S02]  /*fe00*/  LOP3.LUT R9, R10, 0xffffffe0, RZ, 0xc0, !PT ;  /* 0xffffffe00a097812 */ /* 0x002fc400078ec0ff */
[----:B------:R-:W-:Y:S01]  /*fe10*/  SHF.R.S32.HI R10, RZ, 0x1f, R11 ;  /* 0x0000001fff0a7819 */ /* 0x000fe2000001140b */
[----:B------:R-:W-:Y:S01]  /*fe20*/  STS [R17+0x6000], R144 ;  /* 0x0060009011007388 */ /* 0x000fe20000000800 */
[----:B------:R-:W-:Y:S02]  /*fe30*/  IADD3 R9, -R9, R6, RZ ;  /* 0x0000000609097210 */ /* 0x000fe40007ffe1ff */
[----:B------:R-:W-:Y:S01]  /*fe40*/  LEA.HI R10, R10, R11, RZ, 0x2 ;  /* 0x0000000b0a0a7211 */ /* 0x000fe200078f10ff */
[----:B------:R1:W-:Y:S04]  /*fe50*/  STS [R17+0x6400], R5 ;  /* 0x0064000511007388 */ /* 0x0003e80000000800 */
[----:B------:R-:W-:Y:S01]  /*fe60*/  BAR.SYNC.DEFER_BLOCKING 0x0 ;  /* 0x0000000000007b1d */ /* 0x000fe20000010000 */
[----:B------:R-:W-:-:S02]  /*fe70*/  LOP3.LUT P0, RZ, R9, 0x3, RZ, 0xc0, !PT ;  /* 0x0000000309ff7812 */ /* 0x000fc4000780c0ff */
[----:B------:R-:W-:-:S03]  /*fe80*/  LOP3.LUT R10, R10, 0xffffffc, RZ, 0xc0, !PT ;  /* 0x0ffffffc0a0a7812 */ /* 0x000fc600078ec0ff */
[----:B------:R-:W1:Y:S01]  /*fe90*/  S2R R4, SR_TID.X ;  /* 0x0000000000047919 */ /* 0x000e620000002100 */
[----:B------:R-:W-:Y:S02]  /*fea0*/  IADD3 R11, R11, -R10, RZ ;  /* 0x8000000a0b0b7210 */ /* 0x000fe40007ffe0ff */
[----:B------:R-:W-:Y:S01]  /*feb0*/  MOV R10, 0x7f800000 ;  /* 0x7f800000000a7802 */ /* 0x000fe20000000f00 */
[----:B------:R2:W3:Y:S04]  /*fec0*/  LDS.128 R68, [R227] ;  /* 0x00000000e3447984 */ /* 0x0004e80000000c00 */
[----:B------:R2:W4:Y:S01]  /*fed0*/  LDS.128 R64, [R227+0x800] ;  /* 0x00080000e3407984 */ /* 0x0005220000000c00 */
[----:B-1----:R-:W-:-:S03]  /*fee0*/  SHF.R.S32.HI R5, RZ, 0x1f, R4 ;  /* 0x0000001fff057819 */ /* 0x002fc60000011404 */
[----:B------:R2:W1:Y:S01]  /*fef0*/  LDS.128 R60, [R227+0x1000] ;  /* 0x00100000e33c7984 */ /* 0x0004620000000c00 */
[----:B------:R-:W-:-:S03]  /*ff00*/  LEA.HI R8, R5, R4, RZ, 0x5 ;  /* 0x0000000405087211 */ /* 0x000fc600078f28ff */
[----:B------:R2:W1:Y:S01]  /*ff10*/  LDS.128 R56, [R227+0x1800] ;  /* 0x00180000e3387984 */ /* 0x0004620000000c00 */
[----:B------:R-:W-:-:S03]  /*ff20*/  LOP3.LUT R8, R8, 0xffffffe0, RZ, 0xc0, !PT ;  /* 0xffffffe008087812 */ /* 0x000fc600078ec0ff */
[----:B------:R2:W1:Y:S01]  /*ff30*/  LDS.128 R52, [R227+0x2000] ;  /* 0x00200000e3347984 */ /* 0x0004620000000c00 */
[----:B------:R-:W-:-:S03]  /*ff40*/  IADD3 R9, -R8, R4, RZ ;  /* 0x0000000408097210 */ /* 0x000fc60007ffe1ff */
[----:B------:R2:W1:Y:S01]  /*ff50*/  LDS.128 R48, [R227+0x2800] ;  /* 0x00280000e3307984 */ /* 0x0004620000000c00 */
[----:B------:R5:W5:Y:S03]  /*ff60*/  @P3 MUFU.LG2 R8, R0 ;  /* 0x0000000000083308 */ /* 0x000b660000000c00 */
[----:B------:R2:W1:Y:S04]  /*ff70*/  LDS.128 R44, [R227+0x3000] ;  /* 0x00300000e32c7984 */ /* 0x0004680000000c00 */
[----:B------:R2:W1:Y:S04]  /*ff80*/  LDS.128 R40, [R227+0x3800] ;  /* 0x00380000e3287984 */ /* 0x0004680000000c00 */
[----:B------:R2:W1:Y:S04]  /*ff90*/  LDS.128 R36, [R227+0x4000] ;  /* 0x00400000e3247984 */ /* 0x0004680000000c00 */
[----:B------:R2:W1:Y:S01]  /*ffa0*/  LDS.128 R32, [R227+0x4800] ;  /* 0x00480000e3207984 */ /* 0x0004620000000c00 */
[----:B-----5:R-:W-:Y:S01]  /*ffb0*/  SHF.R.S32.HI R0, RZ, 0x1f, R9 ;  /* 0x0000001fff007819 */ /* 0x020fe20000011409 */
[----:B------:R-:W-:-:S02]  /*ffc0*/  @P3 FMUL.FTZ R8, R8, 0.69314718246459960938 ;  /* 0x3f31721808083820 */ /* 0x000fc40000410000 */
[----:B------:R2:W1:Y:S01]  /*ffd0*/  LDS.128 R28, [R227+0x5000] ;  /* 0x00500000e31c7984 */ /* 0x0004620000000c00 */
[----:B------:R-:W-:Y:S01]  /*ffe0*/  LEA.HI R0, R0, R9, RZ, 0x2 ;  /* 0x0000000900007211 */ /* 0x000fe200078f10ff */
[----:B------:R-:W-:Y:S01]  /*fff0*/  @P3 FFMA.FTZ R10, R3, c[0x0][0x238], R8 ;  /* 0x00008e00030a3a23 */ /* 0x000fe20000010008 */
[----:B------:R-:W-:Y:S01]  /*10000*/  MOV R9, 0x7f800000 ;  /* 0x7f80000000097802 */ /* 0x000fe20000000f00 */
[----:B------:R2:W1:Y:S01]  /*10010*/  LDS.128 R24, [R227+0x5800] ;  /* 0x00580000e3187984 */ /* 0x0004620000000c00 */
[----:B------:R-:W-:Y:S01]  /*10020*/  SHF.R.S32.HI R0, RZ, 0x2, R0 ;  /* 0x00000002ff007819 */ /* 0x000fe20000011400 */
[----:B------:R-:W-:Y:S02]  /*10030*/  @P4 FFMA.FTZ R9, R164, c[0x0][0x238], R2 ;  /* 0x00008e00a4094a23 */ /* 0x000fe40000010002 */
[----:B------:R2:W1:Y:S01]  /*10040*/  LDS.128 R20, [R227+0x6000] ;  /* 0x00600000e3147984 */ /* 0x0004620000000c00 */
[----:B------:R-:W-:-:S03]  /*10050*/  LEA R0, R11, R0, 0x4 ;  /* 0x000000000b007211 */ /* 0x000fc600078e20ff */
        /* <DEDUP_REMOVED lines=10> */
[C---:B------:R-:W-:Y:S02]  /*10100*/  @!P3 IADD3 R2, P1, R0.reuse, UR5, RZ ;  /* 0x000000050002bc10 */ /* 0x040fe4000ff3e0ff */
[C---:B------:R-:W-:Y:S02]  /*10110*/  @!P2 IADD3 R8, P0, R3.reuse, UR5, RZ ;  /* 0x000000050308ac10 */ /* 0x040fe4000ff1e0ff */
        /* <DEDUP_REMOVED lines=8> */
.L_x_72:
[----:B---34-:R-:W-:Y:S05]  /*101a0*/  BSYNC B0 ;  /* 0x0000000000007941 */ /* 0x018fea0003800000 */
.L_x_71:
[----:B------:R-:W3:Y:S01]  /*101b0*/  S2R R0, SR_CTAID.Z ;  /* 0x0000000000007919 */ /* 0x000ee20000002700 */
[----:B------:R-:W-:Y:S01]  /*101c0*/  LEA.HI R6, R7, R6, RZ, 0x3 ;  /* 0x0000000607067211 */ /* 0x000fe200078f18ff */
[----:B------:R-:W-:Y:S01]  /*101d0*/  UIMAD UR9, UR9, -0x40, UR15 ;  /* 0xffffffc0090978a4 */ /* 0x000fe2000f8e020f */
[----:B------:R-:W-:Y:S01]  /*101e0*/  SHF.R.S32.HI R2, RZ, 0x1f, R236 ;  /* 0x0000001fff027819 */ /* 0x000fe200000114ec */
[----:B------:R-:W-:Y:S01]  /*101f0*/  USHF.R.S32.HI UR6, URZ, 0x1f, UR11 ;  /* 0x0000001f3f067899 */ /* 0x000fe2000801140b */
[----:B------:R-:W-:Y:S01]  /*10200*/  IADD3 R10, P0, R236, UR18, RZ ;  /* 0x00000012ec0a7c10 */ /* 0x000fe2000ff1e0ff */
[----:B------:R-:W-:Y:S01]  /*10210*/  ULDC.64 UR4, c[0x0][0x1f0] ;  /* 0x00007c0000047ab9 */ /* 0x000fe20000000a00 */
[----:B------:R-:W-:Y:S01]  /*10220*/  SHF.R.S32.HI R3, RZ, 0x3, R6 ;  /* 0x00000003ff037819 */ /* 0x000fe20000011406 */
[----:B------:R-:W-:Y:S01]  /*10230*/  UIMAD UR4, UR6, UR4, URZ ;  /* 0x00000004060472a4 */ /* 0x000fe2000f8e023f */
[----:B------:R-:W-:Y:S01]  /*10240*/  IADD3.X R11, R2, UR7, RZ, P0, !PT ;  /* 0x00000007020b7c10 */ /* 0x000fe200087fe4ff */
[----:B------:R-:W-:Y:S01]  /*10250*/  IMAD.U32 R2, RZ, RZ, UR12 ;  /* 0x0000000cff027e24 */ /* 0x000fe2000f8e00ff */
[----:B------:R-:W-:Y:S01]  /*10260*/  ISETP.GE.AND P0, PT, R3, UR9, PT ;  /* 0x0000000903007c0c */ /* 0x000fe2000bf06270 */
[----:B------:R-:W-:Y:S01]  /*10270*/  UIMAD UR4, UR11, UR5, UR4 ;  /* 0x000000050b0472a4 */ /* 0x000fe2000f8e0204 */
[----:B------:R-:W-:Y:S01]  /*10280*/  LEA.HI R4, R5, R4, RZ, 0x3 ;  /* 0x0000000405047211 */ /* 0x000fe200078f18ff */
[----:B------:R-:W-:Y:S03]  /*10290*/  BSSY B0, `(.L_x_73) ;  /* 0x0000016000007945 */ /* 0x000fe60003800000 */
[----:B------:R-:W-:-:S04]  /*102a0*/  SHF.R.S32.HI R8, RZ, 0x3, R4 ;  /* 0x00000003ff087819 */ /* 0x000fc80000011404 */
[----:B------:R-:W-:Y:S01]  /*102b0*/  SHF.R.S32.HI R9, RZ, 0x1f, R8 ;  /* 0x0000001fff097819 */ /* 0x000fe20000011408 */
[----:B---3--:R-:W-:-:S04]  /*102c0*/  IMAD.WIDE.U32 R4, R0, c[0x0][0x1f0], R10 ;  /* 0x00007c0000047a25 */ /* 0x008fc800078e000a */
[----:B------:R-:W-:Y:S01]  /*102d0*/  IMAD.WIDE R8, R2, 0x40, R8 ;  /* 0x0000004002087825 */ /* 0x000fe200078e0208 */
[----:B------:R-:W-:Y:S01]  /*102e0*/  IADD3 R11, R5, UR4, RZ ;  /* 0x00000004050b7c10 */ /* 0x000fe2000fffe0ff */
[----:B------:R-:W-:Y:S05]  /*102f0*/  @P0 BRA `(.L_x_74) ;  /* 0x000000f000000947 */ /* 0x000fea0003800000 */
[----:B------:R-:W-:Y:S01]  /*10300*/  IMAD R0, R9, c[0x0][0x1e8], RZ ;  /* 0x00007a0009007a24 */ /* 0x000fe200078e02ff */
[----:B------:R-:W-:Y:S01]  /*10310*/  ISETP.GE.AND P4, PT, R236, c[0x0][0x220], PT ;  /* 0x00008800ec007a0c */ /* 0x000fe20003f86270 */
[----:B------:R-:W-:Y:S01]  /*10320*/  IMAD.MOV.U32 R10, RZ, RZ, R4 ;  /* 0x000000ffff0a7224 */ /* 0x000fe200078e0004 */
[----:B------:R-:W-:Y:S01]  /*10330*/  ISETP.GE.AND P3, PT, R230, c[0x0][0x220], PT ;  /* 0x00008800e6007a0c */ /* 0x000fe20003f66270 */
[C---:B------:R-:W-:Y:S01]  /*10340*/  IMAD R0, R8.reuse, c[0x0][0x1ec], R0 ;  /* 0x00007b0008007a24 */ /* 0x040fe200078e0200 */
[----:B------:R-:W-:Y:S01]  /*10350*/  ISETP.GE.AND P2, PT, R229, c[0x0][0x220], PT ;  /* 0x00008800e5007a0c */ /* 0x000fe20003f46270 */
[----:B------:R-:W-:Y:S01]  /*10360*/  IMAD.WIDE.U32 R2, R8, c[0x0][0x1e8], R10 ;  /* 0x00007a0008027a25 */ /* 0x000fe200078e000a */
[----:B------:R-:W-:-:S03]  /*10370*/  ISETP.GE.AND P1, PT, R228, c[0x0][0x220], PT ;  /* 0x00008800e4007a0c */ /* 0x000fc60003f26270 */
[----:B------:R-:W-:Y:S01]  /*10380*/  IMAD.IADD R0, R3, 0x1, R0 ;  /* 0x0000000103007824 */ /* 0x000fe200078e0200 */
[----:B------:R-:W-:-:S04]  /*10390*/  LEA R76, P0, R2, c[0x0][0x1d0], 0x1 ;  /* 0x00007400024c7a11 */ /* 0x000fc800078008ff */
[----:B------:R-:W-:-:S05]  /*103a0*/  LEA.HI.X R77, R2, c[0x0][0x1d4], R0, 0x1, P0 ;  /* 0x00007500024d7a11 */ /* 0x000fca00000f0c00 */
[----:B------:R3:W-:Y:S04]  /*103b0*/  @!P4 STG.E.128 [R76.64], R68 ;  /* 0x000000444c00c986 */ /* 0x0007e8000c101d10 */
[----:B-1----:R3:W-:Y:S04]  /*103c0*/  @!P3 STG.E.128 [R76.64+0x80], R52 ;  /* 0x000080344c00b986 */ /* 0x0027e8000c101d10 */
[----:B------:R3:W-:Y:S04]  /*103d0*/  @!P2 STG.E.128 [R76.64+0x100], R36 ;  /* 0x000100244c00a986 */ /* 0x0007e8000c101d10 */
[----:B------:R3:W-:Y:S02]  /*103e0*/  @!P1 STG.E.128 [R76.64+0x180], R20 ;  /* 0x000180144c009986 */ /* 0x0007e4000c101d10 */
.L_x_74:
[----:B------:R-:W-:Y:S05]  /*103f0*/  BSYNC B0 ;  /* 0x0000000000007941 */ /* 0x000fea0003800000 */
.L_x_73:
[----:B------:R-:W-:Y:S01]  /*10400*/  LEA.HI.SX32 R0, R6, 0x10, 0x1d ;  /* 0x0000001006007811 */ /* 0x000fe200078feaff */
[----:B------:R-:W-:Y:S03]  /*10410*/  BSSY B0, `(.L_x_75) ;  /* 0x0000015000007945 */ /* 0x000fe60003800000 */
[----:B------:R-:W-:-:S13]  /*10420*/  ISETP.GE.AND P0, PT, R0, UR9, PT ;  /* 0x0000000900007c0c */ /* 0x000fda000bf06270 */
[----:B------:R-:W-:Y:S05]  /*10430*/  @P0 BRA `(.L_x_76) ;  /* 0x0000012000000947 */ /* 0x000fea0003800000 */
[----:B------:R-:W-:Y:S01]  /*10440*/  IADD3 R2, P0, R8, 0x10, RZ ;  /* 0x0000001008027810 */ /* 0x000fe20007f1e0ff */
[----:B-1-3--:R-:W-:Y:S01]  /*10450*/  IMAD.MOV.U32 R20, RZ, RZ, R4 ;  /* 0x000000ffff147224 */ /* 0x00afe200078e0004 */
        /* <DEDUP_REMOVED lines=9> */
[----:B------:R-:W-:-:S03]  /*104f0*/  LEA R2, P4, R20, c[0x0][0x1d0], 0x1 ;  /* 0x0000740014027a11 */ /* 0x000fc600078808ff */
[----:B------:R-:W-:-:S05]  /*10500*/  IMAD.IADD R0, R21, 0x1, R0 ;  /* 0x0000000115007824 */ /* 0x000fca00078e0200 */
[----:B------:R-:W-:-:S05]  /*10510*/  LEA.HI.X R3, R20, c[0x0][0x1d4], R0, 0x1, P4 ;  /* 0x0000750014037a11 */ /* 0x000fca00020f0c00 */
[----:B------:R1:W-:Y:S04]  /*10520*/  @!P3 STG.E.128 [R2.64], R64 ;  /* 0x000000400200b986 */ /* 0x0003e8000c101d10 */
[----:B------:R1:W-:Y:S04]  /*10530*/  @!P2 STG.E.128 [R2.64+0x80], R48 ;  /* 0x000080300200a986 */ /* 0x0003e8000c101d10 */
[----:B------:R1:W-:Y:S04]  /*10540*/  @!P1 STG.E.128 [R2.64+0x100], R32 ;  /* 0x0001002002009986 */ /* 0x0003e8000c101d10 */
[----:B------:R1:W-:Y:S02]  /*10550*/  @!P0 STG.E.128 [R2.64+0x180], R16 ;  /* 0x0001801002008986 */ /* 0x0003e4000c101d10 */
.L_x_76:
[----:B------:R-:W-:Y:S05]  /*10560*/  BSYNC B0 ;  /* 0x0000000000007941 */ /* 0x000fea0003800000 */
.L_x_75:
[----:B------:R-:W-:Y:S01]  /*10570*/  LEA.HI.SX32 R0, R6, 0x20, 0x1d ;  /* 0x0000002006007811 */ /* 0x000fe200078feaff */
[----:B------:R-:W-:Y:S03]  /*10580*/  BSSY B0, `(.L_x_77) ;  /* 0x0000015000007945 */ /* 0x000fe60003800000 */
[----:B------:R-:W-:-:S13]  /*10590*/  ISETP.GE.AND P0, PT, R0, UR9, PT ;  /* 0x0000000900007c0c */ /* 0x000fda000bf06270 */
[----:B------:R-:W-:Y:S05]  /*105a0*/  @P0 BRA `(.L_x_78) ;  /* 0x0000012000000947 */ /* 0x000fea0003800000 */
[----:B-1----:R-:W-:Y:S01]  /*105b0*/  IADD3 R2, P0, R8, 0x20, RZ ;  /* 0x0000002008027810 */ /* 0x002fe20007f1e0ff */
        /* <DEDUP_REMOVED lines=17> */
.L_x_78:
[----:B------:R-:W-:Y:S05]  /*106d0*/  BSYNC B0 ;  /* 0x0000000000007941 */ /* 0x000fea0003800000 */
.L_x_77:
[----:B------:R-:W-:-:S04]  /*106e0*/  LEA.HI.SX32 R6, R6, 0x30, 0x1d ;  /* 0x0000003006067811 */ /* 0x000fc800078feaff */
[----:B------:R-:W-:-:S13]  /*106f0*/  ISETP.GE.AND P0, PT, R6, UR9, PT ;  /* 0x0000000906007c0c */ /* 0x000fda000bf06270 */
[----:B------:R-:W-:Y:S05]  /*10700*/  @P0 EXIT ;  /* 0x000000000000094d */ /* 0x000fea0003800000 */
[----:B------:R-:W-:Y:S01]  /*10710*/  IADD3 R0, P0, R8, 0x30, RZ ;  /* 0x0000003008007810 */ /* 0x000fe20007f1e0ff */
[----:B-1----:R-:W-:Y:S01]  /*10720*/  IMAD.MOV.U32 R2, RZ, RZ, R4 ;  /* 0x000000ffff027224 */ /* 0x002fe200078e0004 */
[----:B------:R-:W-:Y:S01]  /*10730*/  ISETP.GE.AND P2, PT, R236, c[0x0][0x220], PT ;  /* 0x00008800ec007a0c */ /* 0x000fe20003f46270 */
[----:B------:R-:W-:Y:S01]  /*10740*/  IMAD.MOV.U32 R3, RZ, RZ, R11 ;  /* 0x000000ffff037224 */ /* 0x000fe200078e000b */
[----:B------:R-:W-:Y:S01]  /*10750*/  ISETP.GE.AND P1, PT, R230, c[0x0][0x220], PT ;  /* 0x00008800e6007a0c */ /* 0x000fe20003f26270 */
[----:B------:R-:W-:Y:S01]  /*10760*/  IMAD.X R8, RZ, RZ, R9, P0 ;  /* 0x000000ffff087224 */ /* 0x000fe200000e0609 */
[----:B------:R-:W-:Y:S01]  /*10770*/  ISETP.GE.AND P0, PT, R229, c[0x0][0x220], PT ;  /* 0x00008800e5007a0c */ /* 0x000fe20003f06270 */
[----:B------:R-:W-:-:S04]  /*10780*/  IMAD.WIDE.U32 R2, R0, c[0x0][0x1e8], R2 ;  /* 0x00007a0000027a25 */ /* 0x000fc800078e0002 */
[----:B------:R-:W-:Y:S01]  /*10790*/  IMAD R8, R8, c[0x0][0x1e8], RZ ;  /* 0x00007a0008087a24 */ /* 0x000fe200078e02ff */
[----:B------:R-:W-:-:S03]  /*107a0*/  LEA R4, P3, R2, c[0x0][0x1d0], 0x1 ;  /* 0x0000740002047a11 */ /* 0x000fc600078608ff */
[----:B------:R-:W-:-:S04]  /*107b0*/  IMAD R8, R0, c[0x0][0x1ec], R8 ;  /* 0x00007b0000087a24 */ /* 0x000fc800078e0208 */
[----:B------:R-:W-:-:S05]  /*107c0*/  IMAD.IADD R8, R3, 0x1, R8 ;  /* 0x0000000103087824 */ /* 0x000fca00078e0208 */
[----:B------:R-:W-:-:S05]  /*107d0*/  LEA.HI.X R5, R2, c[0x0][0x1d4], R8, 0x1, P3 ;  /* 0x0000750002057a11 */ /* 0x000fca00018f0c08 */
[----:B------:R1:W-:Y:S01]  /*107e0*/  @!P0 STG.E.128 [R4.64+0x100], R24 ;  /* 0x0001001804008986 */ /* 0x0003e2000c101d10 */
[----:B------:R-:W-:-:S03]  /*107f0*/  ISETP.GE.AND P0, PT, R228, c[0x0][0x220], PT ;  /* 0x00008800e4007a0c */ /* 0x000fc60003f06270 */
[----:B------:R1:W-:Y:S04]  /*10800*/  @!P2 STG.E.128 [R4.64], R56 ;  /* 0x000000380400a986 */ /* 0x0003e8000c101d10 */
[----:B------:R1:W-:Y:S06]  /*10810*/  @!P1 STG.E.128 [R4.64+0x80], R40 ;  /* 0x0000802804009986 */ /* 0x0003ec000c101d10 */
[----:B------:R-:W-:Y:S05]  /*10820*/  @P0 EXIT ;  /* 0x000000000000094d */ /* 0x000fea0003800000 */
[----:B------:R-:W-:Y:S01]  /*10830*/  STG.E.128 [R4.64+0x180], R72 ;  /* 0x0001804804007986 */ /* 0x000fe2000c101d10 */
[----:B------:R-:W-:Y:S05]  /*10840*/  EXIT ;  /* 0x000000000000794d */ /* 0x000fea0003800000 */
.L_x_32:
[----:B-1----:R-:W-:Y:S01]  /*10850*/  UISETP.NE.AND UP4, UPT, UR10, -0x1, UPT ;  /* 0xffffffff0a00788c */ /* 0x002fe2000bf85270 */
[----:B------:R-:W-:Y:S01]  /*10860*/  SHF.R.S32.HI R14, RZ, 0x1f, R6 ;  /* 0x0000001fff0e7819 */ /* 0x000fe20000011406 */
[----:B------:R-:W-:Y:S01]  /*10870*/  ULDC.U8 UR20, c[0x0][0x329] ;  /* 0x0000ca4000147ab9 */ /* 0x000fe20000000000 */
[----:B------:R-:W1:Y:S01]  /*10880*/  S2R R12, SR_CTAID.Z ;  /* 0x00000000000c7919 */ /* 0x000e620000002700 */
[----:B------:R-:W-:Y:S01]  /*10890*/  UISETP.NE.AND UP1, UPT, UR20, URZ, UPT ;  /* 0x0000003f1400728c */ /* 0x000fe2000bf25270 */
[----:B------:R-:W-:Y:S01]  /*108a0*/  LEA.HI R14, R14, R6, RZ, 0x3 ;  /* 0x000000060e0e7211 */ /* 0x000fe200078f18ff */
[----:B------:R-:W-:Y:S01]  /*108b0*/  ULDC.64 UR4, c[0x0][0x1e0] ;  /* 0x0000780000047ab9 */ /* 0x000fe20000000a00 */
[----:B------:R-:W-:Y:S01]  /*108c0*/  IMAD.U32 R16, RZ, RZ, UR12 ;  /* 0x0000000cff107e24 */ /* 0x000fe2000f8e00ff */
[----:B------:R-:W-:Y:S01]  /*108d0*/  ULDC.64 UR6, c[0x0][0x1e8] ;  /* 0x00007a0000067ab9 */ /* 0x000fe20000000a00 */
[----:B------:R-:W-:Y:S01]  /*108e0*/  LOP3.LUT R8, R14, 0xfffffff8, RZ, 0xc0, !PT ;  /* 0xfffffff80e087812 */ /* 0x000fe200078ec0ff */
[----:B------:R-:W-:Y:S01]  /*108f0*/  ULDC.U8 UR21, c[0x0][0x328] ;  /* 0x0000ca0000157ab9 */ /* 0x000fe20000000000 */
[----:B------:R-:W-:Y:S01]  /*10900*/  SHF.R.S32.HI R14, RZ, 0x3, R14 ;  /* 0x00000003ff0e7819 */ /* 0x000fe2000001140e */
[----:B------:R-:W-:Y:S01]  /*10910*/  @!UP4 USHF.R.S32.HI UR22, URZ, 0x1f, UR19 ;  /* 0x0000001f3f16c899 */ /* 0x000fe20008011413 */
[----:B------:R-:W-:Y:S01]  /*10920*/  BSSY B0, `(.L_x_79) ;  /* 0x0000043000007945 */ /* 0x000fe20003800000 */
[----:B------:R-:W-:Y:S01]  /*10930*/  USHF.R.S32.HI UR18, URZ, 0x1f, UR11 ;  /* 0x0000001f3f127899 */ /* 0x000fe2000801140b */
[----:B------:R-:W-:Y:S01]  /*10940*/  IMAD.IADD R8, R6, 0x1, -R8 ;  /* 0x0000000106087824 */ /* 0x000fe200078e0a08 */
[----:B------:R-:W-:Y:S01]  /*10950*/  @!UP4 UIMAD UR22, UR22, UR4, URZ ;  /* 0x000000041616c2a4 */ /* 0x000fe2000f8e023f */
[----:B------:R-:W-:Y:S01]  /*10960*/  SHF.R.S32.HI R15, RZ, 0x1f, R14 ;  /* 0x0000001fff0f7819 */ /* 0x000fe2000001140e */
[----:B------:R-:W-:Y:S01]  /*10970*/  @UP4 UIMAD.WIDE.U32 UR8, UR10, UR6, URZ ;  /* 0x000000060a0842a5 */ /* 0x000fe2000f8e003f */
[----:B------:R-:W-:Y:S01]  /*10980*/  IMAD.SHL.U32 R7, R8, 0x8, RZ ;  /* 0x0000000808077824 */ /* 0x000fe200078e00ff */
[----:B------:R-:W-:-:S02]  /*10990*/  UISETP.NE.AND UP3, UPT, UR21, URZ, UPT ;  /* 0x0000003f1500728c */ /* 0x000fc4000bf65270 */
[----:B------:R-:W-:Y:S01]  /*109a0*/  @!UP4 UIMAD.WIDE.U32 UR24, UR19, UR4, URZ ;  /* 0x000000041318c2a5 */ /* 0x000fe2000f8e003f */
[----:B------:R-:W-:Y:S01]  /*109b0*/  IMAD.WIDE R16, R16, 0x40, R14 ;  /* 0x0000004010107825 */ /* 0x000fe200078e020e */
[----:B------:R-:W-:Y:S01]  /*109c0*/  @!UP4 UIMAD UR22, UR19, UR5, UR22 ;  /* 0x000000051316c2a4 */ /* 0x000fe2000f8e0216 */
[C---:B------:R-:W-:Y:S01]  /*109d0*/  IADD3 R6, R7.reuse, 0x40, RZ ;  /* 0x0000004007067810 */ /* 0x040fe20007ffe0ff */
[----:B------:R-:W-:Y:S01]  /*109e0*/  UISETP.NE.OR UP2, UPT, UR20, URZ, !UP3 ;  /* 0x0000003f1400728c */ /* 0x000fe2000df45670 */
[C---:B------:R-:W-:Y:S01]  /*109f0*/  IADD3 R5, R7.reuse, 0x80, RZ ;  /* 0x0000008007057810 */ /* 0x040fe20007ffe0ff */
[----:B------:R-:W-:Y:S01]  /*10a00*/  ULDC.64 UR4, c[0x0][0x1f0] ;  /* 0x00007c0000047ab9 */ /* 0x000fe20000000a00 */
[----:B------:R-:W-:Y:S01]  /*10a10*/  IADD3 R4, R7, 0xc0, RZ ;  /* 0x000000c007047810 */ /* 0x000fe20007ffe0ff */
[----:B------:R-:W-:Y:S02]  /*10a20*/  UIMAD UR4, UR18, UR4, URZ ;  /* 0x00000004120472a4 */ /* 0x000fe4000f8e023f */
[----:B------:R-:W-:-:S02]  /*10a30*/  @UP4 UIMAD UR7, UR10, UR7, UR9 ;  /* 0x000000070a0742a4 */ /* 0x000fc4000f8e0209 */
        /* <DEDUP_REMOVED lines=45> */
[----:B------:R1:W-:Y:S04]  /*10d10*/  @!P3 STG.E.128 [R18.64], RZ ;  /* 0x000000ff1200b986 */ /* 0x0003e8000c101d10 */
[----:B------:R1:W-:Y:S04]  /*10d20*/  @!P2 STG.E.128 [R18.64+0x80], RZ ;  /* 0x000080ff1200a986 */ /* 0x0003e8000c101d10 */
[----:B------:R1:W-:Y:S04]  /*10d30*/  @!P1 STG.E.128 [R18.64+0x100], RZ ;  /* 0x000100ff12009986 */ /* 0x0003e8000c101d10 */
[----:B------:R1:W-:Y:S02]  /*10d40*/  @!P0 STG.E.128 [R18.64+0x180], RZ ;  /* 0x000180ff12008986 */ /* 0x0003e4000c101d10 */
.L_x_80:
[----:B------:R-:W-:Y:S05]  /*10d50*/  BSYNC B0 ;  /* 0x0000000000007941 */ /* 0x000fea0003800000 */
.L_x_79:
        /* <DEDUP_REMOVED lines=13> */
[----:B------:R-:W-:Y:S01]  /*10e30*/  IMAD R0, R0, c[0x0][0x1e8], RZ ;  /* 0x00007a0000007a24 */ /* 0x000fe200078e02ff */
[----:B------:R-:W-:-:S03]  /*10e40*/  LEA R20, P4, R18, c[0x0][0x1d0], 0x1 ;  /* 0x0000740012147a11 */ /* 0x000fc600078808ff */
[----:B------:R-:W-:-:S04]  /*10e50*/  IMAD R0, R2, c[0x0][0x1ec], R0 ;  /* 0x00007b0002007a24 */ /* 0x000fc800078e0200 */
[----:B------:R-:W-:-:S05]  /*10e60*/  IMAD.IADD R0, R19, 0x1, R0 ;  /* 0x0000000113007824 */ /* 0x000fca00078e0200 */
[----:B------:R-:W-:-:S05]  /*10e70*/  LEA.HI.X R21, R18, c[0x0][0x1d4], R0, 0x1, P4 ;  /* 0x0000750012157a11 */ /* 0x000fca00020f0c00 */
[----:B------:R1:W-:Y:S04]  /*10e80*/  @!P3 STG.E.128 [R20.64], RZ ;  /* 0x000000ff1400b986 */ /* 0x0003e8000c101d10 */
[----:B------:R1:W-:Y:S04]  /*10e90*/  @!P2 STG.E.128 [R20.64+0x80], RZ ;  /* 0x000080ff1400a986 */ /* 0x0003e8000c101d10 */
[----:B------:R1:W-:Y:S04]  /*10ea0*/  @!P1 STG.E.128 [R20.64+0x100], RZ ;  /* 0x000100ff14009986 */ /* 0x0003e8000c101d10 */
[----:B------:R1:W-:Y:S02]  /*10eb0*/  @!P0 STG.E.128 [R20.64+0x180], RZ ;  /* 0x000180ff14008986 */ /* 0x0003e4000c101d10 */
.L_x_82:
[----:B------:R-:W-:Y:S05]  /*10ec0*/  BSYNC B0 ;  /* 0x0000000000007941 */ /* 0x000fea0003800000 */
.L_x_81:
        /* <DEDUP_REMOVED lines=22> */
.L_x_84:
[----:B------:R-:W-:Y:S05]  /*11030*/  BSYNC B0 ;  /* 0x0000000000007941 */ /* 0x000fea0003800000 */
.L_x_83:
[----:B------:R-:W-:Y:S01]  /*11040*/  IADD3 R0, R14, 0x30, RZ ;  /* 0x000000300e007810 */ /* 0x000fe20007ffe0ff */
[----:B------:R-:W-:Y:S03]  /*11050*/  BSSY B0, `(.L_x_85) ;  /* 0x0000014000007945 */ /* 0x000fe60003800000 */
[----:B------:R-:W-:-:S13]  /*11060*/  ISETP.GE.AND P0, PT, R0, UR15, PT ;  /* 0x0000000f00007c0c */ /* 0x000fda000bf06270 */
        /* <DEDUP_REMOVED lines=18> */
.L_x_86:
[----:B------:R-:W-:Y:S05]  /*11190*/  BSYNC B0 ;  /* 0x0000000000007941 */ /* 0x000fea0003800000 */
.L_x_85:
[----:B------:R-:W-:-:S04]  /*111a0*/  ISETP.NE.AND P6, PT, R8, RZ, PT ;  /* 0x000000ff0800720c */ /* 0x000fc80003fc5270 */
[----:B------:R-:W-:Y:S02]  /*111b0*/  ISETP.GE.OR P5, PT, R14, UR15, P6 ;  /* 0x0000000f0e007c0c */ /* 0x000fe4000b7a6670 */
[----:B------:R-:W-:Y:S02]  /*111c0*/  ISETP.GE.OR P4, PT, R3, UR15, P6 ;  /* 0x0000000f03007c0c */ /* 0x000fe4000b786670 */
[----:B------:R-:W-:Y:S02]  /*111d0*/  ISETP.GE.OR P3, PT, R2, UR15, P6 ;  /* 0x0000000f02007c0c */ /* 0x000fe4000b766670 */
[----:B------:R-:W-:-:S07]  /*111e0*/  ISETP.GE.OR P6, PT, R0, UR15, P6 ;  /* 0x0000000f00007c0c */ /* 0x000fce000b7c6670 */
[----:B------:R-:W-:Y:S02]  /*111f0*/  @!P5 IMAD R7, R14, UR21, RZ ;  /* 0x000000150e07dc24 */ /* 0x000fe4000f8e02ff */
[----:B------:R-:W-:Y:S02]  /*11200*/  @!P4 IMAD R8, R3, UR21, RZ ;  /* 0x000000150308cc24 */ /* 0x000fe4000f8e02ff */
[----:B--2---:R-:W-:Y:S01]  /*11210*/  @!P3 IMAD R4, R2, UR21, RZ ;  /* 0x000000150204bc24 */ /* 0x004fe2000f8e02ff */
        /* <DEDUP_REMOVED lines=19> */
[----:B------:R-:W-:-:S05]  /*11350*/  IMAD R0, R0, UR21, RZ ;  /* 0x0000001500007c24 */ /* 0x000fca000f8e02ff */
[----:B--2---:R-:W-:-:S04]  /*11360*/  IADD3 R2, P0, R0, UR13, RZ ;  /* 0x0000000d00027c10 */ /* 0x004fc8000ff1e0ff */
[----:B------:R-:W-:Y:S02]  /*11370*/  LEA.HI.X.SX32 R0, R0, UR6, 0x1, P0 ;  /* 0x0000000600007c11 */ /* 0x000fe400080f0eff */
[----:B------:R-:W-:-:S04]  /*11380*/  LEA R4, P0, R2, c[0x0][0x200], 0x2 ;  /* 0x0000800002047a11 */ /* 0x000fc800078010ff */
[----:B------:R-:W-:Y:S01]  /*11390*/  LEA.HI.X R5, R2, c[0x0][0x204], R0, 0x2, P0 ;  /* 0x0000810002057a11 */ /* 0x000fe200000f1400 */
[----:B------:R-:W-:-:S05]  /*113a0*/  IMAD.MOV.U32 R0, RZ, RZ, 0x7f800000 ;  /* 0x7f800000ff007424 */ /* 0x000fca00078e00ff */
[----:B------:R-:W-:Y:S01]  /*113b0*/  STG.E [R4.64], R0 ;  /* 0x0000000004007986 */ /* 0x000fe2000c101910 */
[----:B------:R-:W-:Y:S05]  /*113c0*/  EXIT ;  /* 0x000000000000794d */ /* 0x000fea0003800000 */
.L_x_87:
        /* <DEDUP_REMOVED lines=11> */
.L_x_1072:


//--------------------- .text._ZN5flash16flash_fwd_kernelI23Flash_fwd_kernel_traitsILi256ELi64ELi64ELi4ELb0ELb0EN7cutlass6half_tE19Flash_kernel_traitsILi256ELi64ELi64ELi4ES3_EELb0ELb1ELb0ELb1ELb0ELb0ELb0ELb0EEEvNS_16Flash_fwd_paramsE --------------------------
	.section	.text._ZN5flash16flash_fwd_kernelI23Flash_fwd_kernel_traitsILi256ELi64ELi64ELi4ELb0ELb0EN7cutlass6half_tE19Flash_kernel_traitsILi256ELi64ELi64ELi4ES3_EELb0ELb1ELb0ELb1ELb0ELb0ELb0ELb0EEEvNS_16Flash_fwd_paramsE,"ax",@progbits
	.sectioninfo	@"SHI_REGISTERS=255"
	.align	128
        .global         _ZN5flash16flash_fwd_kernelI23Flash_fwd_kernel_traitsILi256ELi64ELi64ELi4ELb0ELb0EN7cutlass6half_tE19Flash_kernel_traitsILi256ELi64ELi64ELi4ES3_EELb0ELb1ELb0ELb1ELb0ELb0ELb0ELb0EEEvNS_16Flash_fwd_paramsE
        .type           _ZN5flash16flash_fwd_kernelI23Flash_fwd_kernel_traitsILi256ELi64ELi64ELi4ELb0ELb0EN7cutlass6half_tE19Flash_kernel_traitsILi256ELi64ELi64ELi4ES3_EELb0ELb1ELb0ELb1ELb0ELb0ELb0ELb0EEEvNS_16Flash_fwd_paramsE,@function
        .size           _ZN5flash16flash_fwd_kernelI23Flash_fwd_kernel_traitsILi256ELi64ELi64ELi4ELb0ELb0EN7cutlass6half_tE19Flash_kernel_traitsILi256ELi64ELi64ELi4ES3_EELb0ELb1ELb0ELb1ELb0ELb0ELb0ELb0EEEvNS_16Flash_fwd_paramsE,(.L_x_1073 - _ZN5flash16flash_fwd_kernelI23Flash_fwd_kernel_traitsILi256ELi64ELi64ELi4ELb0ELb0EN7cutlass6half_tE19Flash_kernel_traitsILi256ELi64ELi64ELi4ES3_EELb0ELb1ELb0ELb1ELb0ELb0ELb0ELb0EEEvNS_16Flash_fwd_paramsE)
        .other          _ZN5flash16flash_fwd_kernelI23Flash_fwd_kernel_traitsILi256ELi64ELi64ELi4ELb0ELb0EN7cutlass6half_tE19Flash_kernel_traitsILi256ELi64ELi64ELi4ES3_EELb0ELb1ELb0ELb1ELb0ELb0ELb0ELb0EEEvNS_16Flash_fwd_paramsE,@"STO_CUDA_ENTRY STV_DEFAULT"
_ZN5flash16flash_fwd_kernelI23Flash_fwd_kernel_traitsILi256ELi64ELi64ELi4ELb0ELb0EN7cutlass6half_tE19Flash_kernel_traitsILi256ELi64ELi64ELi4ES3_EELb0ELb1ELb0ELb1ELb0ELb0ELb0ELb0EEEvNS_16Flash_fwd_paramsE:
.text._ZN5flash16flash_fwd_kernelI23Flash_fwd_kernel_traitsILi256ELi64ELi64ELi4ELb0ELb0EN7cutlass6half_tE19Flash_kernel_traitsILi256ELi64ELi64ELi4ES3_EELb0ELb1ELb0ELb1ELb0ELb0ELb0ELb0EEEvNS_16Flash_fwd_paramsE:
        /* <DEDUP_REMOVED lines=48> */
[----:B--234-:R-:W-:Y:S05]  /*0300*/  @!P0 BRA `(.L_x_88) ;  /* 0x0000007000008947 */ /* 0x01cfea0003800000 */
[----:B-1----:R-:W-:-:S13]  /*0310*/  PLOP3.LUT P0, PT, PT, PT, UP3, 0x80, 0x0 ;  /* 0x000000000000781c */ /* 0x002fda0003f0f038 */
[----:B------:R-:W2:Y:S04]  /*0320*/  @P0 LDG.E R0, [R6.64+0x4] ;  /* 0x0000041406000981 */ /* 0x000ea8000c1e1900 */
[----:B------:R-:W3:Y:S01]  /*0330*/  @!P0 LDG.E R6, [R6.64] ;  /* 0x0000001406068981 */ /* 0x000ee2000c1e1900 */
[----:B--2---:R-:W1:Y:S02]  /*0340*/  @P0 R2UR UR6, R0 ;  /* 0x00000000000603c2 */ /* 0x004e6400000e0000 */
[----:B-1----:R-:W-:-:S11]  /*0350*/  @UP3 UIADD3 UR6, UR6, -UR8, URZ ;  /* 0x8000000806063290 */ /* 0x002fd6000fffe03f */
[----:B---3--:R1:W2:Y:S02]  /*0360*/  @!P0 R2UR UR6, R6 ;  /* 0x00000000060683c2 */ /* 0x0082a400000e0000 */
[----:B-12---:R-:W-:Y:S05]  /*0370*/  BRA `(.L_x_89) ;  /* 0x0000001000007947 */ /* 0x006fea0003800000 */
.L_x_88:
[----:B-1----:R-:W-:Y:S02]  /*0380*/  ULDC UR6, c[0x0][0x218] ;  /* 0x0000860000067ab9 */ /* 0x002fe40000000800 */
.L_x_89:
        /* <DEDUP_REMOVED lines=41> */
[----:B------:R-:W-:Y:S01]  /*0620*/  PLOP3.LUT P0, PT, PT, PT, UP0, 0x80, 0x0 ;  /* 0x000000000000781c */ /* 0x000fe20003f0f008 */
[----:B------:R-:W-:Y:S02]  /*0630*/  USHF.R.S32.HI UR25, URZ, 0x1f, UR26 ;  /* 0x0000001f3f197899 */ /* 0x000fe4000801141a */
[----:B------:R-:W-:-:S02]  /*0640*/  @UP1 UIMAD.WIDE.U32 UR12, UR15, UR4, URZ ;  /* 0x000000040f0c12a5 */ /* 0x000fc4000f8e003f */
[----:B------:R-:W-:Y:S02]  /*0650*/  @!UP1 USHF.R.S32.HI UR11, URZ, 0x1f, UR24 ;  /* 0x0000001f3f0b9899 */ /* 0x000fe40008011418 */
[----:B------:R-:W-:Y:S02]  /*0660*/  @UP1 UIMAD UR22, UR15, UR5, UR13 ;  /* 0x000000050f1612a4 */ /* 0x000fe4000f8e020d */
[----:B------:R-:W-:Y:S02]  /*0670*/  @UP0 UIADD3 UR13, UR23, UR8, URZ ;  /* 0x00000008170d0290 */ /* 0x000fe4000fffe03f */
[----:B------:R-:W-:Y:S02]  /*0680*/  ULDC.64 UR4, c[0x0][0x198] ;  /* 0x0000660000047ab9 */ /* 0x000fe40000000a00 */
[----:B------:R-:W-:Y:S02]  /*0690*/  @!UP1 UIMAD UR11, UR11, UR6, URZ ;  /* 0x000000060b0b92a4 */ /* 0x000fe4000f8e023f */
[----:B------:R-:W-:-:S02]  /*06a0*/  @UP0 UIMAD.WIDE.U32 UR28, UR13, UR4, URZ ;  /* 0x000000040d1c02a5 */ /* 0x000fc4000f8e003f */
[----:B------:R-:W-:Y:S02]  /*06b0*/  @!UP1 UIMAD.WIDE.U32 UR30, UR24, UR6, URZ ;  /* 0x00000006181e92a5 */ /* 0x000fe4000f8e003f */
[----:B------:R-:W-:Y:S02]  /*06c0*/  @!UP1 UIMAD UR7, UR24, UR7, UR11 ;  /* 0x00000007180792a4 */ /* 0x000fe4000f8e020b */
[----:B------:R-:W-:Y:S02]  /*06d0*/  @UP1 UMOV UR6, UR12 ;  /* 0x0000000c00061c82 */ /* 0x000fe40008000000 */
[----:B------:R-:W-:Y:S02]  /*06e0*/  @UP0 UIMAD UR11, UR13, UR5, UR29 ;  /* 0x000000050d0b02a4 */ /* 0x000fe4000f8e021d */
[----:B------:R-:W-:Y:S02]  /*06f0*/  @!UP1 UIADD3 UR22, UR31, UR7, URZ ;  /* 0x000000071f169290 */ /* 0x000fe4000fffe03f */
[----:B------:R-:W-:-:S02]  /*0700*/  @!UP1 UMOV UR6, UR30 ;  /* 0x0000001e00069c82 */ /* 0x000fc40008000000 */
[----:B------:R-:W-:Y:S01]  /*0710*/  @UP0 UMOV UR12, UR28 ;  /* 0x0000001c000c0c82 */ /* 0x000fe20008000000 */
[----:B------:R-:W-:Y:S05]  /*0720*/  @P0 BRA `(.L_x_91) ;  /* 0x000000c000000947 */ /* 0x000fea0003800000 */
[----:B------:R-:W-:Y:S02]  /*0730*/  USHF.R.S32.HI UR11, URZ, 0x1f, UR23 ;  /* 0x0000001f3f0b7899 */ /* 0x000fe40008011417 */
[----:B------:R-:W-:Y:S02]  /*0740*/  ULDC.64 UR4, c[0x0][0x198] ;  /* 0x0000660000047ab9 */ /* 0x000fe40000000a00 */
[----:B------:R-:W-:Y:S02]  /*0750*/  UIMAD UR11, UR11, UR4, URZ ;  /* 0x000000040b0b72a4 */ /* 0x000fe4000f8e023f */
[----:B------:R-:W-:Y:S02]  /*0760*/  UIMAD.WIDE.U32 UR12, UR23, UR4, URZ ;  /* 0x00000004170c72a5 */ /* 0x000fe4000f8e003f */
[----:B------:R-:W-:Y:S02]  /*0770*/  UIMAD UR11, UR23, UR5, UR11 ;  /* 0x00000005170b72a4 */ /* 0x000fe4000f8e020b */
[----:B------:R-:W-:-:S02]  /*0780*/  USHF.R.S32.HI UR7, URZ, 0x1f, UR24 ;  /* 0x0000001f3f077899 */ /* 0x000fc40008011418 */
[----:B------:R-:W-:Y:S02]  /*0790*/  ULDC.64 UR4, c[0x0][0x180] ;  /* 0x0000600000047ab9 */ /* 0x000fe40000000a00 */
[----:B------:R-:W-:Y:S02]  /*07a0*/  UIADD3 UR13, UR13, UR11, URZ ;  /* 0x0000000b0d0d7290 */ /* 0x000fe4000fffe03f */
[----:B------:R-:W-:Y:S02]  /*07b0*/  UIMAD UR7, UR7, UR4, URZ ;  /* 0x00000004070772a4 */ /* 0x000fe4000f8e023f */
[----:B------:R-:W-:Y:S02]  /*07c0*/  UIMAD.WIDE.U32 UR12, UR24, UR4, UR12 ;  /* 0x00000004180c72a5 */ /* 0x000fe4000f8e000c */
[----:B------:R-:W-:-:S04]  /*07d0*/  UIMAD UR5, UR24, UR5, UR7 ;  /* 0x00000005180572a4 */ /* 0x000fc8000f8e0207 */
[----:B------:R-:W-:Y:S02]  /*07e0*/  UIADD3 UR11, UR13, UR5, URZ ;  /* 0x000000050d0b7290 */ /* 0x000fe4000fffe03f */
.L_x_91:
        /* <DEDUP_REMOVED lines=13> */
[----:B------:R-:W-:-:S07]  /*08c0*/  UIMAD.WIDE.U32 UR28, UR29, UR4, UR28 ;  /* 0x000000041d1c72a5 */ /* 0x000fce000f8e001c */
[----:B------:R-:W-:Y:S02]  /*08d0*/  UMOV UR13, UR29 ;  /* 0x0000001d000d7c82 */ /* 0x000fe40008000000 */
[----:B--2---:R-:W-:Y:S02]  /*08e0*/  UIMAD.WIDE.U32 UR28, UR13, UR5, URZ ;  /* 0x000000050d1c72a5 */ /* 0x004fe4000f8e003f */
[----:B------:R-:W-:-:S05]  /*08f0*/  @UP0 UIADD3 UR13, UR23, UR8, URZ ;  /* 0x00000008170d0290 */ /* 0x000fca000fffe03f */
[----:B------:R-:W-:Y:S02]  /*0900*/  UMOV UR27, UR29 ;  /* 0x0000001d001b7c82 */ /* 0x000fe40008000000 */
        /* <DEDUP_REMOVED lines=11> */
[----:B------:R-:W-:Y:S02]  /*09c0*/  ULDC.64 UR4, c[0x0][0x1a0] ;  /* 0x0000680000047ab9 */ /* 0x000fe40000000a00 */
[----:B------:R-:W-:Y:S02]  /*09d0*/  @UP0 UIMAD.WIDE.U32 UR28, UR13, UR4, URZ ;  /* 0x000000040d1c02a5 */ /* 0x000fe4000f8e003f */
[----:B------:R-:W-:-:S02]  /*09e0*/  UMOV UR8, UR27 ;  /* 0x0000001b00087c82 */ /* 0x000fc40008000000 */
[----:B------:R-:W-:Y:S02]  /*09f0*/  @!UP1 UIADD3 UR8, -UR8, URZ, URZ ;  /* 0x0000003f08089290 */ /* 0x000fe4000fffe13f */
[----:B------:R-:W-:Y:S02]  /*0a00*/  @UP0 UIMAD UR13, UR13, UR5, UR29 ;  /* 0x000000050d0d02a4 */ /* 0x000fe4000f8e021d */
[----:B------:R-:W-:Y:S02]  /*0a10*/  @!UP2 ULOP3.LUT UR8, URZ, UR7, URZ, 0x33, !UPT ;  /* 0x000000073f08a292 */ /* 0x000fe4000f8e333f */
[----:B------:R-:W-:Y:S02]  /*0a20*/  @UP0 UMOV UR14, UR28 ;  /* 0x0000001c000e0c82 */ /* 0x000fe40008000000 */
        /* <DEDUP_REMOVED lines=15> */
.L_x_92:
[----:B------:R-:W-:Y:S01]  /*0b20*/  SHF.R.S32.HI R7, RZ, 0x1f, R6 ;  /* 0x0000001fff077819 */ /* 0x000fe20000011406 */
[----:B------:R-:W1:Y:S01]  /*0b30*/  S2R R16, SR_CTAID.Z ;  /* 0x0000000000107919 */ /* 0x000e620000002700 */
[----:B------:R-:W-:Y:S01]  /*0b40*/  ULDC.64 UR4, c[0x0][0x1b8] ;  /* 0x00006e0000047ab9 */ /* 0x000fe20000000a00 */
[----:B------:R-:W-:Y:S01]  /*0b50*/  IMAD.U32 R166, RZ, RZ, UR8 ;  /* 0x00000008ffa67e24 */ /* 0x000fe2000f8e00ff */
[CC--:B------:R-:W-:Y:S01]  /*0b60*/  LEA.HI R10, R7.reuse, R6.reuse, RZ, 0x4 ;  /* 0x00000006070a7211 */ /* 0x0c0fe200078f20ff */
[----:B------:R-:W-:Y:S01]  /*0b70*/  UIMAD UR4, UR27, UR4, URZ ;  /* 0x000000041b0472a4 */ /* 0x000fe2000f8e023f */
[----:B------:R-:W-:Y:S01]  /*0b80*/  LEA.HI R14, R7, R6, RZ, 0x3 ;  /* 0x00000006070e7211 */ /* 0x000fe200078f18ff */
[----:B------:R-:W-:Y:S01]  /*0b90*/  IMAD.U32 R232, RZ, RZ, UR8 ;  /* 0x00000008ffe87e24 */ /* 0x000fe2000f8e00ff */
[----:B------:R-:W-:Y:S01]  /*0ba0*/  SHF.R.S32.HI R0, RZ, 0x4, R10 ;  /* 0x00000004ff007819 */ /* 0x000fe2000001140a */
[----:B------:R-:W-:Y:S01]  /*0bb0*/  UIMAD UR23, UR8, UR5, UR4 ;  /* 0x00000005081772a4 */ /* 0x000fe2000f8e0204 */
[----:B------:R-:W-:Y:S01]  /*0bc0*/  LOP3.LUT R3, R14, 0xfffffff8, RZ, 0xc0, !PT ;  /* 0xfffffff80e037812 */ /* 0x000fe200078ec0ff */
[----:B------:R-:W-:Y:S01]  /*0bd0*/  IMAD.U32 R18, RZ, RZ, UR16 ;  /* 0x00000010ff127e24 */ /* 0x000fe2000f8e00ff */
[----:B------:R-:W-:Y:S01]  /*0be0*/  LEA.HI R225, R10, R0, RZ, 0x1 ;  /* 0x000000000ae17211 */ /* 0x000fe200078f08ff */
[----:B------:R-:W-:Y:S01]  /*0bf0*/  ULDC.64 UR4, c[0x0][0x1a8] ;  /* 0x00006a0000047ab9 */ /* 0x000fe20000000a00 */
[----:B------:R-:W-:Y:S01]  /*0c00*/  SHF.R.S32.HI R14, RZ, 0x3, R14 ;  /* 0x00000003ff0e7819 */ /* 0x000fe2000001140e */
[----:B------:R-:W-:Y:S01]  /*0c10*/  IMAD.IADD R3, R6, 0x1, -R3 ;  /* 0x0000000106037824 */ /* 0x000fe200078e0a03 */
[----:B------:R-:W-:Y:S01]  /*0c20*/  LOP3.LUT R10, R10, 0xfffffff0, RZ, 0xc0, !PT ;  /* 0xfffffff00a0a7812 */ /* 0x000fe200078ec0ff */
[----:B------:R-:W-:Y:S01]  /*0c30*/  UIMAD UR4, UR25, UR4, URZ ;  /* 0x00000004190472a4 */ /* 0x000fe2000f8e023f */
        /* <DEDUP_REMOVED lines=11> */
[----:B------:R-:W-:Y:S01]  /*0cf0*/  UIMAD UR4, UR26, UR5, UR4 ;  /* 0x000000051a0472a4 */ /* 0x000fe2000f8e0204 */
[----:B------:R-:W-:Y:S01]  /*0d00*/  SHF.R.U32.HI R228, RZ, 0x3, R228 ;  /* 0x00000003ffe47819 */ /* 0x000fe200000116e4 */
[----:B------:R-:W-:Y:S01]  /*0d10*/  BSSY B0, `(.L_x_93) ;  /* 0x000005d000007945 */ /* 0x000fe20003800000 */
[----:B------:R-:W-:Y:S01]  /*0d20*/  LEA.HI R0, R0, R10, RZ, 0x3 ;  /* 0x0000000a00007211 */ /* 0x000fe200078f18ff */
[----:B------:R-:W-:Y:S01]  /*0d30*/  IMAD.WIDE R18, R18, 0x40, R14 ;  /* 0x0000004012127825 */ /* 0x000fe200078e020e */
[----:B------:R-:W-:-:S02]  /*0d40*/  SHF.R.S32.HI R237, RZ, 0x1f, R236 ;  /* 0x0000001fffed7819 */ /* 0x000fc400000114ec */
        /* <DEDUP_REMOVED lines=18> */
[----:B------:R-:W-:Y:S01]  /*0e70*/  UIADD3 UR6, -UR17, UR19, URZ ;  /* 0x0000001311067290 */ /* 0x000fe2000fffe13f */
[----:B------:R-:W-:Y:S01]  /*0e80*/  IMAD.WIDE.U32 R8, R14, c[0x0][0x1a0], R236 ;  /* 0x000068000e087a25 */ /* 0x000fe200078e00ec */
[----:B------:R-:W-:-:S02]  /*0e90*/  LEA.HI R7, R7, R6, RZ, 0x5 ;  /* 0x0000000607077211 */ /* 0x000fc400078f28ff */
[----:B------:R-:W-:Y:S01]  /*0ea0*/  IADD3 R13, R17, UR4, RZ ;  /* 0x00000004110d7c10 */ /* 0x000fe2000fffe0ff */
[----:B------:R-:W-:Y:S01]  /*0eb0*/  IMAD R2, R14, c[0x0][0x1a4], R2 ;  /* 0x000069000e027a24 */ /* 0x000fe200078e0202 */
[----:B------:R-:W-:Y:S01]  /*0ec0*/  IADD3 R8, P0, R8, UR14, RZ ;  /* 0x0000000e08087c10 */ /* 0x000fe2000ff1e0ff */
[----:B------:R-:W-:Y:S01]  /*0ed0*/  IMAD.SHL.U32 R4, R4, 0x40, RZ ;  /* 0x0000004004047824 */ /* 0x000fe200078e00ff */
[----:B------:R-:W-:Y:S01]  /*0ee0*/  IADD3 R231, R236, 0x40, RZ ;  /* 0x00000040ece77810 */ /* 0x000fe20007ffe0ff */
[----:B------:R-:W-:Y:S01]  /*0ef0*/  IMAD.SHL.U32 R5, R225, 0x8, RZ ;  /* 0x00000008e1057824 */ /* 0x000fe200078e00ff */
[----:B------:R-:W-:Y:S01]  /*0f00*/  IADD3.X R9, R9, UR13, R2, P0, !PT ;  /* 0x0000000d09097c10 */ /* 0x000fe200087fe402 */
[----:B------:R-:W-:Y:S01]  /*0f10*/  IMAD.SHL.U32 R0, R0, 0x40, RZ ;  /* 0x0000004000007824 */ /* 0x000fe200078e00ff */
[----:B------:R-:W-:Y:S01]  /*0f20*/  LOP3.LUT R4, R4, 0x1c0, RZ, 0xc0, !PT ;  /* 0x000001c004047812 */ /* 0x000fe200078ec0ff */
[----:B------:R-:W-:Y:S01]  /*0f30*/  IMAD.WIDE.U32 R232, R232, c[0x0][0x1b0], R10 ;  /* 0x00006c00e8e87a25 */ /* 0x000fe200078e000a */
[----:B------:R-:W-:-:S02]  /*0f40*/  ISETP.GE.AND P0, PT, R14, UR6, PT ;  /* 0x000000060e007c0c */ /* 0x000fc4000bf06270 */
[----:B------:R-:W-:Y:S01]  /*0f50*/  LOP3.LUT R5, R4, 0x8, R5, 0xf8, !PT ;  /* 0x0000000804057812 */ /* 0x000fe200078ef805 */
[----:B------:R-:W-:Y:S01]  /*0f60*/  IMAD.WIDE.U32 R166, R166, c[0x0][0x1b8], R8 ;  /* 0x00006e00a6a67a25 */ /* 0x000fe200078e0008 */
[----:B------:R-:W-:Y:S02]  /*0f70*/  SHF.R.U32.HI R4, RZ, 0x3, R4 ;  /* 0x00000003ff047819 */ /* 0x000fe40000011604 */
[----:B------:R-:W-:Y:S01]  /*0f80*/  LOP3.LUT R11, R7, 0xffffffe0, RZ, 0xc0, !PT ;  /* 0xffffffe0070b7812 */ /* 0x000fe200078ec0ff */
[----:B------:R-:W-:Y:S01]  /*0f90*/  IMAD.MOV.U32 R2, RZ, RZ, 0x10 ;  /* 0x00000010ff027424 */ /* 0x000fe200078e00ff */
[----:B------:R-:W-:Y:S01]  /*0fa0*/  IADD3 R29, R167, UR23, RZ ;  /* 0x00000017a71d7c10 */ /* 0x000fe2000fffe0ff */
[----:B------:R-:W-:Y:S01]  /*0fb0*/  IMAD.SHL.U32 R228, R228, 0x2, RZ ;  /* 0x00000002e4e47824 */ /* 0x000fe200078e00ff */
[----:B------:R-:W-:Y:S01]  /*0fc0*/  LOP3.LUT R4, R5, R4, RZ, 0x3c, !PT ;  /* 0x0000000405047212 */ /* 0x000fe200078e3cff */
[----:B------:R-:W-:Y:S01]  /*0fd0*/  IMAD.IADD R11, R6, 0x1, -R11 ;  /* 0x00000001060b7824 */ /* 0x000fe200078e0a0b */
[----:B------:R-:W-:Y:S01]  /*0fe0*/  SHF.R.S32.HI R7, RZ, 0x5, R7 ;  /* 0x00000005ff077819 */ /* 0x000fe20000011407 */
[----:B------:R1:W-:Y:S01]  /*0ff0*/  STL [R1+0xc], R29 ;  /* 0x00000c1d01007387 */ /* 0x0003e20000100800 */
[----:B------:R-:W-:Y:S01]  /*1000*/  LOP3.LUT R4, R4, 0xfffffe00, R0, 0xf8, !PT ;  /* 0xfffffe0004047812 */ /* 0x000fe200078ef800 */
[----:B------:R-:W-:Y:S01]  /*1010*/  IMAD.MOV.U32 R0, RZ, RZ, 0x20 ;  /* 0x00000020ff007424 */ /* 0x000fe200078e00ff */
[----:B------:R-:W-:-:S02]  /*1020*/  IADD3 R230, R236, 0x80, RZ ;  /* 0x00000080ece67810 */ /* 0x000fc40007ffe0ff */
[----:B------:R-:W-:Y:S02]  /*1030*/  IADD3 R229, R236, 0xc0, RZ ;  /* 0x000000c0ece57810 */ /* 0x000fe40007ffe0ff */
[----:B------:R-:W-:Y:S02]  /*1040*/  SEL R2, R2, 0xfffffff0, !P1 ;  /* 0xfffffff002027807 */ /* 0x000fe40004800000 */
[----:B------:R-:W-:Y:S02]  /*1050*/  SEL R0, R0, 0xffffffe0, !P2 ;  /* 0xffffffe000007807 */ /* 0x000fe40005000000 */
[----:B------:R-:W-:Y:S01]  /*1060*/  IADD3 R235, R233, UR22, RZ ;  /* 0x00000016e9eb7c10 */ /* 0x000fe2000fffe0ff */
[----:B------:R-:W-:Y:S05]  /*1070*/  @P0 BRA `(.L_x_94) ;  /* 0x0000026000000947 */ /* 0x000fea0003800000 */
[----:B------:R-:W-:Y:S01]  /*1080*/  ISETP.GE.AND P6, PT, R236, c[0x0][0x220], PT ;  /* 0x00008800ec007a0c */ /* 0x000fe20003fc6270 */
[----:B------:R-:W-:Y:S01]  /*1090*/  IMAD R5, R19, c[0x0][0x190], RZ ;  /* 0x0000640013057a24 */ /* 0x000fe200078e02ff */
[----:B------:R-:W-:Y:S01]  /*10a0*/  ISETP.GE.AND P5, PT, R231, c[0x0][0x220], PT ;  /* 0x00008800e7007a0c */ /* 0x000fe20003fa6270 */
[----:B------:R-:W-:Y:S01]  /*10b0*/  IMAD.MOV.U32 R12, RZ, RZ, R16 ;  /* 0x000000ffff0c7224 */ /* 0x000fe200078e0010 */
[----:B------:R-:W-:Y:S01]  /*10c0*/  ISETP.GE.AND P4, PT, R230, c[0x0][0x220], PT ;  /* 0x00008800e6007a0c */ /* 0x000fe20003f86270 */
[C---:B------:R-:W-:Y:S01]  /*10d0*/  IMAD R5, R18.reuse, c[0x0][0x194], R5 ;  /* 0x0000650012057a24 */ /* 0x040fe200078e0205 */
        /* <DEDUP_REMOVED lines=32> */
.L_x_94:
[----:B------:R-:W-:Y:S05]  /*12e0*/  BSYNC B0 ;  /* 0x0000000000007941 */ /* 0x000fea0003800000 */
.L_x_93:
[----:B------:R-:W-:Y:S01]  /*12f0*/  IADD3 R10, R14, 0x10, RZ ;  /* 0x000000100e0a7810 */ /* 0x000fe20007ffe0ff */
[----:B------:R-:W-:Y:S03]  /*1300*/  BSSY B0, `(.L_x_95) ;  /* 0x000002c000007945 */ /* 0x000fe60003800000 */
[----:B------:R-:W-:-:S13]  /*1310*/  ISETP.GE.AND P0, PT, R10, UR6, PT ;  /* 0x000000060a007c0c */ /* 0x000fda000bf06270 */
[----:B------:R-:W-:Y:S05]  /*1320*/  @P0 BRA `(.L_x_96) ;  /* 0x0000029000000947 */ /* 0x000fea0003800000 */
[----:B------:R-:W-:Y:S01]  /*1330*/  IADD3 R8, P0, R18, 0x10, RZ ;  /* 0x0000001012087810 */ /* 0x000fe20007f1e0ff */
[----:B--2---:R-:W-:Y:S01]  /*1340*/  IMAD.MOV.U32 R20, RZ, RZ, R16 ;  /* 0x000000ffff147224 */ /* 0x004fe200078e0010 */
        /* <DEDUP_REMOVED lines=39> */
.L_x_96:
[----:B------:R-:W-:Y:S05]  /*15c0*/  BSYNC B0 ;  /* 0x0000000000007941 */ /* 0x000fea0003800000 */
.L_x_95:
[----:B--2---:R-:W-:Y:S01]  /*15d0*/  IADD3 R9, R14, 0x20, RZ ;  /* 0x000000200e097810 */ /* 0x004fe20007ffe0ff */
        /* <DEDUP_REMOVED lines=44> */
.L_x_98:
[----:B------:R-:W-:Y:S05]  /*18a0*/  BSYNC B0 ;  /* 0x0000000000007941 */ /* 0x000fea0003800000 */
.L_x_97:
        /* <DEDUP_REMOVED lines=48> */
.L_x_100:
[----:B------:R-:W-:Y:S05]  /*1bb0*/  BSYNC B0 ;  /* 0x0000000000007941 */ /* 0x000fea0003800000 */
.L_x_99:
[----:B------:R-:W-:Y:S01]  /*1bc0*/  UIADD3 UR30, UR9, -0x1, URZ ;  /* 0xffffffff091e7890 */ /* 0x000fe2000fffe03f */
[----:B------:R-:W-:Y:S01]  /*1bd0*/  MOV R234, R232 ;  /* 0x000000e800ea7202 */ /* 0x000fe20000000f00 */
[----:B------:R-:W-:Y:S01]  /*1be0*/  IMAD.U32 R5, RZ, RZ, UR33 ;  /* 0x00000021ff057e24 */ /* 0x000fe2000f8e00ff */
[----:B------:R-:W-:Y:S01]  /*1bf0*/  BSSY B0, `(.L_x_101) ;  /* 0x000002a000007945 */ /* 0x000fe20003800000 */
[----:B------:R-:W-:Y:S02]  /*1c00*/  UIMAD UR29, UR30, -0x40, UR18 ;  /* 0xffffffc01e1d78a4 */ /* 0x000fe4000f8e0212 */
[----:B------:R-:W-:Y:S01]  /*1c10*/  USHF.R.S32.HI UR34, URZ, 0x1f, UR30 ;  /* 0x0000001f3f227899 */ /* 0x000fe2000801141e */
[----:B---3--:R-:W-:Y:S01]  /*1c20*/  IMAD.WIDE.U32 R18, R5, UR30, R234 ;  /* 0x0000001e05127c25 */ /* 0x008fe2000f8e00ea */
        /* <DEDUP_REMOVED lines=9> */
[C---:B--2---:R-:W-:Y:S01]  /*1cc0*/  @!P5 LEA R22, P6, R18.reuse, c[0x0][0x168], 0x1 ;  /* 0x00005a001216da11 */ /* 0x044fe200078c08ff */
        /* <DEDUP_REMOVED lines=28> */
.L_x_102:
[----:B------:R-:W-:Y:S05]  /*1e90*/  BSYNC B0 ;  /* 0x0000000000007941 */ /* 0x000fea0003800000 */
.L_x_101:
        /* <DEDUP_REMOVED lines=9> */
[----:B--2---:R-:W-:-:S04]  /*1f30*/  IADD3 R13, P0, R18, UR27, RZ ;  /* 0x0000001b120d7c10 */ /* 0x004fc8000ff1e0ff */
        /* <DEDUP_REMOVED lines=31> */
.L_x_104:
[----:B------:R-:W-:Y:S05]  /*2130*/  BSYNC B0 ;  /* 0x0000000000007941 */ /* 0x000fea0003800000 */
.L_x_103:
[----:B------:R-:W-:Y:S01]  /*2140*/  ISETP.GE.AND P0, PT, R9, UR29, PT ;  /* 0x0000001d09007c0c */ /* 0x000fe2000bf06270 */
[----:B------:R-:W-:-:S12]  /*2150*/  BSSY B0, `(.L_x_105) ;  /* 0x0000027000007945 */ /* 0x000fd80003800000 */
[----:B------:R-:W-:Y:S05]  /*2160*/  @P0 BRA `(.L_x_106) ;  /* 0x0000025000000947 */ /* 0x000fea0003800000 */
[----:B------:R-:W-:Y:S01]  /*2170*/  ISETP.GE.AND P5, PT, R236, c[0x0][0x220], PT ;  /* 0x00008800ec007a0c */ /* 0x000fe20003fa6270 */
[----:B--2---:R-:W-:Y:S01]  /*2180*/  IMAD.MOV.U32 R12, RZ, RZ, c[0x0][0x198] ;  /* 0x00006600ff0c7624 */ /* 0x004fe200078e00ff */
        /* <DEDUP_REMOVED lines=35> */
.L_x_106:
[----:B------:R-:W-:Y:S05]  /*23c0*/  BSYNC B0 ;  /* 0x0000000000007941 */ /* 0x000fea0003800000 */
.L_x_105:
[----:B------:R-:W-:Y:S01]  /*23d0*/  ISETP.GE.AND P0, PT, R8, UR29, PT ;  /* 0x0000001d08007c0c */ /* 0x000fe2000bf06270 */
[----:B------:R-:W-:-:S12]  /*23e0*/  BSSY B0, `(.L_x_107) ;  /* 0x0000029000007945 */ /* 0x000fd80003800000 */
[----:B------:R-:W-:Y:S05]  /*23f0*/  @P0 BRA `(.L_x_108) ;  /* 0x0000027000000947 */ /* 0x000fea0003800000 */
[----:B------:R-:W-:Y:S01]  /*2400*/  ISETP.GE.AND P5, PT, R236, c[0x0][0x220], PT ;  /* 0x00008800ec007a0c */ /* 0x000fe20003fa6270 */
[----:B--23--:R-:W-:Y:S01]  /*2410*/  IMAD.MOV.U32 R12, RZ, RZ, c[0x0][0x198] ;  /* 0x00006600ff0c7624 */ /* 0x00cfe200078e00ff */
        /* <DEDUP_REMOVED lines=37> */
.L_x_108:
[----:B------:R-:W-:Y:S05]  /*2670*/  BSYNC B0 ;  /* 0x0000000000007941 */ /* 0x000fea0003800000 */
.L_x_107:
[----:B------:R-:W-:Y:S01]  /*2680*/  ULDC.64 UR4, c[0x0][0x318] ;  /* 0x0000c60000047ab9 */ /* 0x000fe20000000a00 */
[----:B------:R-:W0:Y:S01]  /*2690*/  LDGDEPBAR ;  /* 0x00000000000079af */ /* 0x000e220000000000 */
[----:B------:R-:W-:Y:S01]  /*26a0*/  UISETP.NE.U32.AND UP1, UPT, URZ, UR4, UPT ;  /* 0x000000043f00728c */ /* 0x000fe2000bf25070 */
[----:B------:R-:W-:Y:S02]  /*26b0*/  IMAD.MOV.U32 R198, RZ, RZ, R28 ;  /* 0x000000ffffc67224 */ /* 0x000fe400078e001c */
[----:B------:R-:W-:Y:S01]  /*26c0*/  IMAD.MOV.U32 R199, RZ, RZ, R29 ;  /* 0x000000ffffc77224 */ /* 0x000fe200078e001d */
[----:B------:R-:W-:-:S03]  /*26d0*/  UISETP.NE.AND.EX UP1, UPT, URZ, UR5, UPT, UP1 ;  /* 0x000000053f00728c */ /* 0x000fc6000bf25310 */
[----:B------:R-:W-:-:S03]  /*26e0*/  ULDC.64 UR4, c[0x0][0x320] ;  /* 0x0000c80000047ab9 */ /* 0x000fc60000000a00 */
[----:B------:R-:W-:-:S05]  /*26f0*/  PLOP3.LUT P0, PT, PT, PT, UP1, 0x80, 0x0 ;  /* 0x000000000000781c */ /* 0x000fca0003f0f018 */
[----:B------:R-:W-:Y:S02]  /*2700*/  @UP1 USHF.R.S32.HI UR6, URZ, 0x1f, UR24 ;  /* 0x0000001f3f061899 */ /* 0x000fe40008011418 */
[----:B------:R-:W-:Y:S02]  /*2710*/  @UP1 UMOV UR36, UR26 ;  /* 0x0000001a00241c82 */ /* 0x000fe40008000000 */
[----:B------:R-:W-:Y:S02]  /*2720*/  @UP1 UIMAD UR6, UR6, UR4, URZ ;  /* 0x00000004060612a4 */ /* 0x000fe4000f8e023f */
[----:B------:R-:W-:Y:S02]  /*2730*/  @UP1 UMOV UR37, UR25 ;  /* 0x0000001900251c82 */ /* 0x000fe40008000000 */
[----:B------:R-:W-:Y:S01]  /*2740*/  @UP1 UIMAD.WIDE.U32 UR36, UR24, UR4, UR36 ;  /* 0x00000004182412a5 */ /* 0x000fe2000f8e0024 */
[----:B------:R-:W-:-:S04]  /*2750*/  DEPBAR.LE SB0, 0x0 ;  /* 0x000080000000791a */ /* 0x000fc80000000000 */
[----:B------:R-:W-:Y:S02]  /*2760*/  @UP1 UIMAD UR5, UR24, UR5, UR6 ;  /* 0x00000005180512a4 */ /* 0x000fe4000f8e0206 */
[----:B------:R-:W-:Y:S02]  /*2770*/  ULDC UR4, c[0x0][0x318] ;  /* 0x0000c60000047ab9 */ /* 0x000fe40000000800 */
[----:B------:R-:W-:Y:S02]  /*2780*/  @UP1 ULEA UR6, UP0, UR36, UR4, 0x2 ;  /* 0x0000000424061291 */ /* 0x000fe4000f80103f */
[----:B------:R-:W-:Y:S02]  /*2790*/  @UP1 UIADD3 UR5, UR37, UR5, URZ ;  /* 0x0000000525051290 */ /* 0x000fe4000fffe03f */
[----:B------:R-:W-:Y:S02]  /*27a0*/  ULDC UR4, c[0x0][0x31c] ;  /* 0x0000c70000047ab9 */ /* 0x000fe40000000800 */
[----:B------:R-:W-:Y:S01]  /*27b0*/  @UP1 ULEA.HI.X UR7, UR36, UR4, UR5, 0x2, UP0 ;  /* 0x0000000424071291 */ /* 0x000fe200080f1405 */
[----:B--23--:R-:W-:-:S05]  /*27c0*/  IMAD.U32 R12, RZ, RZ, UR6 ;  /* 0x00000006ff0c7e24 */ /* 0x00cfca000f8e00ff */
[----:B------:R-:W-:Y:S01]  /*27d0*/  MOV R13, UR7 ;  /* 0x00000007000d7c02 */ /* 0x000fe20008000f00 */
[----:B------:R-:W-:-:S05]  /*27e0*/  ULDC.64 UR6, c[0x0][0x1a0] ;  /* 0x0000680000067ab9 */ /* 0x000fca0000000a00 */
[----:B------:R2:W3:Y:S04]  /*27f0*/  @P0 LDG.E R13, [R12.64] ;  /* 0x000000140c0d0981 */ /* 0x0004e8000c1e1900 */
[----:B------:R-:W-:Y:S01]  /*2800*/  BAR.SYNC.DEFER_BLOCKING 0x0 ;  /* 0x0000000000007b1d */ /* 0x000fe20000010000 */
[----:B------:R-:W-:Y:S01]  /*2810*/  ISETP.GE.AND P1, PT, R14, UR29, PT ;  /* 0x0000001d0e007c0c */ /* 0x000fe2000bf26270 */
[----:B------:R-:W-:Y:S01]  /*2820*/  USHF.L.U64.HI UR31, UR6, UR31, UR7 ;  /* 0x0000001f061f7299 */ /* 0x000fe20008010207 */
[----:B------:R-:W-:Y:S01]  /*2830*/  MOV R198, R166 ;  /* 0x000000a600c67202 */ /* 0x000fe20000000f00 */
[----:B------:R-:W-:Y:S01]  /*2840*/  USHF.L.U32 UR5, UR6, 0x6, URZ ;  /* 0x0000000606057899 */ /* 0x000fe2000800063f */
[----:B------:R-:W-:Y:S01]  /*2850*/  IMAD.SHL.U32 R227, R6, 0x2, RZ ;  /* 0x0000000206e37824 */ /* 0x000fe200078e00ff */
[----:B------:R-:W-:Y:S01]  /*2860*/  UIMAD UR4, UR31, UR30, URZ ;  /* 0x0000001e1f0472a4 */ /* 0x000fe2000f8e023f */
[----:B------:R-:W-:Y:S01]  /*2870*/  BSSY B0, `(.L_x_109) ;  /* 0x0000035000007945 */ /* 0x000fe20003800000 */
[----:B------:R4:W-:Y:S02]  /*2880*/  STL.64 [R1+0x8], R198 ;  /* 0x000008c601007387 */ /* 0x0009e40000100a00 */
[----:B------:R-:W-:Y:S01]  /*2890*/  UIMAD UR34, UR34, UR5, UR4 ;  /* 0x00000005222272a4 */ /* 0x000fe2000f8e0204 */
[----:B------:R-:W-:-:S02]  /*28a0*/  LOP3.LUT R227, R227, 0x6, RZ, 0xc0, !PT ;  /* 0x00000006e3e37812 */ /* 0x000fc400078ec0ff */
[----:B------:R-:W-:Y:S01]  /*28b0*/  UMOV UR4, URZ ;  /* 0x0000003f00047c82 */ /* 0x000fe20008000000 */
[----:B--2---:R-:W3:Y:S01]  /*28c0*/  @P0 MUFU.RCP R12, c[0x0][0x238] ;  /* 0x00008e00000c0b08 */ /* 0x004ee20000001000 */
[----:B------:R4:W-:Y:S04]  /*28d0*/  @P1 STS.128 [R228+0x10000], RZ ;  /* 0x010000ffe4001388 */ /* 0x0009e80000000c00 */
[----:B------:R4:W-:Y:S04]  /*28e0*/  @P1 STS.128 [R228+0x12000], RZ ;  /* 0x012000ffe4001388 */ /* 0x0009e80000000c00 */
[----:B------:R4:W-:Y:S04]  /*28f0*/  @P1 STS.128 [R228+0x14000], RZ ;  /* 0x014000ffe4001388 */ /* 0x0009e80000000c00 */
[----:B------:R4:W-:Y:S01]  /*2900*/  @P1 STS.128 [R228+0x16000], RZ ;  /* 0x016000ffe4001388 */ /* 0x0009e20000000c00 */
[----:B---3--:R-:W-:Y:S01]  /*2910*/  @P0 FMUL.FTZ R12, R13, R12 ;  /* 0x0000000c0d0c0220 */ /* 0x008fe20000410000 */
[----:B------:R-:W-:-:S03]  /*2920*/  SHF.R.S32.HI R13, RZ, 0x1f, R11 ;  /* 0x0000001fff0d7819 */ /* 0x000fc6000001140b */
[----:B------:R2:W3:Y:S01]  /*2930*/  @P0 R2UR UR24, R12 ;  /* 0x000000000c1803c2 */ /* 0x0004e200000e0000 */
[----:B------:R-:W-:-:S04]  /*2940*/  LEA.HI R11, R13, R11, RZ, 0x2 ;  /* 0x0000000b0d0b7211 */ /* 0x000fc800078f10ff */
[----:B------:R-:W-:Y:S01]  /*2950*/  SHF.R.S32.HI R6, RZ, 0x2, R11 ;  /* 0x00000002ff067819 */ /* 0x000fe2000001140b */
[----:B--2---:R-:W-:Y:S01]  /*2960*/  IMAD.U32 R12, RZ, RZ, UR30 ;  /* 0x0000001eff0c7e24 */ /* 0x004fe2000f8e00ff */
[----:B---3--:R-:W-:-:S03]  /*2970*/  @UP1 UMOV UR4, UR24 ;  /* 0x0000001800041c82 */ /* 0x008fc60008000000 */
[----:B------:R-:W-:-:S05]  /*2980*/  IMAD.WIDE.U32 R12, R12, UR5, R198 ;  /* 0x000000050c0c7c25 */ /* 0x000fca000f8e00c6 */
[----:B------:R-:W-:Y:S01]  /*2990*/  IADD3 R17, R13, UR34, RZ ;  /* 0x000000220d117c10 */ /* 0x000fe2000fffe0ff */
[----:B------:R-:W-:Y:S05]  /*29a0*/  @P1 BRA `(.L_x_110) ;  /* 0x0000021000001947 */ /* 0x000fea0003800000 */
[----:B----4-:R-:W-:Y:S02]  /*29b0*/  ISETP.GE.AND P5, PT, R236, c[0x0][0x220], PT ;  /* 0x00008800ec007a0c */ /* 0x010fe40003fa6270 */
[----:B------:R-:W-:Y:S02]  /*29c0*/  ISETP.GE.AND P4, PT, R231, c[0x0][0x220], PT ;  /* 0x00008800e7007a0c */ /* 0x000fe40003f86270 */
        /* <DEDUP_REMOVED lines=31> */
.L_x_110:
[----:B----4-:R-:W-:Y:S05]  /*2bc0*/  BSYNC B0 ;  /* 0x0000000000007941 */ /* 0x010fea0003800000 */
.L_x_109:
        /* <DEDUP_REMOVED lines=45> */
.L_x_112:
[----:B------:R-:W-:Y:S05]  /*2ea0*/  BSYNC B0 ;  /* 0x0000000000007941 */ /* 0x000fea0003800000 */
.L_x_111:
        /* <DEDUP_REMOVED lines=44> */
.L_x_114:
[----:B------:R-:W-:Y:S05]  /*3170*/  BSYNC B0 ;  /* 0x0000000000007941 */ /* 0x000fea0003800000 */
.L_x_113:
        /* <DEDUP_REMOVED lines=46> */
.L_x_116:
[----:B------:R-:W-:Y:S05]  /*3460*/  BSYNC B0 ;  /* 0x0000000000007941 */ /* 0x000fea0003800000 */
.L_x_115:
[C---:B------:R-:W-:Y:S01]  /*3470*/  IMAD.SHL.U32 R8, R3.reuse, 0x40, RZ ;  /* 0x0000004003087824 */ /* 0x040fe200078e00ff */
[----:B------:R-:W-:Y:S01]  /*3480*/  R2P PR, R3, 0x6 ;  /* 0x0000000603007804 */ /* 0x000fe20000000000 */
[----:B------:R-:W-:Y:S01]  /*3490*/  IMAD.SHL.U32 R14, R14, 0x8, RZ ;  /* 0x000000080e0e7824 */ /* 0x000fe200078e00ff */
[----:B------:R-:W0:Y:S01]  /*34a0*/  LDGDEPBAR ;  /* 0x00000000000079af */ /* 0x000e220000000000 */
[C---:B------:R-:W-:Y:S01]  /*34b0*/  IMAD R226, R7.reuse, 0x400, R4 ;  /* 0x0000040007e27824 */ /* 0x040fe200078e0204 */
[----:B------:R-:W-:Y:S01]  /*34c0*/  LOP3.LUT R8, R8, 0x1c0, RZ, 0xc0, !PT ;  /* 0x000001c008087812 */ /* 0x000fe200078ec0ff */
[----:B------:R-:W-:Y:S01]  /*34d0*/  UISETP.GE.AND UP0, UPT, UR9, 0x2, UPT ;  /* 0x000000020900788c */ /* 0x000fe2000bf06270 */
[----:B------:R-:W-:Y:S01]  /*34e0*/  LEA R7, R7, UR17, 0x4 ;  /* 0x0000001107077c11 */ /* 0x000fe2000f8e20ff */
[----:B------:R-:W-:Y:S01]  /*34f0*/  IMAD.SHL.U32 R226, R226, 0x2, RZ ;  /* 0x00000002e2e27824 */ /* 0x000fe200078e00ff */
[----:B------:R-:W-:Y:S02]  /*3500*/  LOP3.LUT R14, R8, 0x8, R14, 0xf8, !PT ;  /* 0x00000008080e7812 */ /* 0x000fe400078ef80e */
        /* <DEDUP_REMOVED lines=9> */
[----:B------:R-:W-:Y:S03]  /*35a0*/  LDSM.16.M88.4 R40, [R222] ;  /* 0x00000000de28783b */ /* 0x000fe60000000200 */
[----:B------:R-:W-:Y:S01]  /*35b0*/  IMAD.SHL.U32 R225, R225, 0x2, RZ ;  /* 0x00000002e1e17824 */ /* 0x000fe200078e00ff */
[----:B------:R-:W-:Y:S04]  /*35c0*/  LDSM.16.M88.4 R76, [R224+0x2000] ;  /* 0x00200000e04c783b */ /* 0x000fe80000000200 */
[----:B------:R-:W5:Y:S01]  /*35d0*/  LDSM.16.M88.4 R24, [R225+0x8000] ;  /* 0x00800000e118783b */ /* 0x000f620000000200 */
[----:B------:R-:W-:-:S02]  /*35e0*/  IADD3 R3, R225, 0x8000, RZ ;  /* 0x00008000e1037810 */ /* 0x000fc40007ffe0ff */
[----:B------:R-:W-:Y:S01]  /*35f0*/  IADD3 R223, R225, 0x8020, RZ ;  /* 0x00008020e1df7810 */ /* 0x000fe20007ffe0ff */
[----:B-12-4-:R-:W1:Y:S01]  /*3600*/  LDSM.16.M88.4 R16, [R225+0x8800] ;  /* 0x00880000e110783b */ /* 0x016e620000000200 */
[----:B------:R-:W-:Y:S01]  /*3610*/  @P1 IADD3 R223, R3, -0x20, RZ ;  /* 0xffffffe003df1810 */ /* 0x000fe20007ffe0ff */
[----:B------:R-:W-:Y:S02]  /*3620*/  IMAD.MOV.U32 R3, RZ, RZ, 0x40 ;  /* 0x00000040ff037424 */ /* 0x000fe400078e00ff */
[----:B------:R-:W2:Y:S01]  /*3630*/  LDSM.16.M88.4 R60, [R225+0x9000] ;  /* 0x00900000e13c783b */ /* 0x000ea20000000200 */
[----:B------:R-:W-:Y:S02]  /*3640*/  IADD3 R215, R223, 0x800, RZ ;  /* 0x00000800dfd77810 */ /* 0x000fe40007ffe0ff */
[----:B------:R-:W-:Y:S01]  /*3650*/  SEL R3, R3, 0xffffffc0, !P2 ;  /* 0xffffffc003037807 */ /* 0x000fe20005000000 */
[----:B------:R-:W4:Y:S01]  /*3660*/  LDSM.16.M88.4 R12, [R225+0x9800] ;  /* 0x00980000e10c783b */ /* 0x000f220000000200 */
[----:B------:R-:W-:-:S02]  /*3670*/  IADD3 R214, R223, 0x1000, RZ ;  /* 0x00001000dfd67810 */ /* 0x000fc40007ffe0ff */
[----:B------:R-:W-:Y:S01]  /*3680*/  IADD3 R213, R223, 0x1800, RZ ;  /* 0x00001800dfd57810 */ /* 0x000fe20007ffe0ff */
[----:B------:R-:W3:Y:S01]  /*3690*/  LDSM.16.M88.4 R44, [R223] ;  /* 0x00000000df2c783b */ /* 0x000ee20000000200 */
[----:B------:R-:W-:Y:S01]  /*36a0*/  IMAD.IADD R219, R225, 0x1, R3 ;  /* 0x00000001e1db7824 */ /* 0x000fe200078e0203 */
[----:B------:R-:W-:Y:S01]  /*36b0*/  IADD3 R211, R223, 0x2000, RZ ;  /* 0x00002000dfd37810 */ /* 0x000fe20007ffe0ff */
[----:B------:R-:W-:Y:S01]  /*36c0*/  IMAD.IADD R212, R3, 0x1, R223 ;  /* 0x0000000103d47824 */ /* 0x000fe200078e02df */
[----:B------:R-:W2:Y:S01]  /*36d0*/  LDSM.16.M88.4 R32, [R223+0x800] ;  /* 0x00080000df20783b */ /* 0x000ea20000000200 */
[C---:B------:R-:W-:Y:S02]  /*36e0*/  IADD3 R210, R223.reuse, 0x2800, RZ ;  /* 0x00002800dfd27810 */ /* 0x040fe40007ffe0ff */
[C---:B------:R-:W-:Y:S01]  /*36f0*/  IADD3 R209, R223.reuse, 0x3000, RZ ;  /* 0x00003000dfd17810 */ /* 0x040fe20007ffe0ff */
[----:B------:R-:W2:Y:S01]  /*3700*/  LDSM.16.M88.4 R68, [R223+0x1000] ;  /* 0x00100000df44783b */ /* 0x000ea20000000200 */
[----:B------:R-:W-:-:S02]  /*3710*/  IADD3 R208, R223, 0x3800, RZ ;  /* 0x00003800dfd07810 */ /* 0x000fc40007ffe0ff */
[C---:B------:R-:W-:Y:S01]  /*3720*/  IADD3 R207, R223.reuse, 0x4000, RZ ;  /* 0x00004000dfcf7810 */ /* 0x040fe20007ffe0ff */
[----:B------:R-:W2:Y:S01]  /*3730*/  LDSM.16.M88.4 R48, [R223+0x1800] ;  /* 0x00180000df30783b */ /* 0x000ea20000000200 */
[C---:B------:R-:W-:Y:S02]  /*3740*/  IADD3 R206, R223.reuse, 0x4800, RZ ;  /* 0x00004800dfce7810 */ /* 0x040fe40007ffe0ff */
[C---:B------:R-:W-:Y:S01]  /*3750*/  IADD3 R205, R223.reuse, 0x5000, RZ ;  /* 0x00005000dfcd7810 */ /* 0x040fe20007ffe0ff */
[----:B------:R-:W2:Y:S01]  /*3760*/  LDSM.16.M88.4 R8, [R219+0x8000] ;  /* 0x00800000db08783b */ /* 0x000ea20000000200 */
[C---:B------:R-:W-:Y:S02]  /*3770*/  IADD3 R204, R223.reuse, 0x5800, RZ ;  /* 0x00005800dfcc7810 */ /* 0x040fe40007ffe0ff */
[C---:B------:R-:W-:Y:S01]  /*3780*/  IADD3 R203, R223.reuse, 0x6000, RZ ;  /* 0x00006000dfcb7810 */ /* 0x040fe20007ffe0ff */
[----:B------:R-:W-:Y:S01]  /*3790*/  LDSM.16.M88.4 R72, [R212] ;  /* 0x00000000d448783b */ /* 0x000fe20000000200 */
[----:B------:R-:W-:-:S02]  /*37a0*/  IADD3 R202, R223, 0x6800, RZ ;  /* 0x00006800dfca7810 */ /* 0x000fc40007ffe0ff */
[C---:B------:R-:W-:Y:S01]  /*37b0*/  IADD3 R201, R223.reuse, 0x7000, RZ ;  /* 0x00007000dfc97810 */ /* 0x040fe20007ffe0ff */
[----:B-----5:R-:W-:Y:S01]  /*37c0*/  HMMA.16816.F32 R28, R52, R24, RZ ;  /* 0x00000018341c723c */ /* 0x020fe200000018ff */
[----:B------:R-:W-:-:S07]  /*37d0*/  IADD3 R200, R223, 0x7800, RZ ;  /* 0x00007800dfc87810 */ /* 0x000fce0007ffe0ff */
[C---:B-1----:R-:W-:Y:S08]  /*37e0*/  HMMA.16816.F32 R20, R52.reuse, R16, RZ ;  /* 0x000000103414723c */ /* 0x042ff000000018ff */
[C---:B------:R-:W-:Y:S08]  /*37f0*/  HMMA.16816.F32 R24, R52.reuse, R26, RZ ;  /* 0x0000001a3418723c */ /* 0x040ff000000018ff */
[C---:B------:R-:W-:Y:S08]  /*3800*/  HMMA.16816.F32 R16, R52.reuse, R18, RZ ;  /* 0x000000123410723c */ /* 0x040ff000000018ff */
[C---:B--2---:R-:W-:Y:S08]  /*3810*/  HMMA.16816.F32 R64, R52.reuse, R60, RZ ;  /* 0x0000003c3440723c */ /* 0x044ff000000018ff */
[C---:B------:R-:W-:Y:S08]  /*3820*/  HMMA.16816.F32 R60, R52.reuse, R62, RZ ;  /* 0x0000003e343c723c */ /* 0x040ff000000018ff */
[C---:B----4-:R-:W-:Y:S08]  /*3830*/  HMMA.16816.F32 R56, R52.reuse, R12, RZ ;  /* 0x0000000c3438723c */ /* 0x050ff000000018ff */
[----:B------:R-:W-:Y:S01]  /*3840*/  HMMA.16816.F32 R52, R52, R14, RZ ;  /* 0x0000000e3434723c */ /* 0x000fe200000018ff */
[----:B------:R-:W1:Y:S07]  /*3850*/  LDSM.16.M88.4 R12, [R219+0x8800] ;  /* 0x00880000db0c783b */ /* 0x000e6e0000000200 */
[C---:B---3--:R-:W-:Y:S08]  /*3860*/  HMMA.16816.F32 R28, R36.reuse, R44, R28 ;  /* 0x0000002c241c723c */ /* 0x048ff0000000181c */
[C---:B------:R-:W-:Y:S01]  /*3870*/  HMMA.16816.F32 R24, R36.reuse, R46, R24 ;  /* 0x0000002e2418723c */ /* 0x040fe20000001818 */
[----:B------:R-:W-:Y:S07]  /*3880*/  LDSM.16.M88.4 R44, [R219+0x9800] ;  /* 0x00980000db2c783b */ /* 0x000fee0000000200 */
[C---:B------:R-:W-:Y:S08]  /*3890*/  HMMA.16816.F32 R20, R36.reuse, R32, R20 ;  /* 0x000000202414723c */ /* 0x040ff00000001814 */
[C---:B------:R-:W-:Y:S01]  /*38a0*/  HMMA.16816.F32 R16, R36.reuse, R34, R16 ;  /* 0x000000222410723c */ /* 0x040fe20000001810 */
[----:B------:R-:W2:Y:S07]  /*38b0*/  LDSM.16.M88.4 R32, [R219+0x9000] ;  /* 0x00900000db20783b */ /* 0x000eae0000000200 */
[C---:B------:R-:W-:Y:S08]  /*38c0*/  HMMA.16816.F32 R64, R36.reuse, R68, R64 ;  /* 0x000000442440723c */ /* 0x040ff00000001840 */
[C---:B------:R-:W-:Y:S01]  /*38d0*/  HMMA.16816.F32 R60, R36.reuse, R70, R60 ;  /* 0x00000046243c723c */ /* 0x040fe2000000183c */
[----:B------:R-:W-:Y:S07]  /*38e0*/  LDSM.16.M88.4 R68, [R212+0x800] ;  /* 0x00080000d444783b */ /* 0x000fee0000000200 */
[C---:B------:R-:W-:Y:S08]  /*38f0*/  HMMA.16816.F32 R56, R36.reuse, R48, R56 ;  /* 0x000000302438723c */ /* 0x040ff00000001838 */
[----:B------:R-:W-:Y:S01]  /*3900*/  HMMA.16816.F32 R52, R36, R50, R52 ;  /* 0x000000322434723c */ /* 0x000fe20000001834 */
[----:B------:R-:W-:Y:S04]  /*3910*/  LDSM.16.M88.4 R36, [R212+0x1000] ;  /* 0x00100000d424783b */ /* 0x000fe80000000200 */
[----:B------:R-:W-:Y:S03]  /*3920*/  LDSM.16.M88.4 R48, [R225+0xa000] ;  /* 0x00a00000e130783b */ /* 0x000fe60000000200 */
[C---:B------:R-:W-:Y:S08]  /*3930*/  HMMA.16816.F32 R28, R40.reuse, R8, R28 ;  /* 0x00000008281c723c */ /* 0x040ff0000000181c */
[C---:B------:R-:W-:Y:S01]  /*3940*/  HMMA.16816.F32 R24, R40.reuse, R10, R24 ;  /* 0x0000000a2818723c */ /* 0x040fe20000001818 */
[----:B------:R-:W3:Y:S07]  /*3950*/  LDSM.16.M88.4 R8, [R221] ;  /* 0x00000000dd08783b */ /* 0x000eee0000000200 */
[C---:B-1----:R-:W-:Y:S08]  /*3960*/  HMMA.16816.F32 R20, R40.reuse, R12, R20 ;  /* 0x0000000c2814723c */ /* 0x042ff00000001814 */
[C---:B------:R-:W-:Y:S01]  /*3970*/  HMMA.16816.F32 R16, R40.reuse, R14, R16 ;  /* 0x0000000e2810723c */ /* 0x040fe20000001810 */
[----:B------:R-:W1:Y:S07]  /*3980*/  LDSM.16.M88.4 R12, [R212+0x1800] ;  /* 0x00180000d40c783b */ /* 0x000e6e0000000200 */
[C---:B--2---:R-:W-:Y:S08]  /*3990*/  HMMA.16816.F32 R64, R40.reuse, R32, R64 ;  /* 0x000000202840723c */ /* 0x044ff00000001840 */
[C---:B------:R-:W-:Y:S01]  /*39a0*/  HMMA.16816.F32 R60, R40.reuse, R34, R60 ;  /* 0x00000022283c723c */ /* 0x040fe2000000183c */
[----:B------:R-:W2:Y:S07]  /*39b0*/  LDSM.16.M88.4 R32, [R226+0x2000] ;  /* 0x00200000e220783b */ /* 0x000eae0000000200 */
[C---:B------:R-:W-:Y:S08]  /*39c0*/  HMMA.16816.F32 R56, R40.reuse, R44, R56 ;  /* 0x0000002c2838723c */ /* 0x040ff00000001838 */
[----:B------:R-:W-:Y:S01]  /*39d0*/  HMMA.16816.F32 R52, R40, R46, R52 ;  /* 0x0000002e2834723c */ /* 0x000fe20000001834 */
[----:B------:R-:W4:Y:S04]  /*39e0*/  LDSM.16.M88.4 R44, [R225+0xa800] ;  /* 0x00a80000e12c783b */ /* 0x000f280000000200 */
[----:B------:R-:W5:Y:S03]  /*39f0*/  LDSM.16.M88.4 R40, [R225+0xb000] ;  /* 0x00b00000e128783b */ /* 0x000f660000000200 */
[C---:B---3--:R-:W-:Y:S08]  /*3a00*/  HMMA.16816.F32 R64, R8.reuse, R36, R64 ;  /* 0x000000240840723c */ /* 0x048ff00000001840 */
[C---:B------:R-:W-:Y:S01]  /*3a10*/  HMMA.16816.F32 R60, R8.reuse, R38, R60 ;  /* 0x00000026083c723c */ /* 0x040fe2000000183c */
[----:B------:R-:W3:Y:S07]  /*3a20*/  LDSM.16.M88.4 R36, [R225+0xb800] ;  /* 0x00b80000e124783b */ /* 0x000eee0000000200 */
        /* <DEDUP_REMOVED lines=9> */
[----:B------:R-:W1:Y:S03]  /*3ac0*/  LDSM.16.M88.4 R8, [R223+0x2800] ;  /* 0x00280000df08783b */ /* 0x000e660000000200 */
[C---:B--2---:R-:W-:Y:S08]  /*3ad0*/  HMMA.16816.F32 R28, R32.reuse, R48, R28 ;  /* 0x00000030201c723c */ /* 0x044ff0000000181c */
[C---:B------:R-:W-:Y:S01]  /*3ae0*/  HMMA.16816.F32 R24, R32.reuse, R50, R24 ;  /* 0x000000322018723c */ /* 0x040fe20000001818 */
[----:B------:R-:W-:Y:S07]  /*3af0*/  LDSM.16.M88.4 R48, [R222+0x2000] ;  /* 0x00200000de30783b */ /* 0x000fee0000000200 */
[C---:B----4-:R-:W-:Y:S08]  /*3b00*/  HMMA.16816.F32 R20, R32.reuse, R44, R20 ;  /* 0x0000002c2014723c */ /* 0x050ff00000001814 */
[C---:B------:R-:W-:Y:S01]  /*3b10*/  HMMA.16816.F32 R16, R32.reuse, R46, R16 ;  /* 0x0000002e2010723c */ /* 0x040fe20000001810 */
[----:B------:R-:W2:Y:S07]  /*3b20*/  LDSM.16.M88.4 R44, [R219+0xa000] ;  /* 0x00a00000db2c783b */ /* 0x000eae0000000200 */
[C---:B-----5:R-:W-:Y:S08]  /*3b30*/  HMMA.16816.F32 R64, R32.reuse, R40, R64 ;  /* 0x000000282040723c */ /* 0x060ff00000001840 */
[C---:B------:R-:W-:Y:S01]  /*3b40*/  HMMA.16816.F32 R60, R32.reuse, R42, R60 ;  /* 0x0000002a203c723c */ /* 0x040fe2000000183c */
[----:B------:R-:W4:Y:S07]  /*3b50*/  LDSM.16.M88.4 R40, [R219+0xa800] ;  /* 0x00a80000db28783b */ /* 0x000f2e0000000200 */
[C---:B---3--:R-:W-:Y:S08]  /*3b60*/  HMMA.16816.F32 R56, R32.reuse, R36, R56 ;  /* 0x000000242038723c */ /* 0x048ff00000001838 */
[----:B------:R-:W-:Y:S01]  /*3b70*/  HMMA.16816.F32 R52, R32, R38, R52 ;  /* 0x000000262034723c */ /* 0x000fe20000001834 */
[----:B------:R-:W3:Y:S04]  /*3b80*/  LDSM.16.M88.4 R36, [R219+0xb000] ;  /* 0x00b00000db24783b */ /* 0x000ee80000000200 */
[----:B------:R-:W5:Y:S03]  /*3b90*/  LDSM.16.M88.4 R32, [R219+0xb800] ;  /* 0x00b80000db20783b */ /* 0x000f660000000200 */
[C---:B-1----:R-:W-:Y:S08]  /*3ba0*/  HMMA.16816.F32 R28, R76.reuse, R12, R28 ;  /* 0x0000000c4c1c723c */ /* 0x042ff0000000181c */
[C---:B------:R-:W-:Y:S01]  /*3bb0*/  HMMA.16816.F32 R24, R76.reuse, R14, R24 ;  /* 0x0000000e4c18723c */ /* 0x040fe20000001818 */
[----:B------:R-:W-:Y:S07]  /*3bc0*/  LDSM.16.M88.4 R12, [R221+0x2000] ;  /* 0x00200000dd0c783b */ /* 0x000fee0000000200 */
[C---:B------:R-:W-:Y:S08]  /*3bd0*/  HMMA.16816.F32 R20, R76.reuse, R8, R20 ;  /* 0x000000084c14723c */ /* 0x040ff00000001814 */
[C---:B------:R-:W-:Y:S01]  /*3be0*/  HMMA.16816.F32 R16, R76.reuse, R10, R16 ;  /* 0x0000000a4c10723c */ /* 0x040fe20000001810 */
[----:B------:R-:W1:Y:S07]  /*3bf0*/  LDSM.16.M88.4 R8, [R212+0x2000] ;  /* 0x00200000d408783b */ /* 0x000e6e0000000200 */
[C---:B------:R-:W-:Y:S08]  /*3c00*/  HMMA.16816.F32 R56, R76.reuse, R68, R56 ;  /* 0x000000444c38723c */ /* 0x040ff00000001838 */
[C---:B------:R-:W-:Y:S08]  /*3c10*/  HMMA.16816.F32 R64, R76.reuse, R72, R64 ;  /* 0x000000484c40723c */ /* 0x040ff00000001840 */
[C---:B------:R-:W-:Y:S08]  /*3c20*/  HMMA.16816.F32 R60, R76.reuse, R74, R60 ;  /* 0x0000004a4c3c723c */ /* 0x040ff0000000183c */
[----:B------:R-:W-:Y:S01]  /*3c30*/  HMMA.16816.F32 R68, R76, R70, R52 ;  /* 0x000000464c44723c */ /* 0x000fe20000001834 */
[----:B------:R-:W1:Y:S07]  /*3c40*/  LDSM.16.M88.4 R52, [R212+0x2800] ;  /* 0x00280000d434783b */ /* 0x000e6e0000000200 */
        /* <DEDUP_REMOVED lines=8> */
[----:B------:R-:W-:Y:S07]  /*3cd0*/  LDSM.16.M88.4 R36, [R226+0x4000] ;  /* 0x00400000e224783b */ /* 0x000fee0000000200 */
[C---:B-----5:R-:W-:Y:S08]  /*3ce0*/  HMMA.16816.F32 R56, R48.reuse, R32, R56 ;  /* 0x000000203038723c */ /* 0x060ff00000001838 */
        /* <DEDUP_REMOVED lines=9> */
[C---:B--2---:R-:W-:Y:S08]  /*3d80*/  HMMA.16816.F32 R64, R12.reuse, R44, R64 ;  /* 0x0000002c0c40723c */ /* 0x044ff00000001840 */
[C---:B------:R-:W-:Y:S01]  /*3d90*/  HMMA.16816.F32 R72, R12.reuse, R46, R60 ;  /* 0x0000002e0c48723c */ /* 0x040fe2000000183c */
[----:B------:R-:W-:Y:S04]  /*3da0*/  LDSM.16.M88.4 R60, [R224+0x4000] ;  /* 0x00400000e03c783b */ /* 0x000fe80000000200 */
[----:B------:R-:W2:Y:S03]  /*3db0*/  LDSM.16.M88.4 R44, [R223+0x4000] ;  /* 0x00400000df2c783b */ /* 0x000ea60000000200 */
[C---:B----4-:R-:W-:Y:S08]  /*3dc0*/  HMMA.16816.F32 R56, R12.reuse, R40, R56 ;  /* 0x000000280c38723c */ /* 0x050ff00000001838 */
[----:B------:R-:W-:Y:S01]  /*3dd0*/  HMMA.16816.F32 R68, R12, R42, R68 ;  /* 0x0000002a0c44723c */ /* 0x000fe20000001844 */
[----:B------:R-:W4:Y:S04]  /*3de0*/  LDSM.16.M88.4 R12, [R223+0x4800] ;  /* 0x00480000df0c783b */ /* 0x000f280000000200 */
[----:B------:R-:W-:Y:S03]  /*3df0*/  LDSM.16.M88.4 R40, [R222+0x4000] ;  /* 0x00400000de28783b */ /* 0x000fe60000000200 */
[C---:B---3--:R-:W-:Y:S08]  /*3e00*/  HMMA.16816.F32 R28, R36.reuse, R32, R28 ;  /* 0x00000020241c723c */ /* 0x048ff0000000181c */
[C---:B------:R-:W-:Y:S01]  /*3e10*/  HMMA.16816.F32 R24, R36.reuse, R34, R24 ;  /* 0x000000222418723c */ /* 0x040fe20000001818 */
[----:B------:R-:W3:Y:S07]  /*3e20*/  LDSM.16.M88.4 R32, [R223+0x5000] ;  /* 0x00500000df20783b */ /* 0x000eee0000000200 */
[C---:B-1----:R-:W-:Y:S08]  /*3e30*/  HMMA.16816.F32 R20, R36.reuse, R8, R20 ;  /* 0x000000082414723c */ /* 0x042ff00000001814 */
[C---:B------:R-:W-:Y:S01]  /*3e40*/  HMMA.16816.F32 R16, R36.reuse, R10, R16 ;  /* 0x0000000a2410723c */ /* 0x040fe20000001810 */
[----:B------:R-:W1:Y:S07]  /*3e50*/  LDSM.16.M88.4 R8, [R223+0x5800] ;  /* 0x00580000df08783b */ /* 0x000e6e0000000200 */
[C---:B-----5:R-:W-:Y:S08]  /*3e60*/  HMMA.16816.F32 R64, R36.reuse, R52, R64 ;  /* 0x000000342440723c */ /* 0x060ff00000001840 */
[C---:B------:R-:W-:Y:S01]  /*3e70*/  HMMA.16816.F32 R72, R36.reuse, R54, R72 ;  /* 0x000000362448723c */ /* 0x040fe20000001848 */
[----:B------:R-:W-:Y:S07]  /*3e80*/  LDSM.16.M88.4 R52, [R221+0x4000] ;  /* 0x00400000dd34783b */ /* 0x000fee0000000200 */
[C---:B------:R-:W-:Y:S08]  /*3e90*/  HMMA.16816.F32 R56, R36.reuse, R48, R56 ;  /* 0x000000302438723c */ /* 0x040ff00000001838 */
[----:B------:R-:W-:Y:S01]  /*3ea0*/  HMMA.16816.F32 R68, R36, R50, R68 ;  /* 0x000000322444723c */ /* 0x000fe20000001844 */
[----:B------:R-:W5:Y:S04]  /*3eb0*/  LDSM.16.M88.4 R36, [R219+0xc000] ;  /* 0x00c00000db24783b */ /* 0x000f680000000200 */
[----:B------:R-:W-:Y:S03]  /*3ec0*/  LDSM.16.M88.4 R48, [R219+0xd000] ;  /* 0x00d00000db30783b */ /* 0x000fe60000000200 */
        /* <DEDUP_REMOVED lines=9> */
[C---:B-1----:R-:W-:Y:S08]  /*3f60*/  HMMA.16816.F32 R56, R60.reuse, R8, R56 ;  /* 0x000000083c38723c */ /* 0x042ff00000001838 */
[----:B------:R-:W-:Y:S01]  /*3f70*/  HMMA.16816.F32 R68, R60, R10, R68 ;  /* 0x0000000a3c44723c */ /* 0x000fe20000001844 */
[----:B------:R-:W1:Y:S04]  /*3f80*/  LDSM.16.M88.4 R8, [R212+0x4800] ;  /* 0x00480000d408783b */ /* 0x000e680000000200 */
[----:B------:R-:W-:Y:S03]  /*3f90*/  LDSM.16.M88.4 R60, [R225+0xf000] ;  /* 0x00f00000e13c783b */ /* 0x000fe60000000200 */
[C---:B-----5:R-:W-:Y:S08]  /*3fa0*/  HMMA.16816.F32 R28, R40.reuse, R36, R28 ;  /* 0x00000024281c723c */ /* 0x060ff0000000181c */
[C---:B------:R-:W-:Y:S01]  /*3fb0*/  HMMA.16816.F32 R24, R40.reuse, R38, R24 ;  /* 0x000000262818723c */ /* 0x040fe20000001818 */
[----:B------:R-:W5:Y:S07]  /*3fc0*/  LDSM.16.M88.4 R36, [R212+0x5000] ;  /* 0x00500000d424783b */ /* 0x000f6e0000000200 */
[C---:B--2---:R-:W-:Y:S08]  /*3fd0*/  HMMA.16816.F32 R20, R40.reuse, R44, R20 ;  /* 0x0000002c2814723c */ /* 0x044ff00000001814 */
[C---:B------:R-:W-:Y:S01]  /*3fe0*/  HMMA.16816.F32 R16, R40.reuse, R46, R16 ;  /* 0x0000002e2810723c */ /* 0x040fe20000001810 */
[----:B------:R-:W2:Y:S07]  /*3ff0*/  LDSM.16.M88.4 R44, [R212+0x5800] ;  /* 0x00580000d42c783b */ /* 0x000eae0000000200 */
[C---:B------:R-:W-:Y:S08]  /*4000*/  HMMA.16816.F32 R64, R40.reuse, R48, R64 ;  /* 0x000000302840723c */ /* 0x040ff00000001840 */
[C---:B------:R-:W-:Y:S01]  /*4010*/  HMMA.16816.F32 R72, R40.reuse, R50, R72 ;  /* 0x000000322848723c */ /* 0x040fe20000001848 */
[----:B------:R-:W-:Y:S07]  /*4020*/  LDSM.16.M88.4 R48, [R225+0xe800] ;  /* 0x00e80000e130783b */ /* 0x000fee0000000200 */
[C---:B----4-:R-:W-:Y:S08]  /*4030*/  HMMA.16816.F32 R56, R40.reuse, R12, R56 ;  /* 0x0000000c2838723c */ /* 0x050ff00000001838 */
[----:B------:R-:W-:Y:S01]  /*4040*/  HMMA.16816.F32 R68, R40, R14, R68 ;  /* 0x0000000e2844723c */ /* 0x000fe20000001844 */
[----:B------:R-:W-:Y:S04]  /*4050*/  LDSM.16.M88.4 R40, [R226+0x6000] ;  /* 0x00600000e228783b */ /* 0x000fe80000000200 */
[----:B------:R-:W4:Y:S03]  /*4060*/  LDSM.16.M88.4 R12, [R225+0xe000] ;  /* 0x00e00000e10c783b */ /* 0x000f260000000200 */
[C---:B---3--:R-:W-:Y:S08]  /*4070*/  HMMA.16816.F32 R28, R52.reuse, R32, R28 ;  /* 0x00000020341c723c */ /* 0x048ff0000000181c */
[C---:B------:R-:W-:Y:S01]  /*4080*/  HMMA.16816.F32 R24, R52.reuse, R34, R24 ;  /* 0x000000223418723c */ /* 0x040fe20000001818 */
[----:B------:R-:W3:Y:S07]  /*4090*/  LDSM.16.M88.4 R32, [R225+0xf800] ;  /* 0x00f80000e120783b */ /* 0x000eee0000000200 */
[C---:B-1----:R-:W-:Y:S08]  /*40a0*/  HMMA.16816.F32 R20, R52.reuse, R8, R20 ;  /* 0x000000083414723c */ /* 0x042ff00000001814 */
[C---:B------:R-:W-:Y:S01]  /*40b0*/  HMMA.16816.F32 R16, R52.reuse, R10, R16 ;  /* 0x0000000a3410723c */ /* 0x040fe20000001810 */
[----:B------:R-:W-:Y:S07]  /*40c0*/  LDSM.16.M88.4 R8, [R223+0x6000] ;  /* 0x00600000df08783b */ /* 0x000fee0000000200 */
[C---:B-----5:R-:W-:Y:S08]  /*40d0*/  HMMA.16816.F32 R64, R52.reuse, R36, R64 ;  /* 0x000000243440723c */ /* 0x060ff00000001840 */
[C---:B------:R-:W-:Y:S01]  /*40e0*/  HMMA.16816.F32 R72, R52.reuse, R38, R72 ;  /* 0x000000263448723c */ /* 0x040fe20000001848 */
[----:B------:R-:W1:Y:S07]  /*40f0*/  LDSM.16.M88.4 R36, [R224+0x6000] ;  /* 0x00600000e024783b */ /* 0x000e6e0000000200 */
[C---:B--2---:R-:W-:Y:S08]  /*4100*/  HMMA.16816.F32 R56, R52.reuse, R44, R56 ;  /* 0x0000002c3438723c */ /* 0x044ff00000001838 */
[----:B------:R-:W-:Y:S01]  /*4110*/  HMMA.16816.F32 R68, R52, R46, R68 ;  /* 0x0000002e3444723c */ /* 0x000fe20000001844 */
[----:B------:R-:W-:Y:S04]  /*4120*/  LDSM.16.M88.4 R44, [R223+0x7000] ;  /* 0x00700000df2c783b */ /* 0x000fe80000000200 */
[----:B------:R-:W-:Y:S03]  /*4130*/  LDSM.16.M88.4 R52, [R219+0xe800] ;  /* 0x00e80000db34783b */ /* 0x000fe60000000200 */
[C---:B----4-:R-:W-:Y:S08]  /*4140*/  HMMA.16816.F32 R28, R40.reuse, R12, R28 ;  /* 0x0000000c281c723c */ /* 0x050ff0000000181c */
[C---:B------:R-:W-:Y:S01]  /*4150*/  HMMA.16816.F32 R24, R40.reuse, R14, R24 ;  /* 0x0000000e2818723c */ /* 0x040fe20000001818 */
[----:B------:R-:W2:Y:S07]  /*4160*/  LDSM.16.M88.4 R12, [R223+0x6800] ;  /* 0x00680000df0c783b */ /* 0x000eae0000000200 */
[C---:B------:R-:W-:Y:S08]  /*4170*/  HMMA.16816.F32 R20, R40.reuse, R48, R20 ;  /* 0x000000302814723c */ /* 0x040ff00000001814 */
[C---:B------:R-:W-:Y:S01]  /*4180*/  HMMA.16816.F32 R16, R40.reuse, R50, R16 ;  /* 0x000000322810723c */ /* 0x040fe20000001810 */
[----:B------:R-:W-:Y:S07]  /*4190*/  LDSM.16.M88.4 R48, [R223+0x7800] ;  /* 0x00780000df30783b */ /* 0x000fee0000000200 */
[C---:B------:R-:W-:Y:S08]  /*41a0*/  HMMA.16816.F32 R64, R40.reuse, R60, R64 ;  /* 0x0000003c2840723c */ /* 0x040ff00000001840 */
[C---:B------:R-:W-:Y:S01]  /*41b0*/  HMMA.16816.F32 R72, R40.reuse, R62, R72 ;  /* 0x0000003e2848723c */ /* 0x040fe20000001848 */
[----:B------:R-:W-:Y:S07]  /*41c0*/  LDSM.16.M88.4 R60, [R212+0x6000] ;  /* 0x00600000d43c783b */ /* 0x000fee0000000200 */
[C---:B---3--:R-:W-:Y:S08]  /*41d0*/  HMMA.16816.F32 R56, R40.reuse, R32, R56 ;  /* 0x000000202838723c */ /* 0x048ff00000001838 */
[----:B------:R-:W-:Y:S01]  /*41e0*/  HMMA.16816.F32 R68, R40, R34, R68 ;  /* 0x000000222844723c */ /* 0x000fe20000001844 */
[----:B------:R-:W-:Y:S04]  /*41f0*/  LDSM.16.M88.4 R32, [R222+0x6000] ;  /* 0x00600000de20783b */ /* 0x000fe80000000200 */
[----:B------:R-:W3:Y:S03]  /*4200*/  LDSM.16.M88.4 R40, [R219+0xe000] ;  /* 0x00e00000db28783b */ /* 0x000ee60000000200 */
[C---:B-1----:R-:W-:Y:S08]  /*4210*/  HMMA.16816.F32 R28, R36.reuse, R8, R28 ;  /* 0x00000008241c723c */ /* 0x042ff0000000181c */
[C---:B------:R-:W-:Y:S01]  /*4220*/  HMMA.16816.F32 R24, R36.reuse, R10, R24 ;  /* 0x0000000a2418723c */ /* 0x040fe20000001818 */
[----:B------:R-:W1:Y:S07]  /*4230*/  LDSM.16.M88.4 R8, [R219+0xf000] ;  /* 0x00f00000db08783b */ /* 0x000e6e0000000200 */
[C---:B--2---:R-:W-:Y:S01]  /*4240*/  HMMA.16816.F32 R76, R36.reuse, R12, R20 ;  /* 0x0000000c244c723c */ /* 0x044fe20000001814 */
[----:B------:R-:W2:Y:S07]  /*4250*/  LDSM.16.M88.4 R20, [R221+0x6000] ;  /* 0x00600000dd14783b */ /* 0x000eae0000000200 */
[C---:B------:R-:W-:Y:S01]  /*4260*/  HMMA.16816.F32 R16, R36.reuse, R14, R16 ;  /* 0x0000000e2410723c */ /* 0x040fe20000001810 */
[----:B------:R-:W4:Y:S07]  /*4270*/  LDSM.16.M88.4 R12, [R212+0x6800] ;  /* 0x00680000d40c783b */ /* 0x000f2e0000000200 */
[----:B------:R-:W-:Y:S08]  /*4280*/  HMMA.16816.F32 R64, R36, R44, R64 ;  /* 0x0000002c2440723c */ /* 0x000ff00000001840 */
[C---:B---3--:R-:W-:Y:S07]  /*4290*/  HMMA.16816.F32 R28, R32.reuse, R40, R28 ;  /* 0x00000028201c723c */ /* 0x048fee000000181c */
[----:B------:R-:W-:Y:S01]  /*42a0*/  IMAD.U32 R40, RZ, RZ, UR30 ;  /* 0x0000001eff287e24 */ /* 0x000fe2000f8e00ff */
[----:B------:R-:W-:Y:S03]  /*42b0*/  HMMA.16816.F32 R24, R32, R42, R24 ;  /* 0x0000002a2018723c */ /* 0x000fe60000001818 */
[----:B------:R-:W-:-:S04]  /*42c0*/  IMAD R40, R40, 0x40, R227 ;  /* 0x0000004028287824 */ /* 0x000fc800078e02e3 */
[----:B------:R-:W-:Y:S01]  /*42d0*/  I2F R3, R40 ;  /* 0x0000002800037306 */ /* 0x000fe20000201400 */
[----:B------:R-:W-:Y:S01]  /*42e0*/  HMMA.16816.F32 R76, R32, R52, R76 ;  /* 0x00000034204c723c */ /* 0x000fe2000000184c */
[C---:B------:R-:W-:Y:S02]  /*42f0*/  IADD3 R42, R40.reuse, 0x8, RZ ;  /* 0x00000008282a7810 */ /* 0x040fe40007ffe0ff */
[C---:B------:R-:W-:Y:S02]  /*4300*/  IADD3 R43, R40.reuse, 0x9, RZ ;  /* 0x00000009282b7810 */ /* 0x040fe40007ffe0ff */
[C---:B------:R-:W-:Y:S02]  /*4310*/  IADD3 R44, R40.reuse, 0x10, RZ ;  /* 0x00000010282c7810 */ /* 0x040fe40007ffe0ff */
[----:B------:R-:W-:Y:S01]  /*4320*/  I2F R41, R42 ;  /* 0x0000002a00297306 */ /* 0x000fe20000201400 */
[----:B------:R-:W-:Y:S08]  /*4330*/  HMMA.16816.F32 R72, R36, R46, R72 ;  /* 0x0000002e2448723c */ /* 0x000ff00000001848 */
[----:B-1----:R-:W-:Y:S07]  /*4340*/  HMMA.16816.F32 R64, R32, R8, R64 ;  /* 0x000000082040723c */ /* 0x002fee0000001840 */
[----:B------:R-:W-:Y:S01]  /*4350*/  IMAD.U32 R9, RZ, RZ, UR18 ;  /* 0x00000012ff097e24 */ /* 0x000fe2000f8e00ff */
[----:B--2---:R-:W-:Y:S01]  /*4360*/  HMMA.16816.F32 R28, R20, R60, R28 ;  /* 0x0000003c141c723c */ /* 0x004fe2000000181c */
[----:B------:R-:W-:-:S03]  /*4370*/  IADD3 R8, R40, 0x1, RZ ;  /* 0x0000000128087810 */ /* 0x000fc60007ffe0ff */
[----:B------:R-:W-:Y:S01]  /*4380*/  IADD3 R7, R9, -UR19, R7 ;  /* 0x8000001309077c10 */ /* 0x000fe2000fffe007 */
[----:B------:R-:W1:Y:S03]  /*4390*/  I2F R6, R8 ;  /* 0x0000000800067306 */ /* 0x000e660000201400 */
[----:B------:R-:W-:Y:S01]  /*43a0*/  HMMA.16816.F32 R16, R32, R54, R16 ;  /* 0x000000362010723c */ /* 0x000fe20000001810 */
[----:B------:R-:W-:-:S04]  /*43b0*/  IADD3 R238, R7, c[0x0][0x2e8], RZ ;  /* 0x0000ba0007ee7a10 */ /* 0x000fc80007ffe0ff */
[C---:B------:R-:W-:Y:S01]  /*43c0*/  IADD3 R165, R238.reuse, 0x8, RZ ;  /* 0x00000008eea57810 */ /* 0x040fe20007ffe0ff */
[----:B------:R-:W2:Y:S01]  /*43d0*/  I2F R7, R43 ;  /* 0x0000002b00077306 */ /* 0x000ea20000201400 */
[----:B------:R-:W-:Y:S01]  /*43e0*/  IMNMX R238, R238, UR18, PT ;  /* 0x00000012eeee7c17 */ /* 0x000fe2000b800200 */
[----:B------:R-:W-:Y:S01]  /*43f0*/  HMMA.16816.F32 R24, R20, R62, R24 ;  /* 0x0000003e1418723c */ /* 0x000fe20000001818 */
[----:B------:R-:W-:Y:S02]  /*4400*/  IMNMX R165, R165, UR18, PT ;  /* 0x00000012a5a57c17 */ /* 0x000fe4000b800200 */
[CC--:B------:R-:W-:Y:S02]  /*4410*/  ISETP.GE.AND P6, PT, R8.reuse, R238.reuse, PT ;  /* 0x000000ee0800720c */ /* 0x0c0fe40003fc6270 */
[-C--:B------:R-:W-:Y:S02]  /*4420*/  ISETP.GE.AND P3, PT, R8, R165.reuse, PT ;  /* 0x000000a50800720c */ /* 0x080fe40003f66270 */
[----:B------:R-:W-:Y:S01]  /*4430*/  ISETP.GE.AND P1, PT, R42, R165, PT ;  /* 0x000000a52a00720c */ /* 0x000fe20003f26270 */
[----:B------:R-:W-:Y:S01]  /*4440*/  HMMA.16816.F32 R56, R36, R48, R56 ;  /* 0x000000302438723c */ /* 0x000fe20000001838 */
[C---:B-1----:R-:W-:Y:S01]  /*4450*/  FFMA.FTZ R31, R6.reuse, UR4, R31 ;  /* 0x00000004061f7c23 */ /* 0x042fe2000801001f */
[-C--:B------:R-:W-:Y:S01]  /*4460*/  ISETP.GE.AND P0, PT, R43, R238.reuse, PT ;  /* 0x000000ee2b00720c */ /* 0x080fe20003f06270 */
[----:B------:R-:W-:Y:S01]  /*4470*/  FFMA.FTZ R29, R6, UR4, R29 ;  /* 0x00000004061d7c23 */ /* 0x000fe2000801001d */
[----:B------:R-:W-:Y:S01]  /*4480*/  ISETP.GE.AND P4, PT, R42, R238, PT ;  /* 0x000000ee2a00720c */ /* 0x000fe20003f86270 */
[----:B------:R-:W-:Y:S01]  /*4490*/  FFMA.FTZ R28, R3, UR4, R28 ;  /* 0x00000004031c7c23 */ /* 0x000fe2000801001c */
[----:B------:R-:W-:-:S02]  /*44a0*/  IADD3 R6, R40, 0x18, RZ ;  /* 0x0000001828067810 */ /* 0x000fc40007ffe0ff */
[----:B------:R-:W-:Y:S01]  /*44b0*/  HMMA.16816.F32 R68, R36, R50, R68 ;  /* 0x000000322444723c */ /* 0x000fe20000001844 */
[----:B------:R-:W1:Y:S01]  /*44c0*/  LDSM.16.M88.4 R36, [R219+0xf800] ;  /* 0x00f80000db24783b */ /* 0x000e620000000200 */
[-C--:B------:R-:W-:Y:S01]  /*44d0*/  ISETP.GE.AND P5, PT, R43, R165.reuse, PT ;  /* 0x000000a52b00720c */ /* 0x080fe20003fa6270 */
[----:B------:R-:W-:Y:S01]  /*44e0*/  I2F R42, R6 ;  /* 0x00000006002a7306 */ /* 0x000fe20000201400 */
[C---:B------:R-:W-:Y:S02]  /*44f0*/  ISETP.GE.AND P2, PT, R44.reuse, R238, PT ;  /* 0x000000ee2c00720c */ /* 0x040fe40003f46270 */
[----:B------:R-:W-:Y:S02]  /*4500*/  FSEL R29, R29, -INF , !P6 ;  /* 0xff8000001d1d7808 */ /* 0x000fe40007000000 */
[----:B----4-:R-:W-:Y:S01]  /*4510*/  HMMA.16816.F32 R76, R20, R12, R76 ;  /* 0x0000000c144c723c */ /* 0x010fe2000000184c */
[----:B------:R-:W-:Y:S01]  /*4520*/  FFMA.FTZ R24, R41, UR4, R24 ;  /* 0x0000000429187c23 */ /* 0x000fe20008010018 */
[----:B------:R-:W-:Y:S01]  /*4530*/  ISETP.GE.AND P6, PT, R44, R165, PT ;  /* 0x000000a52c00720c */ /* 0x000fe20003fc6270 */
[----:B------:R3:W4:Y:S01]  /*4540*/  I2F R12, R44 ;  /* 0x0000002c000c7306 */ /* 0x0007220000201400 */
[----:B--2---:R-:W-:-:S03]  /*4550*/  FFMA.FTZ R27, R7, UR4, R27 ;  /* 0x00000004071b7c23 */ /* 0x004fc6000801001b */
[C---:B------:R-:W-:Y:S01]  /*4560*/  IADD3 R13, R40.reuse, 0x11, RZ ;  /* 0x00000011280d7810 */ /* 0x040fe20007ffe0ff */
[----:B------:R-:W-:Y:S01]  /*4570*/  HMMA.16816.F32 R72, R32, R10, R72 ;  /* 0x0000000a2048723c */ /* 0x000fe20000001848 */
[----:B------:R-:W2:Y:S01]  /*4580*/  LDSM.16.M88.4 R8, [R212+0x7000] ;  /* 0x00700000d408783b */ /* 0x000ea20000000200 */
[----:B------:R-:W-:Y:S01]  /*4590*/  FSEL R27, R27, -INF , !P5 ;  /* 0xff8000001b1b7808 */ /* 0x000fe20006800000 */
[----:B------:R5:W1:Y:S05]  /*45a0*/  I2F R43, R13 ;  /* 0x0000000d002b7306 */ /* 0x000a6a0000201400 */
[----:B------:R-:W-:Y:S01]  /*45b0*/  HMMA.16816.F32 R16, R20, R14, R16 ;  /* 0x0000000e1410723c */ /* 0x000fe20000001810 */
[----:B---3--:R-:W-:-:S06]  /*45c0*/  IADD3 R44, R40, 0x21, RZ ;  /* 0x00000021282c7810 */ /* 0x008fcc0007ffe0ff */
[----:B------:R-:W-:Y:S01]  /*45d0*/  FFMA.FTZ R14, R41, UR4, R26 ;  /* 0x00000004290e7c23 */ /* 0x000fe2000801001a */
[----:B------:R-:W-:Y:S01]  /*45e0*/  FSEL R26, R31, -INF , !P3 ;  /* 0xff8000001f1a7808 */ /* 0x000fe20005800000 */
[----:B------:R-:W-:Y:S01]  /*45f0*/  FFMA.FTZ R31, R7, UR4, R25 ;  /* 0x00000004071f7c23 */ /* 0x000fe20008010019 */
[----:B------:R-:W-:Y:S01]  /*4600*/  FSEL R41, R24, -INF , !P4 ;  /* 0xff80000018297808 */ /* 0x000fe20006000000 */
[----:B----4-:R-:W-:Y:S01]  /*4610*/  FFMA.FTZ R78, R12, UR4, R78 ;  /* 0x000000040c4e7c23 */ /* 0x010fe2000801004e */
[----:B------:R-:W-:Y:S02]  /*4620*/  FSEL R25, R14, -INF , !P1 ;  /* 0xff8000000e197808 */ /* 0x000fe40004800000 */
[----:B------:R-:W-:Y:S02]  /*4630*/  FSEL R31, R31, -INF , !P0 ;  /* 0xff8000001f1f7808 */ /* 0x000fe40004000000 */
[CC--:B------:R-:W-:Y:S01]  /*4640*/  ISETP.GE.AND P1, PT, R6.reuse, R238.reuse, PT ;  /* 0x000000ee0600720c */ /* 0x0c0fe20003f26270 */
[----:B-1----:R-:W-:Y:S01]  /*4650*/  HMMA.16816.F32 R56, R32, R36, R56 ;  /* 0x000000242038723c */ /* 0x002fe20000001838 */
[----:B------:R-:W-:Y:S01]  /*4660*/  ISETP.GE.AND P0, PT, R6, R165, PT ;  /* 0x000000a50600720c */ /* 0x000fe20003f06270 */
[----:B------:R-:W-:Y:S01]  /*4670*/  FFMA.FTZ R6, R12, UR4, R76 ;  /* 0x000000040c067c23 */ /* 0x000fe2000801004c */
[----:B------:R-:W-:-:S02]  /*4680*/  ISETP.GE.AND P3, PT, R13, R238, PT ;  /* 0x000000ee0d00720c */ /* 0x000fc40003f66270 */
[----:B------:R-:W-:Y:S02]  /*4690*/  ISETP.GE.AND P4, PT, R13, R165, PT ;  /* 0x000000a50d00720c */ /* 0x000fe40003f86270 */
[----:B-----5:R-:W1:Y:S01]  /*46a0*/  LDSM.16.M88.4 R12, [R212+0x7800] ;  /* 0x00780000d40c783b */ /* 0x020e620000000200 */
[----:B------:R-:W-:Y:S01]  /*46b0*/  IADD3 R7, R40, 0x19, RZ ;  /* 0x0000001928077810 */ /* 0x000fe20007ffe0ff */
[----:B------:R-:W-:Y:S01]  /*46c0*/  HMMA.16816.F32 R68, R32, R38, R68 ;  /* 0x000000262044723c */ /* 0x000fe20000001844 */
[----:B------:R-:W-:Y:S01]  /*46d0*/  FSEL R6, R6, -INF , !P2 ;  /* 0xff80000006067808 */ /* 0x000fe20005000000 */
[----:B------:R-:W-:Y:S01]  /*46e0*/  I2F R32, R44 ;  /* 0x0000002c00207306 */ /* 0x000fe20000201400 */
[----:B------:R-:W-:Y:S01]  /*46f0*/  ISETP.GE.AND P5, PT, R7, R238, PT ;  /* 0x000000ee0700720c */ /* 0x000fe20003fa6270 */
[----:B------:R-:W-:-:S04]  /*4700*/  DEPBAR.LE SB0, 0x0 ;  /* 0x000080000000791a */ /* 0x000fc80000000000 */
[----:B--2---:R-:W-:Y:S01]  /*4710*/  HMMA.16816.F32 R64, R20, R8, R64 ;  /* 0x000000081440723c */ /* 0x004fe20000001840 */
[----:B------:R-:W-:Y:S01]  /*4720*/  ISETP.GE.AND P2, PT, R7, R165, PT ;  /* 0x000000a50700720c */ /* 0x000fe20003f46270 */
[----:B------:R2:W3:Y:S01]  /*4730*/  I2F R36, R7 ;  /* 0x0000000700247306 */ /* 0x0004e20000201400 */
[----:B------:R-:W-:-:S04]  /*4740*/  IADD3 R24, R40, 0x20, RZ ;  /* 0x0000002028187810 */ /* 0x000fc80007ffe0ff */
[----:B------:R-:W-:Y:S01]  /*4750*/  FSEL R8, R78, -INF , !P6 ;  /* 0xff8000004e087808 */ /* 0x000fe20007000000 */
[----:B------:R-:W-:Y:S01]  /*4760*/  HMMA.16816.F32 R72, R20, R10, R72 ;  /* 0x0000000a1448723c */ /* 0x000fe20000001848 */
[----:B------:R-:W-:Y:S01]  /*4770*/  ISETP.GE.AND P6, PT, R24, R238, PT ;  /* 0x000000ee1800720c */ /* 0x000fe20003fc6270 */
[----:B------:R4:W5:Y:S01]  /*4780*/  I2F R37, R24 ;  /* 0x0000001800257306 */ /* 0x0009620000201400 */
[----:B------:R-:W-:-:S04]  /*4790*/  FFMA.FTZ R9, R43, UR4, R79 ;  /* 0x000000042b097c23 */ /* 0x000fc8000801004f */
[----:B------:R-:W-:Y:S01]  /*47a0*/  FFMA.FTZ R10, R42, UR4, R18 ;  /* 0x000000042a0a7c23 */ /* 0x000fe20008010012 */
[----:B------:R-:W-:Y:S01]  /*47b0*/  FSEL R9, R9, -INF , !P4 ;  /* 0xff80000009097808 */ /* 0x000fe20006000000 */
[----:B--2---:R-:W-:Y:S01]  /*47c0*/  FFMA.FTZ R7, R43, UR4, R77 ;  /* 0x000000042b077c23 */ /* 0x004fe2000801004d */
[-C--:B------:R-:W-:Y:S01]  /*47d0*/  ISETP.GE.AND P4, PT, R44, R238.reuse, PT ;  /* 0x000000ee2c00720c */ /* 0x080fe20003f86270 */
[----:B---3--:R-:W-:Y:S01]  /*47e0*/  FFMA.FTZ R11, R36, UR4, R17 ;  /* 0x00000004240b7c23 */ /* 0x008fe20008010011 */
[----:B------:R-:W-:Y:S01]  /*47f0*/  FSEL R10, R10, -INF , !P0 ;  /* 0xff8000000a0a7808 */ /* 0x000fe20004000000 */
[----:B------:R-:W-:Y:S01]  /*4800*/  FFMA.FTZ R36, R36, UR4, R19 ;  /* 0x0000000424247c23 */ /* 0x000fe20008010013 */
[----:B------:R-:W-:Y:S02]  /*4810*/  FSEL R7, R7, -INF , !P3 ;  /* 0xff80000007077808 */ /* 0x000fe40005800000 */
[----:B------:R-:W-:Y:S01]  /*4820*/  FFMA.FTZ R67, R32, UR4, R67 ;  /* 0x0000000420437c23 */ /* 0x000fe20008010043 */
[-C--:B------:R-:W-:Y:S01]  /*4830*/  ISETP.GE.AND P3, PT, R24, R165.reuse, PT ;  /* 0x000000a51800720c */ /* 0x080fe20003f66270 */
[----:B----4-:R-:W-:Y:S01]  /*4840*/  FFMA.FTZ R24, R42, UR4, R16 ;  /* 0x000000042a187c23 */ /* 0x010fe20008010010 */
[C---:B------:R-:W-:Y:S01]  /*4850*/  IADD3 R16, R40.reuse, 0x28, RZ ;  /* 0x0000002828107810 */ /* 0x040fe20007ffe0ff */
[----:B-----5:R-:W-:Y:S01]  /*4860*/  FFMA.FTZ R64, R37, UR4, R64 ;  /* 0x0000000425407c23 */ /* 0x020fe20008010040 */
[----:B------:R-:W-:Y:S01]  /*4870*/  IADD3 R19, R40, 0x29, RZ ;  /* 0x0000002928137810 */ /* 0x000fe20007ffe0ff */
[----:B-1----:R-:W-:Y:S01]  /*4880*/  HMMA.16816.F32 R56, R20, R12, R56 ;  /* 0x0000000c1438723c */ /* 0x002fe20000001838 */
[----:B------:R1:W2:Y:S01]  /*4890*/  I2F R18, R16 ;  /* 0x0000001000127306 */ /* 0x0002a20000201400 */
[----:B------:R-:W-:Y:S01]  /*48a0*/  FSEL R11, R11, -INF , !P5 ;  /* 0xff8000000b0b7808 */ /* 0x000fe20006800000 */
[----:B------:R-:W-:Y:S01]  /*48b0*/  FFMA.FTZ R66, R37, UR4, R66 ;  /* 0x0000000425427c23 */ /* 0x000fe20008010042 */
[----:B------:R-:W-:Y:S01]  /*48c0*/  ISETP.GE.AND P0, PT, R16, R238, PT ;  /* 0x000000ee1000720c */ /* 0x000fe20003f06270 */
[----:B------:R-:W-:Y:S01]  /*48d0*/  FFMA.FTZ R65, R32, UR4, R65 ;  /* 0x0000000420417c23 */ /* 0x000fe20008010041 */
[----:B------:R-:W-:-:S02]  /*48e0*/  ISETP.GE.AND P5, PT, R16, R165, PT ;  /* 0x000000a51000720c */ /* 0x000fc40003fa6270 */
[----:B------:R-:W-:Y:S01]  /*48f0*/  IADD3 R13, R40, 0x31, RZ ;  /* 0x00000031280d7810 */ /* 0x000fe20007ffe0ff */
[----:B------:R-:W3:Y:S01]  /*4900*/  I2F R17, R19 ;  /* 0x0000001300117306 */ /* 0x000ee20000201400 */
[----:B------:R-:W-:Y:S01]  /*4910*/  HMMA.16816.F32 R68, R20, R14, R68 ;  /* 0x0000000e1444723c */ /* 0x000fe20000001844 */
[----:B------:R-:W-:Y:S02]  /*4920*/  FSEL R182, R64, -INF , !P6 ;  /* 0xff80000040b67808 */ /* 0x000fe40007000000 */
[CC--:B------:R-:W-:Y:S02]  /*4930*/  ISETP.GE.AND P6, PT, R19.reuse, R165.reuse, PT ;  /* 0x000000a51300720c */ /* 0x0c0fe40003fc6270 */
[----:B------:R-:W-:Y:S02]  /*4940*/  FSEL R24, R24, -INF , !P1 ;  /* 0xff80000018187808 */ /* 0x000fe40004800000 */
[----:B------:R-:W4:Y:S01]  /*4950*/  I2F R14, R13 ;  /* 0x0000000d000e7306 */ /* 0x000f220000201400 */
[----:B-1----:R-:W-:Y:S01]  /*4960*/  FSEL R16, R36, -INF , !P2 ;  /* 0xff80000024107808 */ /* 0x002fe20005000000 */
[C---:B--2---:R-:W-:Y:S01]  /*4970*/  FFMA.FTZ R72, R18.reuse, UR4, R72 ;  /* 0x0000000412487c23 */ /* 0x044fe20008010048 */
[----:B------:R-:W-:Y:S01]  /*4980*/  ISETP.GE.AND P2, PT, R19, R238, PT ;  /* 0x000000ee1300720c */ /* 0x000fe20003f46270 */
[----:B------:R-:W-:Y:S01]  /*4990*/  FFMA.FTZ R74, R18, UR4, R74 ;  /* 0x00000004124a7c23 */ /* 0x000fe2000801004a */
[----:B------:R-:W-:-:S02]  /*49a0*/  ISETP.GE.AND P1, PT, R44, R165, PT ;  /* 0x000000a52c00720c */ /* 0x000fc40003f26270 */
[C---:B------:R-:W-:Y:S01]  /*49b0*/  IADD3 R15, R40.reuse, 0x38, RZ ;  /* 0x00000038280f7810 */ /* 0x040fe20007ffe0ff */
[C---:B---3--:R-:W-:Y:S01]  /*49c0*/  FFMA.FTZ R73, R17.reuse, UR4, R73 ;  /* 0x0000000411497c23 */ /* 0x048fe20008010049 */
[C---:B------:R-:W-:Y:S01]  /*49d0*/  IADD3 R19, R40.reuse, 0x30, RZ ;  /* 0x0000003028137810 */ /* 0x040fe20007ffe0ff */
[----:B------:R-:W-:Y:S01]  /*49e0*/  FFMA.FTZ R75, R17, UR4, R75 ;  /* 0x00000004114b7c23 */ /* 0x000fe2000801004b */
[----:B------:R-:W-:Y:S02]  /*49f0*/  IADD3 R17, R40, 0x39, RZ ;  /* 0x0000003928117810 */ /* 0x000fe40007ffe0ff */
[----:B------:R-:W1:Y:S01]  /*4a00*/  I2F R12, R19 ;  /* 0x00000013000c7306 */ /* 0x000e620000201400 */
[----:B------:R-:W-:Y:S02]  /*4a10*/  FSEL R191, R67, -INF , !P1 ;  /* 0xff80000043bf7808 */ /* 0x000fe40004800000 */
[----:B------:R-:W-:Y:S01]  /*4a20*/  FSEL R184, R72, -INF , !P0 ;  /* 0xff80000048b87808 */ /* 0x000fe20004000000 */
[C---:B----4-:R-:W-:Y:S01]  /*4a30*/  FFMA.FTZ R59, R14.reuse, UR4, R59 ;  /* 0x000000040e3b7c23 */ /* 0x050fe2000801003b */
[C---:B------:R-:W-:Y:S01]  /*4a40*/  ISETP.GE.AND P1, PT, R13.reuse, R238, PT ;  /* 0x000000ee0d00720c */ /* 0x040fe20003f26270 */
[----:B------:R-:W-:Y:S01]  /*4a50*/  FFMA.FTZ R57, R14, UR4, R57 ;  /* 0x000000040e397c23 */ /* 0x000fe20008010039 */
[----:B------:R-:W-:-:S02]  /*4a60*/  ISETP.GE.AND P0, PT, R13, R165, PT ;  /* 0x000000a50d00720c */ /* 0x000fc40003f06270 */
[----:B------:R-:W-:Y:S01]  /*4a70*/  FSEL R192, R74, -INF , !P5 ;  /* 0xff8000004ac07808 */ /* 0x000fe20006800000 */
[----:B------:R-:W2:Y:S01]  /*4a80*/  I2F R13, R15 ;  /* 0x0000000f000d7306 */ /* 0x000ea20000201400 */
[----:B------:R-:W-:Y:S02]  /*4a90*/  FSEL R185, R73, -INF , !P2 ;  /* 0xff80000049b97808 */ /* 0x000fe40005000000 */
[C---:B------:R-:W-:Y:S02]  /*4aa0*/  ISETP.GE.AND P5, PT, R15.reuse, R238, PT ;  /* 0x000000ee0f00720c */ /* 0x040fe40003fa6270 */
[----:B------:R-:W-:Y:S01]  /*4ab0*/  ISETP.GE.AND P2, PT, R15, R165, PT ;  /* 0x000000a50f00720c */ /* 0x000fe20003f46270 */
[C---:B-1----:R-:W-:Y:S01]  /*4ac0*/  FFMA.FTZ R56, R12.reuse, UR4, R56 ;  /* 0x000000040c387c23 */ /* 0x042fe20008010038 */
[----:B------:R-:W-:Y:S01]  /*4ad0*/  FSEL R190, R59, -INF , !P0 ;  /* 0xff8000003bbe7808 */ /* 0x000fe20004000000 */
[----:B------:R-:W1:Y:S01]  /*4ae0*/  I2F R15, R17 ;  /* 0x00000011000f7306 */ /* 0x000e620000201400 */
[----:B------:R-:W-:Y:S01]  /*4af0*/  PLOP3.LUT P0, PT, PT, PT, UP0, 0x80, 0x0 ;  /* 0x000000000000781c */ /* 0x000fe20003f0f008 */
[----:B------:R-:W-:Y:S01]  /*4b00*/  FFMA.FTZ R32, R12, UR4, R58 ;  /* 0x000000040c207c23 */ /* 0x000fe2000801003a */
[----:B------:R-:W-:Y:S01]  /*4b10*/  FSEL R189, R66, -INF , !P3 ;  /* 0xff80000042bd7808 */ /* 0x000fe20005800000 */
[----:B------:R-:W-:Y:S01]  /*4b20*/  FFMA.FTZ R12, R3, UR4, R30 ;  /* 0x00000004030c7c23 */ /* 0x000fe2000801001e */
[----:B------:R-:W-:-:S02]  /*4b30*/  FSEL R183, R65, -INF , !P4 ;  /* 0xff80000041b77808 */ /* 0x000fc40006000000 */
[-C--:B------:R-:W-:Y:S01]  /*4b40*/  ISETP.GE.AND P3, PT, R19, R238.reuse, PT ;  /* 0x000000ee1300720c */ /* 0x080fe20003f66270 */
[----:B--2---:R-:W-:Y:S01]  /*4b50*/  FFMA.FTZ R35, R13, UR4, R68 ;  /* 0x000000040d237c23 */ /* 0x004fe20008010044 */
[----:B------:R-:W-:Y:S01]  /*4b60*/  ISETP.GE.AND P4, PT, R19, R165, PT ;  /* 0x000000a51300720c */ /* 0x000fe20003f86270 */
[----:B------:R-:W-:Y:S01]  /*4b70*/  FFMA.FTZ R70, R13, UR4, R70 ;  /* 0x000000040d467c23 */ /* 0x000fe20008010046 */
[----:B------:R-:W-:Y:S02]  /*4b80*/  FSEL R193, R75, -INF , !P6 ;  /* 0xff8000004bc17808 */ /* 0x000fe40007000000 */
[----:B------:R-:W-:Y:S02]  /*4b90*/  FSEL R195, R56, -INF , !P3 ;  /* 0xff80000038c37808 */ /* 0x000fe40005800000 */
[----:B------:R-:W-:Y:S01]  /*4ba0*/  FSEL R32, R32, -INF , !P4 ;  /* 0xff80000020207808 */ /* 0x000fe20006000000 */
[----:B-1----:R-:W-:Y:S01]  /*4bb0*/  FFMA.FTZ R33, R15, UR4, R69 ;  /* 0x000000040f217c23 */ /* 0x002fe20008010045 */
[----:B------:R-:W-:Y:S01]  /*4bc0*/  FSEL R194, R57, -INF , !P1 ;  /* 0xff80000039c27808 */ /* 0x000fe20004800000 */
[----:B------:R-:W-:Y:S01]  /*4bd0*/  FFMA.FTZ R71, R15, UR4, R71 ;  /* 0x000000040f477c23 */ /* 0x000fe20008010047 */
[----:B------:R-:W-:Y:S01]  /*4be0*/  BAR.SYNC.DEFER_BLOCKING 0x0 ;  /* 0x0000000000007b1d */ /* 0x000fe20000010000 */
[----:B------:R-:W-:-:S02]  /*4bf0*/  ISETP.GE.AND P6, PT, R40, R238, PT ;  /* 0x000000ee2800720c */ /* 0x000fc40003fc6270 */
[-C--:B------:R-:W-:Y:S02]  /*4c00*/  ISETP.GE.AND P3, PT, R40, R165.reuse, PT ;  /* 0x000000a52800720c */ /* 0x080fe40003f66270 */
[C---:B------:R-:W-:Y:S02]  /*4c10*/  ISETP.GE.AND P4, PT, R17.reuse, R238, PT ;  /* 0x000000ee1100720c */ /* 0x040fe40003f86270 */
[----:B------:R-:W-:Y:S02]  /*4c20*/  ISETP.GE.AND P1, PT, R17, R165, PT ;  /* 0x000000a51100720c */ /* 0x000fe40003f26270 */
[----:B------:R-:W-:Y:S02]  /*4c30*/  FSEL R35, R35, -INF , !P5 ;  /* 0xff80000023237808 */ /* 0x000fe40006800000 */
[----:B------:R-:W-:Y:S02]  /*4c40*/  FSEL R187, R70, -INF , !P2 ;  /* 0xff80000046bb7808 */ /* 0x000fe40005000000 */
[----:B------:R-:W-:-:S02]  /*4c50*/  FSEL R28, R28, -INF , !P6 ;  /* 0xff8000001c1c7808 */ /* 0x000fc40007000000 */
[----:B------:R-:W-:Y:S02]  /*4c60*/  FSEL R12, R12, -INF , !P3 ;  /* 0xff8000000c0c7808 */ /* 0x000fe40005800000 */
[----:B------:R-:W-:Y:S02]  /*4c70*/  FSEL R33, R33, -INF , !P4 ;  /* 0xff80000021217808 */ /* 0x000fe40006000000 */
        /* <DEDUP_REMOVED lines=10> */
[----:B------:R-:W-:-:S02]  /*4d20*/  ISETP.GE.AND P3, PT, R229, c[0x0][0x220], PT ;  /* 0x00008800e5007a0c */ /* 0x000fc40003f66270 */
        /* <DEDUP_REMOVED lines=21> */
[----:B------:R-:W-:-:S03]  /*4e80*/  IADD3.X R5, R5, UR28, RZ, P2, !PT ;  /* 0x0000001c05057c10 */ /* 0x000fc600097fe4ff */
        /* <DEDUP_REMOVED lines=26> */
[----:B------:R1:W-:Y:S01]  /*5030*/  @P4 STS.128 [R228+0xc800], RZ ;  /* 0x00c800ffe4004388 */ /* 0x0003e20000000c00 */
[----:B------:R-:W-:-:S03]  /*5040*/  IADD3 R13, P1, R3, UR27, RZ ;  /* 0x0000001b030d7c10 */ /* 0x000fc6000ff3e0ff */
[----:B------:R-:W-:Y:S01]  /*5050*/  @!PT LDS RZ, [RZ] ;  /* 0x00000000fffff984 */ /* 0x000fe20000000800 */
[----:B------:R-:W-:Y:S01]  /*5060*/  @!PT LDS RZ, [RZ] ;  /* 0x00000000fffff984 */ /* 0x000fe20000000800 */
[----:B------:R-:W-:Y:S01]  /*5070*/  @!PT LDS RZ, [RZ] ;  /* 0x00000000fffff984 */ /* 0x000fe20000000800 */
[----:B------:R5:W-:Y:S04]  /*5080*/  @!P4 LDGSTS.E.BYPASS.LTC128B.128 [R228+0xc800], [R18.64+0x100] ;  /* 0x0c80010012e4cfae */ /* 0x000be8000b901d54 */
[----:B------:R1:W-:Y:S01]  /*5090*/  @P3 STS.128 [R228+0xe800], RZ ;  /* 0x00e800ffe4003388 */ /* 0x0003e20000000c00 */
[----:B---3--:R-:W-:-:S04]  /*50a0*/  @!P3 LEA R14, P2, R3, c[0x0][0x168], 0x1 ;  /* 0x00005a00030eba11 */ /* 0x008fc800078408ff */
[----:B------:R-:W-:Y:S02]  /*50b0*/  @!P3 LEA.HI.X R15, R3, c[0x0][0x16c], R5, 0x1, P2 ;  /* 0x00005b00030fba11 */ /* 0x000fe400010f0c05 */
[----:B------:R-:W-:Y:S02]  /*50c0*/  @!P6 LEA R22, P2, R13, c[0x0][0x168], 0x1 ;  /* 0x00005a000d16ea11 */ /* 0x000fe400078408ff */
[----:B------:R-:W-:Y:S01]  /*50d0*/  IADD3.X R5, R5, UR28, RZ, P1, !PT ;  /* 0x0000001c05057c10 */ /* 0x000fe20008ffe4ff */
[----:B------:R-:W-:Y:S01]  /*50e0*/  @!PT LDS RZ, [RZ] ;  /* 0x00000000fffff984 */ /* 0x000fe20000000800 */
[----:B------:R-:W-:Y:S01]  /*50f0*/  @!PT LDS RZ, [RZ] ;  /* 0x00000000fffff984 */ /* 0x000fe20000000800 */
[----:B------:R-:W-:Y:S01]  /*5100*/  @!PT LDS RZ, [RZ] ;  /* 0x00000000fffff984 */ /* 0x000fe20000000800 */
[----:B------:R3:W-:Y:S01]  /*5110*/  @!P3 LDGSTS.E.BYPASS.LTC128B.128 [R228+0xe800], [R14.64+0x180] ;  /* 0x0e8001800ee4bfae */ /* 0x0007e2000b901d54 */
[C---:B----4-:R-:W-:Y:S02]  /*5120*/  @!P5 LEA R20, P1, R13.reuse, c[0x0][0x168], 0x1 ;  /* 0x00005a000d14da11 */ /* 0x050fe400078208ff */
[C-C-:B------:R-:W-:Y:S01]  /*5130*/  @!P6 LEA.HI.X R23, R13.reuse, c[0x0][0x16c], R5.reuse, 0x1, P2 ;  /* 0x00005b000d17ea11 */ /* 0x140fe200010f0c05 */
[----:B------:R1:W-:Y:S01]  /*5140*/  @P6 STS.128 [R228+0x9000], RZ ;  /* 0x009000ffe4006388 */ /* 0x0003e20000000c00 */
[----:B------:R-:W-:-:S02]  /*5150*/  @!P5 LEA.HI.X R21, R13, c[0x0][0x16c], R5, 0x1, P1 ;  /* 0x00005b000d15da11 */ /* 0x000fc400008f0c05 */
[C---:B-----5:R-:W-:Y:S01]  /*5160*/  @!P4 LEA R18, P2, R13.reuse, c[0x0][0x168], 0x1 ;  /* 0x00005a000d12ca11 */ /* 0x060fe200078408ff */
[----:B------:R-:W-:Y:S01]  /*5170*/  @!PT LDS RZ, [RZ] ;  /* 0x00000000fffff984 */ /* 0x000fe20000000800 */
[----:B------:R-:W-:Y:S01]  /*5180*/  @!PT LDS RZ, [RZ] ;  /* 0x00000000fffff984 */ /* 0x000fe20000000800 */
[----:B------:R-:W-:Y:S01]  /*5190*/  @!PT LDS RZ, [RZ] ;  /* 0x00000000fffff984 */ /* 0x000fe20000000800 */
[----:B------:R4:W-:Y:S03]  /*51a0*/  @!P6 LDGSTS.E.BYPASS.LTC128B.128 [R228+0x9000], [R22.64] ;  /* 0x0900000016e4efae */ /* 0x0009e6000b901d54 */
[C---:B------:R-:W-:Y:S01]  /*51b0*/  @!P4 LEA.HI.X R19, R13.reuse, c[0x0][0x16c], R5, 0x1, P2 ;  /* 0x00005b000d13ca11 */ /* 0x040fe200010f0c05 */
[----:B------:R1:W-:Y:S01]  /*51c0*/  @P5 STS.128 [R228+0xb000], RZ ;  /* 0x00b000ffe4005388 */ /* 0x0003e20000000c00 */
[----:B------:R-:W-:-:S03]  /*51d0*/  IADD3 R3, P2, R13, UR27, RZ ;  /* 0x0000001b0d037c10 */ /* 0x000fc6000ff5e0ff */
        /* <DEDUP_REMOVED lines=9> */
[----:B---3--:R-:W-:-:S03]  /*5270*/  @!P3 LEA R14, P1, R13, c[0x0][0x168], 0x1 ;  /* 0x00005a000d0eba11 */ /* 0x008fc600078208ff */
[----:B------:R1:W-:Y:S01]  /*5280*/  @P3 STS.128 [R228+0xf000], RZ ;  /* 0x00f000ffe4003388 */ /* 0x0003e20000000c00 */
[----:B------:R-:W-:Y:S02]  /*5290*/  @!P3 LEA.HI.X R15, R13, c[0x0][0x16c], R5, 0x1, P1 ;  /* 0x00005b000d0fba11 */ /* 0x000fe400008f0c05 */
[----:B------:R-:W-:Y:S02]  /*52a0*/  IADD3.X R5, R5, UR28, RZ, P2, !PT ;  /* 0x0000001c05057c10 */ /* 0x000fe400097fe4ff */
[C---:B----4-:R-:W-:Y:S01]  /*52b0*/  @!P6 LEA R22, P1, R3.reuse, c[0x0][0x168], 0x1 ;  /* 0x00005a000316ea11 */ /* 0x050fe200078208ff */
[----:B------:R-:W-:Y:S01]  /*52c0*/  @!PT LDS RZ, [RZ] ;  /* 0x00000000fffff984 */ /* 0x000fe20000000800 */
[----:B------:R-:W-:Y:S01]  /*52d0*/  @!PT LDS RZ, [RZ] ;  /* 0x00000000fffff984 */ /* 0x000fe20000000800 */
[----:B------:R-:W-:Y:S01]  /*52e0*/  @!PT LDS RZ, [RZ] ;  /* 0x00000000fffff984 */ /* 0x000fe20000000800 */
[----:B------:R1:W-:Y:S01]  /*52f0*/  @!P3 LDGSTS.E.BYPASS.LTC128B.128 [R228+0xf000], [R14.64+0x180] ;  /* 0x0f0001800ee4bfae */ /* 0x0003e2000b901d54 */
[C---:B--2---:R-:W-:Y:S02]  /*5300*/  @!P5 LEA R36, P2, R3.reuse, c[0x0][0x168], 0x1 ;  /* 0x00005a000324da11 */ /* 0x044fe400078408ff */
        /* <DEDUP_REMOVED lines=27> */
.L_x_119:
[----:B------:R-:W-:Y:S05]  /*54c0*/  BSYNC B0 ;  /* 0x0000000000007941 */ /* 0x000fea0003800000 */
.L_x_118:
[----:B------:R-:W0:Y:S02]  /*54d0*/  LDGDEPBAR ;  /* 0x00000000000079af */ /* 0x000e240000000000 */
.L_x_117:
[----:B-1----:R-:W-:Y:S02]  /*54e0*/  FMNMX.FTZ R14, R28, R29, !PT ;  /* 0x0000001d1c0e7209 */ /* 0x002fe40007810000 */
        /* <DEDUP_REMOVED lines=44> */
[----:B------:R-:W-:Y:S04]  /*57b0*/  LDSM.16.MT88.4 R80, [R217+0x12000] ;  /* 0x01200000d950783b */ /* 0x000fe80000004200 */
[----:B------:R-:W-:Y:S04]  /*57c0*/  LDSM.16.MT88.4 R88, [R216+0x12000] ;  /* 0x01200000d858783b */ /* 0x000fe80000004200 */
[----:B------:R-:W-:Y:S04]  /*57d0*/  LDSM.16.MT88.4 R96, [R220+0x14000] ;  /* 0x01400000dc60783b */ /* 0x000fe80000004200 */
[----:B------:R-:W-:Y:S01]  /*57e0*/  LDSM.16.MT88.4 R104, [R218+0x14000] ;  /* 0x01400000da68783b */ /* 0x000fe20000004200 */
[----:B-1----:R-:W-:-:S03]  /*57f0*/  FMNMX.FTZ R164, R13, R164, !PT ;  /* 0x000000a40da47209 */ /* 0x002fc60007810000 */
[----:B------:R-:W-:Y:S01]  /*5800*/  LDSM.16.MT88.4 R112, [R217+0x14000] ;  /* 0x01400000d970783b */ /* 0x000fe20000004200 */
[C---:B------:R-:W-:Y:S01]  /*5810*/  FSETP.NEU.FTZ.AND P1, PT, R164.reuse, -INF , PT ;  /* 0xff800000a400780b */ /* 0x040fe20003f3d000 */
[----:B------:R-:W-:Y:S01]  /*5820*/  FMUL.FTZ R34, R164, c[0x0][0x23c] ;  /* 0x00008f00a4227a20 */ /* 0x000fe20000410000 */
[----:B--2---:R-:W-:Y:S01]  /*5830*/  FMNMX.FTZ R3, R5, R3, !PT ;  /* 0x0000000305037209 */ /* 0x004fe20007810000 */
[----:B------:R-:W-:Y:S03]  /*5840*/  LDSM.16.MT88.4 R120, [R216+0x14000] ;  /* 0x01400000d878783b */ /* 0x000fe60000004200 */
[----:B------:R-:W-:Y:S01]  /*5850*/  FSEL R34, R34, RZ, P1 ;  /* 0x000000ff22227208 */ /* 0x000fe20000800000 */
[C---:B------:R-:W-:Y:S01]  /*5860*/  FMUL.FTZ R188, R3.reuse, c[0x0][0x23c] ;  /* 0x00008f0003bc7a20 */ /* 0x040fe20000410000 */
[----:B------:R-:W-:Y:S01]  /*5870*/  FSETP.NEU.FTZ.AND P1, PT, R3, -INF , PT ;  /* 0xff8000000300780b */ /* 0x000fe20003f3d000 */
[----:B------:R-:W-:Y:S02]  /*5880*/  LDSM.16.MT88.4 R128, [R220+0x16000] ;  /* 0x01600000dc80783b */ /* 0x000fe40000004200 */
[--C-:B------:R-:W-:Y:S01]  /*5890*/  FFMA.FTZ R176, R41, c[0x0][0x23c], -R34.reuse ;  /* 0x00008f0029b07a23 */ /* 0x100fe20000010822 */
[----:B------:R-:W-:Y:S01]  /*58a0*/  FSEL R188, R188, RZ, P1 ;  /* 0x000000ffbcbc7208 */ /* 0x000fe20000800000 */
[----:B------:R-:W1:Y:S01]  /*58b0*/  LDSM.16.MT88.4 R40, [R218+0x10000] ;  /* 0x01000000da28783b */ /* 0x000e620000004200 */
[----:B------:R-:W-:-:S02]  /*58c0*/  FFMA.FTZ R178, R28, c[0x0][0x23c], -R34 ;  /* 0x00008f001cb27a23 */ /* 0x000fc40000010822 */
[--C-:B------:R-:W-:Y:S01]  /*58d0*/  FFMA.FTZ R177, R29, c[0x0][0x23c], -R34.reuse ;  /* 0x00008f001db17a23 */ /* 0x100fe20000010822 */
[----:B------:R-:W2:Y:S01]  /*58e0*/  LDSM.16.MT88.4 R136, [R218+0x16000] ;  /* 0x01600000da88783b */ /* 0x000ea20000004200 */
[----:B------:R-:W-:Y:S01]  /*58f0*/  FFMA.FTZ R172, R31, c[0x0][0x23c], -R34 ;  /* 0x00008f001fac7a23 */ /* 0x000fe20000010822 */
[----:B------:R-:W-:Y:S01]  /*5900*/  MUFU.EX2 R176, R176 ;  /* 0x000000b000b07308 */ /* 0x000fe20000000800 */
[--C-:B------:R-:W-:Y:S01]  /*5910*/  FFMA.FTZ R179, R12, c[0x0][0x23c], -R188.reuse ;  /* 0x00008f000cb37a23 */ /* 0x100fe200000108bc */
[----:B------:R-:W3:Y:S01]  /*5920*/  LDSM.16.MT88.4 R152, [R217+0x16000] ;  /* 0x01600000d998783b */ /* 0x000ee20000004200 */
[--C-:B------:R-:W-:Y:S02]  /*5930*/  FFMA.FTZ R181, R26, c[0x0][0x23c], -R188.reuse ;  /* 0x00008f001ab57a23 */ /* 0x100fe400000108bc */
[--C-:B------:R-:W-:Y:S01]  /*5940*/  FFMA.FTZ R180, R25, c[0x0][0x23c], -R188.reuse ;  /* 0x00008f0019b47a23 */ /* 0x100fe200000108bc */
[----:B------:R-:W-:Y:S01]  /*5950*/  LDSM.16.MT88.4 R12, [R220+0x10800] ;  /* 0x01080000dc0c783b */ /* 0x000fe20000004200 */
[----:B------:R-:W-:Y:S01]  /*5960*/  FFMA.FTZ R173, R27, c[0x0][0x23c], -R188 ;  /* 0x00008f001bad7a23 */ /* 0x000fe200000108bc */
[----:B------:R-:W-:Y:S01]  /*5970*/  MUFU.EX2 R178, R178 ;  /* 0x000000b200b27308 */ /* 0x000fe20000000800 */
[--C-:B------:R-:W-:Y:S01]  /*5980*/  FFMA.FTZ R175, R6, c[0x0][0x23c], -R34.reuse ;  /* 0x00008f0006af7a23 */ /* 0x100fe20000010822 */
[----:B------:R-:W-:Y:S01]  /*5990*/  LDSM.16.MT88.4 R20, [R220+0x12800] ;  /* 0x01280000dc14783b */ /* 0x000fe20000004200 */
[----:B------:R-:W-:-:S02]  /*59a0*/  FFMA.FTZ R171, R7, c[0x0][0x23c], -R34 ;  /* 0x00008f0007ab7a23 */ /* 0x000fc40000010822 */
[----:B------:R-:W-:Y:S01]  /*59b0*/  FFMA.FTZ R2, R11, c[0x0][0x23c], -R34 ;  /* 0x00008f000b027a23 */ /* 0x000fe20000010822 */
[----:B------:R-:W4:Y:S01]  /*59c0*/  LDSM.16.MT88.4 R4, [R216+0x16000] ;  /* 0x01600000d804783b */ /* 0x000f220000004200 */
[--C-:B------:R-:W-:Y:S01]  /*59d0*/  FFMA.FTZ R174, R8, c[0x0][0x23c], -R188.reuse ;  /* 0x00008f0008ae7a23 */ /* 0x100fe200000108bc */
[----:B------:R-:W5:Y:S01]  /*59e0*/  MUFU.EX2 R177, R177 ;  /* 0x000000b100b17308 */ /* 0x000f620000000800 */
[--C-:B------:R-:W-:Y:S01]  /*59f0*/  FFMA.FTZ R169, R9, c[0x0][0x23c], -R188.reuse ;  /* 0x00008f0009a97a23 */ /* 0x100fe200000108bc */
[----:B------:R-:W-:Y:S01]  /*5a00*/  LDSM.16.MT88.4 R28, [R216+0x12800] ;  /* 0x01280000d81c783b */ /* 0x000fe20000004200 */
[----:B------:R-:W-:Y:S02]  /*5a10*/  FFMA.FTZ R168, R10, c[0x0][0x23c], -R188 ;  /* 0x00008f000aa87a23 */ /* 0x000fe400000108bc */
[----:B------:R-:W-:Y:S01]  /*5a20*/  FFMA.FTZ R170, R24, c[0x0][0x23c], -R34 ;  /* 0x00008f0018aa7a23 */ /* 0x000fe20000010822 */
[----:B------:R-:W1:Y:S01]  /*5a30*/  LDSM.16.MT88.4 R8, [R218+0x10800] ;  /* 0x01080000da08783b */ /* 0x000e620000004200 */
[----:B------:R-:W-:Y:S01]  /*5a40*/  FFMA.FTZ R0, R16, c[0x0][0x23c], -R188 ;  /* 0x00008f0010007a23 */ /* 0x000fe200000108bc */
[----:B------:R-:W2:Y:S01]  /*5a50*/  MUFU.EX2 R172, R172 ;  /* 0x000000ac00ac7308 */ /* 0x000ea20000000800 */
[--C-:B------:R-:W-:Y:S01]  /*5a60*/  FFMA.FTZ R182, R182, c[0x0][0x23c], -R34.reuse ;  /* 0x00008f00b6b67a23 */ /* 0x100fe20000010822 */
[----:B------:R-:W1:Y:S01]  /*5a70*/  LDSM.16.MT88.4 R16, [R216+0x10800] ;  /* 0x01080000d810783b */ /* 0x000e620000004200 */
[----:B------:R-:W-:-:S02]  /*5a80*/  FFMA.FTZ R183, R183, c[0x0][0x23c], -R34 ;  /* 0x00008f00b7b77a23 */ /* 0x000fc40000010822 */
[--C-:B------:R-:W-:Y:S01]  /*5a90*/  FFMA.FTZ R184, R184, c[0x0][0x23c], -R34.reuse ;  /* 0x00008f00b8b87a23 */ /* 0x100fe20000010822 */
[----:B------:R-:W1:Y:S01]  /*5aa0*/  LDSM.16.MT88.4 R24, [R217+0x10800] ;  /* 0x01080000d918783b */ /* 0x000e620000004200 */
[----:B------:R-:W-:Y:S01]  /*5ab0*/  FFMA.FTZ R185, R185, c[0x0][0x23c], -R34 ;  /* 0x00008f00b9b97a23 */ /* 0x000fe20000010822 */
[----:B------:R-:W-:Y:S01]  /*5ac0*/  MUFU.EX2 R179, R179 ;  /* 0x000000b300b37308 */ /* 0x000fe20000000800 */
[----:B-----5:R-:W-:Y:S01]  /*5ad0*/  F2FP.PACK_AB R144, R177, R178 ;  /* 0x000000b2b190723e */ /* 0x020fe200000000ff */
[--C-:B------:R-:W-:Y:S02]  /*5ae0*/  FFMA.FTZ R189, R189, c[0x0][0x23c], -R188.reuse ;  /* 0x00008f00bdbd7a23 */ /* 0x100fe400000108bc */
[--C-:B------:R-:W-:Y:S02]  /*5af0*/  FFMA.FTZ R191, R191, c[0x0][0x23c], -R188.reuse ;  /* 0x00008f00bfbf7a23 */ /* 0x100fe400000108bc */
[--C-:B------:R-:W-:Y:S02]  /*5b00*/  FFMA.FTZ R192, R192, c[0x0][0x23c], -R188.reuse ;  /* 0x00008f00c0c07a23 */ /* 0x100fe400000108bc */
[----:B------:R-:W5:Y:S01]  /*5b10*/  MUFU.EX2 R181, R181 ;  /* 0x000000b500b57308 */ /* 0x000f620000000800 */
[----:B--2---:R-:W-:Y:S01]  /*5b20*/  F2FP.PACK_AB R146, R172, R176 ;  /* 0x000000b0ac92723e */ /* 0x004fe200000000ff */
[----:B------:R-:W-:-:S02]  /*5b30*/  FFMA.FTZ R193, R193, c[0x0][0x23c], -R188 ;  /* 0x00008f00c1c17a23 */ /* 0x000fc400000108bc */
[--C-:B------:R-:W-:Y:S02]  /*5b40*/  FFMA.FTZ R195, R195, c[0x0][0x23c], -R34.reuse ;  /* 0x00008f00c3c37a23 */ /* 0x100fe40000010822 */
[--C-:B------:R-:W-:Y:S02]  /*5b50*/  FFMA.FTZ R194, R194, c[0x0][0x23c], -R34.reuse ;  /* 0x00008f00c2c27a23 */ /* 0x100fe40000010822 */
[----:B------:R-:W-:Y:S01]  /*5b60*/  MUFU.EX2 R180, R180 ;  /* 0x000000b400b47308 */ /* 0x000fe20000000800 */
[--C-:B------:R-:W-:Y:S02]  /*5b70*/  FFMA.FTZ R196, R35, c[0x0][0x23c], -R34.reuse ;  /* 0x00008f0023c47a23 */ /* 0x100fe40000010822 */
[----:B------:R-:W-:Y:S02]  /*5b80*/  FFMA.FTZ R243, R33, c[0x0][0x23c], -R34 ;  /* 0x00008f0021f37a23 */ /* 0x000fe40000010822 */
[--C-:B------:R-:W-:Y:S02]  /*5b90*/  FFMA.FTZ R197, R32, c[0x0][0x23c], -R188.reuse ;  /* 0x00008f0020c57a23 */ /* 0x100fe400000108bc */
[--C-:B------:R-:W-:Y:S01]  /*5ba0*/  FFMA.FTZ R190, R190, c[0x0][0x23c], -R188.reuse ;  /* 0x00008f00bebe7a23 */ /* 0x100fe200000108bc */
[----:B------:R-:W2:Y:S01]  /*5bb0*/  MUFU.EX2 R173, R173 ;  /* 0x000000ad00ad7308 */ /* 0x000ea20000000800 */
[----:B-----5:R-:W-:Y:S01]  /*5bc0*/  F2FP.PACK_AB R145, R181, R179 ;  /* 0x000000b3b591723e */ /* 0x020fe200000000ff */
[--C-:B------:R-:W-:Y:S01]  /*5bd0*/  FFMA.FTZ R187, R187, c[0x0][0x23c], -R188.reuse ;  /* 0x00008f00bbbb7a23 */ /* 0x100fe200000108bc */
[----:B------:R-:W-:Y:S01]  /*5be0*/  LDSM.16.MT88.4 R32, [R220+0x11800] ;  /* 0x01180000dc20783b */ /* 0x000fe20000004200 */
[----:B------:R-:W-:-:S02]  /*5bf0*/  FFMA.FTZ R242, R186, c[0x0][0x23c], -R188 ;  /* 0x00008f00baf27a23 */ /* 0x000fc400000108bc */
[----:B------:R-:W-:Y:S02]  /*5c00*/  FADD.FTZ R177, R178, R177 ;  /* 0x000000b1b2b17221 */ /* 0x000fe40000010000 */
[----:B------:R-:W-:Y:S01]  /*5c10*/  MUFU.EX2 R175, R175 ;  /* 0x000000af00af7308 */ /* 0x000fe20000000800 */
[----:B------:R-:W-:Y:S02]  /*5c20*/  FADD.FTZ R179, R179, R181 ;  /* 0x000000b5b3b37221 */ /* 0x000fe40000010000 */
[----:B------:R-:W-:-:S04]  /*5c30*/  FADD.FTZ R176, R176, R177 ;  /* 0x000000b1b0b07221 */ /* 0x000fc80000010000 */
[----:B------:R-:W-:Y:S01]  /*5c40*/  FADD.FTZ R176, R172, R176 ;  /* 0x000000b0acb07221 */ /* 0x000fe20000010000 */
[----:B--2---:R-:W-:Y:S01]  /*5c50*/  F2FP.PACK_AB R147, R173, R180 ;  /* 0x000000b4ad93723e */ /* 0x004fe200000000ff */
[----:B------:R-:W2:Y:S01]  /*5c60*/  MUFU.EX2 R171, R171 ;  /* 0x000000ab00ab7308 */ /* 0x000ea20000000800 */
[----:B------:R-:W-:-:S04]  /*5c70*/  FADD.FTZ R180, R180, R179 ;  /* 0x000000b3b4b47221 */ /* 0x000fc80000010000 */
[----:B------:R-:W-:Y:S01]  /*5c80*/  FADD.FTZ R180, R173, R180 ;  /* 0x000000b4adb47221 */ /* 0x000fe20000010000 */
[C---:B------:R-:W-:Y:S02]  /*5c90*/  HMMA.16816.F32 R160, R144.reuse, R156, RZ ;  /* 0x0000009c90a0723c */ /* 0x040fe400000018ff */
[----:B------:R-:W-:Y:S06]  /*5ca0*/  MUFU.EX2 R170, R170 ;  /* 0x000000aa00aa7308 */ /* 0x000fec0000000800 */
[C---:B-1----:R-:W-:Y:S02]  /*5cb0*/  HMMA.16816.F32 R36, R144.reuse, R40, RZ ;  /* 0x000000289024723c */ /* 0x042fe400000018ff */
        /* <DEDUP_REMOVED lines=26> */
[----:B------:R-:W1:Y:S06]  /*5e60*/  MUFU.EX2 R195, R195 ;  /* 0x000000c300c37308 */ /* 0x000e6c0000000800 */
[C---:B------:R-:W-:Y:S02]  /*5e70*/  HMMA.16816.F32 R132, R144.reuse, R136, RZ ;  /* 0x000000889084723c */ /* 0x040fe400000018ff */
[----:B------:R-:W-:Y:S06]  /*5e80*/  MUFU.EX2 R194, R194 ;  /* 0x000000c200c27308 */ /* 0x000fec0000000800 */
[C---:B---3--:R-:W-:Y:S02]  /*5e90*/  HMMA.16816.F32 R140, R144.reuse, R152, RZ ;  /* 0x00000098908c723c */ /* 0x048fe400000018ff */
[----:B------:R-:W-:Y:S06]  /*5ea0*/  MUFU.EX2 R196, R196 ;  /* 0x000000c400c47308 */ /* 0x000fec0000000800 */
[C---:B------:R-:W-:Y:S02]  /*5eb0*/  HMMA.16816.F32 R48, R144.reuse, R50, RZ ;  /* 0x000000329030723c */ /* 0x040fe400000018ff */
[----:B------:R-:W-:Y:S06]  /*5ec0*/  MUFU.EX2 R243, R243 ;  /* 0x000000f300f37308 */ /* 0x000fec0000000800 */
[C---:B------:R-:W-:Y:S02]  /*5ed0*/  HMMA.16816.F32 R56, R144.reuse, R58, RZ ;  /* 0x0000003a9038723c */ /* 0x040fe400000018ff */
[----:B------:R-:W3:Y:S06]  /*5ee0*/  MUFU.EX2 R197, R197 ;  /* 0x000000c500c57308 */ /* 0x000eec0000000800 */
        /* <DEDUP_REMOVED lines=14> */
[C---:B----4-:R-:W-:Y:S07]  /*5fd0*/  HMMA.16816.F32 R148, R144.reuse, R4, RZ ;  /* 0x000000049094723c */ /* 0x050fee00000018ff */
[----:B--2---:R-:W-:Y:S01]  /*5fe0*/  F2FP.PACK_AB R4, R171, R175 ;  /* 0x000000afab04723e */ /* 0x004fe200000000ff */
[----:B------:R-:W-:Y:S01]  /*5ff0*/  HMMA.16816.F32 R144, R144, R6, RZ ;  /* 0x000000069090723c */ /* 0x000fe200000018ff */
[----:B-1----:R-:W-:Y:S01]  /*6000*/  F2FP.PACK_AB R5, R169, R174 ;  /* 0x000000aea905723e */ /* 0x002fe200000000ff */
[----:B------:R-:W-:-:S02]  /*6010*/  FADD.FTZ R175, R175, R176 ;  /* 0x000000b0afaf7221 */ /* 0x000fc40000010000 */
[----:B------:R-:W-:Y:S02]  /*6020*/  FADD.FTZ R174, R174, R180 ;  /* 0x000000b4aeae7221 */ /* 0x000fe40000010000 */
[----:B------:R-:W-:Y:S01]  /*6030*/  FADD.FTZ R175, R171, R175 ;  /* 0x000000afabaf7221 */ /* 0x000fe20000010000 */
[----:B------:R-:W-:Y:S01]  /*6040*/  F2FP.PACK_AB R6, R2, R170 ;  /* 0x000000aa0206723e */ /* 0x000fe200000000ff */
[----:B------:R-:W-:Y:S01]  /*6050*/  FADD.FTZ R174, R169, R174 ;  /* 0x000000aea9ae7221 */ /* 0x000fe20000010000 */
[----:B-----5:R-:W-:Y:S01]  /*6060*/  F2FP.PACK_AB R7, R0, R168 ;  /* 0x000000a80007723e */ /* 0x020fe200000000ff */
[----:B------:R-:W-:Y:S02]  /*6070*/  FADD.FTZ R170, R170, R175 ;  /* 0x000000afaaaa7221 */ /* 0x000fe40000010000 */
[----:B------:R-:W-:Y:S02]  /*6080*/  FADD.FTZ R168, R168, R174 ;  /* 0x000000aea8a87221 */ /* 0x000fe40000010000 */
[----:B------:R-:W-:-:S02]  /*6090*/  FADD.FTZ R170, R2, R170 ;  /* 0x000000aa02aa7221 */ /* 0x000fc40000010000 */
[----:B------:R-:W-:Y:S01]  /*60a0*/  HMMA.16816.F32 R160, R4, R12, R160 ;  /* 0x0000000c04a0723c */ /* 0x000fe200000018a0 */
[----:B------:R-:W-:-:S07]  /*60b0*/  FADD.FTZ R168, R0, R168 ;  /* 0x000000a800a87221 */ /* 0x000fce0000010000 */
[C---:B------:R-:W-:Y:S01]  /*60c0*/  HMMA.16816.F32 R156, R4.reuse, R14, R156 ;  /* 0x0000000e049c723c */ /* 0x040fe2000000189c */
[----:B------:R-:W1:Y:S07]  /*60d0*/  LDSM.16.MT88.4 R12, [R218+0x12800] ;  /* 0x01280000da0c783b */ /* 0x000e6e0000004200 */
[C---:B------:R-:W-:Y:S08]  /*60e0*/  HMMA.16816.F32 R36, R4.reuse, R8, R36 ;  /* 0x000000080424723c */ /* 0x040ff00000001824 */
[C---:B------:R-:W-:Y:S01]  /*60f0*/  HMMA.16816.F32 R40, R4.reuse, R10, R40 ;  /* 0x0000000a0428723c */ /* 0x040fe20000001828 */
[----:B------:R-:W2:Y:S07]  /*6100*/  LDSM.16.MT88.4 R8, [R217+0x12800] ;  /* 0x01280000d908783b */ /* 0x000eae0000004200 */
[C---:B------:R-:W-:Y:S08]  /*6110*/  HMMA.16816.F32 R52, R4.reuse, R16, R52 ;  /* 0x000000100434723c */ /* 0x040ff00000001834 */
[C---:B------:R-:W-:Y:S01]  /*6120*/  HMMA.16816.F32 R56, R4.reuse, R18, R56 ;  /* 0x000000120438723c */ /* 0x040fe20000001838 */
[----:B------:R-:W-:Y:S07]  /*6130*/  LDSM.16.MT88.4 R16, [R220+0x14800] ;  /* 0x01480000dc10783b */ /* 0x000fee0000004200 */
[C---:B------:R-:W-:Y:S08]  /*6140*/  HMMA.16816.F32 R44, R4.reuse, R24, R44 ;  /* 0x00000018042c723c */ /* 0x040ff0000000182c */
[C---:B-1----:R-:W-:Y:S08]  /*6150*/  HMMA.16816.F32 R68, R4.reuse, R12, R68 ;  /* 0x0000000c0444723c */ /* 0x042ff00000001844 */
[C---:B------:R-:W-:Y:S01]  /*6160*/  HMMA.16816.F32 R72, R4.reuse, R14, R72 ;  /* 0x0000000e0448723c */ /* 0x040fe20000001848 */
[----:B------:R-:W1:Y:S07]  /*6170*/  LDSM.16.MT88.4 R12, [R217+0x14800] ;  /* 0x01480000d90c783b */ /* 0x000e6e0000004200 */
[C---:B--2---:R-:W-:Y:S08]  /*6180*/  HMMA.16816.F32 R76, R4.reuse, R8, R76 ;  /* 0x00000008044c723c */ /* 0x044ff0000000184c */
[C---:B------:R-:W-:Y:S01]  /*6190*/  HMMA.16816.F32 R80, R4.reuse, R10, R80 ;  /* 0x0000000a0450723c */ /* 0x040fe20000001850 */
[----:B------:R-:W2:Y:S07]  /*61a0*/  LDSM.16.MT88.4 R8, [R216+0x14800] ;  /* 0x01480000d808783b */ /* 0x000eae0000004200 */
        /* <DEDUP_REMOVED lines=26> */
[C---:B------:R-:W-:Y:S08]  /*6350*/  HMMA.16816.F32 R124, R4.reuse, R20, R124 ;  /* 0x00000014047c723c */ /* 0x040ff0000000187c */
[C---:B------:R-:W-:Y:S01]  /*6360*/  HMMA.16816.F32 R128, R4.reuse, R22, R128 ;  /* 0x000000160480723c */ /* 0x040fe20000001880 */
[----:B------:R-:W5:Y:S07]  /*6370*/  LDSM.16.MT88.4 R20, [R218+0x11000] ;  /* 0x01100000da14783b */ /* 0x000f6e0000004200 */
        /* <DEDUP_REMOVED lines=13> */
[C---:B-1----:R-:W-:Y:S01]  /*6450*/  HMMA.16816.F32 R60, R4.reuse, R12, R60 ;  /* 0x0000000c043c723c */ /* 0x042fe2000000183c */
[----:B------:R-:W-:Y:S02]  /*6460*/  FADD.FTZ R184, R185, R184 ;  /* 0x000000b8b9b87221 */ /* 0x000fe40000010000 */
[----:B------:R-:W-:Y:S02]  /*6470*/  FADD.FTZ R192, R193, R192 ;  /* 0x000000c0c1c07221 */ /* 0x000fe40000010000 */
[----:B------:R-:W-:Y:S02]  /*6480*/  FADD.FTZ R184, R195, R184 ;  /* 0x000000b8c3b87221 */ /* 0x000fe40000010000 */
[----:B---3--:R-:W-:Y:S01]  /*6490*/  FADD.FTZ R192, R197, R192 ;  /* 0x000000c0c5c07221 */ /* 0x008fe20000010000 */
[----:B------:R-:W-:Y:S01]  /*64a0*/  HMMA.16816.F32 R64, R4, R14, R64 ;  /* 0x0000000e0440723c */ /* 0x000fe20000001840 */
[----:B------:R-:W1:Y:S01]  /*64b0*/  LDSM.16.MT88.4 R12, [R217+0x15000] ;  /* 0x01500000d90c783b */ /* 0x000e620000004200 */
[----:B------:R-:W-:-:S02]  /*64c0*/  FADD.FTZ R184, R194, R184 ;  /* 0x000000b8c2b87221 */ /* 0x000fc40000010000 */
[----:B------:R-:W-:Y:S02]  /*64d0*/  FADD.FTZ R192, R190, R192 ;  /* 0x000000c0bec07221 */ /* 0x000fe40000010000 */
[----:B------:R-:W-:Y:S02]  /*64e0*/  FADD.FTZ R184, R196, R184 ;  /* 0x000000b8c4b87221 */ /* 0x000fe40000010000 */
[----:B--2---:R-:W-:Y:S01]  /*64f0*/  HMMA.16816.F32 R68, R4, R8, R68 ;  /* 0x000000080444723c */ /* 0x004fe20000001844 */
[----:B------:R-:W-:-:S07]  /*6500*/  FADD.FTZ R192, R187, R192 ;  /* 0x000000c0bbc07221 */ /* 0x000fce0000010000 */
[C---:B------:R-:W-:Y:S01]  /*6510*/  HMMA.16816.F32 R72, R4.reuse, R10, R72 ;  /* 0x0000000a0448723c */ /* 0x040fe20000001848 */
[----:B------:R-:W2:Y:S07]  /*6520*/  LDSM.16.MT88.4 R8, [R216+0x15000] ;  /* 0x01500000d808783b */ /* 0x000eae0000004200 */
[C---:B-----5:R-:W-:Y:S08]  /*6530*/  HMMA.16816.F32 R36, R4.reuse, R20, R36 ;  /* 0x000000140424723c */ /* 0x060ff00000001824 */
        /* <DEDUP_REMOVED lines=224> */
[----:B-1----:R-:W3:Y:S04]  /*7340*/  LDSM.16.M88.4 R24, [R225+0x8000] ;  /* 0x00800000e118783b */ /* 0x002ee80000000200 */
[----:B-----5:R-:W4:Y:S04]  /*7350*/  LDSM.16.M88.4 R16, [R225+0x8800] ;  /* 0x00880000e110783b */ /* 0x020f280000000200 */
[----:B------:R-:W1:Y:S04]  /*7360*/  LDSM.16.M88.4 R176, [R225+0x9000] ;  /* 0x00900000e1b0783b */ /* 0x000e680000000200 */
[----:B--2---:R-:W2:Y:S04]  /*7370*/  LDSM.16.M88.4 R28, [R225+0x9800] ;  /* 0x00980000e11c783b */ /* 0x004ea80000000200 */
[----:B------:R-:W-:Y:S04]  /*7380*/  LDSM.16.M88.4 R12, [R224] ;  /* 0x00000000e00c783b */ /* 0x000fe80000000200 */
[----:B------:R-:W5:Y:S04]  /*7390*/  LDSM.16.M88.4 R8, [R223] ;  /* 0x00000000df08783b */ /* 0x000f680000000200 */
[----:B------:R-:W1:Y:S04]  /*73a0*/  LDSM.16.M88.4 R192, [R215] ;  /* 0x00000000d7c0783b */ /* 0x000e680000000200 */
[----:B------:R-:W2:Y:S04]  /*73b0*/  LDSM.16.M88.4 R188, [R214] ;  /* 0x00000000d6bc783b */ /* 0x000ea80000000200 */
[----:B------:R-:W2:Y:S04]  /*73c0*/  LDSM.16.M88.4 R32, [R213] ;  /* 0x00000000d520783b */ /* 0x000ea80000000200 */
[----:B------:R-:W-:Y:S01]  /*73d0*/  LDSM.16.M88.4 R184, [R219+0x8000] ;  /* 0x00800000dbb8783b */ /* 0x000fe20000000200 */
[C---:B---3--:R-:W-:Y:S03]  /*73e0*/  HMMA.16816.F32 R4, R168.reuse, R24, RZ ;  /* 0x00000018a804723c */ /* 0x048fe600000018ff */
[----:B------:R-:W-:Y:S04]  /*73f0*/  LDSM.16.M88.4 R196, [R219+0x9000] ;  /* 0x00900000dbc4783b */ /* 0x000fe80000000200 */
[----:B------:R-:W-:Y:S01]  /*7400*/  LDSM.16.M88.4 R244, [R202] ;  /* 0x00000000caf4783b */ /* 0x000fe20000000200 */
[C---:B------:R-:W-:Y:S03]  /*7410*/  HMMA.16816.F32 R24, R168.reuse, R26, RZ ;  /* 0x0000001aa818723c */ /* 0x040fe600000018ff */
[----:B------:R-:W0:Y:S05]  /*7420*/  LDGDEPBAR ;  /* 0x00000000000079af */ /* 0x000e2a0000000000 */
[C---:B----4-:R-:W-:Y:S08]  /*7430*/  HMMA.16816.F32 R20, R168.reuse, R16, RZ ;  /* 0x00000010a814723c */ /* 0x050ff000000018ff */
[C---:B-1----:R-:W-:Y:S08]  /*7440*/  HMMA.16816.F32 R180, R168.reuse, R176, RZ ;  /* 0x000000b0a8b4723c */ /* 0x042ff000000018ff */
[C---:B------:R-:W-:Y:S08]  /*7450*/  HMMA.16816.F32 R16, R168.reuse, R18, RZ ;  /* 0x00000012a810723c */ /* 0x040ff000000018ff */
[C---:B------:R-:W-:Y:S08]  /*7460*/  HMMA.16816.F32 R176, R168.reuse, R178, RZ ;  /* 0x000000b2a8b0723c */ /* 0x040ff000000018ff */
[C---:B--2---:R-:W-:Y:S08]  /*7470*/  HMMA.16816.F32 R172, R168.reuse, R28, RZ ;  /* 0x0000001ca8ac723c */ /* 0x044ff000000018ff */
[----:B------:R-:W-:Y:S01]  /*7480*/  HMMA.16816.F32 R168, R168, R30, RZ ;  /* 0x0000001ea8a8723c */ /* 0x000fe200000018ff */
[----:B------:R-:W-:Y:S07]  /*7490*/  LDSM.16.M88.4 R28, [R219+0x8800] ;  /* 0x00880000db1c783b */ /* 0x000fee0000000200 */
[C---:B-----5:R-:W-:Y:S08]  /*74a0*/  HMMA.16816.F32 R4, R12.reuse, R8, R4 ;  /* 0x000000080c04723c */ /* 0x060ff00000001804 */
[C---:B------:R-:W-:Y:S01]  /*74b0*/  HMMA.16816.F32 R24, R12.reuse, R10, R24 ;  /* 0x0000000a0c18723c */ /* 0x040fe20000001818 */
[----:B------:R-:W1:Y:S07]  /*74c0*/  LDSM.16.M88.4 R8, [R222] ;  /* 0x00000000de08783b */ /* 0x000e6e0000000200 */
[C---:B------:R-:W-:Y:S08]  /*74d0*/  HMMA.16816.F32 R20, R12.reuse, R192, R20 ;  /* 0x000000c00c14723c */ /* 0x040ff00000001814 */
[C---:B------:R-:W-:Y:S01]  /*74e0*/  HMMA.16816.F32 R16, R12.reuse, R194, R16 ;  /* 0x000000c20c10723c */ /* 0x040fe20000001810 */
[----:B------:R-:W-:Y:S07]  /*74f0*/  LDSM.16.M88.4 R192, [R212+0x800] ;  /* 0x00080000d4c0783b */ /* 0x000fee0000000200 */
[C---:B------:R-:W-:Y:S08]  /*7500*/  HMMA.16816.F32 R180, R12.reuse, R188, R180 ;  /* 0x000000bc0cb4723c */ /* 0x040ff000000018b4 */
[C---:B------:R-:W-:Y:S01]  /*7510*/  HMMA.16816.F32 R176, R12.reuse, R190, R176 ;  /* 0x000000be0cb0723c */ /* 0x040fe200000018b0 */
[----:B------:R-:W2:Y:S07]  /*7520*/  LDSM.16.M88.4 R188, [R219+0x9800] ;  /* 0x00980000dbbc783b */ /* 0x000eae0000000200 */
[C---:B------:R-:W-:Y:S08]  /*7530*/  HMMA.16816.F32 R172, R12.reuse, R32, R172 ;  /* 0x000000200cac723c */ /* 0x040ff000000018ac */
[----:B------:R-:W-:Y:S01]  /*7540*/  HMMA.16816.F32 R168, R12, R34, R168 ;  /* 0x000000220ca8723c */ /* 0x000fe200000018a8 */
[----:B------:R-:W-:Y:S04]  /*7550*/  LDSM.16.M88.4 R12, [R221] ;  /* 0x00000000dd0c783b */ /* 0x000fe80000000200 */
[----:B------:R-:W3:Y:S03]  /*7560*/  LDSM.16.M88.4 R32, [R212] ;  /* 0x00000000d420783b */ /* 0x000ee60000000200 */
[C---:B-1----:R-:W-:Y:S08]  /*7570*/  HMMA.16816.F32 R4, R8.reuse, R184, R4 ;  /* 0x000000b80804723c */ /* 0x042ff00000001804 */
[C---:B------:R-:W-:Y:S01]  /*7580*/  HMMA.16816.F32 R24, R8.reuse, R186, R24 ;  /* 0x000000ba0818723c */ /* 0x040fe20000001818 */
[----:B------:R-:W1:Y:S07]  /*7590*/  LDSM.16.M88.4 R184, [R212+0x1000] ;  /* 0x00100000d4b8783b */ /* 0x000e6e0000000200 */
[C---:B------:R-:W-:Y:S08]  /*75a0*/  HMMA.16816.F32 R20, R8.reuse, R28, R20 ;  /* 0x0000001c0814723c */ /* 0x040ff00000001814 */
[C---:B------:R-:W-:Y:S01]  /*75b0*/  HMMA.16816.F32 R16, R8.reuse, R30, R16 ;  /* 0x0000001e0810723c */ /* 0x040fe20000001810 */
[----:B------:R-:W4:Y:S07]  /*75c0*/  LDSM.16.M88.4 R28, [R212+0x1800] ;  /* 0x00180000d41c783b */ /* 0x000f2e0000000200 */
[C---:B------:R-:W-:Y:S08]  /*75d0*/  HMMA.16816.F32 R180, R8.reuse, R196, R180 ;  /* 0x000000c408b4723c */ /* 0x040ff000000018b4 */
[C---:B------:R-:W-:Y:S01]  /*75e0*/  HMMA.16816.F32 R176, R8.reuse, R198, R176 ;  /* 0x000000c608b0723c */ /* 0x040fe200000018b0 */
[----:B------:R-:W-:Y:S07]  /*75f0*/  LDSM.16.M88.4 R196, [R212+0x3000] ;  /* 0x00300000d4c4783b */ /* 0x000fee0000000200 */
[C---:B--2---:R-:W-:Y:S08]  /*7600*/  HMMA.16816.F32 R172, R8.reuse, R188, R172 ;  /* 0x000000bc08ac723c */ /* 0x044ff000000018ac */
[----:B------:R-:W-:Y:S01]  /*7610*/  HMMA.16816.F32 R168, R8, R190, R168 ;  /* 0x000000be08a8723c */ /* 0x000fe200000018a8 */
[----:B------:R-:W-:Y:S04]  /*7620*/  LDSM.16.M88.4 R8, [R226+0x2000] ;  /* 0x00200000e208783b */ /* 0x000fe80000000200 */
[----:B------:R-:W2:Y:S03]  /*7630*/  LDSM.16.M88.4 R188, [R225+0xa000] ;  /* 0x00a00000e1bc783b */ /* 0x000ea60000000200 */
[C---:B---3--:R-:W-:Y:S08]  /*7640*/  HMMA.16816.F32 R4, R12.reuse, R32, R4 ;  /* 0x000000200c04723c */ /* 0x048ff00000001804 */
[C---:B------:R-:W-:Y:S01]  /*7650*/  HMMA.16816.F32 R24, R12.reuse, R34, R24 ;  /* 0x000000220c18723c */ /* 0x040fe20000001818 */
[----:B------:R-:W3:Y:S07]  /*7660*/  LDSM.16.M88.4 R32, [R225+0xa800] ;  /* 0x00a80000e120783b */ /* 0x000eee0000000200 */
[C---:B------:R-:W-:Y:S08]  /*7670*/  HMMA.16816.F32 R20, R12.reuse, R192, R20 ;  /* 0x000000c00c14723c */ /* 0x040ff00000001814 */
[C---:B------:R-:W-:Y:S01]  /*7680*/  HMMA.16816.F32 R16, R12.reuse, R194, R16 ;  /* 0x000000c20c10723c */ /* 0x040fe20000001810 */
[----:B------:R-:W-:Y:S07]  /*7690*/  LDSM.16.M88.4 R192, [R211] ;  /* 0x00000000d3c0783b */ /* 0x000fee0000000200 */
[C---:B-1----:R-:W-:Y:S08]  /*76a0*/  HMMA.16816.F32 R180, R12.reuse, R184, R180 ;  /* 0x000000b80cb4723c */ /* 0x042ff000000018b4 */
[C---:B------:R-:W-:Y:S01]  /*76b0*/  HMMA.16816.F32 R176, R12.reuse, R186, R176 ;  /* 0x000000ba0cb0723c */ /* 0x040fe200000018b0 */
[----:B------:R-:W1:Y:S07]  /*76c0*/  LDSM.16.M88.4 R184, [R225+0xb000] ;  /* 0x00b00000e1b8783b */ /* 0x000e6e0000000200 */
[C---:B----4-:R-:W-:Y:S08]  /*76d0*/  HMMA.16816.F32 R172, R12.reuse, R28, R172 ;  /* 0x0000001c0cac723c */ /* 0x050ff000000018ac */
[----:B------:R-:W-:Y:S01]  /*76e0*/  HMMA.16816.F32 R168, R12, R30, R168 ;  /* 0x0000001e0ca8723c */ /* 0x000fe200000018a8 */
[----:B------:R-:W4:Y:S04]  /*76f0*/  LDSM.16.M88.4 R28, [R225+0xb800] ;  /* 0x00b80000e11c783b */ /* 0x000f280000000200 */
[----:B------:R-:W5:Y:S03]  /*7700*/  LDSM.16.M88.4 R12, [R224+0x2000] ;  /* 0x00200000e00c783b */ /* 0x000f660000000200 */
[C---:B--2---:R-:W-:Y:S08]  /*7710*/  HMMA.16816.F32 R4, R8.reuse, R188, R4 ;  /* 0x000000bc0804723c */ /* 0x044ff00000001804 */
[C---:B------:R-:W-:Y:S01]  /*7720*/  HMMA.16816.F32 R24, R8.reuse, R190, R24 ;  /* 0x000000be0818723c */ /* 0x040fe20000001818 */
[----:B------:R-:W2:Y:S07]  /*7730*/  LDSM.16.M88.4 R188, [R210] ;  /* 0x00000000d2bc783b */ /* 0x000eae0000000200 */
[C---:B---3--:R-:W-:Y:S08]  /*7740*/  HMMA.16816.F32 R20, R8.reuse, R32, R20 ;  /* 0x000000200814723c */ /* 0x048ff00000001814 */
[C---:B------:R-:W-:Y:S01]  /*7750*/  HMMA.16816.F32 R16, R8.reuse, R34, R16 ;  /* 0x000000220810723c */ /* 0x040fe20000001810 */
[----:B------:R-:W3:Y:S07]  /*7760*/  LDSM.16.M88.4 R32, [R209] ;  /* 0x00000000d120783b */ /* 0x000eee0000000200 */
[C---:B-1----:R-:W-:Y:S08]  /*7770*/  HMMA.16816.F32 R180, R8.reuse, R184, R180 ;  /* 0x000000b808b4723c */ /* 0x042ff000000018b4 */
[C---:B------:R-:W-:Y:S01]  /*7780*/  HMMA.16816.F32 R176, R8.reuse, R186, R176 ;  /* 0x000000ba08b0723c */ /* 0x040fe200000018b0 */
[----:B------:R-:W1:Y:S07]  /*7790*/  LDSM.16.M88.4 R184, [R208] ;  /* 0x00000000d0b8783b */ /* 0x000e6e0000000200 */
[C---:B----4-:R-:W-:Y:S08]  /*77a0*/  HMMA.16816.F32 R172, R8.reuse, R28, R172 ;  /* 0x0000001c08ac723c */ /* 0x050ff000000018ac */
[----:B------:R-:W-:Y:S01]  /*77b0*/  HMMA.16816.F32 R168, R8, R30, R168 ;  /* 0x0000001e08a8723c */ /* 0x000fe200000018a8 */
[----:B------:R-:W-:Y:S04]  /*77c0*/  LDSM.16.M88.4 R28, [R222+0x2000] ;  /* 0x00200000de1c783b */ /* 0x000fe80000000200 */
[----:B------:R-:W4:Y:S03]  /*77d0*/  LDSM.16.M88.4 R8, [R219+0xa000] ;  /* 0x00a00000db08783b */ /* 0x000f260000000200 */
[C---:B-----5:R-:W-:Y:S08]  /*77e0*/  HMMA.16816.F32 R4, R12.reuse, R192, R4 ;  /* 0x000000c00c04723c */ /* 0x060ff00000001804 */
[C---:B------:R-:W-:Y:S01]  /*77f0*/  HMMA.16816.F32 R24, R12.reuse, R194, R24 ;  /* 0x000000c20c18723c */ /* 0x040fe20000001818 */
[----:B------:R-:W5:Y:S07]  /*7800*/  LDSM.16.M88.4 R192, [R219+0xa800] ;  /* 0x00a80000dbc0783b */ /* 0x000f6e0000000200 */
[C---:B--2---:R-:W-:Y:S08]  /*7810*/  HMMA.16816.F32 R20, R12.reuse, R188, R20 ;  /* 0x000000bc0c14723c */ /* 0x044ff00000001814 */
[C---:B------:R-:W-:Y:S01]  /*7820*/  HMMA.16816.F32 R16, R12.reuse, R190, R16 ;  /* 0x000000be0c10723c */ /* 0x040fe20000001810 */
[----:B------:R-:W2:Y:S07]  /*7830*/  LDSM.16.M88.4 R188, [R219+0xb000] ;  /* 0x00b00000dbbc783b */ /* 0x000eae0000000200 */
[C---:B---3--:R-:W-:Y:S08]  /*7840*/  HMMA.16816.F32 R180, R12.reuse, R32, R180 ;  /* 0x000000200cb4723c */ /* 0x048ff000000018b4 */
[C---:B------:R-:W-:Y:S01]  /*7850*/  HMMA.16816.F32 R176, R12.reuse, R34, R176 ;  /* 0x000000220cb0723c */ /* 0x040fe200000018b0 */
[----:B------:R-:W3:Y:S07]  /*7860*/  LDSM.16.M88.4 R32, [R219+0xb800] ;  /* 0x00b80000db20783b */ /* 0x000eee0000000200 */
[C---:B-1----:R-:W-:Y:S08]  /*7870*/  HMMA.16816.F32 R172, R12.reuse, R184, R172 ;  /* 0x000000b80cac723c */ /* 0x042ff000000018ac */
[----:B------:R-:W-:Y:S01]  /*7880*/  HMMA.16816.F32 R168, R12, R186, R168 ;  /* 0x000000ba0ca8723c */ /* 0x000fe200000018a8 */
[----:B------:R-:W-:Y:S04]  /*7890*/  LDSM.16.M88.4 R184, [R212+0x2000] ;  /* 0x00200000d4b8783b */ /* 0x000fe80000000200 */
[----:B------:R-:W-:Y:S03]  /*78a0*/  LDSM.16.M88.4 R12, [R212+0x2800] ;  /* 0x00280000d40c783b */ /* 0x000fe60000000200 */
[C---:B----4-:R-:W-:Y:S08]  /*78b0*/  HMMA.16816.F32 R4, R28.reuse, R8, R4 ;  /* 0x000000081c04723c */ /* 0x050ff00000001804 */
[C---:B------:R-:W-:Y:S01]  /*78c0*/  HMMA.16816.F32 R24, R28.reuse, R10, R24 ;  /* 0x0000000a1c18723c */ /* 0x040fe20000001818 */
[----:B------:R-:W1:Y:S07]  /*78d0*/  LDSM.16.M88.4 R8, [R221+0x2000] ;  /* 0x00200000dd08783b */ /* 0x000e6e0000000200 */
[C---:B-----5:R-:W-:Y:S08]  /*78e0*/  HMMA.16816.F32 R20, R28.reuse, R192, R20 ;  /* 0x000000c01c14723c */ /* 0x060ff00000001814 */
[C---:B------:R-:W-:Y:S01]  /*78f0*/  HMMA.16816.F32 R16, R28.reuse, R194, R16 ;  /* 0x000000c21c10723c */ /* 0x040fe20000001810 */
[----:B------:R-:W-:Y:S07]  /*7900*/  LDSM.16.M88.4 R192, [R225+0xd800] ;  /* 0x00d80000e1c0783b */ /* 0x000fee0000000200 */
[C---:B--2---:R-:W-:Y:S08]  /*7910*/  HMMA.16816.F32 R180, R28.reuse, R188, R180 ;  /* 0x000000bc1cb4723c */ /* 0x044ff000000018b4 */
[C---:B------:R-:W-:Y:S01]  /*7920*/  HMMA.16816.F32 R176, R28.reuse, R190, R176 ;  /* 0x000000be1cb0723c */ /* 0x040fe200000018b0 */
[----:B------:R-:W2:Y:S07]  /*7930*/  LDSM.16.M88.4 R188, [R212+0x3800] ;  /* 0x00380000d4bc783b */ /* 0x000eae0000000200 */
[C---:B---3--:R-:W-:Y:S08]  /*7940*/  HMMA.16816.F32 R172, R28.reuse, R32, R172 ;  /* 0x000000201cac723c */ /* 0x048ff000000018ac */
[----:B------:R-:W-:Y:S01]  /*7950*/  HMMA.16816.F32 R168, R28, R34, R168 ;  /* 0x000000221ca8723c */ /* 0x000fe200000018a8 */
[----:B------:R-:W-:Y:S04]  /*7960*/  LDSM.16.M88.4 R32, [R226+0x4000] ;  /* 0x00400000e220783b */ /* 0x000fe80000000200 */
[----:B------:R-:W3:Y:S03]  /*7970*/  LDSM.16.M88.4 R28, [R225+0xc000] ;  /* 0x00c00000e11c783b */ /* 0x000ee60000000200 */
        /* <DEDUP_REMOVED lines=12> */
[----:B------:R-:W-:Y:S03]  /*7a40*/  LDSM.16.M88.4 R188, [R207] ;  /* 0x00000000cfbc783b */ /* 0x000fe60000000200 */
[C---:B---3--:R-:W-:Y:S08]  /*7a50*/  HMMA.16816.F32 R4, R32.reuse, R28, R4 ;  /* 0x0000001c2004723c */ /* 0x048ff00000001804 */
[C---:B------:R-:W-:Y:S01]  /*7a60*/  HMMA.16816.F32 R24, R32.reuse, R30, R24 ;  /* 0x0000001e2018723c */ /* 0x040fe20000001818 */
[----:B------:R-:W2:Y:S07]  /*7a70*/  LDSM.16.M88.4 R28, [R206] ;  /* 0x00000000ce1c783b */ /* 0x000eae0000000200 */
[C---:B-1----:R-:W-:Y:S08]  /*7a80*/  HMMA.16816.F32 R20, R32.reuse, R184, R20 ;  /* 0x000000b82014723c */ /* 0x042ff00000001814 */
[C---:B------:R-:W-:Y:S01]  /*7a90*/  HMMA.16816.F32 R16, R32.reuse, R186, R16 ;  /* 0x000000ba2010723c */ /* 0x040fe20000001810 */
[----:B------:R-:W1:Y:S07]  /*7aa0*/  LDSM.16.M88.4 R184, [R205] ;  /* 0x00000000cdb8783b */ /* 0x000e6e0000000200 */
[C---:B----4-:R-:W-:Y:S08]  /*7ab0*/  HMMA.16816.F32 R180, R32.reuse, R12, R180 ;  /* 0x0000000c20b4723c */ /* 0x050ff000000018b4 */
[C---:B------:R-:W-:Y:S01]  /*7ac0*/  HMMA.16816.F32 R176, R32.reuse, R14, R176 ;  /* 0x0000000e20b0723c */ /* 0x040fe200000018b0 */
[----:B------:R-:W3:Y:S07]  /*7ad0*/  LDSM.16.M88.4 R12, [R204] ;  /* 0x00000000cc0c783b */ /* 0x000eee0000000200 */
[C---:B------:R-:W-:Y:S08]  /*7ae0*/  HMMA.16816.F32 R172, R32.reuse, R192, R172 ;  /* 0x000000c020ac723c */ /* 0x040ff000000018ac */
[----:B------:R-:W-:Y:S01]  /*7af0*/  HMMA.16816.F32 R168, R32, R194, R168 ;  /* 0x000000c220a8723c */ /* 0x000fe200000018a8 */
[----:B------:R-:W4:Y:S04]  /*7b00*/  LDSM.16.M88.4 R32, [R222+0x4000] ;  /* 0x00400000de20783b */ /* 0x000f280000000200 */
[----:B------:R-:W5:Y:S03]  /*7b10*/  LDSM.16.M88.4 R192, [R219+0xc800] ;  /* 0x00c80000dbc0783b */ /* 0x000f660000000200 */
[C---:B--2---:R-:W-:Y:S08]  /*7b20*/  HMMA.16816.F32 R20, R8.reuse, R28, R20 ;  /* 0x0000001c0814723c */ /* 0x044ff00000001814 */
[C---:B------:R-:W-:Y:S01]  /*7b30*/  HMMA.16816.F32 R16, R8.reuse, R30, R16 ;  /* 0x0000001e0810723c */ /* 0x040fe20000001810 */
[----:B------:R-:W2:Y:S07]  /*7b40*/  LDSM.16.M88.4 R28, [R219+0xd000] ;  /* 0x00d00000db1c783b */ /* 0x000eae0000000200 */
[C---:B------:R-:W-:Y:S08]  /*7b50*/  HMMA.16816.F32 R4, R8.reuse, R188, R4 ;  /* 0x000000bc0804723c */ /* 0x040ff00000001804 */
[C---:B------:R-:W-:Y:S01]  /*7b60*/  HMMA.16816.F32 R24, R8.reuse, R190, R24 ;  /* 0x000000be0818723c */ /* 0x040fe20000001818 */
[----:B------:R-:W2:Y:S07]  /*7b70*/  LDSM.16.M88.4 R188, [R219+0xd800] ;  /* 0x00d80000dbbc783b */ /* 0x000eae0000000200 */
[C---:B-1----:R-:W-:Y:S08]  /*7b80*/  HMMA.16816.F32 R180, R8.reuse, R184, R180 ;  /* 0x000000b808b4723c */ /* 0x042ff000000018b4 */
[C---:B------:R-:W-:Y:S01]  /*7b90*/  HMMA.16816.F32 R176, R8.reuse, R186, R176 ;  /* 0x000000ba08b0723c */ /* 0x040fe200000018b0 */
[----:B------:R-:W-:Y:S07]  /*7ba0*/  LDSM.16.M88.4 R184, [R212+0x4800] ;  /* 0x00480000d4b8783b */ /* 0x000fee0000000200 */
[C---:B---3--:R-:W-:Y:S08]  /*7bb0*/  HMMA.16816.F32 R172, R8.reuse, R12, R172 ;  /* 0x0000000c08ac723c */ /* 0x048ff000000018ac */
[----:B------:R-:W-:Y:S01]  /*7bc0*/  HMMA.16816.F32 R168, R8, R14, R168 ;  /* 0x0000000e08a8723c */ /* 0x000fe200000018a8 */
[----:B------:R-:W-:Y:S04]  /*7bd0*/  LDSM.16.M88.4 R8, [R221+0x4000] ;  /* 0x00400000dd08783b */ /* 0x000fe80000000200 */
[----:B------:R-:W1:Y:S03]  /*7be0*/  LDSM.16.M88.4 R12, [R212+0x4000] ;  /* 0x00400000d40c783b */ /* 0x000e660000000200 */
[C---:B----4-:R-:W-:Y:S08]  /*7bf0*/  HMMA.16816.F32 R4, R32.reuse, R196, R4 ;  /* 0x000000c42004723c */ /* 0x050ff00000001804 */
[C---:B------:R-:W-:Y:S01]  /*7c00*/  HMMA.16816.F32 R24, R32.reuse, R198, R24 ;  /* 0x000000c62018723c */ /* 0x040fe20000001818 */
[----:B------:R-:W-:Y:S07]  /*7c10*/  LDSM.16.M88.4 R196, [R219+0xe000] ;  /* 0x00e00000dbc4783b */ /* 0x000fee0000000200 */
[C---:B-----5:R-:W-:Y:S08]  /*7c20*/  HMMA.16816.F32 R20, R32.reuse, R192, R20 ;  /* 0x000000c02014723c */ /* 0x060ff00000001814 */
        /* <DEDUP_REMOVED lines=12> */
[C---:B------:R-:W-:Y:S08]  /*7cf0*/  HMMA.16816.F32 R20, R8.reuse, R184, R20 ;  /* 0x000000b80814723c */ /* 0x040ff00000001814 */
[C---:B------:R-:W-:Y:S01]  /*7d00*/  HMMA.16816.F32 R16, R8.reuse, R186, R16 ;  /* 0x000000ba0810723c */ /* 0x040fe20000001810 */
[----:B------:R-:W4:Y:S07]  /*7d10*/  LDSM.16.M88.4 R184, [R225+0xf000] ;  /* 0x00f00000e1b8783b */ /* 0x000f2e0000000200 */
[C---:B---3--:R-:W-:Y:S08]  /*7d20*/  HMMA.16816.F32 R180, R8.reuse, R192, R180 ;  /* 0x000000c008b4723c */ /* 0x048ff000000018b4 */
[C---:B------:R-:W-:Y:S01]  /*7d30*/  HMMA.16816.F32 R176, R8.reuse, R194, R176 ;  /* 0x000000c208b0723c */ /* 0x040fe200000018b0 */
[----:B------:R-:W-:Y:S07]  /*7d40*/  LDSM.16.M88.4 R192, [R224+0x6000] ;  /* 0x00600000e0c0783b */ /* 0x000fee0000000200 */
[C---:B--2---:R-:W-:Y:S08]  /*7d50*/  HMMA.16816.F32 R172, R8.reuse, R28, R172 ;  /* 0x0000001c08ac723c */ /* 0x044ff000000018ac */
[----:B------:R-:W-:Y:S01]  /*7d60*/  HMMA.16816.F32 R168, R8, R30, R168 ;  /* 0x0000001e08a8723c */ /* 0x000fe200000018a8 */
[----:B------:R-:W2:Y:S04]  /*7d70*/  LDSM.16.M88.4 R8, [R203] ;  /* 0x00000000cb08783b */ /* 0x000ea80000000200 */
[----:B------:R-:W3:Y:S03]  /*7d80*/  LDSM.16.M88.4 R28, [R225+0xf800] ;  /* 0x00f80000e11c783b */ /* 0x000ee60000000200 */
[C---:B-1----:R-:W-:Y:S08]  /*7d90*/  HMMA.16816.F32 R4, R12.reuse, R188, R4 ;  /* 0x000000bc0c04723c */ /* 0x042ff00000001804 */
[C---:B------:R-:W-:Y:S01]  /*7da0*/  HMMA.16816.F32 R24, R12.reuse, R190, R24 ;  /* 0x000000be0c18723c */ /* 0x040fe20000001818 */
[----:B------:R-:W-:Y:S07]  /*7db0*/  LDSM.16.M88.4 R188, [R201] ;  /* 0x00000000c9bc783b */ /* 0x000fee0000000200 */
[C---:B------:R-:W-:Y:S08]  /*7dc0*/  HMMA.16816.F32 R20, R12.reuse, R32, R20 ;  /* 0x000000200c14723c */ /* 0x040ff00000001814 */
[C---:B------:R-:W-:Y:S01]  /*7dd0*/  HMMA.16816.F32 R16, R12.reuse, R34, R16 ;  /* 0x000000220c10723c */ /* 0x040fe20000001810 */
[----:B------:R-:W1:Y:S07]  /*7de0*/  LDSM.16.M88.4 R32, [R222+0x6000] ;  /* 0x00600000de20783b */ /* 0x000e6e0000000200 */
[C---:B----4-:R-:W-:Y:S08]  /*7df0*/  HMMA.16816.F32 R180, R12.reuse, R184, R180 ;  /* 0x000000b80cb4723c */ /* 0x050ff000000018b4 */
[----:B------:R-:W-:Y:S01]  /*7e00*/  HMMA.16816.F32 R176, R12, R186, R176 ;  /* 0x000000ba0cb0723c */ /* 0x000fe200000018b0 */
[----:B------:R-:W4:Y:S07]  /*7e10*/  LDSM.16.M88.4 R184, [R200] ;  /* 0x00000000c8b8783b */ /* 0x000f2e0000000200 */
[----:B--2---:R-:W-:Y:S08]  /*7e20*/  HMMA.16816.F32 R4, R192, R8, R4 ;  /* 0x00000008c004723c */ /* 0x004ff00000001804 */
[C---:B---3--:R-:W-:Y:S08]  /*7e30*/  HMMA.16816.F32 R172, R12.reuse, R28, R172 ;  /* 0x0000001c0cac723c */ /* 0x048ff000000018ac */
[----:B------:R-:W-:Y:S01]  /*7e40*/  HMMA.16816.F32 R168, R12, R30, R168 ;  /* 0x0000001e0ca8723c */ /* 0x000fe200000018a8 */
[----:B------:R-:W-:Y:S04]  /*7e50*/  LDSM.16.M88.4 R12, [R221+0x6000] ;  /* 0x00600000dd0c783b */ /* 0x000fe80000000200 */
[----:B------:R-:W-:Y:S03]  /*7e60*/  LDSM.16.M88.4 R28, [R219+0xe800] ;  /* 0x00e80000db1c783b */ /* 0x000fe60000000200 */
[----:B------:R-:W-:Y:S01]  /*7e70*/  HMMA.16816.F32 R24, R192, R10, R24 ;  /* 0x0000000ac018723c */ /* 0x000fe20000001818 */
[----:B------:R-:W2:Y:S07]  /*7e80*/  LDSM.16.M88.4 R8, [R212+0x6000] ;  /* 0x00600000d408783b */ /* 0x000eae0000000200 */
[----:B-1----:R-:W-:Y:S08]  /*7e90*/  HMMA.16816.F32 R4, R32, R196, R4 ;  /* 0x000000c42004723c */ /* 0x002ff00000001804 */
[C---:B------:R-:W-:Y:S08]  /*7ea0*/  HMMA.16816.F32 R20, R192.reuse, R244, R20 ;  /* 0x000000f4c014723c */ /* 0x040ff00000001814 */
[C---:B----4-:R-:W-:Y:S08]  /*7eb0*/  HMMA.16816.F32 R172, R192.reuse, R184, R172 ;  /* 0x000000b8c0ac723c */ /* 0x050ff000000018ac */
[----:B------:R-:W-:Y:S01]  /*7ec0*/  HMMA.16816.F32 R168, R192, R186, R168 ;  /* 0x000000bac0a8723c */ /* 0x000fe200000018a8 */
[----:B------:R-:W1:Y:S07]  /*7ed0*/  LDSM.16.M88.4 R184, [R212+0x6800] ;  /* 0x00680000d4b8783b */ /* 0x000e6e0000000200 */
[----:B------:R-:W-:Y:S08]  /*7ee0*/  HMMA.16816.F32 R24, R32, R198, R24 ;  /* 0x000000c62018723c */ /* 0x000ff00000001818 */
[----:B------:R-:W-:Y:S08]  /*7ef0*/  HMMA.16816.F32 R16, R192, R246, R16 ;  /* 0x000000f6c010723c */ /* 0x000ff00000001810 */
[----:B--2---:R-:W-:Y:S08]  /*7f00*/  HMMA.16816.F32 R4, R12, R8, R4 ;  /* 0x000000080c04723c */ /* 0x004ff00000001804 */
[C---:B------:R-:W-:Y:S08]  /*7f10*/  HMMA.16816.F32 R180, R192.reuse, R188, R180 ;  /* 0x000000bcc0b4723c */ /* 0x040ff000000018b4 */
[----:B------:R-:W-:Y:S01]  /*7f20*/  HMMA.16816.F32 R176, R192, R190, R176 ;  /* 0x000000bec0b0723c */ /* 0x000fe200000018b0 */
[----:B------:R-:W2:Y:S06]  /*7f30*/  LDSM.16.M88.4 R188, [R219+0xf000] ;  /* 0x00f00000dbbc783b */ /* 0x000eac0000000200 */
[C---:B------:R-:W-:Y:S01]  /*7f40*/  IADD3 R193, R0.reuse, 0x9, RZ ;  /* 0x0000000900c17810 */ /* 0x040fe20007ffe0ff */
[----:B------:R-:W-:Y:S01]  /*7f50*/  HMMA.16816.F32 R20, R32, R28, R20 ;  /* 0x0000001c2014723c */ /* 0x000fe20000001814 */
[----:B------:R-:W-:-:S06]  /*7f60*/  IADD3 R194, R0, 0x10, RZ ;  /* 0x0000001000c27810 */ /* 0x000fcc0007ffe0ff */
[C---:B------:R-:W-:Y:S01]  /*7f70*/  IADD3 R29, R0.reuse, 0x1, RZ ;  /* 0x00000001001d7810 */ /* 0x040fe20007ffe0ff */
[----:B------:R-:W-:Y:S01]  /*7f80*/  HMMA.16816.F32 R24, R12, R10, R24 ;  /* 0x0000000a0c18723c */ /* 0x000fe20000001818 */
[----:B------:R-:W-:Y:S01]  /*7f90*/  IADD3 R28, R0, 0x8, RZ ;  /* 0x00000008001c7810 */ /* 0x000fe20007ffe0ff */
[----:B------:R-:W3:Y:S01]  /*7fa0*/  LDSM.16.M88.4 R8, [R212+0x7000] ;  /* 0x00700000d408783b */ /* 0x000ee20000000200 */
[----:B------:R-:W4:Y:S01]  /*7fb0*/  I2F R2, R29 ;  /* 0x0000001d00027306 */ /* 0x000f220000201400 */
[CC--:B------:R-:W-:Y:S02]  /*7fc0*/  ISETP.GE.AND P0, PT, R29.reuse, R238.reuse, PT ;  /* 0x000000ee1d00720c */ /* 0x0c0fe40003f06270 */
[----:B------:R-:W-:Y:S02]  /*7fd0*/  ISETP.GE.AND P2, PT, R29, R165, PT ;  /* 0x000000a51d00720c */ /* 0x000fe40003f46270 */
[----:B------:R-:W-:Y:S01]  /*7fe0*/  HMMA.16816.F32 R16, R32, R30, R16 ;  /* 0x0000001e2010723c */ /* 0x000fe20000001810 */
[----:B------:R-:W-:-:S02]  /*7ff0*/  ISETP.GE.AND P1, PT, R28, R238, PT ;  /* 0x000000ee1c00720c */ /* 0x000fc40003f26270 */
[----:B------:R-:W5:Y:S05]  /*8000*/  I2F R192, R28 ;  /* 0x0000001c00c07306 */ /* 0x000f6a0000201400 */
[----:B-1----:R-:W-:Y:S01]  /*8010*/  HMMA.16816.F32 R20, R12, R184, R20 ;  /* 0x000000b80c14723c */ /* 0x002fe20000001814 */
[C---:B----4-:R-:W-:Y:S02]  /*8020*/  FFMA.FTZ R5, R2.reuse, UR4, R5 ;  /* 0x0000000402057c23 */ /* 0x050fe40008010005 */
[----:B------:R-:W1:Y:S01]  /*8030*/  I2F R184, R193 ;  /* 0x000000c100b87306 */ /* 0x000e620000201400 */
[----:B------:R-:W-:Y:S01]  /*8040*/  FFMA.FTZ R7, R2, UR4, R7 ;  /* 0x0000000402077c23 */ /* 0x000fe20008010007 */
[----:B------:R-:W-:-:S02]  /*8050*/  IADD3 R2, R0, 0x11, RZ ;  /* 0x0000001100027810 */ /* 0x000fc40007ffe0ff */
[----:B------:R-:W-:Y:S01]  /*8060*/  FSEL R5, R5, -INF , !P0 ;  /* 0xff80000005057808 */ /* 0x000fe20004000000 */
[----:B--2---:R-:W-:Y:S01]  /*8070*/  HMMA.16816.F32 R180, R32, R188, R180 ;  /* 0x000000bc20b4723c */ /* 0x004fe200000018b4 */
[----:B------:R-:W-:Y:S01]  /*8080*/  ISETP.GE.AND P0, PT, R28, R165, PT ;  /* 0x000000a51c00720c */ /* 0x000fe20003f06270 */
[C---:B-----5:R-:W-:Y:S01]  /*8090*/  FFMA.FTZ R24, R192.reuse, UR4, R24 ;  /* 0x00000004c0187c23 */ /* 0x060fe20008010018 */
[----:B------:R-:W2:Y:S01]  /*80a0*/  LDSM.16.M88.4 R28, [R219+0xf800] ;  /* 0x00f80000db1c783b */ /* 0x000ea20000000200 */
[----:B------:R-:W4:Y:S01]  /*80b0*/  I2F R185, R194 ;  /* 0x000000c200b97306 */ /* 0x000f220000201400 */
[----:B------:R-:W-:Y:S01]  /*80c0*/  FSEL R7, R7, -INF , !P2 ;  /* 0xff80000007077808 */ /* 0x000fe20005000000 */
[----:B------:R-:W-:Y:S01]  /*80d0*/  FFMA.FTZ R26, R192, UR4, R26 ;  /* 0x00000004c01a7c23 */ /* 0x000fe2000801001a */
[----:B------:R-:W-:Y:S01]  /*80e0*/  FSEL R188, R24, -INF , !P1 ;  /* 0xff80000018bc7808 */ /* 0x000fe20004800000 */
[----:B------:R-:W-:Y:S01]  /*80f0*/  HMMA.16816.F32 R16, R12, R186, R16 ;  /* 0x000000ba0c10723c */ /* 0x000fe20000001810 */
[----:B------:R-:W-:Y:S01]  /*8100*/  ISETP.GE.AND P2, PT, R193, R238, PT ;  /* 0x000000eec100720c */ /* 0x000fe20003f46270 */
[----:B-1----:R-:W-:-:S02]  /*8110*/  FFMA.FTZ R25, R184, UR4, R25 ;  /* 0x00000004b8197c23 */ /* 0x002fc40008010019 */
[----:B------:R-:W1:Y:S01]  /*8120*/  I2F R189, R2 ;  /* 0x0000000200bd7306 */ /* 0x000e620000201400 */
[----:B------:R-:W-:Y:S01]  /*8130*/  FFMA.FTZ R27, R184, UR4, R27 ;  /* 0x00000004b81b7c23 */ /* 0x000fe2000801001b */
[----:B------:R-:W-:Y:S02]  /*8140*/  ISETP.GE.AND P1, PT, R193, R165, PT ;  /* 0x000000a5c100720c */ /* 0x000fe40003f26270 */
[----:B------:R-:W-:Y:S01]  /*8150*/  HMMA.16816.F32 R176, R32, R190, R176 ;  /* 0x000000be20b0723c */ /* 0x000fe200000018b0 */
[----:B------:R-:W-:Y:S02]  /*8160*/  IADD3 R186, R0, 0x18, RZ ;  /* 0x0000001800ba7810 */ /* 0x000fe40007ffe0ff */
[----:B------:R-:W-:Y:S01]  /*8170*/  FSEL R187, R26, -INF , !P0 ;  /* 0xff8000001abb7808 */ /* 0x000fe20004000000 */
[----:B----4-:R-:W-:Y:S01]  /*8180*/  FFMA.FTZ R184, R185, UR4, R20 ;  /* 0x00000004b9b87c23 */ /* 0x010fe20008010014 */
[----:B------:R-:W-:Y:S01]  /*8190*/  FSEL R198, R25, -INF , !P2 ;  /* 0xff80000019c67808 */ /* 0x000fe20005000000 */
[----:B------:R-:W4:Y:S01]  /*81a0*/  I2F R190, R186 ;  /* 0x000000ba00be7306 */ /* 0x000f220000201400 */
[----:B------:R-:W-:Y:S01]  /*81b0*/  FSEL R197, R27, -INF , !P1 ;  /* 0xff8000001bc57808 */ /* 0x000fe20004800000 */
[----:B------:R-:W-:Y:S01]  /*81c0*/  FFMA.FTZ R185, R185, UR4, R22 ;  /* 0x00000004b9b97c23 */ /* 0x000fe20008010016 */
[----:B------:R-:W5:Y:S01]  /*81d0*/  LDSM.16.M88.4 R24, [R212+0x7800] ;  /* 0x00780000d418783b */ /* 0x000f620000000200 */
[----:B------:R-:W-:Y:S01]  /*81e0*/  ISETP.GE.AND P0, PT, R194, R238, PT ;  /* 0x000000eec200720c */ /* 0x000fe20003f06270 */
[----:B---3--:R-:W-:Y:S01]  /*81f0*/  HMMA.16816.F32 R180, R12, R8, R180 ;  /* 0x000000080cb4723c */ /* 0x008fe200000018b4 */
[----:B------:R-:W-:Y:S01]  /*8200*/  IADD3 R20, R0, 0x19, RZ ;  /* 0x0000001900147810 */ /* 0x000fe20007ffe0ff */
[----:B-1----:R-:W-:Y:S01]  /*8210*/  FFMA.FTZ R21, R189, UR4, R21 ;  /* 0x00000004bd157c23 */ /* 0x002fe20008010015 */
[----:B------:R-:W-:Y:S01]  /*8220*/  FSEL R184, R184, -INF , !P0 ;  /* 0xff800000b8b87808 */ /* 0x000fe20004000000 */
[----:B------:R-:W-:-:S04]  /*8230*/  DEPBAR.LE SB0, 0x0 ;  /* 0x000080000000791a */ /* 0x000fc80000000000 */
[CC--:B------:R-:W-:Y:S02]  /*8240*/  ISETP.GE.AND P1, PT, R2.reuse, R238.reuse, PT ;  /* 0x000000ee0200720c */ /* 0x0c0fe40003f26270 */
[-C--:B------:R-:W-:Y:S01]  /*8250*/  ISETP.GE.AND P0, PT, R2, R165.reuse, PT ;  /* 0x000000a50200720c */ /* 0x080fe20003f06270 */
[----:B----4-:R-:W-:Y:S01]  /*8260*/  FFMA.FTZ R16, R190, UR4, R16 ;  /* 0x00000004be107c23 */ /* 0x010fe20008010010 */
[----:B------:R-:W1:Y:S01]  /*8270*/  I2F R2, R20 ;  /* 0x0000001400027306 */ /* 0x000e620000201400 */
[----:B------:R-:W-:Y:S01]  /*8280*/  ISETP.GE.AND P2, PT, R194, R165, PT ;  /* 0x000000a5c200720c */ /* 0x000fe20003f46270 */
[----:B------:R-:W-:Y:S01]  /*8290*/  HMMA.16816.F32 R176, R12, R10, R176 ;  /* 0x0000000a0cb0723c */ /* 0x000fe200000018b0 */
[----:B------:R-:W-:Y:S01]  /*82a0*/  FSEL R22, R21, -INF , !P1 ;  /* 0xff80000015167808 */ /* 0x000fe20004800000 */
[----:B------:R-:W-:Y:S01]  /*82b0*/  FFMA.FTZ R18, R190, UR4, R18 ;  /* 0x00000004be127c23 */ /* 0x000fe20008010012 */
[----:B------:R-:W-:Y:S02]  /*82c0*/  FSEL R185, R185, -INF , !P2 ;  /* 0xff800000b9b97808 */ /* 0x000fe40005000000 */
[----:B------:R-:W-:-:S02]  /*82d0*/  ISETP.GE.AND P2, PT, R186, R238, PT ;  /* 0x000000eeba00720c */ /* 0x000fc40003f46270 */
[----:B------:R-:W-:Y:S01]  /*82e0*/  ISETP.GE.AND P1, PT, R186, R165, PT ;  /* 0x000000a5ba00720c */ /* 0x000fe20003f26270 */
[----:B------:R-:W-:Y:S01]  /*82f0*/  FFMA.FTZ R186, R189, UR4, R23 ;  /* 0x00000004bdba7c23 */ /* 0x000fe20008010017 */
[C---:B------:R-:W-:Y:S01]  /*8300*/  IADD3 R9, R0.reuse, 0x20, RZ ;  /* 0x0000002000097810 */ /* 0x040fe20007ffe0ff */
[C---:B--2---:R-:W-:Y:S01]  /*8310*/  HMMA.16816.F32 R172, R32.reuse, R28, R172 ;  /* 0x0000001c20ac723c */ /* 0x044fe200000018ac */
[----:B------:R-:W-:Y:S02]  /*8320*/  IADD3 R23, R0, 0x21, RZ ;  /* 0x0000002100177810 */ /* 0x000fe40007ffe0ff */
[----:B------:R-:W2:Y:S01]  /*8330*/  I2F R8, R9 ;  /* 0x0000000900087306 */ /* 0x000ea20000201400 */
[----:B------:R-:W-:Y:S01]  /*8340*/  FSEL R21, R16, -INF , !P2 ;  /* 0xff80000010157808 */ /* 0x000fe20005000000 */
[----:B-1----:R-:W-:Y:S01]  /*8350*/  FFMA.FTZ R17, R2, UR4, R17 ;  /* 0x0000000402117c23 */ /* 0x002fe20008010011 */
[----:B------:R-:W-:Y:S01]  /*8360*/  IADD3 R10, R0, 0x28, RZ ;  /* 0x00000028000a7810 */ /* 0x000fe20007ffe0ff */
[----:B------:R-:W-:Y:S01]  /*8370*/  FFMA.FTZ R19, R2, UR4, R19 ;  /* 0x0000000402137c23 */ /* 0x000fe20008010013 */
[----:B------:R-:W-:Y:S01]  /*8380*/  HMMA.16816.F32 R168, R32, R30, R168 ;  /* 0x0000001e20a8723c */ /* 0x000fe200000018a8 */
[----:B------:R-:W-:-:S02]  /*8390*/  FSEL R186, R186, -INF , !P0 ;  /* 0xff800000baba7808 */ /* 0x000fc40004000000 */
[----:B------:R-:W1:Y:S01]  /*83a0*/  I2F R16, R23 ;  /* 0x0000001700107306 */ /* 0x000e620000201400 */
[-C--:B------:R-:W-:Y:S02]  /*83b0*/  ISETP.GE.AND P0, PT, R20, R238.reuse, PT ;  /* 0x000000ee1400720c */ /* 0x080fe40003f06270 */
[----:B------:R-:W-:Y:S02]  /*83c0*/  IADD3 R11, R0, 0x29, RZ ;  /* 0x00000029000b7810 */ /* 0x000fe40007ffe0ff */
[-C--:B------:R-:W-:Y:S02]  /*83d0*/  ISETP.GE.AND P2, PT, R20, R165.reuse, PT ;  /* 0x000000a51400720c */ /* 0x080fe40003f46270 */
[----:B------:R-:W-:Y:S01]  /*83e0*/  FSEL R29, R18, -INF , !P1 ;  /* 0xff800000121d7808 */ /* 0x000fe20004800000 */
[----:B------:R-:W3:Y:S01]  /*83f0*/  I2F R2, R10 ;  /* 0x0000000a00027306 */ /* 0x000ee20000201400 */
[----:B------:R-:W-:Y:S01]  /*8400*/  FSEL R20, R17, -INF , !P0 ;  /* 0xff80000011147808 */ /* 0x000fe20004000000 */
[C---:B--2---:R-:W-:Y:S01]  /*8410*/  FFMA.FTZ R180, R8.reuse, UR4, R180 ;  /* 0x0000000408b47c23 */ /* 0x044fe200080100b4 */
[CC--:B------:R-:W-:Y:S01]  /*8420*/  ISETP.GE.AND P1, PT, R9.reuse, R238.reuse, PT ;  /* 0x000000ee0900720c */ /* 0x0c0fe20003f26270 */
[----:B------:R-:W-:Y:S01]  /*8430*/  FFMA.FTZ R182, R8, UR4, R182 ;  /* 0x0000000408b67c23 */ /* 0x000fe200080100b6 */
[----:B------:R-:W-:Y:S01]  /*8440*/  ISETP.GE.AND P0, PT, R9, R165, PT ;  /* 0x000000a50900720c */ /* 0x000fe20003f06270 */
[----:B-----5:R-:W-:Y:S01]  /*8450*/  HMMA.16816.F32 R172, R12, R24, R172 ;  /* 0x000000180cac723c */ /* 0x020fe200000018ac */
[----:B------:R-:W-:Y:S01]  /*8460*/  FSEL R28, R19, -INF , !P2 ;  /* 0xff800000131c7808 */ /* 0x000fe20005000000 */
[----:B------:R-:W2:Y:S01]  /*8470*/  I2F R9, R11 ;  /* 0x0000000b00097306 */ /* 0x000ea20000201400 */
[C---:B-1----:R-:W-:Y:S01]  /*8480*/  FFMA.FTZ R181, R16.reuse, UR4, R181 ;  /* 0x0000000410b57c23 */ /* 0x042fe200080100b5 */
[----:B------:R-:W-:Y:S01]  /*8490*/  ISETP.GE.AND P2, PT, R23, R238, PT ;  /* 0x000000ee1700720c */ /* 0x000fe20003f46270 */
[----:B------:R-:W-:Y:S01]  /*84a0*/  FFMA.FTZ R183, R16, UR4, R183 ;  /* 0x0000000410b77c23 */ /* 0x000fe200080100b7 */
[----:B------:R-:W-:-:S02]  /*84b0*/  FSEL R194, R180, -INF , !P1 ;  /* 0xff800000b4c27808 */ /* 0x000fc40004800000 */
[----:B------:R-:W-:Y:S01]  /*84c0*/  FSEL R192, R182, -INF , !P0 ;  /* 0xff800000b6c07808 */ /* 0x000fe20004000000 */
[----:B------:R-:W-:Y:S01]  /*84d0*/  HMMA.16816.F32 R168, R12, R26, R168 ;  /* 0x0000001a0ca8723c */ /* 0x000fe200000018a8 */
[C---:B---3--:R-:W-:Y:S01]  /*84e0*/  FFMA.FTZ R176, R2.reuse, UR4, R176 ;  /* 0x0000000402b07c23 */ /* 0x048fe200080100b0 */
[----:B------:R-:W-:Y:S01]  /*84f0*/  BAR.SYNC.DEFER_BLOCKING 0x0 ;  /* 0x0000000000007b1d */ /* 0x000fe20000010000 */
[-C--:B------:R-:W-:Y:S01]  /*8500*/  ISETP.GE.AND P1, PT, R23, R165.reuse, PT ;  /* 0x000000a51700720c */ /* 0x080fe20003f26270 */
[----:B------:R-:W-:Y:S01]  /*8510*/  FFMA.FTZ R178, R2, UR4, R178 ;  /* 0x0000000402b27c23 */ /* 0x000fe200080100b2 */
[C---:B------:R-:W-:Y:S02]  /*8520*/  ISETP.GE.AND P0, PT, R10.reuse, R238, PT ;  /* 0x000000ee0a00720c */ /* 0x040fe40003f06270 */
[----:B------:R-:W-:Y:S02]  /*8530*/  FSEL R195, R181, -INF , !P2 ;  /* 0xff800000b5c37808 */ /* 0x000fe40005000000 */
[----:B------:R-:W-:Y:S01]  /*8540*/  ISETP.GE.AND P2, PT, R10, R165, PT ;  /* 0x000000a50a00720c */ /* 0x000fe20003f46270 */
[C---:B--2---:R-:W-:Y:S01]  /*8550*/  FFMA.FTZ R177, R9.reuse, UR4, R177 ;  /* 0x0000000409b17c23 */ /* 0x044fe200080100b1 */
[C---:B------:R-:W-:Y:S01]  /*8560*/  IADD3 R8, R0.reuse, 0x30, RZ ;  /* 0x0000003000087810 */ /* 0x040fe20007ffe0ff */
[----:B------:R-:W-:Y:S01]  /*8570*/  FFMA.FTZ R179, R9, UR4, R179 ;  /* 0x0000000409b37c23 */ /* 0x000fe200080100b3 */
[----:B------:R-:W-:-:S02]  /*8580*/  IADD3 R10, R0, 0x31, RZ ;  /* 0x00000031000a7810 */ /* 0x000fc40007ffe0ff */
[----:B------:R-:W-:Y:S01]  /*8590*/  FSEL R189, R183, -INF , !P1 ;  /* 0xff800000b7bd7808 */ /* 0x000fe20004800000 */
[----:B------:R-:W1:Y:S01]  /*85a0*/  I2F R16, R8 ;  /* 0x0000000800107306 */ /* 0x000e620000201400 */
[----:B------:R-:W-:Y:S02]  /*85b0*/  FSEL R193, R176, -INF , !P0 ;  /* 0xff800000b0c17808 */ /* 0x000fe40004000000 */
[C---:B------:R-:W-:Y:S02]  /*85c0*/  ISETP.GE.AND P1, PT, R11.reuse, R238, PT ;  /* 0x000000ee0b00720c */ /* 0x040fe40003f26270 */
[----:B------:R-:W-:Y:S02]  /*85d0*/  ISETP.GE.AND P0, PT, R11, R165, PT ;  /* 0x000000a50b00720c */ /* 0x000fe40003f06270 */
[----:B------:R-:W-:Y:S01]  /*85e0*/  IADD3 R2, R0, 0x38, RZ ;  /* 0x0000003800027810 */ /* 0x000fe20007ffe0ff */
[----:B------:R-:W2:Y:S01]  /*85f0*/  I2F R11, R10 ;  /* 0x0000000a000b7306 */ /* 0x000ea20000201400 */
[----:B------:R-:W-:-:S02]  /*8600*/  FSEL R190, R178, -INF , !P2 ;  /* 0xff800000b2be7808 */ /* 0x000fc40005000000 */
[----:B------:R-:W-:Y:S02]  /*8610*/  FSEL R196, R177, -INF , !P1 ;  /* 0xff800000b1c47808 */ /* 0x000fe40004800000 */
[CC--:B------:R-:W-:Y:S02]  /*8620*/  ISETP.GE.AND P2, PT, R8.reuse, R238.reuse, PT ;  /* 0x000000ee0800720c */ /* 0x0c0fe40003f46270 */
[----:B------:R-:W-:Y:S01]  /*8630*/  ISETP.GE.AND P1, PT, R8, R165, PT ;  /* 0x000000a50800720c */ /* 0x000fe20003f26270 */
[----:B------:R-:W3:Y:S01]  /*8640*/  I2F R9, R2 ;  /* 0x0000000200097306 */ /* 0x000ee20000201400 */
[C---:B-1----:R-:W-:Y:S01]  /*8650*/  FFMA.FTZ R32, R16.reuse, UR4, R174 ;  /* 0x0000000410207c23 */ /* 0x042fe200080100ae */
[----:B------:R-:W-:Y:S01]  /*8660*/  FSEL R191, R179, -INF , !P0 ;  /* 0xff800000b3bf7808 */ /* 0x000fe20004000000 */
[----:B------:R-:W-:Y:S01]  /*8670*/  FFMA.FTZ R172, R16, UR4, R172 ;  /* 0x0000000410ac7c23 */ /* 0x000fe200080100ac */
[----:B------:R-:W-:Y:S02]  /*8680*/  ISETP.GE.AND P0, PT, R10, R238, PT ;  /* 0x000000ee0a00720c */ /* 0x000fe40003f06270 */
[----:B------:R-:W-:-:S02]  /*8690*/  FSEL R32, R32, -INF , !P1 ;  /* 0xff80000020207808 */ /* 0x000fc40004800000 */
[----:B------:R1:W4:Y:S01]  /*86a0*/  I2F R8, R0 ;  /* 0x0000000000087306 */ /* 0x0003220000201400 */
[C---:B--2---:R-:W-:Y:S01]  /*86b0*/  FFMA.FTZ R173, R11.reuse, UR4, R173 ;  /* 0x000000040bad7c23 */ /* 0x044fe200080100ad */
[----:B------:R-:W-:Y:S01]  /*86c0*/  ISETP.GE.AND P1, PT, R0, R238, PT ;  /* 0x000000ee0000720c */ /* 0x000fe20003f26270 */
[----:B------:R-:W-:Y:S01]  /*86d0*/  FFMA.FTZ R175, R11, UR4, R175 ;  /* 0x000000040baf7c23 */ /* 0x000fe200080100af */
[----:B------:R-:W-:Y:S02]  /*86e0*/  FSEL R181, R172, -INF , !P2 ;  /* 0xff800000acb57808 */ /* 0x000fe40005000000 */
[----:B------:R-:W-:Y:S02]  /*86f0*/  FSEL R180, R173, -INF , !P0 ;  /* 0xff800000adb47808 */ /* 0x000fe40004000000 */
[-C--:B------:R-:W-:Y:S01]  /*8700*/  ISETP.GE.AND P0, PT, R0, R165.reuse, PT ;  /* 0x000000a50000720c */ /* 0x080fe20003f06270 */
[C---:B---3--:R-:W-:Y:S01]  /*8710*/  FFMA.FTZ R35, R9.reuse, UR4, R168 ;  /* 0x0000000409237c23 */ /* 0x048fe200080100a8 */
[----:B------:R-:W-:Y:S01]  /*8720*/  ISETP.GE.AND P2, PT, R10, R165, PT ;  /* 0x000000a50a00720c */ /* 0x000fe20003f46270 */
[----:B------:R-:W-:-:S03]  /*8730*/  FFMA.FTZ R170, R9, UR4, R170 ;  /* 0x0000000409aa7c23 */ /* 0x000fc600080100aa */
[----:B------:R-:W-:Y:S02]  /*8740*/  FSEL R177, R175, -INF , !P2 ;  /* 0xff800000afb17808 */ /* 0x000fe40005000000 */
[----:B-1----:R-:W-:Y:S01]  /*8750*/  IADD3 R0, R0, 0x39, RZ ;  /* 0x0000003900007810 */ /* 0x002fe20007ffe0ff */
[----:B----4-:R-:W-:Y:S01]  /*8760*/  FFMA.FTZ R4, R8, UR4, R4 ;  /* 0x0000000408047c23 */ /* 0x010fe20008010004 */
[----:B------:R-:W-:Y:S01]  /*8770*/  ISETP.GE.AND P2, PT, R2, R238, PT ;  /* 0x000000ee0200720c */ /* 0x000fe20003f46270 */
[----:B------:R-:W-:Y:S01]  /*8780*/  FFMA.FTZ R8, R8, UR4, R6 ;  /* 0x0000000408087c23 */ /* 0x000fe20008010006 */
[----:B------:R-:W1:Y:S02]  /*8790*/  I2F R9, R0 ;  /* 0x0000000000097306 */ /* 0x000e640000201400 */
[----:B------:R-:W-:Y:S02]  /*87a0*/  FSEL R6, R4, -INF , !P1 ;  /* 0xff80000004067808 */ /* 0x000fe40004800000 */
[----:B------:R-:W-:-:S02]  /*87b0*/  FSEL R4, R8, -INF , !P0 ;  /* 0xff80000008047808 */ /* 0x000fc40004000000 */
[----:B------:R-:W-:Y:S02]  /*87c0*/  PLOP3.LUT P0, PT, PT, PT, UP0, 0x80, 0x0 ;  /* 0x000000000000781c */ /* 0x000fe40003f0f008 */
[----:B------:R-:W-:Y:S02]  /*87d0*/  FSEL R35, R35, -INF , !P2 ;  /* 0xff80000023237808 */ /* 0x000fe40005000000 */
[-C--:B------:R-:W-:Y:S02]  /*87e0*/  ISETP.GE.AND P2, PT, R2, R165.reuse, PT ;  /* 0x000000a50200720c */ /* 0x080fe40003f46270 */
[----:B------:R-:W-:Y:S02]  /*87f0*/  ISETP.GE.AND P1, PT, R0, R165, PT ;  /* 0x000000a50000720c */ /* 0x000fe40003f26270 */
[----:B------:R-:W-:Y:S01]  /*8800*/  FSEL R175, R170, -INF , !P2 ;  /* 0xff800000aaaf7808 */ /* 0x000fe20005000000 */
[C---:B-1----:R-:W-:Y:S01]  /*8810*/  FFMA.FTZ R33, R9.reuse, UR4, R169 ;  /* 0x0000000409217c23 */ /* 0x042fe200080100a9 */
[----:B------:R-:W-:Y:S01]  /*8820*/  ISETP.GE.AND P2, PT, R0, R238, PT ;  /* 0x000000ee0000720c */ /* 0x000fe20003f46270 */
[----:B------:R-:W-:-:S03]  /*8830*/  FFMA.FTZ R171, R9, UR4, R171 ;  /* 0x0000000409ab7c23 */ /* 0x000fc600080100ab */
[----:B------:R-:W-:Y:S02]  /*8840*/  FSEL R33, R33, -INF , !P2 ;  /* 0xff80000021217808 */ /* 0x000fe40005000000 */
[----:B------:R-:W-:Y:S01]  /*8850*/  FSEL R176, R171, -INF , !P1 ;  /* 0xff800000abb07808 */ /* 0x000fe20004800000 */
[----:B------:R-:W-:Y:S05]  /*8860*/  @!P0 BRA `(.L_x_121) ;  /* 0x0000086000008947 */ /* 0x000fea0003800000 */
[----:B------:R-:W-:Y:S01]  /*8870*/  UIADD3 UR18, UR9, -0x3, URZ ;  /* 0xfffffffd09127890 */ /* 0x000fe2000fffe03f */
[----:B------:R1:W-:Y:S01]  /*8880*/  @P6 STS.128 [R228+0x8000], RZ ;  /* 0x008000ffe4006388 */ /* 0x0003e20000000c00 */
[----:B------:R-:W-:Y:S01]  /*8890*/  ULDC.64 UR6, c[0x0][0x198] ;  /* 0x0000660000067ab9 */ /* 0x000fe20000000a00 */
[----:B------:R-:W-:Y:S01]  /*88a0*/  BSSY B0, `(.L_x_122) ;  /* 0x0000081000007945 */ /* 0x000fe20003800000 */
        /* <DEDUP_REMOVED lines=128> */
.L_x_123:
[----:B------:R-:W-:Y:S05]  /*90b0*/  BSYNC B0 ;  /* 0x0000000000007941 */ /* 0x000fea0003800000 */
.L_x_122:
[----:B------:R-:W0:Y:S02]  /*90c0*/  LDGDEPBAR ;  /* 0x00000000000079af */ /* 0x000e240000000000 */
.L_x_121:
        /* <DEDUP_REMOVED lines=42> */
[----:B-1----:R-:W-:Y:S02]  /*9370*/  FMNMX.FTZ R2, R9, R2, !PT ;  /* 0x0000000209027209 */ /* 0x002fe40007810000 */
[----:B--2---:R-:W-:-:S03]  /*9380*/  FMNMX.FTZ R0, R8, R0, !PT ;  /* 0x0000000008007209 */ /* 0x004fc60007810000 */
[C---:B------:R-:W-:Y:S01]  /*9390*/  FMUL.FTZ R34, R2.reuse, c[0x0][0x23c] ;  /* 0x00008f0002227a20 */ /* 0x040fe20000410000 */
[----:B------:R-:W-:Y:S01]  /*93a0*/  FSETP.NEU.FTZ.AND P2, PT, R2, -INF , PT ;  /* 0xff8000000200780b */ /* 0x000fe20003f5d000 */
[----:B------:R-:W1:Y:S01]  /*93b0*/  LDSM.16.MT88.4 R8, [R217+0x10000] ;  /* 0x01000000d908783b */ /* 0x000e620000004200 */
[C---:B------:R-:W-:Y:S01]  /*93c0*/  FSETP.NEU.FTZ.AND P1, PT, R0.reuse, -INF , PT ;  /* 0xff8000000000780b */ /* 0x040fe20003f3d000 */
[----:B------:R-:W-:Y:S01]  /*93d0*/  FMUL.FTZ R178, R0, c[0x0][0x23c] ;  /* 0x00008f0000b27a20 */ /* 0x000fe20000410000 */
[----:B------:R-:W-:-:S04]  /*93e0*/  FSEL R34, R34, RZ, P2 ;  /* 0x000000ff22227208 */ /* 0x000fc80001000000 */
[----:B------:R-:W-:Y:S01]  /*93f0*/  FSEL R178, R178, RZ, P1 ;  /* 0x000000ffb2b27208 */ /* 0x000fe20000800000 */
[--C-:B------:R-:W-:Y:S01]  /*9400*/  FFMA.FTZ R172, R5, c[0x0][0x23c], -R34.reuse ;  /* 0x00008f0005ac7a23 */ /* 0x100fe20000010822 */
[----:B------:R-:W-:Y:S01]  /*9410*/  FSEL R5, R0, RZ, P1 ;  /* 0x000000ff00057208 */ /* 0x000fe20000800000 */
[----:B------:R-:W-:Y:S02]  /*9420*/  FFMA.FTZ R173, R6, c[0x0][0x23c], -R34 ;  /* 0x00008f0006ad7a23 */ /* 0x000fe40000010822 */
[----:B------:R-:W-:Y:S01]  /*9430*/  FFMA.FTZ R169, R4, c[0x0][0x23c], -R178 ;  /* 0x00008f0004a97a23 */ /* 0x000fe200000108b2 */
[----:B------:R-:W-:Y:S01]  /*9440*/  FSEL R4, R2, RZ, P2 ;  /* 0x000000ff02047208 */ /* 0x000fe20001000000 */
[----:B------:R-:W-:Y:S01]  /*9450*/  FADD.FTZ R5, R3, -R5 ;  /* 0x8000000503057221 */ /* 0x000fe20000010000 */
[----:B------:R-:W-:Y:S01]  /*9460*/  MUFU.EX2 R172, R172 ;  /* 0x000000ac00ac7308 */ /* 0x000fe20000000800 */
[----:B------:R-:W-:Y:S02]  /*9470*/  FFMA.FTZ R171, R188, c[0x0][0x23c], -R34 ;  /* 0x00008f00bcab7a23 */ /* 0x000fe40000010822 */
[----:B------:R-:W-:-:S02]  /*9480*/  FADD.FTZ R4, R164, -R4 ;  /* 0x80000004a4047221 */ /* 0x000fc40000010000 */
[----:B------:R-:W-:Y:S02]  /*9490*/  FFMA.FTZ R170, R198, c[0x0][0x23c], -R34 ;  /* 0x00008f00c6aa7a23 */ /* 0x000fe40000010822 */
[--C-:B------:R-:W-:Y:S01]  /*94a0*/  FFMA.FTZ R168, R7, c[0x0][0x23c], -R178.reuse ;  /* 0x00008f0007a87a23 */ /* 0x100fe200000108b2 */
[----:B------:R-:W-:Y:S01]  /*94b0*/  MUFU.EX2 R173, R173 ;  /* 0x000000ad00ad7308 */ /* 0x000fe20000000800 */
[--C-:B------:R-:W-:Y:S02]  /*94c0*/  FFMA.FTZ R165, R187, c[0x0][0x23c], -R178.reuse ;  /* 0x00008f00bba57a23 */ /* 0x100fe400000108b2 */
        /* <DEDUP_REMOVED lines=8> */
[----:B------:R-:W2:Y:S01]  /*9550*/  MUFU.EX2 R170, R170 ;  /* 0x000000aa00aa7308 */ /* 0x000ea20000000800 */
[----:B------:R-:W-:Y:S01]  /*9560*/  LDSM.16.MT88.4 R20, [R216+0x16000] ;  /* 0x01600000d814783b */ /* 0x000fe20000004200 */
[--C-:B------:R-:W-:Y:S02]  /*9570*/  FFMA.FTZ R185, R185, c[0x0][0x23c], -R178.reuse ;  /* 0x00008f00b9b97a23 */ /* 0x100fe400000108b2 */
[--C-:B------:R-:W-:Y:S02]  /*9580*/  FFMA.FTZ R186, R186, c[0x0][0x23c], -R178.reuse ;  /* 0x00008f00baba7a23 */ /* 0x100fe400000108b2 */
[----:B------:R-:W-:-:S02]  /*9590*/  FFMA.FTZ R187, R29, c[0x0][0x23c], -R178 ;  /* 0x00008f001dbb7a23 */ /* 0x000fc400000108b2 */
[----:B------:R-:W-:Y:S01]  /*95a0*/  MUFU.EX2 R169, R169 ;  /* 0x000000a900a97308 */ /* 0x000fe20000000800 */
[----:B------:R-:W-:Y:S02]  /*95b0*/  FFMA.FTZ R188, R28, c[0x0][0x23c], -R178 ;  /* 0x00008f001cbc7a23 */ /* 0x000fe400000108b2 */
[----:B------:R-:W-:Y:S01]  /*95c0*/  LDSM.16.MT88.4 R28, [R220+0x14800] ;  /* 0x01480000dc1c783b */ /* 0x000fe20000004200 */
[--C-:B------:R-:W-:Y:S02]  /*95d0*/  FFMA.FTZ R194, R194, c[0x0][0x23c], -R34.reuse ;  /* 0x00008f00c2c27a23 */ /* 0x100fe40000010822 */
[--C-:B------:R-:W-:Y:S02]  /*95e0*/  FFMA.FTZ R195, R195, c[0x0][0x23c], -R34.reuse ;  /* 0x00008f00c3c37a23 */ /* 0x100fe40000010822 */
[----:B------:R-:W3:Y:S01]  /*95f0*/  MUFU.EX2 R168, R168 ;  /* 0x000000a800a87308 */ /* 0x000ee20000000800 */
[----:B--2---:R-:W-:Y:S01]  /*9600*/  F2FP.PACK_AB R6, R170, R171 ;  /* 0x000000abaa06723e */ /* 0x004fe200000000ff */
[----:B------:R-:W-:-:S02]  /*9610*/  FFMA.FTZ R193, R193, c[0x0][0x23c], -R34 ;  /* 0x00008f00c1c17a23 */ /* 0x000fc40000010822 */
[----:B------:R-:W-:Y:S02]  /*9620*/  FFMA.FTZ R196, R196, c[0x0][0x23c], -R34 ;  /* 0x00008f00c4c47a23 */ /* 0x000fe40000010822 */
[--C-:B------:R-:W-:Y:S02]  /*9630*/  FFMA.FTZ R192, R192, c[0x0][0x23c], -R178.reuse ;  /* 0x00008f00c0c07a23 */ /* 0x100fe400000108b2 */
[----:B------:R-:W-:Y:S01]  /*9640*/  MUFU.EX2 R165, R165 ;  /* 0x000000a500a57308 */ /* 0x000fe20000000800 */
[--C-:B------:R-:W-:Y:S02]  /*9650*/  FFMA.FTZ R189, R189, c[0x0][0x23c], -R178.reuse ;  /* 0x00008f00bdbd7a23 */ /* 0x100fe400000108b2 */
[--C-:B------:R-:W-:Y:S02]  /*9660*/  FFMA.FTZ R190, R190, c[0x0][0x23c], -R178.reuse ;  /* 0x00008f00bebe7a23 */ /* 0x100fe400000108b2 */
[----:B------:R-:W-:Y:S02]  /*9670*/  FFMA.FTZ R191, R191, c[0x0][0x23c], -R178 ;  /* 0x00008f00bfbf7a23 */ /* 0x000fe400000108b2 */
[--C-:B------:R-:W-:Y:S01]  /*9680*/  FFMA.FTZ R181, R181, c[0x0][0x23c], -R34.reuse ;  /* 0x00008f00b5b57a23 */ /* 0x100fe20000010822 */
[----:B------:R-:W2:Y:S01]  /*9690*/  MUFU.EX2 R164, R164 ;  /* 0x000000a400a47308 */ /* 0x000ea20000000800 */
[----:B---3--:R-:W-:Y:S01]  /*96a0*/  F2FP.PACK_AB R5, R168, R169 ;  /* 0x000000a9a805723e */ /* 0x008fe200000000ff */
[----:B------:R-:W-:-:S02]  /*96b0*/  FFMA.FTZ R180, R180, c[0x0][0x23c], -R34 ;  /* 0x00008f00b4b47a23 */ /* 0x000fc40000010822 */
[--C-:B------:R-:W-:Y:S02]  /*96c0*/  FFMA.FTZ R197, R35, c[0x0][0x23c], -R34.reuse ;  /* 0x00008f0023c57a23 */ /* 0x100fe40000010822 */
[----:B------:R-:W-:Y:S02]  /*96d0*/  FFMA.FTZ R198, R33, c[0x0][0x23c], -R34 ;  /* 0x00008f0021c67a23 */ /* 0x000fe40000010822 */
[----:B------:R3:W4:Y:S01]  /*96e0*/  MUFU.EX2 R174, R4 ;  /* 0x0000000400ae7308 */ /* 0x0007220000000800 */
[--C-:B------:R-:W-:Y:S02]  /*96f0*/  FFMA.FTZ R199, R32, c[0x0][0x23c], -R178.reuse ;  /* 0x00008f0020c77a23 */ /* 0x100fe400000108b2 */
[--C-:B------:R-:W-:Y:S01]  /*9700*/  FFMA.FTZ R177, R177, c[0x0][0x23c], -R178.reuse ;  /* 0x00008f00b1b17a23 */ /* 0x100fe200000108b2 */
[----:B------:R-:W-:Y:S01]  /*9710*/  LDSM.16.MT88.4 R32, [R220+0x11800] ;  /* 0x01180000dc20783b */ /* 0x000fe20000004200 */
[--C-:B------:R-:W-:Y:S02]  /*9720*/  FFMA.FTZ R175, R175, c[0x0][0x23c], -R178.reuse ;  /* 0x00008f00afaf7a23 */ /* 0x100fe400000108b2 */
[----:B------:R-:W-:Y:S01]  /*9730*/  FFMA.FTZ R176, R176, c[0x0][0x23c], -R178 ;  /* 0x00008f00b0b07a23 */ /* 0x000fe200000108b2 */
[----:B------:R-:W5:Y:S01]  /*9740*/  MUFU.EX2 R3, R3 ;  /* 0x0000000300037308 */ /* 0x000f620000000800 */
[----:B--2---:R-:W-:-:S02]  /*9750*/  F2FP.PACK_AB R7, R164, R165 ;  /* 0x000000a5a407723e */ /* 0x004fc400000000ff */
[----:B---3--:R-:W-:Y:S01]  /*9760*/  F2FP.PACK_AB R4, R172, R173 ;  /* 0x000000adac04723e */ /* 0x008fe200000000ff */
[----:B----4-:R-:W-:-:S04]  /*9770*/  FMUL.FTZ R160, R160, R174 ;  /* 0x000000aea0a07220 */ /* 0x010fc80000410000 */
[----:B------:R-:W2:Y:S01]  /*9780*/  MUFU.EX2 R179, R179 ;  /* 0x000000b300b37308 */ /* 0x000ea20000000800 */
[-C--:B------:R-:W-:Y:S02]  /*9790*/  FMUL.FTZ R161, R161, R174.reuse ;  /* 0x000000aea1a17220 */ /* 0x080fe40000410000 */
[-C--:B------:R-:W-:Y:S02]  /*97a0*/  FMUL.FTZ R156, R156, R174.reuse ;  /* 0x000000ae9c9c7220 */ /* 0x080fe40000410000 */
[----:B------:R-:W-:Y:S02]  /*97b0*/  FMUL.FTZ R157, R157, R174 ;  /* 0x000000ae9d9d7220 */ /* 0x000fe40000410000 */
[-C--:B-----5:R-:W-:Y:S01]  /*97c0*/  FMUL.FTZ R162, R162, R3.reuse ;  /* 0x00000003a2a27220 */ /* 0x0a0fe20000410000 */
[----:B------:R-:W3:Y:S01]  /*97d0*/  MUFU.EX2 R182, R182 ;  /* 0x000000b600b67308 */ /* 0x000ee20000000800 */
        /* <DEDUP_REMOVED lines=27> */
[----:B------:R-:W2:Y:S01]  /*9990*/  MUFU.EX2 R186, R186 ;  /* 0x000000ba00ba7308 */ /* 0x000ea20000000800 */
[----:B------:R-:W-:-:S02]  /*99a0*/  FMUL.FTZ R51, R51, R3 ;  /* 0x0000000333337220 */ /* 0x000fc40000410000 */
[-C--:B------:R-:W-:Y:S01]  /*99b0*/  FMUL.FTZ R52, R52, R174.reuse ;  /* 0x000000ae34347220 */ /* 0x080fe20000410000 */
[C---:B-1----:R-:W-:Y:S01]  /*99c0*/  HMMA.16816.F32 R44, R4.reuse, R8, R44 ;  /* 0x00000008042c723c */ /* 0x042fe2000000182c */
[-C--:B------:R-:W-:Y:S02]  /*99d0*/  FMUL.FTZ R53, R53, R174.reuse ;  /* 0x000000ae35357220 */ /* 0x080fe40000410000 */
        /* <DEDUP_REMOVED lines=10> */
[C---:B----4-:R-:W-:Y:S01]  /*9a80*/  HMMA.16816.F32 R52, R4.reuse, R16, R52 ;  /* 0x000000100434723c */ /* 0x050fe20000001834 */
[-C--:B------:R-:W-:Y:S02]  /*9a90*/  FMUL.FTZ R60, R60, R174.reuse ;  /* 0x000000ae3c3c7220 */ /* 0x080fe40000410000 */
[-C--:B------:R-:W-:Y:S02]  /*9aa0*/  FMUL.FTZ R61, R61, R174.reuse ;  /* 0x000000ae3d3d7220 */ /* 0x080fe40000410000 */
[-C--:B------:R-:W-:Y:S01]  /*9ab0*/  FMUL.FTZ R62, R62, R3.reuse ;  /* 0x000000033e3e7220 */ /* 0x080fe20000410000 */
[----:B------:R-:W4:Y:S01]  /*9ac0*/  MUFU.EX2 R194, R194 ;  /* 0x000000c200c27308 */ /* 0x000f220000000800 */
[----:B------:R-:W-:Y:S01]  /*9ad0*/  FMUL.FTZ R63, R63, R3 ;  /* 0x000000033f3f7220 */ /* 0x000fe20000410000 */
[----:B------:R-:W-:Y:S01]  /*9ae0*/  HMMA.16816.F32 R56, R4, R18, R56 ;  /* 0x000000120438723c */ /* 0x000fe20000001838 */
[----:B------:R-:W2:Y:S01]  /*9af0*/  LDSM.16.MT88.4 R16, [R217+0x12000] ;  /* 0x01200000d910783b */ /* 0x000ea20000004200 */
[----:B------:R-:W-:-:S02]  /*9b00*/  FMUL.FTZ R64, R64, R174 ;  /* 0x000000ae40407220 */ /* 0x000fc40000410000 */
[-C--:B------:R-:W-:Y:S02]  /*9b10*/  FMUL.FTZ R65, R65, R174.reuse ;  /* 0x000000ae41417220 */ /* 0x080fe40000410000 */
[-C--:B------:R-:W-:Y:S01]  /*9b20*/  FMUL.FTZ R66, R66, R3.reuse ;  /* 0x0000000342427220 */ /* 0x080fe20000410000 */
[----:B------:R-:W1:Y:S01]  /*9b30*/  MUFU.EX2 R195, R195 ;  /* 0x000000c300c37308 */ /* 0x000e620000000800 */
[-C--:B------:R-:W-:Y:S02]  /*9b40*/  FMUL.FTZ R67, R67, R3.reuse ;  /* 0x0000000343437220 */ /* 0x080fe40000410000 */
[-C--:B------:R-:W-:Y:S01]  /*9b50*/  FMUL.FTZ R68, R68, R174.reuse ;  /* 0x000000ae44447220 */ /* 0x080fe20000410000 */
[----:B-----5:R-:W-:Y:S01]  /*9b60*/  HMMA.16816.F32 R60, R4, R12, R60 ;  /* 0x0000000c043c723c */ /* 0x020fe2000000183c */
[----:B------:R-:W-:Y:S02]  /*9b70*/  FMUL.FTZ R69, R69, R174 ;  /* 0x000000ae45457220 */ /* 0x000fe40000410000 */
[-C--:B------:R-:W-:Y:S01]  /*9b80*/  FMUL.FTZ R70, R70, R3.reuse ;  /* 0x0000000346467220 */ /* 0x080fe20000410000 */
[----:B------:R-:W-:Y:S01]  /*9b90*/  MUFU.EX2 R193, R193 ;  /* 0x000000c100c17308 */ /* 0x000fe20000000800 */
[----:B------:R-:W-:-:S02]  /*9ba0*/  FMUL.FTZ R71, R71, R3 ;  /* 0x0000000347477220 */ /* 0x000fc40000410000 */
[-C--:B------:R-:W-:Y:S01]  /*9bb0*/  FMUL.FTZ R72, R72, R174.reuse ;  /* 0x000000ae48487220 */ /* 0x080fe20000410000 */
[C---:B------:R-:W-:Y:S01]  /*9bc0*/  HMMA.16816.F32 R64, R4.reuse, R14, R64 ;  /* 0x0000000e0440723c */ /* 0x040fe20000001840 */
[-C--:B------:R-:W-:Y:S01]  /*9bd0*/  FMUL.FTZ R73, R73, R174.reuse ;  /* 0x000000ae49497220 */ /* 0x080fe20000410000 */
[----:B------:R-:W5:Y:S01]  /*9be0*/  LDSM.16.MT88.4 R12, [R216+0x12000] ;  /* 0x01200000d80c783b */ /* 0x000f620000004200 */
[-C--:B------:R-:W-:Y:S01]  /*9bf0*/  FMUL.FTZ R74, R74, R3.reuse ;  /* 0x000000034a4a7220 */ /* 0x080fe20000410000 */
[----:B------:R-:W-:Y:S01]  /*9c00*/  MUFU.EX2 R196, R196 ;  /* 0x000000c400c47308 */ /* 0x000fe20000000800 */
[----:B------:R-:W-:Y:S02]  /*9c10*/  FMUL.FTZ R75, R75, R3 ;  /* 0x000000034b4b7220 */ /* 0x000fe40000410000 */
[-C--:B------:R-:W-:Y:S01]  /*9c20*/  FMUL.FTZ R76, R76, R174.reuse ;  /* 0x000000ae4c4c7220 */ /* 0x080fe20000410000 */
[----:B-1----:R-:W-:Y:S01]  /*9c30*/  HMMA.16816.F32 R68, R4, R8, R68 ;  /* 0x000000080444723c */ /* 0x002fe20000001844 */
[----:B------:R-:W-:-:S02]  /*9c40*/  FMUL.FTZ R77, R77, R174 ;  /* 0x000000ae4d4d7220 */ /* 0x000fc40000410000 */
[-C--:B------:R-:W-:Y:S01]  /*9c50*/  FMUL.FTZ R78, R78, R3.reuse ;  /* 0x000000034e4e7220 */ /* 0x080fe20000410000 */
[----:B------:R-:W-:Y:S01]  /*9c60*/  MUFU.EX2 R192, R192 ;  /* 0x000000c000c07308 */ /* 0x000fe20000000800 */
[-C--:B------:R-:W-:Y:S02]  /*9c70*/  FMUL.FTZ R79, R79, R3.reuse ;  /* 0x000000034f4f7220 */ /* 0x080fe40000410000 */
[-C--:B------:R-:W-:Y:S01]  /*9c80*/  FMUL.FTZ R80, R80, R174.reuse ;  /* 0x000000ae50507220 */ /* 0x080fe20000410000 */
[----:B------:R-:W-:Y:S01]  /*9c90*/  HMMA.16816.F32 R72, R4, R10, R72 ;  /* 0x0000000a0448723c */ /* 0x000fe20000001848 */
[----:B------:R-:W-:Y:S01]  /*9ca0*/  FMUL.FTZ R81, R81, R174 ;  /* 0x000000ae51517220 */ /* 0x000fe20000410000 */
[----:B------:R-:W1:Y:S01]  /*9cb0*/  LDSM.16.MT88.4 R8, [R220+0x14000] ;  /* 0x01400000dc08783b */ /* 0x000e620000004200 */
        /* <DEDUP_REMOVED lines=20> */
[----:B------:R-:W5:Y:S01]  /*9e00*/  MUFU.EX2 R181, R181 ;  /* 0x000000b500b57308 */ /* 0x000f620000000800 */
[----:B------:R-:W-:-:S02]  /*9e10*/  FMUL.FTZ R95, R95, R3 ;  /* 0x000000035f5f7220 */ /* 0x000fc40000410000 */
[-C--:B------:R-:W-:Y:S02]  /*9e20*/  FMUL.FTZ R96, R96, R174.reuse ;  /* 0x000000ae60607220 */ /* 0x080fe40000410000 */
[-C--:B------:R-:W-:Y:S01]  /*9e30*/  FMUL.FTZ R97, R97, R174.reuse ;  /* 0x000000ae61617220 */ /* 0x080fe20000410000 */
[C---:B------:R-:W-:Y:S01]  /*9e40*/  HMMA.16816.F32 R88, R4.reuse, R14, R88 ;  /* 0x0000000e0458723c */ /* 0x040fe20000001858 */
[-C--:B------:R-:W-:Y:S01]  /*9e50*/  FMUL.FTZ R98, R98, R3.reuse ;  /* 0x0000000362627220 */ /* 0x080fe20000410000 */
[----:B------:R-:W3:Y:S01]  /*9e60*/  LDSM.16.MT88.4 R12, [R217+0x14000] ;  /* 0x01400000d90c783b */ /* 0x000ee20000004200 */
[-C--:B------:R-:W-:Y:S01]  /*9e70*/  FMUL.FTZ R99, R99, R3.reuse ;  /* 0x0000000363637220 */ /* 0x080fe20000410000 */
[----:B------:R-:W2:Y:S01]  /*9e80*/  MUFU.EX2 R180, R180 ;  /* 0x000000b400b47308 */ /* 0x000ea20000000800 */
[-C--:B------:R-:W-:Y:S02]  /*9e90*/  FMUL.FTZ R100, R100, R174.reuse ;  /* 0x000000ae64647220 */ /* 0x080fe40000410000 */
[----:B------:R-:W-:Y:S01]  /*9ea0*/  FMUL.FTZ R101, R101, R174 ;  /* 0x000000ae65657220 */ /* 0x000fe20000410000 */
[----:B-1----:R-:W-:Y:S01]  /*9eb0*/  HMMA.16816.F32 R92, R4, R8, R92 ;  /* 0x00000008045c723c */ /* 0x002fe2000000185c */
[----:B------:R-:W-:-:S02]  /*9ec0*/  FMUL.FTZ R102, R102, R3 ;  /* 0x0000000366667220 */ /* 0x000fc40000410000 */
[-C--:B------:R-:W-:Y:S01]  /*9ed0*/  FMUL.FTZ R103, R103, R3.reuse ;  /* 0x0000000367677220 */ /* 0x080fe20000410000 */
[----:B------:R-:W-:Y:S01]  /*9ee0*/  MUFU.EX2 R197, R197 ;  /* 0x000000c500c57308 */ /* 0x000fe20000000800 */
[-C--:B------:R-:W-:Y:S02]  /*9ef0*/  FMUL.FTZ R104, R104, R174.reuse ;  /* 0x000000ae68687220 */ /* 0x080fe40000410000 */
[-C--:B------:R-:W-:Y:S01]  /*9f00*/  FMUL.FTZ R105, R105, R174.reuse ;  /* 0x000000ae69697220 */ /* 0x080fe20000410000 */
[----:B------:R-:W-:Y:S01]  /*9f10*/  HMMA.16816.F32 R96, R4, R10, R96 ;  /* 0x0000000a0460723c */ /* 0x000fe20000001860 */
[----:B------:R-:W1:Y:S01]  /*9f20*/  LDSM.16.MT88.4 R8, [R216+0x14000] ;  /* 0x01400000d808783b */ /* 0x000e620000004200 */
[-C--:B------:R-:W-:Y:S02]  /*9f30*/  FMUL.FTZ R106, R106, R3.reuse ;  /* 0x000000036a6a7220 */ /* 0x080fe40000410000 */
[----:B------:R-:W-:Y:S01]  /*9f40*/  FMUL.FTZ R107, R107, R3 ;  /* 0x000000036b6b7220 */ /* 0x000fe20000410000 */
[----:B------:R-:W-:Y:S01]  /*9f50*/  MUFU.EX2 R198, R198 ;  /* 0x000000c600c67308 */ /* 0x000fe20000000800 */
[----:B------:R-:W-:-:S02]  /*9f60*/  FMUL.FTZ R108, R108, R174 ;  /* 0x000000ae6c6c7220 */ /* 0x000fc40000410000 */
[C---:B--2---:R-:W-:Y:S01]  /*9f70*/  HMMA.16816.F32 R100, R4.reuse, R16, R100 ;  /* 0x000000100464723c */ /* 0x044fe20000001864 */
[-C--:B------:R-:W-:Y:S02]  /*9f80*/  FMUL.FTZ R109, R109, R174.reuse ;  /* 0x000000ae6d6d7220 */ /* 0x080fe40000410000 */
[-C--:B------:R-:W-:Y:S02]  /*9f90*/  FMUL.FTZ R110, R110, R3.reuse ;  /* 0x000000036e6e7220 */ /* 0x080fe40000410000 */
[----:B------:R-:W-:Y:S01]  /*9fa0*/  FMUL.FTZ R111, R111, R3 ;  /* 0x000000036f6f7220 */ /* 0x000fe20000410000 */
[----:B------:R-:W2:Y:S01]  /*9fb0*/  MUFU.EX2 R199, R199 ;  /* 0x000000c700c77308 */ /* 0x000ea20000000800 */
[-C--:B------:R-:W-:Y:S01]  /*9fc0*/  FMUL.FTZ R112, R112, R174.reuse ;  /* 0x000000ae70707220 */ /* 0x080fe20000410000 */
        /* <DEDUP_REMOVED lines=8> */
[----:B---3--:R-:W-:Y:S01]  /*a050*/  HMMA.16816.F32 R108, R4, R12, R108 ;  /* 0x0000000c046c723c */ /* 0x008fe2000000186c */
[-C--:B------:R-:W-:Y:S02]  /*a060*/  FMUL.FTZ R118, R118, R3.reuse ;  /* 0x0000000376767220 */ /* 0x080fe40000410000 */
[----:B------:R-:W-:Y:S01]  /*a070*/  FMUL.FTZ R119, R119, R3 ;  /* 0x0000000377777220 */ /* 0x000fe20000410000 */
[----:B------:R-:W3:Y:S01]  /*a080*/  MUFU.EX2 R175, R175 ;  /* 0x000000af00af7308 */ /* 0x000ee20000000800 */
[----:B------:R-:W-:-:S02]  /*a090*/  FMUL.FTZ R120, R120, R174 ;  /* 0x000000ae78787220 */ /* 0x000fc40000410000 */
        /* <DEDUP_REMOVED lines=10> */
[-C--:B------:R-:W-:Y:S02]  /*a140*/  FMUL.FTZ R127, R127, R3.reuse ;  /* 0x000000037f7f7220 */ /* 0x080fe40000410000 */
[-C--:B------:R-:W-:Y:S02]  /*a150*/  FMUL.FTZ R128, R128, R174.reuse ;  /* 0x000000ae80807220 */ /* 0x080fe40000410000 */
[-C--:B------:R-:W-:Y:S01]  /*a160*/  FMUL.FTZ R129, R129, R174.reuse ;  /* 0x000000ae81817220 */ /* 0x080fe20000410000 */
[----:B------:R-:W-:Y:S01]  /*a170*/  HMMA.16816.F32 R120, R4, R10, R120 ;  /* 0x0000000a0478723c */ /* 0x000fe20000001878 */
[-C--:B------:R-:W-:Y:S01]  /*a180*/  FMUL.FTZ R130, R130, R3.reuse ;  /* 0x0000000382827220 */ /* 0x080fe20000410000 */
[----:B------:R-:W1:Y:S01]  /*a190*/  LDSM.16.MT88.4 R8, [R217+0x16000] ;  /* 0x01600000d908783b */ /* 0x000e620000004200 */
[----:B------:R-:W-:Y:S02]  /*a1a0*/  FMUL.FTZ R131, R131, R3 ;  /* 0x0000000383837220 */ /* 0x000fe40000410000 */
[----:B------:R-:W-:-:S02]  /*a1b0*/  FMUL.FTZ R132, R132, R174 ;  /* 0x000000ae84847220 */ /* 0x000fc40000410000 */
[-C--:B------:R-:W-:Y:S01]  /*a1c0*/  FMUL.FTZ R133, R133, R174.reuse ;  /* 0x000000ae85857220 */ /* 0x080fe20000410000 */
[C---:B--2---:R-:W-:Y:S01]  /*a1d0*/  HMMA.16816.F32 R124, R4.reuse, R16, R124 ;  /* 0x00000010047c723c */ /* 0x044fe2000000187c */
[-C--:B------:R-:W-:Y:S02]  /*a1e0*/  FMUL.FTZ R134, R134, R3.reuse ;  /* 0x0000000386867220 */ /* 0x080fe40000410000 */
[-C--:B------:R-:W-:Y:S02]  /*a1f0*/  FMUL.FTZ R135, R135, R3.reuse ;  /* 0x0000000387877220 */ /* 0x080fe40000410000 */
[-C--:B------:R-:W-:Y:S02]  /*a200*/  FMUL.FTZ R136, R136, R174.reuse ;  /* 0x000000ae88887220 */ /* 0x080fe40000410000 */
[----:B------:R-:W-:Y:S01]  /*a210*/  FMUL.FTZ R137, R137, R174 ;  /* 0x000000ae89897220 */ /* 0x000fe20000410000 */
[----:B------:R-:W-:Y:S01]  /*a220*/  HMMA.16816.F32 R128, R4, R18, R128 ;  /* 0x000000120480723c */ /* 0x000fe20000001880 */
[----:B------:R-:W2:Y:S01]  /*a230*/  LDSM.16.MT88.4 R16, [R220+0x10800] ;  /* 0x01080000dc10783b */ /* 0x000ea20000004200 */
        /* <DEDUP_REMOVED lines=24> */
[----:B------:R-:W-:Y:S02]  /*a3c0*/  FFMA.FTZ R173, R243, R174, R173 ;  /* 0x000000aef3ad7223 */ /* 0x000fe400000100ad */
[----:B------:R-:W-:-:S02]  /*a3d0*/  FFMA.FTZ R3, R242, R3, R169 ;  /* 0x00000003f2037223 */ /* 0x000fc400000100a9 */
[----:B------:R-:W-:Y:S01]  /*a3e0*/  FADD.FTZ R172, R172, R173 ;  /* 0x000000adacac7221 */ /* 0x000fe20000010000 */
[C---:B------:R-:W-:Y:S01]  /*a3f0*/  HMMA.16816.F32 R148, R4.reuse, R20, R148 ;  /* 0x000000140494723c */ /* 0x040fe20000001894 */
[----:B------:R-:W-:Y:S02]  /*a400*/  FADD.FTZ R3, R168, R3 ;  /* 0x00000003a8037221 */ /* 0x000fe40000010000 */
[----:B------:R-:W-:Y:S02]  /*a410*/  FADD.FTZ R172, R171, R172 ;  /* 0x000000acabac7221 */ /* 0x000fe40000010000 */
[----:B------:R-:W-:Y:S01]  /*a420*/  FADD.FTZ R165, R165, R3 ;  /* 0x00000003a5a57221 */ /* 0x000fe20000010000 */
[----:B------:R-:W-:Y:S01]  /*a430*/  MOV R3, R0 ;  /* 0x0000000000037202 */ /* 0x000fe20000000f00 */
[----:B------:R-:W-:Y:S01]  /*a440*/  FADD.FTZ R170, R170, R172 ;  /* 0x000000acaaaa7221 */ /* 0x000fe20000010000 */
[----:B------:R-:W-:Y:S01]  /*a450*/  HMMA.16816.F32 R144, R4, R22, R144 ;  /* 0x000000160490723c */ /* 0x000fe20000001890 */
[----:B------:R-:W1:Y:S01]  /*a460*/  LDSM.16.MT88.4 R20, [R220+0x12800] ;  /* 0x01280000dc14783b */ /* 0x000e620000004200 */
[----:B------:R-:W-:Y:S01]  /*a470*/  FADD.FTZ R165, R164, R165 ;  /* 0x000000a5a4a57221 */ /* 0x000fe20000010000 */
[----:B------:R-:W-:Y:S01]  /*a480*/  MOV R164, R2 ;  /* 0x0000000200a47202 */ /* 0x000fe20000000f00 */
[----:B------:R-:W-:Y:S01]  /*a490*/  FADD.FTZ R170, R179, R170 ;  /* 0x000000aab3aa7221 */ /* 0x000fe20000010000 */
[----:B------:R-:W-:-:S02]  /*a4a0*/  @P0 MOV R3, R0 ;  /* 0x0000000000030202 */ /* 0x000fc40000000f00 */
[C---:B------:R-:W-:Y:S01]  /*a4b0*/  F2FP.PACK_AB R4, R182.reuse, R179 ;  /* 0x000000b3b604723e */ /* 0x040fe200000000ff */
[----:B------:R-:W-:Y:S01]  /*a4c0*/  FADD.FTZ R182, R182, R170 ;  /* 0x000000aab6b67221 */ /* 0x000fe20000010000 */
[----:B------:R-:W-:Y:S01]  /*a4d0*/  F2FP.PACK_AB R5, R186, R185 ;  /* 0x000000b9ba05723e */ /* 0x000fe200000000ff */
[----:B------:R-:W-:Y:S01]  /*a4e0*/  FADD.FTZ R185, R185, R165 ;  /* 0x000000a5b9b97221 */ /* 0x000fe20000010000 */
[----:B------:R-:W-:Y:S01]  /*a4f0*/  F2FP.PACK_AB R6, R184, R183 ;  /* 0x000000b7b806723e */ /* 0x000fe200000000ff */
[----:B------:R-:W-:Y:S01]  /*a500*/  FADD.FTZ R182, R183, R182 ;  /* 0x000000b6b7b67221 */ /* 0x000fe20000010000 */
[----:B------:R-:W-:Y:S01]  /*a510*/  F2FP.PACK_AB R7, R188, R187 ;  /* 0x000000bbbc07723e */ /* 0x000fe200000000ff */
[----:B------:R-:W-:Y:S01]  /*a520*/  FADD.FTZ R185, R186, R185 ;  /* 0x000000b9bab97221 */ /* 0x000fe20000010000 */
[----:B------:R-:W-:Y:S01]  /*a530*/  @P0 MOV R164, R2 ;  /* 0x0000000200a40202 */ /* 0x000fe20000000f00 */
[----:B------:R-:W-:Y:S02]  /*a540*/  FADD.FTZ R184, R184, R182 ;  /* 0x000000b6b8b87221 */ /* 0x000fe40000010000 */
[----:B------:R-:W-:-:S02]  /*a550*/  FADD.FTZ R187, R187, R185 ;  /* 0x000000b9bbbb7221 */ /* 0x000fc40000010000 */
[----:B--2---:R-:W-:Y:S01]  /*a560*/  HMMA.16816.F32 R160, R4, R16, R160 ;  /* 0x0000001004a0723c */ /* 0x004fe200000018a0 */
[----:B----4-:R-:W-:Y:S02]  /*a570*/  FADD.FTZ R184, R194, R184 ;  /* 0x000000b8c2b87221 */ /* 0x010fe40000010000 */
[----:B------:R-:W-:-:S05]  /*a580*/  FADD.FTZ R187, R188, R187 ;  /* 0x000000bbbcbb7221 */ /* 0x000fca0000010000 */
[C---:B------:R-:W-:Y:S01]  /*a590*/  HMMA.16816.F32 R156, R4.reuse, R18, R156 ;  /* 0x00000012049c723c */ /* 0x040fe2000000189c */
[----:B------:R-:W2:Y:S07]  /*a5a0*/  LDSM.16.MT88.4 R16, [R218+0x12800] ;  /* 0x01280000da10783b */ /* 0x000eae0000004200 */
[C---:B---3--:R-:W-:Y:S08]  /*a5b0*/  HMMA.16816.F32 R44, R4.reuse, R12, R44 ;  /* 0x0000000c042c723c */ /* 0x048ff0000000182c */
[C---:B------:R-:W-:Y:S01]  /*a5c0*/  HMMA.16816.F32 R48, R4.reuse, R14, R48 ;  /* 0x0000000e0430723c */ /* 0x040fe20000001830 */
[----:B------:R-:W3:Y:S07]  /*a5d0*/  LDSM.16.MT88.4 R12, [R216+0x12800] ;  /* 0x01280000d80c783b */ /* 0x000eee0000004200 */
[C---:B-1----:R-:W-:Y:S08]  /*a5e0*/  HMMA.16816.F32 R36, R4.reuse, R8, R36 ;  /* 0x000000080424723c */ /* 0x042ff00000001824 */
[C---:B------:R-:W-:Y:S01]  /*a5f0*/  HMMA.16816.F32 R40, R4.reuse, R10, R40 ;  /* 0x0000000a0428723c */ /* 0x040fe20000001828 */
[----:B------:R-:W-:Y:S07]  /*a600*/  LDSM.16.MT88.4 R8, [R217+0x12800] ;  /* 0x01280000d908783b */ /* 0x000fee0000004200 */
[C---:B------:R-:W-:Y:S08]  /*a610*/  HMMA.16816.F32 R60, R4.reuse, R20, R60 ;  /* 0x00000014043c723c */ /* 0x040ff0000000183c */
[C---:B--2---:R-:W-:Y:S08]  /*a620*/  HMMA.16816.F32 R68, R4.reuse, R16, R68 ;  /* 0x000000100444723c */ /* 0x044ff00000001844 */
        /* <DEDUP_REMOVED lines=47> */
[C---:B---3--:R-:W-:Y:S01]  /*a920*/  HMMA.16816.F32 R36, R4.reuse, R12, R36 ;  /* 0x0000000c0424723c */ /* 0x048fe20000001824 */
[----:B-----5:R-:W-:Y:S02]  /*a930*/  FADD.FTZ R196, R181, R196 ;  /* 0x000000c4b5c47221 */ /* 0x020fe40000010000 */
[----:B------:R-:W-:Y:S02]  /*a940*/  FADD.FTZ R190, R191, R190 ;  /* 0x000000bebfbe7221 */ /* 0x000fe40000010000 */
[----:B------:R-:W-:Y:S02]  /*a950*/  FADD.FTZ R196, R180, R196 ;  /* 0x000000c4b4c47221 */ /* 0x000fe40000010000 */
[----:B------:R-:W-:Y:S01]  /*a960*/  FADD.FTZ R190, R199, R190 ;  /* 0x000000bec7be7221 */ /* 0x000fe20000010000 */
[----:B------:R-:W-:Y:S01]  /*a970*/  HMMA.16816.F32 R40, R4, R14, R40 ;  /* 0x0000000e0428723c */ /* 0x000fe20000001828 */
[----:B------:R-:W3:Y:S01]  /*a980*/  LDSM.16.MT88.4 R12, [R217+0x13000] ;  /* 0x01300000d90c783b */ /* 0x000ee20000004200 */
[----:B------:R-:W-:-:S02]  /*a990*/  FADD.FTZ R196, R197, R196 ;  /* 0x000000c4c5c47221 */ /* 0x000fc40000010000 */
[----:B------:R-:W-:Y:S02]  /*a9a0*/  FADD.FTZ R190, R177, R190 ;  /* 0x000000beb1be7221 */ /* 0x000fe40000010000 */
[----:B------:R-:W-:Y:S02]  /*a9b0*/  FADD.FTZ R243, R198, R196 ;  /* 0x000000c4c6f37221 */ /* 0x000fe40000010000 */
[----:B-1----:R-:W-:Y:S01]  /*a9c0*/  HMMA.16816.F32 R60, R4, R16, R60 ;  /* 0x00000010043c723c */ /* 0x002fe2000000183c */
[----:B------:R-:W-:-:S04]  /*a9d0*/  FADD.FTZ R190, R175, R190 ;  /* 0x000000beafbe7221 */ /* 0x000fc80000010000 */
[----:B------:R-:W-:-:S03]  /*a9e0*/  FADD.FTZ R242, R176, R190 ;  /* 0x000000beb0f27221 */ /* 0x000fc60000010000 */
        /* <DEDUP_REMOVED lines=44> */
[----:B------:R-:W-:-:S02]  /*acb0*/  F2FP.PACK_AB R4, R180, R181 ;  /* 0x000000b5b404723e */ /* 0x000fc400000000ff */
[----:B------:R-:W-:Y:S02]  /*acc0*/  F2FP.PACK_AB R5, R177, R199 ;  /* 0x000000c7b105723e */ /* 0x000fe400000000ff */
[----:B------:R-:W-:Y:S02]  /*acd0*/  F2FP.PACK_AB R6, R198, R197 ;  /* 0x000000c5c606723e */ /* 0x000fe400000000ff */
[----:B------:R-:W-:-:S07]  /*ace0*/  F2FP.PACK_AB R7, R176, R175 ;  /* 0x000000afb007723e */ /* 0x000fce00000000ff */
        /* <DEDUP_REMOVED lines=42> */
.L_x_120:
[----:B------:R-:W-:-:S12]  /*af90*/  UIADD3 UR9, UR30, -0x1, URZ ;  /* 0xffffffff1e097890 */ /* 0x000fd8000fffe03f */
.L_x_124:
[----:B------:R-:W-:-:S13]  /*afa0*/  ISETP.LE.AND P0, PT, RZ, UR9, PT ;  /* 0x00000009ff007c0c */ /* 0x000fda000bf03270 */
[----:B------:R-:W-:Y:S05]  /*afb0*/  @!P0 BRA `(.L_x_125) ;  /* 0x0000451000008947 */ /* 0x000fea0003800000 */
[----:B------:R-:W1:Y:S01]  /*afc0*/  S2R R4, SR_TID.X ;  /* 0x0000000000047919 */ /* 0x000e620000002100 */
[----:B------:R-:W-:Y:S02]  /*afd0*/  IMAD.U32 R8, RZ, RZ, UR8 ;  /* 0x00000008ff087e24 */ /* 0x000fe4000f8e00ff */
[----:B------:R-:W-:Y:S02]  /*afe0*/  IMAD.MOV.U32 R6, RZ, RZ, R236 ;  /* 0x000000ffff067224 */ /* 0x000fe400078e00ec */
[----:B------:R-:W-:Y:S02]  /*aff0*/  IMAD.MOV.U32 R7, RZ, RZ, R237 ;  /* 0x000000ffff077224 */ /* 0x000fe400078e00ed */
[----:B------:R-:W-:Y:S02]  /*b000*/  IMAD.U32 R0, RZ, RZ, UR8 ;  /* 0x00000008ff007e24 */ /* 0x000fe4000f8e00ff */
        /* <DEDUP_REMOVED lines=8> */
[----:B------:R-:W-:Y:S01]  /*b090*/  LEA R241, P1, R2, c[0x0][0x168], 0x1 ;  /* 0x00005a0002f17a11 */ /* 0x000fe200078208ff */
[----:B------:R-:W-:Y:S01]  /*b0a0*/  UMOV UR13, URZ ;  /* 0x0000003f000d7c82 */ /* 0x000fe20008000000 */
        /* <DEDUP_REMOVED lines=17> */
[----:B------:R-:W-:-:S03]  /*b1c0*/  IMAD.X R249, RZ, RZ, R247, P1 ;  /* 0x000000fffff97224 */ /* 0x000fc600008e06f7 */
[----:B-1----:R-:W2:Y:S01]  /*b1d0*/  LDL.LU.64 R10, [R1+0x8] ;  /* 0x00000800010a7983 */ /* 0x002ea20000300a00 */
[----:B------:R-:W-:Y:S02]  /*b1e0*/  ISETP.GE.AND P5, PT, R231, c[0x0][0x220], PT ;  /* 0x00008800e7007a0c */ /* 0x000fe40003fa6270 */
[----:B------:R-:W-:Y:S02]  /*b1f0*/  ISETP.GE.AND P4, PT, R230, c[0x0][0x220], PT ;  /* 0x00008800e6007a0c */ /* 0x000fe40003f86270 */
[----:B------:R-:W-:Y:S01]  /*b200*/  ISETP.GE.AND P3, PT, R229, c[0x0][0x220], PT ;  /* 0x00008800e5007a0c */ /* 0x000fe20003f66270 */
[----:B--2---:R-:W-:Y:S01]  /*b210*/  IMAD.MOV.U32 R245, RZ, RZ, R11 ;  /* 0x000000fffff57224 */ /* 0x004fe200078e000b */
[----:B------:R-:W-:Y:S05]  /*b220*/  BRA `(.L_x_126) ;  /* 0x000006b000007947 */ /* 0x000fea0003800000 */
.L_x_128:
        /* <DEDUP_REMOVED lines=107> */
.L_x_126:
[----:B------:R1:W-:Y:S01]  /*b8e0*/  STL.64 [R1+0x10], R36 ;  /* 0x0000102401007387 */ /* 0x0003e20000100a00 */
[----:B------:R-:W-:Y:S01]  /*b8f0*/  UIADD3 UR8, -UR13, UR9, URZ ;  /* 0x000000090d087290 */ /* 0x000fe2000fffe13f */
[----:B------:R-:W-:Y:S04]  /*b900*/  DEPBAR.LE SB0, 0x0 ;  /* 0x000080000000791a */ /* 0x000fe80000000000 */
[----:B------:R-:W-:Y:S01]  /*b910*/  BAR.SYNC.DEFER_BLOCKING 0x0 ;  /* 0x0000000000007b1d */ /* 0x000fe20000010000 */
[----:B------:R-:W-:Y:S01]  /*b920*/  USHF.R.S32.HI UR7, URZ, 0x1f, UR8 ;  /* 0x0000001f3f077899 */ /* 0x000fe20008011408 */
[----:B------:R-:W-:Y:S01]  /*b930*/  IMAD.U32 R3, RZ, RZ, UR8 ;  /* 0x00000008ff037e24 */ /* 0x000fe2000f8e00ff */
[----:B------:R-:W-:Y:S01]  /*b940*/  UIMAD UR6, UR31, UR8, URZ ;  /* 0x000000081f0672a4 */ /* 0x000fe2000f8e023f */
[----:B------:R-:W-:Y:S01]  /*b950*/  IMAD.U32 R6, RZ, RZ, UR8 ;  /* 0x00000008ff067e24 */ /* 0x000fe2000f8e00ff */
[----:B------:R-:W-:Y:S01]  /*b960*/  UIADD3 UR11, UR9, -0x1, URZ ;  /* 0xffffffff090b7890 */ /* 0x000fe2000fffe03f */
[----:B------:R-:W-:Y:S01]  /*b970*/  IMAD.WIDE.U32 R8, R3, UR5, R244 ;  /* 0x0000000503087c25 */ /* 0x000fe2000f8e00f4 */
[----:B------:R-:W-:Y:S02]  /*b980*/  UIMAD UR6, UR7, UR5, UR6 ;  /* 0x00000005070672a4 */ /* 0x000fe4000f8e0206 */
[----:B------:R-:W-:Y:S01]  /*b990*/  LEA R6, P0, R6, R246, 0x6 ;  /* 0x000000f606067211 */ /* 0x000fe200078030ff */
[----:B------:R-:W-:Y:S01]  /*b9a0*/  UIADD3 UR11, UR11, -UR13, URZ ;  /* 0x8000000d0b0b7290 */ /* 0x000fe2000fffe03f */
[----:B------:R-:W-:Y:S02]  /*b9b0*/  IADD3 R5, P1, R8, UR24, RZ ;  /* 0x0000001808057c10 */ /* 0x000fe4000ff3e0ff */
[----:B------:R-:W-:Y:S01]  /*b9c0*/  IADD3 R4, R9, UR6, RZ ;  /* 0x0000000609047c10 */ /* 0x000fe2000fffe0ff */
[----:B------:R-:W-:Y:S01]  /*b9d0*/  IMAD.WIDE.U32 R18, R6, c[0x0][0x1a0], RZ ;  /* 0x0000680006127a25 */ /* 0x000fe200078e00ff */
[----:B------:R-:W-:Y:S02]  /*b9e0*/  LEA.HI.X.SX32 R7, R3, R247, 0x6, P0 ;  /* 0x000000f703077211 */ /* 0x000fe400000f36ff */
[----:B------:R-:W-:Y:S02]  /*b9f0*/  @!P6 LEA R16, P2, R8, c[0x0][0x170], 0x1 ;  /* 0x00005c000810ea11 */ /* 0x000fe400078408ff */
[C---:B------:R-:W-:Y:S02]  /*ba00*/  @!P6 LEA R14, P0, R5.reuse, c[0x0][0x170], 0x1 ;  /* 0x00005c00050eea11 */ /* 0x040fe400078008ff */
[----:B------:R-:W-:Y:S02]  /*ba10*/  IADD3.X R3, R4, UR10, RZ, P1, !PT ;  /* 0x0000000a04037c10 */ /* 0x000fe40008ffe4ff */
[----:B------:R-:W-:Y:S01]  /*ba20*/  @!P6 LEA.HI.X R17, R8, c[0x0][0x174], R4, 0x1, P2 ;  /* 0x00005d000811ea11 */ /* 0x000fe200010f0c04 */
[----:B-1----:R-:W2:Y:S01]  /*ba30*/  LDL.64 R36, [R1] ;  /* 0x0000000001247983 */ /* 0x002ea20000100a00 */
        /* <DEDUP_REMOVED lines=18> */
[C---:B------:R-:W-:Y:S01]  /*bb60*/  @!P6 LEA R10, P0, R7.reuse, c[0x0][0x170], 0x1 ;  /* 0x00005c00070aea11 */ /* 0x040fe200078008ff */
        /* <DEDUP_REMOVED lines=106> */
[----:B---3--:R-:W3:Y:S04]  /*c210*/  LDSM.16.M88.4 R8, [R225+0x8000] ;  /* 0x00800000e108783b */ /* 0x008ee80000000200 */
[----:B-1----:R-:W4:Y:S04]  /*c220*/  LDSM.16.M88.4 R16, [R225+0x8800] ;  /* 0x00880000e110783b */ /* 0x002f280000000200 */
[----:B--2---:R-:W1:Y:S04]  /*c230*/  LDSM.16.M88.4 R24, [R225+0x9000] ;  /* 0x00900000e118783b */ /* 0x004e680000000200 */
[----:B------:R-:W0:Y:S04]  /*c240*/  LDGDEPBAR ;  /* 0x00000000000079af */ /* 0x000e280000000000 */
[----:B------:R-:W2:Y:S04]  /*c250*/  LDSM.16.M88.4 R164, [R225+0x9800] ;  /* 0x00980000e1a4783b */ /* 0x000ea80000000200 */
[----:B------:R-:W-:Y:S04]  /*c260*/  LDSM.16.M88.4 R168, [R224] ;  /* 0x00000000e0a8783b */ /* 0x000fe80000000200 */
[----:B------:R-:W1:Y:S04]  /*c270*/  LDSM.16.M88.4 R172, [R223] ;  /* 0x00000000dfac783b */ /* 0x000e680000000200 */
[----:B------:R-:W1:Y:S04]  /*c280*/  LDSM.16.M88.4 R176, [R215] ;  /* 0x00000000d7b0783b */ /* 0x000e680000000200 */
[----:B------:R-:W1:Y:S04]  /*c290*/  LDSM.16.M88.4 R180, [R214] ;  /* 0x00000000d6b4783b */ /* 0x000e680000000200 */
[----:B------:R-:W-:Y:S01]  /*c2a0*/  LDSM.16.M88.4 R184, [R222] ;  /* 0x00000000deb8783b */ /* 0x000fe20000000200 */
[C---:B---3--:R-:W-:Y:S03]  /*c2b0*/  HMMA.16816.F32 R4, R32.reuse, R8, RZ ;  /* 0x000000082004723c */ /* 0x048fe600000018ff */
[----:B------:R-:W-:Y:S04]  /*c2c0*/  LDSM.16.M88.4 R188, [R219+0x8000] ;  /* 0x00800000dbbc783b */ /* 0x000fe80000000200 */
[----:B------:R-:W-:Y:S01]  /*c2d0*/  LDSM.16.M88.4 R192, [R219+0x8800] ;  /* 0x00880000dbc0783b */ /* 0x000fe20000000200 */
[C---:B------:R-:W-:Y:S03]  /*c2e0*/  HMMA.16816.F32 R8, R32.reuse, R10, RZ ;  /* 0x0000000a2008723c */ /* 0x040fe600000018ff */
[----:B------:R-:W-:Y:S05]  /*c2f0*/  LDSM.16.M88.4 R196, [R219+0x9800] ;  /* 0x00980000dbc4783b */ /* 0x000fea0000000200 */
[C---:B----4-:R-:W-:Y:S08]  /*c300*/  HMMA.16816.F32 R12, R32.reuse, R16, RZ ;  /* 0x00000010200c723c */ /* 0x050ff000000018ff */
[C---:B------:R-:W-:Y:S08]  /*c310*/  HMMA.16816.F32 R16, R32.reuse, R18, RZ ;  /* 0x000000122010723c */ /* 0x040ff000000018ff */
[C---:B-1----:R-:W-:Y:S08]  /*c320*/  HMMA.16816.F32 R20, R32.reuse, R24, RZ ;  /* 0x000000182014723c */ /* 0x042ff000000018ff */
[C---:B------:R-:W-:Y:S08]  /*c330*/  HMMA.16816.F32 R24, R32.reuse, R26, RZ ;  /* 0x0000001a2018723c */ /* 0x040ff000000018ff */
[C---:B--2---:R-:W-:Y:S08]  /*c340*/  HMMA.16816.F32 R28, R32.reuse, R164, RZ ;  /* 0x000000a4201c723c */ /* 0x044ff000000018ff */
[----:B------:R-:W-:Y:S01]  /*c350*/  HMMA.16816.F32 R32, R32, R166, RZ ;  /* 0x000000a62020723c */ /* 0x000fe200000018ff */
[----:B------:R-:W1:Y:S07]  /*c360*/  LDSM.16.M88.4 R164, [R213] ;  /* 0x00000000d5a4783b */ /* 0x000e6e0000000200 */
[C---:B------:R-:W-:Y:S08]  /*c370*/  HMMA.16816.F32 R4, R168.reuse, R172, R4 ;  /* 0x000000aca804723c */ /* 0x040ff00000001804 */
        /* <DEDUP_REMOVED lines=10> */
[----:B------:R-:W-:Y:S04]  /*c420*/  LDSM.16.M88.4 R164, [R221] ;  /* 0x00000000dda4783b */ /* 0x000fe80000000200 */
[----:B------:R-:W1:Y:S03]  /*c430*/  LDSM.16.M88.4 R168, [R212] ;  /* 0x00000000d4a8783b */ /* 0x000e660000000200 */
[C---:B------:R-:W-:Y:S08]  /*c440*/  HMMA.16816.F32 R4, R184.reuse, R188, R4 ;  /* 0x000000bcb804723c */ /* 0x040ff00000001804 */
[C---:B------:R-:W-:Y:S01]  /*c450*/  HMMA.16816.F32 R8, R184.reuse, R190, R8 ;  /* 0x000000beb808723c */ /* 0x040fe20000001808 */
[----:B------:R-:W-:Y:S07]  /*c460*/  LDSM.16.M88.4 R188, [R226+0x2000] ;  /* 0x00200000e2bc783b */ /* 0x000fee0000000200 */
[C---:B------:R-:W-:Y:S08]  /*c470*/  HMMA.16816.F32 R12, R184.reuse, R192, R12 ;  /* 0x000000c0b80c723c */ /* 0x040ff0000000180c */
[C---:B------:R-:W-:Y:S01]  /*c480*/  HMMA.16816.F32 R16, R184.reuse, R194, R16 ;  /* 0x000000c2b810723c */ /* 0x040fe20000001810 */
[----:B------:R-:W-:Y:S07]  /*c490*/  LDSM.16.M88.4 R192, [R225+0xa000] ;  /* 0x00a00000e1c0783b */ /* 0x000fee0000000200 */
[C---:B--2---:R-:W-:Y:S08]  /*c4a0*/  HMMA.16816.F32 R20, R184.reuse, R172, R20 ;  /* 0x000000acb814723c */ /* 0x044ff00000001814 */
[C---:B------:R-:W-:Y:S01]  /*c4b0*/  HMMA.16816.F32 R24, R184.reuse, R174, R24 ;  /* 0x000000aeb818723c */ /* 0x040fe20000001818 */
[----:B------:R-:W2:Y:S07]  /*c4c0*/  LDSM.16.M88.4 R172, [R212+0x1000] ;  /* 0x00100000d4ac783b */ /* 0x000eae0000000200 */
        /* <DEDUP_REMOVED lines=9> */
[----:B------:R-:W-:Y:S07]  /*c560*/  LDSM.16.M88.4 R176, [R210] ;  /* 0x00000000d2b0783b */ /* 0x000fee0000000200 */
[C---:B--2---:R-:W-:Y:S08]  /*c570*/  HMMA.16816.F32 R20, R164.reuse, R172, R20 ;  /* 0x000000aca414723c */ /* 0x044ff00000001814 */
[C---:B------:R-:W-:Y:S01]  /*c580*/  HMMA.16816.F32 R24, R164.reuse, R174, R24 ;  /* 0x000000aea418723c */ /* 0x040fe20000001818 */
[----:B------:R-:W-:Y:S07]  /*c590*/  LDSM.16.M88.4 R172, [R211] ;  /* 0x00000000d3ac783b */ /* 0x000fee0000000200 */
[C---:B------:R-:W-:Y:S08]  /*c5a0*/  HMMA.16816.F32 R28, R164.reuse, R180, R28 ;  /* 0x000000b4a41c723c */ /* 0x040ff0000000181c */
[----:B------:R-:W-:Y:S01]  /*c5b0*/  HMMA.16816.F32 R32, R164, R182, R32 ;  /* 0x000000b6a420723c */ /* 0x000fe20000001820 */
[----:B------:R-:W2:Y:S04]  /*c5c0*/  LDSM.16.M88.4 R164, [R224+0x2000] ;  /* 0x00200000e0a4783b */ /* 0x000ea80000000200 */
[----:B------:R-:W4:Y:S03]  /*c5d0*/  LDSM.16.M88.4 R180, [R209] ;  /* 0x00000000d1b4783b */ /* 0x000f260000000200 */
[C---:B------:R-:W-:Y:S08]  /*c5e0*/  HMMA.16816.F32 R4, R188.reuse, R192, R4 ;  /* 0x000000c0bc04723c */ /* 0x040ff00000001804 */
[C---:B------:R-:W-:Y:S01]  /*c5f0*/  HMMA.16816.F32 R8, R188.reuse, R194, R8 ;  /* 0x000000c2bc08723c */ /* 0x040fe20000001808 */
[----:B------:R-:W2:Y:S07]  /*c600*/  LDSM.16.M88.4 R192, [R208] ;  /* 0x00000000d0c0783b */ /* 0x000eae0000000200 */
[C---:B---3--:R-:W-:Y:S08]  /*c610*/  HMMA.16816.F32 R12, R188.reuse, R184, R12 ;  /* 0x000000b8bc0c723c */ /* 0x048ff0000000180c */
[C---:B------:R-:W-:Y:S01]  /*c620*/  HMMA.16816.F32 R16, R188.reuse, R186, R16 ;  /* 0x000000babc10723c */ /* 0x040fe20000001810 */
[----:B------:R-:W-:Y:S07]  /*c630*/  LDSM.16.M88.4 R184, [R219+0xa000] ;  /* 0x00a00000dbb8783b */ /* 0x000fee0000000200 */
[C---:B-1----:R-:W-:Y:S08]  /*c640*/  HMMA.16816.F32 R20, R188.reuse, R168, R20 ;  /* 0x000000a8bc14723c */ /* 0x042ff00000001814 */
[C---:B------:R-:W-:Y:S01]  /*c650*/  HMMA.16816.F32 R24, R188.reuse, R170, R24 ;  /* 0x000000aabc18723c */ /* 0x040fe20000001818 */
[----:B------:R-:W1:Y:S07]  /*c660*/  LDSM.16.M88.4 R168, [R222+0x2000] ;  /* 0x00200000dea8783b */ /* 0x000e6e0000000200 */
[C---:B------:R-:W-:Y:S08]  /*c670*/  HMMA.16816.F32 R28, R188.reuse, R196, R28 ;  /* 0x000000c4bc1c723c */ /* 0x040ff0000000181c */
[----:B------:R-:W-:Y:S01]  /*c680*/  HMMA.16816.F32 R32, R188, R198, R32 ;  /* 0x000000c6bc20723c */ /* 0x000fe20000001820 */
[----:B------:R-:W-:Y:S04]  /*c690*/  LDSM.16.M88.4 R188, [R212+0x2000] ;  /* 0x00200000d4bc783b */ /* 0x000fe80000000200 */
[----:B------:R-:W-:Y:S03]  /*c6a0*/  LDSM.16.M88.4 R196, [R212+0x3800] ;  /* 0x00380000d4c4783b */ /* 0x000fe60000000200 */
[C---:B--2---:R-:W-:Y:S08]  /*c6b0*/  HMMA.16816.F32 R4, R164.reuse, R172, R4 ;  /* 0x000000aca404723c */ /* 0x044ff00000001804 */
[C---:B------:R-:W-:Y:S01]  /*c6c0*/  HMMA.16816.F32 R8, R164.reuse, R174, R8 ;  /* 0x000000aea408723c */ /* 0x040fe20000001808 */
[----:B------:R-:W2:Y:S07]  /*c6d0*/  LDSM.16.M88.4 R172, [R219+0xa800] ;  /* 0x00a80000dbac783b */ /* 0x000eae0000000200 */
[C---:B------:R-:W-:Y:S08]  /*c6e0*/  HMMA.16816.F32 R12, R164.reuse, R176, R12 ;  /* 0x000000b0a40c723c */ /* 0x040ff0000000180c */
[C---:B------:R-:W-:Y:S01]  /*c6f0*/  HMMA.16816.F32 R16, R164.reuse, R178, R16 ;  /* 0x000000b2a410723c */ /* 0x040fe20000001810 */
[----:B------:R-:W3:Y:S07]  /*c700*/  LDSM.16.M88.4 R176, [R219+0xb000] ;  /* 0x00b00000dbb0783b */ /* 0x000eee0000000200 */
[C---:B----4-:R-:W-:Y:S08]  /*c710*/  HMMA.16816.F32 R20, R164.reuse, R180, R20 ;  /* 0x000000b4a414723c */ /* 0x050ff00000001814 */
[C---:B------:R-:W-:Y:S01]  /*c720*/  HMMA.16816.F32 R24, R164.reuse, R182, R24 ;  /* 0x000000b6a418723c */ /* 0x040fe20000001818 */
[----:B------:R-:W-:Y:S07]  /*c730*/  LDSM.16.M88.4 R180, [R221+0x2000] ;  /* 0x00200000ddb4783b */ /* 0x000fee0000000200 */
[C---:B------:R-:W-:Y:S08]  /*c740*/  HMMA.16816.F32 R28, R164.reuse, R192, R28 ;  /* 0x000000c0a41c723c */ /* 0x040ff0000000181c */
[----:B------:R-:W-:Y:S01]  /*c750*/  HMMA.16816.F32 R32, R164, R194, R32 ;  /* 0x000000c2a420723c */ /* 0x000fe20000001820 */
[----:B------:R-:W4:Y:S04]  /*c760*/  LDSM.16.M88.4 R164, [R219+0xb800] ;  /* 0x00b80000dba4783b */ /* 0x000f280000000200 */
[----:B------:R-:W4:Y:S03]  /*c770*/  LDSM.16.M88.4 R192, [R212+0x2800] ;  /* 0x00280000d4c0783b */ /* 0x000f260000000200 */
[C---:B-1----:R-:W-:Y:S08]  /*c780*/  HMMA.16816.F32 R4, R168.reuse, R184, R4 ;  /* 0x000000b8a804723c */ /* 0x042ff00000001804 */
[C---:B------:R-:W-:Y:S01]  /*c790*/  HMMA.16816.F32 R8, R168.reuse, R186, R8 ;  /* 0x000000baa808723c */ /* 0x040fe20000001808 */
[----:B------:R-:W1:Y:S07]  /*c7a0*/  LDSM.16.M88.4 R184, [R212+0x3000] ;  /* 0x00300000d4b8783b */ /* 0x000e6e0000000200 */
[C---:B--2---:R-:W-:Y:S08]  /*c7b0*/  HMMA.16816.F32 R12, R168.reuse, R172, R12 ;  /* 0x000000aca80c723c */ /* 0x044ff0000000180c */
[C---:B------:R-:W-:Y:S01]  /*c7c0*/  HMMA.16816.F32 R16, R168.reuse, R174, R16 ;  /* 0x000000aea810723c */ /* 0x040fe20000001810 */
[----:B------:R-:W-:Y:S07]  /*c7d0*/  LDSM.16.M88.4 R172, [R225+0xc800] ;  /* 0x00c80000e1ac783b */ /* 0x000fee0000000200 */
[C---:B---3--:R-:W-:Y:S08]  /*c7e0*/  HMMA.16816.F32 R20, R168.reuse, R176, R20 ;  /* 0x000000b0a814723c */ /* 0x048ff00000001814 */
[C---:B------:R-:W-:Y:S01]  /*c7f0*/  HMMA.16816.F32 R24, R168.reuse, R178, R24 ;  /* 0x000000b2a818723c */ /* 0x040fe20000001818 */
[----:B------:R-:W-:Y:S07]  /*c800*/  LDSM.16.M88.4 R176, [R225+0xd000] ;  /* 0x00d00000e1b0783b */ /* 0x000fee0000000200 */
[C---:B----4-:R-:W-:Y:S08]  /*c810*/  HMMA.16816.F32 R28, R168.reuse, R164, R28 ;  /* 0x000000a4a81c723c */ /* 0x050ff0000000181c */
[----:B------:R-:W-:Y:S01]  /*c820*/  HMMA.16816.F32 R32, R168, R166, R32 ;  /* 0x000000a6a820723c */ /* 0x000fe20000001820 */
[----:B------:R-:W-:Y:S04]  /*c830*/  LDSM.16.M88.4 R164, [R226+0x4000] ;  /* 0x00400000e2a4783b */ /* 0x000fe80000000200 */
[----:B------:R-:W2:Y:S03]  /*c840*/  LDSM.16.M88.4 R168, [R225+0xc000] ;  /* 0x00c00000e1a8783b */ /* 0x000ea60000000200 */
[C---:B------:R-:W-:Y:S08]  /*c850*/  HMMA.16816.F32 R4, R180.reuse, R188, R4 ;  /* 0x000000bcb404723c */ /* 0x040ff00000001804 */
        /* <DEDUP_REMOVED lines=8> */
[C---:B------:R-:W-:Y:S08]  /*c8e0*/  HMMA.16816.F32 R28, R180.reuse, R196, R28 ;  /* 0x000000c4b41c723c */ /* 0x040ff0000000181c */
[----:B------:R-:W-:Y:S01]  /*c8f0*/  HMMA.16816.F32 R32, R180, R198, R32 ;  /* 0x000000c6b420723c */ /* 0x000fe20000001820 */
[----:B------:R-:W4:Y:S04]  /*c900*/  LDSM.16.M88.4 R180, [R206] ;  /* 0x00000000ceb4783b */ /* 0x000f280000000200 */
[----:B------:R-:W-:Y:S03]  /*c910*/  LDSM.16.M88.4 R196, [R219+0xc000] ;  /* 0x00c00000dbc4783b */ /* 0x000fe60000000200 */
[C---:B--2---:R-:W-:Y:S08]  /*c920*/  HMMA.16816.F32 R4, R164.reuse, R168, R4 ;  /* 0x000000a8a404723c */ /* 0x044ff00000001804 */
[C---:B------:R-:W-:Y:S01]  /*c930*/  HMMA.16816.F32 R8, R164.reuse, R170, R8 ;  /* 0x000000aaa408723c */ /* 0x040fe20000001808 */
[----:B------:R-:W2:Y:S07]  /*c940*/  LDSM.16.M88.4 R168, [R205] ;  /* 0x00000000cda8783b */ /* 0x000eae0000000200 */
[C---:B------:R-:W-:Y:S08]  /*c950*/  HMMA.16816.F32 R12, R164.reuse, R172, R12 ;  /* 0x000000aca40c723c */ /* 0x040ff0000000180c */
[C---:B------:R-:W-:Y:S01]  /*c960*/  HMMA.16816.F32 R16, R164.reuse, R174, R16 ;  /* 0x000000aea410723c */ /* 0x040fe20000001810 */
[----:B------:R-:W2:Y:S07]  /*c970*/  LDSM.16.M88.4 R172, [R204] ;  /* 0x00000000ccac783b */ /* 0x000eae0000000200 */
[C---:B------:R-:W-:Y:S08]  /*c980*/  HMMA.16816.F32 R20, R164.reuse, R176, R20 ;  /* 0x000000b0a414723c */ /* 0x040ff00000001814 */
[C---:B------:R-:W-:Y:S01]  /*c990*/  HMMA.16816.F32 R24, R164.reuse, R178, R24 ;  /* 0x000000b2a418723c */ /* 0x040fe20000001818 */
[----:B------:R-:W2:Y:S07]  /*c9a0*/  LDSM.16.M88.4 R176, [R222+0x4000] ;  /* 0x00400000deb0783b */ /* 0x000eae0000000200 */
[C---:B---3--:R-:W-:Y:S08]  /*c9b0*/  HMMA.16816.F32 R28, R164.reuse, R188, R28 ;  /* 0x000000bca41c723c */ /* 0x048ff0000000181c */
[----:B------:R-:W-:Y:S01]  /*c9c0*/  HMMA.16816.F32 R32, R164, R190, R32 ;  /* 0x000000bea420723c */ /* 0x000fe20000001820 */
[----:B------:R-:W3:Y:S04]  /*c9d0*/  LDSM.16.M88.4 R164, [R219+0xc800] ;  /* 0x00c80000dba4783b */ /* 0x000ee80000000200 */
[----:B------:R-:W3:Y:S03]  /*c9e0*/  LDSM.16.M88.4 R188, [R219+0xd000] ;  /* 0x00d00000dbbc783b */ /* 0x000ee60000000200 */
[C---:B-1----:R-:W-:Y:S08]  /*c9f0*/  HMMA.16816.F32 R4, R184.reuse, R192, R4 ;  /* 0x000000c0b804723c */ /* 0x042ff00000001804 */
[C---:B------:R-:W-:Y:S01]  /*ca00*/  HMMA.16816.F32 R8, R184.reuse, R194, R8 ;  /* 0x000000c2b808723c */ /* 0x040fe20000001808 */
[----:B------:R-:W1:Y:S07]  /*ca10*/  LDSM.16.M88.4 R192, [R219+0xd800] ;  /* 0x00d80000dbc0783b */ /* 0x000e6e0000000200 */
[C---:B----4-:R-:W-:Y:S08]  /*ca20*/  HMMA.16816.F32 R12, R184.reuse, R180, R12 ;  /* 0x000000b4b80c723c */ /* 0x050ff0000000180c */
[C---:B------:R-:W-:Y:S01]  /*ca30*/  HMMA.16816.F32 R16, R184.reuse, R182, R16 ;  /* 0x000000b6b810723c */ /* 0x040fe20000001810 */
[----:B------:R-:W-:Y:S07]  /*ca40*/  LDSM.16.M88.4 R180, [R212+0x4800] ;  /* 0x00480000d4b4783b */ /* 0x000fee0000000200 */
[C---:B--2---:R-:W-:Y:S08]  /*ca50*/  HMMA.16816.F32 R20, R184.reuse, R168, R20 ;  /* 0x000000a8b814723c */ /* 0x044ff00000001814 */
[C---:B------:R-:W-:Y:S01]  /*ca60*/  HMMA.16816.F32 R24, R184.reuse, R170, R24 ;  /* 0x000000aab818723c */ /* 0x040fe20000001818 */
[----:B------:R-:W-:Y:S07]  /*ca70*/  LDSM.16.M88.4 R168, [R221+0x4000] ;  /* 0x00400000dda8783b */ /* 0x000fee0000000200 */
[C---:B------:R-:W-:Y:S08]  /*ca80*/  HMMA.16816.F32 R28, R184.reuse, R172, R28 ;  /* 0x000000acb81c723c */ /* 0x040ff0000000181c */
[----:B------:R-:W-:Y:S01]  /*ca90*/  HMMA.16816.F32 R32, R184, R174, R32 ;  /* 0x000000aeb820723c */ /* 0x000fe20000001820 */
[----:B------:R-:W2:Y:S04]  /*caa0*/  LDSM.16.M88.4 R172, [R212+0x4000] ;  /* 0x00400000d4ac783b */ /* 0x000ea80000000200 */
[----:B------:R-:W4:Y:S03]  /*cab0*/  LDSM.16.M88.4 R184, [R212+0x5000] ;  /* 0x00500000d4b8783b */ /* 0x000f260000000200 */
[C---:B------:R-:W-:Y:S08]  /*cac0*/  HMMA.16816.F32 R4, R176.reuse, R196, R4 ;  /* 0x000000c4b004723c */ /* 0x040ff00000001804 */
[C---:B------:R-:W-:Y:S01]  /*cad0*/  HMMA.16816.F32 R8, R176.reuse, R198, R8 ;  /* 0x000000c6b008723c */ /* 0x040fe20000001808 */
[----:B------:R-:W-:Y:S07]  /*cae0*/  LDSM.16.M88.4 R196, [R225+0xe000] ;  /* 0x00e00000e1c4783b */ /* 0x000fee0000000200 */
[C---:B---3--:R-:W-:Y:S08]  /*caf0*/  HMMA.16816.F32 R12, R176.reuse, R164, R12 ;  /* 0x000000a4b00c723c */ /* 0x048ff0000000180c */
[C---:B------:R-:W-:Y:S01]  /*cb00*/  HMMA.16816.F32 R16, R176.reuse, R166, R16 ;  /* 0x000000a6b010723c */ /* 0x040fe20000001810 */
[----:B------:R-:W3:Y:S07]  /*cb10*/  LDSM.16.M88.4 R164, [R212+0x5800] ;  /* 0x00580000d4a4783b */ /* 0x000eee0000000200 */
[C---:B------:R-:W-:Y:S08]  /*cb20*/  HMMA.16816.F32 R20, R176.reuse, R188, R20 ;  /* 0x000000bcb014723c */ /* 0x040ff00000001814 */
[C---:B------:R-:W-:Y:S01]  /*cb30*/  HMMA.16816.F32 R24, R176.reuse, R190, R24 ;  /* 0x000000beb018723c */ /* 0x040fe20000001818 */
[----:B------:R-:W3:Y:S07]  /*cb40*/  LDSM.16.M88.4 R188, [R226+0x6000] ;  /* 0x00600000e2bc783b */ /* 0x000eee0000000200 */
[C---:B-1----:R-:W-:Y:S08]  /*cb50*/  HMMA.16816.F32 R28, R176.reuse, R192, R28 ;  /* 0x000000c0b01c723c */ /* 0x042ff0000000181c */
[----:B------:R-:W-:Y:S01]  /*cb60*/  HMMA.16816.F32 R32, R176, R194, R32 ;  /* 0x000000c2b020723c */ /* 0x000fe20000001820 */
[----:B------:R-:W1:Y:S04]  /*cb70*/  LDSM.16.M88.4 R176, [R225+0xe800] ;  /* 0x00e80000e1b0783b */ /* 0x000e680000000200 */
[----:B------:R-:W1:Y:S03]  /*cb80*/  LDSM.16.M88.4 R192, [R225+0xf000] ;  /* 0x00f00000e1c0783b */ /* 0x000e660000000200 */
[C---:B--2---:R-:W-:Y:S08]  /*cb90*/  HMMA.16816.F32 R4, R168.reuse, R172, R4 ;  /* 0x000000aca804723c */ /* 0x044ff00000001804 */
[C---:B------:R-:W-:Y:S01]  /*cba0*/  HMMA.16816.F32 R8, R168.reuse, R174, R8 ;  /* 0x000000aea808723c */ /* 0x040fe20000001808 */
[----:B------:R-:W2:Y:S07]  /*cbb0*/  LDSM.16.M88.4 R172, [R225+0xf800] ;  /* 0x00f80000e1ac783b */ /* 0x000eae0000000200 */
[C---:B------:R-:W-:Y:S08]  /*cbc0*/  HMMA.16816.F32 R12, R168.reuse, R180, R12 ;  /* 0x000000b4a80c723c */ /* 0x040ff0000000180c */
[C---:B------:R-:W-:Y:S01]  /*cbd0*/  HMMA.16816.F32 R16, R168.reuse, R182, R16 ;  /* 0x000000b6a810723c */ /* 0x040fe20000001810 */
[----:B------:R-:W-:Y:S07]  /*cbe0*/  LDSM.16.M88.4 R180, [R201] ;  /* 0x00000000c9b4783b */ /* 0x000fee0000000200 */
[C---:B----4-:R-:W-:Y:S08]  /*cbf0*/  HMMA.16816.F32 R20, R168.reuse, R184, R20 ;  /* 0x000000b8a814723c */ /* 0x050ff00000001814 */
[C---:B------:R-:W-:Y:S01]  /*cc00*/  HMMA.16816.F32 R24, R168.reuse, R186, R24 ;  /* 0x000000baa818723c */ /* 0x040fe20000001818 */
[----:B------:R-:W-:Y:S07]  /*cc10*/  LDSM.16.M88.4 R184, [R200] ;  /* 0x00000000c8b8783b */ /* 0x000fee0000000200 */
[C---:B---3--:R-:W-:Y:S08]  /*cc20*/  HMMA.16816.F32 R28, R168.reuse, R164, R28 ;  /* 0x000000a4a81c723c */ /* 0x048ff0000000181c */
[----:B------:R-:W-:Y:S01]  /*cc30*/  HMMA.16816.F32 R32, R168, R166, R32 ;  /* 0x000000a6a820723c */ /* 0x000fe20000001820 */
[----:B------:R-:W-:Y:S04]  /*cc40*/  LDSM.16.M88.4 R164, [R224+0x6000] ;  /* 0x00600000e0a4783b */ /* 0x000fe80000000200 */
[----:B------:R-:W3:Y:S03]  /*cc50*/  LDSM.16.M88.4 R168, [R203] ;  /* 0x00000000cba8783b */ /* 0x000ee60000000200 */
[C---:B------:R-:W-:Y:S08]  /*cc60*/  HMMA.16816.F32 R4, R188.reuse, R196, R4 ;  /* 0x000000c4bc04723c */ /* 0x040ff00000001804 */
[C---:B------:R-:W-:Y:S01]  /*cc70*/  HMMA.16816.F32 R8, R188.reuse, R198, R8 ;  /* 0x000000c6bc08723c */ /* 0x040fe20000001808 */
[----:B------:R-:W-:Y:S07]  /*cc80*/  LDSM.16.M88.4 R196, [R219+0xe000] ;  /* 0x00e00000dbc4783b */ /* 0x000fee0000000200 */
[C---:B-1----:R-:W-:Y:S08]  /*cc90*/  HMMA.16816.F32 R12, R188.reuse, R176, R12 ;  /* 0x000000b0bc0c723c */ /* 0x042ff0000000180c */
[C---:B------:R-:W-:Y:S01]  /*cca0*/  HMMA.16816.F32 R16, R188.reuse, R178, R16 ;  /* 0x000000b2bc10723c */ /* 0x040fe20000001810 */
[----:B------:R-:W1:Y:S07]  /*ccb0*/  LDSM.16.M88.4 R176, [R202] ;  /* 0x00000000cab0783b */ /* 0x000e6e0000000200 */
[C---:B------:R-:W-:Y:S08]  /*ccc0*/  HMMA.16816.F32 R20, R188.reuse, R192, R20 ;  /* 0x000000c0bc14723c */ /* 0x040ff00000001814 */
[C---:B------:R-:W-:Y:S01]  /*ccd0*/  HMMA.16816.F32 R24, R188.reuse, R194, R24 ;  /* 0x000000c2bc18723c */ /* 0x040fe20000001818 */
[----:B------:R-:W4:Y:S07]  /*cce0*/  LDSM.16.M88.4 R192, [R222+0x6000] ;  /* 0x00600000dec0783b */ /* 0x000f2e0000000200 */
[C---:B--2---:R-:W-:Y:S08]  /*ccf0*/  HMMA.16816.F32 R28, R188.reuse, R172, R28 ;  /* 0x000000acbc1c723c */ /* 0x044ff0000000181c */
[----:B------:R-:W-:Y:S01]  /*cd00*/  HMMA.16816.F32 R32, R188, R174, R32 ;  /* 0x000000aebc20723c */ /* 0x000fe20000001820 */
[----:B------:R-:W2:Y:S04]  /*cd10*/  LDSM.16.M88.4 R172, [R219+0xe800] ;  /* 0x00e80000dbac783b */ /* 0x000ea80000000200 */
[----:B------:R-:W-:Y:S03]  /*cd20*/  LDSM.16.M88.4 R188, [R212+0x7000] ;  /* 0x00700000d4bc783b */ /* 0x000fe60000000200 */
[C---:B---3--:R-:W-:Y:S08]  /*cd30*/  HMMA.16816.F32 R4, R164.reuse, R168, R4 ;  /* 0x000000a8a404723c */ /* 0x048ff00000001804 */
[C---:B------:R-:W-:Y:S01]  /*cd40*/  HMMA.16816.F32 R8, R164.reuse, R170, R8 ;  /* 0x000000aaa408723c */ /* 0x040fe20000001808 */
[----:B------:R-:W-:Y:S07]  /*cd50*/  LDSM.16.M88.4 R168, [R219+0xf800] ;  /* 0x00f80000dba8783b */ /* 0x000fee0000000200 */
        /* <DEDUP_REMOVED lines=8> */
[----:B------:R-:W1:Y:S04]  /*cde0*/  LDSM.16.M88.4 R164, [R219+0xf000] ;  /* 0x00f00000dba4783b */ /* 0x000e680000000200 */
[----:B------:R-:W3:Y:S03]  /*cdf0*/  LDSM.16.M88.4 R184, [R212+0x6800] ;  /* 0x00680000d4b8783b */ /* 0x000ee60000000200 */
[C---:B----4-:R-:W-:Y:S08]  /*ce00*/  HMMA.16816.F32 R4, R192.reuse, R196, R4 ;  /* 0x000000c4c004723c */ /* 0x050ff00000001804 */
[C---:B------:R-:W-:Y:S08]  /*ce10*/  HMMA.16816.F32 R8, R192.reuse, R198, R8 ;  /* 0x000000c6c008723c */ /* 0x040ff00000001808 */
[C---:B--2---:R-:W-:Y:S08]  /*ce20*/  HMMA.16816.F32 R12, R192.reuse, R172, R12 ;  /* 0x000000acc00c723c */ /* 0x044ff0000000180c */
[C---:B------:R-:W-:Y:S01]  /*ce30*/  HMMA.16816.F32 R16, R192.reuse, R174, R16 ;  /* 0x000000aec010723c */ /* 0x040fe20000001810 */
[----:B------:R-:W2:Y:S01]  /*ce40*/  LDSM.16.M88.4 R172, [R212+0x7800] ;  /* 0x00780000d4ac783b */ /* 0x000ea20000000200 */
[----:B------:R-:W-:Y:S04]  /*ce50*/  DEPBAR.LE SB0, 0x0 ;  /* 0x000080000000791a */ /* 0x000fe80000000000 */
[----:B------:R-:W-:Y:S02]  /*ce60*/  BAR.SYNC.DEFER_BLOCKING 0x0 ;  /* 0x0000000000007b1d */ /* 0x000fe40000010000 */
[C---:B-1----:R-:W-:Y:S07]  /*ce70*/  HMMA.16816.F32 R20, R192.reuse, R164, R20 ;  /* 0x000000a4c014723c */ /* 0x042fee0000001814 */
[----:B------:R-:W-:Y:S01]  /*ce80*/  IMAD.U32 R164, RZ, RZ, UR11 ;  /* 0x0000000bffa47e24 */ /* 0x000fe2000f8e00ff */
[C---:B------:R-:W-:Y:S01]  /*ce90*/  HMMA.16816.F32 R24, R192.reuse, R166, R24 ;  /* 0x000000a6c018723c */ /* 0x040fe20000001818 */
[----:B------:R-:W-:Y:S06]  /*cea0*/  IMAD.U32 R165, RZ, RZ, UR11 ;  /* 0x0000000bffa57e24 */ /* 0x000fec000f8e00ff */
[----:B------:R-:W-:Y:S01]  /*ceb0*/  IMAD.U32 R167, RZ, RZ, UR11 ;  /* 0x0000000bffa77e24 */ /* 0x000fe2000f8e00ff */
[C---:B------:R-:W-:Y:S01]  /*cec0*/  HMMA.16816.F32 R28, R192.reuse, R168, R28 ;  /* 0x000000a8c01c723c */ /* 0x040fe2000000181c */
[----:B------:R-:W-:Y:S06]  /*ced0*/  IMAD.U32 R166, RZ, RZ, UR11 ;  /* 0x0000000bffa67e24 */ /* 0x000fec000f8e00ff */
[----:B------:R-:W-:Y:S01]  /*cee0*/  IMAD.U32 R168, RZ, RZ, UR11 ;  /* 0x0000000bffa87e24 */ /* 0x000fe2000f8e00ff */
[----:B------:R-:W-:Y:S01]  /*cef0*/  HMMA.16816.F32 R32, R192, R170, R32 ;  /* 0x000000aac020723c */ /* 0x000fe20000001820 */
[----:B------:R-:W-:Y:S06]  /*cf00*/  IMAD.U32 R169, RZ, RZ, UR11 ;  /* 0x0000000bffa97e24 */ /* 0x000fec000f8e00ff */
[----:B------:R-:W-:Y:S01]  /*cf10*/  LEA R170, P0, R164, R246, 0x6 ;  /* 0x000000f6a4aa7211 */ /* 0x000fe200078030ff */
[C---:B------:R-:W-:Y:S05]  /*cf20*/  HMMA.16816.F32 R4, R176.reuse, R180, R4 ;  /* 0x000000b4b004723c */ /* 0x040fea0000001804 */
[----:B------:R-:W-:Y:S02]  /*cf30*/  LEA.HI.X.SX32 R171, R169, R247, 0x6, P0 ;  /* 0x000000f7a9ab7211 */ /* 0x000fe400000f36ff */
[----:B------:R-:W-:Y:S01]  /*cf40*/  LEA R180, P1, R167, R250, 0x6 ;  /* 0x000000faa7b47211 */ /* 0x000fe200078230ff */
[C---:B------:R-:W-:Y:S04]  /*cf50*/  HMMA.16816.F32 R8, R176.reuse, R182, R8 ;  /* 0x000000b6b008723c */ /* 0x040fe80000001808 */
[----:B------:R-:W-:Y:S03]  /*cf60*/  LEA.HI.X.SX32 R181, R166, R251, 0x6, P1 ;  /* 0x000000fba6b57211 */ /* 0x000fe600008f36ff */
[----:B------:R-:W-:Y:S01]  /*cf70*/  LEA R182, P0, R165, R248, 0x6 ;  /* 0x000000f8a5b67211 */ /* 0x000fe200078030ff */
[C---:B---3--:R-:W-:Y:S04]  /*cf80*/  HMMA.16816.F32 R12, R176.reuse, R184, R12 ;  /* 0x000000b8b00c723c */ /* 0x048fe8000000180c */
        /* <DEDUP_REMOVED lines=8> */
[C---:B--2---:R-:W-:Y:S07]  /*d010*/  HMMA.16816.F32 R28, R176.reuse, R172, R28 ;  /* 0x000000acb01c723c */ /* 0x044fee000000181c */
        /* <DEDUP_REMOVED lines=26> */
.L_x_127:
[----:B------:R-:W-:Y:S01]  /*d1c0*/  MOV R164, UR8 ;  /* 0x0000000800a47c02 */ /* 0x000fe20008000f00 */
[----:B-1----:R-:W-:Y:S01]  /*d1d0*/  LDSM.16.MT88.4 R180, [R218+0x14800] ;  /* 0x01480000dab4783b */ /* 0x002fe20000004200 */
[----:B------:R-:W-:Y:S02]  /*d1e0*/  UIADD3 UR13, UR13, 0x1, URZ ;  /* 0x000000010d0d7890 */ /* 0x000fe4000fffe03f */
[----:B------:R-:W-:Y:S04]  /*d1f0*/  LEA R164, R164, R227, 0x6 ;  /* 0x000000e3a4a47211 */ /* 0x000fe800078e30ff */
[C---:B------:R-:W-:Y:S01]  /*d200*/  IADD3 R173, R164.reuse, 0x9, RZ ;  /* 0x00000009a4ad7810 */ /* 0x040fe20007ffe0ff */
[----:B------:R-:W-:Y:S01]  /*d210*/  I2F R176, R164 ;  /* 0x000000a400b07306 */ /* 0x000fe20000201400 */
[C---:B------:R-:W-:Y:S02]  /*d220*/  IADD3 R168, R164.reuse, 0x10, RZ ;  /* 0x00000010a4a87810 */ /* 0x040fe40007ffe0ff */
[C---:B------:R-:W-:Y:S02]  /*d230*/  IADD3 R175, R164.reuse, 0x1, RZ ;  /* 0x00000001a4af7810 */ /* 0x040fe40007ffe0ff */
[C---:B------:R-:W-:Y:S02]  /*d240*/  IADD3 R174, R164.reuse, 0x8, RZ ;  /* 0x00000008a4ae7810 */ /* 0x040fe40007ffe0ff */
[C---:B------:R-:W-:Y:S02]  /*d250*/  IADD3 R172, R164.reuse, 0x11, RZ ;  /* 0x00000011a4ac7810 */ /* 0x040fe40007ffe0ff */
        /* <DEDUP_REMOVED lines=8> */
[C---:B------:R-:W-:Y:S09]  /*d2e0*/  IADD3 R165, R164.reuse, 0x30, RZ ;  /* 0x00000030a4a57810 */ /* 0x040ff20007ffe0ff */
[----:B------:R-:W-:Y:S10]  /*d2f0*/  I2F R175, R175 ;  /* 0x000000af00af7306 */ /* 0x000ff40000201400 */
        /* <DEDUP_REMOVED lines=8> */
[----:B------:R-:W1:Y:S02]  /*d380*/  I2F R165, R165 ;  /* 0x000000a500a57306 */ /* 0x000e640000201400 */
[----:B-1----:R-:W-:Y:S02]  /*d390*/  FFMA.FTZ R30, R165, UR4, R30 ;  /* 0x00000004a51e7c23 */ /* 0x002fe4000801001e */
[C---:B------:R-:W-:Y:S02]  /*d3a0*/  FFMA.FTZ R11, R173.reuse, UR4, R11 ;  /* 0x00000004ad0b7c23 */ /* 0x040fe4000801000b */
[----:B------:R-:W-:Y:S01]  /*d3b0*/  FFMA.FTZ R9, R173, UR4, R9 ;  /* 0x00000004ad097c23 */ /* 0x000fe20008010009 */
[----:B------:R-:W-:Y:S01]  /*d3c0*/  IADD3 R173, R164, 0x31, RZ ;  /* 0x00000031a4ad7810 */ /* 0x000fe20007ffe0ff */
[C---:B------:R-:W-:Y:S02]  /*d3d0*/  FFMA.FTZ R14, R168.reuse, UR4, R14 ;  /* 0x00000004a80e7c23 */ /* 0x040fe4000801000e */
[----:B------:R-:W-:Y:S02]  /*d3e0*/  FFMA.FTZ R12, R168, UR4, R12 ;  /* 0x00000004a80c7c23 */ /* 0x000fe4000801000c */
[----:B------:R1:W2:Y:S01]  /*d3f0*/  I2F R168, R173 ;  /* 0x000000ad00a87306 */ /* 0x0002a20000201400 */
[C---:B------:R-:W-:Y:S02]  /*d400*/  FFMA.FTZ R6, R176.reuse, UR4, R6 ;  /* 0x00000004b0067c23 */ /* 0x040fe40008010006 */
[----:B------:R-:W-:Y:S02]  /*d410*/  FFMA.FTZ R4, R176, UR4, R4 ;  /* 0x00000004b0047c23 */ /* 0x000fe40008010004 */
[C---:B------:R-:W-:Y:S01]  /*d420*/  FFMA.FTZ R7, R175.reuse, UR4, R7 ;  /* 0x00000004af077c23 */ /* 0x040fe20008010007 */
[----:B------:R-:W-:Y:S01]  /*d430*/  LDSM.16.MT88.4 R176, [R217+0x10000] ;  /* 0x01000000d9b0783b */ /* 0x000fe20000004200 */
[C---:B------:R-:W-:Y:S02]  /*d440*/  FFMA.FTZ R10, R174.reuse, UR4, R10 ;  /* 0x00000004ae0a7c23 */ /* 0x040fe4000801000a */
[----:B------:R-:W-:Y:S01]  /*d450*/  FFMA.FTZ R8, R174, UR4, R8 ;  /* 0x00000004ae087c23 */ /* 0x000fe20008010008 */
[----:B------:R-:W-:Y:S01]  /*d460*/  FMNMX.FTZ R174, R6, R0, !PT ;  /* 0x0000000006ae7209 */ /* 0x000fe20007810000 */
[----:B------:R-:W-:Y:S02]  /*d470*/  FFMA.FTZ R5, R175, UR4, R5 ;  /* 0x00000004af057c23 */ /* 0x000fe40008010005 */
[C---:B------:R-:W-:Y:S01]  /*d480*/  FFMA.FTZ R15, R172.reuse, UR4, R15 ;  /* 0x00000004ac0f7c23 */ /* 0x040fe2000801000f */
[----:B------:R-:W-:Y:S01]  /*d490*/  FMNMX.FTZ R174, R7, R174, !PT ;  /* 0x000000ae07ae7209 */ /* 0x000fe20007810000 */
[----:B------:R-:W-:Y:S02]  /*d4a0*/  FFMA.FTZ R13, R172, UR4, R13 ;  /* 0x00000004ac0d7c23 */ /* 0x000fe4000801000d */
[----:B------:R-:W-:Y:S01]  /*d4b0*/  FFMA.FTZ R18, R169, UR4, R18 ;  /* 0x00000004a9127c23 */ /* 0x000fe20008010012 */
[----:B------:R-:W-:Y:S01]  /*d4c0*/  FMNMX.FTZ R174, R10, R174, !PT ;  /* 0x000000ae0aae7209 */ /* 0x000fe20007810000 */
[----:B------:R-:W-:Y:S02]  /*d4d0*/  FFMA.FTZ R19, R171, UR4, R19 ;  /* 0x00000004ab137c23 */ /* 0x000fe40008010013 */
[----:B------:R-:W-:Y:S01]  /*d4e0*/  FFMA.FTZ R16, R169, UR4, R16 ;  /* 0x00000004a9107c23 */ /* 0x000fe20008010010 */
[----:B------:R-:W-:Y:S01]  /*d4f0*/  FMNMX.FTZ R172, R11, R174, !PT ;  /* 0x000000ae0bac7209 */ /* 0x000fe20007810000 */
[----:B------:R-:W-:Y:S01]  /*d500*/  FFMA.FTZ R17, R171, UR4, R17 ;  /* 0x00000004ab117c23 */ /* 0x000fe20008010011 */
[----:B-1----:R-:W-:Y:S01]  /*d510*/  FMNMX.FTZ R173, R4, R2, !PT ;  /* 0x0000000204ad7209 */ /* 0x002fe20007810000 */
[----:B------:R-:W-:Y:S01]  /*d520*/  FFMA.FTZ R22, R170, UR4, R22 ;  /* 0x00000004aa167c23 */ /* 0x000fe20008010016 */
[----:B------:R-:W-:Y:S01]  /*d530*/  FMNMX.FTZ R172, R14, R172, !PT ;  /* 0x000000ac0eac7209 */ /* 0x000fe20007810000 */
[----:B------:R-:W-:Y:S01]  /*d540*/  FFMA.FTZ R20, R170, UR4, R20 ;  /* 0x00000004aa147c23 */ /* 0x000fe20008010014 */
[----:B------:R-:W-:Y:S01]  /*d550*/  FMNMX.FTZ R173, R5, R173, !PT ;  /* 0x000000ad05ad7209 */ /* 0x000fe20007810000 */
[----:B------:R-:W-:Y:S01]  /*d560*/  FFMA.FTZ R23, R167, UR4, R23 ;  /* 0x00000004a7177c23 */ /* 0x000fe20008010017 */
[----:B------:R-:W-:Y:S01]  /*d570*/  FMNMX.FTZ R172, R15, R172, !PT ;  /* 0x000000ac0fac7209 */ /* 0x000fe20007810000 */
[----:B------:R-:W-:Y:S01]  /*d580*/  FFMA.FTZ R26, R166, UR4, R26 ;  /* 0x00000004a61a7c23 */ /* 0x000fe2000801001a */
[----:B------:R-:W-:Y:S01]  /*d590*/  FMNMX.FTZ R173, R8, R173, !PT ;  /* 0x000000ad08ad7209 */ /* 0x000fe20007810000 */
[----:B------:R-:W-:Y:S01]  /*d5a0*/  FFMA.FTZ R21, R167, UR4, R21 ;  /* 0x00000004a7157c23 */ /* 0x000fe20008010015 */
[----:B------:R-:W-:Y:S01]  /*d5b0*/  IADD3 R174, R164, 0x38, RZ ;  /* 0x00000038a4ae7810 */ /* 0x000fe20007ffe0ff */
[----:B------:R-:W-:Y:S01]  /*d5c0*/  FFMA.FTZ R27, R3, UR4, R27 ;  /* 0x00000004031b7c23 */ /* 0x000fe2000801001b */
[----:B------:R-:W-:Y:S01]  /*d5d0*/  FMNMX.FTZ R173, R9, R173, !PT ;  /* 0x000000ad09ad7209 */ /* 0x000fe20007810000 */
[----:B------:R-:W-:Y:S01]  /*d5e0*/  FFMA.FTZ R24, R166, UR4, R24 ;  /* 0x00000004a6187c23 */ /* 0x000fe20008010018 */
[----:B------:R-:W-:Y:S01]  /*d5f0*/  FMNMX.FTZ R172, R18, R172, !PT ;  /* 0x000000ac12ac7209 */ /* 0x000fe20007810000 */
[----:B------:R-:W1:Y:S01]  /*d600*/  I2F R169, R174 ;  /* 0x000000ae00a97306 */ /* 0x000e620000201400 */
[----:B------:R-:W-:Y:S01]  /*d610*/  FMNMX.FTZ R173, R12, R173, !PT ;  /* 0x000000ad0cad7209 */ /* 0x000fe20007810000 */
[----:B------:R-:W-:Y:S01]  /*d620*/  FFMA.FTZ R25, R3, UR4, R25 ;  /* 0x0000000403197c23 */ /* 0x000fe20008010019 */
[----:B------:R-:W-:Y:S01]  /*d630*/  IADD3 R164, R164, 0x39, RZ ;  /* 0x00000039a4a47810 */ /* 0x000fe20007ffe0ff */
[C---:B--2---:R-:W-:Y:S01]  /*d640*/  FFMA.FTZ R31, R168.reuse, UR4, R31 ;  /* 0x00000004a81f7c23 */ /* 0x044fe2000801001f */
[----:B------:R-:W-:Y:S01]  /*d650*/  FMNMX.FTZ R173, R13, R173, !PT ;  /* 0x000000ad0dad7209 */ /* 0x000fe20007810000 */
[----:B------:R-:W-:Y:S01]  /*d660*/  FFMA.FTZ R28, R165, UR4, R28 ;  /* 0x00000004a51c7c23 */ /* 0x000fe2000801001c */
[----:B------:R-:W-:Y:S01]  /*d670*/  FMNMX.FTZ R172, R19, R172, !PT ;  /* 0x000000ac13ac7209 */ /* 0x000fe20007810000 */
[----:B------:R-:W-:Y:S01]  /*d680*/  FFMA.FTZ R29, R168, UR4, R29 ;  /* 0x00000004a81d7c23 */ /* 0x000fe2000801001d */
[----:B------:R-:W-:Y:S01]  /*d690*/  FMNMX.FTZ R173, R16, R173, !PT ;  /* 0x000000ad10ad7209 */ /* 0x000fe20007810000 */
[----:B------:R-:W2:Y:S01]  /*d6a0*/  I2F R164, R164 ;  /* 0x000000a400a47306 */ /* 0x000ea20000201400 */
[----:B------:R-:W-:Y:S02]  /*d6b0*/  FMNMX.FTZ R172, R22, R172, !PT ;  /* 0x000000ac16ac7209 */ /* 0x000fe40007810000 */
[----:B------:R-:W-:Y:S02]  /*d6c0*/  FMNMX.FTZ R173, R17, R173, !PT ;  /* 0x000000ad11ad7209 */ /* 0x000fe40007810000 */
[----:B------:R-:W-:Y:S02]  /*d6d0*/  FMNMX.FTZ R172, R23, R172, !PT ;  /* 0x000000ac17ac7209 */ /* 0x000fe40007810000 */
[----:B------:R-:W-:Y:S02]  /*d6e0*/  FMNMX.FTZ R173, R20, R173, !PT ;  /* 0x000000ad14ad7209 */ /* 0x000fe40007810000 */
[----:B------:R-:W-:Y:S02]  /*d6f0*/  FMNMX.FTZ R172, R26, R172, !PT ;  /* 0x000000ac1aac7209 */ /* 0x000fe40007810000 */
[----:B------:R-:W-:Y:S02]  /*d700*/  FMNMX.FTZ R173, R21, R173, !PT ;  /* 0x000000ad15ad7209 */ /* 0x000fe40007810000 */
[----:B------:R-:W-:Y:S01]  /*d710*/  FMNMX.FTZ R172, R27, R172, !PT ;  /* 0x000000ac1bac7209 */ /* 0x000fe20007810000 */
[C---:B-1----:R-:W-:Y:S01]  /*d720*/  FFMA.FTZ R34, R169.reuse, UR4, R34 ;  /* 0x00000004a9227c23 */ /* 0x042fe20008010022 */
[----:B------:R-:W-:Y:S01]  /*d730*/  FMNMX.FTZ R173, R24, R173, !PT ;  /* 0x000000ad18ad7209 */ /* 0x000fe20007810000 */
[----:B------:R-:W-:Y:S01]  /*d740*/  FFMA.FTZ R32, R169, UR4, R32 ;  /* 0x00000004a9207c23 */ /* 0x000fe20008010020 */
[----:B------:R-:W-:Y:S01]  /*d750*/  FMNMX.FTZ R3, R30, R172, !PT ;  /* 0x000000ac1e037209 */ /* 0x000fe20007810000 */
[----:B------:R-:W-:Y:S01]  /*d760*/  LDSM.16.MT88.4 R168, [R220+0x10000] ;  /* 0x01000000dca8783b */ /* 0x000fe20000004200 */
[----:B------:R-:W-:Y:S02]  /*d770*/  FMNMX.FTZ R173, R25, R173, !PT ;  /* 0x000000ad19ad7209 */ /* 0x000fe40007810000 */
[----:B------:R-:W-:Y:S02]  /*d780*/  FMNMX.FTZ R3, R31, R3, !PT ;  /* 0x000000031f037209 */ /* 0x000fe40007810000 */
[----:B------:R-:W-:Y:S01]  /*d790*/  FMNMX.FTZ R173, R28, R173, !PT ;  /* 0x000000ad1cad7209 */ /* 0x000fe20007810000 */
[----:B--2---:R-:W-:Y:S01]  /*d7a0*/  FFMA.FTZ R35, R164, UR4, R35 ;  /* 0x00000004a4237c23 */ /* 0x004fe20008010023 */
[----:B------:R-:W-:Y:S01]  /*d7b0*/  FMNMX.FTZ R3, R34, R3, !PT ;  /* 0x0000000322037209 */ /* 0x000fe20007810000 */
[----:B------:R-:W-:Y:S01]  /*d7c0*/  FFMA.FTZ R33, R164, UR4, R33 ;  /* 0x00000004a4217c23 */ /* 0x000fe20008010021 */
[----:B------:R-:W-:Y:S02]  /*d7d0*/  FMNMX.FTZ R173, R29, R173, !PT ;  /* 0x000000ad1dad7209 */ /* 0x000fe40007810000 */
[----:B------:R-:W-:Y:S02]  /*d7e0*/  FMNMX.FTZ R3, R35, R3, !PT ;  /* 0x0000000323037209 */ /* 0x000fe40007810000 */
[----:B------:R-:W-:Y:S02]  /*d7f0*/  FMNMX.FTZ R165, R32, R173, !PT ;  /* 0x000000ad20a57209 */ /* 0x000fe40007810000 */
[----:B------:R-:W-:Y:S02]  /*d800*/  LDSM.16.MT88.4 R172, [R218+0x10000] ;  /* 0x01000000daac783b */ /* 0x000fe40000004200 */
[----:B------:R-:W-:Y:S06]  /*d810*/  FMNMX.FTZ R165, R33, R165, !PT ;  /* 0x000000a521a57209 */ /* 0x000fec0007810000 */
[----:B------:R-:W1:Y:S08]  /*d820*/  SHFL.BFLY PT, R164, R3, 0x2, 0x1f ;  /* 0x0c401f0003a47f89 */ /* 0x000e7000000e0000 */
[----:B------:R-:W2:Y:S01]  /*d830*/  SHFL.BFLY PT, R166, R165, 0x2, 0x1f ;  /* 0x0c401f00a5a67f89 */ /* 0x000ea200000e0000 */
[----:B-1----:R-:W-:Y:S07]  /*d840*/  FMNMX.FTZ R164, R3, R164, !PT ;  /* 0x000000a403a47209 */ /* 0x002fee0007810000 */
[----:B------:R-:W1:Y:S01]  /*d850*/  SHFL.BFLY PT, R3, R164, 0x1, 0x1f ;  /* 0x0c201f00a4037f89 */ /* 0x000e6200000e0000 */
[----:B--2---:R-:W-:Y:S07]  /*d860*/  FMNMX.FTZ R166, R165, R166, !PT ;  /* 0x000000a6a5a67209 */ /* 0x004fee0007810000 */
[----:B------:R-:W2:Y:S01]  /*d870*/  SHFL.BFLY PT, R165, R166, 0x1, 0x1f ;  /* 0x0c201f00a6a57f89 */ /* 0x000ea200000e0000 */
[----:B-1----:R-:W-:Y:S04]  /*d880*/  FMNMX.FTZ R3, R164, R3, !PT ;  /* 0x00000003a4037209 */ /* 0x002fe80007810000 */
[C---:B------:R-:W-:Y:S01]  /*d890*/  FSETP.NEU.FTZ.AND P1, PT, R3.reuse, -INF , PT ;  /* 0xff8000000300780b */ /* 0x040fe20003f3d000 */
[C---:B------:R-:W-:Y:S02]  /*d8a0*/  FMUL.FTZ R190, R3.reuse, c[0x0][0x23c] ;  /* 0x00008f0003be7a20 */ /* 0x040fe40000410000 */
[----:B------:R-:W-:Y:S01]  /*d8b0*/  FADD.FTZ R0, -R3, R0 ;  /* 0x0000000003007221 */ /* 0x000fe20000010100 */
[----:B--2---:R-:W-:Y:S02]  /*d8c0*/  FMNMX.FTZ R164, R166, R165, !PT ;  /* 0x000000a5a6a47209 */ /* 0x004fe40007810000 */
[----:B------:R-:W-:Y:S01]  /*d8d0*/  FSEL R190, R190, RZ, P1 ;  /* 0x000000ffbebe7208 */ /* 0x000fe20000800000 */
[----:B------:R-:W-:Y:S01]  /*d8e0*/  FMUL.FTZ R0, R0, c[0x0][0x23c] ;  /* 0x00008f0000007a20 */ /* 0x000fe20000410000 */
[C---:B------:R-:W-:Y:S01]  /*d8f0*/  FSETP.NEU.FTZ.AND P1, PT, R164.reuse, -INF , PT ;  /* 0xff800000a400780b */ /* 0x040fe20003f3d000 */
[C---:B------:R-:W-:Y:S02]  /*d900*/  FMUL.FTZ R189, R164.reuse, c[0x0][0x23c] ;  /* 0x00008f00a4bd7a20 */ /* 0x040fe40000410000 */
[----:B------:R-:W-:Y:S02]  /*d910*/  FADD.FTZ R2, -R164, R2 ;  /* 0x00000002a4027221 */ /* 0x000fe40000010100 */
[--C-:B------:R-:W-:Y:S01]  /*d920*/  FFMA.FTZ R184, R6, c[0x0][0x23c], -R190.reuse ;  /* 0x00008f0006b87a23 */ /* 0x100fe200000108be */
[----:B------:R-:W-:Y:S01]  /*d930*/  FSEL R189, R189, RZ, P1 ;  /* 0x000000ffbdbd7208 */ /* 0x000fe20000800000 */
[--C-:B------:R-:W-:Y:S01]  /*d940*/  FFMA.FTZ R167, R7, c[0x0][0x23c], -R190.reuse ;  /* 0x00008f0007a77a23 */ /* 0x100fe200000108be */
[----:B------:R-:W1:Y:S01]  /*d950*/  MUFU.EX2 R0, R0 ;  /* 0x0000000000007308 */ /* 0x000e620000000800 */
[--C-:B------:R-:W-:Y:S02]  /*d960*/  FFMA.FTZ R166, R10, c[0x0][0x23c], -R190.reuse ;  /* 0x00008f000aa67a23 */ /* 0x100fe400000108be */
[--C-:B------:R-:W-:Y:S02]  /*d970*/  FFMA.FTZ R165, R11, c[0x0][0x23c], -R190.reuse ;  /* 0x00008f000ba57a23 */ /* 0x100fe400000108be */
[--C-:B------:R-:W-:Y:S02]  /*d980*/  FFMA.FTZ R188, R4, c[0x0][0x23c], -R189.reuse ;  /* 0x00008f0004bc7a23 */ /* 0x100fe400000108bd */
[--C-:B------:R-:W-:Y:S02]  /*d990*/  FFMA.FTZ R187, R5, c[0x0][0x23c], -R189.reuse ;  /* 0x00008f0005bb7a23 */ /* 0x100fe400000108bd */
[--C-:B------:R-:W-:Y:S01]  /*d9a0*/  FFMA.FTZ R186, R8, c[0x0][0x23c], -R189.reuse ;  /* 0x00008f0008ba7a23 */ /* 0x100fe200000108bd */
[----:B------:R-:W-:Y:S01]  /*d9b0*/  MUFU.EX2 R184, R184 ;  /* 0x000000b800b87308 */ /* 0x000fe20000000800 */
[--C-:B------:R-:W-:Y:S02]  /*d9c0*/  FFMA.FTZ R185, R9, c[0x0][0x23c], -R189.reuse ;  /* 0x00008f0009b97a23 */ /* 0x100fe400000108bd */
[----:B------:R-:W-:Y:S02]  /*d9d0*/  FMUL.FTZ R2, R2, c[0x0][0x23c] ;  /* 0x00008f0002027a20 */ /* 0x000fe40000410000 */
[--C-:B------:R-:W-:Y:S02]  /*d9e0*/  FFMA.FTZ R28, R28, c[0x0][0x23c], -R189.reuse ;  /* 0x00008f001c1c7a23 */ /* 0x100fe400000108bd */
[--C-:B------:R-:W-:Y:S02]  /*d9f0*/  FFMA.FTZ R29, R29, c[0x0][0x23c], -R189.reuse ;  /* 0x00008f001d1d7a23 */ /* 0x100fe400000108bd */
[--C-:B------:R-:W-:Y:S01]  /*da00*/  FFMA.FTZ R34, R34, c[0x0][0x23c], -R190.reuse ;  /* 0x00008f0022227a23 */ /* 0x100fe200000108be */
[----:B------:R-:W2:Y:S01]  /*da10*/  MUFU.EX2 R2, R2 ;  /* 0x0000000200027308 */ /* 0x000ea20000000800 */
[--C-:B------:R-:W-:Y:S02]  /*da20*/  FFMA.FTZ R32, R32, c[0x0][0x23c], -R189.reuse ;  /* 0x00008f0020207a23 */ /* 0x100fe400000108bd */
[--C-:B------:R-:W-:Y:S02]  /*da30*/  FFMA.FTZ R199, R30, c[0x0][0x23c], -R190.reuse ;  /* 0x00008f001ec77a23 */ /* 0x100fe400000108be */
[C---:B-1----:R-:W-:Y:S02]  /*da40*/  FMUL.FTZ R6, R0.reuse, R162 ;  /* 0x000000a200067220 */ /* 0x042fe40000410000 */
[C---:B------:R-:W-:Y:S02]  /*da50*/  FMUL.FTZ R7, R0.reuse, R163 ;  /* 0x000000a300077220 */ /* 0x040fe40000410000 */
[C---:B------:R-:W-:Y:S01]  /*da60*/  FMUL.FTZ R10, R0.reuse, R158 ;  /* 0x0000009e000a7220 */ /* 0x040fe20000410000 */
[----:B------:R-:W1:Y:S01]  /*da70*/  MUFU.EX2 R167, R167 ;  /* 0x000000a700a77308 */ /* 0x000e620000000800 */
[C---:B------:R-:W-:Y:S02]  /*da80*/  FMUL.FTZ R11, R0.reuse, R159 ;  /* 0x0000009f000b7220 */ /* 0x040fe40000410000 */
[C---:B------:R-:W-:Y:S02]  /*da90*/  FMUL.FTZ R38, R0.reuse, R38 ;  /* 0x0000002600267220 */ /* 0x040fe40000410000 */
[C---:B------:R-:W-:Y:S02]  /*daa0*/  FMUL.FTZ R39, R0.reuse, R39 ;  /* 0x0000002700277220 */ /* 0x040fe40000410000 */
[C---:B------:R-:W-:Y:S02]  /*dab0*/  FMUL.FTZ R42, R0.reuse, R42 ;  /* 0x0000002a002a7220 */ /* 0x040fe40000410000 */
[C---:B------:R-:W-:Y:S01]  /*dac0*/  FMUL.FTZ R43, R0.reuse, R43 ;  /* 0x0000002b002b7220 */ /* 0x040fe20000410000 */
[----:B------:R-:W-:Y:S01]  /*dad0*/  MUFU.EX2 R166, R166 ;  /* 0x000000a600a67308 */ /* 0x000fe20000000800 */
[--C-:B------:R-:W-:Y:S02]  /*dae0*/  FFMA.FTZ R252, R31, c[0x0][0x23c], -R190.reuse ;  /* 0x00008f001ffc7a23 */ /* 0x100fe400000108be */
[----:B------:R-:W-:Y:S02]  /*daf0*/  FMUL.FTZ R46, R0, R46 ;  /* 0x0000002e002e7220 */ /* 0x000fe40000410000 */
[C---:B--2---:R-:W-:Y:S02]  /*db00*/  FMUL.FTZ R4, R2.reuse, R160 ;  /* 0x000000a002047220 */ /* 0x044fe40000410000 */
[C---:B------:R-:W-:Y:S02]  /*db10*/  FMUL.FTZ R5, R2.reuse, R161 ;  /* 0x000000a102057220 */ /* 0x040fe40000410000 */
[C---:B------:R-:W-:Y:S01]  /*db20*/  FMUL.FTZ R8, R2.reuse, R156 ;  /* 0x0000009c02087220 */ /* 0x040fe20000410000 */
[----:B------:R-:W2:Y:S01]  /*db30*/  MUFU.EX2 R165, R165 ;  /* 0x000000a500a57308 */ /* 0x000ea20000000800 */
[C---:B------:R-:W-:Y:S02]  /*db40*/  FMUL.FTZ R9, R2.reuse, R157 ;  /* 0x0000009d02097220 */ /* 0x040fe40000410000 */
[----:B------:R-:W3:Y:S01]  /*db50*/  LDSM.16.MT88.4 R156, [R216+0x10000] ;  /* 0x01000000d89c783b */ /* 0x000ee20000004200 */
[----:B-1----:R-:W-:Y:S01]  /*db60*/  F2FP.PACK_AB R161, R167, R184 ;  /* 0x000000b8a7a1723e */ /* 0x002fe200000000ff */
[C---:B------:R-:W-:Y:S02]  /*db70*/  FMUL.FTZ R36, R2.reuse, R36 ;  /* 0x0000002402247220 */ /* 0x040fe40000410000 */
        /* <DEDUP_REMOVED lines=8> */
[----:B------:R-:W1:Y:S01]  /*dc00*/  MUFU.EX2 R187, R187 ;  /* 0x000000bb00bb7308 */ /* 0x000e620000000800 */
[----:B------:R-:W-:Y:S02]  /*dc10*/  FMUL.FTZ R51, R0, R51 ;  /* 0x0000003300337220 */ /* 0x000fe40000410000 */
[C---:B------:R-:W-:Y:S01]  /*dc20*/  FMUL.FTZ R48, R2.reuse, R48 ;  /* 0x0000003002307220 */ /* 0x040fe20000410000 */
[----:B--2---:R-:W-:Y:S01]  /*dc30*/  F2FP.PACK_AB R163, R165, R166 ;  /* 0x000000a6a5a3723e */ /* 0x004fe200000000ff */
[----:B------:R-:W-:Y:S02]  /*dc40*/  FMUL.FTZ R49, R2, R49 ;  /* 0x0000003102317220 */ /* 0x000fe40000410000 */
[C---:B------:R-:W-:Y:S02]  /*dc50*/  FMUL.FTZ R54, R0.reuse, R54 ;  /* 0x0000003600367220 */ /* 0x040fe40000410000 */
[----:B------:R-:W-:Y:S01]  /*dc60*/  FMUL.FTZ R55, R0, R55 ;  /* 0x0000003700377220 */ /* 0x000fe20000410000 */
[----:B------:R-:W-:Y:S01]  /*dc70*/  MUFU.EX2 R186, R186 ;  /* 0x000000ba00ba7308 */ /* 0x000fe20000000800 */
[C---:B------:R-:W-:Y:S02]  /*dc80*/  FMUL.FTZ R52, R2.reuse, R52 ;  /* 0x0000003402347220 */ /* 0x040fe40000410000 */
[----:B------:R-:W-:Y:S02]  /*dc90*/  FMUL.FTZ R53, R2, R53 ;  /* 0x0000003502357220 */ /* 0x000fe40000410000 */
[C---:B------:R-:W-:Y:S02]  /*dca0*/  FMUL.FTZ R58, R0.reuse, R58 ;  /* 0x0000003a003a7220 */ /* 0x040fe40000410000 */
[----:B------:R-:W-:Y:S02]  /*dcb0*/  FMUL.FTZ R59, R0, R59 ;  /* 0x0000003b003b7220 */ /* 0x000fe40000410000 */
[C---:B------:R-:W-:Y:S01]  /*dcc0*/  FMUL.FTZ R56, R2.reuse, R56 ;  /* 0x0000003802387220 */ /* 0x040fe20000410000 */
[----:B------:R-:W2:Y:S01]  /*dcd0*/  MUFU.EX2 R185, R185 ;  /* 0x000000b900b97308 */ /* 0x000ea20000000800 */
[----:B------:R-:W-:Y:S02]  /*dce0*/  FMUL.FTZ R57, R2, R57 ;  /* 0x0000003902397220 */ /* 0x000fe40000410000 */
[C---:B------:R-:W-:Y:S01]  /*dcf0*/  FMUL.FTZ R62, R0.reuse, R62 ;  /* 0x0000003e003e7220 */ /* 0x040fe20000410000 */
[----:B-1----:R-:W-:Y:S01]  /*dd00*/  F2FP.PACK_AB R160, R187, R188 ;  /* 0x000000bcbba0723e */ /* 0x002fe200000000ff */
        /* <DEDUP_REMOVED lines=9> */
[----:B------:R-:W-:Y:S01]  /*dda0*/  MUFU.EX2 R252, R252 ;  /* 0x000000fc00fc7308 */ /* 0x000fe20000000800 */
[----:B------:R-:W-:Y:S02]  /*ddb0*/  FMUL.FTZ R71, R0, R71 ;  /* 0x0000004700477220 */ /* 0x000fe40000410000 */
[C---:B------:R-:W-:Y:S01]  /*ddc0*/  FMUL.FTZ R68, R2.reuse, R68 ;  /* 0x0000004402447220 */ /* 0x040fe20000410000 */
[----:B--2---:R-:W-:Y:S01]  /*ddd0*/  F2FP.PACK_AB R162, R185, R186 ;  /* 0x000000bab9a2723e */ /* 0x004fe200000000ff */
[----:B------:R-:W-:Y:S02]  /*dde0*/  FMUL.FTZ R69, R2, R69 ;  /* 0x0000004502457220 */ /* 0x000fe40000410000 */
[C---:B------:R-:W-:Y:S02]  /*ddf0*/  FMUL.FTZ R74, R0.reuse, R74 ;  /* 0x0000004a004a7220 */ /* 0x040fe40000410000 */
[----:B------:R-:W-:Y:S02]  /*de00*/  FMUL.FTZ R75, R0, R75 ;  /* 0x0000004b004b7220 */ /* 0x000fe40000410000 */
[C---:B------:R-:W-:Y:S05]  /*de10*/  HMMA.16816.F32 R4, R160.reuse, R168, R4 ;  /* 0x000000a8a004723c */ /* 0x040fea0000001804 */
[C---:B------:R-:W-:Y:S02]  /*de20*/  FMUL.FTZ R72, R2.reuse, R72 ;  /* 0x0000004802487220 */ /* 0x040fe40000410000 */
[----:B------:R-:W-:Y:S01]  /*de30*/  FMUL.FTZ R73, R2, R73 ;  /* 0x0000004902497220 */ /* 0x000fe20000410000 */
[C---:B------:R-:W-:Y:S01]  /*de40*/  HMMA.16816.F32 R8, R160.reuse, R170, R8 ;  /* 0x000000aaa008723c */ /* 0x040fe20000001808 */
[----:B------:R-:W1:Y:S03]  /*de50*/  LDSM.16.MT88.4 R168, [R220+0x12000] ;  /* 0x01200000dca8783b */ /* 0x000e660000004200 */
[C---:B------:R-:W-:Y:S02]  /*de60*/  FMUL.FTZ R78, R0.reuse, R78 ;  /* 0x0000004e004e7220 */ /* 0x040fe40000410000 */
[----:B------:R-:W-:Y:S02]  /*de70*/  FMUL.FTZ R79, R0, R79 ;  /* 0x0000004f004f7220 */ /* 0x000fe40000410000 */
[C---:B------:R-:W-:Y:S04]  /*de80*/  HMMA.16816.F32 R36, R160.reuse, R172, R36 ;  /* 0x000000aca024723c */ /* 0x040fe80000001824 */
[C---:B------:R-:W-:Y:S02]  /*de90*/  FMUL.FTZ R76, R2.reuse, R76 ;  /* 0x0000004c024c7220 */ /* 0x040fe40000410000 */
[----:B------:R-:W-:Y:S02]  /*dea0*/  FMUL.FTZ R77, R2, R77 ;  /* 0x0000004d024d7220 */ /* 0x000fe40000410000 */
[C---:B------:R-:W-:Y:S01]  /*deb0*/  HMMA.16816.F32 R40, R160.reuse, R174, R40 ;  /* 0x000000aea028723c */ /* 0x040fe20000001828 */
[----:B------:R-:W2:Y:S03]  /*dec0*/  LDSM.16.MT88.4 R172, [R218+0x12000] ;  /* 0x01200000daac783b */ /* 0x000ea60000004200 */
[C---:B------:R-:W-:Y:S02]  /*ded0*/  FMUL.FTZ R82, R0.reuse, R82 ;  /* 0x0000005200527220 */ /* 0x040fe40000410000 */
[----:B------:R-:W-:Y:S02]  /*dee0*/  FMUL.FTZ R83, R0, R83 ;  /* 0x0000005300537220 */ /* 0x000fe40000410000 */
[C---:B------:R-:W-:Y:S04]  /*def0*/  HMMA.16816.F32 R44, R160.reuse, R176, R44 ;  /* 0x000000b0a02c723c */ /* 0x040fe8000000182c */
[C---:B------:R-:W-:Y:S02]  /*df00*/  FMUL.FTZ R80, R2.reuse, R80 ;  /* 0x0000005002507220 */ /* 0x040fe40000410000 */
[----:B------:R-:W-:Y:S02]  /*df10*/  FMUL.FTZ R81, R2, R81 ;  /* 0x0000005102517220 */ /* 0x000fe40000410000 */
[C---:B------:R-:W-:Y:S01]  /*df20*/  HMMA.16816.F32 R48, R160.reuse, R178, R48 ;  /* 0x000000b2a030723c */ /* 0x040fe20000001830 */
[----:B------:R-:W-:Y:S03]  /*df30*/  LDSM.16.MT88.4 R176, [R218+0x12800] ;  /* 0x01280000dab0783b */ /* 0x000fe60000004200 */
[C---:B------:R-:W-:Y:S02]  /*df40*/  FMUL.FTZ R86, R0.reuse, R86 ;  /* 0x0000005600567220 */ /* 0x040fe40000410000 */
[----:B------:R-:W-:Y:S02]  /*df50*/  FMUL.FTZ R87, R0, R87 ;  /* 0x0000005700577220 */ /* 0x000fe40000410000 */
[C---:B---3--:R-:W-:Y:S04]  /*df60*/  HMMA.16816.F32 R52, R160.reuse, R156, R52 ;  /* 0x0000009ca034723c */ /* 0x048fe80000001834 */
[C---:B------:R-:W-:Y:S02]  /*df70*/  FMUL.FTZ R84, R2.reuse, R84 ;  /* 0x0000005402547220 */ /* 0x040fe40000410000 */
[----:B------:R-:W-:Y:S02]  /*df80*/  FMUL.FTZ R85, R2, R85 ;  /* 0x0000005502557220 */ /* 0x000fe40000410000 */
[C---:B------:R-:W-:Y:S01]  /*df90*/  HMMA.16816.F32 R56, R160.reuse, R158, R56 ;  /* 0x0000009ea038723c */ /* 0x040fe20000001838 */
[----:B------:R-:W3:Y:S03]  /*dfa0*/  LDSM.16.MT88.4 R156, [R217+0x12000] ;  /* 0x01200000d99c783b */ /* 0x000ee60000004200 */
[C---:B------:R-:W-:Y:S02]  /*dfb0*/  FMUL.FTZ R90, R0.reuse, R90 ;  /* 0x0000005a005a7220 */ /* 0x040fe40000410000 */
[----:B------:R-:W-:Y:S02]  /*dfc0*/  FMUL.FTZ R91, R0, R91 ;  /* 0x0000005b005b7220 */ /* 0x000fe40000410000 */
[C---:B-1----:R-:W-:Y:S04]  /*dfd0*/  HMMA.16816.F32 R60, R160.reuse, R168, R60 ;  /* 0x000000a8a03c723c */ /* 0x042fe8000000183c */
[C---:B------:R-:W-:Y:S02]  /*dfe0*/  FMUL.FTZ R88, R2.reuse, R88 ;  /* 0x0000005802587220 */ /* 0x040fe40000410000 */
[----:B------:R-:W-:Y:S02]  /*dff0*/  FMUL.FTZ R89, R2, R89 ;  /* 0x0000005902597220 */ /* 0x000fe40000410000 */
[C---:B------:R-:W-:Y:S01]  /*e000*/  HMMA.16816.F32 R64, R160.reuse, R170, R64 ;  /* 0x000000aaa040723c */ /* 0x040fe20000001840 */
[----:B------:R-:W1:Y:S03]  /*e010*/  LDSM.16.MT88.4 R168, [R216+0x12000] ;  /* 0x01200000d8a8783b */ /* 0x000e660000004200 */
[C---:B------:R-:W-:Y:S02]  /*e020*/  FMUL.FTZ R94, R0.reuse, R94 ;  /* 0x0000005e005e7220 */ /* 0x040fe40000410000 */
[----:B------:R-:W-:Y:S02]  /*e030*/  FMUL.FTZ R95, R0, R95 ;  /* 0x0000005f005f7220 */ /* 0x000fe40000410000 */
[C---:B--2---:R-:W-:Y:S04]  /*e040*/  HMMA.16816.F32 R68, R160.reuse, R172, R68 ;  /* 0x000000aca044723c */ /* 0x044fe80000001844 */
[C---:B------:R-:W-:Y:S02]  /*e050*/  FMUL.FTZ R92, R2.reuse, R92 ;  /* 0x0000005c025c7220 */ /* 0x040fe40000410000 */
[----:B------:R-:W-:Y:S02]  /*e060*/  FMUL.FTZ R93, R2, R93 ;  /* 0x0000005d025d7220 */ /* 0x000fe40000410000 */
[C---:B------:R-:W-:Y:S01]  /*e070*/  HMMA.16816.F32 R72, R160.reuse, R174, R72 ;  /* 0x000000aea048723c */ /* 0x040fe20000001848 */
[----:B------:R-:W2:Y:S03]  /*e080*/  LDSM.16.MT88.4 R172, [R220+0x14000] ;  /* 0x01400000dcac783b */ /* 0x000ea60000004200 */
[C---:B------:R-:W-:Y:S02]  /*e090*/  FMUL.FTZ R98, R0.reuse, R98 ;  /* 0x0000006200627220 */ /* 0x040fe40000410000 */
[----:B------:R-:W-:Y:S02]  /*e0a0*/  FMUL.FTZ R99, R0, R99 ;  /* 0x0000006300637220 */ /* 0x000fe40000410000 */
[C---:B------:R-:W-:Y:S01]  /*e0b0*/  FMUL.FTZ R96, R2.reuse, R96 ;  /* 0x0000006002607220 */ /* 0x040fe20000410000 */
[C---:B---3--:R-:W-:Y:S03]  /*e0c0*/  HMMA.16816.F32 R76, R160.reuse, R156, R76 ;  /* 0x0000009ca04c723c */ /* 0x048fe6000000184c */
[----:B------:R-:W-:Y:S02]  /*e0d0*/  FMUL.FTZ R97, R2, R97 ;  /* 0x0000006102617220 */ /* 0x000fe40000410000 */
[C---:B------:R-:W-:Y:S02]  /*e0e0*/  FMUL.FTZ R102, R0.reuse, R102 ;  /* 0x0000006600667220 */ /* 0x040fe40000410000 */
[----:B------:R-:W-:Y:S01]  /*e0f0*/  FMUL.FTZ R103, R0, R103 ;  /* 0x0000006700677220 */ /* 0x000fe20000410000 */
        /* <DEDUP_REMOVED lines=37> */
[C---:B------:R-:W-:Y:S04]  /*e350*/  FMUL.FTZ R126, R0.reuse, R126 ;  /* 0x0000007e007e7220 */ /* 0x040fe80000410000 */
[----:B------:R-:W-:Y:S01]  /*e360*/  FMUL.FTZ R127, R0, R127 ;  /* 0x0000007f007f7220 */ /* 0x000fe20000410000 */
[C---:B------:R-:W-:Y:S01]  /*e370*/  HMMA.16816.F32 R120, R160.reuse, R174, R120 ;  /* 0x000000aea078723c */ /* 0x040fe20000001878 */
[----:B------:R-:W2:Y:S02]  /*e380*/  LDSM.16.MT88.4 R172, [R217+0x16000] ;  /* 0x01600000d9ac783b */ /* 0x000ea40000004200 */
[C---:B------:R-:W-:Y:S02]  /*e390*/  FMUL.FTZ R124, R2.reuse, R124 ;  /* 0x0000007c027c7220 */ /* 0x040fe40000410000 */
[----:B------:R-:W-:Y:S02]  /*e3a0*/  FMUL.FTZ R125, R2, R125 ;  /* 0x0000007d027d7220 */ /* 0x000fe40000410000 */
[C---:B------:R-:W-:Y:S02]  /*e3b0*/  FMUL.FTZ R130, R0.reuse, R130 ;  /* 0x0000008200827220 */ /* 0x040fe40000410000 */
[----:B------:R-:W-:Y:S03]  /*e3c0*/  FMUL.FTZ R131, R0, R131 ;  /* 0x0000008300837220 */ /* 0x000fe60000410000 */
[C---:B---3--:R-:W-:Y:S03]  /*e3d0*/  HMMA.16816.F32 R124, R160.reuse, R156, R124 ;  /* 0x0000009ca07c723c */ /* 0x048fe6000000187c */
[C---:B------:R-:W-:Y:S02]  /*e3e0*/  FMUL.FTZ R128, R2.reuse, R128 ;  /* 0x0000008002807220 */ /* 0x040fe40000410000 */
        /* <DEDUP_REMOVED lines=9> */
[C---:B-1----:R-:W-:Y:S03]  /*e480*/  HMMA.16816.F32 R132, R160.reuse, R168, R132 ;  /* 0x000000a8a084723c */ /* 0x042fe60000001884 */
[C---:B------:R-:W-:Y:S02]  /*e490*/  FMUL.FTZ R136, R2.reuse, R136 ;  /* 0x0000008802887220 */ /* 0x040fe40000410000 */
[----:B------:R-:W-:Y:S02]  /*e4a0*/  FMUL.FTZ R137, R2, R137 ;  /* 0x0000008902897220 */ /* 0x000fe40000410000 */
[--C-:B------:R-:W-:Y:S02]  /*e4b0*/  FFMA.FTZ R191, R14, c[0x0][0x23c], -R190.reuse ;  /* 0x00008f000ebf7a23 */ /* 0x100fe400000108be */
[C---:B------:R-:W-:Y:S03]  /*e4c0*/  FMUL.FTZ R14, R0.reuse, R154 ;  /* 0x0000009a000e7220 */ /* 0x040fe60000410000 */
[C---:B------:R-:W-:Y:S01]  /*e4d0*/  HMMA.16816.F32 R136, R160.reuse, R170, R136 ;  /* 0x000000aaa088723c */ /* 0x040fe20000001888 */
[----:B------:R-:W-:Y:S01]  /*e4e0*/  MUFU.EX2 R191, R191 ;  /* 0x000000bf00bf7308 */ /* 0x000fe20000000800 */
[----:B------:R-:W-:Y:S01]  /*e4f0*/  LDSM.16.MT88.4 R168, [R218+0x10800] ;  /* 0x01080000daa8783b */ /* 0x000fe20000004200 */
[--C-:B------:R-:W-:Y:S02]  /*e500*/  FFMA.FTZ R192, R15, c[0x0][0x23c], -R190.reuse ;  /* 0x00008f000fc07a23 */ /* 0x100fe400000108be */
[----:B------:R-:W-:Y:S02]  /*e510*/  FMUL.FTZ R15, R0, R155 ;  /* 0x0000009b000f7220 */ /* 0x000fe40000410000 */
[--C-:B------:R-:W-:Y:S02]  /*e520*/  FFMA.FTZ R195, R12, c[0x0][0x23c], -R189.reuse ;  /* 0x00008f000cc37a23 */ /* 0x100fe400000108bd */
[C---:B------:R-:W-:Y:S02]  /*e530*/  FMUL.FTZ R12, R2.reuse, R152 ;  /* 0x00000098020c7220 */ /* 0x040fe40000410000 */
[----:B------:R-:W1:Y:S01]  /*e540*/  MUFU.EX2 R192, R192 ;  /* 0x000000c000c07308 */ /* 0x000e620000000800 */
[--C-:B------:R-:W-:Y:S02]  /*e550*/  FFMA.FTZ R196, R13, c[0x0][0x23c], -R189.reuse ;  /* 0x00008f000dc47a23 */ /* 0x100fe400000108bd */
[----:B------:R-:W-:Y:S02]  /*e560*/  FMUL.FTZ R13, R2, R153 ;  /* 0x00000099020d7220 */ /* 0x000fe40000410000 */
[----:B------:R-:W4:Y:S01]  /*e570*/  LDSM.16.MT88.4 R152, [R220+0x10800] ;  /* 0x01080000dc98783b */ /* 0x000f220000004200 */
[C---:B------:R-:W-:Y:S02]  /*e580*/  FMUL.FTZ R142, R0.reuse, R142 ;  /* 0x0000008e008e7220 */ /* 0x040fe40000410000 */
[----:B------:R-:W-:Y:S02]  /*e590*/  FMUL.FTZ R143, R0, R143 ;  /* 0x0000008f008f7220 */ /* 0x000fe40000410000 */
[C---:B------:R-:W-:Y:S01]  /*e5a0*/  FMUL.FTZ R140, R2.reuse, R140 ;  /* 0x0000008c028c7220 */ /* 0x040fe20000410000 */
[----:B------:R-:W-:Y:S01]  /*e5b0*/  MUFU.EX2 R195, R195 ;  /* 0x000000c300c37308 */ /* 0x000fe20000000800 */
[----:B------:R-:W-:Y:S02]  /*e5c0*/  FMUL.FTZ R141, R2, R141 ;  /* 0x0000008d028d7220 */ /* 0x000fe40000410000 */
[--C-:B------:R-:W-:Y:S02]  /*e5d0*/  FFMA.FTZ R193, R18, c[0x0][0x23c], -R190.reuse ;  /* 0x00008f0012c17a23 */ /* 0x100fe400000108be */
[----:B------:R-:W-:Y:S02]  /*e5e0*/  FFMA.FTZ R194, R19, c[0x0][0x23c], -R190 ;  /* 0x00008f0013c27a23 */ /* 0x000fe400000108be */
[--C-:B------:R-:W-:Y:S01]  /*e5f0*/  FFMA.FTZ R197, R16, c[0x0][0x23c], -R189.reuse ;  /* 0x00008f0010c57a23 */ /* 0x100fe200000108bd */
[C---:B--2---:R-:W-:Y:S02]  /*e600*/  HMMA.16816.F32 R140, R160.reuse, R172, R140 ;  /* 0x000000aca08c723c */ /* 0x044fe4000000188c */
[----:B------:R-:W-:Y:S01]  /*e610*/  MUFU.EX2 R193, R193 ;  /* 0x000000c100c17308 */ /* 0x000fe20000000800 */
[----:B------:R-:W-:Y:S02]  /*e620*/  FFMA.FTZ R198, R17, c[0x0][0x23c], -R189 ;  /* 0x00008f0011c67a23 */ /* 0x000fe400000108bd */
[C---:B------:R-:W-:Y:S02]  /*e630*/  FMUL.FTZ R18, R0.reuse, R150 ;  /* 0x0000009600127220 */ /* 0x040fe40000410000 */
[----:B------:R-:W-:Y:S01]  /*e640*/  FMUL.FTZ R19, R0, R151 ;  /* 0x0000009700137220 */ /* 0x000fe20000410000 */
[C---:B------:R-:W-:Y:S01]  /*e650*/  HMMA.16816.F32 R12, R160.reuse, R174, R12 ;  /* 0x000000aea00c723c */ /* 0x040fe2000000180c */
[----:B------:R-:W2:Y:S03]  /*e660*/  LDSM.16.MT88.4 R172, [R217+0x10800] ;  /* 0x01080000d9ac783b */ /* 0x000ea60000004200 */
[----:B------:R-:W5:Y:S01]  /*e670*/  MUFU.EX2 R194, R194 ;  /* 0x000000c200c27308 */ /* 0x000f620000000800 */
[C---:B------:R-:W-:Y:S02]  /*e680*/  FMUL.FTZ R16, R2.reuse, R148 ;  /* 0x0000009402107220 */ /* 0x040fe40000410000 */
[----:B------:R-:W-:Y:S01]  /*e690*/  FMUL.FTZ R17, R2, R149 ;  /* 0x0000009502117220 */ /* 0x000fe20000410000 */
[----:B-1----:R-:W-:Y:S01]  /*e6a0*/  F2FP.PACK_AB R149, R192, R191 ;  /* 0x000000bfc095723e */ /* 0x002fe200000000ff */
[C---:B------:R-:W-:Y:S03]  /*e6b0*/  FMUL.FTZ R146, R0.reuse, R146 ;  /* 0x0000009200927220 */ /* 0x040fe60000410000 */
[----:B------:R-:W-:Y:S02]  /*e6c0*/  FMUL.FTZ R147, R0, R147 ;  /* 0x0000009300937220 */ /* 0x000fe40000410000 */
[C---:B---3--:R-:W-:Y:S01]  /*e6d0*/  HMMA.16816.F32 R16, R160.reuse, R156, R16 ;  /* 0x0000009ca010723c */ /* 0x048fe20000001810 */
[----:B------:R-:W1:Y:S02]  /*e6e0*/  MUFU.EX2 R196, R196 ;  /* 0x000000c400c47308 */ /* 0x000e640000000800 */
[C---:B------:R-:W-:Y:S02]  /*e6f0*/  FMUL.FTZ R144, R2.reuse, R144 ;  /* 0x0000009002907220 */ /* 0x040fe40000410000 */
[----:B------:R-:W-:Y:S02]  /*e700*/  FMUL.FTZ R145, R2, R145 ;  /* 0x0000009102917220 */ /* 0x000fe40000410000 */
[----:B------:R-:W-:Y:S01]  /*e710*/  FFMA.FTZ R184, R0, R242, R184 ;  /* 0x000000f200b87223 */ /* 0x000fe200000100b8 */
[----:B------:R-:W-:Y:S01]  /*e720*/  MOV R0, R3 ;  /* 0x0000000300007202 */ /* 0x000fe20000000f00 */
[----:B------:R-:W-:Y:S02]  /*e730*/  FFMA.FTZ R188, R2, R243, R188 ;  /* 0x000000f302bc7223 */ /* 0x000fe400000100bc */
[----:B------:R-:W3:Y:S01]  /*e740*/  MUFU.EX2 R197, R197 ;  /* 0x000000c500c57308 */ /* 0x000ee20000000800 */
[----:B------:R-:W-:Y:S01]  /*e750*/  HMMA.16816.F32 R144, R160, R158, R144 ;  /* 0x0000009ea090723c */ /* 0x000fe20000001890 */
[----:B------:R-:W2:Y:S02]  /*e760*/  LDSM.16.MT88.4 R156, [R216+0x10800] ;  /* 0x01080000d89c783b */ /* 0x000ea40000004200 */
[----:B-----5:R-:W-:Y:S01]  /*e770*/  F2FP.PACK_AB R151, R194, R193 ;  /* 0x000000c1c297723e */ /* 0x020fe200000000ff */
[----:B------:R-:W-:Y:S01]  /*e780*/  FADD.FTZ R184, R167, R184 ;  /* 0x000000b8a7b87221 */ /* 0x000fe20000010000 */
[----:B------:R-:W-:Y:S01]  /*e790*/  MOV R2, R164 ;  /* 0x000000a400027202 */ /* 0x000fe20000000f00 */
[----:B------:R-:W-:Y:S02]  /*e7a0*/  FADD.FTZ R188, R187, R188 ;  /* 0x000000bcbbbc7221 */ /* 0x000fe40000010000 */
[----:B------:R-:W-:Y:S01]  /*e7b0*/  FADD.FTZ R184, R166, R184 ;  /* 0x000000b8a6b87221 */ /* 0x000fe20000010000 */
[----:B------:R-:W5:Y:S01]  /*e7c0*/  MUFU.EX2 R198, R198 ;  /* 0x000000c600c67308 */ /* 0x000f620000000800 */
[----:B------:R-:W2:Y:S02]  /*e7d0*/  LDSM.16.MT88.4 R160, [R220+0x12800] ;  /* 0x01280000dca0783b */ /* 0x000ea40000004200 */
[----:B------:R-:W-:Y:S01]  /*e7e0*/  FADD.FTZ R188, R186, R188 ;  /* 0x000000bcbabc7221 */ /* 0x000fe20000010000 */
[----:B-1----:R-:W-:Y:S01]  /*e7f0*/  F2FP.PACK_AB R148, R196, R195 ;  /* 0x000000c3c494723e */ /* 0x002fe200000000ff */
[----:B------:R-:W-:Y:S02]  /*e800*/  FADD.FTZ R165, R165, R184 ;  /* 0x000000b8a5a57221 */ /* 0x000fe40000010000 */
[----:B------:R-:W-:Y:S02]  /*e810*/  FADD.FTZ R185, R185, R188 ;  /* 0x000000bcb9b97221 */ /* 0x000fe40000010000 */
[----:B------:R-:W-:Y:S02]  /*e820*/  FADD.FTZ R165, R191, R165 ;  /* 0x000000a5bfa57221 */ /* 0x000fe40000010000 */
[----:B------:R-:W-:Y:S02]  /*e830*/  FADD.FTZ R185, R195, R185 ;  /* 0x000000b9c3b97221 */ /* 0x000fe40000010000 */
[----:B------:R-:W-:Y:S02]  /*e840*/  FADD.FTZ R192, R192, R165 ;  /* 0x000000a5c0c07221 */ /* 0x000fe40000010000 */
[----:B------:R-:W-:Y:S02]  /*e850*/  FADD.FTZ R196, R196, R185 ;  /* 0x000000b9c4c47221 */ /* 0x000fe40000010000 */
[----:B------:R-:W-:Y:S02]  /*e860*/  FADD.FTZ R192, R193, R192 ;  /* 0x000000c0c1c07221 */ /* 0x000fe40000010000 */
[----:B---3--:R-:W-:Y:S02]  /*e870*/  FADD.FTZ R196, R197, R196 ;  /* 0x000000c4c5c47221 */ /* 0x008fe40000010000 */
[----:B------:R-:W-:Y:S01]  /*e880*/  FADD.FTZ R194, R194, R192 ;  /* 0x000000c0c2c27221 */ /* 0x000fe20000010000 */
[C---:B-----5:R-:W-:Y:S01]  /*e890*/  F2FP.PACK_AB R150, R198.reuse, R197 ;  /* 0x000000c5c696723e */ /* 0x060fe200000000ff */
[----:B------:R-:W-:Y:S06]  /*e8a0*/  FADD.FTZ R198, R198, R196 ;  /* 0x000000c4c6c67221 */ /* 0x000fec0000010000 */
[C---:B----4-:R-:W-:Y:S08]  /*e8b0*/  HMMA.16816.F32 R4, R148.reuse, R152, R4 ;  /* 0x000000989404723c */ /* 0x050ff00000001804 */
[C---:B------:R-:W-:Y:S01]  /*e8c0*/  HMMA.16816.F32 R8, R148.reuse, R154, R8 ;  /* 0x0000009a9408723c */ /* 0x040fe20000001808 */
[----:B------:R-:W1:Y:S07]  /*e8d0*/  LDSM.16.MT88.4 R152, [R217+0x12800] ;  /* 0x01280000d998783b */ /* 0x000e6e0000004200 */
[C---:B------:R-:W-:Y:S08]  /*e8e0*/  HMMA.16816.F32 R36, R148.reuse, R168, R36 ;  /* 0x000000a89424723c */ /* 0x040ff00000001824 */
        /* <DEDUP_REMOVED lines=10> */
[----:B------:R-:W-:Y:S07]  /*e990*/  LDSM.16.MT88.4 R160, [R220+0x16800] ;  /* 0x01680000dca0783b */ /* 0x000fee0000004200 */
[C---:B------:R-:W-:Y:S07]  /*e9a0*/  HMMA.16816.F32 R68, R148.reuse, R176, R68 ;  /* 0x000000b09444723c */ /* 0x040fee0000001844 */
[--C-:B------:R-:W-:Y:S01]  /*e9b0*/  FFMA.FTZ R176, R22, c[0x0][0x23c], -R190.reuse ;  /* 0x00008f0016b07a23 */ /* 0x100fe200000108be */
[C---:B------:R-:W-:Y:S04]  /*e9c0*/  HMMA.16816.F32 R72, R148.reuse, R178, R72 ;  /* 0x000000b29448723c */ /* 0x040fe80000001848 */
[--C-:B------:R-:W-:Y:S01]  /*e9d0*/  FFMA.FTZ R177, R23, c[0x0][0x23c], -R190.reuse ;  /* 0x00008f0017b17a23 */ /* 0x100fe200000108be */
[----:B------:R-:W5:Y:S02]  /*e9e0*/  MUFU.EX2 R176, R176 ;  /* 0x000000b000b07308 */ /* 0x000f640000000800 */
[--C-:B------:R-:W-:Y:S01]  /*e9f0*/  FFMA.FTZ R178, R26, c[0x0][0x23c], -R190.reuse ;  /* 0x00008f001ab27a23 */ /* 0x100fe200000108be */
[C---:B-1----:R-:W-:Y:S04]  /*ea00*/  HMMA.16816.F32 R76, R148.reuse, R152, R76 ;  /* 0x00000098944c723c */ /* 0x042fe8000000184c */
[--C-:B------:R-:W-:Y:S02]  /*ea10*/  FFMA.FTZ R179, R27, c[0x0][0x23c], -R190.reuse ;  /* 0x00008f001bb37a23 */ /* 0x100fe400000108be */
[----:B------:R-:W-:Y:S01]  /*ea20*/  FFMA.FTZ R190, R35, c[0x0][0x23c], -R190 ;  /* 0x00008f0023be7a23 */ /* 0x000fe200000108be */
[----:B------:R-:W1:Y:S01]  /*ea30*/  MUFU.EX2 R177, R177 ;  /* 0x000000b100b17308 */ /* 0x000e620000000800 */
[C---:B------:R-:W-:Y:S01]  /*ea40*/  HMMA.16816.F32 R80, R148.reuse, R154, R80 ;  /* 0x0000009a9450723c */ /* 0x040fe20000001850 */
[----:B------:R-:W1:Y:S07]  /*ea50*/  LDSM.16.MT88.4 R152, [R216+0x14800] ;  /* 0x01480000d898783b */ /* 0x000e6e0000004200 */
[C---:B---3--:R-:W-:Y:S01]  /*ea60*/  HMMA.16816.F32 R84, R148.reuse, R168, R84 ;  /* 0x000000a89454723c */ /* 0x048fe20000001854 */
[----:B------:R-:W-:Y:S03]  /*ea70*/  MUFU.EX2 R190, R190 ;  /* 0x000000be00be7308 */ /* 0x000fe60000000800 */
[----:B-----5:R-:W-:Y:S04]  /*ea80*/  FADD.FTZ R194, R176, R194 ;  /* 0x000000c2b0c27221 */ /* 0x020fe80000010000 */
[C---:B------:R-:W-:Y:S01]  /*ea90*/  HMMA.16816.F32 R88, R148.reuse, R170, R88 ;  /* 0x000000aa9458723c */ /* 0x040fe20000001858 */
[----:B------:R-:W3:Y:S02]  /*eaa0*/  LDSM.16.MT88.4 R168, [R218+0x16800] ;  /* 0x01680000daa8783b */ /* 0x000ee40000004200 */
[----:B------:R-:W-:Y:S05]  /*eab0*/  MUFU.EX2 R178, R178 ;  /* 0x000000b200b27308 */ /* 0x000fea0000000800 */
[C---:B--2---:R-:W-:Y:S05]  /*eac0*/  HMMA.16816.F32 R92, R148.reuse, R172, R92 ;  /* 0x000000ac945c723c */ /* 0x044fea000000185c */
[----:B------:R-:W2:Y:S03]  /*ead0*/  MUFU.EX2 R179, R179 ;  /* 0x000000b300b37308 */ /* 0x000ea60000000800 */
[C---:B------:R-:W-:Y:S01]  /*eae0*/  HMMA.16816.F32 R96, R148.reuse, R174, R96 ;  /* 0x000000ae9460723c */ /* 0x040fe20000001860 */
[----:B------:R-:W-:Y:S07]  /*eaf0*/  LDSM.16.MT88.4 R172, [R218+0x11000] ;  /* 0x01100000daac783b */ /* 0x000fee0000004200 */
[C---:B------:R-:W-:Y:S07]  /*eb00*/  HMMA.16816.F32 R100, R148.reuse, R180, R100 ;  /* 0x000000b49464723c */ /* 0x040fee0000001864 */
[--C-:B------:R-:W-:Y:S01]  /*eb10*/  FFMA.FTZ R180, R20, c[0x0][0x23c], -R189.reuse ;  /* 0x00008f0014b47a23 */ /* 0x100fe200000108bd */
[C---:B------:R-:W-:Y:S04]  /*eb20*/  HMMA.16816.F32 R104, R148.reuse, R182, R104 ;  /* 0x000000b69468723c */ /* 0x040fe80000001868 */
[--C-:B------:R-:W-:Y:S01]  /*eb30*/  FFMA.FTZ R181, R21, c[0x0][0x23c], -R189.reuse ;  /* 0x00008f0015b57a23 */ /* 0x100fe200000108bd */
[----:B-1----:R-:W-:Y:S01]  /*eb40*/  F2FP.PACK_AB R21, R177, R176 ;  /* 0x000000b0b115723e */ /* 0x002fe200000000ff */
[----:B------:R-:W1:Y:S01]  /*eb50*/  MUFU.EX2 R180, R180 ;  /* 0x000000b400b47308 */ /* 0x000e620000000800 */
[--C-:B------:R-:W-:Y:S01]  /*eb60*/  FFMA.FTZ R182, R24, c[0x0][0x23c], -R189.reuse ;  /* 0x00008f0018b67a23 */ /* 0x100fe200000108bd */
[C---:B----4-:R-:W-:Y:S04]  /*eb70*/  HMMA.16816.F32 R108, R148.reuse, R156, R108 ;  /* 0x0000009c946c723c */ /* 0x050fe8000000186c */
[--C-:B------:R-:W-:Y:S01]  /*eb80*/  FFMA.FTZ R183, R25, c[0x0][0x23c], -R189.reuse ;  /* 0x00008f0019b77a23 */ /* 0x100fe200000108bd */
[----:B--2---:R-:W-:Y:S01]  /*eb90*/  F2FP.PACK_AB R23, R179, R178 ;  /* 0x000000b2b317723e */ /* 0x004fe200000000ff */
[----:B------:R-:W-:Y:S01]  /*eba0*/  LDSM.16.MT88.4 R24, [R217+0x11000] ;  /* 0x01100000d918783b */ /* 0x000fe20000004200 */
[----:B------:R-:W-:Y:S01]  /*ebb0*/  FFMA.FTZ R189, R33, c[0x0][0x23c], -R189 ;  /* 0x00008f0021bd7a23 */ /* 0x000fe200000108bd */
[C---:B------:R-:W-:Y:S01]  /*ebc0*/  HMMA.16816.F32 R112, R148.reuse, R158, R112 ;  /* 0x0000009e9470723c */ /* 0x040fe20000001870 */
[----:B------:R-:W2:Y:S03]  /*ebd0*/  MUFU.EX2 R181, R181 ;  /* 0x000000b500b57308 */ /* 0x000ea60000000800 */
[----:B------:R-:W-:Y:S02]  /*ebe0*/  FADD.FTZ R177, R177, R194 ;  /* 0x000000c2b1b17221 */ /* 0x000fe40000010000 */
[----:B------:R-:W4:Y:S02]  /*ebf0*/  LDSM.16.MT88.4 R156, [R217+0x16800] ;  /* 0x01680000d99c783b */ /* 0x000f240000004200 */
[C---:B------:R-:W-:Y:S03]  /*ec00*/  HMMA.16816.F32 R116, R148.reuse, R152, R116 ;  /* 0x000000989474723c */ /* 0x040fe60000001874 */
[----:B------:R-:W-:Y:S01]  /*ec10*/  MUFU.EX2 R189, R189 ;  /* 0x000000bd00bd7308 */ /* 0x000fe20000000800 */
[----:B------:R-:W-:Y:S02]  /*ec20*/  FADD.FTZ R177, R178, R177 ;  /* 0x000000b1b2b17221 */ /* 0x000fe40000010000 */
[----:B-1----:R-:W-:Y:S02]  /*ec30*/  FADD.FTZ R198, R180, R198 ;  /* 0x000000c6b4c67221 */ /* 0x002fe40000010000 */
[C---:B------:R-:W-:Y:S01]  /*ec40*/  HMMA.16816.F32 R120, R148.reuse, R154, R120 ;  /* 0x0000009a9478723c */ /* 0x040fe20000001878 */
[----:B------:R-:W1:Y:S03]  /*ec50*/  LDSM.16.MT88.4 R152, [R216+0x16800] ;  /* 0x01680000d898783b */ /* 0x000e660000004200 */
[----:B------:R-:W-:Y:S01]  /*ec60*/  FADD.FTZ R179, R179, R177 ;  /* 0x000000b1b3b37221 */ /* 0x000fe20000010000 */
[----:B------:R-:W5:Y:S03]  /*ec70*/  MUFU.EX2 R182, R182 ;  /* 0x000000b600b67308 */ /* 0x000f660000000800 */
[C---:B------:R-:W-:Y:S04]  /*ec80*/  HMMA.16816.F32 R124, R148.reuse, R160, R124 ;  /* 0x000000a0947c723c */ /* 0x040fe8000000187c */
[C---:B--2---:R-:W-:Y:S01]  /*ec90*/  F2FP.PACK_AB R20, R181.reuse, R180 ;  /* 0x000000b4b514723e */ /* 0x044fe200000000ff */
[----:B------:R-:W-:Y:S02]  /*eca0*/  FADD.FTZ R181, R181, R198 ;  /* 0x000000c6b5b57221 */ /* 0x000fe40000010000 */
[----:B------:R-:W2:Y:S01]  /*ecb0*/  MUFU.EX2 R183, R183 ;  /* 0x000000b700b77308 */ /* 0x000ea20000000800 */
[C---:B------:R-:W-:Y:S01]  /*ecc0*/  HMMA.16816.F32 R128, R148.reuse, R162, R128 ;  /* 0x000000a29480723c */ /* 0x040fe20000001880 */
[----:B------:R-:W1:Y:S03]  /*ecd0*/  LDSM.16.MT88.4 R160, [R220+0x11000] ;  /* 0x01100000dca0783b */ /* 0x000e660000004200 */
[----:B------:R-:W-:Y:S04]  /*ece0*/  FADD.FTZ R179, R199, R179 ;  /* 0x000000b3c7b37221 */ /* 0x000fe80000010000 */
[C---:B---3--:R-:W-:Y:S04]  /*ecf0*/  HMMA.16816.F32 R132, R148.reuse, R168, R132 ;  /* 0x000000a89484723c */ /* 0x048fe80000001884 */
[----:B------:R-:W-:Y:S02]  /*ed00*/  FADD.FTZ R179, R252, R179 ;  /* 0x000000b3fcb37221 */ /* 0x000fe40000010000 */
[----:B-----5:R-:W-:Y:S02]  /*ed10*/  FADD.FTZ R181, R182, R181 ;  /* 0x000000b5b6b57221 */ /* 0x020fe40000010000 */
[C---:B------:R-:W-:Y:S01]  /*ed20*/  HMMA.16816.F32 R136, R148.reuse, R170, R136 ;  /* 0x000000aa9488723c */ /* 0x040fe20000001888 */
[----:B------:R-:W-:Y:S03]  /*ed30*/  LDSM.16.MT88.4 R168, [R216+0x13000] ;  /* 0x01300000d8a8783b */ /* 0x000fe60000004200 */
[C---:B--2---:R-:W-:Y:S04]  /*ed40*/  F2FP.PACK_AB R22, R183.reuse, R182 ;  /* 0x000000b6b716723e */ /* 0x044fe800000000ff */
[C---:B----4-:R-:W-:Y:S04]  /*ed50*/  HMMA.16816.F32 R140, R148.reuse, R156, R140 ;  /* 0x0000009c948c723c */ /* 0x050fe8000000188c */
[----:B------:R-:W-:Y:S04]  /*ed60*/  FADD.FTZ R183, R183, R181 ;  /* 0x000000b5b7b77221 */ /* 0x000fe80000010000 */
[C---:B------:R-:W-:Y:S01]  /*ed70*/  HMMA.16816.F32 R12, R148.reuse, R158, R12 ;  /* 0x0000009e940c723c */ /* 0x040fe2000000180c */
[----:B------:R-:W2:Y:S07]  /*ed80*/  LDSM.16.MT88.4 R156, [R216+0x11000] ;  /* 0x01100000d89c783b */ /* 0x000eae0000004200 */
[C---:B-1----:R-:W-:Y:S08]  /*ed90*/  HMMA.16816.F32 R16, R148.reuse, R152, R16 ;  /* 0x000000989410723c */ /* 0x042ff00000001810 */
[----:B------:R-:W-:Y:S01]  /*eda0*/  HMMA.16816.F32 R144, R148, R154, R144 ;  /* 0x0000009a9490723c */ /* 0x000fe20000001890 */
[----:B------:R-:W1:Y:S07]  /*edb0*/  LDSM.16.MT88.4 R148, [R220+0x13000] ;  /* 0x01300000dc94783b */ /* 0x000e6e0000004200 */
[C---:B------:R-:W-:Y:S01]  /*edc0*/  HMMA.16816.F32 R4, R20.reuse, R160, R4 ;  /* 0x000000a01404723c */ /* 0x040fe20000001804 */
[----:B------:R-:W3:Y:S07]  /*edd0*/  LDSM.16.MT88.4 R152, [R218+0x13000] ;  /* 0x01300000da98783b */ /* 0x000eee0000004200 */
[C---:B------:R-:W-:Y:S01]  /*ede0*/  HMMA.16816.F32 R8, R20.reuse, R162, R8 ;  /* 0x000000a21408723c */ /* 0x040fe20000001808 */
[----:B------:R-:W4:Y:S07]  /*edf0*/  LDSM.16.MT88.4 R160, [R217+0x13000] ;  /* 0x01300000d9a0783b */ /* 0x000f2e0000004200 */
        /* <DEDUP_REMOVED lines=15> */
[C---:B----4-:R-:W-:Y:S01]  /*eef0*/  HMMA.16816.F32 R76, R20.reuse, R160, R76 ;  /* 0x000000a0144c723c */ /* 0x050fe2000000184c */
[----:B------:R-:W-:Y:S07]  /*ef00*/  MUFU.EX2 R161, R34 ;  /* 0x0000002200a17308 */ /* 0x000fee0000000800 */
[C---:B------:R-:W-:Y:S03]  /*ef10*/  HMMA.16816.F32 R80, R20.reuse, R162, R80 ;  /* 0x000000a21450723c */ /* 0x040fe60000001850 */
[----:B------:R-:W-:Y:S05]  /*ef20*/  MUFU.EX2 R163, R28 ;  /* 0x0000001c00a37308 */ /* 0x000fea0000000800 */
[C---:B------:R-:W-:Y:S05]  /*ef30*/  HMMA.16816.F32 R84, R20.reuse, R168, R84 ;  /* 0x000000a81454723c */ /* 0x040fea0000001854 */
[----:B------:R4:W1:Y:S03]  /*ef40*/  MUFU.EX2 R162, R29 ;  /* 0x0000001d00a27308 */ /* 0x0008660000000800 */
[C---:B------:R-:W-:Y:S01]  /*ef50*/  HMMA.16816.F32 R88, R20.reuse, R170, R88 ;  /* 0x000000aa1458723c */ /* 0x040fe20000001858 */
[----:B------:R-:W-:Y:S06]  /*ef60*/  LDSM.16.MT88.4 R168, [R216+0x11800] ;  /* 0x01180000d8a8783b */ /* 0x000fec0000004200 */
[----:B------:R1:W1:Y:S01]  /*ef70*/  MUFU.EX2 R160, R32 ;  /* 0x0000002000a07308 */ /* 0x0002620000000800 */
[C---:B-----5:R-:W-:Y:S08]  /*ef80*/  HMMA.16816.F32 R92, R20.reuse, R24, R92 ;  /* 0x00000018145c723c */ /* 0x060ff0000000185c */
[C---:B------:R-:W-:Y:S01]  /*ef90*/  HMMA.16816.F32 R96, R20.reuse, R26, R96 ;  /* 0x0000001a1460723c */ /* 0x040fe20000001860 */
[----:B------:R-:W5:Y:S07]  /*efa0*/  LDSM.16.MT88.4 R24, [R220+0x17000] ;  /* 0x01700000dc18783b */ /* 0x000f6e0000004200 */
[C---:B--2---:R-:W-:Y:S01]  /*efb0*/  HMMA.16816.F32 R100, R20.reuse, R156, R100 ;  /* 0x0000009c1464723c */ /* 0x044fe20000001864 */
[----:B----4-:R-:W-:Y:S07]  /*efc0*/  LDSM.16.MT88.4 R28, [R218+0x11800] ;  /* 0x01180000da1c783b */ /* 0x010fee0000004200 */
[C---:B------:R-:W-:Y:S01]  /*efd0*/  HMMA.16816.F32 R104, R20.reuse, R158, R104 ;  /* 0x0000009e1468723c */ /* 0x040fe20000001868 */
[----:B------:R-:W2:Y:S07]  /*efe0*/  LDSM.16.MT88.4 R156, [R218+0x17000] ;  /* 0x01700000da9c783b */ /* 0x000eae0000004200 */
[C---:B-1----:R-:W-:Y:S01]  /*eff0*/  HMMA.16816.F32 R108, R20.reuse, R148, R108 ;  /* 0x00000094146c723c */ /* 0x042fe2000000186c */
[----:B------:R-:W-:Y:S07]  /*f000*/  LDSM.16.MT88.4 R32, [R217+0x11800] ;  /* 0x01180000d920783b */ /* 0x000fee0000004200 */
[C---:B------:R-:W-:Y:S01]  /*f010*/  HMMA.16816.F32 R112, R20.reuse, R150, R112 ;  /* 0x000000961470723c */ /* 0x040fe20000001870 */
[----:B------:R-:W1:Y:S07]  /*f020*/  LDSM.16.MT88.4 R148, [R217+0x17000] ;  /* 0x01700000d994783b */ /* 0x000e6e0000004200 */
[C---:B---3--:R-:W-:Y:S08]  /*f030*/  HMMA.16816.F32 R116, R20.reuse, R152, R116 ;  /* 0x000000981474723c */ /* 0x048ff00000001874 */
[C---:B------:R-:W-:Y:S01]  /*f040*/  HMMA.16816.F32 R120, R20.reuse, R154, R120 ;  /* 0x0000009a1478723c */ /* 0x040fe20000001878 */
[----:B------:R-:W3:Y:S07]  /*f050*/  LDSM.16.MT88.4 R152, [R216+0x17000] ;  /* 0x01700000d898783b */ /* 0x000eee0000004200 */
[C---:B-----5:R-:W-:Y:S08]  /*f060*/  HMMA.16816.F32 R124, R20.reuse, R24, R124 ;  /* 0x00000018147c723c */ /* 0x060ff0000000187c */
[C---:B------:R-:W-:Y:S01]  /*f070*/  HMMA.16816.F32 R128, R20.reuse, R26, R128 ;  /* 0x0000001a1480723c */ /* 0x040fe20000001880 */
[----:B------:R-:W4:Y:S07]  /*f080*/  LDSM.16.MT88.4 R24, [R220+0x11800] ;  /* 0x01180000dc18783b */ /* 0x000f2e0000004200 */
[C---:B--2---:R-:W-:Y:S08]  /*f090*/  HMMA.16816.F32 R132, R20.reuse, R156, R132 ;  /* 0x0000009c1484723c */ /* 0x044ff00000001884 */
[C---:B------:R-:W-:Y:S08]  /*f0a0*/  HMMA.16816.F32 R136, R20.reuse, R158, R136 ;  /* 0x0000009e1488723c */ /* 0x040ff00000001888 */
[C---:B-1----:R-:W-:Y:S08]  /*f0b0*/  HMMA.16816.F32 R140, R20.reuse, R148, R140 ;  /* 0x00000094148c723c */ /* 0x042ff0000000188c */
[C---:B------:R-:W-:Y:S01]  /*f0c0*/  HMMA.16816.F32 R12, R20.reuse, R150, R12 ;  /* 0x00000096140c723c */ /* 0x040fe2000000180c */
[----:B------:R-:W1:Y:S07]  /*f0d0*/  LDSM.16.MT88.4 R148, [R218+0x13800] ;  /* 0x01380000da94783b */ /* 0x000e6e0000004200 */
[C---:B---3--:R-:W-:Y:S07]  /*f0e0*/  HMMA.16816.F32 R16, R20.reuse, R152, R16 ;  /* 0x000000981410723c */ /* 0x048fee0000001810 */
[----:B------:R-:W-:Y:S01]  /*f0f0*/  MOV R152, R162 ;  /* 0x000000a200987202 */ /* 0x000fe20000000f00 */
[----:B------:R-:W-:Y:S04]  /*f100*/  HMMA.16816.F32 R144, R20, R154, R144 ;  /* 0x0000009a1490723c */ /* 0x000fe80000001890 */
[----:B------:R-:W-:Y:S03]  /*f110*/  MOV R153, R163 ;  /* 0x000000a300997202 */ /* 0x000fe60000000f00 */
[----:B------:R-:W-:Y:S02]  /*f120*/  MOV R154, R160 ;  /* 0x000000a0009a7202 */ /* 0x000fe40000000f00 */
[----:B------:R-:W-:Y:S03]  /*f130*/  MOV R155, R161 ;  /* 0x000000a1009b7202 */ /* 0x000fe60000000f00 */
[----:B------:R-:W-:Y:S02]  /*f140*/  F2FP.PACK_AB R20, R152, R153 ;  /* 0x000000999814723e */ /* 0x000fe400000000ff */
[----:B------:R-:W-:Y:S02]  /*f150*/  F2FP.PACK_AB R23, R190, R155 ;  /* 0x0000009bbe17723e */ /* 0x000fe400000000ff */
[-C--:B------:R-:W-:Y:S02]  /*f160*/  F2FP.PACK_AB R22, R189, R154.reuse ;  /* 0x0000009abd16723e */ /* 0x080fe400000000ff */
[----:B------:R-:W-:Y:S07]  /*f170*/  F2FP.PACK_AB R21, R252, R199 ;  /* 0x000000c7fc15723e */ /* 0x000fee00000000ff */
[C---:B----4-:R-:W-:Y:S01]  /*f180*/  HMMA.16816.F32 R160, R20.reuse, R24, R4 ;  /* 0x0000001814a0723c */ /* 0x050fe20000001804 */
[----:B------:R-:W2:Y:S07]  /*f190*/  LDSM.16.MT88.4 R4, [R217+0x13800] ;  /* 0x01380000d904783b */ /* 0x000eae0000004200 */
[C---:B------:R-:W-:Y:S01]  /*f1a0*/  HMMA.16816.F32 R156, R20.reuse, R26, R8 ;  /* 0x0000001a149c723c */ /* 0x040fe20000001808 */
[----:B------:R-:W3:Y:S07]  /*f1b0*/  LDSM.16.MT88.4 R8, [R216+0x13800] ;  /* 0x01380000d808783b */ /* 0x000eee0000004200 */
[C---:B------:R-:W-:Y:S01]  /*f1c0*/  HMMA.16816.F32 R36, R20.reuse, R28, R36 ;  /* 0x0000001c1424723c */ /* 0x040fe20000001824 */
[----:B------:R-:W4:Y:S07]  /*f1d0*/  LDSM.16.MT88.4 R24, [R220+0x15800] ;  /* 0x01580000dc18783b */ /* 0x000f2e0000004200 */
[C---:B------:R-:W-:Y:S01]  /*f1e0*/  HMMA.16816.F32 R40, R20.reuse, R30, R40 ;  /* 0x0000001e1428723c */ /* 0x040fe20000001828 */
[----:B------:R-:W5:Y:S07]  /*f1f0*/  LDSM.16.MT88.4 R28, [R218+0x15800] ;  /* 0x01580000da1c783b */ /* 0x000f6e0000004200 */
[C---:B------:R-:W-:Y:S08]  /*f200*/  HMMA.16816.F32 R44, R20.reuse, R32, R44 ;  /* 0x00000020142c723c */ /* 0x040ff0000000182c */
[C---:B------:R-:W-:Y:S01]  /*f210*/  HMMA.16816.F32 R48, R20.reuse, R34, R48 ;  /* 0x000000221430723c */ /* 0x040fe20000001830 */
[----:B------:R-:W2:Y:S07]  /*f220*/  LDSM.16.MT88.4 R32, [R217+0x15800] ;  /* 0x01580000d920783b */ /* 0x000eae0000004200 */
[C---:B------:R-:W-:Y:S07]  /*f230*/  HMMA.16816.F32 R52, R20.reuse, R168, R52 ;  /* 0x000000a81434723c */ /* 0x040fee0000001834 */
[----:B------:R-:W-:Y:S01]  /*f240*/  MOV R169, R154 ;  /* 0x0000009a00a97202 */ /* 0x000fe20000000f00 */
[C---:B------:R-:W-:Y:S04]  /*f250*/  HMMA.16816.F32 R56, R20.reuse, R170, R56 ;  /* 0x000000aa1438723c */ /* 0x040fe80000001838 */
[----:B------:R-:W-:Y:S03]  /*f260*/  MOV R168, R155 ;  /* 0x0000009b00a87202 */ /* 0x000fe60000000f00 */
[----:B------:R-:W-:Y:S01]  /*f270*/  MOV R171, R152 ;  /* 0x0000009800ab7202 */ /* 0x000fe20000000f00 */
[C---:B------:R-:W-:Y:S04]  /*f280*/  HMMA.16816.F32 R60, R20.reuse, R172, R60 ;  /* 0x000000ac143c723c */ /* 0x040fe8000000183c */
[----:B------:R-:W-:Y:S01]  /*f290*/  MOV R170, R153 ;  /* 0x0000009900aa7202 */ /* 0x000fe20000000f00 */
[----:B------:R-:W-:Y:S01]  /*f2a0*/  FADD.FTZ R179, R168, R179 ;  /* 0x000000b3a8b37221 */ /* 0x000fe20000010000 */
[----:B------:R-:W3:Y:S02]  /*f2b0*/  LDSM.16.MT88.4 R152, [R216+0x15800] ;  /* 0x01580000d898783b */ /* 0x000ee40000004200 */
[C---:B------:R-:W-:Y:S04]  /*f2c0*/  HMMA.16816.F32 R64, R20.reuse, R174, R64 ;  /* 0x000000ae1440723c */ /* 0x040fe80000001840 */
[----:B------:R-:W-:Y:S02]  /*f2d0*/  FADD.FTZ R183, R170, R183 ;  /* 0x000000b7aab77221 */ /* 0x000fe40000010000 */
[----:B------:R-:W-:Y:S02]  /*f2e0*/  FADD.FTZ R242, R190, R179 ;  /* 0x000000b3bef27221 */ /* 0x000fe40000010000 */
[C---:B-1----:R-:W-:Y:S04]  /*f2f0*/  HMMA.16816.F32 R68, R20.reuse, R148, R68 ;  /* 0x000000941444723c */ /* 0x042fe80000001844 */
[----:B------:R-:W-:Y:S04]  /*f300*/  FADD.FTZ R183, R171, R183 ;  /* 0x000000b7abb77221 */ /* 0x000fe80000010000 */
[C---:B------:R-:W-:Y:S01]  /*f310*/  HMMA.16816.F32 R72, R20.reuse, R150, R72 ;  /* 0x000000961448723c */ /* 0x040fe20000001848 */
[----:B------:R-:W1:Y:S03]  /*f320*/  LDSM.16.MT88.4 R148, [R220+0x17800] ;  /* 0x01780000dc94783b */ /* 0x000e660000004200 */
[----:B------:R-:W-:Y:S04]  /*f330*/  FADD.FTZ R183, R169, R183 ;  /* 0x000000b7a9b77221 */ /* 0x000fe80000010000 */
[C---:B--2---:R-:W-:Y:S04]  /*f340*/  HMMA.16816.F32 R76, R20.reuse, R4, R76 ;  /* 0x00000004144c723c */ /* 0x044fe8000000184c */
[----:B------:R-:W-:Y:S04]  /*f350*/  FADD.FTZ R243, R189, R183 ;  /* 0x000000b7bdf37221 */ /* 0x000fe80000010000 */
        /* <DEDUP_REMOVED lines=10> */
[C---:B------:R-:W-:Y:S08]  /*f400*/  HMMA.16816.F32 R108, R20.reuse, R32, R108 ;  /* 0x00000020146c723c */ /* 0x040ff0000000186c */
[C---:B------:R-:W-:Y:S08]  /*f410*/  HMMA.16816.F32 R112, R20.reuse, R34, R112 ;  /* 0x000000221470723c */ /* 0x040ff00000001870 */
[C---:B------:R-:W-:Y:S08]  /*f420*/  HMMA.16816.F32 R116, R20.reuse, R152, R116 ;  /* 0x000000981474723c */ /* 0x040ff00000001874 */
[C---:B------:R-:W-:Y:S08]  /*f430*/  HMMA.16816.F32 R120, R20.reuse, R154, R120 ;  /* 0x0000009a1478723c */ /* 0x040ff00000001878 */
[C---:B-1----:R-:W-:Y:S08]  /*f440*/  HMMA.16816.F32 R124, R20.reuse, R148, R124 ;  /* 0x00000094147c723c */ /* 0x042ff0000000187c */
        /* <DEDUP_REMOVED lines=8> */
.L_x_125:
        /* <DEDUP_REMOVED lines=406> */
.L_x_130:
[----:B---34-:R-:W-:Y:S05]  /*10e30*/  BSYNC B0 ;  /* 0x0000000000007941 */ /* 0x018fea0003800000 */
.L_x_129:
        /* <DEDUP_REMOVED lines=25> */
[----:B------:R-:W-:Y:S01]  /*10fd0*/  IMAD R0, R8, c[0x0][0x1ec], R0 ;  /* 0x00007b0008007a24 */ /* 0x000fe200078e0200 */
        /* <DEDUP_REMOVED lines=10> */
.L_x_132:
[----:B------:R-:W-:Y:S05]  /*11080*/  BSYNC B0 ;  /* 0x0000000000007941 */ /* 0x000fea0003800000 */
.L_x_131:
        /* <DEDUP_REMOVED lines=22> */
.L_x_134:
[----:B------:R-:W-:Y:S05]  /*111f0*/  BSYNC B0 ;  /* 0x0000000000007941 */ /* 0x000fea0003800000 */
.L_x_133:
        /* <DEDUP_REMOVED lines=22> */
.L_x_136:
[----:B------:R-:W-:Y:S05]  /*11360*/  BSYNC B0 ;  /* 0x0000000000007941 */ /* 0x000fea0003800000 */
.L_x_135:
        /* <DEDUP_REMOVED lines=23> */
.L_x_90:
        /* <DEDUP_REMOVED lines=10> */
[----:B------:R-:W-:Y:S01]  /*11580*/  USHF.R.S32.HI UR11, URZ, 0x1f, UR26 ;  /* 0x0000001f3f0b7899 */ /* 0x000fe2000801141a */
[----:B------:R-:W-:Y:S01]  /*11590*/  SHF.R.S32.HI R14, RZ, 0x3, R14 ;  /* 0x00000003ff0e7819 */ /* 0x000fe2000001140e */
[----:B------:R-:W-:Y:S01]  /*115a0*/  @!UP4 USHF.R.S32.HI UR14, URZ, 0x1f, UR24 ;  /* 0x0000001f3f0ec899 */ /* 0x000fe20008011418 */
[----:B------:R-:W-:Y:S01]  /*115b0*/  BSSY B0, `(.L_x_137) ;  /* 0x0000043000007945 */ /* 0x000fe20003800000 */
[----:B------:R-:W-:Y:S01]  /*115c0*/  @UP4 UIMAD.WIDE.U32 UR8, UR15, UR6, URZ ;  /* 0x000000060f0842a5 */ /* 0x000fe2000f8e003f */
[----:B------:R-:W-:Y:S01]  /*115d0*/  IMAD.IADD R8, R6, 0x1, -R8 ;  /* 0x0000000106087824 */ /* 0x000fe200078e0a08 */
[----:B------:R-:W-:Y:S01]  /*115e0*/  @!UP4 UIMAD UR14, UR14, UR4, URZ ;  /* 0x000000040e0ec2a4 */ /* 0x000fe2000f8e023f */
[----:B------:R-:W-:Y:S01]  /*115f0*/  SHF.R.S32.HI R15, RZ, 0x1f, R14 ;  /* 0x0000001fff0f7819 */ /* 0x000fe2000001140e */
[----:B------:R-:W-:Y:S01]  /*11600*/  ULDC.U8 UR13, c[0x0][0x328] ;  /* 0x0000ca00000d7ab9 */ /* 0x000fe20000000000 */
[----:B------:R-:W-:Y:S01]  /*11610*/  IMAD.SHL.U32 R7, R8, 0x8, RZ ;  /* 0x0000000808077824 */ /* 0x000fe200078e00ff */
[----:B------:R-:W-:-:S02]  /*11620*/  @!UP4 UIMAD.WIDE.U32 UR22, UR24, UR4, URZ ;  /* 0x000000041816c2a5 */ /* 0x000fc4000f8e003f */
[----:B------:R-:W-:Y:S01]  /*11630*/  @!UP4 UIMAD UR14, UR24, UR5, UR14 ;  /* 0x00000005180ec2a4 */ /* 0x000fe2000f8e020e */
[----:B------:R-:W-:Y:S01]  /*11640*/  IMAD.WIDE R16, R16, 0x40, R14 ;  /* 0x0000004010107825 */ /* 0x000fe200078e020e */
[----:B------:R-:W-:Y:S01]  /*11650*/  UISETP.NE.AND UP3, UPT, UR13, URZ, UPT ;  /* 0x0000003f0d00728c */ /* 0x000fe2000bf65270 */
[C---:B------:R-:W-:Y:S01]  /*11660*/  IADD3 R6, R7.reuse, 0x40, RZ ;  /* 0x0000004007067810 */ /* 0x040fe20007ffe0ff */
[----:B------:R-:W-:Y:S01]  /*11670*/  ULDC.64 UR4, c[0x0][0x1f0] ;  /* 0x00007c0000047ab9 */ /* 0x000fe20000000a00 */
[C---:B------:R-:W-:Y:S01]  /*11680*/  IADD3 R5, R7.reuse, 0x80, RZ ;  /* 0x0000008007057810 */ /* 0x040fe20007ffe0ff */
[----:B------:R-:W-:Y:S01]  /*11690*/  UIMAD UR4, UR11, UR4, URZ ;  /* 0x000000040b0472a4 */ /* 0x000fe2000f8e023f */
[----:B------:R-:W-:Y:S01]  /*116a0*/  IADD3 R4, R7, 0xc0, RZ ;  /* 0x000000c007047810 */ /* 0x000fe20007ffe0ff */
[----:B------:R-:W-:Y:S02]  /*116b0*/  @UP4 UIMAD UR7, UR15, UR7, UR9 ;  /* 0x000000070f0742a4 */ /* 0x000fe4000f8e0209 */
[----:B------:R-:W-:-:S02]  /*116c0*/  ULDC UR10, c[0x0][0x214] ;  /* 0x00008500000a7ab9 */ /* 0x000fc40000000800 */
[----:B------:R-:W-:Y:S02]  /*116d0*/  UISETP.NE.OR UP2, UPT, UR12, URZ, !UP3 ;  /* 0x0000003f0c00728c */ /* 0x000fe4000df45670 */
[----:B------:R-:W-:Y:S02]  /*116e0*/  @UP1 ULDC UR11, c[0x0][0x210] ;  /* 0x00008400000b1ab9 */ /* 0x000fe40000000800 */
[----:B------:R-:W-:Y:S02]  /*116f0*/  ULDC UR9, c[0x0][0x234] ;  /* 0x00008d0000097ab9 */ /* 0x000fe40000000800 */
[----:B------:R-:W-:Y:S02]  /*11700*/  @UP1 UIMAD UR11, UR11, UR10, URZ ;  /* 0x0000000a0b0b12a4 */ /* 0x000fe4000f8e023f */
[----:B------:R-:W-:Y:S02]  /*11710*/  @!UP1 USEL UR11, UR10, UR9, !UP3 ;  /* 0x000000090a0b9287 */ /* 0x000fe4000d800000 */
[----:B------:R-:W-:-:S02]  /*11720*/  UISETP.NE.OR UP0, UPT, UR15, -0x1, UP2 ;  /* 0xffffffff0f00788c */ /* 0x000fc40009705670 */
        /* <DEDUP_REMOVED lines=10> */
[----:B------:R-:W-:Y:S01]  /*117d0*/  USEL UR12, UR12, URZ, UP2 ;  /* 0x0000003f0c0c7287 */ /* 0x000fe20009000000 */
[----:B------:R-:W-:Y:S01]  /*117e0*/  ISETP.GE.AND P0, PT, R14, UR19, PT ;  /* 0x000000130e007c0c */ /* 0x000fe2000bf06270 */
[----:B------:R-:W-:Y:S02]  /*117f0*/  @UP1 ULDC UR13, c[0x0][0x210] ;  /* 0x00008400000d1ab9 */ /* 0x000fe40000000800 */
[----:B------:R-:W-:Y:S01]  /*11800*/  @!UP1 UMOV UR13, 0x1 ;  /* 0x00000001000d9882 */ /* 0x000fe20000000000 */
[----:B-1----:R-:W-:Y:S01]  /*11810*/  IMAD.WIDE.U32 R12, R12, c[0x0][0x1f0], R2 ;  /* 0x00007c000c0c7a25 */ /* 0x002fe200078e0002 */
[----:B------:R-:W-:-:S02]  /*11820*/  UIMAD UR11, UR26, UR11, UR12 ;  /* 0x0000000b1a0b72a4 */ /* 0x000fc4000f8e020c */
[----:B------:R-:W-:Y:S02]  /*11830*/  UIMAD UR17, UR17, UR13, URZ ;  /* 0x0000000d111172a4 */ /* 0x000fe4000f8e023f */
        /* <DEDUP_REMOVED lines=26> */
.L_x_138:
[----:B------:R-:W-:Y:S05]  /*119e0*/  BSYNC B0 ;  /* 0x0000000000007941 */ /* 0x000fea0003800000 */
.L_x_137:
        /* <DEDUP_REMOVED lines=22> */
.L_x_140:
[----:B------:R-:W-:Y:S05]  /*11b50*/  BSYNC B0 ;  /* 0x0000000000007941 */ /* 0x000fea0003800000 */
.L_x_139:
        /* <DEDUP_REMOVED lines=22> */
.L_x_142:
[----:B------:R-:W-:Y:S05]  /*11cc0*/  BSYNC B0 ;  /* 0x0000000000007941 */ /* 0x000fea0003800000 */
.L_x_141:
        /* <DEDUP_REMOVED lines=21> */
.L_x_144:
[----:B------:R-:W-:Y:S05]  /*11e20*/  BSYNC B0 ;  /* 0x0000000000007941 */ /* 0x000fea0003800000 */
.L_x_143:
        /* <DEDUP_REMOVED lines=35> */
.L_x_145:
        /* <DEDUP_REMOVED lines=10> */
.L_x_1073:


//--------------------- .text._ZN5flash16flash_fwd_kernelI23Flash_fwd_kernel_traitsILi256ELi128ELi64ELi8ELb0ELb0EN7cutlass6half_tE19Flash_kernel_traitsILi256ELi128ELi64ELi8ES3_EELb0ELb1ELb0ELb0ELb0ELb1ELb0ELb0EEEvNS_16Flash_fwd_paramsE --------------------------
	.section	.text._ZN5flash16flash_fwd_kernelI23Flash_fwd_kernel_traitsILi256ELi128ELi64ELi8ELb0ELb0EN7cutlass6half_tE19Flash_kernel_traitsILi256ELi128ELi64ELi8ES3_EELb0ELb1ELb0ELb0ELb0ELb1ELb0ELb0EEEvNS_16Flash_fwd_paramsE,"ax",@progbits
	.sectioninfo	@"SHI_REGISTERS=254"
	.align	128
        .global         _ZN5flash16flash_fwd_kernelI23Flash_fwd_kernel_traitsILi256ELi128ELi64ELi8ELb0ELb0EN7cutlass6half_tE19Flash_kernel_traitsILi256ELi128ELi64ELi8ES3_EELb0ELb1ELb0ELb0ELb0ELb1ELb0ELb0EEEvNS_16Flash_fwd_paramsE
        .type           _ZN5flash16flash_fwd_kernelI23Flash_fwd_kernel_traitsILi256ELi128ELi64ELi8ELb0ELb0EN7cutlass6half_tE19Flash_kernel_traitsILi256ELi128ELi64ELi8ES3_EELb0ELb1ELb0ELb0ELb0ELb1ELb0ELb0EEEvNS_16Flash_fwd_paramsE,@function
        .size           _ZN5flash16flash_fwd_kernelI23Flash_fwd_kernel_traitsILi256ELi128ELi64ELi8ELb0ELb0EN7cutlass6half_tE19Flash_kernel_traitsILi256ELi128ELi64ELi8ES3_EELb0ELb1ELb0ELb0ELb0ELb1ELb0ELb0EEEvNS_16Flash_fwd_paramsE,(.L_x_1074 - _ZN5flash16flash_fwd_kernelI23Flash_fwd_kernel_traitsILi256ELi128ELi64ELi8ELb0ELb0EN7cutlass6half_tE19Flash_kernel_traitsILi256ELi128ELi64ELi8ES3_EELb0ELb1ELb0ELb0ELb0ELb1ELb0ELb0EEEvNS_16Flash_fwd_paramsE)
        .other          _ZN5flash16flash_fwd_kernelI23Flash_fwd_kernel_traitsILi256ELi128ELi64ELi8ELb0ELb0EN7cutlass6half_tE19Flash_kernel_traitsILi256ELi128ELi64ELi8ES3_EELb0ELb1ELb0ELb0ELb0ELb1ELb0ELb0EEEvNS_16Flash_fwd_paramsE,@"STO_CUDA_ENTRY STV_DEFAULT"
_ZN5flash16flash_fwd_kernelI23Flash_fwd_kernel_traitsILi256ELi128ELi64ELi8ELb0ELb0EN7cutlass6half_tE19Flash_kernel_traitsILi256ELi128ELi64ELi8ES3_EELb0ELb1ELb0ELb0ELb0ELb1ELb0ELb0EEEvNS_16Flash_fwd_paramsE:
.text._ZN5flash16flash_fwd_kernelI23Flash_fwd_kernel_traitsILi256ELi128ELi64ELi8ELb0ELb0EN7cutlass6half_tE19Flash_kernel_traitsILi256ELi128ELi64ELi8ES3_EELb0ELb1ELb0ELb0ELb0ELb1ELb0ELb0EEEvNS_16Flash_fwd_paramsE:
        /* <DEDUP_REMOVED lines=56> */
.L_x_146:
[----:B------:R-:W-:Y:S02]  /*0380*/  ULDC UR6, c[0x0][0x218] ;  /* 0x0000860000067ab9 */ /* 0x000fe40000000800 */
.L_x_147:
        /* <DEDUP_REMOVED lines=69> */
.L_x_149:
[----:B------:R-:W-:Y:S01]  /*07e0*/  IABS R4, c[0x0][0x1c8] ;  /* 0x0000720000047a13 */ /* 0x000fe20000000000 */
[----:B------:R-:W1:Y:S01]  /*07f0*/  S2R R0, SR_CTAID.Z ;  /* 0x0000000000007919 */ /* 0x000e620000002700 */
[----:B------:R-:W-:Y:S02]  /*0800*/  ULDC UR4, c[0x0][0x1c8] ;  /* 0x0000720000047ab9 */ /* 0x000fe40000000800 */
[----:B------:R-:W2:Y:S01]  /*0810*/  I2F.RP R5, R4 ;  /* 0x0000000400057306 */ /* 0x000ea20000209400 */
[----:B------:R-:W-:Y:S02]  /*0820*/  ULOP3.LUT UR4, UR11, UR4, URZ, 0x3c, !UPT ;  /* 0x000000040b047292 */ /* 0x000fe4000f8e3c3f */
[----:B------:R-:W-:-:S04]  /*0830*/  @UP0 UIADD3 UR19, UR14, UR19, URZ ;  /* 0x000000130e130290 */ /* 0x000fc8000fffe03f */
[----:B------:R-:W-:Y:S01]  /*0840*/  ISETP.LE.AND P1, PT, RZ, UR4, PT ;  /* 0x00000004ff007c0c */ /* 0x000fe2000bf23270 */
[----:B------:R-:W-:Y:S02]  /*0850*/  ULDC.64 UR4, c[0x0][0x1a0] ;  /* 0x0000680000047ab9 */ /* 0x000fe40000000a00 */
[----:B------:R-:W-:-:S04]  /*0860*/  @UP0 UIMAD.WIDE.U32 UR22, UR19, UR4, URZ ;  /* 0x00000004131602a5 */ /* 0x000fc8000f8e003f */
[----:B------:R-:W-:Y:S01]  /*0870*/  @UP0 UIMAD UR21, UR19, UR5, UR23 ;  /* 0x00000005131502a4 */ /* 0x000fe2000f8e0217 */
[----:B--2---:R-:W2:Y:S01]  /*0880*/  MUFU.RCP R6, R5 ;  /* 0x0000000500067308 */ /* 0x004ea20000001000 */
[----:B------:R-:W-:Y:S01]  /*0890*/  USHF.R.S32.HI UR19, URZ, 0x1f, UR11 ;  /* 0x0000001f3f137899 */ /* 0x000fe2000801140b */
[----:B-1----:R-:W-:Y:S02]  /*08a0*/  IABS R0, R0 ;  /* 0x0000000000007213 */ /* 0x002fe40000000000 */
[----:B--2---:R-:W-:-:S04]  /*08b0*/  IADD3 R6, R6, 0xffffffe, RZ ;  /* 0x0ffffffe06067810 */ /* 0x004fc80007ffe0ff */
        /* <DEDUP_REMOVED lines=29> */
.L_x_150:
[----:B------:R-:W-:Y:S01]  /*0a90*/  SHF.R.S32.HI R11, RZ, 0x1f, R2 ;  /* 0x0000001fff0b7819 */ /* 0x000fe20000011402 */
[----:B------:R-:W1:Y:S01]  /*0aa0*/  S2R R247, SR_CTAID.X ;  /* 0x0000000000f77919 */ /* 0x000e620000002500 */
[----:B------:R-:W-:Y:S01]  /*0ab0*/  UIADD3 UR10, -UR12, UR15, URZ ;  /* 0x0000000f0c0a7290 */ /* 0x000fe2000fffe13f */
[----:B------:R-:W-:Y:S01]  /*0ac0*/  SHF.R.S32.HI R241, RZ, 0x1f, R8 ;  /* 0x0000001ffff17819 */ /* 0x000fe20000011408 */
[----:B------:R-:W-:Y:S01]  /*0ad0*/  ULDC.64 UR4, c[0x0][0x1a8] ;  /* 0x00006a0000047ab9 */ /* 0x000fe20000000a00 */
[CC--:B------:R-:W-:Y:S01]  /*0ae0*/  LEA.HI R3, R11.reuse, R2.reuse, RZ, 0x3 ;  /* 0x000000020b037211 */ /* 0x0c0fe200078f18ff */
[----:B------:R-:W2:Y:S01]  /*0af0*/  S2R R24, SR_CTAID.Z ;  /* 0x0000000000187919 */ /* 0x000ea20000002700 */
[----:B------:R-:W-:Y:S01]  /*0b00*/  UIMAD UR4, UR19, UR4, URZ ;  /* 0x00000004130472a4 */ /* 0x000fe2000f8e023f */
[----:B------:R-:W-:Y:S01]  /*0b10*/  LEA.HI R233, R11, R2, RZ, 0x4 ;  /* 0x000000020be97211 */ /* 0x000fe200078f20ff */
[----:B------:R-:W-:Y:S01]  /*0b20*/  IMAD R243, R241, c[0x0][0x1b0], RZ ;  /* 0x00006c00f1f37a24 */ /* 0x000fe200078e02ff */
[----:B------:R-:W-:Y:S01]  /*0b30*/  SHF.R.S32.HI R12, RZ, 0x3, R3 ;  /* 0x00000003ff0c7819 */ /* 0x000fe20000011403 */
[----:B------:R-:W-:Y:S01]  /*0b40*/  UIMAD UR4, UR11, UR5, UR4 ;  /* 0x000000050b0472a4 */ /* 0x000fe2000f8e0204 */
[----:B------:R-:W-:Y:S01]  /*0b50*/  LOP3.LUT R3, R3, 0xfffffff8, RZ, 0xc0, !PT ;  /* 0xfffffff803037812 */ /* 0x000fe200078ec0ff */
[----:B------:R-:W-:Y:S01]  /*0b60*/  UIADD3 UR11, UR8, -0x1, URZ ;  /* 0xffffffff080b7890 */ /* 0x000fe2000fffe03f */
[----:B------:R-:W-:Y:S01]  /*0b70*/  IADD3 R6, R12, 0x20, RZ ;  /* 0x000000200c067810 */ /* 0x000fe20007ffe0ff */
[----:B------:R-:W-:Y:S01]  /*0b80*/  UMOV UR14, 0x6 ;  /* 0x00000006000e7882 */ /* 0x000fe20000000000 */
[--C-:B------:R-:W-:Y:S01]  /*0b90*/  SHF.R.S32.HI R13, RZ, 0x1f, R12.reuse ;  /* 0x0000001fff0d7819 */ /* 0x100fe2000001140c */
[----:B------:R-:W-:Y:S01]  /*0ba0*/  IMAD.IADD R0, R2, 0x1, -R3 ;  /* 0x0000000102007824 */ /* 0x000fe200078e0a03 */
[----:B------:R-:W-:Y:S01]  /*0bb0*/  ISETP.GE.AND P2, PT, R6, UR10, PT ;  /* 0x0000000a06007c0c */ /* 0x000fe2000bf46270 */
[----:B------:R-:W-:Y:S01]  /*0bc0*/  IMAD R243, R8, c[0x0][0x1b4], R243 ;  /* 0x00006d0008f37a24 */ /* 0x000fe200078e02f3 */
[----:B------:R-:W-:Y:S01]  /*0bd0*/  IADD3 R3, R12, 0x40, RZ ;  /* 0x000000400c037810 */ /* 0x000fe20007ffe0ff */
[----:B------:R-:W-:Y:S01]  /*0be0*/  IMAD.SHL.U32 R244, R0, 0x8, RZ ;  /* 0x0000000800f47824 */ /* 0x000fe200078e00ff */
[----:B------:R-:W-:Y:S01]  /*0bf0*/  ISETP.GE.AND P3, PT, R12, UR10, PT ;  /* 0x0000000a0c007c0c */ /* 0x000fe2000bf66270 */
[----:B------:R-:W-:Y:S01]  /*0c00*/  UMOV UR19, 0x5 ;  /* 0x0000000500137882 */ /* 0x000fe20000000000 */
[----:B------:R-:W-:Y:S01]  /*0c10*/  ISETP.GE.AND P1, PT, R3, UR10, PT ;  /* 0x0000000a03007c0c */ /* 0x000fe2000bf26270 */
[----:B-1----:R-:W-:Y:S01]  /*0c20*/  IMAD.WIDE R246, R247, 0x80, R12 ;  /* 0x00000080f7f67825 */ /* 0x002fe200078e020c */
[----:B------:R-:W-:Y:S01]  /*0c30*/  SHF.R.S32.HI R245, RZ, 0x1f, R244 ;  /* 0x0000001ffff57819 */ /* 0x000fe200000114f4 */
[----:B------:R-:W-:Y:S01]  /*0c40*/  UISETP.GE.AND UP0, UPT, UR8, 0x2, UPT ;  /* 0x000000020800788c */ /* 0x000fe2000bf06270 */
[----:B------:R-:W-:Y:S01]  /*0c50*/  IADD3 R14, P0, R244, UR6, RZ ;  /* 0x00000006f40e7c10 */ /* 0x000fe2000ff1e0ff */
[----:B------:R-:W-:Y:S01]  /*0c60*/  UIMAD UR6, UR11, -0x40, UR13 ;  /* 0xffffffc00b0678a4 */ /* 0x000fe2000f8e020d */
[----:B------:R-:W-:Y:S01]  /*0c70*/  IADD3 R235, R12, 0x60, RZ ;  /* 0x000000600ceb7810 */ /* 0x000fe20007ffe0ff */
[----:B------:R-:W-:Y:S01]  /*0c80*/  IMAD R241, R241, c[0x0][0x1b8], RZ ;  /* 0x00006e00f1f17a24 */ /* 0x000fe200078e02ff */
[----:B------:R-:W-:Y:S01]  /*0c90*/  IADD3.X R15, R245, UR18, RZ, P0, !PT ;  /* 0x00000012f50f7c10 */ /* 0x000fe200087fe4ff */
[----:B------:R-:W-:Y:S01]  /*0ca0*/  IMAD.MOV.U32 R165, RZ, RZ, 0x40 ;  /* 0x00000040ffa57424 */ /* 0x000fe200078e00ff */
[----:B------:R-:W-:Y:S01]  /*0cb0*/  @!P2 IADD3 R21, P0, R246, 0x20, RZ ;  /* 0x00000020f615a810 */ /* 0x000fe20007f1e0ff */
[----:B------:R-:W-:-:S02]  /*0cc0*/  @!P3 IMAD R7, R247, c[0x0][0x190], RZ ;  /* 0x00006400f707ba24 */ /* 0x000fc400078e02ff */
[----:B--2---:R-:W-:Y:S01]  /*0cd0*/  IMAD.WIDE.U32 R24, R24, c[0x0][0x1a8], R14 ;  /* 0x00006a0018187a25 */ /* 0x004fe200078e000e */
[----:B------:R-:W-:-:S03]  /*0ce0*/  @!P1 IADD3 R18, P4, R246, 0x40, RZ ;  /* 0x00000040f6129810 */ /* 0x000fc60007f9e0ff */
[----:B------:R-:W-:Y:S01]  /*0cf0*/  @!P2 IMAD.X R4, RZ, RZ, R247, P0 ;  /* 0x000000ffff04a224 */ /* 0x000fe200000e06f7 */
[----:B------:R-:W-:Y:S01]  /*0d00*/  IADD3 R15, R25, UR4, RZ ;  /* 0x00000004190f7c10 */ /* 0x000fe2000fffe0ff */
[----:B------:R-:W-:Y:S01]  /*0d10*/  @!P3 IMAD.MOV.U32 R26, RZ, RZ, R24 ;  /* 0x000000ffff1ab224 */ /* 0x000fe200078e0018 */
[----:B------:R-:W-:Y:S01]  /*0d20*/  ISETP.GE.AND P0, PT, R235, UR10, PT ;  /* 0x0000000aeb007c0c */ /* 0x000fe2000bf06270 */
[----:B------:R-:W-:Y:S01]  /*0d30*/  @!P2 IMAD R4, R4, c[0x0][0x190], RZ ;  /* 0x000064000404aa24 */ /* 0x000fe200078e02ff */
[----:B------:R-:W-:Y:S01]  /*0d40*/  ULDC.64 UR4, c[0x0][0x198] ;  /* 0x0000660000047ab9 */ /* 0x000fe20000000a00 */
[----:B------:R-:W-:Y:S01]  /*0d50*/  @!P3 IMAD.MOV.U32 R27, RZ, RZ, R15 ;  /* 0x000000ffff1bb224 */ /* 0x000fe200078e000f */
[----:B------:R-:W-:Y:S01]  /*0d60*/  USHF.L.U64.HI UR14, UR4, UR14, UR5 ;  /* 0x0000000e040e7299 */ /* 0x000fe20008010205 */
[----:B------:R-:W-:Y:S01]  /*0d70*/  @!P2 IMAD R5, R21, c[0x0][0x194], R4 ;  /* 0x000065001505aa24 */ /* 0x000fe200078e0204 */
[----:B------:R-:W-:Y:S01]  /*0d80*/  USHF.L.U32 UR18, UR4, 0x6, URZ ;  /* 0x0000000604127899 */ /* 0x000fe2000800063f */
[----:B------:R-:W-:Y:S01]  /*0d90*/  @!P2 IMAD.MOV.U32 R14, RZ, RZ, R24 ;  /* 0x000000ffff0ea224 */ /* 0x000fe200078e0018 */
[----:B------:R-:W-:Y:S01]  /*0da0*/  USHF.L.U64.HI UR19, UR4, UR19, UR5 ;  /* 0x0000001304137299 */ /* 0x000fe20008010205 */
[----:B------:R-:W-:-:S02]  /*0db0*/  @!P3 IMAD R4, R246, c[0x0][0x194], R7 ;  /* 0x00006500f604ba24 */ /* 0x000fc400078e0207 */
[----:B------:R-:W-:-:S04]  /*0dc0*/  @!P3 IMAD.WIDE.U32 R26, R246, c[0x0][0x190], R26 ;  /* 0x00006400f61aba25 */ /* 0x000fc800078e001a */
[----:B------:R-:W-:Y:S01]  /*0dd0*/  @!P1 IMAD.X R3, RZ, RZ, R247, P4 ;  /* 0x000000ffff039224 */ /* 0x000fe200020e06f7 */
[----:B------:R-:W-:Y:S01]  /*0de0*/  @!P3 LEA R16, P6, R26, c[0x0][0x160], 0x1 ;  /* 0x000058001a10ba11 */ /* 0x000fe200078c08ff */
[----:B------:R-:W-:Y:S01]  /*0df0*/  @!P2 IMAD.WIDE.U32 R20, R21, c[0x0][0x190], R14 ;  /* 0x000064001514aa25 */ /* 0x000fe200078e000e */
[----:B------:R-:W-:-:S03]  /*0e00*/  @!P0 IADD3 R14, P4, R246, 0x60, RZ ;  /* 0x00000060f60e8810 */ /* 0x000fc60007f9e0ff */
[----:B------:R-:W-:Y:S01]  /*0e10*/  @!P3 IMAD.IADD R4, R27, 0x1, R4 ;  /* 0x000000011b04b824 */ /* 0x000fe200078e0204 */
[----:B------:R-:W-:Y:S01]  /*0e20*/  @!P2 LEA R22, P5, R20, c[0x0][0x160], 0x1 ;  /* 0x000058001416aa11 */ /* 0x000fe200078a08ff */
[----:B------:R-:W-:Y:S02]  /*0e30*/  @!P2 IMAD.IADD R5, R21, 0x1, R5 ;  /* 0x000000011505a824 */ /* 0x000fe400078e0205 */
[----:B------:R-:W-:Y:S01]  /*0e40*/  @!P1 IMAD R3, R3, c[0x0][0x190], RZ ;  /* 0x0000640003039a24 */ /* 0x000fe200078e02ff */
[----:B------:R-:W-:Y:S01]  /*0e50*/  @!P3 LEA.HI.X R17, R26, c[0x0][0x164], R4, 0x1, P6 ;  /* 0x000059001a11ba11 */ /* 0x000fe200030f0c04 */
[----:B------:R-:W-:Y:S01]  /*0e60*/  @!P1 IMAD.MOV.U32 R25, RZ, RZ, R15 ;  /* 0x000000ffff199224 */ /* 0x000fe200078e000f */
[----:B------:R-:W-:Y:S01]  /*0e70*/  @!P2 LEA.HI.X R23, R20, c[0x0][0x164], R5, 0x1, P5 ;  /* 0x000059001417aa11 */ /* 0x000fe200028f0c05 */
[----:B------:R-:W-:Y:S01]  /*0e80*/  @!P0 IMAD.X R4, RZ, RZ, R247, P4 ;  /* 0x000000ffff048224 */ /* 0x000fe200020e06f7 */
[----:B------:R-:W-:Y:S01]  /*0e90*/  ISETP.GE.AND P5, PT, R6, UR6, PT ;  /* 0x0000000606007c0c */ /* 0x000fe2000bfa6270 */
[----:B------:R-:W-:Y:S01]  /*0ea0*/  @!P1 IMAD R3, R18, c[0x0][0x194], R3 ;  /* 0x0000650012039a24 */ /* 0x000fe200078e0203 */
[----:B------:R-:W-:Y:S01]  /*0eb0*/  ISETP.GE.AND P4, PT, R6, UR6, PT ;  /* 0x0000000606007c0c */ /* 0x000fe2000bf86270 */
[----:B------:R-:W-:Y:S01]  /*0ec0*/  @!P1 IMAD.WIDE.U32 R18, R18, c[0x0][0x190], R24 ;  /* 0x0000640012129a25 */ /* 0x000fe200078e0018 */
[----:B------:R-:W-:-:S03]  /*0ed0*/  LEA.HI R6, R11, R2, RZ, 0x6 ;  /* 0x000000020b067211 */ /* 0x000fc600078f30ff */
[----:B------:R-:W-:Y:S01]  /*0ee0*/  @!P0 IMAD R5, R4, c[0x0][0x190], RZ ;  /* 0x0000640004058a24 */ /* 0x000fe200078e02ff */
[----:B------:R-:W-:Y:S01]  /*0ef0*/  @!P1 LEA R20, P6, R18, c[0x0][0x160], 0x1 ;  /* 0x0000580012149a11 */ /* 0x000fe200078c08ff */
[----:B------:R-:W-:Y:S02]  /*0f00*/  @!P0 IMAD.MOV.U32 R25, RZ, RZ, R15 ;  /* 0x000000ffff198224 */ /* 0x000fe400078e000f */
[----:B------:R-:W-:Y:S02]  /*0f10*/  IMAD.SHL.U32 R7, R12, 0x40, RZ ;  /* 0x000000400c077824 */ /* 0x000fe400078e00ff */
[----:B------:R-:W-:Y:S02]  /*0f20*/  @!P1 IMAD.IADD R3, R19, 0x1, R3 ;  /* 0x0000000113039824 */ /* 0x000fe400078e0203 */
[C---:B------:R-:W-:Y:S01]  /*0f30*/  @!P0 IMAD R5, R14.reuse, c[0x0][0x194], R5 ;  /* 0x000065000e058a24 */ /* 0x040fe200078e0205 */
[----:B------:R-:W-:Y:S01]  /*0f40*/  LOP3.LUT R7, R7, 0x1c0, RZ, 0xc0, !PT ;  /* 0x000001c007077812 */ /* 0x000fe200078ec0ff */
[----:B------:R-:W-:Y:S01]  /*0f50*/  @!P0 IMAD.WIDE.U32 R14, R14, c[0x0][0x190], R24 ;  /* 0x000064000e0e8a25 */ /* 0x000fe200078e0018 */
[----:B------:R-:W-:-:S02]  /*0f60*/  @!P1 LEA.HI.X R21, R18, c[0x0][0x164], R3, 0x1, P6 ;  /* 0x0000590012159a11 */ /* 0x000fc400030f0c03 */
[----:B------:R-:W-:Y:S01]  /*0f70*/  SHF.R.U32.HI R4, RZ, 0x3, R7 ;  /* 0x00000003ff047819 */ /* 0x000fe20000011607 */
[----:B------:R-:W-:Y:S01]  /*0f80*/  @!P0 IMAD.IADD R5, R15, 0x1, R5 ;  /* 0x000000010f058824 */ /* 0x000fe200078e0205 */
[----:B------:R-:W-:Y:S01]  /*0f90*/  @!P0 LEA R18, P6, R14, c[0x0][0x160], 0x1 ;  /* 0x000058000e128a11 */ /* 0x000fe200078c08ff */
[----:B------:R-:W-:Y:S01]  /*0fa0*/  IMAD R3, R13, c[0x0][0x198], RZ ;  /* 0x000066000d037a24 */ /* 0x000fe200078e02ff */
[--C-:B------:R-:W-:Y:S01]  /*0fb0*/  LOP3.LUT R7, R7, 0x38, R244.reuse, 0xf8, !PT ;  /* 0x0000003807077812 */ /* 0x100fe200078ef8f4 */
[----:B------:R-:W-:Y:S01]  /*0fc0*/  IMAD.WIDE.U32 R24, R12, c[0x0][0x198], R244 ;  /* 0x000066000c187a25 */ /* 0x000fe200078e00f4 */
[----:B------:R-:W-:Y:S02]  /*0fd0*/  @!P0 LEA.HI.X R19, R14, c[0x0][0x164], R5, 0x1, P6 ;  /* 0x000059000e138a11 */ /* 0x000fe400030f0c05 */
[----:B------:R-:W-:Y:S01]  /*0fe0*/  LOP3.LUT R4, R7, R4, RZ, 0x3c, !PT ;  /* 0x0000000407047212 */ /* 0x000fe200078e3cff */
[----:B------:R-:W-:Y:S01]  /*0ff0*/  IMAD.SHL.U32 R5, R6, 0x8, RZ ;  /* 0x0000000806057824 */ /* 0x000fe200078e00ff */
[----:B------:R-:W-:Y:S01]  /*1000*/  IADD3 R238, P6, R24, UR20, RZ ;  /* 0x0000001418ee7c10 */ /* 0x000fe2000ffde0ff */
[----:B------:R-:W-:Y:S01]  /*1010*/  IMAD R3, R12, c[0x0][0x19c], R3 ;  /* 0x000067000c037a24 */ /* 0x000fe200078e0203 */
[----:B------:R-:W-:Y:S01]  /*1020*/  LOP3.LUT R7, R233, 0xfffffff0, RZ, 0xc0, !PT ;  /* 0xfffffff0e9077812 */ /* 0x000fe200078ec0ff */
[----:B------:R-:W-:Y:S01]  /*1030*/  UIMAD UR20, UR14, UR11, URZ ;  /* 0x0000000b0e1472a4 */ /* 0x000fe2000f8e023f */
[----:B------:R-:W-:Y:S01]  /*1040*/  LOP3.LUT R4, R4, 0xfffffe00, R5, 0xf8, !PT ;  /* 0xfffffe0004047812 */ /* 0x000fe200078ef805 */
[----:B------:R-:W-:Y:S01]  /*1050*/  IMAD.U32 R5, RZ, RZ, UR11 ;  /* 0x0000000bff057e24 */ /* 0x000fe2000f8e00ff */
[----:B------:R-:W-:Y:S01]  /*1060*/  IADD3.X R239, R25, UR7, R3, P6, !PT ;  /* 0x0000000719ef7c10 */ /* 0x000fe2000b7fe403 */
[----:B------:R-:W-:Y:S01]  /*1070*/  IMAD R3, R13, c[0x0][0x1a0], RZ ;  /* 0x000068000d037a24 */ /* 0x000fe200078e02ff */
[----:B------:R-:W-:Y:S01]  /*1080*/  ISETP.GE.AND P6, PT, R12, UR6, PT ;  /* 0x000000060c007c0c */ /* 0x000fe2000bfc6270 */
[----:B------:R-:W-:Y:S01]  /*1090*/  IMAD.SHL.U32 R236, R4, 0x2, RZ ;  /* 0x0000000204ec7824 */ /* 0x000fe200078e00ff */
[----:B------:R-:W-:Y:S01]  /*10a0*/  USHF.R.S32.HI UR7, URZ, 0x1f, UR11 ;  /* 0x0000001f3f077899 */ /* 0x000fe2000801140b */
[----:B------:R-:W-:Y:S01]  /*10b0*/  IMAD.WIDE.U32 R238, R8, c[0x0][0x1b0], R238 ;  /* 0x00006c0008ee7a25 */ /* 0x000fe200078e00ee */
[----:B------:R-:W-:-:S02]  /*10c0*/  SHF.R.S32.HI R14, RZ, 0x4, R233 ;  /* 0x00000004ff0e7819 */ /* 0x000fc400000114e9 */
[----:B------:R-:W-:Y:S01]  /*10d0*/  @!PT LDS RZ, [RZ] ;  /* 0x00000000fffff984 */ /* 0x000fe20000000800 */
[----:B------:R-:W-:Y:S01]  /*10e0*/  @!PT LDS RZ, [RZ] ;  /* 0x00000000fffff984 */ /* 0x000fe20000000800 */
[----:B------:R-:W-:Y:S01]  /*10f0*/  @!PT LDS RZ, [RZ] ;  /* 0x00000000fffff984 */ /* 0x000fe20000000800 */
[----:B------:R1:W-:Y:S01]  /*1100*/  @!P3 LDGSTS.E.BYPASS.LTC128B.128 [R236], [R16.64] ;  /* 0x0000000010ecbfae */ /* 0x0003e2000b901d50 */
[----:B------:R-:W-:Y:S01]  /*1110*/  IMAD.IADD R10, R2, 0x1, -R7 ;  /* 0x00000001020a7824 */ /* 0x000fe200078e0a07 */
[----:B------:R-:W-:Y:S01]  /*1120*/  UIMAD UR20, UR7, UR18, UR20 ;  /* 0x00000012071472a4 */ /* 0x000fe2000f8e0214 */
[----:B------:R-:W-:Y:S01]  /*1130*/  IMAD.IADD R243, R239, 0x1, R243 ;  /* 0x00000001eff37824 */ /* 0x000fe200078e02f3 */
[----:B------:R1:W-:Y:S01]  /*1140*/  @!P3 LDGSTS.E.BYPASS.LTC128B.128 [R236+0x4000], [R16.64+0x80] ;  /* 0x0400008010ecbfae */ /* 0x0003e2000b901d50 */
[----:B------:R-:W-:Y:S01]  /*1150*/  IMAD.MOV.U32 R242, RZ, RZ, R238 ;  /* 0x000000fffff27224 */ /* 0x000fe200078e00ee */
[----:B------:R-:W-:Y:S01]  /*1160*/  LEA.HI R233, R233, R14, RZ, 0x1 ;  /* 0x0000000ee9e97211 */ /* 0x000fe200078f08ff */
[----:B------:R-:W-:Y:S01]  /*1170*/  IMAD R4, R12, c[0x0][0x1a4], R3 ;  /* 0x000069000c047a24 */ /* 0x000fe200078e0203 */
[----:B------:R1:W-:Y:S01]  /*1180*/  @!P3 LDGSTS.E.BYPASS.LTC128B.128 [R236+0x8000], [R16.64+0x100] ;  /* 0x0800010010ecbfae */ /* 0x0003e2000b901d50 */
[----:B------:R-:W-:Y:S01]  /*1190*/  SHF.R.S32.HI R3, RZ, 0x1f, R10 ;  /* 0x0000001fff037819 */ /* 0x000fe2000001140a */
[----:B------:R-:W-:Y:S01]  /*11a0*/  IMAD.WIDE.U32 R6, R5, UR18, R242 ;  /* 0x0000001205067c25 */ /* 0x000fe2000f8e00f2 */
[----:B------:R-:W-:Y:S01]  /*11b0*/  LOP3.LUT R233, R233, 0xfffffffe, RZ, 0xc0, !PT ;  /* 0xfffffffee9e97812 */ /* 0x000fe200078ec0ff */
[----:B------:R1:W-:Y:S02]  /*11c0*/  @!P3 LDGSTS.E.BYPASS.LTC128B.128 [R236+0xc000], [R16.64+0x180] ;  /* 0x0c00018010ecbfae */ /* 0x0003e4000b901d50 */
[----:B------:R-:W-:-:S02]  /*11d0*/  IMAD R241, R8, c[0x0][0x1bc], R241 ;  /* 0x00006f0008f17a24 */ /* 0x000fc400078e02f1 */
[----:B------:R2:W-:Y:S01]  /*11e0*/  @!P2 LDGSTS.E.BYPASS.LTC128B.128 [R236+0x1000], [R22.64] ;  /* 0x0100000016ecafae */ /* 0x0005e2000b901d50 */
[----:B------:R-:W-:Y:S02]  /*11f0*/  IMAD.IADD R233, R14, 0x1, -R233 ;  /* 0x000000010ee97824 */ /* 0x000fe400078e0ae9 */
[----:B------:R-:W-:Y:S01]  /*1200*/  IMAD.MOV.U32 R5, RZ, RZ, 0x20 ;  /* 0x00000020ff057424 */ /* 0x000fe200078e00ff */
[----:B------:R2:W-:Y:S04]  /*1210*/  @!P2 LDGSTS.E.BYPASS.LTC128B.128 [R236+0x5000], [R22.64+0x80] ;  /* 0x0500008016ecafae */ /* 0x0005e8000b901d50 */
[----:B------:R2:W-:Y:S04]  /*1220*/  @!P2 LDGSTS.E.BYPASS.LTC128B.128 [R236+0x9000], [R22.64+0x100] ;  /* 0x0900010016ecafae */ /* 0x0005e8000b901d50 */
[----:B------:R2:W-:Y:S01]  /*1230*/  @!P2 LDGSTS.E.BYPASS.LTC128B.128 [R236+0xd000], [R22.64+0x180] ;  /* 0x0d00018016ecafae */ /* 0x0005e2000b901d50 */
[----:B------:R-:W-:-:S03]  /*1240*/  ISETP.GE.AND P2, PT, R12, UR6, PT ;  /* 0x000000060c007c0c */ /* 0x000fc6000bf46270 */
[----:B------:R2:W-:Y:S04]  /*1250*/  @!P1 LDGSTS.E.BYPASS.LTC128B.128 [R236+0x2000], [R20.64] ;  /* 0x0200000014ec9fae */ /* 0x0005e8000b901d50 */
[----:B------:R2:W-:Y:S01]  /*1260*/  @!P1 LDGSTS.E.BYPASS.LTC128B.128 [R236+0x6000], [R20.64+0x80] ;  /* 0x0600008014ec9fae */ /* 0x0005e2000b901d50 */
[----:B-1----:R-:W-:-:S03]  /*1270*/  IMAD.WIDE.U32 R16, R12, c[0x0][0x1a0], R244 ;  /* 0x000068000c107a25 */ /* 0x002fc600078e00f4 */
[----:B------:R2:W-:Y:S02]  /*1280*/  @!P1 LDGSTS.E.BYPASS.LTC128B.128 [R236+0xa000], [R20.64+0x100] ;  /* 0x0a00010014ec9fae */ /* 0x0005e4000b901d50 */
[----:B------:R-:W-:Y:S02]  /*1290*/  IADD3 R24, P3, R16, UR22, RZ ;  /* 0x0000001610187c10 */ /* 0x000fe4000ff7e0ff */
[----:B------:R2:W-:Y:S02]  /*12a0*/  @!P1 LDGSTS.E.BYPASS.LTC128B.128 [R236+0xe000], [R20.64+0x180] ;  /* 0x0e00018014ec9fae */ /* 0x0005e4000b901d50 */
[----:B------:R-:W-:Y:S01]  /*12b0*/  IADD3.X R25, R17, UR21, R4, P3, !PT ;  /* 0x0000001511197c10 */ /* 0x000fe20009ffe404 */
[----:B------:R-:W-:Y:S01]  /*12c0*/  USHF.L.U32 UR21, UR4, 0x5, URZ ;  /* 0x0000000504157899 */ /* 0x000fe2000800063f */
[----:B------:R-:W-:Y:S01]  /*12d0*/  LEA.HI R4, R3, R10, RZ, 0x3 ;  /* 0x0000000a03047211 */ /* 0x000fe200078f18ff */
[----:B------:R1:W-:Y:S01]  /*12e0*/  @!P0 LDGSTS.E.BYPASS.LTC128B.128 [R236+0x3000], [R18.64] ;  /* 0x0300000012ec8fae */ /* 0x0003e2000b901d50 */
[----:B------:R-:W-:Y:S01]  /*12f0*/  IADD3 R3, R7, UR20, RZ ;  /* 0x0000001407037c10 */ /* 0x000fe2000fffe0ff */
[----:B------:R-:W-:Y:S01]  /*1300*/  ULDC.64 UR4, c[0x0][0x1a0] ;  /* 0x0000680000047ab9 */ /* 0x000fe20000000a00 */
[----:B------:R-:W-:Y:S01]  /*1310*/  @!P6 LEA R16, P3, R6, c[0x0][0x168], 0x1 ;  /* 0x00005a000610ea11 */ /* 0x000fe200078608ff */
[----:B------:R1:W-:Y:S01]  /*1320*/  @!P0 LDGSTS.E.BYPASS.LTC128B.128 [R236+0x7000], [R18.64+0x80] ;  /* 0x0700008012ec8fae */ /* 0x0003e2000b901d50 */
[----:B------:R-:W-:Y:S01]  /*1330*/  LOP3.LUT R7, R4, 0xfffffff8, RZ, 0xc0, !PT ;  /* 0xfffffff804077812 */ /* 0x000fe200078ec0ff */
[----:B------:R-:W-:Y:S01]  /*1340*/  UIMAD.WIDE.U32 UR22, UR11, UR4, URZ ;  /* 0x000000040b1672a5 */ /* 0x000fe2000f8e003f */
[C---:B------:R-:W-:Y:S01]  /*1350*/  @!P6 LEA.HI.X R17, R6.reuse, c[0x0][0x16c], R3, 0x1, P3 ;  /* 0x00005b000611ea11 */ /* 0x040fe200018f0c03 */
[----:B------:R1:W-:Y:S01]  /*1360*/  @!P0 LDGSTS.E.BYPASS.LTC128B.128 [R236+0xb000], [R18.64+0x100] ;  /* 0x0b00010012ec8fae */ /* 0x0003e2000b901d50 */
[----:B------:R-:W-:Y:S01]  /*1370*/  @!P5 IADD3 R6, P3, R6, UR21, RZ ;  /* 0x000000150606dc10 */ /* 0x000fe2000ff7e0ff */
[----:B------:R-:W-:Y:S01]  /*1380*/  IMAD.IADD R7, R10, 0x1, -R7 ;  /* 0x000000010a077824 */ /* 0x000fe200078e0a07 */
[----:B------:R-:W-:Y:S01]  /*1390*/  UIMAD UR4, UR7, UR4, URZ ;  /* 0x00000004070472a4 */ /* 0x000fe2000f8e023f */
[----:B------:R1:W-:Y:S01]  /*13a0*/  @!P0 LDGSTS.E.BYPASS.LTC128B.128 [R236+0xf000], [R18.64+0x180] ;  /* 0x0f00018012ec8fae */ /* 0x0003e2000b901d50 */
[----:B------:R-:W-:Y:S01]  /*13b0*/  @!P5 IADD3.X R3, R3, UR19, RZ, P3, !PT ;  /* 0x000000130303dc10 */ /* 0x000fe20009ffe4ff */
[----:B------:R-:W-:Y:S01]  /*13c0*/  IMAD.WIDE.U32 R8, R8, c[0x0][0x1b8], R24 ;  /* 0x00006e0008087a25 */ /* 0x000fe200078e0018 */
[C---:B------:R-:W-:Y:S01]  /*13d0*/  @!P5 LEA R26, P3, R6.reuse, c[0x0][0x168], 0x1 ;  /* 0x00005a00061ada11 */ /* 0x040fe200078608ff */
[----:B------:R3:W-:Y:S01]  /*13e0*/  @!P6 LDGSTS.E.BYPASS.LTC128B.128 [R236+0x10000], [R16.64] ;  /* 0x1000000010ecefae */ /* 0x0007e2000b901d50 */
[----:B------:R-:W-:Y:S01]  /*13f0*/  UIMAD UR4, UR11, UR5, UR4 ;  /* 0x000000050b0472a4 */ /* 0x000fe2000f8e0204 */
[----:B------:R-:W-:Y:S01]  /*1400*/  IMAD.U32 R14, RZ, RZ, UR22 ;  /* 0x00000016ff0e7e24 */ /* 0x000fe2000f8e00ff */
[----:B------:R-:W-:Y:S01]  /*1410*/  @!P5 LEA.HI.X R27, R6, c[0x0][0x16c], R3, 0x1, P3 ;  /* 0x00005b00061bda11 */ /* 0x000fe200018f0c03 */
[----:B------:R3:W-:Y:S01]  /*1420*/  @!P6 LDGSTS.E.BYPASS.LTC128B.128 [R236+0x12000], [R16.64+0x80] ;  /* 0x1200008010ecefae */ /* 0x0007e2000b901d50 */
[----:B------:R-:W-:Y:S01]  /*1430*/  IMAD.SHL.U32 R6, R0, 0x40, RZ ;  /* 0x0000004000067824 */ /* 0x000fe200078e00ff */
[----:B------:R-:W-:Y:S01]  /*1440*/  UIADD3 UR4, UR23, UR4, URZ ;  /* 0x0000000417047290 */ /* 0x000fe2000fffe03f */
[----:B------:R-:W-:Y:S01]  /*1450*/  IMAD.SHL.U32 R3, R7, 0x40, RZ ;  /* 0x0000004007037824 */ /* 0x000fe200078e00ff */
[----:B------:R3:W-:Y:S01]  /*1460*/  @!P6 LDGSTS.E.BYPASS.LTC128B.128 [R236+0x14000], [R16.64+0x100] ;  /* 0x1400010010ecefae */ /* 0x0007e2000b901d50 */
[----:B------:R-:W-:Y:S01]  /*1470*/  IMAD.U32 R15, RZ, RZ, UR23 ;  /* 0x00000017ff0f7e24 */ /* 0x000fe2000f8e00ff */
[----:B------:R-:W-:Y:S01]  /*1480*/  LEA R13, P0, R14, R8, 0x6 ;  /* 0x000000080e0d7211 */ /* 0x000fe200078030ff */
[----:B------:R-:W-:Y:S01]  /*1490*/  IMAD.IADD R241, R9, 0x1, R241 ;  /* 0x0000000109f17824 */ /* 0x000fe200078e02f1 */
[----:B------:R3:W-:Y:S01]  /*14a0*/  @!P6 LDGSTS.E.BYPASS.LTC128B.128 [R236+0x16000], [R16.64+0x180] ;  /* 0x1600018010ecefae */ /* 0x0007e2000b901d50 */
[----:B------:R-:W-:Y:S01]  /*14b0*/  LOP3.LUT R3, R3, 0x1c0, RZ, 0xc0, !PT ;  /* 0x000001c003037812 */ /* 0x000fe200078ec0ff */
[----:B------:R-:W-:-:S02]  /*14c0*/  IMAD.U32 R15, RZ, RZ, UR4 ;  /* 0x00000004ff0f7e24 */ /* 0x000fc4000f8e00ff */
[----:B------:R4:W-:Y:S01]  /*14d0*/  @!P5 LDGSTS.E.BYPASS.LTC128B.128 [R236+0x11000], [R26.64] ;  /* 0x110000001aecdfae */ /* 0x0009e2000b901d50 */
[----:B------:R-:W-:Y:S02]  /*14e0*/  IMAD.SHL.U32 R4, R4, 0x40, RZ ;  /* 0x0000004004047824 */ /* 0x000fe400078e00ff */
[----:B------:R-:W-:Y:S01]  /*14f0*/  LEA.HI.X R10, R14, R241, R15, 0x6, P0 ;  /* 0x000000f10e0a7211 */ /* 0x000fe200000f340f */
[----:B------:R4:W-:Y:S01]  /*1500*/  @!P5 LDGSTS.E.BYPASS.LTC128B.128 [R236+0x13000], [R26.64+0x80] ;  /* 0x130000801aecdfae */ /* 0x0009e2000b901d50 */
[----:B------:R-:W-:Y:S01]  /*1510*/  IMAD R15, R5, c[0x0][0x1a4], RZ ;  /* 0x00006900050f7a24 */ /* 0x000fe200078e02ff */
[----:B------:R-:W-:Y:S02]  /*1520*/  LOP3.LUT R4, R4, 0xfffffe00, RZ, 0xc0, !PT ;  /* 0xfffffe0004047812 */ /* 0x000fe400078ec0ff */
[----:B------:R4:W-:Y:S04]  /*1530*/  @!P5 LDGSTS.E.BYPASS.LTC128B.128 [R236+0x15000], [R26.64+0x100] ;  /* 0x150001001aecdfae */ /* 0x0009e8000b901d50 */
[----:B------:R4:W-:Y:S04]  /*1540*/  @!P5 LDGSTS.E.BYPASS.LTC128B.128 [R236+0x17000], [R26.64+0x180] ;  /* 0x170001801aecdfae */ /* 0x0009e8000b901d50 */
[----:B------:R-:W0:Y:S01]  /*1550*/  LDGDEPBAR ;  /* 0x00000000000079af */ /* 0x000e220000000000 */
[----:B---3--:R-:W-:Y:S01]  /*1560*/  IMAD.SHL.U32 R17, R12, 0x8, RZ ;  /* 0x000000080c117824 */ /* 0x008fe200078e00ff */
[----:B------:R-:W-:Y:S01]  /*1570*/  LOP3.LUT R12, R6, 0x1c0, RZ, 0xc0, !PT ;  /* 0x000001c0060c7812 */ /* 0x000fe200078ec0ff */
[----:B------:R-:W-:-:S03]  /*1580*/  IMAD.SHL.U32 R6, R233, 0x8, RZ ;  /* 0x00000008e9067824 */ /* 0x000fc600078e00ff */
[----:B------:R-:W-:Y:S02]  /*1590*/  LOP3.LUT R17, R12, 0x8, R17, 0xf8, !PT ;  /* 0x000000080c117812 */ /* 0x000fe400078ef811 */
[----:B------:R-:W-:Y:S02]  /*15a0*/  SHF.R.U32.HI R12, RZ, 0x3, R12 ;  /* 0x00000003ff0c7819 */ /* 0x000fe4000001160c */
[----:B------:R-:W-:Y:S02]  /*15b0*/  LOP3.LUT R6, R3, 0x8, R6, 0xf8, !PT ;  /* 0x0000000803067812 */ /* 0x000fe400078ef806 */
[----:B------:R-:W-:Y:S02]  /*15c0*/  SHF.R.U32.HI R3, RZ, 0x3, R3 ;  /* 0x00000003ff037819 */ /* 0x000fe40000011603 */
[----:B------:R-:W-:Y:S01]  /*15d0*/  LOP3.LUT R12, R17, R12, RZ, 0x3c, !PT ;  /* 0x0000000c110c7212 */ /* 0x000fe200078e3cff */
[----:B------:R-:W-:Y:S01]  /*15e0*/  IMAD.WIDE.U32 R16, R5, c[0x0][0x1a0], RZ ;  /* 0x0000680005107a25 */ /* 0x000fe200078e00ff */
[----:B------:R-:W-:Y:S01]  /*15f0*/  LOP3.LUT R3, R6, R3, RZ, 0x3c, !PT ;  /* 0x0000000306037212 */ /* 0x000fe200078e3cff */
[----:B------:R-:W-:-:S04]  /*1600*/  DEPBAR.LE SB0, 0x0 ;  /* 0x000080000000791a */ /* 0x000fc80000000000 */
[----:B------:R-:W-:Y:S01]  /*1610*/  BAR.SYNC.DEFER_BLOCKING 0x0 ;  /* 0x0000000000007b1d */ /* 0x000fe20000010000 */
[----:B------:R-:W-:Y:S01]  /*1620*/  LEA.HI R6, R11, R2, RZ, 0x5 ;  /* 0x000000020b067211 */ /* 0x000fe200078f28ff */
[----:B------:R-:W-:Y:S01]  /*1630*/  IMAD R233, R233, 0x200, R12 ;  /* 0x00000200e9e97824 */ /* 0x000fe200078e020c */
[C---:B------:R-:W-:Y:S02]  /*1640*/  @!P4 IADD3 R14, P0, R13.reuse, R16, RZ ;  /* 0x000000100d0ec210 */ /* 0x040fe40007f1e0ff */
[----:B------:R-:W-:Y:S01]  /*1650*/  @!P2 LEA R16, P1, R13, c[0x0][0x170], 0x1 ;  /* 0x00005c000d10aa11 */ /* 0x000fe200078208ff */
[----:B------:R-:W-:Y:S01]  /*1660*/  IMAD.SHL.U32 R233, R233, 0x2, RZ ;  /* 0x00000002e9e97824 */ /* 0x000fe200078e00ff */
[----:B------:R-:W-:Y:S02]  /*1670*/  SHF.R.S32.HI R11, RZ, 0x5, R6 ;  /* 0x00000005ff0b7819 */ /* 0x000fe40000011406 */
[----:B------:R-:W-:Y:S02]  /*1680*/  @!P4 IADD3.X R15, R10, R17, R15, P0, !PT ;  /* 0x000000110a0fc210 */ /* 0x000fe400007fe40f */
[----:B------:R-:W-:Y:S01]  /*1690*/  @!P2 LEA.HI.X R17, R13, c[0x0][0x174], R10, 0x1, P1 ;  /* 0x00005d000d11aa11 */ /* 0x000fe200008f0c0a */
[----:B------:R-:W-:Y:S01]  /*16a0*/  IMAD R234, R11, 0x400, R4 ;  /* 0x000004000bea7824 */ /* 0x000fe200078e0204 */
[----:B------:R-:W-:-:S02]  /*16b0*/  @!P4 LEA R24, P0, R14, c[0x0][0x170], 0x1 ;  /* 0x00005c000e18ca11 */ /* 0x000fc400078008ff */
[----:B------:R-:W-:Y:S01]  /*16c0*/  IADD3 R231, R233, 0x10020, RZ ;  /* 0x00010020e9e77810 */ /* 0x000fe20007ffe0ff */
[----:B------:R-:W-:Y:S01]  /*16d0*/  IMAD.IADD R234, R3, 0x1, R234 ;  /* 0x0000000103ea7824 */ /* 0x000fe200078e02ea */
[----:B------:R-:W-:-:S03]  /*16e0*/  @!P4 LEA.HI.X R25, R14, c[0x0][0x174], R15, 0x1, P0 ;  /* 0x00005d000e19ca11 */ /* 0x000fc600000f0c0f */
        /* <DEDUP_REMOVED lines=30> */
[----:B------:R-:W-:Y:S02]  /*18d0*/  @P1 IADD3 R231, R0, -0x20, RZ ;  /* 0xffffffe000e71810 */ /* 0x000fe40007ffe0ff */
[----:B------:R-:W-:Y:S01]  /*18e0*/  SEL R0, R165, 0xffffffc0, !P2 ;  /* 0xffffffc0a5007807 */ /* 0x000fe20005000000 */
[----:B------:R4:W-:Y:S01]  /*18f0*/  @!P4 LDGSTS.E.BYPASS.LTC128B.128 [R236+0x1d000], [R24.64+0x100] ;  /* 0x1d00010018eccfae */ /* 0x0009e2000b901d50 */
[----:B------:R-:W-:-:S02]  /*1900*/  IADD3 R223, R231, 0x800, RZ ;  /* 0x00000800e7df7810 */ /* 0x000fc40007ffe0ff */
[----:B------:R-:W-:Y:S01]  /*1910*/  IADD3 R222, R231, 0x1000, RZ ;  /* 0x00001000e7de7810 */ /* 0x000fe20007ffe0ff */
[----:B------:R4:W-:Y:S01]  /*1920*/  @!P4 LDGSTS.E.BYPASS.LTC128B.128 [R236+0x1f000], [R24.64+0x180] ;  /* 0x1f00018018eccfae */ /* 0x0009e2000b901d50 */
[----:B------:R-:W-:Y:S01]  /*1930*/  IMAD.IADD R227, R233, 0x1, R0 ;  /* 0x00000001e9e37824 */ /* 0x000fe200078e0200 */
[C---:B------:R-:W-:Y:S01]  /*1940*/  IADD3 R221, R231.reuse, 0x1800, RZ ;  /* 0x00001800e7dd7810 */ /* 0x040fe20007ffe0ff */
[----:B------:R-:W-:Y:S01]  /*1950*/  IMAD.IADD R220, R0, 0x1, R231 ;  /* 0x0000000100dc7824 */ /* 0x000fe200078e02e7 */
[----:B------:R-:W-:Y:S01]  /*1960*/  LDSM.16.M88.4 R56, [R234] ;  /* 0x00000000ea38783b */ /* 0x000fe20000000200 */
[C---:B------:R-:W-:Y:S02]  /*1970*/  IADD3 R219, R231.reuse, 0x2000, RZ ;  /* 0x00002000e7db7810 */ /* 0x040fe40007ffe0ff */
[C---:B------:R-:W-:Y:S01]  /*1980*/  IADD3 R218, R231.reuse, 0x2800, RZ ;  /* 0x00002800e7da7810 */ /* 0x040fe20007ffe0ff */
[----:B--2---:R-:W4:Y:S01]  /*1990*/  LDSM.16.M88.4 R20, [R233+0x10800] ;  /* 0x01080000e914783b */ /* 0x004f220000000200 */
[----:B------:R-:W-:-:S02]  /*19a0*/  IADD3 R217, R231, 0x3000, RZ ;  /* 0x00003000e7d97810 */ /* 0x000fc40007ffe0ff */
[C---:B------:R-:W-:Y:S01]  /*19b0*/  IADD3 R216, R231.reuse, 0x3800, RZ ;  /* 0x00003800e7d87810 */ /* 0x040fe20007ffe0ff */
[----:B------:R-:W2:Y:S01]  /*19c0*/  LDSM.16.M88.4 R28, [R233+0x10000] ;  /* 0x01000000e91c783b */ /* 0x000ea20000000200 */
[C---:B------:R-:W-:Y:S02]  /*19d0*/  IADD3 R215, R231.reuse, 0x4000, RZ ;  /* 0x00004000e7d77810 */ /* 0x040fe40007ffe0ff */
[C---:B------:R-:W-:Y:S01]  /*19e0*/  IADD3 R214, R231.reuse, 0x4800, RZ ;  /* 0x00004800e7d67810 */ /* 0x040fe20007ffe0ff */
[----:B------:R-:W3:Y:S01]  /*19f0*/  LDSM.16.M88.4 R64, [R233+0x11000] ;  /* 0x01100000e940783b */ /* 0x000ee20000000200 */
[C---:B------:R-:W-:Y:S02]  /*1a00*/  IADD3 R213, R231.reuse, 0x5000, RZ ;  /* 0x00005000e7d57810 */ /* 0x040fe40007ffe0ff */
[C---:B------:R-:W-:Y:S01]  /*1a10*/  IADD3 R212, R231.reuse, 0x5800, RZ ;  /* 0x00005800e7d47810 */ /* 0x040fe20007ffe0ff */
[----:B-1----:R-:W1:Y:S01]  /*1a20*/  LDSM.16.M88.4 R16, [R233+0x11800] ;  /* 0x01180000e910783b */ /* 0x002e620000000200 */
[----:B------:R-:W-:-:S02]  /*1a30*/  IADD3 R211, R231, 0x6000, RZ ;  /* 0x00006000e7d37810 */ /* 0x000fc40007ffe0ff */
[C---:B------:R-:W-:Y:S01]  /*1a40*/  IADD3 R210, R231.reuse, 0x6800, RZ ;  /* 0x00006800e7d27810 */ /* 0x040fe20007ffe0ff */
[----:B------:R-:W-:Y:S01]  /*1a50*/  LDSM.16.M88.4 R12, [R232] ;  /* 0x00000000e80c783b */ /* 0x000fe20000000200 */
[C---:B------:R-:W-:Y:S02]  /*1a60*/  IADD3 R209, R231.reuse, 0x7000, RZ ;  /* 0x00007000e7d17810 */ /* 0x040fe40007ffe0ff */
[----:B------:R-:W-:Y:S01]  /*1a70*/  IADD3 R208, R231, 0x7800, RZ ;  /* 0x00007800e7d07810 */ /* 0x000fe20007ffe0ff */
[----:B------:R-:W5:Y:S04]  /*1a80*/  LDSM.16.M88.4 R44, [R231+0x800] ;  /* 0x00080000e72c783b */ /* 0x000f680000000200 */
[----:B------:R-:W1:Y:S04]  /*1a90*/  LDSM.16.M88.4 R48, [R231] ;  /* 0x00000000e730783b */ /* 0x000e680000000200 */
[----:B------:R-:W1:Y:S04]  /*1aa0*/  LDSM.16.M88.4 R40, [R231+0x1000] ;  /* 0x00100000e728783b */ /* 0x000e680000000200 */
[----:B------:R-:W1:Y:S04]  /*1ab0*/  LDSM.16.M88.4 R36, [R231+0x1800] ;  /* 0x00180000e724783b */ /* 0x000e680000000200 */
[----:B------:R-:W-:Y:S01]  /*1ac0*/  LDSM.16.M88.4 R72, [R227+0x10000] ;  /* 0x01000000e348783b */ /* 0x000fe20000000200 */
[C---:B----4-:R-:W-:Y:S03]  /*1ad0*/  HMMA.16816.F32 R24, R56.reuse, R20, RZ ;  /* 0x000000143818723c */ /* 0x050fe600000018ff */
[----:B------:R-:W-:Y:S04]  /*1ae0*/  LDSM.16.M88.4 R52, [R227+0x10800] ;  /* 0x01080000e334783b */ /* 0x000fe80000000200 */
[----:B------:R-:W-:Y:S01]  /*1af0*/  LDSM.16.M88.4 R80, [R220+0x1000] ;  /* 0x00100000dc50783b */ /* 0x000fe20000000200 */
[C---:B------:R-:W-:Y:S03]  /*1b00*/  HMMA.16816.F32 R20, R56.reuse, R22, RZ ;  /* 0x000000163814723c */ /* 0x040fe600000018ff */
[----:B------:R-:W-:Y:S04]  /*1b10*/  LDSM.16.M88.4 R76, [R233+0x12000] ;  /* 0x01200000e94c783b */ /* 0x000fe80000000200 */
[----:B------:R-:W0:Y:S01]  /*1b20*/  LDGDEPBAR ;  /* 0x00000000000079af */ /* 0x000e220000000000 */
[C---:B--2---:R-:W-:Y:S08]  /*1b30*/  HMMA.16816.F32 R32, R56.reuse, R28, RZ ;  /* 0x0000001c3820723c */ /* 0x044ff000000018ff */
[C---:B---3--:R-:W-:Y:S08]  /*1b40*/  HMMA.16816.F32 R68, R56.reuse, R64, RZ ;  /* 0x000000403844723c */ /* 0x048ff000000018ff */
[C---:B------:R-:W-:Y:S08]  /*1b50*/  HMMA.16816.F32 R28, R56.reuse, R30, RZ ;  /* 0x0000001e381c723c */ /* 0x040ff000000018ff */
[C---:B------:R-:W-:Y:S08]  /*1b60*/  HMMA.16816.F32 R64, R56.reuse, R66, RZ ;  /* 0x000000423840723c */ /* 0x040ff000000018ff */
[C---:B-1----:R-:W-:Y:S08]  /*1b70*/  HMMA.16816.F32 R60, R56.reuse, R16, RZ ;  /* 0x00000010383c723c */ /* 0x042ff000000018ff */
[----:B------:R-:W-:Y:S01]  /*1b80*/  HMMA.16816.F32 R56, R56, R18, RZ ;  /* 0x000000123838723c */ /* 0x000fe200000018ff */
[----:B------:R-:W-:Y:S07]  /*1b90*/  LDSM.16.M88.4 R16, [R230] ;  /* 0x00000000e610783b */ /* 0x000fee0000000200 */
[C---:B-----5:R-:W-:Y:S08]  /*1ba0*/  HMMA.16816.F32 R24, R12.reuse, R44, R24 ;  /* 0x0000002c0c18723c */ /* 0x060ff00000001818 */
[C---:B------:R-:W-:Y:S01]  /*1bb0*/  HMMA.16816.F32 R20, R12.reuse, R46, R20 ;  /* 0x0000002e0c14723c */ /* 0x040fe20000001814 */
[----:B------:R-:W1:Y:S07]  /*1bc0*/  LDSM.16.M88.4 R44, [R227+0x11000] ;  /* 0x01100000e32c783b */ /* 0x000e6e0000000200 */
[C---:B------:R-:W-:Y:S08]  /*1bd0*/  HMMA.16816.F32 R32, R12.reuse, R48, R32 ;  /* 0x000000300c20723c */ /* 0x040ff00000001820 */
[C---:B------:R-:W-:Y:S01]  /*1be0*/  HMMA.16816.F32 R28, R12.reuse, R50, R28 ;  /* 0x000000320c1c723c */ /* 0x040fe2000000181c */
[----:B------:R-:W2:Y:S07]  /*1bf0*/  LDSM.16.M88.4 R48, [R227+0x11800] ;  /* 0x01180000e330783b */ /* 0x000eae0000000200 */
[C---:B------:R-:W-:Y:S08]  /*1c00*/  HMMA.16816.F32 R68, R12.reuse, R40, R68 ;  /* 0x000000280c44723c */ /* 0x040ff00000001844 */
[C---:B------:R-:W-:Y:S01]  /*1c10*/  HMMA.16816.F32 R64, R12.reuse, R42, R64 ;  /* 0x0000002a0c40723c */ /* 0x040fe20000001840 */
[----:B------:R-:W-:Y:S07]  /*1c20*/  LDSM.16.M88.4 R40, [R220] ;  /* 0x00000000dc28783b */ /* 0x000fee0000000200 */
[C---:B------:R-:W-:Y:S08]  /*1c30*/  HMMA.16816.F32 R60, R12.reuse, R36, R60 ;  /* 0x000000240c3c723c */ /* 0x040ff0000000183c */
[----:B------:R-:W-:Y:S01]  /*1c40*/  HMMA.16816.F32 R56, R12, R38, R56 ;  /* 0x000000260c38723c */ /* 0x000fe20000001838 */
[----:B------:R-:W3:Y:S04]  /*1c50*/  LDSM.16.M88.4 R12, [R229] ;  /* 0x00000000e50c783b */ /* 0x000ee80000000200 */
[----:B------:R-:W4:Y:S03]  /*1c60*/  LDSM.16.M88.4 R36, [R220+0x800] ;  /* 0x00080000dc24783b */ /* 0x000f260000000200 */
[C---:B-1----:R-:W-:Y:S08]  /*1c70*/  HMMA.16816.F32 R68, R16.reuse, R44, R68 ;  /* 0x0000002c1044723c */ /* 0x042ff00000001844 */
[C---:B------:R-:W-:Y:S01]  /*1c80*/  HMMA.16816.F32 R64, R16.reuse, R46, R64 ;  /* 0x0000002e1040723c */ /* 0x040fe20000001840 */
[----:B------:R-:W1:Y:S07]  /*1c90*/  LDSM.16.M88.4 R44, [R220+0x1800] ;  /* 0x00180000dc2c783b */ /* 0x000e6e0000000200 */
[C---:B------:R-:W-:Y:S08]  /*1ca0*/  HMMA.16816.F32 R32, R16.reuse, R72, R32 ;  /* 0x000000481020723c */ /* 0x040ff00000001820 */
[C---:B------:R-:W-:Y:S01]  /*1cb0*/  HMMA.16816.F32 R28, R16.reuse, R74, R28 ;  /* 0x0000004a101c723c */ /* 0x040fe2000000181c */
[----:B------:R-:W-:Y:S07]  /*1cc0*/  LDSM.16.M88.4 R72, [R233+0x12800] ;  /* 0x01280000e948783b */ /* 0x000fee0000000200 */
[C---:B------:R-:W-:Y:S08]  /*1cd0*/  HMMA.16816.F32 R24, R16.reuse, R52, R24 ;  /* 0x000000341018723c */ /* 0x040ff00000001818 */
[C---:B------:R-:W-:Y:S01]  /*1ce0*/  HMMA.16816.F32 R20, R16.reuse, R54, R20 ;  /* 0x000000361014723c */ /* 0x040fe20000001814 */
[----:B------:R-:W-:Y:S07]  /*1cf0*/  LDSM.16.M88.4 R52, [R233+0x13800] ;  /* 0x01380000e934783b */ /* 0x000fee0000000200 */
        /* <DEDUP_REMOVED lines=20> */
[C---:B------:R-:W-:Y:S08]  /*1e40*/  HMMA.16816.F32 R32, R16.reuse, R76, R32 ;  /* 0x0000004c1020723c */ /* 0x040ff00000001820 */
[C---:B------:R-:W-:Y:S01]  /*1e50*/  HMMA.16816.F32 R28, R16.reuse, R78, R28 ;  /* 0x0000004e101c723c */ /* 0x040fe2000000181c */
[----:B------:R-:W-:Y:S07]  /*1e60*/  LDSM.16.M88.4 R76, [R227+0x13000] ;  /* 0x01300000e34c783b */ /* 0x000fee0000000200 */
[C---:B---3--:R-:W-:Y:S08]  /*1e70*/  HMMA.16816.F32 R68, R16.reuse, R40, R68 ;  /* 0x000000281044723c */ /* 0x048ff00000001844 */
        /* <DEDUP_REMOVED lines=89> */
[C---:B------:R-:W-:Y:S08]  /*2410*/  HMMA.16816.F32 R24, R52.reuse, R40, R24 ;  /* 0x000000283418723c */ /* 0x040ff00000001818 */
[C---:B------:R-:W-:Y:S01]  /*2420*/  HMMA.16816.F32 R20, R52.reuse, R42, R20 ;  /* 0x0000002a3414723c */ /* 0x040fe20000001814 */
[----:B------:R-:W3:Y:S07]  /*2430*/  LDSM.16.M88.4 R40, [R232+0xc000] ;  /* 0x00c00000e828783b */ /* 0x000eee0000000200 */
[C---:B--2---:R-:W-:Y:S08]  /*2440*/  HMMA.16816.F32 R60, R52.reuse, R36, R60 ;  /* 0x00000024343c723c */ /* 0x044ff0000000183c */
[----:B------:R-:W-:Y:S01]  /*2450*/  HMMA.16816.F32 R56, R52, R38, R56 ;  /* 0x000000263438723c */ /* 0x000fe20000001838 */
[----:B------:R-:W2:Y:S04]  /*2460*/  LDSM.16.M88.4 R52, [R231+0x6800] ;  /* 0x00680000e734783b */ /* 0x000ea80000000200 */
        /* <DEDUP_REMOVED lines=10> */
[C---:B------:R-:W-:Y:S08]  /*2510*/  HMMA.16816.F32 R60, R48.reuse, R76, R60 ;  /* 0x0000004c303c723c */ /* 0x040ff0000000183c */
[----:B------:R-:W-:Y:S01]  /*2520*/  HMMA.16816.F32 R76, R48, R78, R56 ;  /* 0x0000004e304c723c */ /* 0x000fe20000001838 */
[----:B------:R-:W5:Y:S04]  /*2530*/  LDSM.16.M88.4 R56, [R227+0x16000] ;  /* 0x01600000e338783b */ /* 0x000f680000000200 */
[----:B------:R-:W1:Y:S03]  /*2540*/  LDSM.16.M88.4 R48, [R227+0x16800] ;  /* 0x01680000e330783b */ /* 0x000e660000000200 */
[C---:B---3--:R-:W-:Y:S08]  /*2550*/  HMMA.16816.F32 R32, R40.reuse, R16, R32 ;  /* 0x000000102820723c */ /* 0x048ff00000001820 */
[C---:B------:R-:W-:Y:S01]  /*2560*/  HMMA.16816.F32 R28, R40.reuse, R18, R28 ;  /* 0x00000012281c723c */ /* 0x040fe2000000181c */
[----:B------:R-:W-:Y:S07]  /*2570*/  LDSM.16.M88.4 R16, [R229+0xc000] ;  /* 0x00c00000e510783b */ /* 0x000fee0000000200 */
[C---:B--2---:R-:W-:Y:S08]  /*2580*/  HMMA.16816.F32 R24, R40.reuse, R52, R24 ;  /* 0x000000342818723c */ /* 0x044ff00000001818 */
[C---:B------:R-:W-:Y:S01]  /*2590*/  HMMA.16816.F32 R20, R40.reuse, R54, R20 ;  /* 0x000000362814723c */ /* 0x040fe20000001814 */
[----:B------:R-:W2:Y:S07]  /*25a0*/  LDSM.16.M88.4 R52, [R227+0x17800] ;  /* 0x01780000e334783b */ /* 0x000eae0000000200 */
[C---:B----4-:R-:W-:Y:S08]  /*25b0*/  HMMA.16816.F32 R68, R40.reuse, R36, R68 ;  /* 0x000000242844723c */ /* 0x050ff00000001844 */
[C---:B------:R-:W-:Y:S01]  /*25c0*/  HMMA.16816.F32 R64, R40.reuse, R38, R64 ;  /* 0x000000262840723c */ /* 0x040fe20000001840 */
[----:B------:R-:W3:Y:S07]  /*25d0*/  LDSM.16.M88.4 R36, [R220+0x6000] ;  /* 0x00600000dc24783b */ /* 0x000eee0000000200 */
[C---:B-1----:R-:W-:Y:S07]  /*25e0*/  HMMA.16816.F32 R60, R40.reuse, R12, R60 ;  /* 0x0000000c283c723c */ /* 0x042fee000000183c */
[----:B------:R-:W-:Y:S01]  /*25f0*/  LOP3.LUT R13, R6, 0xffffffe0, RZ, 0xc0, !PT ;  /* 0xffffffe0060d7812 */ /* 0x000fe200078ec0ff */
[----:B------:R-:W-:Y:S01]  /*2600*/  HMMA.16816.F32 R76, R40, R14, R76 ;  /* 0x0000000e284c723c */ /* 0x000fe2000000184c */
[----:B------:R-:W-:-:S03]  /*2610*/  IMAD.U32 R6, RZ, RZ, UR13 ;  /* 0x0000000dff067e24 */ /* 0x000fc6000f8e00ff */
[----:B------:R-:W-:Y:S02]  /*2620*/  IMAD.IADD R0, R2, 0x1, -R13 ;  /* 0x0000000102007824 */ /* 0x000fe400078e0a0d */
[----:B------:R-:W1:Y:S02]  /*2630*/  LDSM.16.M88.4 R12, [R220+0x6800] ;  /* 0x00680000dc0c783b */ /* 0x000e640000000200 */
[----:B-----5:R-:W-:Y:S01]  /*2640*/  HMMA.16816.F32 R32, R44, R56, R32 ;  /* 0x000000382c20723c */ /* 0x020fe20000001820 */
[----:B------:R-:W-:-:S04]  /*2650*/  SHF.R.S32.HI R41, RZ, 0x1f, R0 ;  /* 0x0000001fff297819 */ /* 0x000fc80000011400 */
[----:B------:R-:W-:Y:S02]  /*2660*/  LEA.HI R41, R41, R0, RZ, 0x2 ;  /* 0x0000000029297211 */ /* 0x000fe400078f10ff */
[----:B------:R-:W-:Y:S01]  /*2670*/  LEA R0, R11, UR12, 0x4 ;  /* 0x0000000c0b007c11 */ /* 0x000fe2000f8e20ff */
[C---:B------:R-:W-:Y:S01]  /*2680*/  HMMA.16816.F32 R28, R44.reuse, R58, R28 ;  /* 0x0000003a2c1c723c */ /* 0x040fe2000000181c */
[----:B------:R-:W-:Y:S01]  /*2690*/  SHF.R.S32.HI R237, RZ, 0x2, R41 ;  /* 0x00000002ffed7819 */ /* 0x000fe20000011429 */
[----:B------:R-:W-:Y:S02]  /*26a0*/  IMAD.SHL.U32 R11, R2, 0x2, RZ ;  /* 0x00000002020b7824 */ /* 0x000fe400078e00ff */
[----:B------:R-:W-:Y:S01]  /*26b0*/  IMAD.U32 R2, RZ, RZ, UR11 ;  /* 0x0000000bff027e24 */ /* 0x000fe2000f8e00ff */
[----:B------:R-:W-:Y:S02]  /*26c0*/  IADD3 R41, R0, 0x1, R237 ;  /* 0x0000000100297810 */ /* 0x000fe40007ffe0ed */
[----:B------:R-:W-:Y:S01]  /*26d0*/  LOP3.LUT R11, R11, 0x6, RZ, 0xc0, !PT ;  /* 0x000000060b0b7812 */ /* 0x000fe200078ec0ff */
[----:B------:R-:W-:Y:S01]  /*26e0*/  HMMA.16816.F32 R24, R44, R48, R24 ;  /* 0x000000302c18723c */ /* 0x000fe20000001818 */
[----:B------:R-:W-:-:S02]  /*26f0*/  IADD3 R0, R6, -UR15, R41 ;  /* 0x8000000f06007c10 */ /* 0x000fc4000fffe029 */
[----:B------:R-:W4:Y:S02]  /*2700*/  LDSM.16.M88.4 R40, [R220+0x7000] ;  /* 0x00700000dc28783b */ /* 0x000f240000000200 */
[----:B------:R-:W-:-:S03]  /*2710*/  IADD3 R0, R0, c[0x0][0x2e8], RZ ;  /* 0x0000ba0000007a10 */ /* 0x000fc60007ffe0ff */
[----:B------:R-:W-:Y:S01]  /*2720*/  HMMA.16816.F32 R20, R44, R50, R20 ;  /* 0x000000322c14723c */ /* 0x000fe20000001814 */
[----:B------:R-:W-:-:S07]  /*2730*/  IMNMX R10, R0, UR13, PT ;  /* 0x0000000d000a7c17 */ /* 0x000fce000b800200 */
[C---:B------:R-:W-:Y:S08]  /*2740*/  HMMA.16816.F32 R68, R44.reuse, R72, R68 ;  /* 0x000000482c44723c */ /* 0x040ff00000001844 */
[C---:B------:R-:W-:Y:S08]  /*2750*/  HMMA.16816.F32 R64, R44.reuse, R74, R64 ;  /* 0x0000004a2c40723c */ /* 0x040ff00000001840 */
[C---:B--2---:R-:W-:Y:S08]  /*2760*/  HMMA.16816.F32 R60, R44.reuse, R52, R60 ;  /* 0x000000342c3c723c */ /* 0x044ff0000000183c */
[----:B------:R-:W-:Y:S07]  /*2770*/  HMMA.16816.F32 R76, R44, R54, R76 ;  /* 0x000000362c4c723c */ /* 0x000fee000000184c */
[----:B------:R-:W-:Y:S01]  /*2780*/  IMAD R47, R2, 0x40, R11 ;  /* 0x00000040022f7824 */ /* 0x000fe200078e020b */
[----:B------:R-:W-:Y:S01]  /*2790*/  IADD3 R2, R0, 0x8, RZ ;  /* 0x0000000800027810 */ /* 0x000fe20007ffe0ff */
[----:B---3--:R-:W-:Y:S01]  /*27a0*/  HMMA.16816.F32 R32, R16, R36, R32 ;  /* 0x000000241020723c */ /* 0x008fe20000001820 */
[----:B------:R-:W-:-:S02]  /*27b0*/  IMAD.IADD R0, R4, 0x1, R3 ;  /* 0x0000000104007824 */ /* 0x000fc400078e0203 */
[----:B------:R-:W-:Y:S02]  /*27c0*/  IMNMX R2, R2, UR13, PT ;  /* 0x0000000d02027c17 */ /* 0x000fe4000b800200 */
[C---:B------:R-:W-:Y:S02]  /*27d0*/  IADD3 R3, R47.reuse, 0x9, RZ ;  /* 0x000000092f037810 */ /* 0x040fe40007ffe0ff */
[----:B------:R-:W-:Y:S01]  /*27e0*/  IADD3 R37, R47, 0x1, RZ ;  /* 0x000000012f257810 */ /* 0x000fe20007ffe0ff */
[----:B------:R-:W-:Y:S01]  /*27f0*/  HMMA.16816.F32 R28, R16, R38, R28 ;  /* 0x00000026101c723c */ /* 0x000fe2000000181c */
[-C--:B------:R-:W-:Y:S02]  /*2800*/  ISETP.GE.AND P2, PT, R3, R10.reuse, PT ;  /* 0x0000000a0300720c */ /* 0x080fe40003f46270 */
[C---:B------:R-:W-:Y:S02]  /*2810*/  ISETP.GE.AND P0, PT, R37.reuse, R10, PT ;  /* 0x0000000a2500720c */ /* 0x040fe40003f06270 */
[----:B------:R-:W-:-:S02]  /*2820*/  ISETP.GE.AND P3, PT, R37, R2, PT ;  /* 0x000000022500720c */ /* 0x000fc40003f66270 */
[----:B------:R-:W-:Y:S01]  /*2830*/  IADD3 R39, R47, 0x8, RZ ;  /* 0x000000082f277810 */ /* 0x000fe20007ffe0ff */
[C---:B-1----:R-:W-:Y:S01]  /*2840*/  HMMA.16816.F32 R20, R16.reuse, R14, R20 ;  /* 0x0000000e1014723c */ /* 0x042fe20000001814 */
[----:B------:R-:W-:Y:S02]  /*2850*/  ISETP.GE.AND P5, PT, R3, R2, PT ;  /* 0x000000020300720c */ /* 0x000fe40003fa6270 */
[C---:B------:R-:W-:Y:S02]  /*2860*/  ISETP.GE.AND P4, PT, R39.reuse, R10, PT ;  /* 0x0000000a2700720c */ /* 0x040fe40003f86270 */
[----:B------:R-:W-:Y:S02]  /*2870*/  ISETP.GE.AND P6, PT, R39, R2, PT ;  /* 0x000000022700720c */ /* 0x000fe40003fc6270 */
[----:B------:R-:W-:Y:S01]  /*2880*/  IADD3 R3, R47, 0x11, RZ ;  /* 0x000000112f037810 */ /* 0x000fe20007ffe0ff */
[----:B------:R-:W-:Y:S01]  /*2890*/  HMMA.16816.F32 R36, R16, R12, R24 ;  /* 0x0000000c1024723c */ /* 0x000fe20000001818 */
[----:B------:R-:W1:Y:S01]  /*28a0*/  LDSM.16.M88.4 R24, [R220+0x7800] ;  /* 0x00780000dc18783b */ /* 0x000e620000000200 */
[----:B------:R-:W-:Y:S01]  /*28b0*/  FSEL R33, R33, -INF , !P0 ;  /* 0xff80000021217808 */ /* 0x000fe20004000000 */
[----:B------:R-:W-:-:S04]  /*28c0*/  DEPBAR.LE SB0, 0x0 ;  /* 0x000080000000791a */ /* 0x000fc80000000000 */
[----:B------:R-:W-:Y:S01]  /*28d0*/  IADD3 R13, R47, 0x10, RZ ;  /* 0x000000102f0d7810 */ /* 0x000fe20007ffe0ff */
[C---:B----4-:R-:W-:Y:S01]  /*28e0*/  HMMA.16816.F32 R68, R16.reuse, R40, R68 ;  /* 0x000000281044723c */ /* 0x050fe20000001844 */
[----:B------:R-:W-:Y:S02]  /*28f0*/  FSEL R4, R35, -INF , !P3 ;  /* 0xff80000023047808 */ /* 0x000fe40005800000 */
[----:B------:R-:W-:Y:S02]  /*2900*/  FSEL R45, R28, -INF , !P4 ;  /* 0xff8000001c2d7808 */ /* 0x000fe40006000000 */
[C---:B------:R-:W-:Y:S02]  /*2910*/  ISETP.GE.AND P1, PT, R13.reuse, R10, PT ;  /* 0x0000000a0d00720c */ /* 0x040fe40003f26270 */
[----:B------:R-:W-:Y:S01]  /*2920*/  ISETP.GE.AND P0, PT, R13, R2, PT ;  /* 0x000000020d00720c */ /* 0x000fe20003f06270 */
[----:B------:R-:W-:Y:S01]  /*2930*/  HMMA.16816.F32 R64, R16, R42, R64 ;  /* 0x0000002a1040723c */ /* 0x000fe20000001840 */
[----:B------:R-:W-:-:S02]  /*2940*/  ISETP.GE.AND P3, PT, R3, R10, PT ;  /* 0x0000000a0300720c */ /* 0x000fc40003f66270 */
[----:B------:R-:W-:Y:S02]  /*2950*/  ISETP.GE.AND P4, PT, R3, R2, PT ;  /* 0x000000020300720c */ /* 0x000fe40003f86270 */
[C---:B------:R-:W-:Y:S02]  /*2960*/  IADD3 R13, R47.reuse, 0x18, RZ ;  /* 0x000000182f0d7810 */ /* 0x040fe40007ffe0ff */
[----:B------:R-:W-:Y:S02]  /*2970*/  IADD3 R3, R47, 0x19, RZ ;  /* 0x000000192f037810 */ /* 0x000fe40007ffe0ff */
[----:B------:R-:W-:Y:S02]  /*2980*/  FSEL R6, R31, -INF , !P5 ;  /* 0xff8000001f067808 */ /* 0x000fe40006800000 */
[----:B------:R-:W-:Y:S02]  /*2990*/  FSEL R30, R30, -INF , !P6 ;  /* 0xff8000001e1e7808 */ /* 0x000fe40007000000 */
[----:B------:R-:W-:-:S02]  /*29a0*/  FSEL R35, R29, -INF , !P2 ;  /* 0xff8000001d237808 */ /* 0x000fc40005000000 */
[----:B------:R-:W-:Y:S02]  /*29b0*/  FSEL R31, R36, -INF , !P1 ;  /* 0xff800000241f7808 */ /* 0x000fe40004800000 */
[C---:B------:R-:W-:Y:S02]  /*29c0*/  ISETP.GE.AND P6, PT, R13.reuse, R10, PT ;  /* 0x0000000a0d00720c */ /* 0x040fe40003fc6270 */
[----:B------:R-:W-:Y:S02]  /*29d0*/  ISETP.GE.AND P2, PT, R13, R2, PT ;  /* 0x000000020d00720c */ /* 0x000fe40003f46270 */
        /* <DEDUP_REMOVED lines=8> */
[----:B------:R-:W-:Y:S01]  /*2a60*/  FSEL R29, R20, -INF , !P6 ;  /* 0xff800000141d7808 */ /* 0x000fe20007000000 */
[----:B------:R-:W-:Y:S01]  /*2a70*/  BAR.SYNC.DEFER_BLOCKING 0x0 ;  /* 0x0000000000007b1d */ /* 0x000fe20000010000 */
[----:B------:R-:W-:Y:S02]  /*2a80*/  ISETP.GE.AND P0, PT, R13, R10, PT ;  /* 0x0000000a0d00720c */ /* 0x000fe40003f06270 */
[----:B------:R-:W-:-:S02]  /*2a90*/  FSEL R15, R37, -INF , !P3 ;  /* 0xff800000250f7808 */ /* 0x000fc40005800000 */
[C---:B------:R-:W-:Y:S02]  /*2aa0*/  ISETP.GE.AND P4, PT, R3.reuse, R10, PT ;  /* 0x0000000a0300720c */ /* 0x040fe40003f86270 */
[-C--:B------:R-:W-:Y:S02]  /*2ab0*/  ISETP.GE.AND P6, PT, R3, R2.reuse, PT ;  /* 0x000000020300720c */ /* 0x080fe40003fc6270 */
[C---:B------:R-:W-:Y:S02]  /*2ac0*/  IADD3 R37, R47.reuse, 0x28, RZ ;  /* 0x000000282f257810 */ /* 0x040fe40007ffe0ff */
[----:B------:R-:W-:Y:S02]  /*2ad0*/  IADD3 R3, R47, 0x29, RZ ;  /* 0x000000292f037810 */ /* 0x000fe40007ffe0ff */
[----:B------:R-:W-:Y:S02]  /*2ae0*/  ISETP.GE.AND P3, PT, R13, R2, PT ;  /* 0x000000020d00720c */ /* 0x000fe40003f66270 */
[----:B------:R-:W-:-:S02]  /*2af0*/  FSEL R13, R21, -INF , !P5 ;  /* 0xff800000150d7808 */ /* 0x000fc40006800000 */
[----:B------:R-:W-:Y:S02]  /*2b00*/  FSEL R20, R23, -INF , !P1 ;  /* 0xff80000017147808 */ /* 0x000fe40004800000 */
[----:B------:R-:W-:Y:S02]  /*2b10*/  FSEL R195, R68, -INF , !P0 ;  /* 0xff80000044c37808 */ /* 0x000fe40004000000 */
[----:B------:R-:W-:Y:S02]  /*2b20*/  ISETP.GE.AND P5, PT, R37, R2, PT ;  /* 0x000000022500720c */ /* 0x000fe40003fa6270 */
[C---:B------:R-:W-:Y:S02]  /*2b30*/  ISETP.GE.AND P1, PT, R3.reuse, R10, PT ;  /* 0x0000000a0300720c */ /* 0x040fe40003f26270 */
[----:B------:R-:W-:Y:S02]  /*2b40*/  ISETP.GE.AND P0, PT, R3, R2, PT ;  /* 0x000000020300720c */ /* 0x000fe40003f06270 */
[----:B------:R-:W-:-:S02]  /*2b50*/  IADD3 R3, R47, 0x38, RZ ;  /* 0x000000382f037810 */ /* 0x000fc40007ffe0ff */
[----:B------:R-:W-:Y:S02]  /*2b60*/  FSEL R198, R66, -INF , !P5 ;  /* 0xff80000042c67808 */ /* 0x000fe40006800000 */
[----:B------:R-:W-:Y:S02]  /*2b70*/  FSEL R189, R65, -INF , !P1 ;  /* 0xff80000041bd7808 */ /* 0x000fe40004800000 */
[----:B------:R-:W-:Y:S02]  /*2b80*/  FSEL R196, R67, -INF , !P0 ;  /* 0xff80000043c47808 */ /* 0x000fe40004000000 */
[C---:B------:R-:W-:Y:S02]  /*2b90*/  ISETP.GE.AND P5, PT, R3.reuse, R10, PT ;  /* 0x0000000a0300720c */ /* 0x040fe40003fa6270 */
[----:B------:R-:W-:Y:S02]  /*2ba0*/  ISETP.GE.AND P1, PT, R3, R2, PT ;  /* 0x000000020300720c */ /* 0x000fe40003f26270 */
[----:B------:R-:W-:-:S02]  /*2bb0*/  ISETP.GE.AND P0, PT, R47, R10, PT ;  /* 0x0000000a2f00720c */ /* 0x000fc40003f06270 */
[----:B------:R-:W-:Y:S02]  /*2bc0*/  IADD3 R3, R47, 0x39, RZ ;  /* 0x000000392f037810 */ /* 0x000fe40007ffe0ff */
[----:B------:R-:W-:Y:S02]  /*2bd0*/  FSEL R32, R32, -INF , !P0 ;  /* 0xff80000020207808 */ /* 0x000fe40004000000 */
[----:B------:R-:W-:Y:S02]  /*2be0*/  ISETP.GE.AND P0, PT, R3, R2, PT ;  /* 0x000000020300720c */ /* 0x000fe40003f06270 */
[----:B------:R-:W-:Y:S02]  /*2bf0*/  IADD3 R21, R47, 0x30, RZ ;  /* 0x000000302f157810 */ /* 0x000fe40007ffe0ff */
[----:B------:R-:W-:Y:S02]  /*2c00*/  FSEL R188, R79, -INF , !P0 ;  /* 0xff8000004fbc7808 */ /* 0x000fe40004000000 */
[----:B------:R-:W-:-:S02]  /*2c10*/  PLOP3.LUT P0, PT, PT, PT, UP0, 0x80, 0x0 ;  /* 0x000000000000781c */ /* 0x000fc40003f0f008 */
[----:B------:R-:W-:Y:S02]  /*2c20*/  FSEL R12, R22, -INF , !P2 ;  /* 0xff800000160c7808 */ /* 0x000fe40005000000 */
[----:B------:R-:W-:Y:S02]  /*2c30*/  FSEL R200, R70, -INF , !P3 ;  /* 0xff80000046c87808 */ /* 0x000fe40005800000 */
[----:B------:R-:W-:Y:S02]  /*2c40*/  FSEL R187, R69, -INF , !P4 ;  /* 0xff80000045bb7808 */ /* 0x000fe40006000000 */
[-C--:B------:R-:W-:Y:S02]  /*2c50*/  ISETP.GE.AND P2, PT, R37, R10.reuse, PT ;  /* 0x0000000a2500720c */ /* 0x080fe40003f46270 */
[C---:B------:R-:W-:Y:S02]  /*2c60*/  ISETP.GE.AND P3, PT, R21.reuse, R10, PT ;  /* 0x0000000a1500720c */ /* 0x040fe40003f66270 */
[----:B------:R-:W-:-:S02]  /*2c70*/  ISETP.GE.AND P4, PT, R21, R2, PT ;  /* 0x000000021500720c */ /* 0x000fc40003f86270 */
[----:B------:R-:W-:Y:S02]  /*2c80*/  IADD3 R17, R47, 0x31, RZ ;  /* 0x000000312f117810 */ /* 0x000fe40007ffe0ff */
[----:B------:R-:W-:Y:S02]  /*2c90*/  FSEL R194, R71, -INF , !P6 ;  /* 0xff80000047c27808 */ /* 0x000fe40007000000 */
[----:B------:R-:W-:Y:S02]  /*2ca0*/  FSEL R193, R64, -INF , !P2 ;  /* 0xff80000040c17808 */ /* 0x000fe40005000000 */
[----:B------:R-:W-:Y:S02]  /*2cb0*/  FSEL R199, R60, -INF , !P3 ;  /* 0xff8000003cc77808 */ /* 0x000fe40005800000 */
[----:B------:R-:W-:Y:S02]  /*2cc0*/  FSEL R168, R62, -INF , !P4 ;  /* 0xff8000003ea87808 */ /* 0x000fe40006000000 */
[----:B------:R-:W-:-:S02]  /*2cd0*/  ISETP.GE.AND P6, PT, R17, R10, PT ;  /* 0x0000000a1100720c */ /* 0x000fc40003fc6270 */
[-C--:B------:R-:W-:Y:S02]  /*2ce0*/  ISETP.GE.AND P2, PT, R17, R2.reuse, PT ;  /* 0x000000021100720c */ /* 0x080fe40003f46270 */
[----:B------:R-:W-:Y:S02]  /*2cf0*/  ISETP.GE.AND P3, PT, R47, R2, PT ;  /* 0x000000022f00720c */ /* 0x000fe40003f66270 */
        /* <DEDUP_REMOVED lines=9> */
[----:B------:R-:W-:-:S03]  /*2d90*/  IMAD.U32 R16, RZ, RZ, UR21 ;  /* 0x00000015ff107e24 */ /* 0x000fc6000f8e00ff */
[----:B------:R-:W-:Y:S02]  /*2da0*/  USHF.R.S32.HI UR5, URZ, 0x1f, UR6 ;  /* 0x0000001f3f057899 */ /* 0x000fe40008011406 */
[----:B------:R-:W-:Y:S01]  /*2db0*/  UIMAD UR4, UR14, UR6, URZ ;  /* 0x000000060e0472a4 */ /* 0x000fe2000f8e023f */
[----:B------:R-:W-:-:S03]  /*2dc0*/  IMAD.U32 R3, RZ, RZ, UR6 ;  /* 0x00000006ff037e24 */ /* 0x000fc6000f8e00ff */
[----:B------:R-:W-:Y:S01]  /*2dd0*/  UIMAD UR4, UR5, UR18, UR4 ;  /* 0x00000012050472a4 */ /* 0x000fe2000f8e0204 */
[----:B------:R-:W-:-:S04]  /*2de0*/  IMAD.WIDE.U32 R18, R3, UR18, R242 ;  /* 0x0000001203127c25 */ /* 0x000fc8000f8e00f2 */
[----:B------:R-:W-:Y:S01]  /*2df0*/  IMAD.U32 R3, RZ, RZ, UR19 ;  /* 0x00000013ff037e24 */ /* 0x000fe2000f8e00ff */
[----:B------:R-:W-:Y:S02]  /*2e00*/  IADD3 R17, R19, UR4, RZ ;  /* 0x0000000413117c10 */ /* 0x000fe4000fffe0ff */
[----:B------:R-:W-:-:S04]  /*2e10*/  LEA R22, P1, R18, c[0x0][0x168], 0x1 ;  /* 0x00005a0012167a11 */ /* 0x000fc800078208ff */
[----:B------:R-:W-:Y:S02]  /*2e20*/  LEA.HI.X R23, R18, c[0x0][0x16c], R17, 0x1, P1 ;  /* 0x00005b0012177a11 */ /* 0x000fe400008f0c11 */
[----:B------:R-:W-:-:S03]  /*2e30*/  LEA R18, P1, R16, R22, 0x1 ;  /* 0x0000001610127211 */ /* 0x000fc600078208ff */
[----:B------:R-:W-:Y:S01]  /*2e40*/  @!PT LDS RZ, [RZ] ;  /* 0x00000000fffff984 */ /* 0x000fe20000000800 */
[----:B------:R-:W-:Y:S01]  /*2e50*/  @!PT LDS RZ, [RZ] ;  /* 0x00000000fffff984 */ /* 0x000fe20000000800 */
[----:B------:R-:W-:Y:S01]  /*2e60*/  @!PT LDS RZ, [RZ] ;  /* 0x00000000fffff984 */ /* 0x000fe20000000800 */
[----:B------:R1:W-:Y:S01]  /*2e70*/  LDGSTS.E.BYPASS.LTC128B.128 [R236+0x10000], [R22.64] ;  /* 0x1000000016ec7fae */ /* 0x0003e2000b901d50 */
[----:B------:R-:W-:-:S03]  /*2e80*/  LEA.HI.X R19, R16, R23, R3, 0x1, P1 ;  /* 0x0000001710137211 */ /* 0x000fc600008f0c03 */
        /* <DEDUP_REMOVED lines=8> */
.L_x_151:
        /* <DEDUP_REMOVED lines=65> */
[--C-:B------:R-:W-:Y:S01]  /*3320*/  FFMA.FTZ R175, R35, c[0x0][0x23c], -R170.reuse ;  /* 0x00008f0023af7a23 */ /* 0x100fe200000108aa */
        /* <DEDUP_REMOVED lines=9> */
[----:B------:R-:W4:Y:S01]  /*33c0*/  LDSM.16.MT88.4 R4, [R224+0x1e000] ;  /* 0x01e00000e004783b */ /* 0x000f220000004200 */
[----:B------:R-:W-:-:S02]  /*33d0*/  FFMA.FTZ R166, R13, c[0x0][0x23c], -R170 ;  /* 0x00008f000da67a23 */ /* 0x000fc400000108aa */
[--C-:B------:R-:W-:Y:S01]  /*33e0*/  FFMA.FTZ R172, R14, c[0x0][0x23c], -R191.reuse ;  /* 0x00008f000eac7a23 */ /* 0x100fe200000108bf */
[----:B------:R-:W-:Y:S01]  /*33f0*/  LDSM.16.MT88.4 R24, [R228+0x1a800] ;  /* 0x01a80000e418783b */ /* 0x000fe20000004200 */
[--C-:B------:R-:W-:Y:S01]  /*3400*/  FFMA.FTZ R167, R12, c[0x0][0x23c], -R191.reuse ;  /* 0x00008f000ca77a23 */ /* 0x100fe200000108bf */
[----:B------:R-:W5:Y:S01]  /*3410*/  MUFU.EX2 R180, R180 ;  /* 0x000000b400b47308 */ /* 0x000f620000000800 */
[--C-:B------:R-:W-:Y:S01]  /*3420*/  FFMA.FTZ R179, R31, c[0x0][0x23c], -R170.reuse ;  /* 0x00008f001fb37a23 */ /* 0x100fe200000108aa */
[----:B------:R-:W1:Y:S01]  /*3430*/  LDSM.16.MT88.4 R12, [R226+0x18800] ;  /* 0x01880000e20c783b */ /* 0x000e620000004200 */
[--C-:B------:R-:W-:Y:S02]  /*3440*/  FFMA.FTZ R173, R29, c[0x0][0x23c], -R170.reuse ;  /* 0x00008f001dad7a23 */ /* 0x100fe400000108aa */
[--C-:B------:R-:W-:Y:S01]  /*3450*/  FFMA.FTZ R177, R28, c[0x0][0x23c], -R191.reuse ;  /* 0x00008f001cb17a23 */ /* 0x100fe200000108bf */
[----:B------:R-:W-:Y:S01]  /*3460*/  LDSM.16.MT88.4 R32, [R224+0x1a800] ;  /* 0x01a80000e020783b */ /* 0x000fe20000004200 */
        /* <DEDUP_REMOVED lines=69> */
[C---:B---3--:R-:W-:Y:S02]  /*38c0*/  HMMA.16816.F32 R140, R148.reuse, R144, RZ ;  /* 0x00000090948c723c */ /* 0x048fe400000018ff */
[----:B------:R-:W-:Y:S06]  /*38d0*/  MUFU.EX2 R199, R199 ;  /* 0x000000c700c77308 */ /* 0x000fec0000000800 */
[C---:B------:R-:W-:Y:S02]  /*38e0*/  HMMA.16816.F32 R52, R148.reuse, R54, RZ ;  /* 0x000000369434723c */ /* 0x040fe400000018ff */
[----:B------:R-:W-:Y:S06]  /*38f0*/  MUFU.EX2 R200, R200 ;  /* 0x000000c800c87308 */ /* 0x000fec0000000800 */
[C---:B------:R-:W-:Y:S02]  /*3900*/  HMMA.16816.F32 R60, R148.reuse, R62, RZ ;  /* 0x0000003e943c723c */ /* 0x040fe400000018ff */
[----:B------:R-:W-:Y:S06]  /*3910*/  MUFU.EX2 R201, R201 ;  /* 0x000000c900c97308 */ /* 0x000fec0000000800 */
[C---:B------:R-:W-:Y:S02]  /*3920*/  HMMA.16816.F32 R68, R148.reuse, R70, RZ ;  /* 0x000000469444723c */ /* 0x040fe400000018ff */
[----:B------:R-:W3:Y:S06]  /*3930*/  MUFU.EX2 R192, R192 ;  /* 0x000000c000c07308 */ /* 0x000eec0000000800 */
        /* <DEDUP_REMOVED lines=84> */
[----:B-1----:R-:W-:Y:S01]  /*3e80*/  HMMA.16816.F32 R64, R4, R16, R64 ;  /* 0x000000100440723c */ /* 0x002fe20000001840 */
[----:B------:R-:W-:Y:S02]  /*3e90*/  FADD.FTZ R189, R189, R186 ;  /* 0x000000babdbd7221 */ /* 0x000fe40000010000 */
[----:B------:R-:W-:-:S05]  /*3ea0*/  FADD.FTZ R196, R196, R195 ;  /* 0x000000c3c4c47221 */ /* 0x000fca0000010000 */
        /* <DEDUP_REMOVED lines=20> */
[C---:B------:R-:W-:Y:S08]  /*3ff0*/  HMMA.16816.F32 R48, R4.reuse, R28, R48 ;  /* 0x0000001c0430723c */ /* 0x040ff00000001830 */
        /* <DEDUP_REMOVED lines=23> */
[C---:B----4-:R-:W-:Y:S08]  /*4170*/  HMMA.16816.F32 R136, R4.reuse, R20, R136 ;  /* 0x000000140488723c */ /* 0x050ff00000001888 */
[----:B------:R-:W-:Y:S01]  /*4180*/  HMMA.16816.F32 R156, R4, R22, R156 ;  /* 0x00000016049c723c */ /* 0x000fe2000000189c */
[----:B------:R-:W4:Y:S06]  /*4190*/  LDSM.16.MT88.4 R20, [R226+0x1b800] ;  /* 0x01b80000e214783b */ /* 0x000f2c0000004200 */
[----:B------:R-:W-:Y:S01]  /*41a0*/  F2FP.PACK_AB R4, R197, R198 ;  /* 0x000000c6c504723e */ /* 0x000fe200000000ff */
[----:B------:R-:W-:Y:S01]  /*41b0*/  FADD.FTZ R198, R198, R189 ;  /* 0x000000bdc6c67221 */ /* 0x000fe20000010000 */
[----:B---3--:R-:W-:Y:S01]  /*41c0*/  F2FP.PACK_AB R5, R192, R201 ;  /* 0x000000c9c005723e */ /* 0x008fe200000000ff */
        /* <DEDUP_REMOVED lines=15> */
[C---:B------:R-:W-:Y:S08]  /*42c0*/  HMMA.16816.F32 R160, R4.reuse, R168, R160 ;  /* 0x000000a804a0723c */ /* 0x040ff000000018a0 */
[C---:B------:R-:W-:Y:S01]  /*42d0*/  HMMA.16816.F32 R36, R4.reuse, R170, R36 ;  /* 0x000000aa0424723c */ /* 0x040fe20000001824 */
[----:B------:R-:W3:Y:S07]  /*42e0*/  LDSM.16.MT88.4 R168, [R224+0x1b800] ;  /* 0x01b80000e0a8783b */ /* 0x000eee0000004200 */
        /* <DEDUP_REMOVED lines=18> */
[C---:B---3--:R-:W-:Y:S08]  /*4410*/  HMMA.16816.F32 R88, R4.reuse, R168, R88 ;  /* 0x000000a80458723c */ /* 0x048ff00000001858 */
[C---:B------:R-:W-:Y:S08]  /*4420*/  HMMA.16816.F32 R92, R4.reuse, R170, R92 ;  /* 0x000000aa045c723c */ /* 0x040ff0000000185c */
[C---:B------:R-:W-:Y:S08]  /*4430*/  HMMA.16816.F32 R104, R4.reuse, R32, R104 ;  /* 0x000000200468723c */ /* 0x040ff00000001868 */
[C---:B------:R-:W-:Y:S08]  /*4440*/  HMMA.16816.F32 R108, R4.reuse, R34, R108 ;  /* 0x00000022046c723c */ /* 0x040ff0000000186c */
[C---:B------:R-:W-:Y:S08]  /*4450*/  HMMA.16816.F32 R112, R4.reuse, R28, R112 ;  /* 0x0000001c0470723c */ /* 0x040ff00000001870 */
[C---:B------:R-:W-:Y:S08]  /*4460*/  HMMA.16816.F32 R116, R4.reuse, R30, R116 ;  /* 0x0000001e0474723c */ /* 0x040ff00000001874 */
[C---:B-----5:R-:W-:Y:S08]  /*4470*/  HMMA.16816.F32 R120, R4.reuse, R24, R120 ;  /* 0x000000180478723c */ /* 0x060ff00000001878 */
        /* <DEDUP_REMOVED lines=9> */
[----:B------:R-:W-:-:S04]  /*4510*/  DEPBAR.LE SB0, 0x0 ;  /* 0x000080000000791a */ /* 0x000fc80000000000 */
[----:B------:R-:W-:Y:S01]  /*4520*/  USHF.R.S32.HI UR6, URZ, 0x1f, UR11 ;  /* 0x0000001f3f067899 */ /* 0x000fe2000801140b */
[C---:B------:R-:W-:Y:S01]  /*4530*/  IMAD.WIDE.U32 R6, R165.reuse, c[0x0][0x1a0], RZ ;  /* 0x00006800a5067a25 */ /* 0x040fe200078e00ff */
[----:B------:R-:W-:Y:S02]  /*4540*/  ULDC.64 UR4, c[0x0][0x1a0] ;  /* 0x0000680000047ab9 */ /* 0x000fe40000000a00 */
[----:B------:R-:W-:Y:S01]  /*4550*/  UIMAD UR6, UR6, UR4, URZ ;  /* 0x00000004060672a4 */ /* 0x000fe2000f8e023f */
[----:B------:R-:W-:Y:S01]  /*4560*/  IMAD R165, R165, c[0x0][0x1a4], RZ ;  /* 0x00006900a5a57a24 */ /* 0x000fe200078e02ff */
[----:B------:R-:W-:Y:S02]  /*4570*/  UIMAD.WIDE.U32 UR12, UR11, UR4, URZ ;  /* 0x000000040b0c72a5 */ /* 0x000fe4000f8e003f */
[----:B------:R-:W-:Y:S02]  /*4580*/  UIMAD UR5, UR11, UR5, UR6 ;  /* 0x000000050b0572a4 */ /* 0x000fe4000f8e0206 */
[----:B------:R-:W-:-:S02]  /*4590*/  UISETP.NE.AND UP0, UPT, UR8, 0x2, UPT ;  /* 0x000000020800788c */ /* 0x000fc4000bf05270 */
[----:B------:R-:W-:Y:S01]  /*45a0*/  UIADD3 UR5, UR13, UR5, URZ ;  /* 0x000000050d057290 */ /* 0x000fe2000fffe03f */
[----:B------:R-:W-:Y:S02]  /*45b0*/  IMAD.U32 R4, RZ, RZ, UR12 ;  /* 0x0000000cff047e24 */ /* 0x000fe4000f8e00ff */
[----:B------:R-:W-:-:S03]  /*45c0*/  IMAD.U32 R5, RZ, RZ, UR13 ;  /* 0x0000000dff057e24 */ /* 0x000fc6000f8e00ff */
[----:B------:R-:W-:Y:S01]  /*45d0*/  IMAD.U32 R5, RZ, RZ, UR5 ;  /* 0x00000005ff057e24 */ /* 0x000fe2000f8e00ff */
[----:B------:R-:W-:Y:S01]  /*45e0*/  BAR.SYNC.DEFER_BLOCKING 0x0 ;  /* 0x0000000000007b1d */ /* 0x000fe20000010000 */
[----:B------:R-:W-:-:S04]  /*45f0*/  LEA R0, P0, R4, R8, 0x6 ;  /* 0x0000000804007211 */ /* 0x000fc800078030ff */
[----:B------:R-:W-:Y:S02]  /*4600*/  LEA R12, P1, R0, c[0x0][0x170], 0x1 ;  /* 0x00005c00000c7a11 */ /* 0x000fe400078208ff */
[----:B------:R-:W-:Y:S02]  /*4610*/  LEA.HI.X R5, R4, R241, R5, 0x6, P0 ;  /* 0x000000f104057211 */ /* 0x000fe400000f3405 */
[----:B------:R-:W-:Y:S02]  /*4620*/  IADD3 R14, P0, R6, R12, RZ ;  /* 0x0000000c060e7210 */ /* 0x000fe40007f1e0ff */
[----:B------:R-:W-:Y:S01]  /*4630*/  LEA.HI.X R13, R0, c[0x0][0x174], R5, 0x1, P1 ;  /* 0x00005d00000d7a11 */ /* 0x000fe200008f0c05 */
[----:B------:R-:W-:-:S03]  /*4640*/  IMAD.U32 R0, RZ, RZ, UR11 ;  /* 0x0000000bff007e24 */ /* 0x000fc6000f8e00ff */
[----:B------:R-:W-:Y:S01]  /*4650*/  IADD3.X R15, R13, R7, R165, P0, !PT ;  /* 0x000000070d0f7210 */ /* 0x000fe200007fe4a5 */
        /* <DEDUP_REMOVED lines=12> */
[----:B------:R-:W1:Y:S04]  /*4720*/  LDSM.16.M88.4 R4, [R233+0x10000] ;  /* 0x01000000e904783b */ /* 0x000e680000000200 */
[----:B------:R-:W2:Y:S04]  /*4730*/  LDSM.16.M88.4 R176, [R233+0x10800] ;  /* 0x01080000e9b0783b */ /* 0x000ea80000000200 */
[----:B------:R-:W3:Y:S04]  /*4740*/  LDSM.16.M88.4 R168, [R233+0x11000] ;  /* 0x01100000e9a8783b */ /* 0x000ee80000000200 */
[----:B------:R-:W4:Y:S04]  /*4750*/  LDSM.16.M88.4 R20, [R233+0x11800] ;  /* 0x01180000e914783b */ /* 0x000f280000000200 */
[----:B------:R-:W-:Y:S04]  /*4760*/  LDSM.16.M88.4 R16, [R232] ;  /* 0x00000000e810783b */ /* 0x000fe80000000200 */
[----:B------:R-:W5:Y:S04]  /*4770*/  LDSM.16.M88.4 R192, [R231] ;  /* 0x00000000e7c0783b */ /* 0x000f680000000200 */
[----:B------:R-:W3:Y:S04]  /*4780*/  LDSM.16.M88.4 R188, [R223] ;  /* 0x00000000dfbc783b */ /* 0x000ee80000000200 */
[----:B------:R-:W3:Y:S04]  /*4790*/  LDSM.16.M88.4 R184, [R222] ;  /* 0x00000000deb8783b */ /* 0x000ee80000000200 */
[----:B------:R-:W3:Y:S04]  /*47a0*/  LDSM.16.M88.4 R24, [R221] ;  /* 0x00000000dd18783b */ /* 0x000ee80000000200 */
[----:B------:R-:W-:Y:S01]  /*47b0*/  LDSM.16.M88.4 R196, [R227+0x10000] ;  /* 0x01000000e3c4783b */ /* 0x000fe20000000200 */
[C---:B-1----:R-:W-:Y:S03]  /*47c0*/  HMMA.16816.F32 R12, R28.reuse, R4, RZ ;  /* 0x000000041c0c723c */ /* 0x042fe600000018ff */
[----:B------:R-:W-:Y:S04]  /*47d0*/  LDSM.16.M88.4 R200, [R233+0x13000] ;  /* 0x01300000e9c8783b */ /* 0x000fe80000000200 */
[----:B------:R-:W0:Y:S01]  /*47e0*/  LDGDEPBAR ;  /* 0x00000000000079af */ /* 0x000e220000000000 */
[C---:B--2---:R-:W-:Y:S08]  /*47f0*/  HMMA.16816.F32 R180, R28.reuse, R176, RZ ;  /* 0x000000b01cb4723c */ /* 0x044ff000000018ff */
[C---:B------:R-:W-:Y:S08]  /*4800*/  HMMA.16816.F32 R4, R28.reuse, R6, RZ ;  /* 0x000000061c04723c */ /* 0x040ff000000018ff */
[C---:B------:R-:W-:Y:S08]  /*4810*/  HMMA.16816.F32 R176, R28.reuse, R178, RZ ;  /* 0x000000b21cb0723c */ /* 0x040ff000000018ff */
[C---:B---3--:R-:W-:Y:S08]  /*4820*/  HMMA.16816.F32 R172, R28.reuse, R168, RZ ;  /* 0x000000a81cac723c */ /* 0x048ff000000018ff */
[C---:B------:R-:W-:Y:S08]  /*4830*/  HMMA.16816.F32 R168, R28.reuse, R170, RZ ;  /* 0x000000aa1ca8723c */ /* 0x040ff000000018ff */
[C---:B----4-:R-:W-:Y:S08]  /*4840*/  HMMA.16816.F32 R32, R28.reuse, R20, RZ ;  /* 0x000000141c20723c */ /* 0x050ff000000018ff */
        /* <DEDUP_REMOVED lines=10> */
[----:B------:R-:W4:Y:S07]  /*48f0*/  LDSM.16.M88.4 R184, [R227+0x11800] ;  /* 0x01180000e3b8783b */ /* 0x000f2e0000000200 */
[C---:B------:R-:W-:Y:S08]  /*4900*/  HMMA.16816.F32 R32, R16.reuse, R24, R32 ;  /* 0x000000181020723c */ /* 0x040ff00000001820 */
        /* <DEDUP_REMOVED lines=24> */
[----:B------:R-:W-:Y:S07]  /*4a90*/  LDSM.16.M88.4 R192, [R219] ;  /* 0x00000000dbc0783b */ /* 0x000fee0000000200 */
[C---:B---3--:R-:W-:Y:S08]  /*4aa0*/  HMMA.16816.F32 R32, R16.reuse, R188, R32 ;  /* 0x000000bc1020723c */ /* 0x048ff00000001820 */
[----:B------:R-:W-:Y:S01]  /*4ab0*/  HMMA.16816.F32 R28, R16, R190, R28 ;  /* 0x000000be101c723c */ /* 0x000fe2000000181c */
[----:B------:R-:W2:Y:S04]  /*4ac0*/  LDSM.16.M88.4 R16, [R232+0x4000] ;  /* 0x00400000e810783b */ /* 0x000ea80000000200 */
[----:B------:R-:W-:Y:S03]  /*4ad0*/  LDSM.16.M88.4 R188, [R216] ;  /* 0x00000000d8bc783b */ /* 0x000fe60000000200 */
[C---:B----4-:R-:W-:Y:S08]  /*4ae0*/  HMMA.16816.F32 R12, R20.reuse, R184, R12 ;  /* 0x000000b8140c723c */ /* 0x050ff0000000180c */
[C---:B------:R-:W-:Y:S01]  /*4af0*/  HMMA.16816.F32 R4, R20.reuse, R186, R4 ;  /* 0x000000ba1404723c */ /* 0x040fe20000001804 */
[----:B------:R-:W3:Y:S07]  /*4b00*/  LDSM.16.M88.4 R184, [R218] ;  /* 0x00000000dab8783b */ /* 0x000eee0000000200 */
[C---:B-----5:R-:W-:Y:S08]  /*4b10*/  HMMA.16816.F32 R180, R20.reuse, R24, R180 ;  /* 0x0000001814b4723c */ /* 0x060ff000000018b4 */
[C---:B------:R-:W-:Y:S01]  /*4b20*/  HMMA.16816.F32 R176, R20.reuse, R26, R176 ;  /* 0x0000001a14b0723c */ /* 0x040fe200000018b0 */
[----:B------:R-:W4:Y:S07]  /*4b30*/  LDSM.16.M88.4 R24, [R217] ;  /* 0x00000000d918783b */ /* 0x000f2e0000000200 */
        /* <DEDUP_REMOVED lines=10> */
[C---:B---3--:R-:W-:Y:S08]  /*4be0*/  HMMA.16816.F32 R180, R16.reuse, R184, R180 ;  /* 0x000000b810b4723c */ /* 0x048ff000000018b4 */
[C---:B------:R-:W-:Y:S01]  /*4bf0*/  HMMA.16816.F32 R176, R16.reuse, R186, R176 ;  /* 0x000000ba10b0723c */ /* 0x040fe200000018b0 */
[----:B------:R-:W3:Y:S07]  /*4c00*/  LDSM.16.M88.4 R184, [R227+0x13000] ;  /* 0x01300000e3b8783b */ /* 0x000eee0000000200 */
[C---:B----4-:R-:W-:Y:S08]  /*4c10*/  HMMA.16816.F32 R172, R16.reuse, R24, R172 ;  /* 0x0000001810ac723c */ /* 0x050ff000000018ac */
[C---:B------:R-:W-:Y:S01]  /*4c20*/  HMMA.16816.F32 R168, R16.reuse, R26, R168 ;  /* 0x0000001a10a8723c */ /* 0x040fe200000018a8 */
[----:B------:R-:W4:Y:S07]  /*4c30*/  LDSM.16.M88.4 R24, [R227+0x13800] ;  /* 0x01380000e318783b */ /* 0x000f2e0000000200 */
        /* <DEDUP_REMOVED lines=12> */
[----:B------:R-:W-:Y:S07]  /*4d00*/  LDSM.16.M88.4 R184, [R233+0x14000] ;  /* 0x01400000e9b8783b */ /* 0x000fee0000000200 */
[C---:B----4-:R-:W-:Y:S08]  /*4d10*/  HMMA.16816.F32 R32, R20.reuse, R24, R32 ;  /* 0x000000181420723c */ /* 0x050ff00000001820 */
        /* <DEDUP_REMOVED lines=97> */
[----:B-1----:R-:W-:Y:S08]  /*5330*/  HMMA.16816.F32 R4, R24, R22, R4 ;  /* 0x000000161804723c */ /* 0x002ff00000001804 */
[C---:B--2---:R-:W-:Y:S08]  /*5340*/  HMMA.16816.F32 R172, R196.reuse, R188, R172 ;  /* 0x000000bcc4ac723c */ /* 0x044ff000000018ac */
[C---:B------:R-:W-:Y:S01]  /*5350*/  HMMA.16816.F32 R168, R196.reuse, R190, R168 ;  /* 0x000000bec4a8723c */ /* 0x040fe200000018a8 */
[----:B------:R-:W1:Y:S07]  /*5360*/  LDSM.16.M88.4 R188, [R220+0x7000] ;  /* 0x00700000dcbc783b */ /* 0x000e6e0000000200 */
[----:B-----5:R-:W-:Y:S07]  /*5370*/  HMMA.16816.F32 R32, R196, R184, R32 ;  /* 0x000000b8c420723c */ /* 0x020fee0000001820 */
[----:B------:R-:W-:Y:S01]  /*5380*/  IMAD R185, R0, 0x40, R11 ;  /* 0x0000004000b97824 */ /* 0x000fe200078e020b */
[----:B------:R-:W-:Y:S04]  /*5390*/  HMMA.16816.F32 R180, R24, R16, R180 ;  /* 0x0000001018b4723c */ /* 0x000fe800000018b4 */
[----:B------:R-:W-:-:S02]  /*53a0*/  IADD3 R23, R185, 0x1, RZ ;  /* 0x00000001b9177810 */ /* 0x000fc40007ffe0ff */
[C---:B------:R-:W-:Y:S02]  /*53b0*/  IADD3 R165, R185.reuse, 0x11, RZ ;  /* 0x00000011b9a57810 */ /* 0x040fe40007ffe0ff */
        /* <DEDUP_REMOVED lines=11> */
[----:B------:R-:W-:Y:S01]  /*5470*/  ISETP.GE.AND P4, PT, R23, R2, PT ;  /* 0x000000021700720c */ /* 0x000fe20003f86270 */
[----:B-1----:R-:W-:Y:S01]  /*5480*/  HMMA.16816.F32 R172, R24, R188, R172 ;  /* 0x000000bc18ac723c */ /* 0x002fe200000018ac */
[----:B------:R-:W-:Y:S01]  /*5490*/  IADD3 R23, R185, 0x9, RZ ;  /* 0x00000009b9177810 */ /* 0x000fe20007ffe0ff */
[----:B------:R-:W-:-:S04]  /*54a0*/  DEPBAR.LE SB0, 0x0 ;  /* 0x000080000000791a */ /* 0x000fc80000000000 */
[----:B------:R-:W-:Y:S01]  /*54b0*/  BAR.SYNC.DEFER_BLOCKING 0x0 ;  /* 0x0000000000007b1d */ /* 0x000fe20000010000 */
[C---:B------:R-:W-:Y:S01]  /*54c0*/  ISETP.GE.AND P1, PT, R23.reuse, R10, PT ;  /* 0x0000000a1700720c */ /* 0x040fe20003f26270 */
[----:B------:R-:W-:Y:S01]  /*54d0*/  HMMA.16816.F32 R28, R196, R186, R28 ;  /* 0x000000bac41c723c */ /* 0x000fe2000000181c */
[----:B------:R-:W-:Y:S02]  /*54e0*/  ISETP.GE.AND P3, PT, R23, R2, PT ;  /* 0x000000021700720c */ /* 0x000fe40003f66270 */
[----:B------:R-:W-:Y:S02]  /*54f0*/  FSEL R23, R6, -INF , !P5 ;  /* 0xff80000006177808 */ /* 0x000fe40006800000 */
[----:B------:R-:W-:Y:S02]  /*5500*/  FSEL R4, R5, -INF , !P1 ;  /* 0xff80000005047808 */ /* 0x000fe40004800000 */
[C---:B------:R-:W-:Y:S01]  /*5510*/  ISETP.GE.AND P5, PT, R165.reuse, R10, PT ;  /* 0x0000000aa500720c */ /* 0x040fe20003fa6270 */
[----:B------:R-:W-:Y:S01]  /*5520*/  HMMA.16816.F32 R168, R24, R190, R168 ;  /* 0x000000be18a8723c */ /* 0x000fe200000018a8 */
[----:B------:R-:W-:-:S02]  /*5530*/  ISETP.GE.AND P1, PT, R165, R2, PT ;  /* 0x00000002a500720c */ /* 0x000fc40003f26270 */
[C---:B------:R-:W-:Y:S02]  /*5540*/  IADD3 R5, R185.reuse, 0x18, RZ ;  /* 0x00000018b9057810 */ /* 0x040fe40007ffe0ff */
[----:B------:R-:W-:Y:S02]  /*5550*/  IADD3 R165, R185, 0x19, RZ ;  /* 0x00000019b9a57810 */ /* 0x000fe40007ffe0ff */
[----:B------:R-:W-:Y:S01]  /*5560*/  FSEL R186, R180, -INF , !P0 ;  /* 0xff800000b4ba7808 */ /* 0x000fe20004000000 */
[----:B------:R-:W-:Y:S01]  /*5570*/  HMMA.16816.F32 R12, R24, R20, R12 ;  /* 0x00000014180c723c */ /* 0x000fe2000000180c */
[----:B------:R-:W-:Y:S02]  /*5580*/  FSEL R201, R182, -INF , !P2 ;  /* 0xff800000b6c97808 */ /* 0x000fe40005000000 */
[----:B------:R-:W-:Y:S02]  /*5590*/  FSEL R192, R181, -INF , !P5 ;  /* 0xff800000b5c07808 */ /* 0x000fe40006800000 */
[----:B------:R-:W-:-:S02]  /*55a0*/  ISETP.GE.AND P0, PT, R5, R2, PT ;  /* 0x000000020500720c */ /* 0x000fc40003f06270 */
[C---:B------:R-:W-:Y:S02]  /*55b0*/  ISETP.GE.AND P2, PT, R165.reuse, R10, PT ;  /* 0x0000000aa500720c */ /* 0x040fe40003f46270 */
[----:B------:R-:W-:Y:S02]  /*55c0*/  ISETP.GE.AND P5, PT, R165, R2, PT ;  /* 0x00000002a500720c */ /* 0x000fe40003fa6270 */
[----:B------:R-:W-:Y:S02]  /*55d0*/  IADD3 R165, R185, 0x21, RZ ;  /* 0x00000021b9a57810 */ /* 0x000fe40007ffe0ff */
[----:B------:R-:W-:Y:S01]  /*55e0*/  FSEL R199, R178, -INF , !P0 ;  /* 0xff800000b2c77808 */ /* 0x000fe20004000000 */
[----:B--2---:R-:W-:Y:S01]  /*55f0*/  HMMA.16816.F32 R32, R24, R16, R32 ;  /* 0x000000101820723c */ /* 0x004fe20000001820 */
[----:B------:R-:W-:Y:S02]  /*5600*/  ISETP.GE.AND P0, PT, R165, R10, PT ;  /* 0x0000000aa500720c */ /* 0x000fe40003f06270 */
[----:B------:R-:W-:-:S02]  /*5610*/  IADD3 R21, R185, 0x29, RZ ;  /* 0x00000029b9157810 */ /* 0x000fc40007ffe0ff */
[----:B------:R-:W-:Y:S02]  /*5620*/  FSEL R7, R7, -INF , !P3 ;  /* 0xff80000007077808 */ /* 0x000fe40005800000 */
[----:B------:R-:W-:Y:S01]  /*5630*/  FSEL R196, R173, -INF , !P0 ;  /* 0xff800000adc47808 */ /* 0x000fe20004000000 */
[----:B------:R-:W-:Y:S01]  /*5640*/  HMMA.16816.F32 R28, R24, R18, R28 ;  /* 0x00000012181c723c */ /* 0x000fe2000000181c */
[----:B------:R-:W-:Y:S02]  /*5650*/  ISETP.GE.AND P3, PT, R5, R10, PT ;  /* 0x0000000a0500720c */ /* 0x000fe40003f66270 */
[----:B------:R-:W-:Y:S02]  /*5660*/  ISETP.GE.AND P0, PT, R21, R2, PT ;  /* 0x000000021500720c */ /* 0x000fe40003f06270 */
[----:B------:R-:W-:Y:S02]  /*5670*/  IADD3 R5, R185, 0x20, RZ ;  /* 0x00000020b9057810 */ /* 0x000fe40007ffe0ff */
[----:B------:R-:W-:-:S02]  /*5680*/  FSEL R191, R183, -INF , !P1 ;  /* 0xff800000b7bf7808 */ /* 0x000fc40004800000 */
[----:B------:R-:W-:Y:S02]  /*5690*/  FSEL R188, R176, -INF , !P3 ;  /* 0xff800000b0bc7808 */ /* 0x000fe40005800000 */
[----:B------:R-:W-:Y:S02]  /*56a0*/  FSEL R197, R171, -INF , !P0 ;  /* 0xff800000abc57808 */ /* 0x000fe40004000000 */
[C---:B------:R-:W-:Y:S02]  /*56b0*/  ISETP.GE.AND P1, PT, R5.reuse, R10, PT ;  /* 0x0000000a0500720c */ /* 0x040fe40003f26270 */
[----:B------:R-:W-:Y:S02]  /*56c0*/  ISETP.GE.AND P3, PT, R5, R2, PT ;  /* 0x000000020500720c */ /* 0x000fe40003f66270 */
[C---:B------:R-:W-:Y:S02]  /*56d0*/  ISETP.GE.AND P0, PT, R185.reuse, R10, PT ;  /* 0x0000000ab900720c */ /* 0x040fe40003f06270 */
[----:B------:R-:W-:-:S02]  /*56e0*/  IADD3 R5, R185, 0x28, RZ ;  /* 0x00000028b9057810 */ /* 0x000fc40007ffe0ff */
[----:B------:R-:W-:Y:S02]  /*56f0*/  FSEL R190, R177, -INF , !P2 ;  /* 0xff800000b1be7808 */ /* 0x000fe40005000000 */
[----:B------:R-:W-:Y:S02]  /*5700*/  FSEL R193, R179, -INF , !P5 ;  /* 0xff800000b3c17808 */ /* 0x000fe40006800000 */
[----:B------:R-:W-:Y:S02]  /*5710*/  FSEL R198, R172, -INF , !P1 ;  /* 0xff800000acc67808 */ /* 0x000fe40004800000 */
[----:B------:R-:W-:Y:S02]  /*5720*/  FSEL R12, R12, -INF , !P0 ;  /* 0xff8000000c0c7808 */ /* 0x000fe40004000000 */
[----:B------:R-:W-:Y:S02]  /*5730*/  ISETP.GE.AND P2, PT, R165, R2, PT ;  /* 0x00000002a500720c */ /* 0x000fe40003f46270 */
[----:B------:R-:W-:-:S02]  /*5740*/  ISETP.GE.AND P5, PT, R5, R10, PT ;  /* 0x0000000a0500720c */ /* 0x000fc40003fa6270 */
[----:B------:R-:W-:Y:S02]  /*5750*/  ISETP.GE.AND P1, PT, R5, R2, PT ;  /* 0x000000020500720c */ /* 0x000fe40003f26270 */
[----:B------:R-:W-:Y:S02]  /*5760*/  PLOP3.LUT P0, PT, PT, PT, UP0, 0x80, 0x0 ;  /* 0x000000000000781c */ /* 0x000fe40003f0f008 */
[C---:B------:R-:W-:Y:S02]  /*5770*/  IADD3 R5, R185.reuse, 0x30, RZ ;  /* 0x00000030b9057810 */ /* 0x040fe40007ffe0ff */
[----:B------:R-:W-:Y:S02]  /*5780*/  IADD3 R17, R185, 0x31, RZ ;  /* 0x00000031b9117810 */ /* 0x000fe40007ffe0ff */
[----:B------:R-:W-:Y:S02]  /*5790*/  FSEL R167, R175, -INF , !P2 ;  /* 0xff800000afa77808 */ /* 0x000fe40005000000 */
[----:B------:R-:W-:-:S02]  /*57a0*/  FSEL R202, R168, -INF , !P5 ;  /* 0xff800000a8ca7808 */ /* 0x000fc40006800000 */
[----:B------:R-:W-:Y:S02]  /*57b0*/  FSEL R195, R174, -INF , !P3 ;  /* 0xff800000aec37808 */ /* 0x000fe40005800000 */
[C---:B------:R-:W-:Y:S02]  /*57c0*/  ISETP.GE.AND P2, PT, R5.reuse, R10, PT ;  /* 0x0000000a0500720c */ /* 0x040fe40003f46270 */
[----:B------:R-:W-:Y:S02]  /*57d0*/  ISETP.GE.AND P5, PT, R5, R2, PT ;  /* 0x000000020500720c */ /* 0x000fe40003fa6270 */
[----:B------:R-:W-:Y:S02]  /*57e0*/  FSEL R165, R170, -INF , !P1 ;  /* 0xff800000aaa57808 */ /* 0x000fe40004800000 */
[----:B------:R-:W-:Y:S02]  /*57f0*/  FSEL R15, R15, -INF , !P4 ;  /* 0xff8000000f0f7808 */ /* 0x000fe40006000000 */
[----:B------:R-:W-:-:S02]  /*5800*/  ISETP.GE.AND P3, PT, R21, R10, PT ;  /* 0x0000000a1500720c */ /* 0x000fc40003f66270 */
[----:B------:R-:W-:Y:S02]  /*5810*/  ISETP.GE.AND P1, PT, R17, R10, PT ;  /* 0x0000000a1100720c */ /* 0x000fe40003f26270 */
[C---:B------:R-:W-:Y:S02]  /*5820*/  ISETP.GE.AND P4, PT, R185.reuse, R2, PT ;  /* 0x00000002b900720c */ /* 0x040fe40003f86270 */
[C---:B------:R-:W-:Y:S02]  /*5830*/  IADD3 R5, R185.reuse, 0x38, RZ ;  /* 0x00000038b9057810 */ /* 0x040fe40007ffe0ff */
[----:B------:R-:W-:Y:S02]  /*5840*/  IADD3 R185, R185, 0x39, RZ ;  /* 0x00000039b9b97810 */ /* 0x000fe40007ffe0ff */
[----:B------:R-:W-:Y:S02]  /*5850*/  FSEL R194, R169, -INF , !P3 ;  /* 0xff800000a9c27808 */ /* 0x000fe40005800000 */
[----:B------:R-:W-:-:S02]  /*5860*/  FSEL R6, R13, -INF , !P6 ;  /* 0xff8000000d067808 */ /* 0x000fc40007000000 */
[----:B------:R-:W-:Y:S02]  /*5870*/  FSEL R184, R32, -INF , !P2 ;  /* 0xff80000020b87808 */ /* 0x000fe40005000000 */
[----:B------:R-:W-:Y:S02]  /*5880*/  FSEL R183, R34, -INF , !P5 ;  /* 0xff80000022b77808 */ /* 0x000fe40006800000 */
[----:B------:R-:W-:Y:S02]  /*5890*/  FSEL R182, R33, -INF , !P1 ;  /* 0xff80000021b67808 */ /* 0x000fe40004800000 */
[----:B------:R-:W-:Y:S02]  /*58a0*/  ISETP.GE.AND P3, PT, R17, R2, PT ;  /* 0x000000021100720c */ /* 0x000fe40003f66270 */
[C---:B------:R-:W-:Y:S02]  /*58b0*/  ISETP.GE.AND P6, PT, R5.reuse, R10, PT ;  /* 0x0000000a0500720c */ /* 0x040fe40003fc6270 */
[----:B------:R-:W-:-:S02]  /*58c0*/  ISETP.GE.AND P2, PT, R5, R2, PT ;  /* 0x000000020500720c */ /* 0x000fc40003f46270 */
[C---:B------:R-:W-:Y:S02]  /*58d0*/  ISETP.GE.AND P5, PT, R185.reuse, R10, PT ;  /* 0x0000000ab900720c */ /* 0x040fe40003fa6270 */
[----:B------:R-:W-:Y:S02]  /*58e0*/  ISETP.GE.AND P1, PT, R185, R2, PT ;  /* 0x00000002b900720c */ /* 0x000fe40003f26270 */
[----:B------:R-:W-:Y:S02]  /*58f0*/  FSEL R14, R14, -INF , !P4 ;  /* 0xff8000000e0e7808 */ /* 0x000fe40006000000 */
[----:B------:R-:W-:Y:S02]  /*5900*/  FSEL R181, R35, -INF , !P3 ;  /* 0xff80000023b57808 */ /* 0x000fe40005800000 */
[----:B------:R-:W-:Y:S02]  /*5910*/  FSEL R166, R28, -INF , !P6 ;  /* 0xff8000001ca67808 */ /* 0x000fe40007000000 */
[----:B------:R-:W-:-:S02]  /*5920*/  FSEL R179, R30, -INF , !P2 ;  /* 0xff8000001eb37808 */ /* 0x000fc40005000000 */
[----:B------:R-:W-:Y:S02]  /*5930*/  FSEL R180, R29, -INF , !P5 ;  /* 0xff8000001db47808 */ /* 0x000fe40006800000 */
        /* <DEDUP_REMOVED lines=13> */
[----:B------:R-:W-:-:S04]  /*5a10*/  LEA R16, P1, R0, c[0x0][0x168], 0x1 ;  /* 0x00005a0000107a11 */ /* 0x000fc800078208ff */
[----:B------:R-:W-:Y:S02]  /*5a20*/  LEA.HI.X R5, R18, R243, R5, 0x6, P0 ;  /* 0x000000f312057211 */ /* 0x000fe400000f3405 */
[----:B------:R-:W-:Y:S02]  /*5a30*/  IADD3 R18, P0, R16, UR18, RZ ;  /* 0x0000001210127c10 */ /* 0x000fe4000ff1e0ff */
[----:B------:R-:W-:-:S04]  /*5a40*/  LEA.HI.X R17, R0, c[0x0][0x16c], R5, 0x1, P1 ;  /* 0x00005b0000117a11 */ /* 0x000fc800008f0c05 */
        /* <DEDUP_REMOVED lines=13> */
.L_x_153:
[----:B------:R-:W-:Y:S01]  /*5b20*/  FMNMX.FTZ R5, R164, R12, !PT ;  /* 0x0000000ca4057209 */ /* 0x000fe20007810000 */
[----:B------:R-:W-:Y:S01]  /*5b30*/  LDSM.16.MT88.4 R28, [R225+0x18800] ;  /* 0x01880000e11c783b */ /* 0x000fe20000004200 */
[----:B-1----:R-:W-:Y:S01]  /*5b40*/  FMNMX.FTZ R16, R3, R14, !PT ;  /* 0x0000000e03107209 */ /* 0x002fe20007810000 */
        /* <DEDUP_REMOVED lines=76> */
[--C-:B------:R-:W-:Y:S01]  /*6010*/  FFMA.FTZ R193, R193, c[0x0][0x23c], -R178.reuse ;  /* 0x00008f00c1c17a23 */ /* 0x100fe200000108b2 */
[----:B------:R-:W-:Y:S01]  /*6020*/  MUFU.EX2 R170, R170 ;  /* 0x000000aa00aa7308 */ /* 0x000fe20000000800 */
[----:B---3--:R-:W-:Y:S01]  /*6030*/  F2FP.PACK_AB R4, R173, R174 ;  /* 0x000000aead04723e */ /* 0x008fe200000000ff */
[--C-:B------:R-:W-:Y:S02]  /*6040*/  FFMA.FTZ R199, R196, c[0x0][0x23c], -R185.reuse ;  /* 0x00008f00c4c77a23 */ /* 0x100fe400000108b9 */
[--C-:B------:R-:W-:Y:S02]  /*6050*/  FFMA.FTZ R201, R194, c[0x0][0x23c], -R185.reuse ;  /* 0x00008f00c2c97a23 */ /* 0x100fe400000108b9 */
[----:B------:R-:W-:Y:S02]  /*6060*/  FFMA.FTZ R196, R202, c[0x0][0x23c], -R185 ;  /* 0x00008f00cac47a23 */ /* 0x000fe400000108b9 */
[----:B------:R-:W3:Y:S01]  /*6070*/  MUFU.EX2 R169, R169 ;  /* 0x000000a900a97308 */ /* 0x000ee20000000800 */
[----:B----4-:R-:W-:Y:S01]  /*6080*/  F2FP.PACK_AB R6, R171, R172 ;  /* 0x000000acab06723e */ /* 0x010fe200000000ff */
        /* <DEDUP_REMOVED lines=8> */
[----:B------:R-:W4:Y:S01]  /*6110*/  MUFU.EX2 R175, R175 ;  /* 0x000000af00af7308 */ /* 0x000f220000000800 */
[----:B---3--:R-:W-:Y:S01]  /*6120*/  F2FP.PACK_AB R5, R169, R170 ;  /* 0x000000aaa905723e */ /* 0x008fe200000000ff */
[----:B------:R-:W-:Y:S01]  /*6130*/  LDSM.16.MT88.4 R164, [R225+0x1f000] ;  /* 0x01f00000e1a4783b */ /* 0x000fe20000004200 */
[----:B------:R-:W-:-:S02]  /*6140*/  FFMA.FTZ R184, R184, c[0x0][0x23c], -R185 ;  /* 0x00008f00b8b87a23 */ /* 0x000fc400000108b9 */
[----:B------:R-:W-:Y:S02]  /*6150*/  FFMA.FTZ R185, R180, c[0x0][0x23c], -R185 ;  /* 0x00008f00b4b97a23 */ /* 0x000fe400000108b9 */
[--C-:B------:R-:W-:Y:S01]  /*6160*/  FFMA.FTZ R180, R183, c[0x0][0x23c], -R178.reuse ;  /* 0x00008f00b7b47a23 */ /* 0x100fe200000108b2 */
[----:B------:R-:W3:Y:S01]  /*6170*/  MUFU.EX2 R176, R176 ;  /* 0x000000b000b07308 */ /* 0x000ee20000000800 */
[--C-:B------:R-:W-:Y:S02]  /*6180*/  FFMA.FTZ R181, R181, c[0x0][0x23c], -R178.reuse ;  /* 0x00008f00b5b57a23 */ /* 0x100fe400000108b2 */
[--C-:B------:R-:W-:Y:S02]  /*6190*/  FFMA.FTZ R179, R179, c[0x0][0x23c], -R178.reuse ;  /* 0x00008f00b3b37a23 */ /* 0x100fe400000108b2 */
[----:B------:R-:W-:-:S03]  /*61a0*/  FFMA.FTZ R178, R177, c[0x0][0x23c], -R178 ;  /* 0x00008f00b1b27a23 */ /* 0x000fc600000108b2 */
        /* <DEDUP_REMOVED lines=13> */
[C---:B-1----:R-:W-:Y:S01]  /*6280*/  HMMA.16816.F32 R160, R4.reuse, R20, R160 ;  /* 0x0000001404a0723c */ /* 0x042fe200000018a0 */
[-C--:B------:R-:W-:Y:S01]  /*6290*/  FMUL.FTZ R41, R41, R176.reuse ;  /* 0x000000b029297220 */ /* 0x080fe20000410000 */
[----:B------:R-:W-:Y:S01]  /*62a0*/  MUFU.EX2 R188, R188 ;  /* 0x000000bc00bc7308 */ /* 0x000fe20000000800 */
[-C--:B------:R-:W-:Y:S02]  /*62b0*/  FMUL.FTZ R42, R42, R3.reuse ;  /* 0x000000032a2a7220 */ /* 0x080fe40000410000 */
[-C--:B------:R-:W-:Y:S02]  /*62c0*/  FMUL.FTZ R43, R43, R3.reuse ;  /* 0x000000032b2b7220 */ /* 0x080fe40000410000 */
[-C--:B------:R-:W-:Y:S01]  /*62d0*/  FMUL.FTZ R44, R44, R176.reuse ;  /* 0x000000b02c2c7220 */ /* 0x080fe20000410000 */
[----:B------:R-:W-:Y:S01]  /*62e0*/  HMMA.16816.F32 R36, R4, R22, R36 ;  /* 0x000000160424723c */ /* 0x000fe20000001824 */
[----:B------:R-:W1:Y:S01]  /*62f0*/  LDSM.16.MT88.4 R20, [R224+0x18000] ;  /* 0x01800000e014783b */ /* 0x000e620000004200 */
        /* <DEDUP_REMOVED lines=29> */
[-C--:B------:R-:W-:Y:S02]  /*64d0*/  FMUL.FTZ R63, R63, R3.reuse ;  /* 0x000000033f3f7220 */ /* 0x080fe40000410000 */
[C---:B-1----:R-:W-:Y:S01]  /*64e0*/  HMMA.16816.F32 R56, R4.reuse, R20, R56 ;  /* 0x000000140438723c */ /* 0x042fe20000001838 */
[-C--:B------:R-:W-:Y:S02]  /*64f0*/  FMUL.FTZ R64, R64, R176.reuse ;  /* 0x000000b040407220 */ /* 0x080fe40000410000 */
[-C--:B------:R-:W-:Y:S02]  /*6500*/  FMUL.FTZ R65, R65, R176.reuse ;  /* 0x000000b041417220 */ /* 0x080fe40000410000 */
[-C--:B------:R-:W-:Y:S01]  /*6510*/  FMUL.FTZ R66, R66, R3.reuse ;  /* 0x0000000342427220 */ /* 0x080fe20000410000 */
[----:B------:R-:W-:Y:S01]  /*6520*/  MUFU.EX2 R198, R198 ;  /* 0x000000c600c67308 */ /* 0x000fe20000000800 */
[----:B------:R-:W-:Y:S01]  /*6530*/  FMUL.FTZ R67, R67, R3 ;  /* 0x0000000343437220 */ /* 0x000fe20000410000 */
        /* <DEDUP_REMOVED lines=15> */
[-C--:B------:R-:W-:Y:S01]  /*6630*/  FMUL.FTZ R77, R77, R176.reuse ;  /* 0x000000b04d4d7220 */ /* 0x080fe20000410000 */
        /* <DEDUP_REMOVED lines=32> */
[----:B----4-:R-:W-:Y:S01]  /*6840*/  HMMA.16816.F32 R88, R4, R16, R88 ;  /* 0x000000100458723c */ /* 0x010fe20000001858 */
[-C--:B------:R-:W-:Y:S01]  /*6850*/  FMUL.FTZ R98, R98, R3.reuse ;  /* 0x0000000362627220 */ /* 0x080fe20000410000 */
[----:B------:R-:W-:Y:S01]  /*6860*/  MUFU.EX2 R184, R184 ;  /* 0x000000b800b87308 */ /* 0x000fe20000000800 */
[----:B------:R-:W-:-:S02]  /*6870*/  FMUL.FTZ R99, R99, R3 ;  /* 0x0000000363637220 */ /* 0x000fc40000410000 */
[-C--:B------:R-:W-:Y:S02]  /*6880*/  FMUL.FTZ R100, R100, R176.reuse ;  /* 0x000000b064647220 */ /* 0x080fe40000410000 */
[-C--:B------:R-:W-:Y:S01]  /*6890*/  FMUL.FTZ R101, R101, R176.reuse ;  /* 0x000000b065657220 */ /* 0x080fe20000410000 */
[C---:B------:R-:W-:Y:S01]  /*68a0*/  HMMA.16816.F32 R92, R4.reuse, R18, R92 ;  /* 0x00000012045c723c */ /* 0x040fe2000000185c */
[-C--:B------:R-:W-:Y:S01]  /*68b0*/  FMUL.FTZ R102, R102, R3.reuse ;  /* 0x0000000366667220 */ /* 0x080fe20000410000 */
[----:B------:R-:W4:Y:S01]  /*68c0*/  LDSM.16.MT88.4 R16, [R225+0x1c000] ;  /* 0x01c00000e110783b */ /* 0x000f220000004200 */
[-C--:B------:R-:W-:Y:S01]  /*68d0*/  FMUL.FTZ R103, R103, R3.reuse ;  /* 0x0000000367677220 */ /* 0x080fe20000410000 */
[----:B------:R-:W1:Y:S01]  /*68e0*/  MUFU.EX2 R203, R203 ;  /* 0x000000cb00cb7308 */ /* 0x000e620000000800 */
        /* <DEDUP_REMOVED lines=12> */
[----:B------:R-:W-:Y:S01]  /*69b0*/  MUFU.EX2 R185, R185 ;  /* 0x000000b900b97308 */ /* 0x000fe20000000800 */
        /* <DEDUP_REMOVED lines=16> */
[-C--:B------:R-:W-:Y:S02]  /*6ac0*/  FMUL.FTZ R122, R122, R3.reuse ;  /* 0x000000037a7a7220 */ /* 0x080fe40000410000 */
[----:B------:R-:W-:Y:S01]  /*6ad0*/  FMUL.FTZ R123, R123, R3 ;  /* 0x000000037b7b7220 */ /* 0x000fe20000410000 */
[----:B------:R-:W-:Y:S01]  /*6ae0*/  MUFU.EX2 R179, R179 ;  /* 0x000000b300b37308 */ /* 0x000fe20000000800 */
[----:B------:R-:W-:-:S02]  /*6af0*/  FMUL.FTZ R124, R124, R176 ;  /* 0x000000b07c7c7220 */ /* 0x000fc40000410000 */
        /* <DEDUP_REMOVED lines=10> */
[-C--:B------:R-:W-:Y:S02]  /*6ba0*/  FMUL.FTZ R131, R131, R3.reuse ;  /* 0x0000000383837220 */ /* 0x080fe40000410000 */
[-C--:B------:R-:W-:Y:S02]  /*6bb0*/  FMUL.FTZ R132, R132, R176.reuse ;  /* 0x000000b084847220 */ /* 0x080fe40000410000 */
[-C--:B------:R-:W-:Y:S01]  /*6bc0*/  FMUL.FTZ R133, R133, R176.reuse ;  /* 0x000000b085857220 */ /* 0x080fe20000410000 */
[----:B------:R-:W-:Y:S01]  /*6bd0*/  HMMA.16816.F32 R124, R4, R14, R124 ;  /* 0x0000000e047c723c */ /* 0x000fe2000000187c */
[-C--:B------:R-:W-:Y:S01]  /*6be0*/  FMUL.FTZ R134, R134, R3.reuse ;  /* 0x0000000386867220 */ /* 0x080fe20000410000 */
[----:B------:R-:W2:Y:S01]  /*6bf0*/  LDSM.16.MT88.4 R12, [R225+0x1e000] ;  /* 0x01e00000e10c783b */ /* 0x000ea20000004200 */
[----:B------:R-:W-:Y:S02]  /*6c00*/  FMUL.FTZ R135, R135, R3 ;  /* 0x0000000387877220 */ /* 0x000fe40000410000 */
        /* <DEDUP_REMOVED lines=14> */
[----:B----4-:R-:W-:Y:S01]  /*6cf0*/  HMMA.16816.F32 R136, R4, R16, R136 ;  /* 0x000000100488723c */ /* 0x010fe20000001888 */
[----:B------:R-:W-:Y:S02]  /*6d00*/  FMUL.FTZ R143, R143, R3 ;  /* 0x000000038f8f7220 */ /* 0x000fe40000410000 */
[----:B------:R-:W-:-:S02]  /*6d10*/  FMUL.FTZ R144, R144, R176 ;  /* 0x000000b090907220 */ /* 0x000fc40000410000 */
[-C--:B------:R-:W-:Y:S02]  /*6d20*/  FMUL.FTZ R145, R145, R176.reuse ;  /* 0x000000b091917220 */ /* 0x080fe40000410000 */
[-C--:B------:R-:W-:Y:S01]  /*6d30*/  FMUL.FTZ R146, R146, R3.reuse ;  /* 0x0000000392927220 */ /* 0x080fe20000410000 */
[C---:B------:R-:W-:Y:S01]  /*6d40*/  HMMA.16816.F32 R156, R4.reuse, R18, R156 ;  /* 0x00000012049c723c */ /* 0x040fe2000000189c */
[-C--:B------:R-:W-:Y:S01]  /*6d50*/  FMUL.FTZ R147, R147, R3.reuse ;  /* 0x0000000393937220 */ /* 0x080fe20000410000 */
[----:B------:R-:W4:Y:S01]  /*6d60*/  LDSM.16.MT88.4 R16, [R228+0x18800] ;  /* 0x01880000e410783b */ /* 0x000f220000004200 */
        /* <DEDUP_REMOVED lines=8> */
[C---:B------:R-:W-:Y:S01]  /*6df0*/  HMMA.16816.F32 R144, R4.reuse, R14, R144 ;  /* 0x0000000e0490723c */ /* 0x040fe20000001890 */
[----:B------:R-:W2:Y:S01]  /*6e00*/  LDSM.16.MT88.4 R12, [R226+0x18800] ;  /* 0x01880000e20c783b */ /* 0x000ea20000004200 */
[-C--:B------:R-:W-:Y:S02]  /*6e10*/  FMUL.FTZ R151, R151, R3.reuse ;  /* 0x0000000397977220 */ /* 0x080fe40000410000 */
[----:B------:R-:W-:Y:S02]  /*6e20*/  FFMA.FTZ R174, R251, R176, R174 ;  /* 0x000000b0fbae7223 */ /* 0x000fe400000100ae */
[----:B------:R-:W-:Y:S01]  /*6e30*/  FFMA.FTZ R170, R249, R3, R170 ;  /* 0x00000003f9aa7223 */ /* 0x000fe200000100aa */
[----:B------:R-:W-:Y:S01]  /*6e40*/  MOV R3, R0 ;  /* 0x0000000000037202 */ /* 0x000fe20000000f00 */
[----:B-1----:R-:W-:Y:S01]  /*6e50*/  HMMA.16816.F32 R152, R4, R20, R152 ;  /* 0x000000140498723c */ /* 0x002fe20000001898 */
[----:B------:R-:W-:-:S02]  /*6e60*/  FADD.FTZ R173, R173, R174 ;  /* 0x000000aeadad7221 */ /* 0x000fc40000010000 */
[----:B------:R-:W-:Y:S02]  /*6e70*/  FADD.FTZ R169, R169, R170 ;  /* 0x000000aaa9a97221 */ /* 0x000fe40000010000 */
[----:B------:R-:W-:Y:S02]  /*6e80*/  FADD.FTZ R172, R172, R173 ;  /* 0x000000adacac7221 */ /* 0x000fe40000010000 */
[----:B------:R-:W-:Y:S01]  /*6e90*/  FADD.FTZ R168, R168, R169 ;  /* 0x000000a9a8a87221 */ /* 0x000fe20000010000 */
[----:B------:R-:W-:Y:S01]  /*6ea0*/  HMMA.16816.F32 R148, R4, R22, R148 ;  /* 0x000000160494723c */ /* 0x000fe20000001894 */
[----:B------:R-:W1:Y:S01]  /*6eb0*/  LDSM.16.MT88.4 R20, [R228+0x1a800] ;  /* 0x01a80000e414783b */ /* 0x000e620000004200 */
[----:B------:R-:W-:Y:S02]  /*6ec0*/  FADD.FTZ R171, R171, R172 ;  /* 0x000000acabab7221 */ /* 0x000fe40000010000 */
[----:B------:R-:W-:-:S03]  /*6ed0*/  FADD.FTZ R175, R175, R168 ;  /* 0x000000a8afaf7221 */ /* 0x000fc60000010000 */
[----:B---3--:R-:W-:Y:S01]  /*6ee0*/  F2FP.PACK_AB R4, R187, R186 ;  /* 0x000000babb04723e */ /* 0x008fe200000000ff */
[----:B------:R-:W-:Y:S01]  /*6ef0*/  FADD.FTZ R186, R186, R171 ;  /* 0x000000abbaba7221 */ /* 0x000fe20000010000 */
[----:B-----5:R-:W-:Y:S01]  /*6f00*/  F2FP.PACK_AB R5, R191, R190 ;  /* 0x000000bebf05723e */ /* 0x020fe200000000ff */
[----:B------:R-:W-:Y:S01]  /*6f10*/  FADD.FTZ R190, R190, R175 ;  /* 0x000000afbebe7221 */ /* 0x000fe20000010000 */
[----:B------:R-:W-:Y:S01]  /*6f20*/  F2FP.PACK_AB R6, R189, R188 ;  /* 0x000000bcbd06723e */ /* 0x000fe200000000ff */
[----:B------:R-:W-:Y:S01]  /*6f30*/  FADD.FTZ R187, R187, R186 ;  /* 0x000000babbbb7221 */ /* 0x000fe20000010000 */
[----:B------:R-:W-:Y:S01]  /*6f40*/  F2FP.PACK_AB R7, R193, R192 ;  /* 0x000000c0c107723e */ /* 0x000fe200000000ff */
[----:B------:R-:W-:Y:S02]  /*6f50*/  FADD.FTZ R191, R191, R190 ;  /* 0x000000bebfbf7221 */ /* 0x000fe40000010000 */
[----:B------:R-:W-:Y:S02]  /*6f60*/  FADD.FTZ R188, R188, R187 ;  /* 0x000000bbbcbc7221 */ /* 0x000fe40000010000 */
[----:B------:R-:W-:-:S02]  /*6f70*/  FADD.FTZ R192, R192, R191 ;  /* 0x000000bfc0c07221 */ /* 0x000fc40000010000 */
[----:B----4-:R-:W-:Y:S01]  /*6f80*/  HMMA.16816.F32 R160, R4, R16, R160 ;  /* 0x0000001004a0723c */ /* 0x010fe200000018a0 */
        /* <DEDUP_REMOVED lines=25> */
[C---:B-----5:R-:W-:Y:S08]  /*7120*/  HMMA.16816.F32 R96, R4.reuse, R24, R96 ;  /* 0x000000180460723c */ /* 0x060ff00000001860 */
        /* <DEDUP_REMOVED lines=20> */
[C---:B------:R-:W-:Y:S08]  /*7270*/  HMMA.16816.F32 R140, R4.reuse, R32, R140 ;  /* 0x00000020048c723c */ /* 0x040ff0000000188c */
[----:B------:R-:W-:Y:S01]  /*7280*/  HMMA.16816.F32 R144, R4, R34, R144 ;  /* 0x000000220490723c */ /* 0x000fe20000001890 */
[----:B------:R-:W-:Y:S06]  /*7290*/  LDSM.16.MT88.4 R32, [R226+0x1f000] ;  /* 0x01f00000e220783b */ /* 0x000fec0000004200 */
        /* <DEDUP_REMOVED lines=51> */
[C---:B------:R-:W-:Y:S08]  /*75d0*/  HMMA.16816.F32 R136, R4.reuse, R32, R136 ;  /* 0x000000200488723c */ /* 0x040ff00000001888 */
[C---:B------:R-:W-:Y:S01]  /*75e0*/  HMMA.16816.F32 R156, R4.reuse, R34, R156 ;  /* 0x00000022049c723c */ /* 0x040fe2000000189c */
[----:B------:R-:W-:Y:S07]  /*75f0*/  LDSM.16.MT88.4 R32, [R228+0x1b800] ;  /* 0x01b80000e420783b */ /* 0x000fee0000004200 */
[C---:B------:R-:W-:Y:S07]  /*7600*/  HMMA.16816.F32 R140, R4.reuse, R164, R140 ;  /* 0x000000a4048c723c */ /* 0x040fee000000188c */
[----:B------:R-:W-:Y:S01]  /*7610*/  MOV R164, R200 ;  /* 0x000000c800a47202 */ /* 0x000fe20000000f00 */
[C---:B------:R-:W-:Y:S08]  /*7620*/  HMMA.16816.F32 R144, R4.reuse, R166, R144 ;  /* 0x000000a60490723c */ /* 0x040ff00000001890 */
[C---:B-----5:R-:W-:Y:S08]  /*7630*/  HMMA.16816.F32 R152, R4.reuse, R24, R152 ;  /* 0x000000180498723c */ /* 0x060ff00000001898 */
        /* <DEDUP_REMOVED lines=24> */
[C---:B-1----:R-:W-:Y:S08]  /*77c0*/  HMMA.16816.F32 R80, R4.reuse, R20, R80 ;  /* 0x000000140450723c */ /* 0x042ff00000001850 */
[C---:B------:R-:W-:Y:S01]  /*77d0*/  HMMA.16816.F32 R84, R4.reuse, R22, R84 ;  /* 0x000000160454723c */ /* 0x040fe20000001854 */
[----:B------:R-:W1:Y:S07]  /*77e0*/  LDSM.16.MT88.4 R20, [R228+0x1f800] ;  /* 0x01f80000e414783b */ /* 0x000e6e0000004200 */
[C---:B------:R-:W-:Y:S01]  /*77f0*/  HMMA.16816.F32 R60, R4.reuse, R30, R60 ;  /* 0x0000001e043c723c */ /* 0x040fe2000000183c */
[----:B------:R-:W4:Y:S07]  /*7800*/  LDSM.16.MT88.4 R28, [R226+0x1d800] ;  /* 0x01d80000e21c783b */ /* 0x000f2e0000004200 */
[C---:B------:R-:W-:Y:S08]  /*7810*/  HMMA.16816.F32 R64, R4.reuse, R32, R64 ;  /* 0x000000200440723c */ /* 0x040ff00000001840 */
[C---:B------:R-:W-:Y:S01]  /*7820*/  HMMA.16816.F32 R68, R4.reuse, R34, R68 ;  /* 0x000000220444723c */ /* 0x040fe20000001844 */
[----:B------:R-:W5:Y:S07]  /*7830*/  LDSM.16.MT88.4 R32, [R225+0x1d800] ;  /* 0x01d80000e120783b */ /* 0x000f6e0000004200 */
[C---:B------:R-:W-:Y:S08]  /*7840*/  HMMA.16816.F32 R72, R4.reuse, R24, R72 ;  /* 0x000000180448723c */ /* 0x040ff00000001848 */
[C---:B------:R-:W-:Y:S01]  /*7850*/  HMMA.16816.F32 R76, R4.reuse, R26, R76 ;  /* 0x0000001a044c723c */ /* 0x040fe2000000184c */
[----:B------:R-:W4:Y:S07]  /*7860*/  LDSM.16.MT88.4 R24, [R224+0x1d800] ;  /* 0x01d80000e018783b */ /* 0x000f2e0000004200 */
[C---:B---3--:R-:W-:Y:S08]  /*7870*/  HMMA.16816.F32 R88, R4.reuse, R16, R88 ;  /* 0x000000100458723c */ /* 0x048ff00000001858 */
[C---:B------:R-:W-:Y:S01]  /*7880*/  HMMA.16816.F32 R92, R4.reuse, R18, R92 ;  /* 0x00000012045c723c */ /* 0x040fe2000000185c */
[----:B------:R-:W3:Y:S07]  /*7890*/  LDSM.16.MT88.4 R16, [R226+0x1f800] ;  /* 0x01f80000e210783b */ /* 0x000eee0000004200 */
[C---:B--2---:R-:W-:Y:S08]  /*78a0*/  HMMA.16816.F32 R96, R4.reuse, R12, R96 ;  /* 0x0000000c0460723c */ /* 0x044ff00000001860 */
[C---:B------:R-:W-:Y:S01]  /*78b0*/  HMMA.16816.F32 R100, R4.reuse, R14, R100 ;  /* 0x0000000e0464723c */ /* 0x040fe20000001864 */
[----:B------:R-:W2:Y:S07]  /*78c0*/  LDSM.16.MT88.4 R12, [R225+0x1f800] ;  /* 0x01f80000e10c783b */ /* 0x000eae0000004200 */
[C---:B-1----:R-:W-:Y:S08]  /*78d0*/  HMMA.16816.F32 R128, R4.reuse, R20, R128 ;  /* 0x000000140480723c */ /* 0x042ff00000001880 */
[C---:B------:R-:W-:Y:S01]  /*78e0*/  HMMA.16816.F32 R132, R4.reuse, R22, R132 ;  /* 0x000000160484723c */ /* 0x040fe20000001884 */
[----:B------:R-:W1:Y:S07]  /*78f0*/  LDSM.16.MT88.4 R20, [R224+0x1f800] ;  /* 0x01f80000e014783b */ /* 0x000e6e0000004200 */
[C---:B----4-:R-:W-:Y:S08]  /*7900*/  HMMA.16816.F32 R104, R4.reuse, R28, R104 ;  /* 0x0000001c0468723c */ /* 0x050ff00000001868 */
[C---:B------:R-:W-:Y:S08]  /*7910*/  HMMA.16816.F32 R108, R4.reuse, R30, R108 ;  /* 0x0000001e046c723c */ /* 0x040ff0000000186c */
[C---:B-----5:R-:W-:Y:S08]  /*7920*/  HMMA.16816.F32 R112, R4.reuse, R32, R112 ;  /* 0x000000200470723c */ /* 0x060ff00000001870 */
[C---:B------:R-:W-:Y:S08]  /*7930*/  HMMA.16816.F32 R116, R4.reuse, R34, R116 ;  /* 0x000000220474723c */ /* 0x040ff00000001874 */
[C---:B------:R-:W-:Y:S08]  /*7940*/  HMMA.16816.F32 R120, R4.reuse, R24, R120 ;  /* 0x000000180478723c */ /* 0x040ff00000001878 */
[C---:B------:R-:W-:Y:S08]  /*7950*/  HMMA.16816.F32 R124, R4.reuse, R26, R124 ;  /* 0x0000001a047c723c */ /* 0x040ff0000000187c */
[C---:B---3--:R-:W-:Y:S08]  /*7960*/  HMMA.16816.F32 R136, R4.reuse, R16, R136 ;  /* 0x000000100488723c */ /* 0x048ff00000001888 */
[C---:B------:R-:W-:Y:S08]  /*7970*/  HMMA.16816.F32 R156, R4.reuse, R18, R156 ;  /* 0x00000012049c723c */ /* 0x040ff0000000189c */
[C---:B--2---:R-:W-:Y:S08]  /*7980*/  HMMA.16816.F32 R140, R4.reuse, R12, R140 ;  /* 0x0000000c048c723c */ /* 0x044ff0000000188c */
[C---:B------:R-:W-:Y:S08]  /*7990*/  HMMA.16816.F32 R144, R4.reuse, R14, R144 ;  /* 0x0000000e0490723c */ /* 0x040ff00000001890 */
[C---:B-1----:R-:W-:Y:S08]  /*79a0*/  HMMA.16816.F32 R152, R4.reuse, R20, R152 ;  /* 0x000000140498723c */ /* 0x042ff00000001898 */
[----:B------:R-:W-:Y:S01]  /*79b0*/  HMMA.16816.F32 R148, R4, R22, R148 ;  /* 0x000000160494723c */ /* 0x000fe20000001894 */
[----:B------:R-:W-:Y:S11]  /*79c0*/  @!P0 BRA `(.L_x_152) ;  /* 0x000034c000008947 */ /* 0x000ff60003800000 */
[----:B------:R-:W-:Y:S01]  /*79d0*/  UIADD3 UR11, UR8, -0x3, URZ ;  /* 0xfffffffd080b7890 */ /* 0x000fe2000fffe03f */
[----:B------:R-:W-:-:S04]  /*79e0*/  DEPBAR.LE SB0, 0x0 ;  /* 0x000080000000791a */ /* 0x000fc80000000000 */
[----:B------:R-:W-:Y:S01]  /*79f0*/  USHF.R.S32.HI UR6, URZ, 0x1f, UR11 ;  /* 0x0000001f3f067899 */ /* 0x000fe2000801140b */
[----:B------:R-:W-:Y:S01]  /*7a00*/  IMAD.MOV.U32 R4, RZ, RZ, c[0x0][0x1a0] ;  /* 0x00006800ff047624 */ /* 0x000fe200078e00ff */
[----:B------:R-:W-:Y:S01]  /*7a10*/  ULDC.64 UR4, c[0x0][0x1a0] ;  /* 0x0000680000047ab9 */ /* 0x000fe20000000a00 */
[----:B------:R-:W-:Y:S01]  /*7a20*/  IMAD.MOV.U32 R3, RZ, RZ, c[0x0][0x1a4] ;  /* 0x00006900ff037624 */ /* 0x000fe200078e00ff */
[----:B------:R-:W-:Y:S02]  /*7a30*/  UIMAD UR6, UR6, UR4, URZ ;  /* 0x00000004060672a4 */ /* 0x000fe4000f8e023f */
        /* <DEDUP_REMOVED lines=11> */
[----:B------:R-:W-:Y:S02]  /*7af0*/  LEA R14, P0, R4, R12, 0x6 ;  /* 0x0000000c040e7211 */ /* 0x000fe400078030ff */
[----:B------:R-:W-:-:S04]  /*7b00*/  LEA.HI.X R13, R6, c[0x0][0x174], R5, 0x1, P1 ;  /* 0x00005d00060d7a11 */ /* 0x000fc800008f0c05 */
[----:B------:R-:W-:Y:S01]  /*7b10*/  LEA.HI.X R15, R4, R13, R3, 0x6, P0 ;  /* 0x0000000d040f7211 */ /* 0x000fe200000f3403 */
        /* <DEDUP_REMOVED lines=210> */
[C---:B------:R-:W-:Y:S01]  /*8840*/  IADD3 R11, R3.reuse, 0x1, RZ ;  /* 0x00000001030b7810 */ /* 0x040fe20007ffe0ff */
[----:B------:R-:W1:Y:S01]  /*8850*/  LDSM.16.M88.4 R184, [R220+0x7000] ;  /* 0x00700000dcb8783b */ /* 0x000e620000000200 */
[----:B------:R-:W-:Y:S02]  /*8860*/  IADD3 R23, R3, 0x11, RZ ;  /* 0x0000001103177810 */ /* 0x000fe40007ffe0ff */
[C---:B------:R-:W-:Y:S02]  /*8870*/  ISETP.GE.AND P6, PT, R11.reuse, R10, PT ;  /* 0x0000000a0b00720c */ /* 0x040fe40003fc6270 */
[----:B------:R-:W-:Y:S01]  /*8880*/  ISETP.GE.AND P4, PT, R11, R2, PT ;  /* 0x000000020b00720c */ /* 0x000fe20003f86270 */
[----:B-----5:R-:W-:Y:S01]  /*8890*/  HMMA.16816.F32 R176, R24, R16, R176 ;  /* 0x0000001018b0723c */ /* 0x020fe200000018b0 */
[----:B------:R-:W-:-:S04]  /*88a0*/  IADD3 R11, R3, 0x9, RZ ;  /* 0x00000009030b7810 */ /* 0x000fc80007ffe0ff */
[----:B------:R-:W-:Y:S02]  /*88b0*/  ISETP.GE.AND P1, PT, R11, R10, PT ;  /* 0x0000000a0b00720c */ /* 0x000fe40003f26270 */
[----:B------:R-:W-:Y:S01]  /*88c0*/  IADD3 R17, R3, 0x8, RZ ;  /* 0x0000000803117810 */ /* 0x000fe20007ffe0ff */
[----:B------:R-:W-:Y:S01]  /*88d0*/  HMMA.16816.F32 R172, R24, R18, R172 ;  /* 0x0000001218ac723c */ /* 0x000fe200000018ac */
[----:B------:R-:W-:Y:S02]  /*88e0*/  ISETP.GE.AND P3, PT, R11, R2, PT ;  /* 0x000000020b00720c */ /* 0x000fe40003f66270 */
[C---:B------:R-:W-:Y:S02]  /*88f0*/  ISETP.GE.AND P2, PT, R17.reuse, R10, PT ;  /* 0x0000000a1100720c */ /* 0x040fe40003f46270 */
[----:B------:R-:W-:Y:S02]  /*8900*/  ISETP.GE.AND P5, PT, R17, R2, PT ;  /* 0x000000021100720c */ /* 0x000fe40003fa6270 */
[----:B------:R-:W-:Y:S01]  /*8910*/  IADD3 R17, R3, 0x10, RZ ;  /* 0x0000001003117810 */ /* 0x000fe20007ffe0ff */
[----:B------:R-:W-:Y:S01]  /*8920*/  HMMA.16816.F32 R12, R192, R196, R12 ;  /* 0x000000c4c00c723c */ /* 0x000fe2000000180c */
[----:B------:R-:W-:-:S02]  /*8930*/  FSEL R11, R4, -INF , !P2 ;  /* 0xff800000040b7808 */ /* 0x000fc40005000000 */
[C---:B------:R-:W-:Y:S02]  /*8940*/  ISETP.GE.AND P0, PT, R17.reuse, R10, PT ;  /* 0x0000000a1100720c */ /* 0x040fe40003f06270 */
[----:B------:R-:W-:Y:S02]  /*8950*/  ISETP.GE.AND P2, PT, R17, R2, PT ;  /* 0x000000021100720c */ /* 0x000fe40003f46270 */
[----:B------:R-:W2:Y:S01]  /*8960*/  LDSM.16.M88.4 R16, [R220+0x7800] ;  /* 0x00780000dc10783b */ /* 0x000ea20000000200 */
[----:B------:R-:W-:Y:S01]  /*8970*/  HMMA.16816.F32 R32, R192, R180, R32 ;  /* 0x000000b4c020723c */ /* 0x000fe20000001820 */
[----:B------:R-:W-:Y:S01]  /*8980*/  FSEL R6, R6, -INF , !P5 ;  /* 0xff80000006067808 */ /* 0x000fe20006800000 */
[----:B------:R-:W-:-:S04]  /*8990*/  DEPBAR.LE SB0, 0x0 ;  /* 0x000080000000791a */ /* 0x000fc80000000000 */
[----:B------:R-:W-:Y:S02]  /*89a0*/  FSEL R5, R5, -INF , !P1 ;  /* 0xff80000005057808 */ /* 0x000fe40004800000 */
[----:B------:R-:W-:Y:S01]  /*89b0*/  HMMA.16816.F32 R28, R192, R182, R28 ;  /* 0x000000b6c01c723c */ /* 0x000fe2000000181c */
[C---:B------:R-:W-:Y:S02]  /*89c0*/  ISETP.GE.AND P5, PT, R23.reuse, R10, PT ;  /* 0x0000000a1700720c */ /* 0x040fe40003fa6270 */
[----:B------:R-:W-:Y:S02]  /*89d0*/  ISETP.GE.AND P1, PT, R23, R2, PT ;  /* 0x000000021700720c */ /* 0x000fe40003f26270 */
[----:B------:R-:W-:Y:S02]  /*89e0*/  FSEL R4, R7, -INF , !P3 ;  /* 0xff80000007047808 */ /* 0x000fe40005800000 */
[C---:B------:R-:W-:Y:S01]  /*89f0*/  IADD3 R23, R3.reuse, 0x18, RZ ;  /* 0x0000001803177810 */ /* 0x040fe20007ffe0ff */
[----:B-1----:R-:W-:Y:S01]  /*8a00*/  HMMA.16816.F32 R168, R24, R184, R168 ;  /* 0x000000b818a8723c */ /* 0x002fe200000018a8 */
[----:B------:R-:W-:-:S02]  /*8a10*/  IADD3 R7, R3, 0x19, RZ ;  /* 0x0000001903077810 */ /* 0x000fc40007ffe0ff */
[----:B------:R-:W-:Y:S02]  /*8a20*/  FSEL R189, R177, -INF , !P5 ;  /* 0xff800000b1bd7808 */ /* 0x000fe40006800000 */
[-C--:B------:R-:W-:Y:S02]  /*8a30*/  ISETP.GE.AND P3, PT, R23, R10.reuse, PT ;  /* 0x0000000a1700720c */ /* 0x080fe40003f66270 */
[----:B------:R-:W-:Y:S01]  /*8a40*/  FSEL R184, R178, -INF , !P2 ;  /* 0xff800000b2b87808 */ /* 0x000fe20005000000 */
[----:B------:R-:W-:Y:S01]  /*8a50*/  HMMA.16816.F32 R164, R24, R186, R164 ;  /* 0x000000ba18a4723c */ /* 0x000fe200000018a4 */
[----:B------:R-:W-:Y:S02]  /*8a60*/  FSEL R199, R176, -INF , !P0 ;  /* 0xff800000b0c77808 */ /* 0x000fe40004000000 */
[C---:B------:R-:W-:Y:S02]  /*8a70*/  ISETP.GE.AND P2, PT, R7.reuse, R10, PT ;  /* 0x0000000a0700720c */ /* 0x040fe40003f46270 */
[----:B------:R-:W-:-:S02]  /*8a80*/  ISETP.GE.AND P5, PT, R7, R2, PT ;  /* 0x000000020700720c */ /* 0x000fc40003fa6270 */
[----:B------:R-:W-:Y:S01]  /*8a90*/  ISETP.GE.AND P0, PT, R23, R2, PT ;  /* 0x000000021700720c */ /* 0x000fe20003f06270 */
[C---:B------:R-:W-:Y:S01]  /*8aa0*/  HMMA.16816.F32 R12, R24.reuse, R20, R12 ;  /* 0x00000014180c723c */ /* 0x040fe2000000180c */
[C---:B------:R-:W-:Y:S02]  /*8ab0*/  IADD3 R7, R3.reuse, 0x20, RZ ;  /* 0x0000002003077810 */ /* 0x040fe40007ffe0ff */
[----:B------:R-:W-:Y:S02]  /*8ac0*/  IADD3 R23, R3, 0x21, RZ ;  /* 0x0000002103177810 */ /* 0x000fe40007ffe0ff */
[----:B------:R-:W-:Y:S02]  /*8ad0*/  FSEL R198, R179, -INF , !P1 ;  /* 0xff800000b3c67808 */ /* 0x000fe40004800000 */
[----:B------:R-:W-:Y:S01]  /*8ae0*/  FSEL R187, R172, -INF , !P3 ;  /* 0xff800000acbb7808 */ /* 0x000fe20005800000 */
[----:B--2---:R-:W-:Y:S01]  /*8af0*/  HMMA.16816.F32 R32, R24, R16, R32 ;  /* 0x000000101820723c */ /* 0x004fe20000001820 */
[----:B------:R-:W-:-:S02]  /*8b00*/  ISETP.GE.AND P1, PT, R7, R10, PT ;  /* 0x0000000a0700720c */ /* 0x000fc40003f26270 */
[----:B------:R-:W-:Y:S02]  /*8b10*/  ISETP.GE.AND P3, PT, R7, R2, PT ;  /* 0x000000020700720c */ /* 0x000fe40003f66270 */
[----:B------:R-:W-:Y:S02]  /*8b20*/  FSEL R186, R174, -INF , !P0 ;  /* 0xff800000aeba7808 */ /* 0x000fe40004000000 */
[----:B------:R-:W-:Y:S01]  /*8b30*/  ISETP.GE.AND P0, PT, R23, R10, PT ;  /* 0x0000000a1700720c */ /* 0x000fe20003f06270 */
[----:B------:R-:W-:Y:S01]  /*8b40*/  HMMA.16816.F32 R28, R24, R18, R28 ;  /* 0x00000012181c723c */ /* 0x000fe2000000181c */
[C---:B------:R-:W-:Y:S02]  /*8b50*/  IADD3 R7, R3.reuse, 0x28, RZ ;  /* 0x0000002803077810 */ /* 0x040fe40007ffe0ff */
[----:B------:R-:W-:Y:S02]  /*8b60*/  IADD3 R21, R3, 0x29, RZ ;  /* 0x0000002903157810 */ /* 0x000fe40007ffe0ff */
[----:B------:R-:W-:-:S02]  /*8b70*/  FSEL R185, R173, -INF , !P2 ;  /* 0xff800000adb97808 */ /* 0x000fc40005000000 */
[----:B------:R-:W-:Y:S02]  /*8b80*/  FSEL R196, R175, -INF , !P5 ;  /* 0xff800000afc47808 */ /* 0x000fe40006800000 */
[----:B------:R-:W-:Y:S02]  /*8b90*/  FSEL R197, R168, -INF , !P1 ;  /* 0xff800000a8c57808 */ /* 0x000fe40004800000 */
[----:B------:R-:W-:Y:S02]  /*8ba0*/  ISETP.GE.AND P2, PT, R23, R2, PT ;  /* 0x000000021700720c */ /* 0x000fe40003f46270 */
[C---:B------:R-:W-:Y:S02]  /*8bb0*/  ISETP.GE.AND P5, PT, R7.reuse, R10, PT ;  /* 0x0000000a0700720c */ /* 0x040fe40003fa6270 */
[----:B------:R-:W-:Y:S02]  /*8bc0*/  ISETP.GE.AND P1, PT, R7, R2, PT ;  /* 0x000000020700720c */ /* 0x000fe40003f26270 */
[----:B------:R-:W-:-:S02]  /*8bd0*/  FSEL R191, R169, -INF , !P0 ;  /* 0xff800000a9bf7808 */ /* 0x000fc40004000000 */
[----:B------:R-:W-:Y:S02]  /*8be0*/  ISETP.GE.AND P0, PT, R21, R2, PT ;  /* 0x000000021500720c */ /* 0x000fe40003f06270 */
[C---:B------:R-:W-:Y:S02]  /*8bf0*/  IADD3 R7, R3.reuse, 0x30, RZ ;  /* 0x0000003003077810 */ /* 0x040fe40007ffe0ff */
[----:B------:R-:W-:Y:S02]  /*8c00*/  IADD3 R17, R3, 0x31, RZ ;  /* 0x0000003103117810 */ /* 0x000fe40007ffe0ff */
[----:B------:R-:W-:Y:S02]  /*8c10*/  FSEL R190, R171, -INF , !P2 ;  /* 0xff800000abbe7808 */ /* 0x000fe40005000000 */
[----:B------:R-:W-:Y:S01]  /*8c20*/  FSEL R195, R164, -INF , !P5 ;  /* 0xff800000a4c37808 */ /* 0x000fe20006800000 */
[----:B------:R-:W-:Y:S01]  /*8c30*/  BAR.SYNC.DEFER_BLOCKING 0x0 ;  /* 0x0000000000007b1d */ /* 0x000fe20000010000 */
[----:B------:R-:W-:-:S02]  /*8c40*/  ISETP.GE.AND P2, PT, R7, R10, PT ;  /* 0x0000000a0700720c */ /* 0x000fc40003f46270 */
[----:B------:R-:W-:Y:S02]  /*8c50*/  ISETP.GE.AND P5, PT, R7, R2, PT ;  /* 0x000000020700720c */ /* 0x000fe40003fa6270 */
[----:B------:R-:W-:Y:S02]  /*8c60*/  FSEL R188, R166, -INF , !P1 ;  /* 0xff800000a6bc7808 */ /* 0x000fe40004800000 */
[----:B------:R-:W-:Y:S02]  /*8c70*/  FSEL R194, R167, -INF , !P0 ;  /* 0xff800000a7c27808 */ /* 0x000fe40004000000 */
[----:B------:R-:W-:Y:S02]  /*8c80*/  FSEL R16, R15, -INF , !P4 ;  /* 0xff8000000f107808 */ /* 0x000fe40006000000 */
[-C--:B------:R-:W-:Y:S02]  /*8c90*/  ISETP.GE.AND P1, PT, R17, R10.reuse, PT ;  /* 0x0000000a1100720c */ /* 0x080fe40003f26270 */
[----:B------:R-:W-:-:S02]  /*8ca0*/  ISETP.GE.AND P0, PT, R3, R10, PT ;  /* 0x0000000a0300720c */ /* 0x000fc40003f06270 */
[C---:B------:R-:W-:Y:S02]  /*8cb0*/  ISETP.GE.AND P4, PT, R3.reuse, R2, PT ;  /* 0x000000020300720c */ /* 0x040fe40003f86270 */
[C---:B------:R-:W-:Y:S02]  /*8cc0*/  IADD3 R7, R3.reuse, 0x38, RZ ;  /* 0x0000003803077810 */ /* 0x040fe40007ffe0ff */
[----:B------:R-:W-:Y:S02]  /*8cd0*/  IADD3 R3, R3, 0x39, RZ ;  /* 0x0000003903037810 */ /* 0x000fe40007ffe0ff */
[----:B------:R-:W-:Y:S02]  /*8ce0*/  FSEL R168, R34, -INF , !P5 ;  /* 0xff80000022a87808 */ /* 0x000fe40006800000 */
[----:B------:R-:W-:Y:S02]  /*8cf0*/  FSEL R181, R33, -INF , !P1 ;  /* 0xff80000021b57808 */ /* 0x000fe40004800000 */
[----:B------:R-:W-:-:S02]  /*8d00*/  ISETP.GE.AND P5, PT, R3, R10, PT ;  /* 0x0000000a0300720c */ /* 0x000fc40003fa6270 */
[----:B------:R-:W-:Y:S02]  /*8d10*/  ISETP.GE.AND P1, PT, R3, R2, PT ;  /* 0x000000020300720c */ /* 0x000fe40003f26270 */
[----:B------:R-:W-:Y:S02]  /*8d20*/  FSEL R3, R12, -INF , !P0 ;  /* 0xff8000000c037808 */ /* 0x000fe40004000000 */
[----:B------:R-:W-:Y:S02]  /*8d30*/  PLOP3.LUT P0, PT, PT, PT, UP0, 0x80, 0x0 ;  /* 0x000000000000781c */ /* 0x000fe40003f0f008 */
[----:B------:R-:W-:Y:S02]  /*8d40*/  FSEL R192, R170, -INF , !P3 ;  /* 0xff800000aac07808 */ /* 0x000fe40005800000 */
[----:B------:R-:W-:Y:S02]  /*8d50*/  ISETP.GE.AND P3, PT, R21, R10, PT ;  /* 0x0000000a1500720c */ /* 0x000fe40003f66270 */
[----:B------:R-:W-:-:S02]  /*8d60*/  FSEL R13, R13, -INF , !P6 ;  /* 0xff8000000d0d7808 */ /* 0x000fc40007000000 */
[----:B------:R-:W-:Y:S02]  /*8d70*/  FSEL R193, R165, -INF , !P3 ;  /* 0xff800000a5c17808 */ /* 0x000fe40005800000 */
[----:B------:R-:W-:Y:S02]  /*8d80*/  FSEL R183, R32, -INF , !P2 ;  /* 0xff80000020b77808 */ /* 0x000fe40005000000 */
[----:B------:R-:W-:Y:S02]  /*8d90*/  ISETP.GE.AND P3, PT, R17, R2, PT ;  /* 0x000000021100720c */ /* 0x000fe40003f66270 */
[C---:B------:R-:W-:Y:S02]  /*8da0*/  ISETP.GE.AND P6, PT, R7.reuse, R10, PT ;  /* 0x0000000a0700720c */ /* 0x040fe40003fc6270 */
        /* <DEDUP_REMOVED lines=8> */
[----:B------:R-:W-:Y:S02]  /*8e30*/  UIADD3 UR7, UR8, -0x4, URZ ;  /* 0xfffffffc08077890 */ /* 0x000fe4000fffe03f */
[----:B------:R-:W-:-:S02]  /*8e40*/  ULDC.64 UR4, c[0x0][0x198] ;  /* 0x0000660000047ab9 */ /* 0x000fc40000000a00 */
        /* <DEDUP_REMOVED lines=26> */
.L_x_154:
        /* <DEDUP_REMOVED lines=46> */
[----:B------:R-:W-:-:S05]  /*92d0*/  FMUL.FTZ R170, R164, c[0x0][0x23c] ;  /* 0x00008f00a4aa7a20 */ /* 0x000fca0000410000 */
[----:B------:R-:W-:-:S05]  /*92e0*/  FSEL R170, R170, RZ, P1 ;  /* 0x000000ffaaaa7208 */ /* 0x000fca0000800000 */
[--C-:B------:R-:W-:Y:S01]  /*92f0*/  FFMA.FTZ R172, R3, c[0x0][0x23c], -R170.reuse ;  /* 0x00008f0003ac7a23 */ /* 0x100fe200000108aa */
[----:B--2---:R-:W-:Y:S01]  /*9300*/  FMNMX.FTZ R3, R7, R2, !PT ;  /* 0x0000000207037209 */ /* 0x004fe20007810000 */
[--C-:B------:R-:W-:Y:S01]  /*9310*/  FFMA.FTZ R165, R5, c[0x0][0x23c], -R170.reuse ;  /* 0x00008f0005a57a23 */ /* 0x100fe200000108aa */
[----:B------:R-:W-:Y:S01]  /*9320*/  FSEL R5, R164, RZ, P1 ;  /* 0x000000ffa4057208 */ /* 0x000fe20000800000 */
[--C-:B------:R-:W-:Y:S01]  /*9330*/  FFMA.FTZ R166, R11, c[0x0][0x23c], -R170.reuse ;  /* 0x00008f000ba67a23 */ /* 0x100fe200000108aa */
[C---:B------:R-:W-:Y:S01]  /*9340*/  FSETP.NEU.FTZ.AND P0, PT, R3.reuse, -INF , PT ;  /* 0xff8000000300780b */ /* 0x040fe20003f1d000 */
[C---:B------:R-:W-:Y:S01]  /*9350*/  FMUL.FTZ R177, R3.reuse, c[0x0][0x23c] ;  /* 0x00008f0003b17a20 */ /* 0x040fe20000410000 */
[----:B------:R-:W-:Y:S01]  /*9360*/  MUFU.EX2 R172, R172 ;  /* 0x000000ac00ac7308 */ /* 0x000fe20000000800 */
[----:B------:R-:W-:Y:S01]  /*9370*/  FADD.FTZ R5, R200, -R5 ;  /* 0x80000005c8057221 */ /* 0x000fe20000010000 */
[----:B------:R-:W-:Y:S01]  /*9380*/  FSEL R7, R3, RZ, P0 ;  /* 0x000000ff03077208 */ /* 0x000fe20000000000 */
[----:B------:R-:W-:Y:S01]  /*9390*/  FFMA.FTZ R167, R13, c[0x0][0x23c], -R170 ;  /* 0x00008f000da77a23 */ /* 0x000fe200000108aa */
[----:B------:R-:W-:Y:S01]  /*93a0*/  FSEL R177, R177, RZ, P0 ;  /* 0x000000ffb1b17208 */ /* 0x000fe20000000000 */
[----:B------:R-:W-:Y:S01]  /*93b0*/  FMUL.FTZ R174, R5, c[0x0][0x23c] ;  /* 0x00008f0005ae7a20 */ /* 0x000fe20000410000 */
[----:B------:R-:W-:Y:S01]  /*93c0*/  PLOP3.LUT P0, PT, PT, PT, UP0, 0x80, 0x0 ;  /* 0x000000000000781c */ /* 0x000fe20003f0f008 */
[----:B------:R-:W-:Y:S01]  /*93d0*/  FADD.FTZ R7, R0, -R7 ;  /* 0x8000000700077221 */ /* 0x000fe20000010000 */
[----:B------:R-:W-:Y:S01]  /*93e0*/  MUFU.EX2 R166, R166 ;  /* 0x000000a600a67308 */ /* 0x000fe20000000800 */
[----:B------:R-:W-:-:S02]  /*93f0*/  FFMA.FTZ R11, R14, c[0x0][0x23c], -R177 ;  /* 0x00008f000e0b7a23 */ /* 0x000fc400000108b1 */
[--C-:B------:R-:W-:Y:S01]  /*9400*/  FFMA.FTZ R10, R16, c[0x0][0x23c], -R177.reuse ;  /* 0x00008f00100a7a23 */ /* 0x100fe200000108b1 */
[----:B------:R-:W-:Y:S01]  /*9410*/  LDSM.16.MT88.4 R12, [R225+0x18000] ;  /* 0x01800000e10c783b */ /* 0x000fe20000004200 */
[--C-:B------:R-:W-:Y:S02]  /*9420*/  FFMA.FTZ R2, R6, c[0x0][0x23c], -R177.reuse ;  /* 0x00008f0006027a23 */ /* 0x100fe400000108b1 */
[----:B------:R-:W-:Y:S01]  /*9430*/  FFMA.FTZ R173, R4, c[0x0][0x23c], -R177 ;  /* 0x00008f0004ad7a23 */ /* 0x000fe200000108b1 */
[----:B------:R-:W1:Y:S01]  /*9440*/  MUFU.EX2 R167, R167 ;  /* 0x000000a700a77308 */ /* 0x000e620000000800 */
[----:B------:R-:W-:Y:S01]  /*9450*/  FMUL.FTZ R0, R7, c[0x0][0x23c] ;  /* 0x00008f0007007a20 */ /* 0x000fe20000410000 */
[----:B------:R-:W2:Y:S01]  /*9460*/  LDSM.16.MT88.4 R16, [R226+0x18000] ;  /* 0x01800000e210783b */ /* 0x000ea20000004200 */
[--C-:B------:R-:W-:Y:S02]  /*9470*/  FFMA.FTZ R180, R189, c[0x0][0x23c], -R170.reuse ;  /* 0x00008f00bdb47a23 */ /* 0x100fe400000108aa */
[----:B------:R-:W-:-:S02]  /*9480*/  FFMA.FTZ R182, R187, c[0x0][0x23c], -R170 ;  /* 0x00008f00bbb67a23 */ /* 0x000fc400000108aa */
[--C-:B------:R-:W-:Y:S01]  /*9490*/  FFMA.FTZ R179, R199, c[0x0][0x23c], -R170.reuse ;  /* 0x00008f00c7b37a23 */ /* 0x100fe200000108aa */
[----:B------:R-:W3:Y:S01]  /*94a0*/  MUFU.EX2 R165, R165 ;  /* 0x000000a500a57308 */ /* 0x000ee20000000800 */
[----:B------:R-:W-:Y:S02]  /*94b0*/  FFMA.FTZ R185, R185, c[0x0][0x23c], -R170 ;  /* 0x00008f00b9b97a23 */ /* 0x000fe400000108aa */
[--C-:B------:R-:W-:Y:S02]  /*94c0*/  FFMA.FTZ R184, R184, c[0x0][0x23c], -R177.reuse ;  /* 0x00008f00b8b87a23 */ /* 0x100fe400000108b1 */
[--C-:B------:R-:W-:Y:S02]  /*94d0*/  FFMA.FTZ R187, R198, c[0x0][0x23c], -R177.reuse ;  /* 0x00008f00c6bb7a23 */ /* 0x100fe400000108b1 */
[--C-:B------:R-:W-:Y:S01]  /*94e0*/  FFMA.FTZ R186, R186, c[0x0][0x23c], -R177.reuse ;  /* 0x00008f00baba7a23 */ /* 0x100fe200000108b1 */
[----:B------:R-:W-:Y:S01]  /*94f0*/  MUFU.EX2 R11, R11 ;  /* 0x0000000b000b7308 */ /* 0x000fe20000000800 */
[----:B-1----:R-:W-:Y:S01]  /*9500*/  F2FP.PACK_AB R4, R167, R172 ;  /* 0x000000aca704723e */ /* 0x002fe200000000ff */
[----:B------:R-:W-:-:S02]  /*9510*/  FFMA.FTZ R189, R196, c[0x0][0x23c], -R177 ;  /* 0x00008f00c4bd7a23 */ /* 0x000fc400000108b1 */
[--C-:B------:R-:W-:Y:S02]  /*9520*/  FFMA.FTZ R196, R197, c[0x0][0x23c], -R170.reuse ;  /* 0x00008f00c5c47a23 */ /* 0x100fe400000108aa */
[--C-:B------:R-:W-:Y:S02]  /*9530*/  FFMA.FTZ R198, R193, c[0x0][0x23c], -R170.reuse ;  /* 0x00008f00c1c67a23 */ /* 0x100fe400000108aa */
[----:B------:R-:W1:Y:S01]  /*9540*/  MUFU.EX2 R10, R10 ;  /* 0x0000000a000a7308 */ /* 0x000e620000000800 */
[----:B---3--:R-:W-:Y:S01]  /*9550*/  F2FP.PACK_AB R6, R165, R166 ;  /* 0x000000a6a506723e */ /* 0x008fe200000000ff */
[--C-:B------:R-:W-:Y:S02]  /*9560*/  FFMA.FTZ R191, R191, c[0x0][0x23c], -R170.reuse ;  /* 0x00008f00bfbf7a23 */ /* 0x100fe400000108aa */
[----:B------:R-:W-:Y:S02]  /*9570*/  FFMA.FTZ R195, R195, c[0x0][0x23c], -R170 ;  /* 0x00008f00c3c37a23 */ /* 0x000fe400000108aa */
[----:B------:R-:W-:-:S02]  /*9580*/  FFMA.FTZ R192, R192, c[0x0][0x23c], -R177 ;  /* 0x00008f00c0c07a23 */ /* 0x000fc400000108b1 */
[----:B------:R-:W-:Y:S01]  /*9590*/  MUFU.EX2 R2, R2 ;  /* 0x0000000200027308 */ /* 0x000fe20000000800 */
[--C-:B------:R-:W-:Y:S02]  /*95a0*/  FFMA.FTZ R193, R190, c[0x0][0x23c], -R177.reuse ;  /* 0x00008f00bec17a23 */ /* 0x100fe400000108b1 */
[--C-:B------:R-:W-:Y:S02]  /*95b0*/  FFMA.FTZ R188, R188, c[0x0][0x23c], -R177.reuse ;  /* 0x00008f00bcbc7a23 */ /* 0x100fe400000108b1 */
[----:B------:R-:W-:Y:S02]  /*95c0*/  FFMA.FTZ R197, R194, c[0x0][0x23c], -R177 ;  /* 0x00008f00c2c57a23 */ /* 0x000fe400000108b1 */
[--C-:B------:R-:W-:Y:S01]  /*95d0*/  FFMA.FTZ R190, R181, c[0x0][0x23c], -R170.reuse ;  /* 0x00008f00b5be7a23 */ /* 0x100fe200000108aa */
[----:B------:R-:W3:Y:S01]  /*95e0*/  MUFU.EX2 R173, R173 ;  /* 0x000000ad00ad7308 */ /* 0x000ee20000000800 */
[----:B-1----:R-:W-:Y:S01]  /*95f0*/  F2FP.PACK_AB R5, R10, R11 ;  /* 0x0000000b0a05723e */ /* 0x002fe200000000ff */
[----:B------:R-:W-:-:S02]  /*9600*/  FFMA.FTZ R183, R183, c[0x0][0x23c], -R170 ;  /* 0x00008f00b7b77a23 */ /* 0x000fc400000108aa */
[--C-:B------:R-:W-:Y:S02]  /*9610*/  FFMA.FTZ R181, R171, c[0x0][0x23c], -R170.reuse ;  /* 0x00008f00abb57a23 */ /* 0x100fe400000108aa */
[----:B------:R-:W-:Y:S02]  /*9620*/  FFMA.FTZ R194, R169, c[0x0][0x23c], -R170 ;  /* 0x00008f00a9c27a23 */ /* 0x000fe400000108aa */
[----:B------:R-:W1:Y:S01]  /*9630*/  MUFU.EX2 R174, R174 ;  /* 0x000000ae00ae7308 */ /* 0x000e620000000800 */
[--C-:B------:R-:W-:Y:S02]  /*9640*/  FFMA.FTZ R199, R168, c[0x0][0x23c], -R177.reuse ;  /* 0x00008f00a8c77a23 */ /* 0x100fe400000108b1 */
[--C-:B------:R-:W-:Y:S01]  /*9650*/  FFMA.FTZ R178, R178, c[0x0][0x23c], -R177.reuse ;  /* 0x00008f00b2b27a23 */ /* 0x100fe200000108b1 */
[----:B------:R-:W-:Y:S01]  /*9660*/  LDSM.16.MT88.4 R168, [R228+0x19800] ;  /* 0x01980000e4a8783b */ /* 0x000fe20000004200 */
[--C-:B------:R-:W-:Y:S02]  /*9670*/  FFMA.FTZ R176, R176, c[0x0][0x23c], -R177.reuse ;  /* 0x00008f00b0b07a23 */ /* 0x100fe400000108b1 */
[----:B------:R-:W-:Y:S01]  /*9680*/  FFMA.FTZ R175, R175, c[0x0][0x23c], -R177 ;  /* 0x00008f00afaf7a23 */ /* 0x000fe200000108b1 */
[----:B------:R-:W4:Y:S01]  /*9690*/  MUFU.EX2 R0, R0 ;  /* 0x0000000000007308 */ /* 0x000f220000000800 */
[----:B---3--:R-:W-:Y:S01]  /*96a0*/  F2FP.PACK_AB R7, R173, R2 ;  /* 0x00000002ad07723e */ /* 0x008fe200000000ff */
[----:B-1----:R-:W-:-:S06]  /*96b0*/  FMUL.FTZ R160, R160, R174 ;  /* 0x000000aea0a07220 */ /* 0x002fcc0000410000 */
[----:B------:R-:W1:Y:S01]  /*96c0*/  MUFU.EX2 R179, R179 ;  /* 0x000000b300b37308 */ /* 0x000e620000000800 */
[-C--:B------:R-:W-:Y:S02]  /*96d0*/  FMUL.FTZ R161, R161, R174.reuse ;  /* 0x000000aea1a17220 */ /* 0x080fe40000410000 */
[-C--:B------:R-:W-:Y:S02]  /*96e0*/  FMUL.FTZ R36, R36, R174.reuse ;  /* 0x000000ae24247220 */ /* 0x080fe40000410000 */
[----:B------:R-:W-:Y:S02]  /*96f0*/  FMUL.FTZ R37, R37, R174 ;  /* 0x000000ae25257220 */ /* 0x000fe40000410000 */
[-C--:B----4-:R-:W-:Y:S01]  /*9700*/  FMUL.FTZ R162, R162, R0.reuse ;  /* 0x00000000a2a27220 */ /* 0x090fe20000410000 */
[----:B------:R-:W3:Y:S01]  /*9710*/  MUFU.EX2 R180, R180 ;  /* 0x000000b400b47308 */ /* 0x000ee20000000800 */
[-C--:B------:R-:W-:Y:S02]  /*9720*/  FMUL.FTZ R163, R163, R0.reuse ;  /* 0x00000000a3a37220 */ /* 0x080fe40000410000 */
        /* <DEDUP_REMOVED lines=10> */
[----:B------:R-:W4:Y:S01]  /*97d0*/  LDSM.16.MT88.4 R20, [R224+0x18000] ;  /* 0x01800000e014783b */ /* 0x000f220000004200 */
[----:B------:R-:W-:Y:S01]  /*97e0*/  FMUL.FTZ R45, R45, R174 ;  /* 0x000000ae2d2d7220 */ /* 0x000fe20000410000 */
[----:B------:R-:W-:Y:S01]  /*97f0*/  MUFU.EX2 R185, R185 ;  /* 0x000000b900b97308 */ /* 0x000fe20000000800 */
[----:B------:R-:W-:-:S02]  /*9800*/  FMUL.FTZ R46, R46, R0 ;  /* 0x000000002e2e7220 */ /* 0x000fc40000410000 */
[----:B------:R-:W-:Y:S02]  /*9810*/  FMUL.FTZ R47, R47, R0 ;  /* 0x000000002f2f7220 */ /* 0x000fe40000410000 */
[-C--:B------:R-:W-:Y:S01]  /*9820*/  FMUL.FTZ R48, R48, R174.reuse ;  /* 0x000000ae30307220 */ /* 0x080fe20000410000 */
[C---:B--2---:R-:W-:Y:S01]  /*9830*/  HMMA.16816.F32 R40, R4.reuse, R16, R40 ;  /* 0x000000100428723c */ /* 0x044fe20000001828 */
[----:B------:R-:W-:Y:S01]  /*9840*/  FMUL.FTZ R49, R49, R174 ;  /* 0x000000ae31317220 */ /* 0x000fe20000410000 */
[----:B------:R-:W-:Y:S01]  /*9850*/  MUFU.EX2 R184, R184 ;  /* 0x000000b800b87308 */ /* 0x000fe20000000800 */
[-C--:B------:R-:W-:Y:S02]  /*9860*/  FMUL.FTZ R50, R50, R0.reuse ;  /* 0x0000000032327220 */ /* 0x080fe40000410000 */
[----:B------:R-:W-:Y:S02]  /*9870*/  FMUL.FTZ R51, R51, R0 ;  /* 0x0000000033337220 */ /* 0x000fe40000410000 */
[-C--:B------:R-:W-:Y:S01]  /*9880*/  FMUL.FTZ R52, R52, R174.reuse ;  /* 0x000000ae34347220 */ /* 0x080fe20000410000 */
[----:B------:R-:W-:Y:S01]  /*9890*/  HMMA.16816.F32 R44, R4, R18, R44 ;  /* 0x00000012042c723c */ /* 0x000fe2000000182c */
[----:B------:R-:W-:Y:S01]  /*98a0*/  FMUL.FTZ R53, R53, R174 ;  /* 0x000000ae35357220 */ /* 0x000fe20000410000 */
[----:B------:R-:W2:Y:S01]  /*98b0*/  LDSM.16.MT88.4 R16, [R228+0x1a000] ;  /* 0x01a00000e410783b */ /* 0x000ea20000004200 */
[-C--:B------:R-:W-:Y:S01]  /*98c0*/  FMUL.FTZ R54, R54, R0.reuse ;  /* 0x0000000036367220 */ /* 0x080fe20000410000 */
[----:B------:R-:W5:Y:S01]  /*98d0*/  MUFU.EX2 R187, R187 ;  /* 0x000000bb00bb7308 */ /* 0x000f620000000800 */
[----:B------:R-:W-:-:S02]  /*98e0*/  FMUL.FTZ R55, R55, R0 ;  /* 0x0000000037377220 */ /* 0x000fc40000410000 */
[-C--:B------:R-:W-:Y:S01]  /*98f0*/  FMUL.FTZ R56, R56, R174.reuse ;  /* 0x000000ae38387220 */ /* 0x080fe20000410000 */
[C---:B------:R-:W-:Y:S01]  /*9900*/  HMMA.16816.F32 R48, R4.reuse, R12, R48 ;  /* 0x0000000c0430723c */ /* 0x040fe20000001830 */
        /* <DEDUP_REMOVED lines=11> */
[C---:B----4-:R-:W-:Y:S01]  /*99c0*/  HMMA.16816.F32 R56, R4.reuse, R20, R56 ;  /* 0x000000140438723c */ /* 0x050fe20000001838 */
[-C--:B------:R-:W-:Y:S02]  /*99d0*/  FMUL.FTZ R64, R64, R174.reuse ;  /* 0x000000ae40407220 */ /* 0x080fe40000410000 */
[----:B------:R-:W-:Y:S02]  /*99e0*/  FMUL.FTZ R65, R65, R174 ;  /* 0x000000ae41417220 */ /* 0x000fe40000410000 */
[-C--:B------:R-:W-:Y:S01]  /*99f0*/  FMUL.FTZ R66, R66, R0.reuse ;  /* 0x0000000042427220 */ /* 0x080fe20000410000 */
[----:B------:R-:W4:Y:S01]  /*9a00*/  MUFU.EX2 R196, R196 ;  /* 0x000000c400c47308 */ /* 0x000f220000000800 */
[----:B------:R-:W-:Y:S01]  /*9a10*/  FMUL.FTZ R67, R67, R0 ;  /* 0x0000000043437220 */ /* 0x000fe20000410000 */
[----:B------:R-:W-:Y:S01]  /*9a20*/  HMMA.16816.F32 R60, R4, R22, R60 ;  /* 0x00000016043c723c */ /* 0x000fe2000000183c */
[----:B------:R-:W3:Y:S01]  /*9a30*/  LDSM.16.MT88.4 R20, [R225+0x1a000] ;  /* 0x01a00000e114783b */ /* 0x000ee20000004200 */
[----:B------:R-:W-:-:S02]  /*9a40*/  FMUL.FTZ R68, R68, R174 ;  /* 0x000000ae44447220 */ /* 0x000fc40000410000 */
[----:B------:R-:W-:Y:S02]  /*9a50*/  FMUL.FTZ R69, R69, R174 ;  /* 0x000000ae45457220 */ /* 0x000fe40000410000 */
[-C--:B------:R-:W-:Y:S01]  /*9a60*/  FMUL.FTZ R70, R70, R0.reuse ;  /* 0x0000000046467220 */ /* 0x080fe20000410000 */
[----:B------:R-:W1:Y:S01]  /*9a70*/  MUFU.EX2 R191, R191 ;  /* 0x000000bf00bf7308 */ /* 0x000e620000000800 */
[----:B------:R-:W-:Y:S02]  /*9a80*/  FMUL.FTZ R71, R71, R0 ;  /* 0x0000000047477220 */ /* 0x000fe40000410000 */
[-C--:B------:R-:W-:Y:S01]  /*9a90*/  FMUL.FTZ R72, R72, R174.reuse ;  /* 0x000000ae48487220 */ /* 0x080fe20000410000 */
[----:B--2---:R-:W-:Y:S01]  /*9aa0*/  HMMA.16816.F32 R64, R4, R16, R64 ;  /* 0x000000100440723c */ /* 0x004fe20000001840 */
[----:B------:R-:W-:Y:S02]  /*9ab0*/  FMUL.FTZ R73, R73, R174 ;  /* 0x000000ae49497220 */ /* 0x000fe40000410000 */
[-C--:B------:R-:W-:Y:S01]  /*9ac0*/  FMUL.FTZ R74, R74, R0.reuse ;  /* 0x000000004a4a7220 */ /* 0x080fe20000410000 */
[----:B------:R-:W-:Y:S01]  /*9ad0*/  MUFU.EX2 R195, R195 ;  /* 0x000000c300c37308 */ /* 0x000fe20000000800 */
[----:B------:R-:W-:-:S02]  /*9ae0*/  FMUL.FTZ R75, R75, R0 ;  /* 0x000000004b4b7220 */ /* 0x000fc40000410000 */
[-C--:B------:R-:W-:Y:S01]  /*9af0*/  FMUL.FTZ R76, R76, R174.reuse ;  /* 0x000000ae4c4c7220 */ /* 0x080fe20000410000 */
[C---:B------:R-:W-:Y:S01]  /*9b00*/  HMMA.16816.F32 R68, R4.reuse, R18, R68 ;  /* 0x000000120444723c */ /* 0x040fe20000001844 */
[----:B------:R-:W-:Y:S01]  /*9b10*/  FMUL.FTZ R77, R77, R174 ;  /* 0x000000ae4d4d7220 */ /* 0x000fe20000410000 */
[----:B------:R-:W2:Y:S01]  /*9b20*/  LDSM.16.MT88.4 R16, [R224+0x1a000] ;  /* 0x01a00000e010783b */ /* 0x000ea20000004200 */
        /* <DEDUP_REMOVED lines=8> */
[----:B------:R-:W-:Y:S02]  /*9bb0*/  FMUL.FTZ R83, R83, R0 ;  /* 0x0000000053537220 */ /* 0x000fe40000410000 */
        /* <DEDUP_REMOVED lines=8> */
[C---:B---3--:R-:W-:Y:S01]  /*9c40*/  HMMA.16816.F32 R80, R4.reuse, R20, R80 ;  /* 0x000000140450723c */ /* 0x048fe20000001850 */
[----:B------:R-:W-:Y:S02]  /*9c50*/  FMUL.FTZ R89, R89, R174 ;  /* 0x000000ae59597220 */ /* 0x000fe40000410000 */
[-C--:B------:R-:W-:Y:S01]  /*9c60*/  FMUL.FTZ R90, R90, R0.reuse ;  /* 0x000000005a5a7220 */ /* 0x080fe20000410000 */
[----:B------:R-:W-:Y:S01]  /*9c70*/  MUFU.EX2 R188, R188 ;  /* 0x000000bc00bc7308 */ /* 0x000fe20000000800 */
[----:B------:R-:W-:Y:S02]  /*9c80*/  FMUL.FTZ R91, R91, R0 ;  /* 0x000000005b5b7220 */ /* 0x000fe40000410000 */
[-C--:B------:R-:W-:Y:S01]  /*9c90*/  FMUL.FTZ R92, R92, R174.reuse ;  /* 0x000000ae5c5c7220 */ /* 0x080fe20000410000 */
[----:B------:R-:W-:Y:S01]  /*9ca0*/  HMMA.16816.F32 R84, R4, R22, R84 ;  /* 0x000000160454723c */ /* 0x000fe20000001854 */
[----:B------:R-:W3:Y:S01]  /*9cb0*/  LDSM.16.MT88.4 R20, [R226+0x1c000] ;  /* 0x01c00000e214783b */ /* 0x000ee20000004200 */
[----:B------:R-:W-:-:S02]  /*9cc0*/  FMUL.FTZ R93, R93, R174 ;  /* 0x000000ae5d5d7220 */ /* 0x000fc40000410000 */
[-C--:B------:R-:W-:Y:S01]  /*9cd0*/  FMUL.FTZ R94, R94, R0.reuse ;  /* 0x000000005e5e7220 */ /* 0x080fe20000410000 */
[----:B------:R-:W1:Y:S01]  /*9ce0*/  MUFU.EX2 R197, R197 ;  /* 0x000000c500c57308 */ /* 0x000e620000000800 */
[----:B------:R-:W-:Y:S02]  /*9cf0*/  FMUL.FTZ R95, R95, R0 ;  /* 0x000000005f5f7220 */ /* 0x000fe40000410000 */
[-C--:B------:R-:W-:Y:S02]  /*9d00*/  FMUL.FTZ R96, R96, R174.reuse ;  /* 0x000000ae60607220 */ /* 0x080fe40000410000 */
[----:B------:R-:W-:Y:S01]  /*9d10*/  FMUL.FTZ R97, R97, R174 ;  /* 0x000000ae61617220 */ /* 0x000fe20000410000 */
[----:B--2---:R-:W-:Y:S01]  /*9d20*/  HMMA.16816.F32 R88, R4, R16, R88 ;  /* 0x000000100458723c */ /* 0x004fe20000001858 */
[-C--:B------:R-:W-:Y:S01]  /*9d30*/  FMUL.FTZ R98, R98, R0.reuse ;  /* 0x0000000062627220 */ /* 0x080fe20000410000 */
[----:B------:R-:W-:Y:S01]  /*9d40*/  MUFU.EX2 R183, R183 ;  /* 0x000000b700b77308 */ /* 0x000fe20000000800 */
[----:B------:R-:W-:-:S02]  /*9d50*/  FMUL.FTZ R99, R99, R0 ;  /* 0x0000000063637220 */ /* 0x000fc40000410000 */
[-C--:B------:R-:W-:Y:S02]  /*9d60*/  FMUL.FTZ R100, R100, R174.reuse ;  /* 0x000000ae64647220 */ /* 0x080fe40000410000 */
[----:B------:R-:W-:Y:S01]  /*9d70*/  FMUL.FTZ R101, R101, R174 ;  /* 0x000000ae65657220 */ /* 0x000fe20000410000 */
[C---:B------:R-:W-:Y:S01]  /*9d80*/  HMMA.16816.F32 R92, R4.reuse, R18, R92 ;  /* 0x00000012045c723c */ /* 0x040fe2000000185c */
[-C--:B------:R-:W-:Y:S01]  /*9d90*/  FMUL.FTZ R102, R102, R0.reuse ;  /* 0x0000000066667220 */ /* 0x080fe20000410000 */
[----:B------:R-:W2:Y:S01]  /*9da0*/  LDSM.16.MT88.4 R16, [R225+0x1c000] ;  /* 0x01c00000e110783b */ /* 0x000ea20000004200 */
[----:B------:R-:W-:Y:S01]  /*9db0*/  FMUL.FTZ R103, R103, R0 ;  /* 0x0000000067677220 */ /* 0x000fe20000410000 */
[----:B------:R-:W2:Y:S01]  /*9dc0*/  MUFU.EX2 R190, R190 ;  /* 0x000000be00be7308 */ /* 0x000ea20000000800 */
[-C--:B------:R-:W-:Y:S02]  /*9dd0*/  FMUL.FTZ R104, R104, R174.reuse ;  /* 0x000000ae68687220 */ /* 0x080fe40000410000 */
[----:B------:R-:W-:Y:S01]  /*9de0*/  FMUL.FTZ R105, R105, R174 ;  /* 0x000000ae69697220 */ /* 0x000fe20000410000 */
[----:B-1----:R-:W-:Y:S01]  /*9df0*/  HMMA.16816.F32 R96, R4, R12, R96 ;  /* 0x0000000c0460723c */ /* 0x002fe20000001860 */
[----:B------:R-:W-:-:S02]  /*9e00*/  FMUL.FTZ R106, R106, R0 ;  /* 0x000000006a6a7220 */ /* 0x000fc40000410000 */
[----:B------:R-:W-:Y:S01]  /*9e10*/  FMUL.FTZ R107, R107, R0 ;  /* 0x000000006b6b7220 */ /* 0x000fe20000410000 */
[----:B------:R-:W-:Y:S01]  /*9e20*/  MUFU.EX2 R181, R181 ;  /* 0x000000b500b57308 */ /* 0x000fe20000000800 */
[-C--:B------:R-:W-:Y:S02]  /*9e30*/  FMUL.FTZ R108, R108, R174.reuse ;  /* 0x000000ae6c6c7220 */ /* 0x080fe40000410000 */
[----:B------:R-:W-:Y:S01]  /*9e40*/  FMUL.FTZ R109, R109, R174 ;  /* 0x000000ae6d6d7220 */ /* 0x000fe20000410000 */
[----:B------:R-:W-:Y:S01]  /*9e50*/  HMMA.16816.F32 R100, R4, R14, R100 ;  /* 0x0000000e0464723c */ /* 0x000fe20000001864 */
[----:B------:R-:W1:Y:S01]  /*9e60*/  LDSM.16.MT88.4 R12, [R224+0x1c000] ;  /* 0x01c00000e00c783b */ /* 0x000e620000004200 */
[-C--:B------:R-:W-:Y:S02]  /*9e70*/  FMUL.FTZ R110, R110, R0.reuse ;  /* 0x000000006e6e7220 */ /* 0x080fe40000410000 */
[----:B------:R-:W-:Y:S01]  /*9e80*/  FMUL.FTZ R111, R111, R0 ;  /* 0x000000006f6f7220 */ /* 0x000fe20000410000 */
[----:B------:R-:W-:Y:S01]  /*9e90*/  MUFU.EX2 R194, R194 ;  /* 0x000000c200c27308 */ /* 0x000fe20000000800 */
[----:B------:R-:W-:-:S02]  /*9ea0*/  FMUL.FTZ R112, R112, R174 ;  /* 0x000000ae70707220 */ /* 0x000fc40000410000 */
[C---:B---3--:R-:W-:Y:S01]  /*9eb0*/  HMMA.16816.F32 R104, R4.reuse, R20, R104 ;  /* 0x000000140468723c */ /* 0x048fe20000001868 */
[----:B------:R-:W-:Y:S02]  /*9ec0*/  FMUL.FTZ R113, R113, R174 ;  /* 0x000000ae71717220 */ /* 0x000fe40000410000 */
[-C--:B------:R-:W-:Y:S02]  /*9ed0*/  FMUL.FTZ R114, R114, R0.reuse ;  /* 0x0000000072727220 */ /* 0x080fe40000410000 */
[----:B------:R-:W-:Y:S01]  /*9ee0*/  FMUL.FTZ R115, R115, R0 ;  /* 0x0000000073737220 */ /* 0x000fe20000410000 */
[----:B------:R-:W-:Y:S01]  /*9ef0*/  MUFU.EX2 R199, R199 ;  /* 0x000000c700c77308 */ /* 0x000fe20000000800 */
[-C--:B------:R-:W-:Y:S01]  /*9f00*/  FMUL.FTZ R116, R116, R174.reuse ;  /* 0x000000ae74747220 */ /* 0x080fe20000410000 */
[----:B------:R-:W-:Y:S01]  /*9f10*/  HMMA.16816.F32 R108, R4, R22, R108 ;  /* 0x00000016046c723c */ /* 0x000fe2000000186c */
[----:B------:R-:W3:Y:S01]  /*9f20*/  LDSM.16.MT88.4 R20, [R228+0x1e000] ;  /* 0x01e00000e414783b */ /* 0x000ee20000004200 */
[----:B------:R-:W-:-:S02]  /*9f30*/  FMUL.FTZ R117, R117, R174 ;  /* 0x000000ae75757220 */ /* 0x000fc40000410000 */
[-C--:B------:R-:W-:Y:S02]  /*9f40*/  FMUL.FTZ R118, R118, R0.reuse ;  /* 0x0000000076767220 */ /* 0x080fe40000410000 */
[----:B------:R-:W-:Y:S01]  /*9f50*/  FMUL.FTZ R119, R119, R0 ;  /* 0x0000000077777220 */ /* 0x000fe20000410000 */
[----:B------:R-:W1:Y:S01]  /*9f60*/  MUFU.EX2 R178, R178 ;  /* 0x000000b200b27308 */ /* 0x000e620000000800 */
[-C--:B------:R-:W-:Y:S02]  /*9f70*/  FMUL.FTZ R120, R120, R174.reuse ;  /* 0x000000ae78787220 */ /* 0x080fe40000410000 */
[----:B------:R-:W-:Y:S01]  /*9f80*/  FMUL.FTZ R121, R121, R174 ;  /* 0x000000ae79797220 */ /* 0x000fe20000410000 */
[----:B--2---:R-:W-:Y:S01]  /*9f90*/  HMMA.16816.F32 R112, R4, R16, R112 ;  /* 0x000000100470723c */ /* 0x004fe20000001870 */
[-C--:B------:R-:W-:Y:S02]  /*9fa0*/  FMUL.FTZ R122, R122, R0.reuse ;  /* 0x000000007a7a7220 */ /* 0x080fe40000410000 */
[----:B------:R-:W-:Y:S01]  /*9fb0*/  FMUL.FTZ R123, R123, R0 ;  /* 0x000000007b7b7220 */ /* 0x000fe20000410000 */
[----:B------:R-:W-:Y:S01]  /*9fc0*/  MUFU.EX2 R176, R176 ;  /* 0x000000b000b07308 */ /* 0x000fe20000000800 */
[----:B------:R-:W-:-:S02]  /*9fd0*/  FMUL.FTZ R124, R124, R174 ;  /* 0x000000ae7c7c7220 */ /* 0x000fc40000410000 */
        /* <DEDUP_REMOVED lines=10> */
[----:B------:R-:W-:Y:S02]  /*a080*/  FMUL.FTZ R131, R131, R0 ;  /* 0x0000000083837220 */ /* 0x000fe40000410000 */
[-C--:B------:R-:W-:Y:S02]  /*a090*/  FMUL.FTZ R132, R132, R174.reuse ;  /* 0x000000ae84847220 */ /* 0x080fe40000410000 */
[----:B------:R-:W-:Y:S01]  /*a0a0*/  FMUL.FTZ R133, R133, R174 ;  /* 0x000000ae85857220 */ /* 0x000fe20000410000 */
[----:B------:R-:W-:Y:S01]  /*a0b0*/  HMMA.16816.F32 R124, R4, R14, R124 ;  /* 0x0000000e047c723c */ /* 0x000fe2000000187c */
[-C--:B------:R-:W-:Y:S01]  /*a0c0*/  FMUL.FTZ R134, R134, R0.reuse ;  /* 0x0000000086867220 */ /* 0x080fe20000410000 */
[----:B------:R-:W1:Y:S01]  /*a0d0*/  LDSM.16.MT88.4 R12, [R225+0x1e000] ;  /* 0x01e00000e10c783b */ /* 0x000e620000004200 */
[----:B------:R-:W-:Y:S02]  /*a0e0*/  FMUL.FTZ R135, R135, R0 ;  /* 0x0000000087877220 */ /* 0x000fe40000410000 */
[----:B------:R-:W-:-:S02]  /*a0f0*/  FMUL.FTZ R136, R136, R174 ;  /* 0x000000ae88887220 */ /* 0x000fc40000410000 */
[----:B------:R-:W-:Y:S01]  /*a100*/  FMUL.FTZ R137, R137, R174 ;  /* 0x000000ae89897220 */ /* 0x000fe20000410000 */
[C---:B---3--:R-:W-:Y:S01]  /*a110*/  HMMA.16816.F32 R128, R4.reuse, R20, R128 ;  /* 0x000000140480723c */ /* 0x048fe20000001880 */
[-C--:B------:R-:W-:Y:S02]  /*a120*/  FMUL.FTZ R138, R138, R0.reuse ;  /* 0x000000008a8a7220 */ /* 0x080fe40000410000 */
[----:B------:R-:W-:Y:S02]  /*a130*/  FMUL.FTZ R139, R139, R0 ;  /* 0x000000008b8b7220 */ /* 0x000fe40000410000 */
[-C--:B------:R-:W-:Y:S02]  /*a140*/  FMUL.FTZ R156, R156, R174.reuse ;  /* 0x000000ae9c9c7220 */ /* 0x080fe40000410000 */
[----:B------:R-:W-:Y:S01]  /*a150*/  FMUL.FTZ R157, R157, R174 ;  /* 0x000000ae9d9d7220 */ /* 0x000fe20000410000 */
[----:B------:R-:W-:Y:S01]  /*a160*/  HMMA.16816.F32 R132, R4, R22, R132 ;  /* 0x000000160484723c */ /* 0x000fe20000001884 */
[----:B------:R-:W3:Y:S01]  /*a170*/  LDSM.16.MT88.4 R20, [R228+0x18800] ;  /* 0x01880000e414783b */ /* 0x000ee20000004200 */
[----:B------:R-:W-:-:S02]  /*a180*/  FMUL.FTZ R158, R158, R0 ;  /* 0x000000009e9e7220 */ /* 0x000fc40000410000 */
[----:B------:R-:W-:Y:S02]  /*a190*/  FMUL.FTZ R159, R159, R0 ;  /* 0x000000009f9f7220 */ /* 0x000fe40000410000 */
[-C--:B------:R-:W-:Y:S02]  /*a1a0*/  FMUL.FTZ R140, R140, R174.reuse ;  /* 0x000000ae8c8c7220 */ /* 0x080fe40000410000 */
[----:B------:R-:W-:Y:S02]  /*a1b0*/  FMUL.FTZ R141, R141, R174 ;  /* 0x000000ae8d8d7220 */ /* 0x000fe40000410000 */
[-C--:B------:R-:W-:Y:S01]  /*a1c0*/  FMUL.FTZ R142, R142, R0.reuse ;  /* 0x000000008e8e7220 */ /* 0x080fe20000410000 */
[----:B--2---:R-:W-:Y:S01]  /*a1d0*/  HMMA.16816.F32 R136, R4, R16, R136 ;  /* 0x000000100488723c */ /* 0x004fe20000001888 */
[----:B------:R-:W-:Y:S02]  /*a1e0*/  FMUL.FTZ R143, R143, R0 ;  /* 0x000000008f8f7220 */ /* 0x000fe40000410000 */
[----:B------:R-:W-:-:S02]  /*a1f0*/  FMUL.FTZ R144, R144, R174 ;  /* 0x000000ae90907220 */ /* 0x000fc40000410000 */
[----:B------:R-:W-:Y:S02]  /*a200*/  FMUL.FTZ R145, R145, R174 ;  /* 0x000000ae91917220 */ /* 0x000fe40000410000 */
[-C--:B------:R-:W-:Y:S01]  /*a210*/  FMUL.FTZ R146, R146, R0.reuse ;  /* 0x0000000092927220 */ /* 0x080fe20000410000 */
[C---:B------:R-:W-:Y:S01]  /*a220*/  HMMA.16816.F32 R156, R4.reuse, R18, R156 ;  /* 0x00000012049c723c */ /* 0x040fe2000000189c */
[----:B------:R-:W-:Y:S01]  /*a230*/  FMUL.FTZ R147, R147, R0 ;  /* 0x0000000093937220 */ /* 0x000fe20000410000 */
[----:B------:R-:W2:Y:S01]  /*a240*/  LDSM.16.MT88.4 R16, [R225+0x18800] ;  /* 0x01880000e110783b */ /* 0x000ea20000004200 */
[-C--:B------:R-:W-:Y:S02]  /*a250*/  FMUL.FTZ R152, R152, R174.reuse ;  /* 0x000000ae98987220 */ /* 0x080fe40000410000 */
[----:B------:R-:W-:Y:S02]  /*a260*/  FMUL.FTZ R153, R153, R174 ;  /* 0x000000ae99997220 */ /* 0x000fe40000410000 */
[-C--:B------:R-:W-:Y:S01]  /*a270*/  FMUL.FTZ R154, R154, R0.reuse ;  /* 0x000000009a9a7220 */ /* 0x080fe20000410000 */
[----:B-1----:R-:W-:Y:S01]  /*a280*/  HMMA.16816.F32 R140, R4, R12, R140 ;  /* 0x0000000c048c723c */ /* 0x002fe2000000188c */
[----:B------:R-:W-:-:S02]  /*a290*/  FMUL.FTZ R155, R155, R0 ;  /* 0x000000009b9b7220 */ /* 0x000fc40000410000 */
[-C--:B------:R-:W-:Y:S02]  /*a2a0*/  FMUL.FTZ R148, R148, R174.reuse ;  /* 0x000000ae94947220 */ /* 0x080fe40000410000 */
[----:B------:R-:W-:Y:S02]  /*a2b0*/  FMUL.FTZ R149, R149, R174 ;  /* 0x000000ae95957220 */ /* 0x000fe40000410000 */
[-C--:B------:R-:W-:Y:S01]  /*a2c0*/  FMUL.FTZ R150, R150, R0.reuse ;  /* 0x0000000096967220 */ /* 0x080fe20000410000 */
[----:B------:R-:W-:Y:S01]  /*a2d0*/  HMMA.16816.F32 R144, R4, R14, R144 ;  /* 0x0000000e0490723c */ /* 0x000fe20000001890 */
[----:B------:R-:W-:Y:S01]  /*a2e0*/  FMUL.FTZ R151, R151, R0 ;  /* 0x0000000097977220 */ /* 0x000fe20000410000 */
[----:B------:R-:W1:Y:S01]  /*a2f0*/  LDSM.16.MT88.4 R12, [R226+0x18800] ;  /* 0x01880000e20c783b */ /* 0x000e620000004200 */
        /* <DEDUP_REMOVED lines=9> */
[----:B------:R-:W1:Y:S01]  /*a390*/  LDSM.16.MT88.4 R24, [R228+0x1a800] ;  /* 0x01a80000e418783b */ /* 0x000e620000004200 */
[----:B------:R-:W-:-:S02]  /*a3a0*/  FADD.FTZ R173, R173, R2 ;  /* 0x00000002adad7221 */ /* 0x000fc40000010000 */
[----:B------:R-:W-:-:S03]  /*a3b0*/  FADD.FTZ R11, R179, R0 ;  /* 0x00000000b30b7221 */ /* 0x000fc60000010000 */
[C---:B------:R-:W-:Y:S01]  /*a3c0*/  F2FP.PACK_AB R4, R180.reuse, R179 ;  /* 0x000000b3b404723e */ /* 0x040fe200000000ff */
        /* <DEDUP_REMOVED lines=9> */
[----:B---3--:R-:W-:Y:S01]  /*a460*/  HMMA.16816.F32 R160, R4, R20, R160 ;  /* 0x0000001404a0723c */ /* 0x008fe200000018a0 */
[----:B----4-:R-:W-:Y:S02]  /*a470*/  FADD.FTZ R0, R196, R185 ;  /* 0x000000b9c4007221 */ /* 0x010fe40000010000 */
[----:B------:R-:W-:Y:S02]  /*a480*/  FADD.FTZ R189, R189, R186 ;  /* 0x000000babdbd7221 */ /* 0x000fe40000010000 */
[----:B------:R-:W-:-:S03]  /*a490*/  FADD.FTZ R0, R191, R0 ;  /* 0x00000000bf007221 */ /* 0x000fc60000010000 */
[C---:B------:R-:W-:Y:S01]  /*a4a0*/  HMMA.16816.F32 R36, R4.reuse, R22, R36 ;  /* 0x000000160424723c */ /* 0x040fe20000001824 */
[----:B------:R-:W3:Y:S07]  /*a4b0*/  LDSM.16.MT88.4 R20, [R226+0x1a800] ;  /* 0x01a80000e214783b */ /* 0x000eee0000004200 */
[C---:B--2---:R-:W-:Y:S08]  /*a4c0*/  HMMA.16816.F32 R48, R4.reuse, R16, R48 ;  /* 0x000000100430723c */ /* 0x044ff00000001830 */
[C---:B------:R-:W-:Y:S01]  /*a4d0*/  HMMA.16816.F32 R52, R4.reuse, R18, R52 ;  /* 0x000000120434723c */ /* 0x040fe20000001834 */
[----:B------:R-:W2:Y:S07]  /*a4e0*/  LDSM.16.MT88.4 R16, [R224+0x1a800] ;  /* 0x01a80000e010783b */ /* 0x000eae0000004200 */
[C---:B-1----:R-:W-:Y:S08]  /*a4f0*/  HMMA.16816.F32 R40, R4.reuse, R12, R40 ;  /* 0x0000000c0428723c */ /* 0x042ff00000001828 */
[C---:B------:R-:W-:Y:S01]  /*a500*/  HMMA.16816.F32 R44, R4.reuse, R14, R44 ;  /* 0x0000000e042c723c */ /* 0x040fe2000000182c */
[----:B------:R-:W-:Y:S07]  /*a510*/  LDSM.16.MT88.4 R12, [R225+0x1a800] ;  /* 0x01a80000e10c783b */ /* 0x000fee0000004200 */
[C---:B------:R-:W-:Y:S08]  /*a520*/  HMMA.16816.F32 R64, R4.reuse, R24, R64 ;  /* 0x000000180440723c */ /* 0x040ff00000001840 */
[C---:B---3--:R-:W-:Y:S08]  /*a530*/  HMMA.16816.F32 R72, R4.reuse, R20, R72 ;  /* 0x000000140448723c */ /* 0x048ff00000001848 */
[C---:B------:R-:W-:Y:S01]  /*a540*/  HMMA.16816.F32 R76, R4.reuse, R22, R76 ;  /* 0x00000016044c723c */ /* 0x040fe2000000184c */
[----:B------:R-:W1:Y:S07]  /*a550*/  LDSM.16.MT88.4 R20, [R224+0x1c800] ;  /* 0x01c80000e014783b */ /* 0x000e6e0000004200 */
        /* <DEDUP_REMOVED lines=32> */
[C---:B---3--:R-:W-:Y:S08]  /*a760*/  HMMA.16816.F32 R140, R4.reuse, R24, R140 ;  /* 0x00000018048c723c */ /* 0x048ff0000000188c */
[----:B------:R-:W-:Y:S01]  /*a770*/  HMMA.16816.F32 R144, R4, R26, R144 ;  /* 0x0000001a0490723c */ /* 0x000fe20000001890 */
[----:B------:R-:W3:Y:S06]  /*a780*/  LDSM.16.MT88.4 R24, [R224+0x19000] ;  /* 0x01900000e018783b */ /* 0x000eec0000004200 */
[----:B------:R-:W-:-:S02]  /*a790*/  F2FP.PACK_AB R4, R191, R196 ;  /* 0x000000c4bf04723e */ /* 0x000fc400000000ff */
[----:B------:R-:W-:Y:S01]  /*a7a0*/  F2FP.PACK_AB R5, R193, R192 ;  /* 0x000000c0c105723e */ /* 0x000fe200000000ff */
[----:B------:R-:W-:Y:S01]  /*a7b0*/  FADD.FTZ R192, R192, R189 ;  /* 0x000000bdc0c07221 */ /* 0x000fe20000010000 */
[C---:B------:R-:W-:Y:S01]  /*a7c0*/  F2FP.PACK_AB R6, R198.reuse, R195 ;  /* 0x000000c3c606723e */ /* 0x040fe200000000ff */
[----:B------:R-:W-:Y:S01]  /*a7d0*/  FADD.FTZ R195, R195, R0 ;  /* 0x00000000c3c37221 */ /* 0x000fe20000010000 */
[----:B------:R-:W-:Y:S01]  /*a7e0*/  F2FP.PACK_AB R7, R197, R188 ;  /* 0x000000bcc507723e */ /* 0x000fe200000000ff */
[----:B------:R-:W-:Y:S02]  /*a7f0*/  FADD.FTZ R193, R193, R192 ;  /* 0x000000c0c1c17221 */ /* 0x000fe40000010000 */
[----:B------:R-:W-:Y:S02]  /*a800*/  FADD.FTZ R198, R198, R195 ;  /* 0x000000c3c6c67221 */ /* 0x000fe40000010000 */
[----:B------:R-:W-:Y:S02]  /*a810*/  FADD.FTZ R188, R188, R193 ;  /* 0x000000c1bcbc7221 */ /* 0x000fe40000010000 */
[----:B--2---:R-:W-:Y:S02]  /*a820*/  HMMA.16816.F32 R40, R4, R16, R40 ;  /* 0x000000100428723c */ /* 0x004fe40000001828 */
[----:B------:R-:W-:-:S06]  /*a830*/  FADD.FTZ R188, R197, R188 ;  /* 0x000000bcc5bc7221 */ /* 0x000fcc0000010000 */
        /* <DEDUP_REMOVED lines=23> */
[C---:B---3--:R-:W-:Y:S08]  /*a9b0*/  HMMA.16816.F32 R96, R4.reuse, R24, R96 ;  /* 0x000000180460723c */ /* 0x048ff00000001860 */
[C---:B------:R-:W-:Y:S01]  /*a9c0*/  HMMA.16816.F32 R100, R4.reuse, R26, R100 ;  /* 0x0000001a0464723c */ /* 0x040fe20000001864 */
[----:B------:R-:W3:Y:S07]  /*a9d0*/  LDSM.16.MT88.4 R24, [R226+0x1f000] ;  /* 0x01f00000e218783b */ /* 0x000eee0000004200 */
[C---:B----4-:R-:W-:Y:S08]  /*a9e0*/  HMMA.16816.F32 R120, R4.reuse, R12, R120 ;  /* 0x0000000c0478723c */ /* 0x050ff00000001878 */
        /* <DEDUP_REMOVED lines=30> */
[----:B--2---:R-:W-:Y:S01]  /*abd0*/  HMMA.16816.F32 R40, R4, R16, R40 ;  /* 0x000000100428723c */ /* 0x004fe20000001828 */
[----:B------:R-:W-:Y:S02]  /*abe0*/  FADD.FTZ R251, R194, R181 ;  /* 0x000000b5c2fb7221 */ /* 0x000fe40000010000 */
[----:B------:R-:W-:-:S05]  /*abf0*/  FADD.FTZ R249, R175, R176 ;  /* 0x000000b0aff97221 */ /* 0x000fca0000010000 */
[C---:B------:R-:W-:Y:S01]  /*ac00*/  HMMA.16816.F32 R44, R4.reuse, R18, R44 ;  /* 0x00000012042c723c */ /* 0x040fe2000000182c */
[----:B------:R-:W2:Y:S07]  /*ac10*/  LDSM.16.MT88.4 R16, [R224+0x1b800] ;  /* 0x01b80000e010783b */ /* 0x000eae0000004200 */
        /* <DEDUP_REMOVED lines=34> */
[C---:B--2---:R-:W-:Y:S08]  /*ae40*/  HMMA.16816.F32 R140, R4.reuse, R16, R140 ;  /* 0x00000010048c723c */ /* 0x044ff0000000188c */
[C---:B------:R-:W-:Y:S08]  /*ae50*/  HMMA.16816.F32 R144, R4.reuse, R18, R144 ;  /* 0x000000120490723c */ /* 0x040ff00000001890 */
[C---:B-1----:R-:W-:Y:S08]  /*ae60*/  HMMA.16816.F32 R152, R4.reuse, R20, R152 ;  /* 0x000000140498723c */ /* 0x042ff00000001898 */
[----:B------:R-:W-:Y:S01]  /*ae70*/  HMMA.16816.F32 R148, R4, R22, R148 ;  /* 0x000000160494723c */ /* 0x000fe20000001894 */
[----:B------:R-:W-:Y:S11]  /*ae80*/  @P0 BRA `(.L_x_155) ;  /* 0x0000001000000947 */ /* 0x000ff60003800000 */
.L_x_152:
[----:B------:R-:W-:-:S12]  /*ae90*/  UIADD3 UR8, UR11, -0x1, URZ ;  /* 0xffffffff0b087890 */ /* 0x000fd8000fffe03f */
.L_x_155:
[----:B------:R-:W-:-:S13]  /*aea0*/  ISETP.LE.AND P0, PT, RZ, UR8, PT ;  /* 0x00000008ff007c0c */ /* 0x000fda000bf03270 */
[----:B------:R-:W-:Y:S05]  /*aeb0*/  @!P0 BRA `(.L_x_156) ;  /* 0x00002fc000008947 */ /* 0x000fea0003800000 */
[----:B------:R-:W-:Y:S01]  /*aec0*/  ULDC.64 UR4, c[0x0][0x1a0] ;  /* 0x0000680000047ab9 */ /* 0x000fe20000000a00 */
[----:B------:R-:W-:Y:S01]  /*aed0*/  MOV R0, R3 ;  /* 0x0000000300007202 */ /* 0x000fe20000000f00 */
[----:B------:R-:W-:Y:S01]  /*aee0*/  USHF.L.U64.HI UR12, UR4, 0x5, UR5 ;  /* 0x00000005040c7899 */ /* 0x000fe20008010205 */
[----:B------:R-:W-:Y:S01]  /*aef0*/  MOV R165, R164 ;  /* 0x000000a400a57202 */ /* 0x000fe20000000f00 */
[----:B------:R-:W-:Y:S01]  /*af00*/  USHF.L.U32 UR13, UR4, 0x5, URZ ;  /* 0x00000005040d7899 */ /* 0x000fe2000800063f */
[----:B------:R-:W-:Y:S01]  /*af10*/  MOV R240, R8 ;  /* 0x0000000800f07202 */ /* 0x000fe20000000f00 */
[----:B------:R-:W-:Y:S02]  /*af20*/  USHF.L.U64.HI UR6, UR4, 0x6, UR5 ;  /* 0x0000000604067899 */ /* 0x000fe40008010205 */
[----:B------:R-:W-:Y:S02]  /*af30*/  USHF.L.U64.HI UR12, UR13, 0x1, UR12 ;  /* 0x000000010d0c7899 */ /* 0x000fe4000801020c */
[----:B------:R-:W-:-:S02]  /*af40*/  USHF.L.U32 UR11, UR4, 0x6, URZ ;  /* 0x00000006040b7899 */ /* 0x000fc4000800063f */
[----:B------:R-:W-:Y:S01]  /*af50*/  USHF.L.U32 UR13, UR13, 0x1, URZ ;  /* 0x000000010d0d7899 */ /* 0x000fe2000800063f */
[----:B------:R-:W-:Y:S05]  /*af60*/  BRA `(.L_x_157) ;  /* 0x000001d000007947 */ /* 0x000fea0003800000 */
.L_x_159:
        /* <DEDUP_REMOVED lines=14> */
[----:B------:R-:W-:Y:S04]  /*b050*/  LEA.HI.X R167, R2, c[0x0][0x16c], R3, 0x1, P2 ;  /* 0x00005b0002a77a11 */ /* 0x000fe800010f0c03 */
        /* <DEDUP_REMOVED lines=14> */
.L_x_157:
        /* <DEDUP_REMOVED lines=16> */
[----:B------:R-:W-:Y:S03]  /*b240*/  ISETP.LT.AND P0, PT, RZ, UR8, PT ;  /* 0x00000008ff007c0c */ /* 0x000fe6000bf01270 */
        /* <DEDUP_REMOVED lines=8> */
[----:B------:R-:W3:Y:S04]  /*b2d0*/  LDSM.16.M88.4 R172, [R233+0x10000] ;  /* 0x01000000e9ac783b */ /* 0x000ee80000000200 */
[----:B------:R-:W4:Y:S04]  /*b2e0*/  LDSM.16.M88.4 R176, [R233+0x10800] ;  /* 0x01080000e9b0783b */ /* 0x000f280000000200 */
[----:B------:R-:W1:Y:S04]  /*b2f0*/  LDSM.16.M88.4 R180, [R233+0x11000] ;  /* 0x01100000e9b4783b */ /* 0x000e680000000200 */
[----:B------:R-:W0:Y:S04]  /*b300*/  LDGDEPBAR ;  /* 0x00000000000079af */ /* 0x000e280000000000 */
[----:B------:R-:W5:Y:S04]  /*b310*/  LDSM.16.M88.4 R184, [R233+0x11800] ;  /* 0x01180000e9b8783b */ /* 0x000f680000000200 */
[----:B------:R-:W-:Y:S04]  /*b320*/  LDSM.16.M88.4 R188, [R232] ;  /* 0x00000000e8bc783b */ /* 0x000fe80000000200 */
[----:B------:R-:W1:Y:S04]  /*b330*/  LDSM.16.M88.4 R192, [R231] ;  /* 0x00000000e7c0783b */ /* 0x000e680000000200 */
[----:B------:R-:W1:Y:S04]  /*b340*/  LDSM.16.M88.4 R196, [R223] ;  /* 0x00000000dfc4783b */ /* 0x000e680000000200 */
[----:B------:R-:W1:Y:S04]  /*b350*/  LDSM.16.M88.4 R200, [R222] ;  /* 0x00000000dec8783b */ /* 0x000e680000000200 */
[----:B------:R-:W2:Y:S01]  /*b360*/  LDSM.16.M88.4 R204, [R221] ;  /* 0x00000000ddcc783b */ /* 0x000ea20000000200 */
[C---:B---3--:R-:W-:Y:S08]  /*b370*/  HMMA.16816.F32 R4, R168.reuse, R172, RZ ;  /* 0x000000aca804723c */ /* 0x048ff000000018ff */
[C---:B------:R-:W-:Y:S01]  /*b380*/  HMMA.16816.F32 R8, R168.reuse, R174, RZ ;  /* 0x000000aea808723c */ /* 0x040fe200000018ff */
[----:B------:R-:W-:Y:S07]  /*b390*/  LDSM.16.M88.4 R172, [R230] ;  /* 0x00000000e6ac783b */ /* 0x000fee0000000200 */
[C---:B----4-:R-:W-:Y:S08]  /*b3a0*/  HMMA.16816.F32 R12, R168.reuse, R176, RZ ;  /* 0x000000b0a80c723c */ /* 0x050ff000000018ff */
[C---:B------:R-:W-:Y:S01]  /*b3b0*/  HMMA.16816.F32 R16, R168.reuse, R178, RZ ;  /* 0x000000b2a810723c */ /* 0x040fe200000018ff */
[----:B------:R-:W3:Y:S07]  /*b3c0*/  LDSM.16.M88.4 R176, [R227+0x10000] ;  /* 0x01000000e3b0783b */ /* 0x000eee0000000200 */
[C---:B-1----:R-:W-:Y:S08]  /*b3d0*/  HMMA.16816.F32 R20, R168.reuse, R180, RZ ;  /* 0x000000b4a814723c */ /* 0x042ff000000018ff */
[C---:B------:R-:W-:Y:S01]  /*b3e0*/  HMMA.16816.F32 R24, R168.reuse, R182, RZ ;  /* 0x000000b6a818723c */ /* 0x040fe200000018ff */
[----:B------:R-:W1:Y:S07]  /*b3f0*/  LDSM.16.M88.4 R180, [R227+0x10800] ;  /* 0x01080000e3b4783b */ /* 0x000e6e0000000200 */
[C---:B-----5:R-:W-:Y:S08]  /*b400*/  HMMA.16816.F32 R28, R168.reuse, R184, RZ ;  /* 0x000000b8a81c723c */ /* 0x060ff000000018ff */
[----:B------:R-:W-:Y:S01]  /*b410*/  HMMA.16816.F32 R32, R168, R186, RZ ;  /* 0x000000baa820723c */ /* 0x000fe200000018ff */
[----:B------:R-:W4:Y:S04]  /*b420*/  LDSM.16.M88.4 R168, [R227+0x11000] ;  /* 0x01100000e3a8783b */ /* 0x000f280000000200 */
[----:B------:R-:W5:Y:S03]  /*b430*/  LDSM.16.M88.4 R184, [R227+0x11800] ;  /* 0x01180000e3b8783b */ /* 0x000f660000000200 */
[C---:B------:R-:W-:Y:S08]  /*b440*/  HMMA.16816.F32 R4, R188.reuse, R192, R4 ;  /* 0x000000c0bc04723c */ /* 0x040ff00000001804 */
[C---:B------:R-:W-:Y:S01]  /*b450*/  HMMA.16816.F32 R8, R188.reuse, R194, R8 ;  /* 0x000000c2bc08723c */ /* 0x040fe20000001808 */
[----:B------:R-:W-:Y:S07]  /*b460*/  LDSM.16.M88.4 R192, [R229] ;  /* 0x00000000e5c0783b */ /* 0x000fee0000000200 */
[C---:B------:R-:W-:Y:S08]  /*b470*/  HMMA.16816.F32 R12, R188.reuse, R196, R12 ;  /* 0x000000c4bc0c723c */ /* 0x040ff0000000180c */
        /* <DEDUP_REMOVED lines=14> */
[----:B------:R-:W-:Y:S07]  /*b560*/  LDSM.16.M88.4 R180, [R233+0x12800] ;  /* 0x01280000e9b4783b */ /* 0x000fee0000000200 */
[C---:B----4-:R-:W-:Y:S08]  /*b570*/  HMMA.16816.F32 R20, R172.reuse, R168, R20 ;  /* 0x000000a8ac14723c */ /* 0x050ff00000001814 */
[C---:B------:R-:W-:Y:S01]  /*b580*/  HMMA.16816.F32 R24, R172.reuse, R170, R24 ;  /* 0x000000aaac18723c */ /* 0x040fe20000001818 */
[----:B------:R-:W1:Y:S07]  /*b590*/  LDSM.16.M88.4 R168, [R234+0x4000] ;  /* 0x00400000eaa8783b */ /* 0x000e6e0000000200 */
[C---:B-----5:R-:W-:Y:S08]  /*b5a0*/  HMMA.16816.F32 R28, R172.reuse, R184, R28 ;  /* 0x000000b8ac1c723c */ /* 0x060ff0000000181c */
[----:B------:R-:W-:Y:S01]  /*b5b0*/  HMMA.16816.F32 R32, R172, R186, R32 ;  /* 0x000000baac20723c */ /* 0x000fe20000001820 */
[----:B------:R-:W3:Y:S04]  /*b5c0*/  LDSM.16.M88.4 R172, [R233+0x13000] ;  /* 0x01300000e9ac783b */ /* 0x000ee80000000200 */
[----:B------:R-:W4:Y:S03]  /*b5d0*/  LDSM.16.M88.4 R184, [R233+0x13800] ;  /* 0x01380000e9b8783b */ /* 0x000f260000000200 */
[C---:B------:R-:W-:Y:S08]  /*b5e0*/  HMMA.16816.F32 R4, R192.reuse, R196, R4 ;  /* 0x000000c4c004723c */ /* 0x040ff00000001804 */
[C---:B------:R-:W-:Y:S01]  /*b5f0*/  HMMA.16816.F32 R8, R192.reuse, R198, R8 ;  /* 0x000000c6c008723c */ /* 0x040fe20000001808 */
[----:B------:R-:W-:Y:S07]  /*b600*/  LDSM.16.M88.4 R196, [R219] ;  /* 0x00000000dbc4783b */ /* 0x000fee0000000200 */
[C---:B------:R-:W-:Y:S08]  /*b610*/  HMMA.16816.F32 R12, R192.reuse, R200, R12 ;  /* 0x000000c8c00c723c */ /* 0x040ff0000000180c */
[C---:B------:R-:W-:Y:S01]  /*b620*/  HMMA.16816.F32 R16, R192.reuse, R202, R16 ;  /* 0x000000cac010723c */ /* 0x040fe20000001810 */
[----:B------:R-:W-:Y:S07]  /*b630*/  LDSM.16.M88.4 R200, [R218] ;  /* 0x00000000dac8783b */ /* 0x000fee0000000200 */
[C---:B--2---:R-:W-:Y:S08]  /*b640*/  HMMA.16816.F32 R20, R192.reuse, R188, R20 ;  /* 0x000000bcc014723c */ /* 0x044ff00000001814 */
[C---:B------:R-:W-:Y:S01]  /*b650*/  HMMA.16816.F32 R24, R192.reuse, R190, R24 ;  /* 0x000000bec018723c */ /* 0x040fe20000001818 */
[----:B------:R-:W2:Y:S07]  /*b660*/  LDSM.16.M88.4 R188, [R232+0x4000] ;  /* 0x00400000e8bc783b */ /* 0x000eae0000000200 */
[C---:B------:R-:W-:Y:S08]  /*b670*/  HMMA.16816.F32 R28, R192.reuse, R204, R28 ;  /* 0x000000ccc01c723c */ /* 0x040ff0000000181c */
[----:B------:R-:W-:Y:S01]  /*b680*/  HMMA.16816.F32 R32, R192, R206, R32 ;  /* 0x000000cec020723c */ /* 0x000fe20000001820 */
[----:B------:R-:W5:Y:S04]  /*b690*/  LDSM.16.M88.4 R192, [R217] ;  /* 0x00000000d9c0783b */ /* 0x000f680000000200 */
[----:B------:R-:W2:Y:S03]  /*b6a0*/  LDSM.16.M88.4 R204, [R216] ;  /* 0x00000000d8cc783b */ /* 0x000ea60000000200 */
[C---:B-1----:R-:W-:Y:S08]  /*b6b0*/  HMMA.16816.F32 R4, R168.reuse, R176, R4 ;  /* 0x000000b0a804723c */ /* 0x042ff00000001804 */
[C---:B------:R-:W-:Y:S01]  /*b6c0*/  HMMA.16816.F32 R8, R168.reuse, R178, R8 ;  /* 0x000000b2a808723c */ /* 0x040fe20000001808 */
[----:B------:R-:W-:Y:S07]  /*b6d0*/  LDSM.16.M88.4 R176, [R227+0x12000] ;  /* 0x01200000e3b0783b */ /* 0x000fee0000000200 */
[C---:B------:R-:W-:Y:S08]  /*b6e0*/  HMMA.16816.F32 R12, R168.reuse, R180, R12 ;  /* 0x000000b4a80c723c */ /* 0x040ff0000000180c */
[C---:B------:R-:W-:Y:S01]  /*b6f0*/  HMMA.16816.F32 R16, R168.reuse, R182, R16 ;  /* 0x000000b6a810723c */ /* 0x040fe20000001810 */
[----:B------:R-:W-:Y:S07]  /*b700*/  LDSM.16.M88.4 R180, [R227+0x12800] ;  /* 0x01280000e3b4783b */ /* 0x000fee0000000200 */
[C---:B---3--:R-:W-:Y:S08]  /*b710*/  HMMA.16816.F32 R20, R168.reuse, R172, R20 ;  /* 0x000000aca814723c */ /* 0x048ff00000001814 */
[C---:B------:R-:W-:Y:S01]  /*b720*/  HMMA.16816.F32 R24, R168.reuse, R174, R24 ;  /* 0x000000aea818723c */ /* 0x040fe20000001818 */
[----:B------:R-:W1:Y:S07]  /*b730*/  LDSM.16.M88.4 R172, [R230+0x4000] ;  /* 0x00400000e6ac783b */ /* 0x000e6e0000000200 */
[C---:B----4-:R-:W-:Y:S08]  /*b740*/  HMMA.16816.F32 R28, R168.reuse, R184, R28 ;  /* 0x000000b8a81c723c */ /* 0x050ff0000000181c */
[----:B------:R-:W-:Y:S01]  /*b750*/  HMMA.16816.F32 R32, R168, R186, R32 ;  /* 0x000000baa820723c */ /* 0x000fe20000001820 */
[----:B------:R-:W3:Y:S04]  /*b760*/  LDSM.16.M88.4 R168, [R227+0x13000] ;  /* 0x01300000e3a8783b */ /* 0x000ee80000000200 */
[----:B------:R-:W4:Y:S03]  /*b770*/  LDSM.16.M88.4 R184, [R227+0x13800] ;  /* 0x01380000e3b8783b */ /* 0x000f260000000200 */
[C---:B--2---:R-:W-:Y:S08]  /*b780*/  HMMA.16816.F32 R4, R188.reuse, R196, R4 ;  /* 0x000000c4bc04723c */ /* 0x044ff00000001804 */
[C---:B------:R-:W-:Y:S01]  /*b790*/  HMMA.16816.F32 R8, R188.reuse, R198, R8 ;  /* 0x000000c6bc08723c */ /* 0x040fe20000001808 */
[----:B------:R-:W-:Y:S07]  /*b7a0*/  LDSM.16.M88.4 R196, [R220+0x2000] ;  /* 0x00200000dcc4783b */ /* 0x000fee0000000200 */
[C---:B------:R-:W-:Y:S08]  /*b7b0*/  HMMA.16816.F32 R12, R188.reuse, R200, R12 ;  /* 0x000000c8bc0c723c */ /* 0x040ff0000000180c */
[C---:B------:R-:W-:Y:S01]  /*b7c0*/  HMMA.16816.F32 R16, R188.reuse, R202, R16 ;  /* 0x000000cabc10723c */ /* 0x040fe20000001810 */
[----:B------:R-:W-:Y:S07]  /*b7d0*/  LDSM.16.M88.4 R200, [R220+0x2800] ;  /* 0x00280000dcc8783b */ /* 0x000fee0000000200 */
[C---:B-----5:R-:W-:Y:S08]  /*b7e0*/  HMMA.16816.F32 R20, R188.reuse, R192, R20 ;  /* 0x000000c0bc14723c */ /* 0x060ff00000001814 */
[C---:B------:R-:W-:Y:S01]  /*b7f0*/  HMMA.16816.F32 R24, R188.reuse, R194, R24 ;  /* 0x000000c2bc18723c */ /* 0x040fe20000001818 */
[----:B------:R-:W2:Y:S07]  /*b800*/  LDSM.16.M88.4 R192, [R229+0x4000] ;  /* 0x00400000e5c0783b */ /* 0x000eae0000000200 */
[C---:B------:R-:W-:Y:S08]  /*b810*/  HMMA.16816.F32 R28, R188.reuse, R204, R28 ;  /* 0x000000ccbc1c723c */ /* 0x040ff0000000181c */
[----:B------:R-:W-:Y:S01]  /*b820*/  HMMA.16816.F32 R32, R188, R206, R32 ;  /* 0x000000cebc20723c */ /* 0x000fe20000001820 */
[----:B------:R-:W5:Y:S04]  /*b830*/  LDSM.16.M88.4 R188, [R220+0x3000] ;  /* 0x00300000dcbc783b */ /* 0x000f680000000200 */
[----:B------:R-:W2:Y:S03]  /*b840*/  LDSM.16.M88.4 R204, [R220+0x3800] ;  /* 0x00380000dccc783b */ /* 0x000ea60000000200 */
        /* <DEDUP_REMOVED lines=15> */
[----:B------:R-:W-:Y:S07]  /*b940*/  LDSM.16.M88.4 R196, [R215] ;  /* 0x00000000d7c4783b */ /* 0x000fee0000000200 */
[C---:B------:R-:W-:Y:S08]  /*b950*/  HMMA.16816.F32 R12, R192.reuse, R200, R12 ;  /* 0x000000c8c00c723c */ /* 0x040ff0000000180c */
[C---:B------:R-:W-:Y:S01]  /*b960*/  HMMA.16816.F32 R16, R192.reuse, R202, R16 ;  /* 0x000000cac010723c */ /* 0x040fe20000001810 */
[----:B------:R-:W-:Y:S07]  /*b970*/  LDSM.16.M88.4 R200, [R214] ;  /* 0x00000000d6c8783b */ /* 0x000fee0000000200 */
[C---:B-----5:R-:W-:Y:S08]  /*b980*/  HMMA.16816.F32 R20, R192.reuse, R188, R20 ;  /* 0x000000bcc014723c */ /* 0x060ff00000001814 */
        /* <DEDUP_REMOVED lines=84> */
[C---:B-1----:R-:W-:Y:S01]  /*bed0*/  HMMA.16816.F32 R4, R172.reuse, R176, R4 ;  /* 0x000000b0ac04723c */ /* 0x042fe20000001804 */
[----:B------:R-:W-:Y:S04]  /*bee0*/  DEPBAR.LE SB0, 0x0 ;  /* 0x000080000000791a */ /* 0x000fe80000000000 */
[----:B------:R-:W-:Y:S03]  /*bef0*/  BAR.SYNC.DEFER_BLOCKING 0x0 ;  /* 0x0000000000007b1d */ /* 0x000fe60000010000 */
[C---:B------:R-:W-:Y:S08]  /*bf00*/  HMMA.16816.F32 R8, R172.reuse, R178, R8 ;  /* 0x000000b2ac08723c */ /* 0x040ff00000001808 */
[C---:B------:R-:W-:Y:S08]  /*bf10*/  HMMA.16816.F32 R12, R172.reuse, R180, R12 ;  /* 0x000000b4ac0c723c */ /* 0x040ff0000000180c */
[C---:B------:R-:W-:Y:S08]  /*bf20*/  HMMA.16816.F32 R16, R172.reuse, R182, R16 ;  /* 0x000000b6ac10723c */ /* 0x040ff00000001810 */
[C---:B---3--:R-:W-:Y:S08]  /*bf30*/  HMMA.16816.F32 R20, R172.reuse, R168, R20 ;  /* 0x000000a8ac14723c */ /* 0x048ff00000001814 */
[C---:B------:R-:W-:Y:S08]  /*bf40*/  HMMA.16816.F32 R24, R172.reuse, R170, R24 ;  /* 0x000000aaac18723c */ /* 0x040ff00000001818 */
[C---:B----4-:R-:W-:Y:S08]  /*bf50*/  HMMA.16816.F32 R28, R172.reuse, R184, R28 ;  /* 0x000000b8ac1c723c */ /* 0x050ff0000000181c */
[----:B------:R-:W-:Y:S08]  /*bf60*/  HMMA.16816.F32 R32, R172, R186, R32 ;  /* 0x000000baac20723c */ /* 0x000ff00000001820 */
[C---:B--2---:R-:W-:Y:S08]  /*bf70*/  HMMA.16816.F32 R4, R192.reuse, R196, R4 ;  /* 0x000000c4c004723c */ /* 0x044ff00000001804 */
        /* <DEDUP_REMOVED lines=8> */
.L_x_158:
[----:B------:R-:W-:Y:S01]  /*c000*/  FMNMX.FTZ R2, R4, R165, !PT ;  /* 0x000000a504027209 */ /* 0x000fe20007810000 */
[----:B------:R-:W-:Y:S01]  /*c010*/  LDSM.16.MT88.4 R172, [R226+0x18000] ;  /* 0x01800000e2ac783b */ /* 0x000fe20000004200 */
[----:B------:R-:W-:Y:S01]  /*c020*/  FMNMX.FTZ R164, R6, R0, !PT ;  /* 0x0000000006a47209 */ /* 0x000fe20007810000 */
[----:B------:R-:W-:Y:S01]  /*c030*/  UIADD3 UR8, UR8, -0x1, URZ ;  /* 0xffffffff08087890 */ /* 0x000fe2000fffe03f */
[----:B------:R-:W-:Y:S02]  /*c040*/  FMNMX.FTZ R3, R5, R2, !PT ;  /* 0x0000000205037209 */ /* 0x000fe40007810000 */
[----:B-1----:R-:W-:Y:S02]  /*c050*/  FMNMX.FTZ R167, R7, R164, !PT ;  /* 0x000000a407a77209 */ /* 0x002fe40007810000 */
        /* <DEDUP_REMOVED lines=482> */
.L_x_156:
        /* <DEDUP_REMOVED lines=398> */
.L_x_161:
[----:B---34-:R-:W-:Y:S05]  /*f760*/  BSYNC B0 ;  /* 0x0000000000007941 */ /* 0x018fea0003800000 */
.L_x_160:
        /* <DEDUP_REMOVED lines=27> */
.L_x_163:
[----:B------:R-:W-:Y:S05]  /*f920*/  BSYNC B0 ;  /* 0x0000000000007941 */ /* 0x000fea0003800000 */
.L_x_162:
        /* <DEDUP_REMOVED lines=18> */
.L_x_165:
[----:B------:R-:W-:Y:S05]  /*fa50*/  BSYNC B0 ;  /* 0x0000000000007941 */ /* 0x000fea0003800000 */
.L_x_164:
        /* <DEDUP_REMOVED lines=18> */
.L_x_167:
[----:B------:R-:W-:Y:S05]  /*fb80*/  BSYNC B0 ;  /* 0x0000000000007941 */ /* 0x000fea0003800000 */
.L_x_166:
        /* <DEDUP_REMOVED lines=16> */
.L_x_148:
        /* <DEDUP_REMOVED lines=73> */
.L_x_169:
[----:B------:R-:W-:Y:S05]  /*10120*/  BSYNC B0 ;  /* 0x0000000000007941 */ /* 0x000fea0003800000 */
.L_x_168:
        /* <DEDUP_REMOVED lines=18> */
.L_x_171:
[----:B------:R-:W-:Y:S05]  /*10250*/  BSYNC B0 ;  /* 0x0000000000007941 */ /* 0x000fea0003800000 */
.L_x_170:
        /* <DEDUP_REMOVED lines=18> */
.L_x_173:
[----:B------:R-:W-:Y:S05]  /*10380*/  BSYNC B0 ;  /* 0x0000000000007941 */ /* 0x000fea0003800000 */
.L_x_172:
        /* <DEDUP_REMOVED lines=17> */
.L_x_175:
[----:B------:R-:W-:Y:S05]  /*104a0*/  BSYNC B0 ;  /* 0x0000000000007941 */ /* 0x000fea0003800000 */
.L_x_174:
        /* <DEDUP_REMOVED lines=35> */
.L_x_176:
        /* <DEDUP_REMOVED lines=10> */
.L_x_1074:


//--------------------- .text._ZN5flash16flash_fwd_kernelI23Flash_fwd_kernel_traitsILi256ELi128ELi64ELi8ELb0ELb0EN7cutlass6half_tE19Flash_kernel_traitsILi256ELi128ELi64ELi8ES3_EELb0ELb1ELb0ELb0ELb0ELb0ELb0ELb0EEEvNS_16Flash_fwd_paramsE --------------------------
	.section	.text._ZN5flash16flash_fwd_kernelI23Flash_fwd_kernel_traitsILi256ELi128ELi64ELi8ELb0ELb0EN7cutlass6half_tE19Flash_kernel_traitsILi256ELi128ELi64ELi8ES3_EELb0ELb1ELb0ELb0ELb0ELb0ELb0ELb0EEEvNS_16Flash_fwd_paramsE,"ax",@progbits
	.sectioninfo	@"SHI_REGISTERS=254"
	.align	128
        .global         _ZN5flash16flash_fwd_kernelI23Flash_fwd_kernel_traitsILi256ELi128ELi64ELi8ELb0ELb0EN7cutlass6half_tE19Flash_kernel_traitsILi256ELi128ELi64ELi8ES3_EELb0ELb1ELb0ELb0ELb0ELb0ELb0ELb0EEEvNS_16Flash_fwd_paramsE
        .type           _ZN5flash16flash_fwd_kernelI23Flash_fwd_kernel_traitsILi256ELi128ELi64ELi8ELb0ELb0EN7cutlass6half_tE19Flash_kernel_traitsILi256ELi128ELi64ELi8ES3_EELb0ELb1ELb0ELb0ELb0ELb0ELb0ELb0EEEvNS_16Flash_fwd_paramsE,@function
        .size           _ZN5flash16flash_fwd_kernelI23Flash_fwd_kernel_traitsILi256ELi128ELi64ELi8ELb0ELb0EN7cutlass6half_tE19Flash_kernel_traitsILi256ELi128ELi64ELi8ES3_EELb0ELb1ELb0ELb0ELb0ELb0ELb0ELb0EEEvNS_16Flash_fwd_paramsE,(.L_x_1075 - _ZN5flash16flash_fwd_kernelI23Flash_fwd_kernel_traitsILi256ELi128ELi64ELi8ELb0ELb0EN7cutlass6half_tE19Flash_kernel_traitsILi256ELi128ELi64ELi8ES3_EELb0ELb1ELb0ELb0ELb0ELb0ELb0ELb0EEEvNS_16Flash_fwd_paramsE)
        .other          _ZN5flash16flash_fwd_kernelI23Flash_fwd_kernel_traitsILi256ELi128ELi64ELi8ELb0ELb0EN7cutlass6half_tE19Flash_kernel_traitsILi256ELi128ELi64ELi8ES3_EELb0ELb1ELb0ELb0ELb0ELb0ELb0ELb0EEEvNS_16Flash_fwd_paramsE,@"STO_CUDA_ENTRY STV_DEFAULT"
_ZN5flash16flash_fwd_kernelI23Flash_fwd_kernel_traitsILi256ELi128ELi64ELi8ELb0ELb0EN7cutlass6half_tE19Flash_kernel_traitsILi256ELi128ELi64ELi8ES3_EELb0ELb1ELb0ELb0ELb0ELb0ELb0ELb0EEEvNS_16Flash_fwd_paramsE:
.text._ZN5flash16flash_fwd_kernelI23Flash_fwd_kernel_traitsILi256ELi128ELi64ELi8ELb0ELb0EN7cutlass6half_tE19Flash_kernel_traitsILi256ELi128ELi64ELi8ES3_EELb0ELb1ELb0ELb0ELb0ELb0ELb0ELb0EEEvNS_16Flash_fwd_paramsE:
        /* <DEDUP_REMOVED lines=56> */
.L_x_177:
[----:B------:R-:W-:Y:S02]  /*0380*/  ULDC UR6, c[0x0][0x218] ;  /* 0x0000860000067ab9 */ /* 0x000fe40000000800 */
.L_x_178:
        /* <DEDUP_REMOVED lines=51> */
[----:B------:R-:W-:Y:S02]  /*06c0*/  @UP1 UMOV UR6, UR28 ;  /* 0x0000001c00061c82 */ /* 0x000fe40008000000 */
[----:B------:R-:W-:Y:S02]  /*06d0*/  @UP0 UIMAD UR10, UR11, UR5, UR31 ;  /* 0x000000050b0a02a4 */ /* 0x000fe4000f8e021f */
        /* <DEDUP_REMOVED lines=12> */
[----:B------:R-:W-:Y:S02]  /*07a0*/  UMOV UR10, UR20 ;  /* 0x00000014000a7c82 */ /* 0x000fe40008000000 */
[----:B------:R-:W-:Y:S02]  /*07b0*/  UIMAD UR7, UR7, UR4, URZ ;  /* 0x00000004070772a4 */ /* 0x000fe4000f8e023f */
[----:B------:R-:W-:-:S02]  /*07c0*/  UIMAD.WIDE.U32 UR20, UR23, UR4, UR10 ;  /* 0x00000004171472a5 */ /* 0x000fc4000f8e000a */
[----:B------:R-:W-:-:S04]  /*07d0*/  UIMAD UR5, UR23, UR5, UR7 ;  /* 0x00000005170572a4 */ /* 0x000fc8000f8e0207 */
[----:B------:R-:W-:Y:S02]  /*07e0*/  UIADD3 UR10, UR21, UR5, URZ ;  /* 0x00000005150a7290 */ /* 0x000fe4000fffe03f */
[----:B------:R-:W-:Y:S02]  /*07f0*/  UMOV UR12, UR20 ;  /* 0x00000014000c7c82 */ /* 0x000fe40008000000 */
.L_x_180:
        /* <DEDUP_REMOVED lines=16> */
[----:B------:R-:W-:Y:S02]  /*0900*/  @UP0 UIADD3 UR11, UR26, UR8, URZ ;  /* 0x000000081a0b0290 */ /* 0x000fe4000fffe03f */
[----:B------:R-:W-:Y:S02]  /*0910*/  UIADD3 UR4, -UR21, URZ, URZ ;  /* 0x0000003f15047290 */ /* 0x000fe4000fffe13f */
[----:B------:R-:W-:Y:S02]  /*0920*/  USHF.R.S32.HI UR20, URZ, 0x1f, UR17 ;  /* 0x0000001f3f147899 */ /* 0x000fe40008011411 */
        /* <DEDUP_REMOVED lines=27> */
[----:B------:R-:W-:Y:S02]  /*0ae0*/  UMOV UR26, UR28 ;  /* 0x0000001c001a7c82 */ /* 0x000fe40008000000 */
[----:B------:R-:W-:Y:S02]  /*0af0*/  UIMAD UR7, UR7, UR4, URZ ;  /* 0x00000004070772a4 */ /* 0x000fe4000f8e023f */
[----:B------:R-:W-:Y:S02]  /*0b00*/  UIMAD.WIDE.U32 UR26, UR23, UR4, UR26 ;  /* 0x00000004171a72a5 */ /* 0x000fe4000f8e001a */
[----:B------:R-:W-:-:S04]  /*0b10*/  UIMAD UR5, UR23, UR5, UR7 ;  /* 0x00000005170572a4 */ /* 0x000fc8000f8e0207 */
[----:B------:R-:W-:Y:S02]  /*0b20*/  UIADD3 UR11, UR27, UR5, URZ ;  /* 0x000000051b0b7290 */ /* 0x000fe4000fffe03f */
[----:B------:R-:W-:Y:S02]  /*0b30*/  UMOV UR14, UR26 ;  /* 0x0000001a000e7c82 */ /* 0x000fe40008000000 */
.L_x_181:
[----:B------:R-:W-:Y:S01]  /*0b40*/  SHF.R.S32.HI R7, RZ, 0x1f, R6 ;  /* 0x0000001fff077819 */ /* 0x000fe20000011406 */
[----:B------:R-:W1:Y:S01]  /*0b50*/  S2R R14, SR_CTAID.Z ;  /* 0x00000000000e7919 */ /* 0x000e620000002700 */
[----:B------:R-:W-:Y:S01]  /*0b60*/  ULDC.64 UR4, c[0x0][0x1b0] ;  /* 0x00006c0000047ab9 */ /* 0x000fe20000000a00 */
[----:B------:R-:W-:Y:S01]  /*0b70*/  IMAD.U32 R18, RZ, RZ, UR15 ;  /* 0x0000000fff127e24 */ /* 0x000fe2000f8e00ff */
[CC--:B------:R-:W-:Y:S01]  /*0b80*/  LEA.HI R3, R7.reuse, R6.reuse, RZ, 0x3 ;  /* 0x0000000607037211 */ /* 0x0c0fe200078f18ff */
[----:B------:R-:W-:Y:S01]  /*0b90*/  UIMAD UR4, UR21, UR4, URZ ;  /* 0x00000004150472a4 */ /* 0x000fe2000f8e023f */
[----:B------:R-:W-:Y:S01]  /*0ba0*/  LEA.HI R229, R7, R6, RZ, 0x4 ;  /* 0x0000000607e57211 */ /* 0x000fe200078f20ff */
[----:B------:R-:W-:Y:S01]  /*0bb0*/  BSSY B0, `(.L_x_182) ;  /* 0x0000074000007945 */ /* 0x000fe20003800000 */
[----:B------:R-:W-:-:S02]  /*0bc0*/  SHF.R.S32.HI R242, RZ, 0x3, R3 ;  /* 0x00000003fff27819 */ /* 0x000fc40000011403 */
[----:B------:R-:W-:Y:S02]  /*0bd0*/  LOP3.LUT R3, R3, 0xfffffff8, RZ, 0xc0, !PT ;  /* 0xfffffff803037812 */ /* 0x000fe400078ec0ff */
[C---:B------:R-:W-:Y:S01]  /*0be0*/  LOP3.LUT R4, R229.reuse, 0xfffffff0, RZ, 0xc0, !PT ;  /* 0xfffffff0e5047812 */ /* 0x040fe200078ec0ff */
[----:B------:R-:W-:Y:S01]  /*0bf0*/  IMAD.SHL.U32 R232, R242, 0x40, RZ ;  /* 0x00000040f2e87824 */ /* 0x000fe200078e00ff */
[----:B------:R-:W-:Y:S01]  /*0c00*/  SHF.R.S32.HI R5, RZ, 0x4, R229 ;  /* 0x00000004ff057819 */ /* 0x000fe200000114e5 */
[C---:B------:R-:W-:Y:S01]  /*0c10*/  IMAD.IADD R3, R6.reuse, 0x1, -R3 ;  /* 0x0000000106037824 */ /* 0x040fe200078e0a03 */
[----:B------:R-:W-:Y:S01]  /*0c20*/  SHF.R.S32.HI R243, RZ, 0x1f, R242 ;  /* 0x0000001ffff37819 */ /* 0x000fe200000114f2 */
[----:B------:R-:W-:Y:S01]  /*0c30*/  IMAD.IADD R4, R6, 0x1, -R4 ;  /* 0x0000000106047824 */ /* 0x000fe200078e0a04 */
[----:B------:R-:W-:Y:S01]  /*0c40*/  LEA.HI R229, R229, R5, RZ, 0x1 ;  /* 0x00000005e5e57211 */ /* 0x000fe200078f08ff */
[----:B------:R-:W-:Y:S01]  /*0c50*/  IMAD.SHL.U32 R240, R3, 0x8, RZ ;  /* 0x0000000803f07824 */ /* 0x000fe200078e00ff */
[----:B------:R-:W-:Y:S01]  /*0c60*/  LOP3.LUT R232, R232, 0x1c0, RZ, 0xc0, !PT ;  /* 0x000001c0e8e87812 */ /* 0x000fe200078ec0ff */
[----:B------:R-:W-:Y:S01]  /*0c70*/  IMAD.WIDE R18, R18, 0x80, R242 ;  /* 0x0000008012127825 */ /* 0x000fe200078e02f2 */
[----:B------:R-:W-:-:S02]  /*0c80*/  SHF.R.S32.HI R0, RZ, 0x1f, R4 ;  /* 0x0000001fff007819 */ /* 0x000fc40000011404 */
[----:B------:R-:W-:Y:S02]  /*0c90*/  LOP3.LUT R229, R229, 0xfffffffe, RZ, 0xc0, !PT ;  /* 0xfffffffee5e57812 */ /* 0x000fe400078ec0ff */
[----:B------:R-:W-:Y:S02]  /*0ca0*/  LOP3.LUT R2, R232, 0x38, R240, 0xf8, !PT ;  /* 0x00000038e8027812 */ /* 0x000fe400078ef8f0 */
[----:B------:R-:W-:Y:S01]  /*0cb0*/  LEA.HI R0, R0, R4, RZ, 0x3 ;  /* 0x0000000400007211 */ /* 0x000fe200078f18ff */
[----:B------:R-:W-:Y:S01]  /*0cc0*/  IMAD.IADD R229, R5, 0x1, -R229 ;  /* 0x0000000105e57824 */ /* 0x000fe200078e0ae5 */
[----:B------:R-:W-:Y:S02]  /*0cd0*/  SHF.R.U32.HI R232, RZ, 0x3, R232 ;  /* 0x00000003ffe87819 */ /* 0x000fe400000116e8 */
[C---:B------:R-:W-:Y:S01]  /*0ce0*/  LOP3.LUT R5, R0.reuse, 0xfffffff8, RZ, 0xc0, !PT ;  /* 0xfffffff800057812 */ /* 0x040fe200078ec0ff */
[----:B------:R-:W-:Y:S01]  /*0cf0*/  IMAD.SHL.U32 R0, R0, 0x40, RZ ;  /* 0x0000004000007824 */ /* 0x000fe200078e00ff */
[----:B------:R-:W-:-:S02]  /*0d00*/  LOP3.LUT R232, R2, R232, RZ, 0x3c, !PT ;  /* 0x000000e802e87212 */ /* 0x000fc400078e3cff */
[-C--:B------:R-:W-:Y:S01]  /*0d10*/  LEA.HI R2, R7, R6.reuse, RZ, 0x6 ;  /* 0x0000000607027211 */ /* 0x080fe200078f30ff */
[----:B------:R-:W-:Y:S01]  /*0d20*/  IMAD.IADD R5, R4, 0x1, -R5 ;  /* 0x0000000104057824 */ /* 0x000fe200078e0a05 */
[--C-:B------:R-:W-:Y:S01]  /*0d30*/  SHF.R.S32.HI R241, RZ, 0x1f, R240.reuse ;  /* 0x0000001ffff17819 */ /* 0x100fe200000114f0 */
[----:B------:R-:W-:Y:S01]  /*0d40*/  IMAD R4, R243, c[0x0][0x198], RZ ;  /* 0x00006600f3047a24 */ /* 0x000fe200078e02ff */
[----:B------:R-:W-:Y:S01]  /*0d50*/  IADD3 R8, P0, R240, UR6, RZ ;  /* 0x00000006f0087c10 */ /* 0x000fe2000ff1e0ff */
[----:B------:R-:W-:Y:S01]  /*0d60*/  IMAD.SHL.U32 R2, R2, 0x8, RZ ;  /* 0x0000000802027824 */ /* 0x000fe200078e00ff */
[----:B------:R-:W-:Y:S01]  /*0d70*/  LOP3.LUT P3, RZ, R5, 0x4, RZ, 0xc0, !PT ;  /* 0x0000000405ff7812 */ /* 0x000fe2000786c0ff */
[----:B------:R-:W-:Y:S01]  /*0d80*/  IMAD.WIDE.U32 R10, R242, c[0x0][0x1a0], R240 ;  /* 0x00006800f20a7a25 */ /* 0x000fe200078e00f0 */
[----:B------:R-:W-:Y:S01]  /*0d90*/  IADD3.X R9, R241, UR22, RZ, P0, !PT ;  /* 0x00000016f1097c10 */ /* 0x000fe200087fe4ff */
[----:B------:R-:W-:Y:S01]  /*0da0*/  UIMAD UR22, UR8, UR5, UR4 ;  /* 0x00000005081672a4 */ /* 0x000fe2000f8e0204 */
[C---:B------:R-:W-:Y:S01]  /*0db0*/  LOP3.LUT P2, RZ, R5.reuse, 0x2, RZ, 0xc0, !PT ;  /* 0x0000000205ff7812 */ /* 0x040fe2000784c0ff */
[----:B------:R-:W-:Y:S01]  /*0dc0*/  IMAD.SHL.U32 R5, R5, 0x40, RZ ;  /* 0x0000004005057824 */ /* 0x000fe200078e00ff */
[----:B------:R-:W-:Y:S01]  /*0dd0*/  ULDC.64 UR4, c[0x0][0x1a8] ;  /* 0x00006a0000047ab9 */ /* 0x000fe20000000a00 */
[----:B------:R-:W-:Y:S01]  /*0de0*/  LOP3.LUT R232, R232, 0xfffffe00, R2, 0xf8, !PT ;  /* 0xfffffe00e8e87812 */ /* 0x000fe200078ef802 */
[----:B------:R-:W-:Y:S01]  /*0df0*/  UIMAD UR4, UR20, UR4, URZ ;  /* 0x00000004140472a4 */ /* 0x000fe2000f8e023f */
[----:B------:R-:W-:Y:S01]  /*0e00*/  IMAD R2, R243, c[0x0][0x1a0], RZ ;  /* 0x00006800f3027a24 */ /* 0x000fe200078e02ff */
[----:B------:R-:W-:Y:S01]  /*0e10*/  LOP3.LUT R5, R5, 0x1c0, RZ, 0xc0, !PT ;  /* 0x000001c005057812 */ /* 0x000fe200078ec0ff */
[----:B-1----:R-:W-:Y:S01]  /*0e20*/  IMAD.WIDE.U32 R14, R14, c[0x0][0x1a8], R8 ;  /* 0x00006a000e0e7a25 */ /* 0x002fe200078e0008 */
[----:B------:R-:W-:Y:S01]  /*0e30*/  UIMAD UR4, UR17, UR5, UR4 ;  /* 0x00000005110472a4 */ /* 0x000fe2000f8e0204 */
[----:B------:R-:W-:Y:S01]  /*0e40*/  IADD3 R10, P0, R10, UR14, RZ ;  /* 0x0000000e0a0a7c10 */ /* 0x000fe2000ff1e0ff */
[----:B------:R-:W-:Y:S01]  /*0e50*/  UIADD3 UR17, -UR24, UR16, URZ ;  /* 0x0000001018117290 */ /* 0x000fe2000fffe13f */
[----:B------:R-:W-:Y:S01]  /*0e60*/  IMAD.WIDE.U32 R12, R242, c[0x0][0x198], R240 ;  /* 0x00006600f20c7a25 */ /* 0x000fe200078e00f0 */
[----:B------:R-:W-:Y:S01]  /*0e70*/  ULDC.64 UR6, c[0x0][0x1b8] ;  /* 0x00006e0000067ab9 */ /* 0x000fe20000000a00 */
[----:B------:R-:W-:Y:S01]  /*0e80*/  LEA.HI R7, R7, R6, RZ, 0x5 ;  /* 0x0000000607077211 */ /* 0x000fe200078f28ff */
[----:B------:R-:W-:Y:S01]  /*0e90*/  UIMAD UR6, UR21, UR6, URZ ;  /* 0x00000006150672a4 */ /* 0x000fe2000f8e023f */
[----:B------:R-:W-:Y:S01]  /*0ea0*/  IMAD.SHL.U32 R8, R229, 0x8, RZ ;  /* 0x00000008e5087824 */ /* 0x000fe200078e00ff */
[----:B------:R-:W-:Y:S01]  /*0eb0*/  IADD3 R236, P1, R12, UR12, RZ ;  /* 0x0000000c0cec7c10 */ /* 0x000fe2000ff3e0ff */
[C---:B------:R-:W-:Y:S01]  /*0ec0*/  IMAD R2, R242.reuse, c[0x0][0x1a4], R2 ;  /* 0x00006900f2027a24 */ /* 0x040fe200078e0202 */
[----:B------:R-:W-:Y:S01]  /*0ed0*/  UIMAD UR6, UR8, UR7, UR6 ;  /* 0x00000007080672a4 */ /* 0x000fe2000f8e0206 */
[----:B------:R-:W-:Y:S01]  /*0ee0*/  IMAD R4, R242, c[0x0][0x19c], R4 ;  /* 0x00006700f2047a24 */ /* 0x000fe200078e0204 */
[----:B------:R-:W-:Y:S01]  /*0ef0*/  LOP3.LUT R8, R5, 0x8, R8, 0xf8, !PT ;  /* 0x0000000805087812 */ /* 0x000fe200078ef808 */
[----:B------:R-:W-:Y:S01]  /*0f00*/  IMAD.SHL.U32 R232, R232, 0x2, RZ ;  /* 0x00000002e8e87824 */ /* 0x000fe200078e00ff */
[----:B------:R-:W-:-:S02]  /*0f10*/  SHF.R.U32.HI R5, RZ, 0x3, R5 ;  /* 0x00000003ff057819 */ /* 0x000fc40000011605 */
[----:B------:R-:W-:Y:S01]  /*0f20*/  IADD3.X R11, R11, UR11, R2, P0, !PT ;  /* 0x0000000b0b0b7c10 */ /* 0x000fe200087fe402 */
[----:B------:R-:W-:Y:S01]  /*0f30*/  IMAD.U32 R2, RZ, RZ, UR8 ;  /* 0x00000008ff027e24 */ /* 0x000fe2000f8e00ff */
[----:B------:R-:W-:Y:S02]  /*0f40*/  ISETP.GE.AND P0, PT, R242, UR17, PT ;  /* 0x00000011f2007c0c */ /* 0x000fe4000bf06270 */
[----:B------:R-:W-:Y:S02]  /*0f50*/  IADD3.X R237, R13, UR10, R4, P1, !PT ;  /* 0x0000000a0ded7c10 */ /* 0x000fe40008ffe404 */
[----:B------:R-:W-:Y:S01]  /*0f60*/  LOP3.LUT R4, R8, R5, RZ, 0x3c, !PT ;  /* 0x0000000508047212 */ /* 0x000fe200078e3cff */
[----:B------:R-:W-:Y:S01]  /*0f70*/  IMAD.U32 R8, RZ, RZ, UR8 ;  /* 0x00000008ff087e24 */ /* 0x000fe2000f8e00ff */
[----:B------:R-:W-:Y:S01]  /*0f80*/  IADD3 R17, R15, UR4, RZ ;  /* 0x000000040f117c10 */ /* 0x000fe2000fffe0ff */
[----:B------:R-:W-:Y:S01]  /*0f90*/  IMAD.WIDE.U32 R236, R2, c[0x0][0x1b0], R236 ;  /* 0x00006c0002ec7a25 */ /* 0x000fe200078e00ec */
[----:B------:R-:W-:-:S02]  /*0fa0*/  LOP3.LUT R4, R4, 0xfffffe00, R0, 0xf8, !PT ;  /* 0xfffffe0004047812 */ /* 0x000fc400078ef800 */
[----:B------:R-:W-:Y:S01]  /*0fb0*/  IADD3 R235, R240, 0x40, RZ ;  /* 0x00000040f0eb7810 */ /* 0x000fe20007ffe0ff */
[----:B------:R-:W-:Y:S01]  /*0fc0*/  IMAD.WIDE.U32 R8, R8, c[0x0][0x1b8], R10 ;  /* 0x00006e0008087a25 */ /* 0x000fe200078e000a */
[----:B------:R-:W-:Y:S02]  /*0fd0*/  LOP3.LUT R10, R7, 0xffffffe0, RZ, 0xc0, !PT ;  /* 0xffffffe0070a7812 */ /* 0x000fe400078ec0ff */
[----:B------:R-:W-:Y:S01]  /*0fe0*/  IADD3 R239, R237, UR22, RZ ;  /* 0x00000016edef7c10 */ /* 0x000fe2000fffe0ff */
[----:B------:R-:W-:Y:S01]  /*0ff0*/  IMAD.MOV.U32 R2, RZ, RZ, 0x10 ;  /* 0x00000010ff027424 */ /* 0x000fe200078e00ff */
[----:B------:R-:W-:Y:S01]  /*1000*/  IADD3 R11, R9, UR6, RZ ;  /* 0x00000006090b7c10 */ /* 0x000fe2000fffe0ff */
[----:B------:R-:W-:Y:S01]  /*1010*/  IMAD.MOV.U32 R0, RZ, RZ, 0x20 ;  /* 0x00000020ff007424 */ /* 0x000fe200078e00ff */
[----:B------:R-:W-:Y:S01]  /*1020*/  SHF.R.S32.HI R7, RZ, 0x5, R7 ;  /* 0x00000005ff077819 */ /* 0x000fe20000011407 */
[----:B------:R-:W-:Y:S01]  /*1030*/  IMAD.IADD R10, R6, 0x1, -R10 ;  /* 0x00000001060a7824 */ /* 0x000fe200078e0a0a */
[----:B------:R-:W-:-:S02]  /*1040*/  IADD3 R234, R240, 0x80, RZ ;  /* 0x00000080f0ea7810 */ /* 0x000fc40007ffe0ff */
[----:B------:R-:W-:Y:S02]  /*1050*/  IADD3 R233, R240, 0xc0, RZ ;  /* 0x000000c0f0e97810 */ /* 0x000fe40007ffe0ff */
[----:B------:R-:W-:Y:S02]  /*1060*/  SEL R2, R2, 0xfffffff0, !P2 ;  /* 0xfffffff002027807 */ /* 0x000fe40005000000 */
[----:B------:R-:W-:Y:S01]  /*1070*/  SEL R0, R0, 0xffffffe0, !P3 ;  /* 0xffffffe000007807 */ /* 0x000fe20005800000 */
        /* <DEDUP_REMOVED lines=39> */
.L_x_183:
[----:B------:R-:W-:Y:S05]  /*12f0*/  BSYNC B0 ;  /* 0x0000000000007941 */ /* 0x000fea0003800000 */
.L_x_182:
        /* <DEDUP_REMOVED lines=45> */
.L_x_185:
[----:B------:R-:W-:Y:S05]  /*15d0*/  BSYNC B0 ;  /* 0x0000000000007941 */ /* 0x000fea0003800000 */
.L_x_184:
        /* <DEDUP_REMOVED lines=45> */
.L_x_187:
[----:B------:R-:W-:Y:S05]  /*18b0*/  BSYNC B0 ;  /* 0x0000000000007941 */ /* 0x000fea0003800000 */
.L_x_186:
        /* <DEDUP_REMOVED lines=20> */
[C---:B-1----:R-:W-:Y:S01]  /*1a00*/  @!P4 LEA R20, P3, R14.reuse, c[0x0][0x160], 0x1 ;  /* 0x000058000e14ca11 */ /* 0x042fe200078608ff */
        /* <DEDUP_REMOVED lines=27> */
.L_x_189:
[----:B------:R-:W-:Y:S05]  /*1bc0*/  BSYNC B0 ;  /* 0x0000000000007941 */ /* 0x000fea0003800000 */
.L_x_188:
        /* <DEDUP_REMOVED lines=45> */
.L_x_191:
[----:B------:R-:W-:Y:S05]  /*1ea0*/  BSYNC B0 ;  /* 0x0000000000007941 */ /* 0x000fea0003800000 */
.L_x_190:
[----:B------:R-:W-:Y:S01]  /*1eb0*/  ISETP.GE.AND P0, PT, R12, UR22, PT ;  /* 0x000000160c007c0c */ /* 0x000fe2000bf06270 */
[----:B------:R-:W-:Y:S01]  /*1ec0*/  UMOV UR23, 0x5 ;  /* 0x0000000500177882 */ /* 0x000fe20000000000 */
[----:B------:R-:W-:Y:S01]  /*1ed0*/  BSSY B0, `(.L_x_192) ;  /* 0x000002b000007945 */ /* 0x000fe20003800000 */
[----:B------:R-:W-:Y:S02]  /*1ee0*/  ULDC UR21, c[0x0][0x19c] ;  /* 0x0000670000157ab9 */ /* 0x000fe40000000800 */
[----:B------:R-:W-:Y:S02]  /*1ef0*/  USHF.L.U32 UR7, UR6, 0x5, URZ ;  /* 0x0000000506077899 */ /* 0x000fe4000800063f */
[----:B------:R-:W-:Y:S02]  /*1f00*/  ULDC.64 UR4, c[0x0][0x1a0] ;  /* 0x0000680000047ab9 */ /* 0x000fe40000000a00 */
[----:B------:R-:W-:Y:S02]  /*1f10*/  USHF.L.U64.HI UR6, UR6, UR23, UR21 ;  /* 0x0000001706067299 */ /* 0x000fe40008010215 */
[----:B------:R-:W-:-:S02]  /*1f20*/  USHF.L.U64.HI UR20, UR4, UR20, UR5 ;  /* 0x0000001404147299 */ /* 0x000fc40008010205 */
[----:B------:R-:W-:Y:S01]  /*1f30*/  USHF.L.U32 UR21, UR4, 0x6, URZ ;  /* 0x0000000604157899 */ /* 0x000fe2000800063f */
[----:B------:R-:W-:Y:S06]  /*1f40*/  @P0 BRA `(.L_x_193) ;  /* 0x0000023000000947 */ /* 0x000fec0003800000 */
        /* <DEDUP_REMOVED lines=35> */
.L_x_193:
[----:B------:R-:W-:Y:S05]  /*2180*/  BSYNC B0 ;  /* 0x0000000000007941 */ /* 0x000fea0003800000 */
.L_x_192:
[----:B------:R-:W0:Y:S01]  /*2190*/  LDGDEPBAR ;  /* 0x00000000000079af */ /* 0x000e220000000000 */
[----:B------:R-:W-:Y:S01]  /*21a0*/  ISETP.GE.AND P0, PT, R242, UR22, PT ;  /* 0x00000016f2007c0c */ /* 0x000fe2000bf06270 */
[----:B------:R-:W-:Y:S01]  /*21b0*/  UIMAD UR5, UR20, UR26, URZ ;  /* 0x0000001a140572a4 */ /* 0x000fe2000f8e023f */
[----:B------:R-:W-:Y:S01]  /*21c0*/  SHF.R.S32.HI R13, RZ, 0x1f, R10 ;  /* 0x0000001fff0d7819 */ /* 0x000fe2000001140a */
[----:B------:R-:W-:Y:S01]  /*21d0*/  IMAD.U32 R231, RZ, RZ, UR21 ;  /* 0x00000015ffe77e24 */ /* 0x000fe2000f8e00ff */
[----:B------:R-:W-:Y:S01]  /*21e0*/  BSSY B0, `(.L_x_194) ;  /* 0x0000031000007945 */ /* 0x000fe20003800000 */
[----:B------:R-:W-:Y:S01]  /*21f0*/  UIMAD UR5, UR29, UR21, UR5 ;  /* 0x000000151d0572a4 */ /* 0x000fe2000f8e0205 */
[----:B------:R-:W-:Y:S01]  /*2200*/  LEA.HI R13, R13, R10, RZ, 0x2 ;  /* 0x0000000a0d0d7211 */ /* 0x000fe200078f10ff */
[----:B------:R-:W-:Y:S02]  /*2210*/  IMAD.MOV.U32 R10, RZ, RZ, R8 ;  /* 0x000000ffff0a7224 */ /* 0x000fe400078e0008 */
[----:B------:R-:W-:Y:S01]  /*2220*/  IMAD.SHL.U32 R165, R6, 0x2, RZ ;  /* 0x0000000206a57824 */ /* 0x000fe200078e00ff */
[----:B------:R-:W-:Y:S01]  /*2230*/  SHF.R.S32.HI R6, RZ, 0x2, R13 ;  /* 0x00000002ff067819 */ /* 0x000fe2000001140d */
[----:B-1----:R-:W-:-:S03]  /*2240*/  IMAD.WIDE.U32 R14, R231, UR26, R10 ;  /* 0x0000001ae70e7c25 */ /* 0x002fc6000f8e000a */
        /* <DEDUP_REMOVED lines=42> */
.L_x_195:
[----:B------:R-:W-:Y:S05]  /*24f0*/  BSYNC B0 ;  /* 0x0000000000007941 */ /* 0x000fea0003800000 */
.L_x_194:
        /* <DEDUP_REMOVED lines=45> */
.L_x_197:
[----:B------:R-:W-:Y:S05]  /*27d0*/  BSYNC B0 ;  /* 0x0000000000007941 */ /* 0x000fea0003800000 */
.L_x_196:
        /* <DEDUP_REMOVED lines=14> */
[C---:B------:R-:W-:Y:S01]  /*28c0*/  IMAD R226, R0.reuse, 0x2, R230 ;  /* 0x0000000200e27824 */ /* 0x040fe200078e02e6 */
        /* <DEDUP_REMOVED lines=9> */
[----:B--2---:R-:W2:Y:S01]  /*2960*/  LDSM.16.M88.4 R20, [R229+0x10000] ;  /* 0x01000000e514783b */ /* 0x004ea20000000200 */
[C---:B------:R-:W-:Y:S02]  /*2970*/  IADD3 R3, R229.reuse, 0x10000, RZ ;  /* 0x00010000e5037810 */ /* 0x040fe40007ffe0ff */
[----:B------:R-:W-:Y:S01]  /*2980*/  IADD3 R227, R229, 0x10020, RZ ;  /* 0x00010020e5e37810 */ /* 0x000fe20007ffe0ff */
[----:B----4-:R-:W4:Y:S01]  /*2990*/  LDSM.16.M88.4 R12, [R229+0x10800] ;  /* 0x01080000e50c783b */ /* 0x010f220000000200 */
[----:B------:R-:W-:Y:S01]  /*29a0*/  @P1 IADD3 R227, R3, -0x20, RZ ;  /* 0xffffffe003e31810 */ /* 0x000fe20007ffe0ff */
[----:B------:R-:W-:Y:S01]  /*29b0*/  IMAD.MOV.U32 R3, RZ, RZ, 0x40 ;  /* 0x00000040ff037424 */ /* 0x000fe200078e00ff */
[C---:B------:R-:W-:Y:S01]  /*29c0*/  IADD3 R200, R201.reuse, 0x8, RZ ;  /* 0x00000008c9c87810 */ /* 0x040fe20007ffe0ff */
[----:B------:R-:W5:Y:S01]  /*29d0*/  LDSM.16.M88.4 R76, [R229+0x11000] ;  /* 0x01100000e54c783b */ /* 0x000f620000000200 */
[----:B------:R-:W-:Y:S02]  /*29e0*/  IMNMX R201, R201, UR25, PT ;  /* 0x00000019c9c97c17 */ /* 0x000fe4000b800200 */
[----:B------:R-:W-:Y:S01]  /*29f0*/  SEL R3, R3, 0xffffffc0, !P2 ;  /* 0xffffffc003037807 */ /* 0x000fe20005000000 */
[----:B------:R-:W1:Y:S01]  /*2a00*/  LDSM.16.M88.4 R68, [R227] ;  /* 0x00000000e344783b */ /* 0x000e620000000200 */
[----:B------:R-:W-:-:S02]  /*2a10*/  IMNMX R200, R200, UR25, PT ;  /* 0x00000019c8c87c17 */ /* 0x000fc4000b800200 */
[----:B------:R-:W-:Y:S01]  /*2a20*/  IADD3 R219, R227, 0x800, RZ ;  /* 0x00000800e3db7810 */ /* 0x000fe20007ffe0ff */
[----:B------:R-:W3:Y:S01]  /*2a30*/  LDSM.16.M88.4 R72, [R229+0x11800] ;  /* 0x01180000e548783b */ /* 0x000ee20000000200 */
[----:B------:R-:W-:Y:S01]  /*2a40*/  IMAD.IADD R223, R229, 0x1, R3 ;  /* 0x00000001e5df7824 */ /* 0x000fe200078e0203 */
[----:B------:R-:W-:Y:S01]  /*2a50*/  IADD3 R218, R227, 0x1000, RZ ;  /* 0x00001000e3da7810 */ /* 0x000fe20007ffe0ff */
[----:B------:R-:W-:Y:S01]  /*2a60*/  IMAD.IADD R216, R3, 0x1, R227 ;  /* 0x0000000103d87824 */ /* 0x000fe200078e02e3 */
[----:B------:R-:W1:Y:S01]  /*2a70*/  LDSM.16.M88.4 R64, [R227+0x800] ;  /* 0x00080000e340783b */ /* 0x000e620000000200 */
[----:B------:R-:W-:Y:S01]  /*2a80*/  IMAD.U32 R3, RZ, RZ, UR26 ;  /* 0x0000001aff037e24 */ /* 0x000fe2000f8e00ff */
[----:B------:R-:W-:Y:S02]  /*2a90*/  IADD3 R217, R227, 0x1800, RZ ;  /* 0x00001800e3d97810 */ /* 0x000fe40007ffe0ff */
[----:B------:R-:W1:Y:S01]  /*2aa0*/  LDSM.16.M88.4 R60, [R227+0x1000] ;  /* 0x00100000e33c783b */ /* 0x000e620000000200 */
[----:B------:R-:W-:Y:S01]  /*2ab0*/  IMAD R3, R3, 0x40, R165 ;  /* 0x0000004003037824 */ /* 0x000fe200078e02a5 */
[----:B------:R-:W-:-:S02]  /*2ac0*/  IADD3 R215, R227, 0x2000, RZ ;  /* 0x00002000e3d77810 */ /* 0x000fc40007ffe0ff */
[----:B------:R-:W1:Y:S01]  /*2ad0*/  LDSM.16.M88.4 R36, [R223+0x10000] ;  /* 0x01000000df24783b */ /* 0x000e620000000200 */
[----:B------:R-:W-:Y:S02]  /*2ae0*/  IADD3 R214, R227, 0x2800, RZ ;  /* 0x00002800e3d67810 */ /* 0x000fe40007ffe0ff */
[C---:B------:R-:W-:Y:S01]  /*2af0*/  IADD3 R6, R3.reuse, 0x1, RZ ;  /* 0x0000000103067810 */ /* 0x040fe20007ffe0ff */
[----:B------:R-:W1:Y:S01]  /*2b00*/  LDSM.16.M88.4 R52, [R227+0x1800] ;  /* 0x00180000e334783b */ /* 0x000e620000000200 */
[C---:B------:R-:W-:Y:S02]  /*2b10*/  IADD3 R7, R3.reuse, 0x8, RZ ;  /* 0x0000000803077810 */ /* 0x040fe40007ffe0ff */
[CC--:B------:R-:W-:Y:S01]  /*2b20*/  ISETP.GE.AND P0, PT, R6.reuse, R201.reuse, PT ;  /* 0x000000c90600720c */ /* 0x0c0fe20003f06270 */
[----:B------:R-:W1:Y:S01]  /*2b30*/  LDSM.16.M88.4 R32, [R223+0x10800] ;  /* 0x01080000df20783b */ /* 0x000e620000000200 */
[----:B------:R-:W-:Y:S02]  /*2b40*/  ISETP.GE.AND P3, PT, R6, R200, PT ;  /* 0x000000c80600720c */ /* 0x000fe40003f66270 */
[----:B------:R-:W-:Y:S01]  /*2b50*/  IADD3 R6, R3, 0x9, RZ ;  /* 0x0000000903067810 */ /* 0x000fe20007ffe0ff */
[----:B--2---:R-:W-:Y:S01]  /*2b60*/  HMMA.16816.F32 R24, R44, R20, RZ ;  /* 0x000000142c18723c */ /* 0x004fe200000018ff */
[----:B------:R-:W2:Y:S01]  /*2b70*/  LDSM.16.M88.4 R28, [R223+0x11000] ;  /* 0x01100000df1c783b */ /* 0x000ea20000000200 */
        /* <DEDUP_REMOVED lines=9> */
[----:B----4-:R-:W-:Y:S01]  /*2c10*/  HMMA.16816.F32 R16, R44, R12, RZ ;  /* 0x0000000c2c10723c */ /* 0x010fe200000018ff */
        /* <DEDUP_REMOVED lines=9> */
[----:B-----5:R-:W-:Y:S01]  /*2cb0*/  HMMA.16816.F32 R80, R44, R76, RZ ;  /* 0x0000004c2c50723c */ /* 0x020fe200000018ff */
[C---:B------:R-:W-:Y:S02]  /*2cc0*/  IADD3 R205, R227.reuse, 0x7000, RZ ;  /* 0x00007000e3cd7810 */ /* 0x040fe40007ffe0ff */
[----:B------:R-:W-:-:S05]  /*2cd0*/  IADD3 R204, R227, 0x7800, RZ ;  /* 0x00007800e3cc7810 */ /* 0x000fca0007ffe0ff */
[----:B------:R-:W-:Y:S08]  /*2ce0*/  HMMA.16816.F32 R76, R44, R78, RZ ;  /* 0x0000004e2c4c723c */ /* 0x000ff000000018ff */
[C---:B-1----:R-:W-:Y:S08]  /*2cf0*/  HMMA.16816.F32 R24, R56.reuse, R68, R24 ;  /* 0x000000443818723c */ /* 0x042ff00000001818 */
[----:B------:R-:W-:Y:S01]  /*2d00*/  HMMA.16816.F32 R20, R56, R70, R20 ;  /* 0x000000463814723c */ /* 0x000fe20000001814 */
[----:B------:R-:W-:Y:S07]  /*2d10*/  LDSM.16.M88.4 R68, [R216] ;  /* 0x00000000d844783b */ /* 0x000fee0000000200 */
[C---:B---3--:R-:W-:Y:S08]  /*2d20*/  HMMA.16816.F32 R48, R44.reuse, R72, RZ ;  /* 0x000000482c30723c */ /* 0x048ff000000018ff */
[----:B------:R-:W-:Y:S01]  /*2d30*/  HMMA.16816.F32 R44, R44, R74, RZ ;  /* 0x0000004a2c2c723c */ /* 0x000fe200000018ff */
[----:B------:R-:W1:Y:S07]  /*2d40*/  LDSM.16.M88.4 R72, [R225] ;  /* 0x00000000e148783b */ /* 0x000e6e0000000200 */
        /* <DEDUP_REMOVED lines=16> */
[C---:B--2---:R-:W-:Y:S08]  /*2e50*/  HMMA.16816.F32 R80, R40.reuse, R28, R80 ;  /* 0x0000001c2850723c */ /* 0x044ff00000001850 */
[----:B------:R-:W-:Y:S01]  /*2e60*/  HMMA.16816.F32 R76, R40, R30, R76 ;  /* 0x0000001e284c723c */ /* 0x000fe2000000184c */
[----:B------:R-:W2:Y:S07]  /*2e70*/  LDSM.16.M88.4 R28, [R229+0x13000] ;  /* 0x01300000e51c783b */ /* 0x000eae0000000200 */
[C---:B-1----:R-:W-:Y:S08]  /*2e80*/  HMMA.16816.F32 R24, R72.reuse, R68, R24 ;  /* 0x000000444818723c */ /* 0x042ff00000001818 */
        /* <DEDUP_REMOVED lines=8> */
[----:B------:R-:W1:Y:S07]  /*2f10*/  LDSM.16.M88.4 R64, [R228+0x4000] ;  /* 0x00400000e440783b */ /* 0x000e6e0000000200 */
        /* <DEDUP_REMOVED lines=21> */
[----:B------:R-:W1:Y:S04]  /*3070*/  LDSM.16.M88.4 R52, [R223+0x13000] ;  /* 0x01300000df34783b */ /* 0x000e680000000200 */
        /* <DEDUP_REMOVED lines=13> */
[C---:B--2---:R-:W-:Y:S08]  /*3150*/  HMMA.16816.F32 R16, R56.reuse, R28, R16 ;  /* 0x0000001c3810723c */ /* 0x044ff00000001810 */
[C---:B------:R-:W-:Y:S01]  /*3160*/  HMMA.16816.F32 R12, R56.reuse, R30, R12 ;  /* 0x0000001e380c723c */ /* 0x040fe2000000180c */
[----:B------:R-:W2:Y:S07]  /*3170*/  LDSM.16.M88.4 R28, [R216+0x3800] ;  /* 0x00380000d81c783b */ /* 0x000eae0000000200 */
[C---:B-1----:R-:W-:Y:S08]  /*3180*/  HMMA.16816.F32 R80, R56.reuse, R52, R80 ;  /* 0x000000343850723c */ /* 0x042ff00000001850 */
[C---:B------:R-:W-:Y:S01]  /*3190*/  HMMA.16816.F32 R76, R56.reuse, R54, R76 ;  /* 0x00000036384c723c */ /* 0x040fe2000000184c */
[----:B------:R-:W1:Y:S07]  /*31a0*/  LDSM.16.M88.4 R52, [R229+0x14000] ;  /* 0x01400000e534783b */ /* 0x000e6e0000000200 */
        /* <DEDUP_REMOVED lines=14> */
[C---:B--2---:R-:W-:Y:S08]  /*3290*/  HMMA.16816.F32 R72, R60.reuse, R28, R72 ;  /* 0x0000001c3c48723c */ /* 0x044ff00000001848 */
[----:B------:R-:W-:Y:S01]  /*32a0*/  HMMA.16816.F32 R44, R60, R30, R44 ;  /* 0x0000001e3c2c723c */ /* 0x000fe2000000182c */
[----:B------:R-:W2:Y:S04]  /*32b0*/  LDSM.16.M88.4 R28, [R227+0x4000] ;  /* 0x00400000e31c783b */ /* 0x000ea80000000200 */
[----:B------:R-:W-:Y:S03]  /*32c0*/  LDSM.16.M88.4 R60, [R223+0x14800] ;  /* 0x01480000df3c783b */ /* 0x000fe60000000200 */
[C---:B-1----:R-:W-:Y:S08]  /*32d0*/  HMMA.16816.F32 R24, R68.reuse, R52, R24 ;  /* 0x000000344418723c */ /* 0x042ff00000001818 */
[C---:B------:R-:W-:Y:S01]  /*32e0*/  HMMA.16816.F32 R20, R68.reuse, R54, R20 ;  /* 0x000000364414723c */ /* 0x040fe20000001814 */
[----:B------:R-:W1:Y:S07]  /*32f0*/  LDSM.16.M88.4 R52, [R227+0x4800] ;  /* 0x00480000e334783b */ /* 0x000e6e0000000200 */
        /* <DEDUP_REMOVED lines=10> */
[C---:B--2---:R-:W-:Y:S08]  /*33a0*/  HMMA.16816.F32 R24, R40.reuse, R28, R24 ;  /* 0x0000001c2818723c */ /* 0x044ff00000001818 */
[C---:B------:R-:W-:Y:S01]  /*33b0*/  HMMA.16816.F32 R20, R40.reuse, R30, R20 ;  /* 0x0000001e2814723c */ /* 0x040fe20000001814 */
[----:B------:R-:W-:Y:S07]  /*33c0*/  LDSM.16.M88.4 R28, [R223+0x15800] ;  /* 0x01580000df1c783b */ /* 0x000fee0000000200 */
[C---:B-1----:R-:W-:Y:S08]  /*33d0*/  HMMA.16816.F32 R16, R40.reuse, R52, R16 ;  /* 0x000000342810723c */ /* 0x042ff00000001810 */
        /* <DEDUP_REMOVED lines=177> */
[----:B------:R-:W-:Y:S02]  /*3ef0*/  @!P6 LEA R18, P1, R5, c[0x0][0x168], 0x1 ;  /* 0x00005a000512ea11 */ /* 0x000fe400078208ff */
[----:B------:R-:W-:Y:S01]  /*3f00*/  IADD3.X R3, R3, UR6, RZ, P2, !PT ;  /* 0x0000000603037c10 */ /* 0x000fe200097fe4ff */
        /* <DEDUP_REMOVED lines=18> */
[----:B---3--:R-:W-:-:S03]  /*4030*/  @!P4 LEA R32, P1, R5, c[0x0][0x168], 0x1 ;  /* 0x00005a000520ca11 */ /* 0x008fc600078208ff */
        /* <DEDUP_REMOVED lines=19> */
.L_x_200:
[----:B------:R-:W-:Y:S05]  /*4170*/  BSYNC B0 ;  /* 0x0000000000007941 */ /* 0x000fea0003800000 */
.L_x_199:
[----:B------:R-:W0:Y:S02]  /*4180*/  LDGDEPBAR ;  /* 0x00000000000079af */ /* 0x000e240000000000 */
.L_x_198:
        /* <DEDUP_REMOVED lines=351> */
[----:B------:R-:W-:-:S04]  /*5780*/  DEPBAR.LE SB0, 0x0 ;  /* 0x000080000000791a */ /* 0x000fc80000000000 */
[----:B------:R-:W-:Y:S01]  /*5790*/  UIADD3 UR26, UR9, -0x2, URZ ;  /* 0xfffffffe091a7890 */ /* 0x000fe2000fffe03f */
[----:B------:R-:W-:Y:S01]  /*57a0*/  ISETP.GE.AND P6, PT, R240, c[0x0][0x220], PT ;  /* 0x00008800f0007a0c */ /* 0x000fe20003fc6270 */
[----:B------:R-:W-:Y:S01]  /*57b0*/  BAR.SYNC.DEFER_BLOCKING 0x0 ;  /* 0x0000000000007b1d */ /* 0x000fe20000010000 */
[----:B------:R-:W-:Y:S01]  /*57c0*/  ISETP.GE.AND P5, PT, R235, c[0x0][0x220], PT ;  /* 0x00008800eb007a0c */ /* 0x000fe20003fa6270 */
[----:B------:R-:W-:Y:S01]  /*57d0*/  USHF.R.S32.HI UR5, URZ, 0x1f, UR26 ;  /* 0x0000001f3f057899 */ /* 0x000fe2000801141a */
[----:B------:R-:W-:Y:S01]  /*57e0*/  ISETP.GE.AND P4, PT, R234, c[0x0][0x220], PT ;  /* 0x00008800ea007a0c */ /* 0x000fe20003f86270 */
[----:B------:R-:W-:Y:S01]  /*57f0*/  UIMAD UR4, UR20, UR26, URZ ;  /* 0x0000001a140472a4 */ /* 0x000fe2000f8e023f */
[----:B------:R-:W-:Y:S01]  /*5800*/  IMAD.MOV.U32 R20, RZ, RZ, R8 ;  /* 0x000000ffff147224 */ /* 0x000fe200078e0008 */
[----:B------:R-:W-:Y:S01]  /*5810*/  ISETP.GE.AND P3, PT, R233, c[0x0][0x220], PT ;  /* 0x00008800e9007a0c */ /* 0x000fe20003f66270 */
[----:B------:R-:W-:Y:S01]  /*5820*/  IMAD.MOV.U32 R21, RZ, RZ, R11 ;  /* 0x000000ffff157224 */ /* 0x000fe200078e000b */
[----:B------:R-:W-:-:S02]  /*5830*/  UIMAD UR4, UR5, UR21, UR4 ;  /* 0x00000015050472a4 */ /* 0x000fc4000f8e0204 */
[----:B------:R-:W-:Y:S01]  /*5840*/  UISETP.GE.AND UP0, UPT, UR9, 0x3, UPT ;  /* 0x000000030900788c */ /* 0x000fe2000bf06270 */
[----:B------:R-:W-:-:S05]  /*5850*/  IMAD.WIDE.U32 R20, R231, UR26, R20 ;  /* 0x0000001ae7147c25 */ /* 0x000fca000f8e0014 */
[C---:B------:R-:W-:Y:S02]  /*5860*/  @!P6 LEA R18, P2, R20.reuse, c[0x0][0x170], 0x1 ;  /* 0x00005c001412ea11 */ /* 0x040fe400078408ff */
[----:B------:R-:W-:Y:S02]  /*5870*/  IADD3 R4, R21, UR4, RZ ;  /* 0x0000000415047c10 */ /* 0x000fe4000fffe0ff */
[C---:B------:R-:W-:Y:S02]  /*5880*/  @!P5 LEA R14, P1, R20.reuse, c[0x0][0x170], 0x1 ;  /* 0x00005c00140eda11 */ /* 0x040fe400078208ff */
[C---:B------:R-:W-:Y:S02]  /*5890*/  @!P4 LEA R12, P0, R20.reuse, c[0x0][0x170], 0x1 ;  /* 0x00005c00140cca11 */ /* 0x040fe400078008ff */
[C---:B------:R-:W-:Y:S01]  /*58a0*/  @!P6 LEA.HI.X R19, R20.reuse, c[0x0][0x174], R4, 0x1, P2 ;  /* 0x00005d001413ea11 */ /* 0x040fe200010f0c04 */
[----:B------:R-:W-:Y:S01]  /*58b0*/  @P6 STS.128 [R232+0x18000], RZ ;  /* 0x018000ffe8006388 */ /* 0x000fe20000000c00 */
[----:B------:R-:W-:-:S02]  /*58c0*/  IADD3 R2, P2, R20, UR22, RZ ;  /* 0x0000001614027c10 */ /* 0x000fc4000ff5e0ff */
[C-C-:B------:R-:W-:Y:S01]  /*58d0*/  @!P5 LEA.HI.X R15, R20.reuse, c[0x0][0x174], R4.reuse, 0x1, P1 ;  /* 0x00005d00140fda11 */ /* 0x140fe200008f0c04 */
[----:B------:R-:W-:Y:S01]  /*58e0*/  @!PT LDS RZ, [RZ] ;  /* 0x00000000fffff984 */ /* 0x000fe20000000800 */
[----:B------:R-:W-:Y:S01]  /*58f0*/  @!PT LDS RZ, [RZ] ;  /* 0x00000000fffff984 */ /* 0x000fe20000000800 */
[----:B------:R-:W-:Y:S01]  /*5900*/  @!PT LDS RZ, [RZ] ;  /* 0x00000000fffff984 */ /* 0x000fe20000000800 */
[----:B------:R1:W-:Y:S01]  /*5910*/  @!P6 LDGSTS.E.BYPASS.LTC128B.128 [R232+0x18000], [R18.64] ;  /* 0x1800000012e8efae */ /* 0x0003e2000b901d52 */
[C---:B------:R-:W-:Y:S02]  /*5920*/  @!P3 LEA R6, P1, R20.reuse, c[0x0][0x170], 0x1 ;  /* 0x00005c001406ba11 */ /* 0x040fe400078208ff */
[--C-:B------:R-:W-:Y:S01]  /*5930*/  @!P4 LEA.HI.X R13, R20, c[0x0][0x174], R4.reuse, 0x1, P0 ;  /* 0x00005d00140dca11 */ /* 0x100fe200000f0c04 */
[----:B------:R-:W-:Y:S01]  /*5940*/  @P5 STS.128 [R232+0x1a000], RZ ;  /* 0x01a000ffe8005388 */ /* 0x000fe20000000c00 */
[----:B------:R-:W-:Y:S02]  /*5950*/  @!P6 LEA R16, P0, R2, c[0x0][0x170], 0x1 ;  /* 0x00005c000210ea11 */ /* 0x000fe400078008ff */
[----:B------:R-:W-:Y:S01]  /*5960*/  IADD3.X R0, R4, UR23, RZ, P2, !PT ;  /* 0x0000001704007c10 */ /* 0x000fe200097fe4ff */
[----:B------:R-:W-:Y:S01]  /*5970*/  @!PT LDS RZ, [RZ] ;  /* 0x00000000fffff984 */ /* 0x000fe20000000800 */
[----:B------:R-:W-:Y:S01]  /*5980*/  @!PT LDS RZ, [RZ] ;  /* 0x00000000fffff984 */ /* 0x000fe20000000800 */
[----:B------:R-:W-:Y:S01]  /*5990*/  @!PT LDS RZ, [RZ] ;  /* 0x00000000fffff984 */ /* 0x000fe20000000800 */
[----:B------:R2:W-:Y:S01]  /*59a0*/  @!P5 LDGSTS.E.BYPASS.LTC128B.128 [R232+0x1a000], [R14.64+0x80] ;  /* 0x1a0000800ee8dfae */ /* 0x0005e2000b901d52 */
[----:B------:R-:W-:-:S02]  /*59b0*/  @!P3 LEA.HI.X R7, R20, c[0x0][0x174], R4, 0x1, P1 ;  /* 0x00005d001407ba11 */ /* 0x000fc400008f0c04 */
[C---:B------:R-:W-:Y:S01]  /*59c0*/  @!P5 LEA R22, P2, R2.reuse, c[0x0][0x170], 0x1 ;  /* 0x00005c000216da11 */ /* 0x040fe200078408ff */
[----:B------:R-:W-:Y:S01]  /*59d0*/  @P4 STS.128 [R232+0x1c000], RZ ;  /* 0x01c000ffe8004388 */ /* 0x000fe20000000c00 */
[C---:B------:R-:W-:Y:S02]  /*59e0*/  @!P4 LEA R20, P1, R2.reuse, c[0x0][0x170], 0x1 ;  /* 0x00005c000214ca11 */ /* 0x040fe400078208ff */
[C-C-:B------:R-:W-:Y:S01]  /*59f0*/  @!P6 LEA.HI.X R17, R2.reuse, c[0x0][0x174], R0.reuse, 0x1, P0 ;  /* 0x00005d000211ea11 */ /* 0x140fe200000f0c00 */
[----:B------:R-:W-:Y:S01]  /*5a00*/  @!PT LDS RZ, [RZ] ;  /* 0x00000000fffff984 */ /* 0x000fe20000000800 */
[----:B------:R-:W-:Y:S01]  /*5a10*/  @!PT LDS RZ, [RZ] ;  /* 0x00000000fffff984 */ /* 0x000fe20000000800 */
[----:B------:R-:W-:Y:S01]  /*5a20*/  @!PT LDS RZ, [RZ] ;  /* 0x00000000fffff984 */ /* 0x000fe20000000800 */
[----:B------:R2:W-:Y:S01]  /*5a30*/  @!P4 LDGSTS.E.BYPASS.LTC128B.128 [R232+0x1c000], [R12.64+0x100] ;  /* 0x1c0001000ce8cfae */ /* 0x0005e2000b901d52 */
[C---:B------:R-:W-:Y:S02]  /*5a40*/  @!P3 LEA R4, P0, R2.reuse, c[0x0][0x170], 0x1 ;  /* 0x00005c000204ba11 */ /* 0x040fe400078008ff */
[C-C-:B------:R-:W-:Y:S01]  /*5a50*/  @!P5 LEA.HI.X R23, R2.reuse, c[0x0][0x174], R0.reuse, 0x1, P2 ;  /* 0x00005d000217da11 */ /* 0x140fe200010f0c00 */
[----:B------:R-:W-:Y:S01]  /*5a60*/  @P3 STS.128 [R232+0x1e000], RZ ;  /* 0x01e000ffe8003388 */ /* 0x000fe20000000c00 */
[----:B------:R-:W-:-:S02]  /*5a70*/  @!P4 LEA.HI.X R21, R2, c[0x0][0x174], R0, 0x1, P1 ;  /* 0x00005d000215ca11 */ /* 0x000fc400008f0c00 */
[----:B------:R-:W-:Y:S01]  /*5a80*/  @!P3 LEA.HI.X R5, R2, c[0x0][0x174], R0, 0x1, P0 ;  /* 0x00005d000205ba11 */ /* 0x000fe200000f0c00 */
[----:B------:R-:W-:Y:S01]  /*5a90*/  @!PT LDS RZ, [RZ] ;  /* 0x00000000fffff984 */ /* 0x000fe20000000800 */
[----:B------:R-:W-:Y:S01]  /*5aa0*/  @!PT LDS RZ, [RZ] ;  /* 0x00000000fffff984 */ /* 0x000fe20000000800 */
[----:B------:R-:W-:Y:S01]  /*5ab0*/  @!PT LDS RZ, [RZ] ;  /* 0x00000000fffff984 */ /* 0x000fe20000000800 */
[----:B------:R3:W-:Y:S01]  /*5ac0*/  @!P3 LDGSTS.E.BYPASS.LTC128B.128 [R232+0x1e000], [R6.64+0x180] ;  /* 0x1e00018006e8bfae */ /* 0x0007e2000b901d52 */
[----:B------:R-:W-:-:S03]  /*5ad0*/  IMAD.U32 R0, RZ, RZ, UR26 ;  /* 0x0000001aff007e24 */ /* 0x000fc6000f8e00ff */
[----:B------:R-:W-:Y:S01]  /*5ae0*/  @P6 STS.128 [R232+0x19000], RZ ;  /* 0x019000ffe8006388 */ /* 0x000fe20000000c00 */
[----:B------:R-:W-:-:S03]  /*5af0*/  IMAD R0, R0, 0x40, R165 ;  /* 0x0000004000007824 */ /* 0x000fc600078e02a5 */
[----:B------:R-:W-:Y:S01]  /*5b00*/  @!PT LDS RZ, [RZ] ;  /* 0x00000000fffff984 */ /* 0x000fe20000000800 */
[----:B------:R-:W-:Y:S01]  /*5b10*/  @!PT LDS RZ, [RZ] ;  /* 0x00000000fffff984 */ /* 0x000fe20000000800 */
[----:B------:R-:W-:Y:S01]  /*5b20*/  @!PT LDS RZ, [RZ] ;  /* 0x00000000fffff984 */ /* 0x000fe20000000800 */
[----:B------:R1:W-:Y:S02]  /*5b30*/  @!P6 LDGSTS.E.BYPASS.LTC128B.128 [R232+0x19000], [R16.64] ;  /* 0x1900000010e8efae */ /* 0x0003e4000b901d52 */
[----:B------:R-:W-:Y:S02]  /*5b40*/  IADD3 R2, R0, 0x1, RZ ;  /* 0x0000000100027810 */ /* 0x000fe40007ffe0ff */
[----:B------:R-:W-:Y:S02]  /*5b50*/  @P5 STS.128 [R232+0x1b000], RZ ;  /* 0x01b000ffe8005388 */ /* 0x000fe40000000c00 */
[C---:B------:R-:W-:Y:S02]  /*5b60*/  ISETP.GE.AND P2, PT, R2.reuse, R201, PT ;  /* 0x000000c90200720c */ /* 0x040fe40003f46270 */
[----:B------:R-:W-:Y:S01]  /*5b70*/  @!PT LDS RZ, [RZ] ;  /* 0x00000000fffff984 */ /* 0x000fe20000000800 */
[----:B------:R-:W-:Y:S01]  /*5b80*/  @!PT LDS RZ, [RZ] ;  /* 0x00000000fffff984 */ /* 0x000fe20000000800 */
[----:B------:R-:W-:Y:S01]  /*5b90*/  @!PT LDS RZ, [RZ] ;  /* 0x00000000fffff984 */ /* 0x000fe20000000800 */
[----:B------:R4:W-:Y:S01]  /*5ba0*/  @!P5 LDGSTS.E.BYPASS.LTC128B.128 [R232+0x1b000], [R22.64+0x80] ;  /* 0x1b00008016e8dfae */ /* 0x0009e2000b901d52 */
[----:B------:R-:W-:Y:S02]  /*5bb0*/  ISETP.GE.AND P1, PT, R2, R200, PT ;  /* 0x000000c80200720c */ /* 0x000fe40003f26270 */
[----:B------:R-:W-:Y:S01]  /*5bc0*/  IADD3 R2, R0, 0x9, RZ ;  /* 0x0000000900027810 */ /* 0x000fe20007ffe0ff */
        /* <DEDUP_REMOVED lines=11> */
[----:B------:R-:W5:Y:S04]  /*5c80*/  LDSM.16.M88.4 R176, [R229+0x10800] ;  /* 0x01080000e5b0783b */ /* 0x000f680000000200 */
[----:B------:R-:W2:Y:S04]  /*5c90*/  LDSM.16.M88.4 R168, [R229+0x11000] ;  /* 0x01100000e5a8783b */ /* 0x000ea80000000200 */
[----:B------:R-:W-:Y:S04]  /*5ca0*/  LDSM.16.M88.4 R24, [R229+0x11800] ;  /* 0x01180000e518783b */ /* 0x000fe80000000200 */
[----:B-1----:R-:W-:Y:S04]  /*5cb0*/  LDSM.16.M88.4 R16, [R228] ;  /* 0x00000000e410783b */ /* 0x002fe80000000200 */
[----:B------:R-:W-:Y:S04]  /*5cc0*/  LDSM.16.M88.4 R196, [R227] ;  /* 0x00000000e3c4783b */ /* 0x000fe80000000200 */
[----:B---3--:R-:W1:Y:S04]  /*5cd0*/  LDSM.16.M88.4 R4, [R229+0x10000] ;  /* 0x01000000e504783b */ /* 0x008e680000000200 */
[----:B------:R-:W3:Y:S04]  /*5ce0*/  LDSM.16.M88.4 R192, [R219] ;  /* 0x00000000dbc0783b */ /* 0x000ee80000000200 */
[----:B------:R-:W3:Y:S04]  /*5cf0*/  LDSM.16.M88.4 R188, [R218] ;  /* 0x00000000dabc783b */ /* 0x000ee80000000200 */
[----:B----4-:R-:W4:Y:S04]  /*5d00*/  LDSM.16.M88.4 R20, [R217] ;  /* 0x00000000d914783b */ /* 0x010f280000000200 */
[----:B------:R-:W-:Y:S01]  /*5d10*/  LDSM.16.M88.4 R184, [R223+0x10000] ;  /* 0x01000000dfb8783b */ /* 0x000fe20000000200 */
[C---:B-----5:R-:W-:Y:S03]  /*5d20*/  HMMA.16816.F32 R180, R28.reuse, R176, RZ ;  /* 0x000000b01cb4723c */ /* 0x060fe600000018ff */
[----:B------:R-:W0:Y:S05]  /*5d30*/  LDGDEPBAR ;  /* 0x00000000000079af */ /* 0x000e2a0000000000 */
[C---:B--2---:R-:W-:Y:S08]  /*5d40*/  HMMA.16816.F32 R172, R28.reuse, R168, RZ ;  /* 0x000000a81cac723c */ /* 0x044ff000000018ff */
[C---:B------:R-:W-:Y:S08]  /*5d50*/  HMMA.16816.F32 R176, R28.reuse, R178, RZ ;  /* 0x000000b21cb0723c */ /* 0x040ff000000018ff */
[C---:B-1----:R-:W-:Y:S08]  /*5d60*/  HMMA.16816.F32 R12, R28.reuse, R4, RZ ;  /* 0x000000041c0c723c */ /* 0x042ff000000018ff */
        /* <DEDUP_REMOVED lines=8> */
[C---:B---3--:R-:W-:Y:S08]  /*5df0*/  HMMA.16816.F32 R180, R16.reuse, R192, R180 ;  /* 0x000000c010b4723c */ /* 0x048ff000000018b4 */
[C---:B------:R-:W-:Y:S01]  /*5e00*/  HMMA.16816.F32 R176, R16.reuse, R194, R176 ;  /* 0x000000c210b0723c */ /* 0x040fe200000018b0 */
[----:B------:R-:W3:Y:S07]  /*5e10*/  LDSM.16.M88.4 R192, [R223+0x11000] ;  /* 0x01100000dfc0783b */ /* 0x000eee0000000200 */
[C---:B------:R-:W-:Y:S08]  /*5e20*/  HMMA.16816.F32 R172, R16.reuse, R188, R172 ;  /* 0x000000bc10ac723c */ /* 0x040ff000000018ac */
[C---:B------:R-:W-:Y:S01]  /*5e30*/  HMMA.16816.F32 R168, R16.reuse, R190, R168 ;  /* 0x000000be10a8723c */ /* 0x040fe200000018a8 */
[----:B------:R-:W5:Y:S07]  /*5e40*/  LDSM.16.M88.4 R188, [R223+0x11800] ;  /* 0x01180000dfbc783b */ /* 0x000f6e0000000200 */
[C---:B----4-:R-:W-:Y:S08]  /*5e50*/  HMMA.16816.F32 R32, R16.reuse, R20, R32 ;  /* 0x000000141020723c */ /* 0x050ff00000001820 */
[----:B------:R-:W-:Y:S01]  /*5e60*/  HMMA.16816.F32 R28, R16, R22, R28 ;  /* 0x00000016101c723c */ /* 0x000fe2000000181c */
[----:B------:R-:W-:Y:S04]  /*5e70*/  LDSM.16.M88.4 R20, [R225] ;  /* 0x00000000e114783b */ /* 0x000fe80000000200 */
[----:B------:R-:W4:Y:S03]  /*5e80*/  LDSM.16.M88.4 R16, [R216] ;  /* 0x00000000d810783b */ /* 0x000f260000000200 */
        /* <DEDUP_REMOVED lines=9> */
[C---:B-----5:R-:W-:Y:S08]  /*5f20*/  HMMA.16816.F32 R32, R24.reuse, R188, R32 ;  /* 0x000000bc1820723c */ /* 0x060ff00000001820 */
[----:B------:R-:W-:Y:S01]  /*5f30*/  HMMA.16816.F32 R28, R24, R190, R28 ;  /* 0x000000be181c723c */ /* 0x000fe2000000181c */
[----:B------:R-:W3:Y:S04]  /*5f40*/  LDSM.16.M88.4 R188, [R216+0x1800] ;  /* 0x00180000d8bc783b */ /* 0x000ee80000000200 */
[----:B------:R-:W-:Y:S03]  /*5f50*/  LDSM.16.M88.4 R24, [R230+0x4000] ;  /* 0x00400000e618783b */ /* 0x000fe60000000200 */
[C---:B----4-:R-:W-:Y:S08]  /*5f60*/  HMMA.16816.F32 R12, R20.reuse, R16, R12 ;  /* 0x00000010140c723c */ /* 0x050ff0000000180c */
[C---:B------:R-:W-:Y:S01]  /*5f70*/  HMMA.16816.F32 R4, R20.reuse, R18, R4 ;  /* 0x000000121404723c */ /* 0x040fe20000001804 */
[----:B------:R-:W4:Y:S07]  /*5f80*/  LDSM.16.M88.4 R16, [R229+0x12000] ;  /* 0x01200000e510783b */ /* 0x000f2e0000000200 */
        /* <DEDUP_REMOVED lines=12> */
[----:B------:R-:W3:Y:S07]  /*6050*/  LDSM.16.M88.4 R16, [R228+0x4000] ;  /* 0x00400000e410783b */ /* 0x000eee0000000200 */
[C---:B------:R-:W-:Y:S08]  /*6060*/  HMMA.16816.F32 R180, R24.reuse, R192, R180 ;  /* 0x000000c018b4723c */ /* 0x040ff000000018b4 */
[C---:B------:R-:W-:Y:S01]  /*6070*/  HMMA.16816.F32 R176, R24.reuse, R194, R176 ;  /* 0x000000c218b0723c */ /* 0x040fe200000018b0 */
[----:B------:R-:W4:Y:S07]  /*6080*/  LDSM.16.M88.4 R192, [R213] ;  /* 0x00000000d5c0783b */ /* 0x000f2e0000000200 */
        /* <DEDUP_REMOVED lines=36> */
[C---:B--2---:R-:W-:Y:S08]  /*62d0*/  HMMA.16816.F32 R180, R192.reuse, R188, R180 ;  /* 0x000000bcc0b4723c */ /* 0x044ff000000018b4 */
[C---:B------:R-:W-:Y:S01]  /*62e0*/  HMMA.16816.F32 R176, R192.reuse, R190, R176 ;  /* 0x000000bec0b0723c */ /* 0x040fe200000018b0 */
[----:B------:R-:W2:Y:S07]  /*62f0*/  LDSM.16.M88.4 R188, [R229+0x15000] ;  /* 0x01500000e5bc783b */ /* 0x000eae0000000200 */
[C---:B-----5:R-:W-:Y:S08]  /*6300*/  HMMA.16816.F32 R172, R192.reuse, R24, R172 ;  /* 0x00000018c0ac723c */ /* 0x060ff000000018ac */
[C---:B------:R-:W-:Y:S01]  /*6310*/  HMMA.16816.F32 R168, R192.reuse, R26, R168 ;  /* 0x0000001ac0a8723c */ /* 0x040fe200000018a8 */
[----:B------:R-:W4:Y:S07]  /*6320*/  LDSM.16.M88.4 R24, [R229+0x15800] ;  /* 0x01580000e518783b */ /* 0x000f2e0000000200 */
[C---:B---3--:R-:W-:Y:S08]  /*6330*/  HMMA.16816.F32 R32, R192.reuse, R196, R32 ;  /* 0x000000c4c020723c */ /* 0x048ff00000001820 */
[----:B------:R-:W-:Y:S01]  /*6340*/  HMMA.16816.F32 R28, R192, R198, R28 ;  /* 0x000000c6c01c723c */ /* 0x000fe2000000181c */
[----:B------:R-:W-:Y:S04]  /*6350*/  LDSM.16.M88.4 R196, [R211] ;  /* 0x00000000d3c4783b */ /* 0x000fe80000000200 */
[----:B------:R-:W-:Y:S03]  /*6360*/  LDSM.16.M88.4 R192, [R210] ;  /* 0x00000000d2c0783b */ /* 0x000fe60000000200 */
[C---:B-1----:R-:W-:Y:S08]  /*6370*/  HMMA.16816.F32 R12, R16.reuse, R20, R12 ;  /* 0x00000014100c723c */ /* 0x042ff0000000180c */
[C---:B------:R-:W-:Y:S01]  /*6380*/  HMMA.16816.F32 R4, R16.reuse, R22, R4 ;  /* 0x000000161004723c */ /* 0x040fe20000001804 */
[----:B------:R-:W1:Y:S07]  /*6390*/  LDSM.16.M88.4 R20, [R228+0x8000] ;  /* 0x00800000e414783b */ /* 0x000e6e0000000200 */
[C---:B------:R-:W-:Y:S08]  /*63a0*/  HMMA.16816.F32 R180, R16.reuse, R184, R180 ;  /* 0x000000b810b4723c */ /* 0x040ff000000018b4 */
[C---:B------:R-:W-:Y:S01]  /*63b0*/  HMMA.16816.F32 R176, R16.reuse, R186, R176 ;  /* 0x000000ba10b0723c */ /* 0x040fe200000018b0 */
[----:B------:R-:W3:Y:S07]  /*63c0*/  LDSM.16.M88.4 R184, [R209] ;  /* 0x00000000d1b8783b */ /* 0x000eee0000000200 */
[C---:B--2---:R-:W-:Y:S08]  /*63d0*/  HMMA.16816.F32 R172, R16.reuse, R188, R172 ;  /* 0x000000bc10ac723c */ /* 0x044ff000000018ac */
[C---:B------:R-:W-:Y:S01]  /*63e0*/  HMMA.16816.F32 R168, R16.reuse, R190, R168 ;  /* 0x000000be10a8723c */ /* 0x040fe200000018a8 */
[----:B------:R-:W2:Y:S07]  /*63f0*/  LDSM.16.M88.4 R188, [R208] ;  /* 0x00000000d0bc783b */ /* 0x000eae0000000200 */
[C---:B----4-:R-:W-:Y:S08]  /*6400*/  HMMA.16816.F32 R32, R16.reuse, R24, R32 ;  /* 0x000000181020723c */ /* 0x050ff00000001820 */
[----:B------:R-:W-:Y:S01]  /*6410*/  HMMA.16816.F32 R28, R16, R26, R28 ;  /* 0x0000001a101c723c */ /* 0x000fe2000000181c */
[----:B------:R-:W-:Y:S04]  /*6420*/  LDSM.16.M88.4 R24, [R226+0x8000] ;  /* 0x00800000e218783b */ /* 0x000fe80000000200 */
[----:B------:R-:W4:Y:S03]  /*6430*/  LDSM.16.M88.4 R16, [R223+0x14000] ;  /* 0x01400000df10783b */ /* 0x000f260000000200 */
[C---:B-1----:R-:W-:Y:S08]  /*6440*/  HMMA.16816.F32 R12, R20.reuse, R196, R12 ;  /* 0x000000c4140c723c */ /* 0x042ff0000000180c */
[C---:B------:R-:W-:Y:S01]  /*6450*/  HMMA.16816.F32 R4, R20.reuse, R198, R4 ;  /* 0x000000c61404723c */ /* 0x040fe20000001804 */
[----:B------:R-:W1:Y:S07]  /*6460*/  LDSM.16.M88.4 R196, [R223+0x14800] ;  /* 0x01480000dfc4783b */ /* 0x000e6e0000000200 */
[C---:B------:R-:W-:Y:S08]  /*6470*/  HMMA.16816.F32 R180, R20.reuse, R192, R180 ;  /* 0x000000c014b4723c */ /* 0x040ff000000018b4 */
[C---:B------:R-:W-:Y:S01]  /*6480*/  HMMA.16816.F32 R176, R20.reuse, R194, R176 ;  /* 0x000000c214b0723c */ /* 0x040fe200000018b0 */
[----:B------:R-:W5:Y:S07]  /*6490*/  LDSM.16.M88.4 R192, [R223+0x15000] ;  /* 0x01500000dfc0783b */ /* 0x000f6e0000000200 */
[C---:B---3--:R-:W-:Y:S08]  /*64a0*/  HMMA.16816.F32 R172, R20.reuse, R184, R172 ;  /* 0x000000b814ac723c */ /* 0x048ff000000018ac */
[C---:B------:R-:W-:Y:S01]  /*64b0*/  HMMA.16816.F32 R168, R20.reuse, R186, R168 ;  /* 0x000000ba14a8723c */ /* 0x040fe200000018a8 */
[----:B------:R-:W-:Y:S07]  /*64c0*/  LDSM.16.M88.4 R184, [R223+0x15800] ;  /* 0x01580000dfb8783b */ /* 0x000fee0000000200 */
[C---:B--2---:R-:W-:Y:S08]  /*64d0*/  HMMA.16816.F32 R32, R20.reuse, R188, R32 ;  /* 0x000000bc1420723c */ /* 0x044ff00000001820 */
[----:B------:R-:W-:Y:S01]  /*64e0*/  HMMA.16816.F32 R28, R20, R190, R28 ;  /* 0x000000be141c723c */ /* 0x000fe2000000181c */
[----:B------:R-:W-:Y:S04]  /*64f0*/  LDSM.16.M88.4 R188, [R225+0x8000] ;  /* 0x00800000e1bc783b */ /* 0x000fe80000000200 */
[----:B------:R-:W2:Y:S03]  /*6500*/  LDSM.16.M88.4 R20, [R216+0x4800] ;  /* 0x00480000d814783b */ /* 0x000ea60000000200 */
[C---:B----4-:R-:W-:Y:S08]  /*6510*/  HMMA.16816.F32 R12, R24.reuse, R16, R12 ;  /* 0x00000010180c723c */ /* 0x050ff0000000180c */
[C---:B------:R-:W-:Y:S01]  /*6520*/  HMMA.16816.F32 R4, R24.reuse, R18, R4 ;  /* 0x000000121804723c */ /* 0x040fe20000001804 */
[----:B------:R-:W3:Y:S07]  /*6530*/  LDSM.16.M88.4 R16, [R216+0x4000] ;  /* 0x00400000d810783b */ /* 0x000eee0000000200 */
[C---:B-1----:R-:W-:Y:S08]  /*6540*/  HMMA.16816.F32 R180, R24.reuse, R196, R180 ;  /* 0x000000c418b4723c */ /* 0x042ff000000018b4 */
[C---:B------:R-:W-:Y:S01]  /*6550*/  HMMA.16816.F32 R176, R24.reuse, R198, R176 ;  /* 0x000000c618b0723c */ /* 0x040fe200000018b0 */
[----:B------:R-:W1:Y:S07]  /*6560*/  LDSM.16.M88.4 R196, [R216+0x5000] ;  /* 0x00500000d8c4783b */ /* 0x000e6e0000000200 */
[C---:B-----5:R-:W-:Y:S08]  /*6570*/  HMMA.16816.F32 R172, R24.reuse, R192, R172 ;  /* 0x000000c018ac723c */ /* 0x060ff000000018ac */
[----:B------:R-:W-:Y:S01]  /*6580*/  HMMA.16816.F32 R168, R24, R194, R168 ;  /* 0x000000c218a8723c */ /* 0x000fe200000018a8 */
[----:B------:R-:W4:Y:S07]  /*6590*/  LDSM.16.M88.4 R192, [R216+0x5800] ;  /* 0x00580000d8c0783b */ /* 0x000f2e0000000200 */
[C---:B--2---:R-:W-:Y:S08]  /*65a0*/  HMMA.16816.F32 R180, R188.reuse, R20, R180 ;  /* 0x00000014bcb4723c */ /* 0x044ff000000018b4 */
[C---:B---3--:R-:W-:Y:S08]  /*65b0*/  HMMA.16816.F32 R12, R188.reuse, R16, R12 ;  /* 0x00000010bc0c723c */ /* 0x048ff0000000180c */
[C---:B------:R-:W-:Y:S01]  /*65c0*/  HMMA.16816.F32 R4, R188.reuse, R18, R4 ;  /* 0x00000012bc04723c */ /* 0x040fe20000001804 */
[----:B------:R-:W-:Y:S07]  /*65d0*/  LDSM.16.M88.4 R16, [R230+0xc000] ;  /* 0x00c00000e610783b */ /* 0x000fee0000000200 */
[----:B------:R-:W-:Y:S01]  /*65e0*/  HMMA.16816.F32 R176, R188, R22, R176 ;  /* 0x00000016bcb0723c */ /* 0x000fe200000018b0 */
[----:B------:R-:W2:Y:S07]  /*65f0*/  LDSM.16.M88.4 R20, [R229+0x16800] ;  /* 0x01680000e514783b */ /* 0x000eae0000000200 */
[C---:B------:R-:W-:Y:S08]  /*6600*/  HMMA.16816.F32 R32, R24.reuse, R184, R32 ;  /* 0x000000b81820723c */ /* 0x040ff00000001820 */
[----:B------:R-:W-:Y:S01]  /*6610*/  HMMA.16816.F32 R28, R24, R186, R28 ;  /* 0x000000ba181c723c */ /* 0x000fe2000000181c */
[----:B------:R-:W3:Y:S04]  /*6620*/  LDSM.16.M88.4 R184, [R229+0x16000] ;  /* 0x01600000e5b8783b */ /* 0x000ee80000000200 */
[----:B------:R-:W5:Y:S03]  /*6630*/  LDSM.16.M88.4 R24, [R229+0x17000] ;  /* 0x01700000e518783b */ /* 0x000f660000000200 */
[C---:B-1----:R-:W-:Y:S08]  /*6640*/  HMMA.16816.F32 R172, R188.reuse, R196, R172 ;  /* 0x000000c4bcac723c */ /* 0x042ff000000018ac */
[C---:B------:R-:W-:Y:S01]  /*6650*/  HMMA.16816.F32 R168, R188.reuse, R198, R168 ;  /* 0x000000c6bca8723c */ /* 0x040fe200000018a8 */
[----:B------:R-:W1:Y:S07]  /*6660*/  LDSM.16.M88.4 R196, [R229+0x17800] ;  /* 0x01780000e5c4783b */ /* 0x000e6e0000000200 */
[C---:B----4-:R-:W-:Y:S08]  /*6670*/  HMMA.16816.F32 R32, R188.reuse, R192, R32 ;  /* 0x000000c0bc20723c */ /* 0x050ff00000001820 */
[----:B------:R-:W-:Y:S01]  /*6680*/  HMMA.16816.F32 R28, R188, R194, R28 ;  /* 0x000000c2bc1c723c */ /* 0x000fe2000000181c */
[----:B------:R-:W-:Y:S04]  /*6690*/  LDSM.16.M88.4 R188, [R206] ;  /* 0x00000000cebc783b */ /* 0x000fe80000000200 */
[----:B------:R-:W-:Y:S03]  /*66a0*/  LDSM.16.M88.4 R192, [R207] ;  /* 0x00000000cfc0783b */ /* 0x000fe60000000200 */
[C---:B--2---:R-:W-:Y:S08]  /*66b0*/  HMMA.16816.F32 R180, R16.reuse, R20, R180 ;  /* 0x0000001410b4723c */ /* 0x044ff000000018b4 */
[C---:B------:R-:W-:Y:S01]  /*66c0*/  HMMA.16816.F32 R176, R16.reuse, R22, R176 ;  /* 0x0000001610b0723c */ /* 0x040fe200000018b0 */
[----:B------:R-:W2:Y:S07]  /*66d0*/  LDSM.16.M88.4 R20, [R228+0xc000] ;  /* 0x00c00000e414783b */ /* 0x000eae0000000200 */
[C---:B---3--:R-:W-:Y:S08]  /*66e0*/  HMMA.16816.F32 R12, R16.reuse, R184, R12 ;  /* 0x000000b8100c723c */ /* 0x048ff0000000180c */
[C---:B------:R-:W-:Y:S01]  /*66f0*/  HMMA.16816.F32 R4, R16.reuse, R186, R4 ;  /* 0x000000ba1004723c */ /* 0x040fe20000001804 */
[----:B------:R-:W3:Y:S07]  /*6700*/  LDSM.16.M88.4 R184, [R205] ;  /* 0x00000000cdb8783b */ /* 0x000eee0000000200 */
[C---:B-----5:R-:W-:Y:S08]  /*6710*/  HMMA.16816.F32 R172, R16.reuse, R24, R172 ;  /* 0x0000001810ac723c */ /* 0x060ff000000018ac */
[C---:B------:R-:W-:Y:S01]  /*6720*/  HMMA.16816.F32 R168, R16.reuse, R26, R168 ;  /* 0x0000001a10a8723c */ /* 0x040fe200000018a8 */
[----:B------:R-:W4:Y:S07]  /*6730*/  LDSM.16.M88.4 R24, [R204] ;  /* 0x00000000cc18783b */ /* 0x000f2e0000000200 */
        /* <DEDUP_REMOVED lines=12> */
[----:B------:R-:W-:Y:S07]  /*6800*/  LDSM.16.M88.4 R184, [R223+0x17800] ;  /* 0x01780000dfb8783b */ /* 0x000fee0000000200 */
[C---:B----4-:R-:W-:Y:S08]  /*6810*/  HMMA.16816.F32 R32, R20.reuse, R24, R32 ;  /* 0x000000181420723c */ /* 0x050ff00000001820 */
[----:B------:R-:W-:Y:S01]  /*6820*/  HMMA.16816.F32 R28, R20, R26, R28 ;  /* 0x0000001a141c723c */ /* 0x000fe2000000181c */
[----:B------:R-:W-:Y:S04]  /*6830*/  LDSM.16.M88.4 R24, [R225+0xc000] ;  /* 0x00c00000e118783b */ /* 0x000fe80000000200 */
[----:B------:R-:W3:Y:S03]  /*6840*/  LDSM.16.M88.4 R20, [R216+0x6000] ;  /* 0x00600000d814783b */ /* 0x000ee60000000200 */
[C---:B-1----:R-:W-:Y:S08]  /*6850*/  HMMA.16816.F32 R12, R196.reuse, R16, R12 ;  /* 0x00000010c40c723c */ /* 0x042ff0000000180c */
[C---:B------:R-:W-:Y:S01]  /*6860*/  HMMA.16816.F32 R4, R196.reuse, R18, R4 ;  /* 0x00000012c404723c */ /* 0x040fe20000001804 */
[----:B------:R-:W1:Y:S07]  /*6870*/  LDSM.16.M88.4 R16, [R216+0x6800] ;  /* 0x00680000d810783b */ /* 0x000e6e0000000200 */
[C---:B--2---:R-:W-:Y:S08]  /*6880*/  HMMA.16816.F32 R172, R196.reuse, R188, R172 ;  /* 0x000000bcc4ac723c */ /* 0x044ff000000018ac */
[C---:B------:R-:W-:Y:S01]  /*6890*/  HMMA.16816.F32 R168, R196.reuse, R190, R168 ;  /* 0x000000bec4a8723c */ /* 0x040fe200000018a8 */
[----:B------:R-:W2:Y:S07]  /*68a0*/  LDSM.16.M88.4 R188, [R216+0x7000] ;  /* 0x00700000d8bc783b */ /* 0x000eae0000000200 */
[C---:B-----5:R-:W-:Y:S08]  /*68b0*/  HMMA.16816.F32 R180, R196.reuse, R192, R180 ;  /* 0x000000c0c4b4723c */ /* 0x060ff000000018b4 */
[----:B------:R-:W-:Y:S08]  /*68c0*/  HMMA.16816.F32 R176, R196, R194, R176 ;  /* 0x000000c2c4b0723c */ /* 0x000ff000000018b0 */
[C---:B---3--:R-:W-:Y:S08]  /*68d0*/  HMMA.16816.F32 R12, R24.reuse, R20, R12 ;  /* 0x00000014180c723c */ /* 0x048ff0000000180c */
[----:B------:R-:W-:Y:S01]  /*68e0*/  HMMA.16816.F32 R4, R24, R22, R4 ;  /* 0x000000161804723c */ /* 0x000fe20000001804 */
[----:B------:R-:W3:Y:S01]  /*68f0*/  LDSM.16.M88.4 R20, [R216+0x7800] ;  /* 0x00780000d814783b */ /* 0x000ee20000000200 */
[----:B------:R-:W-:-:S06]  /*6900*/  DEPBAR.LE SB0, 0x0 ;  /* 0x000080000000791a */ /* 0x000fcc0000000000 */
[----:B-1----:R-:W-:Y:S07]  /*6910*/  HMMA.16816.F32 R180, R24, R16, R180 ;  /* 0x0000001018b4723c */ /* 0x002fee00000018b4 */
[----:B------:R-:W-:Y:S01]  /*6920*/  IADD3 R16, R0, 0x8, RZ ;  /* 0x0000000800107810 */ /* 0x000fe20007ffe0ff */
[----:B------:R-:W-:Y:S01]  /*6930*/  HMMA.16816.F32 R32, R196, R184, R32 ;  /* 0x000000b8c420723c */ /* 0x000fe20000001820 */
[----:B------:R-:W-:Y:S02]  /*6940*/  FSEL R13, R13, -INF , !P2 ;  /* 0xff8000000d0d7808 */ /* 0x000fe40005000000 */
[----:B------:R-:W-:-:S02]  /*6950*/  ISETP.GE.AND P0, PT, R16, R201, PT ;  /* 0x000000c91000720c */ /* 0x000fc40003f06270 */
[----:B------:R-:W-:Y:S02]  /*6960*/  FSEL R15, R15, -INF , !P1 ;  /* 0xff8000000f0f7808 */ /* 0x000fe40004800000 */
[-C--:B------:R-:W-:Y:S01]  /*6970*/  ISETP.GE.AND P2, PT, R16, R200.reuse, PT ;  /* 0x000000c81000720c */ /* 0x080fe20003f46270 */
[----:B------:R-:W-:Y:S01]  /*6980*/  HMMA.16816.F32 R176, R24, R18, R176 ;  /* 0x0000001218b0723c */ /* 0x000fe200000018b0 */
[----:B------:R-:W-:Y:S02]  /*6990*/  FSEL R4, R4, -INF , !P0 ;  /* 0xff80000004047808 */ /* 0x000fe40004000000 */
[C---:B------:R-:W-:Y:S02]  /*69a0*/  ISETP.GE.AND P1, PT, R2.reuse, R201, PT ;  /* 0x000000c90200720c */ /* 0x040fe40003f26270 */
[----:B------:R-:W-:Y:S02]  /*69b0*/  ISETP.GE.AND P0, PT, R2, R200, PT ;  /* 0x000000c80200720c */ /* 0x000fe40003f06270 */
[C---:B------:R-:W-:Y:S01]  /*69c0*/  IADD3 R16, R0.reuse, 0x10, RZ ;  /* 0x0000001000107810 */ /* 0x040fe20007ffe0ff */
[----:B------:R-:W-:Y:S01]  /*69d0*/  HMMA.16816.F32 R28, R196, R186, R28 ;  /* 0x000000bac41c723c */ /* 0x000fe2000000181c */
[----:B------:R-:W-:-:S02]  /*69e0*/  IADD3 R2, R0, 0x11, RZ ;  /* 0x0000001100027810 */ /* 0x000fc40007ffe0ff */
[----:B------:R-:W-:Y:S02]  /*69f0*/  FSEL R6, R6, -INF , !P2 ;  /* 0xff80000006067808 */ /* 0x000fe40005000000 */
[----:B------:R-:W-:Y:S02]  /*6a00*/  FSEL R5, R5, -INF , !P1 ;  /* 0xff80000005057808 */ /* 0x000fe40004800000 */
[----:B------:R-:W-:Y:S01]  /*6a10*/  FSEL R7, R7, -INF , !P0 ;  /* 0xff80000007077808 */ /* 0x000fe20004000000 */
[----:B--2---:R-:W-:Y:S01]  /*6a20*/  HMMA.16816.F32 R172, R24, R188, R172 ;  /* 0x000000bc18ac723c */ /* 0x004fe200000018ac */
[----:B------:R-:W-:Y:S01]  /*6a30*/  BAR.SYNC.DEFER_BLOCKING 0x0 ;  /* 0x0000000000007b1d */ /* 0x000fe20000010000 */
[CC--:B------:R-:W-:Y:S02]  /*6a40*/  ISETP.GE.AND P2, PT, R16.reuse, R201.reuse, PT ;  /* 0x000000c91000720c */ /* 0x0c0fe40003f46270 */
[----:B------:R-:W-:Y:S02]  /*6a50*/  ISETP.GE.AND P1, PT, R16, R200, PT ;  /* 0x000000c81000720c */ /* 0x000fe40003f26270 */
[----:B------:R-:W-:-:S02]  /*6a60*/  ISETP.GE.AND P0, PT, R2, R201, PT ;  /* 0x000000c90200720c */ /* 0x000fc40003f06270 */
[C---:B------:R-:W-:Y:S01]  /*6a70*/  HMMA.16816.F32 R168, R24.reuse, R190, R168 ;  /* 0x000000be18a8723c */ /* 0x040fe200000018a8 */
[----:B------:R-:W-:Y:S02]  /*6a80*/  IADD3 R16, R0, 0x18, RZ ;  /* 0x0000001800107810 */ /* 0x000fe40007ffe0ff */
[----:B------:R-:W-:Y:S02]  /*6a90*/  FSEL R184, R180, -INF , !P2 ;  /* 0xff800000b4b87808 */ /* 0x000fe40005000000 */
[----:B------:R-:W-:Y:S02]  /*6aa0*/  FSEL R188, R182, -INF , !P1 ;  /* 0xff800000b6bc7808 */ /* 0x000fe40004800000 */
[----:B------:R-:W-:Y:S01]  /*6ab0*/  FSEL R185, R181, -INF , !P0 ;  /* 0xff800000b5b97808 */ /* 0x000fe20004000000 */
[----:B---3--:R-:W-:Y:S01]  /*6ac0*/  HMMA.16816.F32 R32, R24, R20, R32 ;  /* 0x000000141820723c */ /* 0x008fe20000001820 */
[----:B------:R-:W-:Y:S02]  /*6ad0*/  ISETP.GE.AND P2, PT, R2, R200, PT ;  /* 0x000000c80200720c */ /* 0x000fe40003f46270 */
[----:B------:R-:W-:-:S02]  /*6ae0*/  ISETP.GE.AND P1, PT, R16, R201, PT ;  /* 0x000000c91000720c */ /* 0x000fc40003f26270 */
[----:B------:R-:W-:Y:S02]  /*6af0*/  ISETP.GE.AND P0, PT, R16, R200, PT ;  /* 0x000000c81000720c */ /* 0x000fe40003f06270 */
[C---:B------:R-:W-:Y:S01]  /*6b00*/  IADD3 R2, R0.reuse, 0x19, RZ ;  /* 0x0000001900027810 */ /* 0x040fe20007ffe0ff */
[----:B------:R-:W-:Y:S01]  /*6b10*/  HMMA.16816.F32 R28, R24, R22, R28 ;  /* 0x00000016181c723c */ /* 0x000fe2000000181c */
[----:B------:R-:W-:Y:S02]  /*6b20*/  IADD3 R16, R0, 0x20, RZ ;  /* 0x0000002000107810 */ /* 0x000fe40007ffe0ff */
[----:B------:R-:W-:Y:S02]  /*6b30*/  FSEL R189, R183, -INF , !P2 ;  /* 0xff800000b7bd7808 */ /* 0x000fe40005000000 */
[----:B------:R-:W-:Y:S02]  /*6b40*/  FSEL R186, R176, -INF , !P1 ;  /* 0xff800000b0ba7808 */ /* 0x000fe40004800000 */
[----:B------:R-:W-:-:S02]  /*6b50*/  FSEL R190, R178, -INF , !P0 ;  /* 0xff800000b2be7808 */ /* 0x000fc40004000000 */
[CC--:B------:R-:W-:Y:S02]  /*6b60*/  ISETP.GE.AND P2, PT, R2.reuse, R201.reuse, PT ;  /* 0x000000c90200720c */ /* 0x0c0fe40003f46270 */
[----:B------:R-:W-:Y:S02]  /*6b70*/  ISETP.GE.AND P1, PT, R2, R200, PT ;  /* 0x000000c80200720c */ /* 0x000fe40003f26270 */
[----:B------:R-:W-:Y:S02]  /*6b80*/  ISETP.GE.AND P0, PT, R16, R201, PT ;  /* 0x000000c91000720c */ /* 0x000fe40003f06270 */
[----:B------:R-:W-:Y:S02]  /*6b90*/  IADD3 R2, R0, 0x21, RZ ;  /* 0x0000002100027810 */ /* 0x000fe40007ffe0ff */
[----:B------:R-:W-:Y:S02]  /*6ba0*/  FSEL R187, R177, -INF , !P2 ;  /* 0xff800000b1bb7808 */ /* 0x000fe40005000000 */
[----:B------:R-:W-:-:S02]  /*6bb0*/  FSEL R191, R179, -INF , !P1 ;  /* 0xff800000b3bf7808 */ /* 0x000fc40004800000 */
[----:B------:R-:W-:Y:S02]  /*6bc0*/  FSEL R198, R172, -INF , !P0 ;  /* 0xff800000acc67808 */ /* 0x000fe40004000000 */
        /* <DEDUP_REMOVED lines=18> */
[----:B------:R-:W-:Y:S02]  /*6cf0*/  ISETP.GE.AND P0, PT, R16, R201, PT ;  /* 0x000000c91000720c */ /* 0x000fe40003f06270 */
[----:B------:R-:W-:Y:S02]  /*6d00*/  FSEL R199, R168, -INF , !P2 ;  /* 0xff800000a8c77808 */ /* 0x000fe40005000000 */
[----:B------:R-:W-:Y:S02]  /*6d10*/  FSEL R165, R28, -INF , !P0 ;  /* 0xff8000001ca57808 */ /* 0x000fe40004000000 */
[-C--:B------:R-:W-:Y:S02]  /*6d20*/  ISETP.GE.AND P0, PT, R0, R200.reuse, PT ;  /* 0x000000c80000720c */ /* 0x080fe40003f06270 */
[----:B------:R-:W-:-:S02]  /*6d30*/  ISETP.GE.AND P2, PT, R2, R200, PT ;  /* 0x000000c80200720c */ /* 0x000fc40003f46270 */
[----:B------:R-:W-:Y:S02]  /*6d40*/  IADD3 R2, R0, 0x31, RZ ;  /* 0x0000003100027810 */ /* 0x000fe40007ffe0ff */
[----:B------:R-:W-:Y:S02]  /*6d50*/  FSEL R14, R14, -INF , !P0 ;  /* 0xff8000000e0e7808 */ /* 0x000fe40004000000 */
[----:B------:R-:W-:Y:S02]  /*6d60*/  FSEL R194, R171, -INF , !P2 ;  /* 0xff800000abc27808 */ /* 0x000fe40005000000 */
[----:B------:R-:W-:Y:S02]  /*6d70*/  FSEL R167, R32, -INF , !P1 ;  /* 0xff80000020a77808 */ /* 0x000fe40004800000 */
[----:B------:R-:W-:Y:S02]  /*6d80*/  PLOP3.LUT P0, PT, PT, PT, UP0, 0x80, 0x0 ;  /* 0x000000000000781c */ /* 0x000fe40003f0f008 */
[----:B------:R-:W-:-:S02]  /*6d90*/  ISETP.GE.AND P2, PT, R2, R201, PT ;  /* 0x000000c90200720c */ /* 0x000fc40003f46270 */
[-C--:B------:R-:W-:Y:S02]  /*6da0*/  ISETP.GE.AND P1, PT, R2, R200.reuse, PT ;  /* 0x000000c80200720c */ /* 0x080fe40003f26270 */
[----:B------:R-:W-:Y:S02]  /*6db0*/  FSEL R166, R33, -INF , !P2 ;  /* 0xff80000021a67808 */ /* 0x000fe40005000000 */
[----:B------:R-:W-:Y:S02]  /*6dc0*/  FSEL R180, R35, -INF , !P1 ;  /* 0xff80000023b47808 */ /* 0x000fe40004800000 */
[----:B------:R-:W-:Y:S02]  /*6dd0*/  ISETP.GE.AND P2, PT, R16, R200, PT ;  /* 0x000000c81000720c */ /* 0x000fe40003f46270 */
[C---:B------:R-:W-:Y:S02]  /*6de0*/  ISETP.GE.AND P1, PT, R0.reuse, R201, PT ;  /* 0x000000c90000720c */ /* 0x040fe40003f26270 */
[----:B------:R-:W-:-:S02]  /*6df0*/  IADD3 R2, R0, 0x39, RZ ;  /* 0x0000003900027810 */ /* 0x000fc40007ffe0ff */
[----:B------:R-:W-:Y:S02]  /*6e00*/  FSEL R179, R30, -INF , !P2 ;  /* 0xff8000001eb37808 */ /* 0x000fe40005000000 */
[----:B------:R-:W-:Y:S02]  /*6e10*/  FSEL R12, R12, -INF , !P1 ;  /* 0xff8000000c0c7808 */ /* 0x000fe40004800000 */
[C---:B------:R-:W-:Y:S02]  /*6e20*/  ISETP.GE.AND P2, PT, R2.reuse, R201, PT ;  /* 0x000000c90200720c */ /* 0x040fe40003f46270 */
        /* <DEDUP_REMOVED lines=76> */
.L_x_204:
[----:B------:R-:W-:Y:S05]  /*72f0*/  BSYNC B0 ;  /* 0x0000000000007941 */ /* 0x000fea0003800000 */
.L_x_203:
[----:B------:R-:W0:Y:S02]  /*7300*/  LDGDEPBAR ;  /* 0x00000000000079af */ /* 0x000e240000000000 */
.L_x_202:
[----:B------:R-:W-:Y:S01]  /*7310*/  FMNMX.FTZ R2, R164, R12, !PT ;  /* 0x0000000ca4027209 */ /* 0x000fe20007810000 */
[----:B-1----:R-:W-:Y:S01]  /*7320*/  LDSM.16.MT88.4 R20, [R224+0x18000] ;  /* 0x01800000e014783b */ /* 0x002fe20000004200 */
[----:B------:R-:W-:Y:S02]  /*7330*/  FMNMX.FTZ R0, R3, R14, !PT ;  /* 0x0000000e03007209 */ /* 0x000fe40007810000 */
        /* <DEDUP_REMOVED lines=83> */
[--C-:B------:R-:W-:Y:S02]  /*7870*/  FFMA.FTZ R195, R195, c[0x0][0x23c], -R178.reuse ;  /* 0x00008f00c3c37a23 */ /* 0x100fe400000108b2 */
[--C-:B------:R-:W-:Y:S02]  /*7880*/  FFMA.FTZ R193, R193, c[0x0][0x23c], -R178.reuse ;  /* 0x00008f00c1c17a23 */ /* 0x100fe400000108b2 */
[----:B------:R-:W-:Y:S01]  /*7890*/  MUFU.EX2 R168, R168 ;  /* 0x000000a800a87308 */ /* 0x000fe20000000800 */
[----:B------:R-:W-:Y:S02]  /*78a0*/  FFMA.FTZ R194, R194, c[0x0][0x23c], -R178 ;  /* 0x00008f00c2c27a23 */ /* 0x000fe400000108b2 */
[--C-:B------:R-:W-:Y:S02]  /*78b0*/  FFMA.FTZ R202, R167, c[0x0][0x23c], -R183.reuse ;  /* 0x00008f00a7ca7a23 */ /* 0x100fe400000108b7 */
[--C-:B------:R-:W-:Y:S02]  /*78c0*/  FFMA.FTZ R203, R166, c[0x0][0x23c], -R183.reuse ;  /* 0x00008f00a6cb7a23 */ /* 0x100fe400000108b7 */
[--C-:B------:R-:W-:Y:S01]  /*78d0*/  FFMA.FTZ R244, R165, c[0x0][0x23c], -R183.reuse ;  /* 0x00008f00a5f47a23 */ /* 0x100fe200000108b7 */
[----:B------:R-:W3:Y:S01]  /*78e0*/  MUFU.EX2 R175, R175 ;  /* 0x000000af00af7308 */ /* 0x000ee20000000800 */
[----:B----4-:R-:W-:Y:S01]  /*78f0*/  F2FP.PACK_AB R5, R169, R170 ;  /* 0x000000aaa905723e */ /* 0x010fe200000000ff */
[----:B------:R-:W-:Y:S01]  /*7900*/  LDSM.16.MT88.4 R164, [R221+0x1f000] ;  /* 0x01f00000dda4783b */ /* 0x000fe20000004200 */
[----:B------:R-:W-:-:S02]  /*7910*/  FFMA.FTZ R182, R182, c[0x0][0x23c], -R183 ;  /* 0x00008f00b6b67a23 */ /* 0x000fc400000108b7 */
[--C-:B------:R-:W-:Y:S02]  /*7920*/  FFMA.FTZ R181, R181, c[0x0][0x23c], -R178.reuse ;  /* 0x00008f00b5b57a23 */ /* 0x100fe400000108b2 */
[--C-:B------:R-:W-:Y:S01]  /*7930*/  FFMA.FTZ R180, R180, c[0x0][0x23c], -R178.reuse ;  /* 0x00008f00b4b47a23 */ /* 0x100fe200000108b2 */
[----:B------:R4:W5:Y:S01]  /*7940*/  MUFU.EX2 R176, R4 ;  /* 0x0000000400b07308 */ /* 0x0009620000000800 */
[--C-:B------:R-:W-:Y:S02]  /*7950*/  FFMA.FTZ R179, R179, c[0x0][0x23c], -R178.reuse ;  /* 0x00008f00b3b37a23 */ /* 0x100fe400000108b2 */
[----:B------:R-:W-:-:S05]  /*7960*/  FFMA.FTZ R177, R177, c[0x0][0x23c], -R178 ;  /* 0x00008f00b1b17a23 */ /* 0x000fca00000108b2 */
        /* <DEDUP_REMOVED lines=29> */
[----:B------:R-:W5:Y:S01]  /*7b40*/  MUFU.EX2 R188, R188 ;  /* 0x000000bc00bc7308 */ /* 0x000f620000000800 */
[-C--:B------:R-:W-:Y:S02]  /*7b50*/  FMUL.FTZ R46, R46, R3.reuse ;  /* 0x000000032e2e7220 */ /* 0x080fe40000410000 */
        /* <DEDUP_REMOVED lines=28> */
[----:B------:R-:W3:Y:S01]  /*7d20*/  LDSM.16.MT88.4 R20, [R221+0x1a000] ;  /* 0x01a00000dd14783b */ /* 0x000ee20000004200 */
[----:B------:R-:W-:-:S02]  /*7d30*/  FMUL.FTZ R64, R64, R176 ;  /* 0x000000b040407220 */ /* 0x000fc40000410000 */
[-C--:B------:R-:W-:Y:S02]  /*7d40*/  FMUL.FTZ R65, R65, R176.reuse ;  /* 0x000000b041417220 */ /* 0x080fe40000410000 */
[-C--:B------:R-:W-:Y:S01]  /*7d50*/  FMUL.FTZ R66, R66, R3.reuse ;  /* 0x0000000342427220 */ /* 0x080fe20000410000 */
[----:B------:R-:W-:Y:S01]  /*7d60*/  MUFU.EX2 R196, R196 ;  /* 0x000000c400c47308 */ /* 0x000fe20000000800 */
[-C--:B------:R-:W-:Y:S02]  /*7d70*/  FMUL.FTZ R67, R67, R3.reuse ;  /* 0x0000000343437220 */ /* 0x080fe40000410000 */
[-C--:B------:R-:W-:Y:S01]  /*7d80*/  FMUL.FTZ R68, R68, R176.reuse ;  /* 0x000000b044447220 */ /* 0x080fe20000410000 */
[----:B-1----:R-:W-:Y:S01]  /*7d90*/  HMMA.16816.F32 R60, R4, R16, R60 ;  /* 0x00000010043c723c */ /* 0x002fe2000000183c */
[----:B------:R-:W-:Y:S02]  /*7da0*/  FMUL.FTZ R69, R69, R176 ;  /* 0x000000b045457220 */ /* 0x000fe40000410000 */
[-C--:B------:R-:W-:Y:S01]  /*7db0*/  FMUL.FTZ R70, R70, R3.reuse ;  /* 0x0000000346467220 */ /* 0x080fe20000410000 */
[----:B------:R-:W-:Y:S01]  /*7dc0*/  MUFU.EX2 R199, R199 ;  /* 0x000000c700c77308 */ /* 0x000fe20000000800 */
[----:B------:R-:W-:-:S02]  /*7dd0*/  FMUL.FTZ R71, R71, R3 ;  /* 0x0000000347477220 */ /* 0x000fc40000410000 */
[-C--:B------:R-:W-:Y:S01]  /*7de0*/  FMUL.FTZ R72, R72, R176.reuse ;  /* 0x000000b048487220 */ /* 0x080fe20000410000 */
[C---:B------:R-:W-:Y:S01]  /*7df0*/  HMMA.16816.F32 R64, R4.reuse, R18, R64 ;  /* 0x000000120440723c */ /* 0x040fe20000001840 */
[-C--:B------:R-:W-:Y:S01]  /*7e00*/  FMUL.FTZ R73, R73, R176.reuse ;  /* 0x000000b049497220 */ /* 0x080fe20000410000 */
[----:B------:R-:W1:Y:S01]  /*7e10*/  LDSM.16.MT88.4 R16, [R220+0x1a000] ;  /* 0x01a00000dc10783b */ /* 0x000e620000004200 */
[-C--:B------:R-:W-:Y:S01]  /*7e20*/  FMUL.FTZ R74, R74, R3.reuse ;  /* 0x000000034a4a7220 */ /* 0x080fe20000410000 */
[----:B------:R-:W-:Y:S01]  /*7e30*/  MUFU.EX2 R197, R197 ;  /* 0x000000c500c57308 */ /* 0x000fe20000000800 */
[----:B------:R-:W-:Y:S02]  /*7e40*/  FMUL.FTZ R75, R75, R3 ;  /* 0x000000034b4b7220 */ /* 0x000fe40000410000 */
[-C--:B------:R-:W-:Y:S01]  /*7e50*/  FMUL.FTZ R76, R76, R176.reuse ;  /* 0x000000b04c4c7220 */ /* 0x080fe20000410000 */
[----:B--2---:R-:W-:Y:S01]  /*7e60*/  HMMA.16816.F32 R68, R4, R12, R68 ;  /* 0x0000000c0444723c */ /* 0x004fe20000001844 */
[----:B------:R-:W-:-:S02]  /*7e70*/  FMUL.FTZ R77, R77, R176 ;  /* 0x000000b04d4d7220 */ /* 0x000fc40000410000 */
[-C--:B------:R-:W-:Y:S01]  /*7e80*/  FMUL.FTZ R78, R78, R3.reuse ;  /* 0x000000034e4e7220 */ /* 0x080fe20000410000 */
[----:B------:R-:W2:Y:S01]  /*7e90*/  MUFU.EX2 R192, R192 ;  /* 0x000000c000c07308 */ /* 0x000ea20000000800 */
        /* <DEDUP_REMOVED lines=9> */
[C---:B---3--:R-:W-:Y:S01]  /*7f30*/  HMMA.16816.F32 R76, R4.reuse, R20, R76 ;  /* 0x00000014044c723c */ /* 0x048fe2000000184c */
[-C--:B------:R-:W-:Y:S02]  /*7f40*/  FMUL.FTZ R85, R85, R176.reuse ;  /* 0x000000b055557220 */ /* 0x080fe40000410000 */
        /* <DEDUP_REMOVED lines=8> */
[----:B------:R-:W2:Y:S01]  /*7fd0*/  MUFU.EX2 R194, R194 ;  /* 0x000000c200c27308 */ /* 0x000ea20000000800 */
[-C--:B------:R-:W-:Y:S02]  /*7fe0*/  FMUL.FTZ R91, R91, R3.reuse ;  /* 0x000000035b5b7220 */ /* 0x080fe40000410000 */
[-C--:B------:R-:W-:Y:S02]  /*7ff0*/  FMUL.FTZ R92, R92, R176.reuse ;  /* 0x000000b05c5c7220 */ /* 0x080fe40000410000 */
[----:B------:R-:W-:Y:S01]  /*8000*/  FMUL.FTZ R93, R93, R176 ;  /* 0x000000b05d5d7220 */ /* 0x000fe20000410000 */
[----:B-1----:R-:W-:Y:S01]  /*8010*/  HMMA.16816.F32 R84, R4, R16, R84 ;  /* 0x000000100454723c */ /* 0x002fe20000001854 */
[-C--:B------:R-:W-:Y:S01]  /*8020*/  FMUL.FTZ R94, R94, R3.reuse ;  /* 0x000000035e5e7220 */ /* 0x080fe20000410000 */
[----:B------:R-:W1:Y:S01]  /*8030*/  MUFU.EX2 R202, R202 ;  /* 0x000000ca00ca7308 */ /* 0x000e620000000800 */
[----:B------:R-:W-:-:S02]  /*8040*/  FMUL.FTZ R95, R95, R3 ;  /* 0x000000035f5f7220 */ /* 0x000fc40000410000 */
[-C--:B------:R-:W-:Y:S02]  /*8050*/  FMUL.FTZ R96, R96, R176.reuse ;  /* 0x000000b060607220 */ /* 0x080fe40000410000 */
[-C--:B------:R-:W-:Y:S01]  /*8060*/  FMUL.FTZ R97, R97, R176.reuse ;  /* 0x000000b061617220 */ /* 0x080fe20000410000 */
[C---:B------:R-:W-:Y:S01]  /*8070*/  HMMA.16816.F32 R88, R4.reuse, R18, R88 ;  /* 0x000000120458723c */ /* 0x040fe20000001858 */
[-C--:B------:R-:W-:Y:S01]  /*8080*/  FMUL.FTZ R98, R98, R3.reuse ;  /* 0x0000000362627220 */ /* 0x080fe20000410000 */
[----:B------:R-:W1:Y:S01]  /*8090*/  LDSM.16.MT88.4 R16, [R221+0x1c000] ;  /* 0x01c00000dd10783b */ /* 0x000e620000004200 */
        /* <DEDUP_REMOVED lines=16> */
[C---:B---3--:R-:W-:Y:S01]  /*81a0*/  HMMA.16816.F32 R100, R4.reuse, R20, R100 ;  /* 0x000000140464723c */ /* 0x048fe20000001864 */
[-C--:B------:R-:W-:Y:S02]  /*81b0*/  FMUL.FTZ R109, R109, R176.reuse ;  /* 0x000000b06d6d7220 */ /* 0x080fe40000410000 */
[-C--:B------:R-:W-:Y:S02]  /*81c0*/  FMUL.FTZ R110, R110, R3.reuse ;  /* 0x000000036e6e7220 */ /* 0x080fe40000410000 */
[----:B------:R-:W-:Y:S01]  /*81d0*/  FMUL.FTZ R111, R111, R3 ;  /* 0x000000036f6f7220 */ /* 0x000fe20000410000 */
[----:B------:R-:W3:Y:S01]  /*81e0*/  MUFU.EX2 R181, R181 ;  /* 0x000000b500b57308 */ /* 0x000ee20000000800 */
[-C--:B------:R-:W-:Y:S01]  /*81f0*/  FMUL.FTZ R112, R112, R176.reuse ;  /* 0x000000b070707220 */ /* 0x080fe20000410000 */
[----:B------:R-:W-:Y:S01]  /*8200*/  HMMA.16816.F32 R104, R4, R22, R104 ;  /* 0x000000160468723c */ /* 0x000fe20000001868 */
[----:B------:R-:W3:Y:S01]  /*8210*/  LDSM.16.MT88.4 R20, [R224+0x1e000] ;  /* 0x01e00000e014783b */ /* 0x000ee20000004200 */
[----:B------:R-:W-:-:S02]  /*8220*/  FMUL.FTZ R113, R113, R176 ;  /* 0x000000b071717220 */ /* 0x000fc40000410000 */
[-C--:B------:R-:W-:Y:S02]  /*8230*/  FMUL.FTZ R114, R114, R3.reuse ;  /* 0x0000000372727220 */ /* 0x080fe40000410000 */
[-C--:B------:R-:W-:Y:S01]  /*8240*/  FMUL.FTZ R115, R115, R3.reuse ;  /* 0x0000000373737220 */ /* 0x080fe20000410000 */
[----:B------:R-:W2:Y:S01]  /*8250*/  MUFU.EX2 R180, R180 ;  /* 0x000000b400b47308 */ /* 0x000ea20000000800 */
[-C--:B------:R-:W-:Y:S02]  /*8260*/  FMUL.FTZ R116, R116, R176.reuse ;  /* 0x000000b074747220 */ /* 0x080fe40000410000 */
[-C--:B------:R-:W-:Y:S01]  /*8270*/  FMUL.FTZ R117, R117, R176.reuse ;  /* 0x000000b075757220 */ /* 0x080fe20000410000 */
[----:B-1----:R-:W-:Y:S01]  /*8280*/  HMMA.16816.F32 R108, R4, R16, R108 ;  /* 0x00000010046c723c */ /* 0x002fe2000000186c */
[-C--:B------:R-:W-:Y:S02]  /*8290*/  FMUL.FTZ R118, R118, R3.reuse ;  /* 0x0000000376767220 */ /* 0x080fe40000410000 */
[----:B------:R-:W-:Y:S01]  /*82a0*/  FMUL.FTZ R119, R119, R3 ;  /* 0x0000000377777220 */ /* 0x000fe20000410000 */
[----:B------:R-:W1:Y:S01]  /*82b0*/  MUFU.EX2 R179, R179 ;  /* 0x000000b300b37308 */ /* 0x000e620000000800 */
[----:B------:R-:W-:-:S02]  /*82c0*/  FMUL.FTZ R120, R120, R176 ;  /* 0x000000b078787220 */ /* 0x000fc40000410000 */
[-C--:B------:R-:W-:Y:S01]  /*82d0*/  FMUL.FTZ R121, R121, R176.reuse ;  /* 0x000000b079797220 */ /* 0x080fe20000410000 */
[C---:B------:R-:W-:Y:S01]  /*82e0*/  HMMA.16816.F32 R112, R4.reuse, R18, R112 ;  /* 0x000000120470723c */ /* 0x040fe20000001870 */
[-C--:B------:R-:W-:Y:S01]  /*82f0*/  FMUL.FTZ R122, R122, R3.reuse ;  /* 0x000000037a7a7220 */ /* 0x080fe20000410000 */
[----:B------:R-:W1:Y:S01]  /*8300*/  LDSM.16.MT88.4 R16, [R222+0x1e000] ;  /* 0x01e00000de10783b */ /* 0x000e620000004200 */
        /* <DEDUP_REMOVED lines=15> */
[C---:B---3--:R-:W-:Y:S01]  /*8400*/  HMMA.16816.F32 R124, R4.reuse, R20, R124 ;  /* 0x00000014047c723c */ /* 0x048fe2000000187c */
[-C--:B------:R-:W-:Y:S02]  /*8410*/  FMUL.FTZ R134, R134, R3.reuse ;  /* 0x0000000386867220 */ /* 0x080fe40000410000 */
[-C--:B------:R-:W-:Y:S02]  /*8420*/  FMUL.FTZ R135, R135, R3.reuse ;  /* 0x0000000387877220 */ /* 0x080fe40000410000 */
[-C--:B------:R-:W-:Y:S02]  /*8430*/  FMUL.FTZ R152, R152, R176.reuse ;  /* 0x000000b098987220 */ /* 0x080fe40000410000 */
[----:B------:R-:W-:Y:S01]  /*8440*/  FMUL.FTZ R153, R153, R176 ;  /* 0x000000b099997220 */ /* 0x000fe20000410000 */
[----:B------:R-:W-:Y:S01]  /*8450*/  HMMA.16816.F32 R128, R4, R22, R128 ;  /* 0x000000160480723c */ /* 0x000fe20000001880 */
[----:B------:R-:W3:Y:S01]  /*8460*/  LDSM.16.MT88.4 R20, [R220+0x1e000] ;  /* 0x01e00000dc14783b */ /* 0x000ee20000004200 */
[----:B------:R-:W-:-:S02]  /*8470*/  FMUL.FTZ R154, R154, R3 ;  /* 0x000000039a9a7220 */ /* 0x000fc40000410000 */
[-C--:B------:R-:W-:Y:S02]  /*8480*/  FMUL.FTZ R155, R155, R3.reuse ;  /* 0x000000039b9b7220 */ /* 0x080fe40000410000 */
[-C--:B------:R-:W-:Y:S02]  /*8490*/  FMUL.FTZ R136, R136, R176.reuse ;  /* 0x000000b088887220 */ /* 0x080fe40000410000 */
[-C--:B------:R-:W-:Y:S02]  /*84a0*/  FMUL.FTZ R137, R137, R176.reuse ;  /* 0x000000b089897220 */ /* 0x080fe40000410000 */
[-C--:B------:R-:W-:Y:S01]  /*84b0*/  FMUL.FTZ R138, R138, R3.reuse ;  /* 0x000000038a8a7220 */ /* 0x080fe20000410000 */
[----:B-1----:R-:W-:Y:S01]  /*84c0*/  HMMA.16816.F32 R132, R4, R16, R132 ;  /* 0x000000100484723c */ /* 0x002fe20000001884 */
[----:B------:R-:W-:Y:S02]  /*84d0*/  FMUL.FTZ R139, R139, R3 ;  /* 0x000000038b8b7220 */ /* 0x000fe40000410000 */
[----:B------:R-:W-:-:S02]  /*84e0*/  FMUL.FTZ R140, R140, R176 ;  /* 0x000000b08c8c7220 */ /* 0x000fc40000410000 */
[-C--:B------:R-:W-:Y:S02]  /*84f0*/  FMUL.FTZ R141, R141, R176.reuse ;  /* 0x000000b08d8d7220 */ /* 0x080fe40000410000 */
[-C--:B------:R-:W-:Y:S01]  /*8500*/  FMUL.FTZ R142, R142, R3.reuse ;  /* 0x000000038e8e7220 */ /* 0x080fe20000410000 */
[C---:B------:R-:W-:Y:S01]  /*8510*/  HMMA.16816.F32 R152, R4.reuse, R18, R152 ;  /* 0x000000120498723c */ /* 0x040fe20000001898 */
[-C--:B------:R-:W-:Y:S01]  /*8520*/  FMUL.FTZ R143, R143, R3.reuse ;  /* 0x000000038f8f7220 */ /* 0x080fe20000410000 */
[----:B------:R-:W1:Y:S01]  /*8530*/  LDSM.16.MT88.4 R16, [R224+0x18800] ;  /* 0x01880000e010783b */ /* 0x000e620000004200 */
        /* <DEDUP_REMOVED lines=13> */
[C---:B---3--:R-:W-:Y:S01]  /*8610*/  HMMA.16816.F32 R148, R4.reuse, R20, R148 ;  /* 0x000000140494723c */ /* 0x048fe20000001894 */
[----:B------:R-:W-:Y:S02]  /*8620*/  FADD.FTZ R173, R173, R174 ;  /* 0x000000aeadad7221 */ /* 0x000fe40000010000 */
[----:B------:R-:W-:Y:S01]  /*8630*/  FADD.FTZ R169, R169, R3 ;  /* 0x00000003a9a97221 */ /* 0x000fe20000010000 */
[----:B------:R-:W-:Y:S01]  /*8640*/  MOV R3, R0 ;  /* 0x0000000000037202 */ /* 0x000fe20000000f00 */
[----:B------:R-:W-:Y:S02]  /*8650*/  FADD.FTZ R173, R172, R173 ;  /* 0x000000adacad7221 */ /* 0x000fe40000010000 */
[----:B------:R-:W-:Y:S01]  /*8660*/  FADD.FTZ R169, R168, R169 ;  /* 0x000000a9a8a97221 */ /* 0x000fe20000010000 */
[----:B------:R-:W-:Y:S01]  /*8670*/  HMMA.16816.F32 R144, R4, R22, R144 ;  /* 0x000000160490723c */ /* 0x000fe20000001890 */
[----:B------:R-:W3:Y:S01]  /*8680*/  LDSM.16.MT88.4 R20, [R224+0x1a800] ;  /* 0x01a80000e014783b */ /* 0x000ee20000004200 */
[----:B------:R-:W-:-:S02]  /*8690*/  FADD.FTZ R171, R171, R173 ;  /* 0x000000adabab7221 */ /* 0x000fc40000010000 */
[----:B------:R-:W-:Y:S02]  /*86a0*/  FADD.FTZ R175, R175, R169 ;  /* 0x000000a9afaf7221 */ /* 0x000fe40000010000 */
[----:B------:R-:W-:Y:S01]  /*86b0*/  FADD.FTZ R171, R184, R171 ;  /* 0x000000abb8ab7221 */ /* 0x000fe20000010000 */
[----:B------:R-:W-:Y:S01]  /*86c0*/  F2FP.PACK_AB R4, R185, R184 ;  /* 0x000000b8b904723e */ /* 0x000fe200000000ff */
[----:B-----5:R-:W-:Y:S01]  /*86d0*/  FADD.FTZ R175, R188, R175 ;  /* 0x000000afbcaf7221 */ /* 0x020fe20000010000 */
        /* <DEDUP_REMOVED lines=10> */
[----:B----4-:R-:W-:Y:S02]  /*8780*/  FADD.FTZ R187, R198, R187 ;  /* 0x000000bbc6bb7221 */ /* 0x010fe40000010000 */
        /* <DEDUP_REMOVED lines=45> */
[C---:B------:R-:W-:Y:S08]  /*8a60*/  HMMA.16816.F32 R136, R4.reuse, R32, R136 ;  /* 0x000000200488723c */ /* 0x040ff00000001888 */
[----:B------:R-:W-:Y:S01]  /*8a70*/  HMMA.16816.F32 R140, R4, R34, R140 ;  /* 0x00000022048c723c */ /* 0x000fe2000000188c */
[----:B------:R-:W-:Y:S06]  /*8a80*/  LDSM.16.MT88.4 R32, [R222+0x1f000] ;  /* 0x01f00000de20783b */ /* 0x000fec0000004200 */
[C---:B------:R-:W-:Y:S01]  /*8a90*/  F2FP.PACK_AB R4, R196.reuse, R198 ;  /* 0x000000c6c404723e */ /* 0x040fe200000000ff */
[----:B------:R-:W-:Y:S01]  /*8aa0*/  FADD.FTZ R196, R196, R187 ;  /* 0x000000bbc4c47221 */ /* 0x000fe20000010000 */
[C---:B------:R-:W-:Y:S01]  /*8ab0*/  F2FP.PACK_AB R5, R195.reuse, R192 ;  /* 0x000000c0c305723e */ /* 0x040fe200000000ff */
        /* <DEDUP_REMOVED lines=77> */
[C---:B---3--:R-:W-:Y:S08]  /*8f90*/  HMMA.16816.F32 R76, R4.reuse, R20, R76 ;  /* 0x00000014044c723c */ /* 0x048ff0000000184c */
[C---:B------:R-:W-:Y:S01]  /*8fa0*/  HMMA.16816.F32 R80, R4.reuse, R22, R80 ;  /* 0x000000160450723c */ /* 0x040fe20000001850 */
[----:B------:R-:W3:Y:S07]  /*8fb0*/  LDSM.16.MT88.4 R20, [R224+0x1f800] ;  /* 0x01f80000e014783b */ /* 0x000eee0000004200 */
        /* <DEDUP_REMOVED lines=18> */
[C---:B------:R-:W-:Y:S08]  /*90e0*/  HMMA.16816.F32 R104, R4.reuse, R30, R104 ;  /* 0x0000001e0468723c */ /* 0x040ff00000001868 */
[C---:B-----5:R-:W-:Y:S08]  /*90f0*/  HMMA.16816.F32 R108, R4.reuse, R32, R108 ;  /* 0x00000020046c723c */ /* 0x060ff0000000186c */
        /* <DEDUP_REMOVED lines=8> */
[----:B------:R-:W-:Y:S01]  /*9180*/  HMMA.16816.F32 R144, R4, R22, R144 ;  /* 0x000000160490723c */ /* 0x000fe20000001890 */
[----:B------:R-:W-:Y:S11]  /*9190*/  @!P0 BRA `(.L_x_201) ;  /* 0x00003a4000008947 */ /* 0x000ff60003800000 */
[----:B------:R-:W-:Y:S01]  /*91a0*/  UIADD3 UR26, UR9, -0x3, URZ ;  /* 0xfffffffd091a7890 */ /* 0x000fe2000fffe03f */
[----:B------:R-:W-:-:S04]  /*91b0*/  DEPBAR.LE SB0, 0x0 ;  /* 0x000080000000791a */ /* 0x000fc80000000000 */
[----:B------:R-:W-:Y:S01]  /*91c0*/  USHF.R.S32.HI UR24, URZ, 0x1f, UR26 ;  /* 0x0000001f3f187899 */ /* 0x000fe2000801141a */
[----:B------:R-:W-:Y:S01]  /*91d0*/  BAR.SYNC.DEFER_BLOCKING 0x0 ;  /* 0x0000000000007b1d */ /* 0x000fe20000010000 */
[----:B------:R-:W-:-:S05]  /*91e0*/  UISETP.GE.AND UP0, UPT, UR9, 0x4, UPT ;  /* 0x000000040900788c */ /* 0x000fca000bf06270 */
[----:B------:R-:W-:Y:S02]  /*91f0*/  ULDC.64 UR4, c[0x0][0x1a0] ;  /* 0x0000680000047ab9 */ /* 0x000fe40000000a00 */
[----:B------:R-:W-:Y:S02]  /*9200*/  UIMAD UR24, UR24, UR4, URZ ;  /* 0x00000004181872a4 */ /* 0x000fe4000f8e023f */
[----:B------:R-:W-:Y:S02]  /*9210*/  UIMAD.WIDE.U32 UR28, UR26, UR4, URZ ;  /* 0x000000041a1c72a5 */ /* 0x000fe4000f8e003f */
[----:B------:R-:W-:-:S04]  /*9220*/  UIMAD UR5, UR26, UR5, UR24 ;  /* 0x000000051a0572a4 */ /* 0x000fc8000f8e0218 */
[----:B------:R-:W-:Y:S01]  /*9230*/  UIADD3 UR5, UR29, UR5, URZ ;  /* 0x000000051d057290 */ /* 0x000fe2000fffe03f */
[----:B------:R-:W-:Y:S02]  /*9240*/  IMAD.U32 R4, RZ, RZ, UR28 ;  /* 0x0000001cff047e24 */ /* 0x000fe4000f8e00ff */
[----:B------:R-:W-:-:S03]  /*9250*/  IMAD.U32 R5, RZ, RZ, UR29 ;  /* 0x0000001dff057e24 */ /* 0x000fc6000f8e00ff */
[----:B------:R-:W-:Y:S01]  /*9260*/  IMAD.U32 R5, RZ, RZ, UR5 ;  /* 0x00000005ff057e24 */ /* 0x000fe2000f8e00ff */
[----:B------:R-:W-:Y:S01]  /*9270*/  LEA R6, P0, R4, R8, 0x6 ;  /* 0x0000000804067211 */ /* 0x000fe200078030ff */
[----:B------:R-:W-:Y:S03]  /*9280*/  @P6 STS.128 [R232+0x18000], RZ ;  /* 0x018000ffe8006388 */ /* 0x000fe60000000c00 */
[----:B------:R-:W-:Y:S02]  /*9290*/  @!P6 LEA R12, P2, R6, c[0x0][0x170], 0x1 ;  /* 0x00005c00060cea11 */ /* 0x000fe400078408ff */
[----:B------:R-:W-:Y:S02]  /*92a0*/  LEA.HI.X R5, R4, R11, R5, 0x6, P0 ;  /* 0x0000000b04057211 */ /* 0x000fe400000f3405 */
[C---:B------:R-:W-:Y:S02]  /*92b0*/  @!P5 LEA R18, P1, R6.reuse, c[0x0][0x170], 0x1 ;  /* 0x00005c000612da11 */ /* 0x040fe400078208ff */
[----:B------:R-:W-:-:S02]  /*92c0*/  @!P4 LEA R16, P0, R6, c[0x0][0x170], 0x1 ;  /* 0x00005c000610ca11 */ /* 0x000fc400078008ff */
[C-C-:B------:R-:W-:Y:S02]  /*92d0*/  @!P6 LEA.HI.X R13, R6.reuse, c[0x0][0x174], R5.reuse, 0x1, P2 ;  /* 0x00005d00060dea11 */ /* 0x140fe400010f0c05 */
[C---:B------:R-:W-:Y:S02]  /*92e0*/  IADD3 R4, P2, R6.reuse, UR22, RZ ;  /* 0x0000001606047c10 */ /* 0x040fe4000ff5e0ff */
[C-C-:B------:R-:W-:Y:S01]  /*92f0*/  @!P5 LEA.HI.X R19, R6.reuse, c[0x0][0x174], R5.reuse, 0x1, P1 ;  /* 0x00005d000613da11 */ /* 0x140fe200008f0c05 */
[----:B------:R-:W-:Y:S01]  /*9300*/  @!PT LDS RZ, [RZ] ;  /* 0x00000000fffff984 */ /* 0x000fe20000000800 */
[----:B------:R-:W-:Y:S01]  /*9310*/  @!PT LDS RZ, [RZ] ;  /* 0x00000000fffff984 */ /* 0x000fe20000000800 */
[----:B------:R-:W-:Y:S01]  /*9320*/  @!PT LDS RZ, [RZ] ;  /* 0x00000000fffff984 */ /* 0x000fe20000000800 */
[----:B------:R1:W-:Y:S01]  /*9330*/  @!P6 LDGSTS.E.BYPASS.LTC128B.128 [R232+0x18000], [R12.64] ;  /* 0x180000000ce8efae */ /* 0x0003e2000b901d52 */
[C---:B------:R-:W-:Y:S02]  /*9340*/  @!P3 LEA R14, P1, R6.reuse, c[0x0][0x170], 0x1 ;  /* 0x00005c00060eba11 */ /* 0x040fe400078208ff */
[----:B------:R-:W-:Y:S01]  /*9350*/  @!P4 LEA.HI.X R17, R6, c[0x0][0x174], R5, 0x1, P0 ;  /* 0x00005d000611ca11 */ /* 0x000fe200000f0c05 */
[----:B------:R-:W-:Y:S01]  /*9360*/  @P5 STS.128 [R232+0x1a000], RZ ;  /* 0x01a000ffe8005388 */ /* 0x000fe20000000c00 */
[----:B------:R-:W-:-:S02]  /*9370*/  @!P6 LEA R20, P0, R4, c[0x0][0x170], 0x1 ;  /* 0x00005c000414ea11 */ /* 0x000fc400078008ff */
[----:B------:R-:W-:Y:S01]  /*9380*/  IADD3.X R3, R5, UR23, RZ, P2, !PT ;  /* 0x0000001705037c10 */ /* 0x000fe200097fe4ff */
[----:B------:R-:W-:Y:S01]  /*9390*/  @!PT LDS RZ, [RZ] ;  /* 0x00000000fffff984 */ /* 0x000fe20000000800 */
[----:B------:R-:W-:Y:S01]  /*93a0*/  @!PT LDS RZ, [RZ] ;  /* 0x00000000fffff984 */ /* 0x000fe20000000800 */
[----:B------:R-:W-:Y:S01]  /*93b0*/  @!PT LDS RZ, [RZ] ;  /* 0x00000000fffff984 */ /* 0x000fe20000000800 */
[----:B------:R2:W-:Y:S01]  /*93c0*/  @!P5 LDGSTS.E.BYPASS.LTC128B.128 [R232+0x1a000], [R18.64+0x80] ;  /* 0x1a00008012e8dfae */ /* 0x0005e2000b901d52 */
[----:B------:R-:W-:Y:S02]  /*93d0*/  @!P3 LEA.HI.X R15, R6, c[0x0][0x174], R5, 0x1, P1 ;  /* 0x00005d00060fba11 */ /* 0x000fe400008f0c05 */
[C---:B------:R-:W-:Y:S01]  /*93e0*/  @!P5 LEA R24, P2, R4.reuse, c[0x0][0x170], 0x1 ;  /* 0x00005c000418da11 */ /* 0x040fe200078408ff */
[----:B------:R-:W-:Y:S01]  /*93f0*/  @P4 STS.128 [R232+0x1c000], RZ ;  /* 0x01c000ffe8004388 */ /* 0x000fe20000000c00 */
[C---:B------:R-:W-:Y:S02]  /*9400*/  @!P4 LEA R22, P1, R4.reuse, c[0x0][0x170], 0x1 ;  /* 0x00005c000416ca11 */ /* 0x040fe400078208ff */
[C---:B------:R-:W-:Y:S01]  /*9410*/  @!P6 LEA.HI.X R21, R4.reuse, c[0x0][0x174], R3, 0x1, P0 ;  /* 0x00005d000415ea11 */ /* 0x040fe200000f0c03 */
[----:B------:R-:W-:Y:S01]  /*9420*/  @!PT LDS RZ, [RZ] ;  /* 0x00000000fffff984 */ /* 0x000fe20000000800 */
[----:B------:R-:W-:Y:S01]  /*9430*/  @!PT LDS RZ, [RZ] ;  /* 0x00000000fffff984 */ /* 0x000fe20000000800 */
[----:B------:R-:W-:Y:S01]  /*9440*/  @!PT LDS RZ, [RZ] ;  /* 0x00000000fffff984 */ /* 0x000fe20000000800 */
[----:B------:R2:W-:Y:S01]  /*9450*/  @!P4 LDGSTS.E.BYPASS.LTC128B.128 [R232+0x1c000], [R16.64+0x100] ;  /* 0x1c00010010e8cfae */ /* 0x0005e2000b901d52 */
[----:B------:R-:W-:-:S02]  /*9460*/  @!P3 LEA R6, P0, R4, c[0x0][0x170], 0x1 ;  /* 0x00005c000406ba11 */ /* 0x000fc400078008ff */
[C-C-:B------:R-:W-:Y:S01]  /*9470*/  @!P5 LEA.HI.X R25, R4.reuse, c[0x0][0x174], R3.reuse, 0x1, P2 ;  /* 0x00005d000419da11 */ /* 0x140fe200010f0c03 */
[----:B------:R-:W-:Y:S01]  /*9480*/  @P3 STS.128 [R232+0x1e000], RZ ;  /* 0x01e000ffe8003388 */ /* 0x000fe20000000c00 */
[C-C-:B------:R-:W-:Y:S02]  /*9490*/  @!P4 LEA.HI.X R23, R4.reuse, c[0x0][0x174], R3.reuse, 0x1, P1 ;  /* 0x00005d000417ca11 */ /* 0x140fe400008f0c03 */
[----:B------:R-:W-:Y:S01]  /*94a0*/  @!P3 LEA.HI.X R7, R4, c[0x0][0x174], R3, 0x1, P0 ;  /* 0x00005d000407ba11 */ /* 0x000fe200000f0c03 */
        /* <DEDUP_REMOVED lines=25> */
[----:B------:R-:W1:Y:S04]  /*9640*/  LDSM.16.M88.4 R172, [R229+0x10800] ;  /* 0x01080000e5ac783b */ /* 0x000e680000000200 */
[----:B------:R-:W1:Y:S04]  /*9650*/  LDSM.16.M88.4 R164, [R229+0x11000] ;  /* 0x01100000e5a4783b */ /* 0x000e680000000200 */
[----:B--2---:R-:W-:Y:S04]  /*9660*/  LDSM.16.M88.4 R16, [R228] ;  /* 0x00000000e410783b */ /* 0x004fe80000000200 */
[----:B---3--:R-:W-:Y:S04]  /*9670*/  LDSM.16.M88.4 R20, [R229+0x11800] ;  /* 0x01180000e514783b */ /* 0x008fe80000000200 */
[----:B------:R-:W-:Y:S04]  /*9680*/  LDSM.16.M88.4 R192, [R227] ;  /* 0x00000000e3c0783b */ /* 0x000fe80000000200 */
[----:B-----5:R-:W2:Y:S04]  /*9690*/  LDSM.16.M88.4 R4, [R229+0x10000] ;  /* 0x01000000e504783b */ /* 0x020ea80000000200 */
[----:B------:R-:W3:Y:S04]  /*96a0*/  LDSM.16.M88.4 R188, [R219] ;  /* 0x00000000dbbc783b */ /* 0x000ee80000000200 */
[----:B------:R-:W5:Y:S04]  /*96b0*/  LDSM.16.M88.4 R184, [R218] ;  /* 0x00000000dab8783b */ /* 0x000f680000000200 */
[----:B------:R-:W3:Y:S04]  /*96c0*/  LDSM.16.M88.4 R180, [R217] ;  /* 0x00000000d9b4783b */ /* 0x000ee80000000200 */
[----:B----4-:R-:W-:Y:S01]  /*96d0*/  LDSM.16.M88.4 R24, [R223+0x10000] ;  /* 0x01000000df18783b */ /* 0x010fe20000000200 */
[C---:B-1----:R-:W-:Y:S03]  /*96e0*/  HMMA.16816.F32 R176, R28.reuse, R172, RZ ;  /* 0x000000ac1cb0723c */ /* 0x042fe600000018ff */
[----:B------:R-:W-:Y:S04]  /*96f0*/  LDSM.16.M88.4 R196, [R216+0x1000] ;  /* 0x00100000d8c4783b */ /* 0x000fe80000000200 */
[----:B------:R-:W1:Y:S01]  /*9700*/  S2R R3, SR_TID.X ;  /* 0x0000000000037919 */ /* 0x000e620000002100 */
[C---:B------:R-:W-:Y:S03]  /*9710*/  HMMA.16816.F32 R168, R28.reuse, R164, RZ ;  /* 0x000000a41ca8723c */ /* 0x040fe600000018ff */
[----:B------:R-:W0:Y:S05]  /*9720*/  LDGDEPBAR ;  /* 0x00000000000079af */ /* 0x000e2a0000000000 */
[C---:B------:R-:W-:Y:S08]  /*9730*/  HMMA.16816.F32 R172, R28.reuse, R174, RZ ;  /* 0x000000ae1cac723c */ /* 0x040ff000000018ff */
[C---:B--2---:R-:W-:Y:S08]  /*9740*/  HMMA.16816.F32 R12, R28.reuse, R4, RZ ;  /* 0x000000041c0c723c */ /* 0x044ff000000018ff */
[C---:B------:R-:W-:Y:S08]  /*9750*/  HMMA.16816.F32 R4, R28.reuse, R6, RZ ;  /* 0x000000061c04723c */ /* 0x040ff000000018ff */
[C---:B------:R-:W-:Y:S08]  /*9760*/  HMMA.16816.F32 R164, R28.reuse, R166, RZ ;  /* 0x000000a61ca4723c */ /* 0x040ff000000018ff */
[C---:B------:R-:W-:Y:S08]  /*9770*/  HMMA.16816.F32 R32, R28.reuse, R20, RZ ;  /* 0x000000141c20723c */ /* 0x040ff000000018ff */
[----:B------:R-:W-:Y:S01]  /*9780*/  HMMA.16816.F32 R28, R28, R22, RZ ;  /* 0x000000161c1c723c */ /* 0x000fe200000018ff */
[----:B------:R-:W2:Y:S07]  /*9790*/  LDSM.16.M88.4 R20, [R226] ;  /* 0x00000000e214783b */ /* 0x000eae0000000200 */
[C---:B------:R-:W-:Y:S08]  /*97a0*/  HMMA.16816.F32 R12, R16.reuse, R192, R12 ;  /* 0x000000c0100c723c */ /* 0x040ff0000000180c */
[C---:B------:R-:W-:Y:S01]  /*97b0*/  HMMA.16816.F32 R4, R16.reuse, R194, R4 ;  /* 0x000000c21004723c */ /* 0x040fe20000001804 */
[----:B------:R-:W4:Y:S07]  /*97c0*/  LDSM.16.M88.4 R192, [R223+0x10800] ;  /* 0x01080000dfc0783b */ /* 0x000f2e0000000200 */
[C---:B---3--:R-:W-:Y:S08]  /*97d0*/  HMMA.16816.F32 R176, R16.reuse, R188, R176 ;  /* 0x000000bc10b0723c */ /* 0x048ff000000018b0 */
[C---:B------:R-:W-:Y:S01]  /*97e0*/  HMMA.16816.F32 R172, R16.reuse, R190, R172 ;  /* 0x000000be10ac723c */ /* 0x040fe200000018ac */
[----:B------:R-:W3:Y:S07]  /*97f0*/  LDSM.16.M88.4 R188, [R223+0x11000] ;  /* 0x01100000dfbc783b */ /* 0x000eee0000000200 */
[C---:B-----5:R-:W-:Y:S08]  /*9800*/  HMMA.16816.F32 R168, R16.reuse, R184, R168 ;  /* 0x000000b810a8723c */ /* 0x060ff000000018a8 */
[C---:B------:R-:W-:Y:S01]  /*9810*/  HMMA.16816.F32 R164, R16.reuse, R186, R164 ;  /* 0x000000ba10a4723c */ /* 0x040fe200000018a4 */
[----:B------:R-:W5:Y:S07]  /*9820*/  LDSM.16.M88.4 R184, [R223+0x11800] ;  /* 0x01180000dfb8783b */ /* 0x000f6e0000000200 */
[C---:B------:R-:W-:Y:S08]  /*9830*/  HMMA.16816.F32 R32, R16.reuse, R180, R32 ;  /* 0x000000b41020723c */ /* 0x040ff00000001820 */
[----:B------:R-:W-:Y:S01]  /*9840*/  HMMA.16816.F32 R28, R16, R182, R28 ;  /* 0x000000b6101c723c */ /* 0x000fe2000000181c */
[----:B------:R-:W-:Y:S04]  /*9850*/  LDSM.16.M88.4 R16, [R225] ;  /* 0x00000000e110783b */ /* 0x000fe80000000200 */
[----:B------:R-:W1:Y:S03]  /*9860*/  LDSM.16.M88.4 R180, [R216] ;  /* 0x00000000d8b4783b */ /* 0x000e660000000200 */
        /* <DEDUP_REMOVED lines=12> */
[----:B------:R-:W5:Y:S03]  /*9930*/  LDSM.16.M88.4 R184, [R229+0x12800] ;  /* 0x01280000e5b8783b */ /* 0x000f660000000200 */
[C---:B-1----:R-:W-:Y:S08]  /*9940*/  HMMA.16816.F32 R12, R16.reuse, R180, R12 ;  /* 0x000000b4100c723c */ /* 0x042ff0000000180c */
[C---:B------:R-:W-:Y:S01]  /*9950*/  HMMA.16816.F32 R4, R16.reuse, R182, R4 ;  /* 0x000000b61004723c */ /* 0x040fe20000001804 */
[----:B------:R-:W1:Y:S07]  /*9960*/  LDSM.16.M88.4 R180, [R229+0x13000] ;  /* 0x01300000e5b4783b */ /* 0x000e6e0000000200 */
        /* <DEDUP_REMOVED lines=9> */
[----:B------:R-:W4:Y:S03]  /*9a00*/  LDSM.16.M88.4 R192, [R215] ;  /* 0x00000000d7c0783b */ /* 0x000f260000000200 */
[C---:B---3--:R-:W-:Y:S08]  /*9a10*/  HMMA.16816.F32 R12, R20.reuse, R188, R12 ;  /* 0x000000bc140c723c */ /* 0x048ff0000000180c */
[C---:B------:R-:W-:Y:S01]  /*9a20*/  HMMA.16816.F32 R4, R20.reuse, R190, R4 ;  /* 0x000000be1404723c */ /* 0x040fe20000001804 */
[----:B------:R-:W3:Y:S07]  /*9a30*/  LDSM.16.M88.4 R188, [R214] ;  /* 0x00000000d6bc783b */ /* 0x000eee0000000200 */
        /* <DEDUP_REMOVED lines=9> */
[----:B------:R-:W2:Y:S03]  /*9ad0*/  LDSM.16.M88.4 R24, [R223+0x12000] ;  /* 0x01200000df18783b */ /* 0x000ea60000000200 */
[C---:B----4-:R-:W-:Y:S08]  /*9ae0*/  HMMA.16816.F32 R12, R16.reuse, R192, R12 ;  /* 0x000000c0100c723c */ /* 0x050ff0000000180c */
[C---:B------:R-:W-:Y:S01]  /*9af0*/  HMMA.16816.F32 R4, R16.reuse, R194, R4 ;  /* 0x000000c21004723c */ /* 0x040fe20000001804 */
[----:B------:R-:W-:Y:S07]  /*9b00*/  LDSM.16.M88.4 R192, [R216+0x2800] ;  /* 0x00280000d8c0783b */ /* 0x000fee0000000200 */
[C---:B---3--:R-:W-:Y:S08]  /*9b10*/  HMMA.16816.F32 R176, R16.reuse, R188, R176 ;  /* 0x000000bc10b0723c */ /* 0x048ff000000018b0 */
[C---:B------:R-:W-:Y:S01]  /*9b20*/  HMMA.16816.F32 R172, R16.reuse, R190, R172 ;  /* 0x000000be10ac723c */ /* 0x040fe200000018ac */
[----:B------:R-:W3:Y:S07]  /*9b30*/  LDSM.16.M88.4 R188, [R223+0x13000] ;  /* 0x01300000dfbc783b */ /* 0x000eee0000000200 */
[C---:B-----5:R-:W-:Y:S08]  /*9b40*/  HMMA.16816.F32 R168, R16.reuse, R184, R168 ;  /* 0x000000b810a8723c */ /* 0x060ff000000018a8 */
        /* <DEDUP_REMOVED lines=9> */
[C---:B---3--:R-:W-:Y:S08]  /*9be0*/  HMMA.16816.F32 R168, R20.reuse, R188, R168 ;  /* 0x000000bc14a8723c */ /* 0x048ff000000018a8 */
[C---:B------:R-:W-:Y:S01]  /*9bf0*/  HMMA.16816.F32 R164, R20.reuse, R190, R164 ;  /* 0x000000be14a4723c */ /* 0x040fe200000018a4 */
[----:B------:R-:W3:Y:S07]  /*9c00*/  LDSM.16.M88.4 R188, [R216+0x3800] ;  /* 0x00380000d8bc783b */ /* 0x000eee0000000200 */
[C---:B------:R-:W-:Y:S08]  /*9c10*/  HMMA.16816.F32 R176, R20.reuse, R196, R176 ;  /* 0x000000c414b0723c */ /* 0x040ff000000018b0 */
[C---:B------:R-:W-:Y:S01]  /*9c20*/  HMMA.16816.F32 R172, R20.reuse, R198, R172 ;  /* 0x000000c614ac723c */ /* 0x040fe200000018ac */
[----:B------:R-:W-:Y:S07]  /*9c30*/  LDSM.16.M88.4 R196, [R229+0x17000] ;  /* 0x01700000e5c4783b */ /* 0x000fee0000000200 */
        /* <DEDUP_REMOVED lines=10> */
[C---:B------:R-:W-:Y:S08]  /*9ce0*/  HMMA.16816.F32 R176, R184.reuse, R192, R176 ;  /* 0x000000c0b8b0723c */ /* 0x040ff000000018b0 */
        /* <DEDUP_REMOVED lines=30> */
[----:B------:R-:W2:Y:S04]  /*9ed0*/  LDSM.16.M88.4 R24, [R223+0x15800] ;  /* 0x01580000df18783b */ /* 0x000ea80000000200 */
[----:B------:R-:W3:Y:S03]  /*9ee0*/  LDSM.16.M88.4 R16, [R216+0x4000] ;  /* 0x00400000d810783b */ /* 0x000ee60000000200 */
[C---:B----4-:R-:W-:Y:S08]  /*9ef0*/  HMMA.16816.F32 R12, R20.reuse, R192, R12 ;  /* 0x000000c0140c723c */ /* 0x050ff0000000180c */
[C---:B------:R-:W-:Y:S01]  /*9f00*/  HMMA.16816.F32 R4, R20.reuse, R194, R4 ;  /* 0x000000c21404723c */ /* 0x040fe20000001804 */
[----:B------:R-:W4:Y:S07]  /*9f10*/  LDSM.16.M88.4 R192, [R216+0x4800] ;  /* 0x00480000d8c0783b */ /* 0x000f2e0000000200 */
[C---:B-1----:R-:W-:Y:S08]  /*9f20*/  HMMA.16816.F32 R176, R20.reuse, R188, R176 ;  /* 0x000000bc14b0723c */ /* 0x042ff000000018b0 */
[C---:B------:R-:W-:Y:S01]  /*9f30*/  HMMA.16816.F32 R172, R20.reuse, R190, R172 ;  /* 0x000000be14ac723c */ /* 0x040fe200000018ac */
[----:B------:R-:W1:Y:S07]  /*9f40*/  LDSM.16.M88.4 R188, [R216+0x5000] ;  /* 0x00500000d8bc783b */ /* 0x000e6e0000000200 */
[C---:B-----5:R-:W-:Y:S08]  /*9f50*/  HMMA.16816.F32 R168, R20.reuse, R184, R168 ;  /* 0x000000b814a8723c */ /* 0x060ff000000018a8 */
[C---:B------:R-:W-:Y:S01]  /*9f60*/  HMMA.16816.F32 R164, R20.reuse, R186, R164 ;  /* 0x000000ba14a4723c */ /* 0x040fe200000018a4 */
[----:B------:R-:W5:Y:S07]  /*9f70*/  LDSM.16.M88.4 R184, [R216+0x5800] ;  /* 0x00580000d8b8783b */ /* 0x000f6e0000000200 */
        /* <DEDUP_REMOVED lines=10> */
[C---:B-1----:R-:W-:Y:S08]  /*a020*/  HMMA.16816.F32 R168, R180.reuse, R188, R168 ;  /* 0x000000bcb4a8723c */ /* 0x042ff000000018a8 */
[C---:B------:R-:W-:Y:S01]  /*a030*/  HMMA.16816.F32 R164, R180.reuse, R190, R164 ;  /* 0x000000beb4a4723c */ /* 0x040fe200000018a4 */
[----:B------:R-:W-:Y:S07]  /*a040*/  LDSM.16.M88.4 R188, [R207] ;  /* 0x00000000cfbc783b */ /* 0x000fee0000000200 */
[C---:B-----5:R-:W-:Y:S08]  /*a050*/  HMMA.16816.F32 R32, R180.reuse, R184, R32 ;  /* 0x000000b8b420723c */ /* 0x060ff00000001820 */
[----:B------:R-:W-:Y:S01]  /*a060*/  HMMA.16816.F32 R28, R180, R186, R28 ;  /* 0x000000bab41c723c */ /* 0x000fe2000000181c */
[----:B------:R-:W-:Y:S04]  /*a070*/  LDSM.16.M88.4 R184, [R206] ;  /* 0x00000000ceb8783b */ /* 0x000fe80000000200 */
[----:B------:R-:W-:Y:S03]  /*a080*/  LDSM.16.M88.4 R180, [R205] ;  /* 0x00000000cdb4783b */ /* 0x000fe60000000200 */
[C---:B--2---:R-:W-:Y:S08]  /*a090*/  HMMA.16816.F32 R176, R16.reuse, R20, R176 ;  /* 0x0000001410b0723c */ /* 0x044ff000000018b0 */
[C---:B------:R-:W-:Y:S01]  /*a0a0*/  HMMA.16816.F32 R172, R16.reuse, R22, R172 ;  /* 0x0000001610ac723c */ /* 0x040fe200000018ac */
[----:B------:R-:W1:Y:S07]  /*a0b0*/  LDSM.16.M88.4 R20, [R228+0xc000] ;  /* 0x00c00000e414783b */ /* 0x000e6e0000000200 */
[C---:B------:R-:W-:Y:S08]  /*a0c0*/  HMMA.16816.F32 R12, R16.reuse, R24, R12 ;  /* 0x00000018100c723c */ /* 0x040ff0000000180c */
[C---:B------:R-:W-:Y:S01]  /*a0d0*/  HMMA.16816.F32 R4, R16.reuse, R26, R4 ;  /* 0x0000001a1004723c */ /* 0x040fe20000001804 */
[----:B------:R-:W2:Y:S07]  /*a0e0*/  LDSM.16.M88.4 R24, [R204] ;  /* 0x00000000cc18783b */ /* 0x000eae0000000200 */
[C---:B------:R-:W-:Y:S08]  /*a0f0*/  HMMA.16816.F32 R168, R16.reuse, R196, R168 ;  /* 0x000000c410a8723c */ /* 0x040ff000000018a8 */
[C---:B------:R-:W-:Y:S08]  /*a100*/  HMMA.16816.F32 R164, R16.reuse, R198, R164 ;  /* 0x000000c610a4723c */ /* 0x040ff000000018a4 */
[C---:B---3--:R-:W-:Y:S08]  /*a110*/  HMMA.16816.F32 R32, R16.reuse, R192, R32 ;  /* 0x000000c01020723c */ /* 0x048ff00000001820 */
[----:B------:R-:W-:Y:S01]  /*a120*/  HMMA.16816.F32 R28, R16, R194, R28 ;  /* 0x000000c2101c723c */ /* 0x000fe2000000181c */
[----:B------:R-:W-:Y:S04]  /*a130*/  LDSM.16.M88.4 R192, [R226+0xc000] ;  /* 0x00c00000e2c0783b */ /* 0x000fe80000000200 */
[----:B------:R-:W3:Y:S03]  /*a140*/  LDSM.16.M88.4 R16, [R223+0x16000] ;  /* 0x01600000df10783b */ /* 0x000ee60000000200 */
[C---:B-1----:R-:W-:Y:S08]  /*a150*/  HMMA.16816.F32 R12, R20.reuse, R188, R12 ;  /* 0x000000bc140c723c */ /* 0x042ff0000000180c */
[C---:B------:R-:W-:Y:S08]  /*a160*/  HMMA.16816.F32 R176, R20.reuse, R184, R176 ;  /* 0x000000b814b0723c */ /* 0x040ff000000018b0 */
[C---:B------:R-:W-:Y:S01]  /*a170*/  HMMA.16816.F32 R172, R20.reuse, R186, R172 ;  /* 0x000000ba14ac723c */ /* 0x040fe200000018ac */
[----:B------:R-:W1:Y:S07]  /*a180*/  LDSM.16.M88.4 R184, [R223+0x17000] ;  /* 0x01700000dfb8783b */ /* 0x000e6e0000000200 */
        /* <DEDUP_REMOVED lines=12> */
[C---:B-1----:R-:W-:Y:S08]  /*a250*/  HMMA.16816.F32 R168, R192.reuse, R184, R168 ;  /* 0x000000b8c0a8723c */ /* 0x042ff000000018a8 */
[C---:B------:R-:W-:Y:S01]  /*a260*/  HMMA.16816.F32 R164, R192.reuse, R186, R164 ;  /* 0x000000bac0a4723c */ /* 0x040fe200000018a4 */
[----:B------:R-:W1:Y:S07]  /*a270*/  LDSM.16.M88.4 R184, [R216+0x7000] ;  /* 0x00700000d8b8783b */ /* 0x000e6e0000000200 */
[----:B----4-:R-:W-:Y:S08]  /*a280*/  HMMA.16816.F32 R176, R192, R188, R176 ;  /* 0x000000bcc0b0723c */ /* 0x010ff000000018b0 */
[----:B--2---:R-:W-:Y:S07]  /*a290*/  HMMA.16816.F32 R12, R24, R20, R12 ;  /* 0x00000014180c723c */ /* 0x004fee000000180c */
[----:B------:R-:W-:Y:S01]  /*a2a0*/  IMAD.SHL.U32 R20, R3, 0x2, RZ ;  /* 0x0000000203147824 */ /* 0x000fe200078e00ff */
[----:B------:R-:W-:Y:S01]  /*a2b0*/  HMMA.16816.F32 R172, R192, R190, R172 ;  /* 0x000000bec0ac723c */ /* 0x000fe200000018ac */
[----:B------:R-:W-:-:S03]  /*a2c0*/  IMAD.U32 R3, RZ, RZ, UR26 ;  /* 0x0000001aff037e24 */ /* 0x000fc6000f8e00ff */
[----:B------:R-:W-:-:S04]  /*a2d0*/  LOP3.LUT R20, R20, 0x6, RZ, 0xc0, !PT ;  /* 0x0000000614147812 */ /* 0x000fc800078ec0ff */
[----:B------:R-:W-:Y:S01]  /*a2e0*/  HMMA.16816.F32 R4, R24, R22, R4 ;  /* 0x000000161804723c */ /* 0x000fe20000001804 */
[----:B------:R-:W-:Y:S02]  /*a2f0*/  IMAD R3, R3, 0x40, R20 ;  /* 0x0000004003037824 */ /* 0x000fe400078e0214 */
[----:B------:R-:W2:Y:S01]  /*a300*/  LDSM.16.M88.4 R20, [R216+0x7800] ;  /* 0x00780000d814783b */ /* 0x000ea20000000200 */
[----:B------:R-:W-:-:S04]  /*a310*/  DEPBAR.LE SB0, 0x0 ;  /* 0x000080000000791a */ /* 0x000fc80000000000 */
[----:B------:R-:W-:Y:S07]  /*a320*/  HMMA.16816.F32 R32, R192, R180, R32 ;  /* 0x000000b4c020723c */ /* 0x000fee0000001820 */
[----:B------:R-:W-:Y:S01]  /*a330*/  IADD3 R180, R3, 0x1, RZ ;  /* 0x0000000103b47810 */ /* 0x000fe20007ffe0ff */
[----:B---3--:R-:W-:Y:S03]  /*a340*/  HMMA.16816.F32 R176, R24, R16, R176 ;  /* 0x0000001018b0723c */ /* 0x008fe600000018b0 */
[----:B------:R-:W-:-:S02]  /*a350*/  ISETP.GE.AND P2, PT, R180, R201, PT ;  /* 0x000000c9b400720c */ /* 0x000fc40003f46270 */
[-C--:B------:R-:W-:Y:S02]  /*a360*/  ISETP.GE.AND P1, PT, R180, R200.reuse, PT ;  /* 0x000000c8b400720c */ /* 0x080fe40003f26270 */
[----:B------:R-:W-:Y:S01]  /*a370*/  IADD3 R16, R3, 0x8, RZ ;  /* 0x0000000803107810 */ /* 0x000fe20007ffe0ff */
[----:B------:R-:W-:Y:S01]  /*a380*/  HMMA.16816.F32 R172, R24, R18, R172 ;  /* 0x0000001218ac723c */ /* 0x000fe200000018ac */
[----:B------:R-:W-:Y:S02]  /*a390*/  FSEL R13, R13, -INF , !P2 ;  /* 0xff8000000d0d7808 */ /* 0x000fe40005000000 */
[C---:B------:R-:W-:Y:S02]  /*a3a0*/  ISETP.GE.AND P0, PT, R16.reuse, R201, PT ;  /* 0x000000c91000720c */ /* 0x040fe40003f06270 */
[----:B------:R-:W-:Y:S02]  /*a3b0*/  ISETP.GE.AND P2, PT, R16, R200, PT ;  /* 0x000000c81000720c */ /* 0x000fe40003f46270 */
[----:B------:R-:W-:Y:S01]  /*a3c0*/  IADD3 R16, R3, 0x9, RZ ;  /* 0x0000000903107810 */ /* 0x000fe20007ffe0ff */
[----:B------:R-:W-:Y:S01]  /*a3d0*/  HMMA.16816.F32 R28, R192, R182, R28 ;  /* 0x000000b6c01c723c */ /* 0x000fe2000000181c */
[----:B------:R-:W-:-:S02]  /*a3e0*/  FSEL R15, R15, -INF , !P1 ;  /* 0xff8000000f0f7808 */ /* 0x000fc40004800000 */
[----:B------:R-:W-:Y:S02]  /*a3f0*/  FSEL R4, R4, -INF , !P0 ;  /* 0xff80000004047808 */ /* 0x000fe40004000000 */
[C---:B------:R-:W-:Y:S02]  /*a400*/  ISETP.GE.AND P1, PT, R16.reuse, R201, PT ;  /* 0x000000c91000720c */ /* 0x040fe40003f26270 */
[----:B------:R-:W-:Y:S01]  /*a410*/  ISETP.GE.AND P0, PT, R16, R200, PT ;  /* 0x000000c81000720c */ /* 0x000fe20003f06270 */
[----:B-1----:R-:W-:Y:S01]  /*a420*/  HMMA.16816.F32 R168, R24, R184, R168 ;  /* 0x000000b818a8723c */ /* 0x002fe200000018a8 */
[C---:B------:R-:W-:Y:S02]  /*a430*/  IADD3 R17, R3.reuse, 0x10, RZ ;  /* 0x0000001003117810 */ /* 0x040fe40007ffe0ff */
[----:B------:R-:W-:Y:S02]  /*a440*/  IADD3 R16, R3, 0x11, RZ ;  /* 0x0000001103107810 */ /* 0x000fe40007ffe0ff */
[----:B------:R-:W-:-:S02]  /*a450*/  FSEL R6, R6, -INF , !P2 ;  /* 0xff80000006067808 */ /* 0x000fc40005000000 */
[----:B------:R-:W-:Y:S01]  /*a460*/  FSEL R5, R5, -INF , !P1 ;  /* 0xff80000005057808 */ /* 0x000fe20004800000 */
[C---:B------:R-:W-:Y:S01]  /*a470*/  HMMA.16816.F32 R164, R24.reuse, R186, R164 ;  /* 0x000000ba18a4723c */ /* 0x040fe200000018a4 */
[----:B------:R-:W-:Y:S01]  /*a480*/  FSEL R7, R7, -INF , !P0 ;  /* 0xff80000007077808 */ /* 0x000fe20004000000 */
[----:B------:R-:W-:Y:S01]  /*a490*/  BAR.SYNC.DEFER_BLOCKING 0x0 ;  /* 0x0000000000007b1d */ /* 0x000fe20000010000 */
[CC--:B------:R-:W-:Y:S02]  /*a4a0*/  ISETP.GE.AND P2, PT, R17.reuse, R201.reuse, PT ;  /* 0x000000c91100720c */ /* 0x0c0fe40003f46270 */
[----:B------:R-:W-:Y:S02]  /*a4b0*/  ISETP.GE.AND P1, PT, R17, R200, PT ;  /* 0x000000c81100720c */ /* 0x000fe40003f26270 */
[----:B------:R-:W-:Y:S01]  /*a4c0*/  ISETP.GE.AND P0, PT, R16, R201, PT ;  /* 0x000000c91000720c */ /* 0x000fe20003f06270 */
[----:B--2---:R-:W-:Y:S01]  /*a4d0*/  HMMA.16816.F32 R32, R24, R20, R32 ;  /* 0x000000141820723c */ /* 0x004fe20000001820 */
[----:B------:R-:W-:-:S02]  /*a4e0*/  IADD3 R17, R3, 0x18, RZ ;  /* 0x0000001803117810 */ /* 0x000fc40007ffe0ff */
[----:B------:R-:W-:Y:S02]  /*a4f0*/  FSEL R185, R176, -INF , !P2 ;  /* 0xff800000b0b97808 */ /* 0x000fe40005000000 */
[----:B------:R-:W-:Y:S02]  /*a500*/  FSEL R188, R178, -INF , !P1 ;  /* 0xff800000b2bc7808 */ /* 0x000fe40004800000 */
[----:B------:R-:W-:Y:S01]  /*a510*/  FSEL R184, R177, -INF , !P0 ;  /* 0xff800000b1b87808 */ /* 0x000fe20004000000 */
[----:B------:R-:W-:Y:S01]  /*a520*/  HMMA.16816.F32 R28, R24, R22, R28 ;  /* 0x00000016181c723c */ /* 0x000fe2000000181c */
[-C--:B------:R-:W-:Y:S02]  /*a530*/  ISETP.GE.AND P2, PT, R16, R200.reuse, PT ;  /* 0x000000c81000720c */ /* 0x080fe40003f46270 */
[C---:B------:R-:W-:Y:S02]  /*a540*/  ISETP.GE.AND P1, PT, R17.reuse, R201, PT ;  /* 0x000000c91100720c */ /* 0x040fe40003f26270 */
[----:B------:R-:W-:-:S02]  /*a550*/  ISETP.GE.AND P0, PT, R17, R200, PT ;  /* 0x000000c81100720c */ /* 0x000fc40003f06270 */
[C---:B------:R-:W-:Y:S02]  /*a560*/  IADD3 R16, R3.reuse, 0x19, RZ ;  /* 0x0000001903107810 */ /* 0x040fe40007ffe0ff */
[----:B------:R-:W-:Y:S02]  /*a570*/  IADD3 R17, R3, 0x20, RZ ;  /* 0x0000002003117810 */ /* 0x000fe40007ffe0ff */
[----:B------:R-:W-:Y:S02]  /*a580*/  FSEL R190, R179, -INF , !P2 ;  /* 0xff800000b3be7808 */ /* 0x000fe40005000000 */
[----:B------:R-:W-:Y:S02]  /*a590*/  FSEL R186, R172, -INF , !P1 ;  /* 0xff800000acba7808 */ /* 0x000fe40004800000 */
[----:B------:R-:W-:Y:S02]  /*a5a0*/  FSEL R189, R174, -INF , !P0 ;  /* 0xff800000aebd7808 */ /* 0x000fe40004000000 */
[----:B------:R-:W-:-:S02]  /*a5b0*/  ISETP.GE.AND P2, PT, R16, R201, PT ;  /* 0x000000c91000720c */ /* 0x000fc40003f46270 */
[----:B------:R-:W-:Y:S02]  /*a5c0*/  ISETP.GE.AND P1, PT, R16, R200, PT ;  /* 0x000000c81000720c */ /* 0x000fe40003f26270 */
[----:B------:R-:W-:Y:S02]  /*a5d0*/  ISETP.GE.AND P0, PT, R17, R201, PT ;  /* 0x000000c91100720c */ /* 0x000fe40003f06270 */
[----:B------:R-:W-:Y:S02]  /*a5e0*/  IADD3 R16, R3, 0x21, RZ ;  /* 0x0000002103107810 */ /* 0x000fe40007ffe0ff */
[----:B------:R-:W-:Y:S02]  /*a5f0*/  FSEL R187, R173, -INF , !P2 ;  /* 0xff800000adbb7808 */ /* 0x000fe40005000000 */
[----:B------:R-:W-:Y:S02]  /*a600*/  FSEL R191, R175, -INF , !P1 ;  /* 0xff800000afbf7808 */ /* 0x000fe40004800000 */
[----:B------:R-:W-:-:S02]  /*a610*/  FSEL R197, R168, -INF , !P0 ;  /* 0xff800000a8c57808 */ /* 0x000fc40004000000 */
[-C--:B------:R-:W-:Y:S02]  /*a620*/  ISETP.GE.AND P2, PT, R17, R200.reuse, PT ;  /* 0x000000c81100720c */ /* 0x080fe40003f46270 */
[C---:B------:R-:W-:Y:S02]  /*a630*/  ISETP.GE.AND P1, PT, R16.reuse, R201, PT ;  /* 0x000000c91000720c */ /* 0x040fe40003f26270 */
[----:B------:R-:W-:Y:S02]  /*a640*/  ISETP.GE.AND P0, PT, R16, R200, PT ;  /* 0x000000c81000720c */ /* 0x000fe40003f06270 */
[C---:B------:R-:W-:Y:S02]  /*a650*/  IADD3 R17, R3.reuse, 0x28, RZ ;  /* 0x0000002803117810 */ /* 0x040fe40007ffe0ff */
[----:B------:R-:W-:Y:S02]  /*a660*/  IADD3 R16, R3, 0x29, RZ ;  /* 0x0000002903107810 */ /* 0x000fe40007ffe0ff */
[----:B------:R-:W-:-:S02]  /*a670*/  FSEL R192, R170, -INF , !P2 ;  /* 0xff800000aac07808 */ /* 0x000fc40005000000 */
[----:B------:R-:W-:Y:S02]  /*a680*/  FSEL R195, R169, -INF , !P1 ;  /* 0xff800000a9c37808 */ /* 0x000fe40004800000 */
[----:B------:R-:W-:Y:S02]  /*a690*/  FSEL R193, R171, -INF , !P0 ;  /* 0xff800000abc17808 */ /* 0x000fe40004000000 */
[CC--:B------:R-:W-:Y:S02]  /*a6a0*/  ISETP.GE.AND P2, PT, R17.reuse, R201.reuse, PT ;  /* 0x000000c91100720c */ /* 0x0c0fe40003f46270 */
[----:B------:R-:W-:Y:S02]  /*a6b0*/  ISETP.GE.AND P1, PT, R17, R200, PT ;  /* 0x000000c81100720c */ /* 0x000fe40003f26270 */
[----:B------:R-:W-:Y:S02]  /*a6c0*/  ISETP.GE.AND P0, PT, R16, R201, PT ;  /* 0x000000c91000720c */ /* 0x000fe40003f06270 */
[----:B------:R-:W-:-:S02]  /*a6d0*/  IADD3 R17, R3, 0x30, RZ ;  /* 0x0000003003117810 */ /* 0x000fc40007ffe0ff */
[----:B------:R-:W-:Y:S02]  /*a6e0*/  FSEL R198, R164, -INF , !P2 ;  /* 0xff800000a4c67808 */ /* 0x000fe40005000000 */
[----:B------:R-:W-:Y:S02]  /*a6f0*/  FSEL R194, R166, -INF , !P1 ;  /* 0xff800000a6c27808 */ /* 0x000fe40004800000 */
[----:B------:R-:W-:Y:S02]  /*a700*/  FSEL R196, R165, -INF , !P0 ;  /* 0xff800000a5c47808 */ /* 0x000fe40004000000 */
        /* <DEDUP_REMOVED lines=10> */
[-C--:B------:R-:W-:Y:S02]  /*a7b0*/  ISETP.GE.AND P0, PT, R17, R201.reuse, PT ;  /* 0x000000c91100720c */ /* 0x080fe40003f06270 */
[----:B------:R-:W-:Y:S02]  /*a7c0*/  IADD3 R16, R3, 0x39, RZ ;  /* 0x0000003903107810 */ /* 0x000fe40007ffe0ff */
[----:B------:R-:W-:Y:S02]  /*a7d0*/  FSEL R168, R28, -INF , !P0 ;  /* 0xff8000001ca87808 */ /* 0x000fe40004000000 */
[----:B------:R-:W-:Y:S02]  /*a7e0*/  ISETP.GE.AND P0, PT, R16, R201, PT ;  /* 0x000000c91000720c */ /* 0x000fe40003f06270 */
[----:B------:R-:W-:-:S02]  /*a7f0*/  FSEL R169, R33, -INF , !P2 ;  /* 0xff80000021a97808 */ /* 0x000fc40005000000 */
[----:B------:R-:W-:Y:S02]  /*a800*/  FSEL R182, R29, -INF , !P0 ;  /* 0xff8000001db67808 */ /* 0x000fe40004000000 */
[----:B------:R-:W-:Y:S02]  /*a810*/  PLOP3.LUT P0, PT, PT, PT, UP0, 0x80, 0x0 ;  /* 0x000000000000781c */ /* 0x000fe40003f0f008 */
[----:B------:R-:W-:Y:S02]  /*a820*/  FSEL R179, R35, -INF , !P1 ;  /* 0xff80000023b37808 */ /* 0x000fe40004800000 */
[----:B------:R-:W-:Y:S02]  /*a830*/  ISETP.GE.AND P2, PT, R17, R200, PT ;  /* 0x000000c81100720c */ /* 0x000fe40003f46270 */
        /* <DEDUP_REMOVED lines=56> */
[----:B---3--:R-:W-:-:S03]  /*abc0*/  @!P4 LEA R22, P1, R3, c[0x0][0x168], 0x1 ;  /* 0x00005a000316ca11 */ /* 0x008fc600078208ff */
[----:B------:R-:W-:Y:S01]  /*abd0*/  @!PT LDS RZ, [RZ] ;  /* 0x00000000fffff984 */ /* 0x000fe20000000800 */
[----:B------:R-:W-:Y:S01]  /*abe0*/  @!PT LDS RZ, [RZ] ;  /* 0x00000000fffff984 */ /* 0x000fe20000000800 */
[----:B------:R-:W-:Y:S01]  /*abf0*/  @!PT LDS RZ, [RZ] ;  /* 0x00000000fffff984 */ /* 0x000fe20000000800 */
[----:B------:R1:W-:Y:S01]  /*ac00*/  @!P6 LDGSTS.E.BYPASS.LTC128B.128 [R232+0x11000], [R24.64] ;  /* 0x1100000018e8efae */ /* 0x0003e2000b901d52 */
        /* <DEDUP_REMOVED lines=19> */
.L_x_207:
[----:B------:R-:W-:Y:S05]  /*ad40*/  BSYNC B0 ;  /* 0x0000000000007941 */ /* 0x000fea0003800000 */
.L_x_206:
[----:B------:R-:W0:Y:S02]  /*ad50*/  LDGDEPBAR ;  /* 0x00000000000079af */ /* 0x000e240000000000 */
.L_x_205:
[----:B-1----:R-:W-:Y:S01]  /*ad60*/  FMNMX.FTZ R18, R2, R12, !PT ;  /* 0x0000000c02127209 */ /* 0x002fe20007810000 */
[----:B------:R-:W-:Y:S01]  /*ad70*/  LDSM.16.MT88.4 R20, [R224+0x18000] ;  /* 0x01800000e014783b */ /* 0x000fe20000004200 */
        /* <DEDUP_REMOVED lines=71> */
[--C-:B------:R-:W-:Y:S01]  /*b1f0*/  FFMA.FTZ R187, R187, c[0x0][0x23c], -R183.reuse ;  /* 0x00008f00bbbb7a23 */ /* 0x100fe200000108b7 */
[----:B------:R-:W3:Y:S01]  /*b200*/  MUFU.EX2 R173, R173 ;  /* 0x000000ad00ad7308 */ /* 0x000ee20000000800 */
[--C-:B------:R-:W-:Y:S02]  /*b210*/  FFMA.FTZ R188, R188, c[0x0][0x23c], -R180.reuse ;  /* 0x00008f00bcbc7a23 */ /* 0x100fe400000108b4 */
[----:B------:R-:W-:Y:S02]  /*b220*/  FFMA.FTZ R191, R191, c[0x0][0x23c], -R180 ;  /* 0x00008f00bfbf7a23 */ /* 0x000fe400000108b4 */
[----:B------:R-:W-:-:S02]  /*b230*/  FFMA.FTZ R197, R197, c[0x0][0x23c], -R183 ;  /* 0x00008f00c5c57a23 */ /* 0x000fc400000108b7 */
[--C-:B------:R-:W-:Y:S01]  /*b240*/  FFMA.FTZ R195, R195, c[0x0][0x23c], -R183.reuse ;  /* 0x00008f00c3c37a23 */ /* 0x100fe200000108b7 */
[----:B------:R-:W-:Y:S01]  /*b250*/  MUFU.EX2 R167, R167 ;  /* 0x000000a700a77308 */ /* 0x000fe20000000800 */
[--C-:B------:R-:W-:Y:S02]  /*b260*/  FFMA.FTZ R198, R198, c[0x0][0x23c], -R183.reuse ;  /* 0x00008f00c6c67a23 */ /* 0x100fe400000108b7 */
[----:B------:R-:W-:Y:S02]  /*b270*/  FFMA.FTZ R196, R196, c[0x0][0x23c], -R183 ;  /* 0x00008f00c4c47a23 */ /* 0x000fe400000108b7 */
[--C-:B------:R-:W-:Y:S02]  /*b280*/  FFMA.FTZ R192, R192, c[0x0][0x23c], -R180.reuse ;  /* 0x00008f00c0c07a23 */ /* 0x100fe400000108b4 */
[--C-:B------:R-:W-:Y:S01]  /*b290*/  FFMA.FTZ R193, R193, c[0x0][0x23c], -R180.reuse ;  /* 0x00008f00c1c17a23 */ /* 0x100fe200000108b4 */
[----:B------:R-:W4:Y:S01]  /*b2a0*/  MUFU.EX2 R166, R166 ;  /* 0x000000a600a67308 */ /* 0x000f220000000800 */
[----:B---3--:R-:W-:Y:S01]  /*b2b0*/  F2FP.PACK_AB R6, R172, R173 ;  /* 0x000000adac06723e */ /* 0x008fe200000000ff */
[----:B------:R-:W-:-:S02]  /*b2c0*/  FFMA.FTZ R194, R194, c[0x0][0x23c], -R180 ;  /* 0x00008f00c2c27a23 */ /* 0x000fc400000108b4 */
[----:B------:R-:W-:Y:S02]  /*b2d0*/  FFMA.FTZ R199, R171, c[0x0][0x23c], -R180 ;  /* 0x00008f00abc77a23 */ /* 0x000fe400000108b4 */
[--C-:B------:R-:W-:Y:S02]  /*b2e0*/  FFMA.FTZ R200, R170, c[0x0][0x23c], -R183.reuse ;  /* 0x00008f00aac87a23 */ /* 0x100fe400000108b7 */
[----:B------:R-:W-:Y:S01]  /*b2f0*/  MUFU.EX2 R165, R165 ;  /* 0x000000a500a57308 */ /* 0x000fe20000000800 */
[--C-:B------:R-:W-:Y:S02]  /*b300*/  FFMA.FTZ R201, R169, c[0x0][0x23c], -R183.reuse ;  /* 0x00008f00a9c97a23 */ /* 0x100fe400000108b7 */
[--C-:B------:R-:W-:Y:S02]  /*b310*/  FFMA.FTZ R202, R168, c[0x0][0x23c], -R183.reuse ;  /* 0x00008f00a8ca7a23 */ /* 0x100fe400000108b7 */
[----:B------:R-:W-:Y:S01]  /*b320*/  LDSM.16.MT88.4 R168, [R221+0x1f000] ;  /* 0x01f00000dda8783b */ /* 0x000fe20000004200 */
[----:B------:R-:W-:-:S02]  /*b330*/  FFMA.FTZ R182, R182, c[0x0][0x23c], -R183 ;  /* 0x00008f00b6b67a23 */ /* 0x000fc400000108b7 */
[----:B------:R-:W3:Y:S01]  /*b340*/  MUFU.EX2 R2, R2 ;  /* 0x0000000200027308 */ /* 0x000ee20000000800 */
[----:B----4-:R-:W-:Y:S01]  /*b350*/  F2FP.PACK_AB R5, R166, R167 ;  /* 0x000000a7a605723e */ /* 0x010fe200000000ff */
[--C-:B------:R-:W-:Y:S02]  /*b360*/  FFMA.FTZ R181, R181, c[0x0][0x23c], -R180.reuse ;  /* 0x00008f00b5b57a23 */ /* 0x100fe400000108b4 */
[--C-:B------:R-:W-:Y:S02]  /*b370*/  FFMA.FTZ R179, R179, c[0x0][0x23c], -R180.reuse ;  /* 0x00008f00b3b37a23 */ /* 0x100fe400000108b4 */
[--C-:B------:R-:W-:Y:S02]  /*b380*/  FFMA.FTZ R177, R177, c[0x0][0x23c], -R180.reuse ;  /* 0x00008f00b1b17a23 */ /* 0x100fe400000108b4 */
[----:B------:R4:W5:Y:S01]  /*b390*/  MUFU.EX2 R176, R4 ;  /* 0x0000000400b07308 */ /* 0x0009620000000800 */
[----:B------:R-:W-:-:S07]  /*b3a0*/  FFMA.FTZ R178, R178, c[0x0][0x23c], -R180 ;  /* 0x00008f00b2b27a23 */ /* 0x000fce00000108b4 */
[----:B------:R-:W1:Y:S01]  /*b3b0*/  MUFU.EX2 R0, R0 ;  /* 0x0000000000007308 */ /* 0x000e620000000800 */
[----:B---3--:R-:W-:Y:S02]  /*b3c0*/  F2FP.PACK_AB R7, R2, R165 ;  /* 0x000000a50207723e */ /* 0x008fe400000000ff */
[----:B----4-:R-:W-:Y:S01]  /*b3d0*/  F2FP.PACK_AB R4, R174, R175 ;  /* 0x000000afae04723e */ /* 0x010fe200000000ff */
[----:B-----5:R-:W-:-:S04]  /*b3e0*/  FMUL.FTZ R160, R160, R176 ;  /* 0x000000b0a0a07220 */ /* 0x020fc80000410000 */
[----:B------:R-:W-:Y:S01]  /*b3f0*/  MUFU.EX2 R185, R185 ;  /* 0x000000b900b97308 */ /* 0x000fe20000000800 */
[-C--:B------:R-:W-:Y:S02]  /*b400*/  FMUL.FTZ R161, R161, R176.reuse ;  /* 0x000000b0a1a17220 */ /* 0x080fe40000410000 */
[-C--:B------:R-:W-:Y:S02]  /*b410*/  FMUL.FTZ R156, R156, R176.reuse ;  /* 0x000000b09c9c7220 */ /* 0x080fe40000410000 */
[----:B------:R-:W-:Y:S02]  /*b420*/  FMUL.FTZ R157, R157, R176 ;  /* 0x000000b09d9d7220 */ /* 0x000fe40000410000 */
[-C--:B-1----:R-:W-:Y:S01]  /*b430*/  FMUL.FTZ R162, R162, R0.reuse ;  /* 0x00000000a2a27220 */ /* 0x082fe20000410000 */
[----:B------:R-:W1:Y:S01]  /*b440*/  MUFU.EX2 R184, R184 ;  /* 0x000000b800b87308 */ /* 0x000e620000000800 */
        /* <DEDUP_REMOVED lines=11> */
[----:B------:R-:W3:Y:S01]  /*b500*/  LDSM.16.MT88.4 R20, [R220+0x18000] ;  /* 0x01800000dc14783b */ /* 0x000ee20000004200 */
        /* <DEDUP_REMOVED lines=15> */
[----:B------:R-:W-:Y:S01]  /*b600*/  MUFU.EX2 R191, R191 ;  /* 0x000000bf00bf7308 */ /* 0x000fe20000000800 */
[----:B------:R-:W-:-:S02]  /*b610*/  FMUL.FTZ R59, R59, R0 ;  /* 0x000000003b3b7220 */ /* 0x000fc40000410000 */
[-C--:B------:R-:W-:Y:S02]  /*b620*/  FMUL.FTZ R44, R44, R176.reuse ;  /* 0x000000b02c2c7220 */ /* 0x080fe40000410000 */
[----:B------:R-:W-:Y:S02]  /*b630*/  FMUL.FTZ R45, R45, R176 ;  /* 0x000000b02d2d7220 */ /* 0x000fe40000410000 */
[-C--:B------:R-:W-:Y:S01]  /*b640*/  FMUL.FTZ R46, R46, R0.reuse ;  /* 0x000000002e2e7220 */ /* 0x080fe20000410000 */
[----:B------:R-:W-:Y:S01]  /*b650*/  MUFU.EX2 R197, R197 ;  /* 0x000000c500c57308 */ /* 0x000fe20000000800 */
[----:B------:R-:W-:Y:S02]  /*b660*/  FMUL.FTZ R47, R47, R0 ;  /* 0x000000002f2f7220 */ /* 0x000fe40000410000 */
[-C--:B------:R-:W-:Y:S02]  /*b670*/  FMUL.FTZ R48, R48, R176.reuse ;  /* 0x000000b030307220 */ /* 0x080fe40000410000 */
[----:B------:R-:W-:-:S02]  /*b680*/  FMUL.FTZ R49, R49, R176 ;  /* 0x000000b031317220 */ /* 0x000fc40000410000 */
[-C--:B------:R-:W-:Y:S01]  /*b690*/  FMUL.FTZ R50, R50, R0.reuse ;  /* 0x0000000032327220 */ /* 0x080fe20000410000 */
[C---:B--2---:R-:W-:Y:S01]  /*b6a0*/  HMMA.16816.F32 R44, R4.reuse, R12, R44 ;  /* 0x0000000c042c723c */ /* 0x044fe2000000182c */
[----:B------:R-:W-:Y:S01]  /*b6b0*/  FMUL.FTZ R51, R51, R0 ;  /* 0x0000000033337220 */ /* 0x000fe20000410000 */
[----:B------:R-:W-:Y:S01]  /*b6c0*/  MUFU.EX2 R195, R195 ;  /* 0x000000c300c37308 */ /* 0x000fe20000000800 */
[-C--:B------:R-:W-:Y:S02]  /*b6d0*/  FMUL.FTZ R60, R60, R176.reuse ;  /* 0x000000b03c3c7220 */ /* 0x080fe40000410000 */
[----:B------:R-:W-:Y:S02]  /*b6e0*/  FMUL.FTZ R61, R61, R176 ;  /* 0x000000b03d3d7220 */ /* 0x000fe40000410000 */
[-C--:B------:R-:W-:Y:S01]  /*b6f0*/  FMUL.FTZ R62, R62, R0.reuse ;  /* 0x000000003e3e7220 */ /* 0x080fe20000410000 */
[----:B---3--:R-:W-:Y:S01]  /*b700*/  HMMA.16816.F32 R52, R4, R20, R52 ;  /* 0x000000140434723c */ /* 0x008fe20000001834 */
[----:B------:R-:W-:Y:S01]  /*b710*/  FMUL.FTZ R63, R63, R0 ;  /* 0x000000003f3f7220 */ /* 0x000fe20000410000 */
[----:B------:R-:W-:Y:S01]  /*b720*/  MUFU.EX2 R198, R198 ;  /* 0x000000c600c67308 */ /* 0x000fe20000000800 */
[----:B------:R-:W-:-:S02]  /*b730*/  FMUL.FTZ R64, R64, R176 ;  /* 0x000000b040407220 */ /* 0x000fc40000410000 */
[----:B------:R-:W-:Y:S02]  /*b740*/  FMUL.FTZ R65, R65, R176 ;  /* 0x000000b041417220 */ /* 0x000fe40000410000 */
[-C--:B------:R-:W-:Y:S01]  /*b750*/  FMUL.FTZ R66, R66, R0.reuse ;  /* 0x0000000042427220 */ /* 0x080fe20000410000 */
[C---:B------:R-:W-:Y:S01]  /*b760*/  HMMA.16816.F32 R56, R4.reuse, R22, R56 ;  /* 0x000000160438723c */ /* 0x040fe20000001838 */
[----:B------:R-:W2:Y:S01]  /*b770*/  LDSM.16.MT88.4 R20, [R221+0x1a000] ;  /* 0x01a00000dd14783b */ /* 0x000ea20000004200 */
[----:B------:R-:W-:Y:S01]  /*b780*/  FMUL.FTZ R67, R67, R0 ;  /* 0x0000000043437220 */ /* 0x000fe20000410000 */
[----:B------:R-:W-:Y:S01]  /*b790*/  MUFU.EX2 R196, R196 ;  /* 0x000000c400c47308 */ /* 0x000fe20000000800 */
[-C--:B------:R-:W-:Y:S02]  /*b7a0*/  FMUL.FTZ R76, R76, R176.reuse ;  /* 0x000000b04c4c7220 */ /* 0x080fe40000410000 */
[----:B------:R-:W-:Y:S02]  /*b7b0*/  FMUL.FTZ R77, R77, R176 ;  /* 0x000000b04d4d7220 */ /* 0x000fe40000410000 */
[----:B------:R-:W-:Y:S01]  /*b7c0*/  HMMA.16816.F32 R48, R4, R14, R48 ;  /* 0x0000000e0430723c */ /* 0x000fe20000001830 */
[----:B------:R-:W3:Y:S01]  /*b7d0*/  LDSM.16.MT88.4 R12, [R222+0x1a000] ;  /* 0x01a00000de0c783b */ /* 0x000ee20000004200 */
[-C--:B------:R-:W-:Y:S01]  /*b7e0*/  FMUL.FTZ R78, R78, R0.reuse ;  /* 0x000000004e4e7220 */ /* 0x080fe20000410000 */
[----:B------:R-:W-:Y:S01]  /*b7f0*/  MUFU.EX2 R192, R192 ;  /* 0x000000c000c07308 */ /* 0x000fe20000000800 */
[----:B------:R-:W-:-:S02]  /*b800*/  FMUL.FTZ R79, R79, R0 ;  /* 0x000000004f4f7220 */ /* 0x000fc40000410000 */
[-C--:B------:R-:W-:Y:S02]  /*b810*/  FMUL.FTZ R80, R80, R176.reuse ;  /* 0x000000b050507220 */ /* 0x080fe40000410000 */
[----:B------:R-:W-:Y:S01]  /*b820*/  FMUL.FTZ R81, R81, R176 ;  /* 0x000000b051517220 */ /* 0x000fe20000410000 */
[C---:B----4-:R-:W-:Y:S01]  /*b830*/  HMMA.16816.F32 R60, R4.reuse, R16, R60 ;  /* 0x00000010043c723c */ /* 0x050fe2000000183c */
[-C--:B------:R-:W-:Y:S01]  /*b840*/  FMUL.FTZ R82, R82, R0.reuse ;  /* 0x0000000052527220 */ /* 0x080fe20000410000 */
[----:B------:R-:W-:Y:S01]  /*b850*/  MUFU.EX2 R193, R193 ;  /* 0x000000c100c17308 */ /* 0x000fe20000000800 */
[----:B------:R-:W-:Y:S02]  /*b860*/  FMUL.FTZ R83, R83, R0 ;  /* 0x0000000053537220 */ /* 0x000fe40000410000 */
[-C--:B------:R-:W-:Y:S02]  /*b870*/  FMUL.FTZ R68, R68, R176.reuse ;  /* 0x000000b044447220 */ /* 0x080fe40000410000 */
[----:B------:R-:W-:Y:S01]  /*b880*/  FMUL.FTZ R69, R69, R176 ;  /* 0x000000b045457220 */ /* 0x000fe20000410000 */
[----:B------:R-:W-:Y:S01]  /*b890*/  HMMA.16816.F32 R64, R4, R18, R64 ;  /* 0x000000120440723c */ /* 0x000fe20000001840 */
        /* <DEDUP_REMOVED lines=17> */
[----:B------:R-:W2:Y:S01]  /*b9b0*/  LDSM.16.MT88.4 R20, [R222+0x1c000] ;  /* 0x01c00000de14783b */ /* 0x000ea20000004200 */
[----:B------:R-:W-:Y:S02]  /*b9c0*/  FMUL.FTZ R89, R89, R176 ;  /* 0x000000b059597220 */ /* 0x000fe40000410000 */
[-C--:B------:R-:W-:Y:S01]  /*b9d0*/  FMUL.FTZ R90, R90, R0.reuse ;  /* 0x000000005a5a7220 */ /* 0x080fe20000410000 */
[----:B------:R-:W-:Y:S01]  /*b9e0*/  MUFU.EX2 R201, R201 ;  /* 0x000000c900c97308 */ /* 0x000fe20000000800 */
[----:B------:R-:W-:-:S02]  /*b9f0*/  FMUL.FTZ R91, R91, R0 ;  /* 0x000000005b5b7220 */ /* 0x000fc40000410000 */
[C---:B---3--:R-:W-:Y:S01]  /*ba00*/  HMMA.16816.F32 R68, R4.reuse, R12, R68 ;  /* 0x0000000c0444723c */ /* 0x048fe20000001844 */
[-C--:B------:R-:W-:Y:S02]  /*ba10*/  FMUL.FTZ R100, R100, R176.reuse ;  /* 0x000000b064647220 */ /* 0x080fe40000410000 */
[----:B------:R-:W-:Y:S02]  /*ba20*/  FMUL.FTZ R101, R101, R176 ;  /* 0x000000b065657220 */ /* 0x000fe40000410000 */
[-C--:B------:R-:W-:Y:S01]  /*ba30*/  FMUL.FTZ R102, R102, R0.reuse ;  /* 0x0000000066667220 */ /* 0x080fe20000410000 */
[----:B------:R-:W-:Y:S01]  /*ba40*/  MUFU.EX2 R202, R202 ;  /* 0x000000ca00ca7308 */ /* 0x000fe20000000800 */
[----:B------:R-:W-:Y:S01]  /*ba50*/  FMUL.FTZ R103, R103, R0 ;  /* 0x0000000067677220 */ /* 0x000fe20000410000 */
[----:B------:R-:W-:Y:S01]  /*ba60*/  HMMA.16816.F32 R72, R4, R14, R72 ;  /* 0x0000000e0448723c */ /* 0x000fe20000001848 */
[----:B------:R-:W3:Y:S01]  /*ba70*/  LDSM.16.MT88.4 R12, [R224+0x1c000] ;  /* 0x01c00000e00c783b */ /* 0x000ee20000004200 */
[----:B------:R-:W-:-:S02]  /*ba80*/  FMUL.FTZ R104, R104, R176 ;  /* 0x000000b068687220 */ /* 0x000fc40000410000 */
[----:B------:R-:W-:Y:S02]  /*ba90*/  FMUL.FTZ R105, R105, R176 ;  /* 0x000000b069697220 */ /* 0x000fe40000410000 */
[-C--:B------:R-:W-:Y:S01]  /*baa0*/  FMUL.FTZ R106, R106, R0.reuse ;  /* 0x000000006a6a7220 */ /* 0x080fe20000410000 */
[----:B------:R-:W-:Y:S01]  /*bab0*/  MUFU.EX2 R182, R182 ;  /* 0x000000b600b67308 */ /* 0x000fe20000000800 */
[----:B------:R-:W-:Y:S01]  /*bac0*/  FMUL.FTZ R107, R107, R0 ;  /* 0x000000006b6b7220 */ /* 0x000fe20000410000 */
[C---:B----4-:R-:W-:Y:S01]  /*bad0*/  HMMA.16816.F32 R84, R4.reuse, R16, R84 ;  /* 0x000000100454723c */ /* 0x050fe20000001854 */
[-C--:B------:R-:W-:Y:S02]  /*bae0*/  FMUL.FTZ R92, R92, R176.reuse ;  /* 0x000000b05c5c7220 */ /* 0x080fe40000410000 */
[----:B------:R-:W-:Y:S02]  /*baf0*/  FMUL.FTZ R93, R93, R176 ;  /* 0x000000b05d5d7220 */ /* 0x000fe40000410000 */
[-C--:B------:R-:W-:Y:S01]  /*bb00*/  FMUL.FTZ R94, R94, R0.reuse ;  /* 0x000000005e5e7220 */ /* 0x080fe20000410000 */
[----:B------:R-:W-:Y:S01]  /*bb10*/  MUFU.EX2 R181, R181 ;  /* 0x000000b500b57308 */ /* 0x000fe20000000800 */
[----:B------:R-:W-:Y:S01]  /*bb20*/  FMUL.FTZ R95, R95, R0 ;  /* 0x000000005f5f7220 */ /* 0x000fe20000410000 */
[----:B------:R-:W-:Y:S01]  /*bb30*/  HMMA.16816.F32 R88, R4, R18, R88 ;  /* 0x000000120458723c */ /* 0x000fe20000001858 */
[----:B------:R-:W4:Y:S01]  /*bb40*/  LDSM.16.MT88.4 R16, [R221+0x1c000] ;  /* 0x01c00000dd10783b */ /* 0x000f220000004200 */
[----:B------:R-:W-:-:S02]  /*bb50*/  FMUL.FTZ R96, R96, R176 ;  /* 0x000000b060607220 */ /* 0x000fc40000410000 */
[----:B------:R-:W-:Y:S02]  /*bb60*/  FMUL.FTZ R97, R97, R176 ;  /* 0x000000b061617220 */ /* 0x000fe40000410000 */
[-C--:B------:R-:W-:Y:S01]  /*bb70*/  FMUL.FTZ R98, R98, R0.reuse ;  /* 0x0000000062627220 */ /* 0x080fe20000410000 */
[----:B------:R-:W-:Y:S01]  /*bb80*/  MUFU.EX2 R179, R179 ;  /* 0x000000b300b37308 */ /* 0x000fe20000000800 */
[C---:B--2---:R-:W-:Y:S01]  /*bb90*/  HMMA.16816.F32 R100, R4.reuse, R20, R100 ;  /* 0x000000140464723c */ /* 0x044fe20000001864 */
[----:B------:R-:W-:Y:S02]  /*bba0*/  FMUL.FTZ R99, R99, R0 ;  /* 0x0000000063637220 */ /* 0x000fe40000410000 */
[-C--:B------:R-:W-:Y:S02]  /*bbb0*/  FMUL.FTZ R108, R108, R176.reuse ;  /* 0x000000b06c6c7220 */ /* 0x080fe40000410000 */
[----:B------:R-:W-:Y:S02]  /*bbc0*/  FMUL.FTZ R109, R109, R176 ;  /* 0x000000b06d6d7220 */ /* 0x000fe40000410000 */
[-C--:B------:R-:W-:Y:S01]  /*bbd0*/  FMUL.FTZ R110, R110, R0.reuse ;  /* 0x000000006e6e7220 */ /* 0x080fe20000410000 */
[----:B------:R-:W-:Y:S01]  /*bbe0*/  HMMA.16816.F32 R104, R4, R22, R104 ;  /* 0x000000160468723c */ /* 0x000fe20000001868 */
[----:B------:R-:W2:Y:S01]  /*bbf0*/  LDSM.16.MT88.4 R20, [R224+0x1e000] ;  /* 0x01e00000e014783b */ /* 0x000ea20000004200 */
[----:B------:R-:W-:Y:S01]  /*bc00*/  FMUL.FTZ R111, R111, R0 ;  /* 0x000000006f6f7220 */ /* 0x000fe20000410000 */
[----:B------:R-:W-:Y:S01]  /*bc10*/  MUFU.EX2 R177, R177 ;  /* 0x000000b100b17308 */ /* 0x000fe20000000800 */
[----:B------:R-:W-:-:S02]  /*bc20*/  FMUL.FTZ R112, R112, R176 ;  /* 0x000000b070707220 */ /* 0x000fc40000410000 */
[----:B------:R-:W-:Y:S02]  /*bc30*/  FMUL.FTZ R113, R113, R176 ;  /* 0x000000b071717220 */ /* 0x000fe40000410000 */
[-C--:B------:R-:W-:Y:S01]  /*bc40*/  FMUL.FTZ R114, R114, R0.reuse ;  /* 0x0000000072727220 */ /* 0x080fe20000410000 */
[C---:B---3--:R-:W-:Y:S01]  /*bc50*/  HMMA.16816.F32 R92, R4.reuse, R12, R92 ;  /* 0x0000000c045c723c */ /* 0x048fe2000000185c */
[----:B------:R-:W-:Y:S01]  /*bc60*/  FMUL.FTZ R115, R115, R0 ;  /* 0x0000000073737220 */ /* 0x000fe20000410000 */
[----:B------:R-:W-:Y:S01]  /*bc70*/  MUFU.EX2 R178, R178 ;  /* 0x000000b200b27308 */ /* 0x000fe20000000800 */
[-C--:B------:R-:W-:Y:S02]  /*bc80*/  FMUL.FTZ R124, R124, R176.reuse ;  /* 0x000000b07c7c7220 */ /* 0x080fe40000410000 */
[----:B------:R-:W-:Y:S02]  /*bc90*/  FMUL.FTZ R125, R125, R176 ;  /* 0x000000b07d7d7220 */ /* 0x000fe40000410000 */
[-C--:B------:R-:W-:Y:S01]  /*bca0*/  FMUL.FTZ R126, R126, R0.reuse ;  /* 0x000000007e7e7220 */ /* 0x080fe20000410000 */
[----:B------:R-:W-:Y:S01]  /*bcb0*/  HMMA.16816.F32 R96, R4, R14, R96 ;  /* 0x0000000e0460723c */ /* 0x000fe20000001860 */
[----:B------:R-:W3:Y:S01]  /*bcc0*/  LDSM.16.MT88.4 R12, [R220+0x1c000] ;  /* 0x01c00000dc0c783b */ /* 0x000ee20000004200 */
[----:B------:R-:W-:-:S02]  /*bcd0*/  FMUL.FTZ R127, R127, R0 ;  /* 0x000000007f7f7220 */ /* 0x000fc40000410000 */
[-C--:B------:R-:W-:Y:S02]  /*bce0*/  FMUL.FTZ R128, R128, R176.reuse ;  /* 0x000000b080807220 */ /* 0x080fe40000410000 */
[----:B------:R-:W-:Y:S02]  /*bcf0*/  FMUL.FTZ R129, R129, R176 ;  /* 0x000000b081817220 */ /* 0x000fe40000410000 */
[-C--:B------:R-:W-:Y:S01]  /*bd00*/  FMUL.FTZ R130, R130, R0.reuse ;  /* 0x0000000082827220 */ /* 0x080fe20000410000 */
[----:B----4-:R-:W-:Y:S01]  /*bd10*/  HMMA.16816.F32 R108, R4, R16, R108 ;  /* 0x00000010046c723c */ /* 0x010fe2000000186c */
[----:B------:R-:W-:Y:S02]  /*bd20*/  FMUL.FTZ R131, R131, R0 ;  /* 0x0000000083837220 */ /* 0x000fe40000410000 */
[-C--:B------:R-:W-:Y:S02]  /*bd30*/  FMUL.FTZ R116, R116, R176.reuse ;  /* 0x000000b074747220 */ /* 0x080fe40000410000 */
[----:B------:R-:W-:-:S02]  /*bd40*/  FMUL.FTZ R117, R117, R176 ;  /* 0x000000b075757220 */ /* 0x000fc40000410000 */
[-C--:B------:R-:W-:Y:S01]  /*bd50*/  FMUL.FTZ R118, R118, R0.reuse ;  /* 0x0000000076767220 */ /* 0x080fe20000410000 */
[C---:B------:R-:W-:Y:S01]  /*bd60*/  HMMA.16816.F32 R112, R4.reuse, R18, R112 ;  /* 0x000000120470723c */ /* 0x040fe20000001870 */
[----:B------:R-:W4:Y:S01]  /*bd70*/  LDSM.16.MT88.4 R16, [R222+0x1e000] ;  /* 0x01e00000de10783b */ /* 0x000f220000004200 */
[----:B------:R-:W-:Y:S02]  /*bd80*/  FMUL.FTZ R119, R119, R0 ;  /* 0x0000000077777220 */ /* 0x000fe40000410000 */
[-C--:B------:R-:W-:Y:S02]  /*bd90*/  FMUL.FTZ R120, R120, R176.reuse ;  /* 0x000000b078787220 */ /* 0x080fe40000410000 */
[----:B------:R-:W-:Y:S02]  /*bda0*/  FMUL.FTZ R121, R121, R176 ;  /* 0x000000b079797220 */ /* 0x000fe40000410000 */
[----:B--2---:R-:W-:Y:S01]  /*bdb0*/  HMMA.16816.F32 R124, R4, R20, R124 ;  /* 0x00000014047c723c */ /* 0x004fe2000000187c */
[----:B------:R-:W-:-:S02]  /*bdc0*/  FMUL.FTZ R122, R122, R0 ;  /* 0x000000007a7a7220 */ /* 0x000fc40000410000 */
[----:B------:R-:W-:Y:S02]  /*bdd0*/  FMUL.FTZ R123, R123, R0 ;  /* 0x000000007b7b7220 */ /* 0x000fe40000410000 */
[-C--:B------:R-:W-:Y:S02]  /*bde0*/  FMUL.FTZ R132, R132, R176.reuse ;  /* 0x000000b084847220 */ /* 0x080fe40000410000 */
[----:B------:R-:W-:Y:S01]  /*bdf0*/  FMUL.FTZ R133, R133, R176 ;  /* 0x000000b085857220 */ /* 0x000fe20000410000 */
[----:B------:R-:W-:Y:S01]  /*be00*/  HMMA.16816.F32 R128, R4, R22, R128 ;  /* 0x000000160480723c */ /* 0x000fe20000001880 */
[----:B------:R-:W2:Y:S01]  /*be10*/  LDSM.16.MT88.4 R20, [R220+0x1e000] ;  /* 0x01e00000dc14783b */ /* 0x000ea20000004200 */
[-C--:B------:R-:W-:Y:S02]  /*be20*/  FMUL.FTZ R134, R134, R0.reuse ;  /* 0x0000000086867220 */ /* 0x080fe40000410000 */
[----:B------:R-:W-:Y:S02]  /*be30*/  FMUL.FTZ R135, R135, R0 ;  /* 0x0000000087877220 */ /* 0x000fe40000410000 */
[----:B------:R-:W-:-:S02]  /*be40*/  FMUL.FTZ R152, R152, R176 ;  /* 0x000000b098987220 */ /* 0x000fc40000410000 */
[C---:B---3--:R-:W-:Y:S01]  /*be50*/  HMMA.16816.F32 R116, R4.reuse, R12, R116 ;  /* 0x0000000c0474723c */ /* 0x048fe20000001874 */
[----:B------:R-:W-:Y:S02]  /*be60*/  FMUL.FTZ R153, R153, R176 ;  /* 0x000000b099997220 */ /* 0x000fe40000410000 */
        /* <DEDUP_REMOVED lines=13> */
[--C-:B------:R-:W-:Y:S01]  /*bf40*/  FFMA.FTZ R16, R190, c[0x0][0x23c], -R180.reuse ;  /* 0x00008f00be107a23 */ /* 0x100fe200000108b4 */
[C---:B------:R-:W-:Y:S01]  /*bf50*/  HMMA.16816.F32 R152, R4.reuse, R18, R152 ;  /* 0x000000120498723c */ /* 0x040fe20000001898 */
[----:B------:R-:W-:Y:S02]  /*bf60*/  FFMA.FTZ R190, R189, c[0x0][0x23c], -R180 ;  /* 0x00008f00bdbe7a23 */ /* 0x000fe400000108b4 */
[----:B------:R4:W5:Y:S01]  /*bf70*/  MUFU.EX2 R189, R16 ;  /* 0x0000001000bd7308 */ /* 0x0009620000000800 */
[-C--:B------:R-:W-:Y:S02]  /*bf80*/  FMUL.FTZ R136, R136, R176.reuse ;  /* 0x000000b088887220 */ /* 0x080fe40000410000 */
[----:B------:R-:W-:Y:S02]  /*bf90*/  FMUL.FTZ R137, R137, R176 ;  /* 0x000000b089897220 */ /* 0x000fe40000410000 */
[----:B--2---:R-:W-:Y:S01]  /*bfa0*/  HMMA.16816.F32 R148, R4, R20, R148 ;  /* 0x000000140494723c */ /* 0x004fe20000001894 */
[----:B------:R-:W-:-:S02]  /*bfb0*/  FMUL.FTZ R138, R138, R0 ;  /* 0x000000008a8a7220 */ /* 0x000fc40000410000 */
[----:B------:R-:W2:Y:S01]  /*bfc0*/  MUFU.EX2 R190, R190 ;  /* 0x000000be00be7308 */ /* 0x000ea20000000800 */
[----:B------:R-:W-:Y:S02]  /*bfd0*/  FMUL.FTZ R139, R139, R0 ;  /* 0x000000008b8b7220 */ /* 0x000fe40000410000 */
[-C--:B------:R-:W-:Y:S02]  /*bfe0*/  FMUL.FTZ R140, R140, R176.reuse ;  /* 0x000000b08c8c7220 */ /* 0x080fe40000410000 */
[----:B------:R-:W-:Y:S01]  /*bff0*/  HMMA.16816.F32 R144, R4, R22, R144 ;  /* 0x000000160490723c */ /* 0x000fe20000001890 */
[----:B------:R-:W2:Y:S01]  /*c000*/  LDSM.16.MT88.4 R20, [R220+0x18800] ;  /* 0x01880000dc14783b */ /* 0x000ea20000004200 */
[----:B------:R-:W-:Y:S02]  /*c010*/  FMUL.FTZ R141, R141, R176 ;  /* 0x000000b08d8d7220 */ /* 0x000fe40000410000 */
[-C--:B------:R-:W-:Y:S01]  /*c020*/  FMUL.FTZ R142, R142, R0.reuse ;  /* 0x000000008e8e7220 */ /* 0x080fe20000410000 */
[----:B----4-:R-:W4:Y:S01]  /*c030*/  LDSM.16.MT88.4 R16, [R221+0x18800] ;  /* 0x01880000dd10783b */ /* 0x010f220000004200 */
[----:B------:R-:W-:-:S02]  /*c040*/  FMUL.FTZ R143, R143, R0 ;  /* 0x000000008f8f7220 */ /* 0x000fc40000410000 */
[C---:B---3--:R-:W-:Y:S01]  /*c050*/  HMMA.16816.F32 R136, R4.reuse, R12, R136 ;  /* 0x0000000c0488723c */ /* 0x048fe20000001888 */
[----:B------:R-:W-:Y:S02]  /*c060*/  FFMA.FTZ R175, R249, R176, R175 ;  /* 0x000000b0f9af7223 */ /* 0x000fe400000100af */
[----:B------:R-:W-:Y:S02]  /*c070*/  FFMA.FTZ R0, R248, R0, R167 ;  /* 0x00000000f8007223 */ /* 0x000fe400000100a7 */
[----:B------:R-:W-:Y:S02]  /*c080*/  FADD.FTZ R174, R174, R175 ;  /* 0x000000afaeae7221 */ /* 0x000fe40000010000 */
[----:B------:R-:W-:Y:S01]  /*c090*/  FADD.FTZ R0, R166, R0 ;  /* 0x00000000a6007221 */ /* 0x000fe20000010000 */
[----:B------:R-:W-:Y:S01]  /*c0a0*/  HMMA.16816.F32 R140, R4, R14, R140 ;  /* 0x0000000e048c723c */ /* 0x000fe2000000188c */
[----:B------:R-:W3:Y:S01]  /*c0b0*/  LDSM.16.MT88.4 R12, [R224+0x18800] ;  /* 0x01880000e00c783b */ /* 0x000ee20000004200 */
[----:B------:R-:W-:-:S02]  /*c0c0*/  FADD.FTZ R174, R173, R174 ;  /* 0x000000aeadae7221 */ /* 0x000fc40000010000 */
[----:B------:R-:W-:Y:S02]  /*c0d0*/  FADD.FTZ R165, R165, R0 ;  /* 0x00000000a5a57221 */ /* 0x000fe40000010000 */
[----:B------:R-:W-:Y:S01]  /*c0e0*/  FADD.FTZ R172, R172, R174 ;  /* 0x000000aeacac7221 */ /* 0x000fe20000010000 */
[----:B-1----:R-:W-:Y:S01]  /*c0f0*/  F2FP.PACK_AB R4, R184, R185 ;  /* 0x000000b9b804723e */ /* 0x002fe200000000ff */
[----:B------:R-:W-:Y:S01]  /*c100*/  FADD.FTZ R165, R2, R165 ;  /* 0x000000a502a57221 */ /* 0x000fe20000010000 */
[----:B-----5:R-:W-:Y:S01]  /*c110*/  F2FP.PACK_AB R5, R189, R188 ;  /* 0x000000bcbd05723e */ /* 0x020fe200000000ff */
[----:B------:R-:W-:Y:S01]  /*c120*/  FADD.FTZ R172, R185, R172 ;  /* 0x000000acb9ac7221 */ /* 0x000fe20000010000 */
[----:B------:R-:W-:Y:S01]  /*c130*/  F2FP.PACK_AB R6, R187, R186 ;  /* 0x000000babb06723e */ /* 0x000fe200000000ff */
[----:B------:R-:W-:Y:S01]  /*c140*/  FADD.FTZ R188, R188, R165 ;  /* 0x000000a5bcbc7221 */ /* 0x000fe20000010000 */
[----:B--2---:R-:W-:Y:S01]  /*c150*/  F2FP.PACK_AB R7, R191, R190 ;  /* 0x000000bebf07723e */ /* 0x004fe200000000ff */
[----:B------:R-:W-:-:S02]  /*c160*/  FADD.FTZ R184, R184, R172 ;  /* 0x000000acb8b87221 */ /* 0x000fc40000010000 */
[----:B------:R-:W-:Y:S02]  /*c170*/  FADD.FTZ R188, R189, R188 ;  /* 0x000000bcbdbc7221 */ /* 0x000fe40000010000 */
[----:B------:R-:W-:Y:S02]  /*c180*/  FADD.FTZ R184, R186, R184 ;  /* 0x000000b8bab87221 */ /* 0x000fe40000010000 */
[C---:B------:R-:W-:Y:S01]  /*c190*/  HMMA.16816.F32 R68, R4.reuse, R24, R68 ;  /* 0x000000180444723c */ /* 0x040fe20000001844 */
[----:B------:R-:W-:Y:S02]  /*c1a0*/  FADD.FTZ R190, R190, R188 ;  /* 0x000000bcbebe7221 */ /* 0x000fe40000010000 */
[----:B------:R-:W-:Y:S02]  /*c1b0*/  FADD.FTZ R187, R187, R184 ;  /* 0x000000b8bbbb7221 */ /* 0x000fe40000010000 */
[----:B------:R-:W-:Y:S02]  /*c1c0*/  FADD.FTZ R190, R191, R190 ;  /* 0x000000bebfbe7221 */ /* 0x000fe40000010000 */
[----:B------:R-:W-:Y:S01]  /*c1d0*/  FADD.FTZ R187, R197, R187 ;  /* 0x000000bbc5bb7221 */ /* 0x000fe20000010000 */
[C---:B------:R-:W-:Y:S08]  /*c1e0*/  HMMA.16816.F32 R52, R4.reuse, R20, R52 ;  /* 0x000000140434723c */ /* 0x040ff00000001834 */
[C---:B----4-:R-:W-:Y:S08]  /*c1f0*/  HMMA.16816.F32 R44, R4.reuse, R16, R44 ;  /* 0x00000010042c723c */ /* 0x050ff0000000182c */
[C---:B------:R-:W-:Y:S01]  /*c200*/  HMMA.16816.F32 R48, R4.reuse, R18, R48 ;  /* 0x000000120430723c */ /* 0x040fe20000001830 */
[----:B------:R-:W1:Y:S07]  /*c210*/  LDSM.16.MT88.4 R16, [R220+0x1a800] ;  /* 0x01a80000dc10783b */ /* 0x000e6e0000004200 */
[C---:B------:R-:W-:Y:S01]  /*c220*/  HMMA.16816.F32 R56, R4.reuse, R22, R56 ;  /* 0x000000160438723c */ /* 0x040fe20000001838 */
[----:B------:R-:W2:Y:S07]  /*c230*/  LDSM.16.MT88.4 R20, [R224+0x1c800] ;  /* 0x01c80000e014783b */ /* 0x000eae0000004200 */
[C---:B---3--:R-:W-:Y:S08]  /*c240*/  HMMA.16816.F32 R160, R4.reuse, R12, R160 ;  /* 0x0000000c04a0723c */ /* 0x048ff000000018a0 */
[C---:B------:R-:W-:Y:S01]  /*c250*/  HMMA.16816.F32 R156, R4.reuse, R14, R156 ;  /* 0x0000000e049c723c */ /* 0x040fe2000000189c */
[----:B------:R-:W3:Y:S07]  /*c260*/  LDSM.16.MT88.4 R12, [R221+0x1a800] ;  /* 0x01a80000dd0c783b */ /* 0x000eee0000004200 */
        /* <DEDUP_REMOVED lines=22> */
[----:B------:R-:W-:Y:S07]  /*c3d0*/  LDSM.16.MT88.4 R16, [R221+0x19000] ;  /* 0x01900000dd10783b */ /* 0x000fee0000004200 */
[C---:B--2---:R-:W-:Y:S08]  /*c3e0*/  HMMA.16816.F32 R132, R4.reuse, R20, R132 ;  /* 0x000000140484723c */ /* 0x044ff00000001884 */
[C---:B------:R-:W-:Y:S01]  /*c3f0*/  HMMA.16816.F32 R152, R4.reuse, R22, R152 ;  /* 0x000000160498723c */ /* 0x040fe20000001898 */
[----:B------:R-:W1:Y:S07]  /*c400*/  LDSM.16.MT88.4 R20, [R224+0x19000] ;  /* 0x01900000e014783b */ /* 0x000e6e0000004200 */
[C---:B-----5:R-:W-:Y:S08]  /*c410*/  HMMA.16816.F32 R100, R4.reuse, R28, R100 ;  /* 0x0000001c0464723c */ /* 0x060ff00000001864 */
        /* <DEDUP_REMOVED lines=8> */
[C---:B----4-:R-:W-:Y:S08]  /*c4a0*/  HMMA.16816.F32 R148, R4.reuse, R24, R148 ;  /* 0x000000180494723c */ /* 0x050ff00000001894 */
        /* <DEDUP_REMOVED lines=22> */
[----:B------:R-:W-:Y:S01]  /*c610*/  HMMA.16816.F32 R44, R4, R16, R44 ;  /* 0x00000010042c723c */ /* 0x000fe2000000182c */
[----:B------:R-:W-:-:S04]  /*c620*/  FADD.FTZ R194, R177, R194 ;  /* 0x000000c2b1c27221 */ /* 0x000fc80000010000 */
[----:B------:R-:W-:-:S03]  /*c630*/  FADD.FTZ R248, R178, R194 ;  /* 0x000000c2b2f87221 */ /* 0x000fc60000010000 */
        /* <DEDUP_REMOVED lines=13> */
[----:B------:R-:W4:Y:S07]  /*c710*/  LDSM.16.MT88.4 R16, [R220+0x1f000] ;  /* 0x01f00000dc10783b */ /* 0x000f2e0000004200 */
[C---:B------:R-:W-:Y:S08]  /*c720*/  HMMA.16816.F32 R60, R4.reuse, R24, R60 ;  /* 0x00000018043c723c */ /* 0x040ff0000000183c */
[C---:B------:R-:W-:Y:S01]  /*c730*/  HMMA.16816.F32 R64, R4.reuse, R26, R64 ;  /* 0x0000001a0440723c */ /* 0x040fe20000001840 */
[----:B------:R-:W5:Y:S07]  /*c740*/  LDSM.16.MT88.4 R24, [R220+0x1d000] ;  /* 0x01d00000dc18783b */ /* 0x000f6e0000004200 */
[C---:B--2---:R-:W-:Y:S08]  /*c750*/  HMMA.16816.F32 R76, R4.reuse, R28, R76 ;  /* 0x0000001c044c723c */ /* 0x044ff0000000184c */
[C---:B------:R-:W-:Y:S01]  /*c760*/  HMMA.16816.F32 R80, R4.reuse, R30, R80 ;  /* 0x0000001e0450723c */ /* 0x040fe20000001850 */
[----:B------:R-:W-:Y:S07]  /*c770*/  LDSM.16.MT88.4 R28, [R222+0x1f000] ;  /* 0x01f00000de1c783b */ /* 0x000fee0000004200 */
        /* <DEDUP_REMOVED lines=12> */
[C---:B-----5:R-:W-:Y:S08]  /*c840*/  HMMA.16816.F32 R116, R4.reuse, R24, R116 ;  /* 0x000000180474723c */ /* 0x060ff00000001874 */
[C---:B------:R-:W-:Y:S01]  /*c850*/  HMMA.16816.F32 R120, R4.reuse, R26, R120 ;  /* 0x0000001a0478723c */ /* 0x040fe20000001878 */
[----:B------:R-:W-:Y:S07]  /*c860*/  LDSM.16.MT88.4 R24, [R222+0x1b800] ;  /* 0x01b80000de18783b */ /* 0x000fee0000004200 */
[C---:B--2---:R-:W-:Y:S08]  /*c870*/  HMMA.16816.F32 R124, R4.reuse, R32, R124 ;  /* 0x00000020047c723c */ /* 0x044ff0000000187c */
[C---:B------:R-:W-:Y:S01]  /*c880*/  HMMA.16816.F32 R128, R4.reuse, R34, R128 ;  /* 0x000000220480723c */ /* 0x040fe20000001880 */
[----:B------:R-:W2:Y:S07]  /*c890*/  LDSM.16.MT88.4 R32, [R220+0x19800] ;  /* 0x01980000dc20783b */ /* 0x000eae0000004200 */
[C---:B------:R-:W-:Y:S08]  /*c8a0*/  HMMA.16816.F32 R132, R4.reuse, R28, R132 ;  /* 0x0000001c0484723c */ /* 0x040ff00000001884 */
[C---:B------:R-:W-:Y:S01]  /*c8b0*/  HMMA.16816.F32 R152, R4.reuse, R30, R152 ;  /* 0x0000001e0498723c */ /* 0x040fe20000001898 */
[----:B------:R-:W5:Y:S07]  /*c8c0*/  LDSM.16.MT88.4 R28, [R224+0x1b800] ;  /* 0x01b80000e01c783b */ /* 0x000f6e0000004200 */
[C---:B------:R-:W-:Y:S08]  /*c8d0*/  HMMA.16816.F32 R136, R4.reuse, R168, R136 ;  /* 0x000000a80488723c */ /* 0x040ff00000001888 */
        /* <DEDUP_REMOVED lines=15> */
[C---:B--2---:R-:W-:Y:S08]  /*c9d0*/  HMMA.16816.F32 R52, R4.reuse, R32, R52 ;  /* 0x000000200434723c */ /* 0x044ff00000001834 */
[C---:B------:R-:W-:Y:S01]  /*c9e0*/  HMMA.16816.F32 R56, R4.reuse, R34, R56 ;  /* 0x000000220438723c */ /* 0x040fe20000001838 */
[----:B------:R-:W-:Y:S07]  /*c9f0*/  LDSM.16.MT88.4 R32, [R221+0x1d800] ;  /* 0x01d80000dd20783b */ /* 0x000fee0000004200 */
[C---:B-----5:R-:W-:Y:S08]  /*ca00*/  HMMA.16816.F32 R60, R4.reuse, R28, R60 ;  /* 0x0000001c043c723c */ /* 0x060ff0000000183c */
[C---:B------:R-:W-:Y:S01]  /*ca10*/  HMMA.16816.F32 R64, R4.reuse, R30, R64 ;  /* 0x0000001e0440723c */ /* 0x040fe20000001840 */
[----:B------:R-:W2:Y:S07]  /*ca20*/  LDSM.16.MT88.4 R28, [R222+0x1d800] ;  /* 0x01d80000de1c783b */ /* 0x000eae0000004200 */
        /* <DEDUP_REMOVED lines=13> */
[C---:B------:R-:W-:Y:S08]  /*cb00*/  HMMA.16816.F32 R48, R4.reuse, R170, R48 ;  /* 0x000000aa0430723c */ /* 0x040ff00000001830 */
[C---:B--2---:R-:W-:Y:S08]  /*cb10*/  HMMA.16816.F32 R100, R4.reuse, R28, R100 ;  /* 0x0000001c0464723c */ /* 0x044ff00000001864 */
[C---:B------:R-:W-:Y:S08]  /*cb20*/  HMMA.16816.F32 R104, R4.reuse, R30, R104 ;  /* 0x0000001e0468723c */ /* 0x040ff00000001868 */
[C---:B------:R-:W-:Y:S08]  /*cb30*/  HMMA.16816.F32 R108, R4.reuse, R32, R108 ;  /* 0x00000020046c723c */ /* 0x040ff0000000186c */
[C---:B------:R-:W-:Y:S08]  /*cb40*/  HMMA.16816.F32 R112, R4.reuse, R34, R112 ;  /* 0x000000220470723c */ /* 0x040ff00000001870 */
[C---:B-----5:R-:W-:Y:S08]  /*cb50*/  HMMA.16816.F32 R116, R4.reuse, R24, R116 ;  /* 0x000000180474723c */ /* 0x060ff00000001874 */
[C---:B------:R-:W-:Y:S08]  /*cb60*/  HMMA.16816.F32 R120, R4.reuse, R26, R120 ;  /* 0x0000001a0478723c */ /* 0x040ff00000001878 */
[C---:B---3--:R-:W-:Y:S08]  /*cb70*/  HMMA.16816.F32 R132, R4.reuse, R12, R132 ;  /* 0x0000000c0484723c */ /* 0x048ff00000001884 */
[C---:B------:R-:W-:Y:S08]  /*cb80*/  HMMA.16816.F32 R152, R4.reuse, R14, R152 ;  /* 0x0000000e0498723c */ /* 0x040ff00000001898 */
[C---:B-1----:R-:W-:Y:S08]  /*cb90*/  HMMA.16816.F32 R136, R4.reuse, R20, R136 ;  /* 0x000000140488723c */ /* 0x042ff00000001888 */
[C---:B------:R-:W-:Y:S08]  /*cba0*/  HMMA.16816.F32 R140, R4.reuse, R22, R140 ;  /* 0x00000016048c723c */ /* 0x040ff0000000188c */
[C---:B----4-:R-:W-:Y:S08]  /*cbb0*/  HMMA.16816.F32 R148, R4.reuse, R16, R148 ;  /* 0x000000100494723c */ /* 0x050ff00000001894 */
[----:B------:R-:W-:Y:S01]  /*cbc0*/  HMMA.16816.F32 R144, R4, R18, R144 ;  /* 0x000000120490723c */ /* 0x000fe20000001890 */
[----:B------:R-:W-:Y:S11]  /*cbd0*/  @P0 BRA `(.L_x_208) ;  /* 0x0000001000000947 */ /* 0x000ff60003800000 */
.L_x_201:
[----:B------:R-:W-:-:S12]  /*cbe0*/  UIADD3 UR9, UR26, -0x1, URZ ;  /* 0xffffffff1a097890 */ /* 0x000fd8000fffe03f */
.L_x_208:
[----:B------:R-:W-:-:S13]  /*cbf0*/  ISETP.LE.AND P0, PT, RZ, UR9, PT ;  /* 0x00000009ff007c0c */ /* 0x000fda000bf03270 */
[----:B------:R-:W-:Y:S05]  /*cc00*/  @!P0 BRA `(.L_x_209) ;  /* 0x0000383000008947 */ /* 0x000fea0003800000 */
[----:B------:R-:W1:Y:S01]  /*cc10*/  S2R R5, SR_TID.X ;  /* 0x0000000000057919 */ /* 0x000e620000002100 */
[----:B------:R-:W-:Y:S01]  /*cc20*/  USHF.R.S32.HI UR24, URZ, 0x1f, UR8 ;  /* 0x0000001f3f187899 */ /* 0x000fe20008011408 */
[--C-:B------:R-:W-:Y:S01]  /*cc30*/  SHF.R.S32.HI R7, RZ, 0x1f, R240.reuse ;  /* 0x0000001fff077819 */ /* 0x100fe200000114f0 */
[----:B------:R-:W-:Y:S01]  /*cc40*/  ULDC.64 UR4, c[0x0][0x1b0] ;  /* 0x00006c0000047ab9 */ /* 0x000fe20000000a00 */
[----:B------:R-:W-:Y:S01]  /*cc50*/  IMAD.U32 R0, RZ, RZ, UR8 ;  /* 0x00000008ff007e24 */ /* 0x000fe2000f8e00ff */
[----:B------:R-:W-:Y:S01]  /*cc60*/  UIMAD UR4, UR24, UR4, URZ ;  /* 0x00000004180472a4 */ /* 0x000fe2000f8e023f */
[----:B------:R-:W-:Y:S01]  /*cc70*/  IMAD.MOV.U32 R6, RZ, RZ, R240 ;  /* 0x000000ffff067224 */ /* 0x000fe200078e00f0 */
[----:B------:R-:W-:Y:S01]  /*cc80*/  ISETP.GE.AND P3, PT, R240, c[0x0][0x220], PT ;  /* 0x00008800f0007a0c */ /* 0x000fe20003f66270 */
[----:B------:R-:W-:Y:S01]  /*cc90*/  IMAD.MOV.U32 R250, RZ, RZ, R8 ;  /* 0x000000fffffa7224 */ /* 0x000fe200078e0008 */
[----:B------:R-:W-:Y:S01]  /*cca0*/  UIMAD UR25, UR8, UR5, UR4 ;  /* 0x00000005081972a4 */ /* 0x000fe2000f8e0204 */
[----:B------:R-:W-:Y:S01]  /*ccb0*/  IMAD.WIDE.U32 R12, R0, c[0x0][0x1b0], R6 ;  /* 0x00006c00000c7a25 */ /* 0x000fe200078e0006 */
[----:B------:R-:W-:Y:S01]  /*ccc0*/  ISETP.GE.AND P2, PT, R235, c[0x0][0x220], PT ;  /* 0x00008800eb007a0c */ /* 0x000fe20003f46270 */
[----:B------:R-:W-:-:S02]  /*ccd0*/  ULDC.64 UR4, c[0x0][0x1b8] ;  /* 0x00006e0000047ab9 */ /* 0x000fc40000000a00 */
[----:B------:R-:W-:Y:S01]  /*cce0*/  UIMAD UR4, UR24, UR4, URZ ;  /* 0x00000004180472a4 */ /* 0x000fe2000f8e023f */
[----:B------:R-:W-:Y:S01]  /*ccf0*/  IMAD.U32 R246, RZ, RZ, UR25 ;  /* 0x00000019fff67e24 */ /* 0x000fe2000f8e00ff */
[----:B------:R-:W-:Y:S01]  /*cd00*/  IADD3 R2, P0, R12, UR12, RZ ;  /* 0x0000000c0c027c10 */ /* 0x000fe2000ff1e0ff */
[----:B------:R-:W-:Y:S01]  /*cd10*/  IMAD.WIDE.U32 R6, R0, c[0x0][0x1b8], R6 ;  /* 0x00006e0000067a25 */ /* 0x000fe200078e0006 */
[----:B------:R-:W-:Y:S02]  /*cd20*/  UIMAD UR4, UR8, UR5, UR4 ;  /* 0x00000005080472a4 */ /* 0x000fe4000f8e0204 */
[----:B------:R-:W-:Y:S01]  /*cd30*/  IADD3.X R246, R246, UR10, R13, P0, !PT ;  /* 0x0000000af6f67c10 */ /* 0x000fe200087fe40d */
[----:B------:R-:W-:Y:S01]  /*cd40*/  IMAD.MOV.U32 R251, RZ, RZ, R11 ;  /* 0x000000fffffb7224 */ /* 0x000fe200078e000b */
[C---:B------:R-:W-:Y:S01]  /*cd50*/  LEA R247, P1, R2.reuse, c[0x0][0x168], 0x1 ;  /* 0x00005a0002f77a11 */ /* 0x040fe200078208ff */
[----:B------:R-:W-:Y:S01]  /*cd60*/  UIADD3 UR10, UR9, -0x1, URZ ;  /* 0xffffffff090a7890 */ /* 0x000fe2000fffe03f */
[----:B-1----:R-:W-:Y:S01]  /*cd70*/  SHF.R.S32.HI R4, RZ, 0x1f, R5 ;  /* 0x0000001fff047819 */ /* 0x002fe20000011405 */
[----:B------:R-:W-:Y:S01]  /*cd80*/  IMAD.U32 R244, RZ, RZ, UR4 ;  /* 0x00000004fff47e24 */ /* 0x000fe2000f8e00ff */
[----:B------:R-:W-:Y:S01]  /*cd90*/  LEA.HI.X R246, R2, c[0x0][0x16c], R246, 0x1, P1 ;  /* 0x00005b0002f67a11 */ /* 0x000fe200008f0cf6 */
[----:B------:R-:W-:Y:S01]  /*cda0*/  IMAD.MOV.U32 R2, RZ, RZ, R164 ;  /* 0x000000ffff027224 */ /* 0x000fe200078e00a4 */
[----:B------:R-:W-:Y:S01]  /*cdb0*/  LEA.HI R4, R4, R5, RZ, 0x3 ;  /* 0x0000000504047211 */ /* 0x000fe200078f18ff */
[----:B------:R-:W-:Y:S01]  /*cdc0*/  UMOV UR12, URZ ;  /* 0x0000003f000c7c82 */ /* 0x000fe20008000000 */
[----:B------:R-:W-:-:S02]  /*cdd0*/  IADD3 R0, P0, R6, UR14, RZ ;  /* 0x0000000e06007c10 */ /* 0x000fc4000ff1e0ff */
[----:B------:R-:W-:Y:S02]  /*cde0*/  SHF.R.S32.HI R4, RZ, 0x3, R4 ;  /* 0x00000003ff047819 */ /* 0x000fe40000011404 */
[----:B------:R-:W-:Y:S02]  /*cdf0*/  IADD3.X R244, R244, UR11, R7, P0, !PT ;  /* 0x0000000bf4f47c10 */ /* 0x000fe400087fe407 */
[----:B------:R-:W-:Y:S02]  /*ce00*/  IADD3 R14, P1, R4, 0x20, RZ ;  /* 0x00000020040e7810 */ /* 0x000fe40007f3e0ff */
[----:B------:R-:W-:Y:S02]  /*ce10*/  SHF.R.S32.HI R4, RZ, 0x1f, R4 ;  /* 0x0000001fff047819 */ /* 0x000fe40000011404 */
[----:B------:R-:W-:-:S03]  /*ce20*/  LEA R245, P0, R0, c[0x0][0x170], 0x1 ;  /* 0x00005c0000f57a11 */ /* 0x000fc600078008ff */
[----:B------:R-:W-:Y:S01]  /*ce30*/  IMAD.X R15, RZ, RZ, R4, P1 ;  /* 0x000000ffff0f7224 */ /* 0x000fe200008e0604 */
[----:B------:R-:W-:Y:S01]  /*ce40*/  LEA.HI.X R244, R0, c[0x0][0x174], R244, 0x1, P0 ;  /* 0x00005d0000f47a11 */ /* 0x000fe200000f0cf4 */
[----:B------:R-:W-:Y:S01]  /*ce50*/  IMAD.MOV.U32 R0, RZ, RZ, R3 ;  /* 0x000000ffff007224 */ /* 0x000fe200078e0003 */
[----:B------:R-:W-:Y:S02]  /*ce60*/  ISETP.GE.AND P1, PT, R234, c[0x0][0x220], PT ;  /* 0x00008800ea007a0c */ /* 0x000fe40003f26270 */
[----:B------:R1:W-:Y:S01]  /*ce70*/  STL.64 [R1], R14 ;  /* 0x0000000e01007387 */ /* 0x0003e20000100a00 */
[----:B------:R-:W-:Y:S01]  /*ce80*/  ISETP.GE.AND P0, PT, R233, c[0x0][0x220], PT ;  /* 0x00008800e9007a0c */ /* 0x000fe20003f06270 */
[----:B------:R-:W-:Y:S05]  /*ce90*/  BRA `(.L_x_210) ;  /* 0x000003b000007947 */ /* 0x000fea0003800000 */
.L_x_212:
        /* <DEDUP_REMOVED lines=15> */
[----:B------:R-:W-:Y:S02]  /*cf90*/  IADD3.X R3, R165, UR6, RZ, P5, !PT ;  /* 0x00000006a5037c10 */ /* 0x000fe4000affe4ff */
[C---:B------:R-:W-:Y:S01]  /*cfa0*/  @!P3 LEA R172, P5, R164.reuse, c[0x0][0x168], 0x1 ;  /* 0x00005a00a4acba11 */ /* 0x040fe200078a08ff */
        /* <DEDUP_REMOVED lines=42> */
.L_x_210:
[----:B------:R2:W-:Y:S01]  /*d250*/  STL.64 [R1+0x8], R36 ;  /* 0x0000082401007387 */ /* 0x0005e20000100a00 */
[----:B------:R-:W-:Y:S01]  /*d260*/  UIADD3 UR4, -UR12, UR9, URZ ;  /* 0x000000090c047290 */ /* 0x000fe2000fffe13f */
[----:B------:R-:W-:Y:S04]  /*d270*/  DEPBAR.LE SB0, 0x0 ;  /* 0x000080000000791a */ /* 0x000fe80000000000 */
[----:B------:R-:W-:Y:S01]  /*d280*/  BAR.SYNC.DEFER_BLOCKING 0x0 ;  /* 0x0000000000007b1d */ /* 0x000fe20000010000 */
[----:B------:R-:W-:Y:S01]  /*d290*/  IMAD.U32 R12, RZ, RZ, UR4 ;  /* 0x00000004ff0c7e24 */ /* 0x000fe2000f8e00ff */
[----:B------:R-:W-:Y:S01]  /*d2a0*/  USHF.R.S32.HI UR8, URZ, 0x1f, UR4 ;  /* 0x0000001f3f087899 */ /* 0x000fe20008011404 */
[----:B------:R-:W-:Y:S01]  /*d2b0*/  IMAD.U32 R4, RZ, RZ, UR4 ;  /* 0x00000004ff047e24 */ /* 0x000fe2000f8e00ff */
[----:B------:R-:W-:Y:S01]  /*d2c0*/  UIMAD UR5, UR20, UR4, URZ ;  /* 0x00000004140572a4 */ /* 0x000fe2000f8e023f */
[----:B-1----:R-:W-:Y:S01]  /*d2d0*/  IMAD.U32 R14, RZ, RZ, UR4 ;  /* 0x00000004ff0e7e24 */ /* 0x002fe2000f8e00ff */
[----:B------:R-:W-:Y:S01]  /*d2e0*/  LEA R12, P4, R12, R242, 0x6 ;  /* 0x000000f20c0c7211 */ /* 0x000fe200078830ff */
[----:B------:R-:W-:Y:S01]  /*d2f0*/  IMAD.U32 R3, RZ, RZ, UR4 ;  /* 0x00000004ff037e24 */ /* 0x000fe2000f8e00ff */
[----:B------:R-:W-:Y:S01]  /*d300*/  UIMAD UR5, UR8, UR21, UR5 ;  /* 0x00000015080572a4 */ /* 0x000fe2000f8e0205 */
[----:B------:R-:W-:Y:S01]  /*d310*/  IMAD.WIDE.U32 R10, R231, UR4, R250 ;  /* 0x00000004e70a7c25 */ /* 0x000fe2000f8e00fa */
[----:B------:R-:W-:Y:S01]  /*d320*/  LEA.HI.X.SX32 R13, R4, R243, 0x6, P4 ;  /* 0x000000f3040d7211 */ /* 0x000fe200020f36ff */
[----:B------:R-:W-:Y:S03]  /*d330*/  UIADD3 UR8, UR10, -UR12, URZ ;  /* 0x8000000c0a087290 */ /* 0x000fe6000fffe03f */
[----:B------:R-:W-:Y:S01]  /*d340*/  @!P3 LEA R8, P4, R10, c[0x0][0x170], 0x1 ;  /* 0x00005c000a08ba11 */ /* 0x000fe200078808ff */
[----:B------:R-:W-:Y:S04]  /*d350*/  IMAD R5, R13, c[0x0][0x1a0], RZ ;  /* 0x000068000d057a24 */ /* 0x000fe800078e02ff */
[C---:B------:R-:W-:Y:S02]  /*d360*/  IMAD R5, R12.reuse, c[0x0][0x1a4], R5 ;  /* 0x000069000c057a24 */ /* 0x040fe400078e0205 */
[----:B------:R-:W-:Y:S01]  /*d370*/  IMAD.WIDE.U32 R12, R12, c[0x0][0x1a0], RZ ;  /* 0x000068000c0c7a25 */ /* 0x000fe200078e00ff */
[----:B------:R-:W-:Y:S03]  /*d380*/  @P3 STS.128 [R232+0x18000], RZ ;  /* 0x018000ffe8003388 */ /* 0x000fe60000000c00 */
[----:B------:R-:W-:Y:S01]  /*d390*/  IMAD.IADD R5, R13, 0x1, R5 ;  /* 0x000000010d057824 */ /* 0x000fe200078e0205 */
[C---:B------:R-:W-:Y:S01]  /*d3a0*/  LEA R18, P6, R12.reuse, R245, 0x1 ;  /* 0x000000f50c127211 */ /* 0x040fe200078c08ff */
[----:B--2---:R-:W2:Y:S03]  /*d3b0*/  LDL.64 R36, [R1] ;  /* 0x0000000001247983 */ /* 0x004ea60000100a00 */
[----:B------:R-:W-:Y:S02]  /*d3c0*/  LEA.HI.X R19, R12, R244, R5, 0x1, P6 ;  /* 0x000000f40c137211 */ /* 0x000fe400030f0c05 */
[----:B--2---:R-:W-:Y:S04]  /*d3d0*/  LEA R14, P5, R14, R36, 0x6 ;  /* 0x000000240e0e7211 */ /* 0x004fe800078a30ff */
[----:B------:R-:W-:Y:S02]  /*d3e0*/  LEA.HI.X.SX32 R15, R3, R37, 0x6, P5 ;  /* 0x00000025030f7211 */ /* 0x000fe400028f36ff */
[----:B------:R-:W-:Y:S02]  /*d3f0*/  IADD3 R3, R11, UR5, RZ ;  /* 0x000000050b037c10 */ /* 0x000fe4000fffe0ff */
[C---:B------:R-:W-:Y:S01]  /*d400*/  @!P3 IADD3 R6, P5, R10.reuse, UR22, RZ ;  /* 0x000000160a06bc10 */ /* 0x040fe2000ffbe0ff */
[----:B------:R-:W-:Y:S01]  /*d410*/  IMAD R4, R15, c[0x0][0x1a0], RZ ;  /* 0x000068000f047a24 */ /* 0x000fe200078e02ff */
[----:B------:R-:W-:Y:S01]  /*d420*/  @!P3 LEA.HI.X R9, R10, c[0x0][0x174], R3, 0x1, P4 ;  /* 0x00005d000a09ba11 */ /* 0x000fe200020f0c03 */
[C---:B------:R-:W-:Y:S01]  /*d430*/  IMAD.WIDE.U32 R10, R14.reuse, c[0x0][0x1a0], RZ ;  /* 0x000068000e0a7a25 */ /* 0x040fe200078e00ff */
[----:B------:R-:W-:Y:S03]  /*d440*/  @!P3 IADD3.X R3, R3, UR23, RZ, P5, !PT ;  /* 0x000000170303bc10 */ /* 0x000fe6000affe4ff */
[----:B------:R-:W-:Y:S01]  /*d450*/  @!PT LDS RZ, [RZ] ;  /* 0x00000000fffff984 */ /* 0x000fe20000000800 */
[----:B------:R-:W-:Y:S01]  /*d460*/  @!PT LDS RZ, [RZ] ;  /* 0x00000000fffff984 */ /* 0x000fe20000000800 */
[----:B------:R-:W-:Y:S01]  /*d470*/  @!PT LDS RZ, [RZ] ;  /* 0x00000000fffff984 */ /* 0x000fe20000000800 */
[----:B------:R1:W-:Y:S01]  /*d480*/  @!P3 LDGSTS.E.BYPASS.LTC128B.128 [R232+0x18000], [R8.64] ;  /* 0x1800000008e8bfae */ /* 0x0003e2000b901d52 */
[----:B------:R-:W-:Y:S01]  /*d490*/  IMAD R4, R14, c[0x0][0x1a4], R4 ;  /* 0x000069000e047a24 */ /* 0x000fe200078e0204 */
[C---:B------:R-:W-:Y:S02]  /*d4a0*/  @!P3 LEA R14, P4, R6.reuse, c[0x0][0x170], 0x1 ;  /* 0x00005c00060eba11 */ /* 0x040fe400078808ff */
[----:B------:R-:W-:Y:S01]  /*d4b0*/  @P2 STS.128 [R232+0x1a000], RZ ;  /* 0x01a000ffe8002388 */ /* 0x000fe20000000c00 */
[----:B------:R-:W-:Y:S01]  /*d4c0*/  IMAD.IADD R4, R11, 0x1, R4 ;  /* 0x000000010b047824 */ /* 0x000fe200078e0204 */
[----:B------:R-:W-:Y:S02]  /*d4d0*/  @!P3 LEA.HI.X R15, R6, c[0x0][0x174], R3, 0x1, P4 ;  /* 0x00005d00060fba11 */ /* 0x000fe400020f0c03 */
[----:B------:R-:W-:Y:S01]  /*d4e0*/  @!PT LDS RZ, [RZ] ;  /* 0x00000000fffff984 */ /* 0x000fe20000000800 */
[----:B------:R-:W-:Y:S01]  /*d4f0*/  @!PT LDS RZ, [RZ] ;  /* 0x00000000fffff984 */ /* 0x000fe20000000800 */
[----:B------:R-:W-:Y:S01]  /*d500*/  @!PT LDS RZ, [RZ] ;  /* 0x00000000fffff984 */ /* 0x000fe20000000800 */
[----:B------:R2:W-:Y:S01]  /*d510*/  @!P2 LDGSTS.E.BYPASS.LTC128B.128 [R232+0x1a000], [R18.64+0x80] ;  /* 0x1a00008012e8afae */ /* 0x0005e2000b901d52 */
[C---:B------:R-:W-:Y:S02]  /*d520*/  LEA R16, P5, R10.reuse, R245, 0x1 ;  /* 0x000000f50a107211 */ /* 0x040fe400078a08ff */
[----:B------:R-:W-:Y:S01]  /*d530*/  MOV R3, UR8 ;  /* 0x0000000800037c02 */ /* 0x000fe20008000f00 */
[----:B------:R-:W-:Y:S01]  /*d540*/  @P1 STS.128 [R232+0x1c000], RZ ;  /* 0x01c000ffe8001388 */ /* 0x000fe20000000c00 */
[----:B------:R-:W-:Y:S03]  /*d550*/  LEA.HI.X R17, R10, R244, R4, 0x1, P5 ;  /* 0x000000f40a117211 */ /* 0x000fe600028f0c04 */
        /* <DEDUP_REMOVED lines=31> */
[----:B------:R-:W-:Y:S04]  /*d750*/  LDSM.16.M88.4 R24, [R229+0x11000] ;  /* 0x01100000e518783b */ /* 0x000fe80000000200 */
[----:B------:R-:W0:Y:S04]  /*d760*/  LDGDEPBAR ;  /* 0x00000000000079af */ /* 0x000e280000000000 */
[----:B------:R-:W-:Y:S04]  /*d770*/  LDSM.16.M88.4 R164, [R229+0x11800] ;  /* 0x01180000e5a4783b */ /* 0x000fe80000000200 */
[----:B------:R-:W-:Y:S04]  /*d780*/  LDSM.16.M88.4 R168, [R228] ;  /* 0x00000000e4a8783b */ /* 0x000fe80000000200 */
[----:B--2---:R-:W3:Y:S04]  /*d790*/  LDSM.16.M88.4 R16, [R229+0x10800] ;  /* 0x01080000e510783b */ /* 0x004ee80000000200 */
[----:B------:R-:W2:Y:S04]  /*d7a0*/  LDSM.16.M88.4 R172, [R227] ;  /* 0x00000000e3ac783b */ /* 0x000ea80000000200 */
[----:B------:R-:W4:Y:S04]  /*d7b0*/  LDSM.16.M88.4 R176, [R219] ;  /* 0x00000000dbb0783b */ /* 0x000f280000000200 */
[----:B------:R-:W2:Y:S04]  /*d7c0*/  LDSM.16.M88.4 R180, [R218] ;  /* 0x00000000dab4783b */ /* 0x000ea80000000200 */
[----:B------:R-:W2:Y:S01]  /*d7d0*/  LDSM.16.M88.4 R184, [R217] ;  /* 0x00000000d9b8783b */ /* 0x000ea20000000200 */
[C---:B-1----:R-:W-:Y:S03]  /*d7e0*/  HMMA.16816.F32 R4, R32.reuse, R8, RZ ;  /* 0x000000082004723c */ /* 0x042fe600000018ff */
[----:B------:R-:W-:Y:S04]  /*d7f0*/  LDSM.16.M88.4 R188, [R223+0x11000] ;  /* 0x01100000dfbc783b */ /* 0x000fe80000000200 */
[----:B------:R-:W-:Y:S01]  /*d800*/  LDSM.16.M88.4 R192, [R223+0x11800] ;  /* 0x01180000dfc0783b */ /* 0x000fe20000000200 */
[C---:B------:R-:W-:Y:S03]  /*d810*/  HMMA.16816.F32 R8, R32.reuse, R10, RZ ;  /* 0x0000000a2008723c */ /* 0x040fe600000018ff */
[----:B------:R-:W-:Y:S04]  /*d820*/  LDSM.16.M88.4 R196, [R216] ;  /* 0x00000000d8c4783b */ /* 0x000fe80000000200 */
[----:B------:R-:W-:Y:S01]  /*d830*/  LDSM.16.M88.4 R200, [R216+0x2000] ;  /* 0x00200000d8c8783b */ /* 0x000fe20000000200 */
[C---:B---3--:R-:W-:Y:S08]  /*d840*/  HMMA.16816.F32 R12, R32.reuse, R16, RZ ;  /* 0x00000010200c723c */ /* 0x048ff000000018ff */
[C---:B------:R-:W-:Y:S08]  /*d850*/  HMMA.16816.F32 R16, R32.reuse, R18, RZ ;  /* 0x000000122010723c */ /* 0x040ff000000018ff */
[C---:B------:R-:W-:Y:S08]  /*d860*/  HMMA.16816.F32 R20, R32.reuse, R24, RZ ;  /* 0x000000182014723c */ /* 0x040ff000000018ff */
[C---:B------:R-:W-:Y:S08]  /*d870*/  HMMA.16816.F32 R24, R32.reuse, R26, RZ ;  /* 0x0000001a2018723c */ /* 0x040ff000000018ff */
[C---:B------:R-:W-:Y:S08]  /*d880*/  HMMA.16816.F32 R28, R32.reuse, R164, RZ ;  /* 0x000000a4201c723c */ /* 0x040ff000000018ff */
[----:B------:R-:W-:Y:S01]  /*d890*/  HMMA.16816.F32 R32, R32, R166, RZ ;  /* 0x000000a62020723c */ /* 0x000fe200000018ff */
[----:B------:R-:W-:Y:S07]  /*d8a0*/  LDSM.16.M88.4 R164, [R226] ;  /* 0x00000000e2a4783b */ /* 0x000fee0000000200 */
[C---:B--2---:R-:W-:Y:S08]  /*d8b0*/  HMMA.16816.F32 R4, R168.reuse, R172, R4 ;  /* 0x000000aca804723c */ /* 0x044ff00000001804 */
[C---:B------:R-:W-:Y:S01]  /*d8c0*/  HMMA.16816.F32 R8, R168.reuse, R174, R8 ;  /* 0x000000aea808723c */ /* 0x040fe20000001808 */
[----:B------:R-:W1:Y:S07]  /*d8d0*/  LDSM.16.M88.4 R172, [R223+0x10000] ;  /* 0x01000000dfac783b */ /* 0x000e6e0000000200 */
[C---:B----4-:R-:W-:Y:S08]  /*d8e0*/  HMMA.16816.F32 R12, R168.reuse, R176, R12 ;  /* 0x000000b0a80c723c */ /* 0x050ff0000000180c */
[C---:B------:R-:W-:Y:S01]  /*d8f0*/  HMMA.16816.F32 R16, R168.reuse, R178, R16 ;  /* 0x000000b2a810723c */ /* 0x040fe20000001810 */
[----:B------:R-:W2:Y:S07]  /*d900*/  LDSM.16.M88.4 R176, [R223+0x10800] ;  /* 0x01080000dfb0783b */ /* 0x000eae0000000200 */
[C---:B------:R-:W-:Y:S08]  /*d910*/  HMMA.16816.F32 R20, R168.reuse, R180, R20 ;  /* 0x000000b4a814723c */ /* 0x040ff00000001814 */
[C---:B------:R-:W-:Y:S01]  /*d920*/  HMMA.16816.F32 R24, R168.reuse, R182, R24 ;  /* 0x000000b6a818723c */ /* 0x040fe20000001818 */
[----:B------:R-:W3:Y:S07]  /*d930*/  LDSM.16.M88.4 R180, [R225] ;  /* 0x00000000e1b4783b */ /* 0x000eee0000000200 */
[C---:B------:R-:W-:Y:S08]  /*d940*/  HMMA.16816.F32 R28, R168.reuse, R184, R28 ;  /* 0x000000b8a81c723c */ /* 0x040ff0000000181c */
[----:B------:R-:W-:Y:S01]  /*d950*/  HMMA.16816.F32 R32, R168, R186, R32 ;  /* 0x000000baa820723c */ /* 0x000fe20000001820 */
[----:B------:R-:W4:Y:S04]  /*d960*/  LDSM.16.M88.4 R168, [R216+0x800] ;  /* 0x00080000d8a8783b */ /* 0x000f280000000200 */
[----:B------:R-:W-:Y:S03]  /*d970*/  LDSM.16.M88.4 R184, [R216+0x1800] ;  /* 0x00180000d8b8783b */ /* 0x000fe60000000200 */
        /* <DEDUP_REMOVED lines=9> */
[C---:B------:R-:W-:Y:S08]  /*da10*/  HMMA.16816.F32 R28, R164.reuse, R192, R28 ;  /* 0x000000c0a41c723c */ /* 0x040ff0000000181c */
[----:B------:R-:W-:Y:S01]  /*da20*/  HMMA.16816.F32 R32, R164, R194, R32 ;  /* 0x000000c2a420723c */ /* 0x000fe20000001820 */
[----:B------:R-:W2:Y:S04]  /*da30*/  LDSM.16.M88.4 R164, [R229+0x12800] ;  /* 0x01280000e5a4783b */ /* 0x000ea80000000200 */
[----:B------:R-:W2:Y:S03]  /*da40*/  LDSM.16.M88.4 R192, [R229+0x13000] ;  /* 0x01300000e5c0783b */ /* 0x000ea60000000200 */
[C---:B---3--:R-:W-:Y:S08]  /*da50*/  HMMA.16816.F32 R4, R180.reuse, R196, R4 ;  /* 0x000000c4b404723c */ /* 0x048ff00000001804 */
[C---:B------:R-:W-:Y:S01]  /*da60*/  HMMA.16816.F32 R8, R180.reuse, R198, R8 ;  /* 0x000000c6b408723c */ /* 0x040fe20000001808 */
[----:B------:R-:W3:Y:S07]  /*da70*/  LDSM.16.M88.4 R196, [R229+0x13800] ;  /* 0x01380000e5c4783b */ /* 0x000eee0000000200 */
[C---:B----4-:R-:W-:Y:S08]  /*da80*/  HMMA.16816.F32 R12, R180.reuse, R168, R12 ;  /* 0x000000a8b40c723c */ /* 0x050ff0000000180c */
[C---:B------:R-:W-:Y:S01]  /*da90*/  HMMA.16816.F32 R16, R180.reuse, R170, R16 ;  /* 0x000000aab410723c */ /* 0x040fe20000001810 */
[----:B------:R-:W-:Y:S07]  /*daa0*/  LDSM.16.M88.4 R168, [R228+0x4000] ;  /* 0x00400000e4a8783b */ /* 0x000fee0000000200 */
[C---:B-1----:R-:W-:Y:S08]  /*dab0*/  HMMA.16816.F32 R20, R180.reuse, R172, R20 ;  /* 0x000000acb414723c */ /* 0x042ff00000001814 */
[C---:B------:R-:W-:Y:S01]  /*dac0*/  HMMA.16816.F32 R24, R180.reuse, R174, R24 ;  /* 0x000000aeb418723c */ /* 0x040fe20000001818 */
[----:B------:R-:W1:Y:S07]  /*dad0*/  LDSM.16.M88.4 R172, [R215] ;  /* 0x00000000d7ac783b */ /* 0x000e6e0000000200 */
[C---:B------:R-:W-:Y:S08]  /*dae0*/  HMMA.16816.F32 R28, R180.reuse, R184, R28 ;  /* 0x000000b8b41c723c */ /* 0x040ff0000000181c */
[----:B------:R-:W-:Y:S01]  /*daf0*/  HMMA.16816.F32 R32, R180, R186, R32 ;  /* 0x000000bab420723c */ /* 0x000fe20000001820 */
[----:B------:R-:W4:Y:S04]  /*db00*/  LDSM.16.M88.4 R180, [R214] ;  /* 0x00000000d6b4783b */ /* 0x000f280000000200 */
[----:B------:R-:W1:Y:S03]  /*db10*/  LDSM.16.M88.4 R184, [R213] ;  /* 0x00000000d5b8783b */ /* 0x000e660000000200 */
[C---:B--2---:R-:W-:Y:S08]  /*db20*/  HMMA.16816.F32 R4, R176.reuse, R188, R4 ;  /* 0x000000bcb004723c */ /* 0x044ff00000001804 */
[C---:B------:R-:W-:Y:S01]  /*db30*/  HMMA.16816.F32 R8, R176.reuse, R190, R8 ;  /* 0x000000beb008723c */ /* 0x040fe20000001808 */
[----:B------:R-:W-:Y:S07]  /*db40*/  LDSM.16.M88.4 R188, [R226+0x4000] ;  /* 0x00400000e2bc783b */ /* 0x000fee0000000200 */
        /* <DEDUP_REMOVED lines=9> */
[----:B------:R-:W-:Y:S03]  /*dbe0*/  LDSM.16.M88.4 R196, [R225+0x4000] ;  /* 0x00400000e1c4783b */ /* 0x000fe60000000200 */
[C---:B-1----:R-:W-:Y:S08]  /*dbf0*/  HMMA.16816.F32 R4, R168.reuse, R172, R4 ;  /* 0x000000aca804723c */ /* 0x042ff00000001804 */
[C---:B------:R-:W-:Y:S01]  /*dc00*/  HMMA.16816.F32 R8, R168.reuse, R174, R8 ;  /* 0x000000aea808723c */ /* 0x040fe20000001808 */
[----:B------:R-:W1:Y:S07]  /*dc10*/  LDSM.16.M88.4 R172, [R223+0x13000] ;  /* 0x01300000dfac783b */ /* 0x000e6e0000000200 */
[C---:B----4-:R-:W-:Y:S08]  /*dc20*/  HMMA.16816.F32 R12, R168.reuse, R180, R12 ;  /* 0x000000b4a80c723c */ /* 0x050ff0000000180c */
[C---:B------:R-:W-:Y:S01]  /*dc30*/  HMMA.16816.F32 R16, R168.reuse, R182, R16 ;  /* 0x000000b6a810723c */ /* 0x040fe20000001810 */
[----:B------:R-:W4:Y:S07]  /*dc40*/  LDSM.16.M88.4 R180, [R223+0x13800] ;  /* 0x01380000dfb4783b */ /* 0x000f2e0000000200 */
[C---:B------:R-:W-:Y:S08]  /*dc50*/  HMMA.16816.F32 R20, R168.reuse, R184, R20 ;  /* 0x000000b8a814723c */ /* 0x040ff00000001814 */
[C---:B------:R-:W-:Y:S01]  /*dc60*/  HMMA.16816.F32 R24, R168.reuse, R186, R24 ;  /* 0x000000baa818723c */ /* 0x040fe20000001818 */
[----:B------:R-:W-:Y:S07]  /*dc70*/  LDSM.16.M88.4 R184, [R230+0x8000] ;  /* 0x00800000e6b8783b */ /* 0x000fee0000000200 */
[C---:B--2---:R-:W-:Y:S08]  /*dc80*/  HMMA.16816.F32 R28, R168.reuse, R164, R28 ;  /* 0x000000a4a81c723c */ /* 0x044ff0000000181c */
[----:B------:R-:W-:Y:S01]  /*dc90*/  HMMA.16816.F32 R32, R168, R166, R32 ;  /* 0x000000a6a820723c */ /* 0x000fe20000001820 */
[----:B------:R-:W2:Y:S04]  /*dca0*/  LDSM.16.M88.4 R164, [R216+0x2800] ;  /* 0x00280000d8a4783b */ /* 0x000ea80000000200 */
[----:B------:R-:W2:Y:S03]  /*dcb0*/  LDSM.16.M88.4 R168, [R216+0x3000] ;  /* 0x00300000d8a8783b */ /* 0x000ea60000000200 */
[C---:B------:R-:W-:Y:S08]  /*dcc0*/  HMMA.16816.F32 R4, R188.reuse, R192, R4 ;  /* 0x000000c0bc04723c */ /* 0x040ff00000001804 */
[C---:B------:R-:W-:Y:S01]  /*dcd0*/  HMMA.16816.F32 R8, R188.reuse, R194, R8 ;  /* 0x000000c2bc08723c */ /* 0x040fe20000001808 */
[----:B------:R-:W-:Y:S07]  /*dce0*/  LDSM.16.M88.4 R192, [R229+0x14000] ;  /* 0x01400000e5c0783b */ /* 0x000fee0000000200 */
[C---:B---3--:R-:W-:Y:S08]  /*dcf0*/  HMMA.16816.F32 R12, R188.reuse, R176, R12 ;  /* 0x000000b0bc0c723c */ /* 0x048ff0000000180c */
[C---:B------:R-:W-:Y:S01]  /*dd00*/  HMMA.16816.F32 R16, R188.reuse, R178, R16 ;  /* 0x000000b2bc10723c */ /* 0x040fe20000001810 */
[----:B------:R-:W3:Y:S07]  /*dd10*/  LDSM.16.M88.4 R176, [R216+0x3800] ;  /* 0x00380000d8b0783b */ /* 0x000eee0000000200 */
[C---:B-1----:R-:W-:Y:S08]  /*dd20*/  HMMA.16816.F32 R20, R188.reuse, R172, R20 ;  /* 0x000000acbc14723c */ /* 0x042ff00000001814 */
[C---:B------:R-:W-:Y:S01]  /*dd30*/  HMMA.16816.F32 R24, R188.reuse, R174, R24 ;  /* 0x000000aebc18723c */ /* 0x040fe20000001818 */
[----:B------:R-:W1:Y:S07]  /*dd40*/  LDSM.16.M88.4 R172, [R229+0x14800] ;  /* 0x01480000e5ac783b */ /* 0x000e6e0000000200 */
[C---:B----4-:R-:W-:Y:S08]  /*dd50*/  HMMA.16816.F32 R28, R188.reuse, R180, R28 ;  /* 0x000000b4bc1c723c */ /* 0x050ff0000000181c */
[----:B------:R-:W-:Y:S01]  /*dd60*/  HMMA.16816.F32 R32, R188, R182, R32 ;  /* 0x000000b6bc20723c */ /* 0x000fe20000001820 */
[----:B------:R-:W4:Y:S04]  /*dd70*/  LDSM.16.M88.4 R180, [R229+0x15000] ;  /* 0x01500000e5b4783b */ /* 0x000f280000000200 */
[----:B------:R-:W1:Y:S03]  /*dd80*/  LDSM.16.M88.4 R188, [R229+0x15800] ;  /* 0x01580000e5bc783b */ /* 0x000e660000000200 */
[C---:B------:R-:W-:Y:S08]  /*dd90*/  HMMA.16816.F32 R4, R196.reuse, R200, R4 ;  /* 0x000000c8c404723c */ /* 0x040ff00000001804 */
[C---:B------:R-:W-:Y:S01]  /*dda0*/  HMMA.16816.F32 R8, R196.reuse, R202, R8 ;  /* 0x000000cac408723c */ /* 0x040fe20000001808 */
[----:B------:R-:W-:Y:S07]  /*ddb0*/  LDSM.16.M88.4 R200, [R223+0x14800] ;  /* 0x01480000dfc8783b */ /* 0x000fee0000000200 */
[C---:B--2---:R-:W-:Y:S08]  /*ddc0*/  HMMA.16816.F32 R12, R196.reuse, R164, R12 ;  /* 0x000000a4c40c723c */ /* 0x044ff0000000180c */
[C---:B------:R-:W-:Y:S01]  /*ddd0*/  HMMA.16816.F32 R16, R196.reuse, R166, R16 ;  /* 0x000000a6c410723c */ /* 0x040fe20000001810 */
[----:B------:R-:W-:Y:S07]  /*dde0*/  LDSM.16.M88.4 R164, [R228+0x8000] ;  /* 0x00800000e4a4783b */ /* 0x000fee0000000200 */
[C---:B------:R-:W-:Y:S08]  /*ddf0*/  HMMA.16816.F32 R20, R196.reuse, R168, R20 ;  /* 0x000000a8c414723c */ /* 0x040ff00000001814 */
[C---:B------:R-:W-:Y:S01]  /*de00*/  HMMA.16816.F32 R24, R196.reuse, R170, R24 ;  /* 0x000000aac418723c */ /* 0x040fe20000001818 */
[----:B------:R-:W2:Y:S07]  /*de10*/  LDSM.16.M88.4 R168, [R211] ;  /* 0x00000000d3a8783b */ /* 0x000eae0000000200 */
[C---:B---3--:R-:W-:Y:S08]  /*de20*/  HMMA.16816.F32 R28, R196.reuse, R176, R28 ;  /* 0x000000b0c41c723c */ /* 0x048ff0000000181c */
[----:B------:R-:W-:Y:S01]  /*de30*/  HMMA.16816.F32 R32, R196, R178, R32 ;  /* 0x000000b2c420723c */ /* 0x000fe20000001820 */
[----:B------:R-:W3:Y:S04]  /*de40*/  LDSM.16.M88.4 R176, [R210] ;  /* 0x00000000d2b0783b */ /* 0x000ee80000000200 */
[----:B------:R-:W-:Y:S03]  /*de50*/  LDSM.16.M88.4 R196, [R208] ;  /* 0x00000000d0c4783b */ /* 0x000fe60000000200 */
[C---:B------:R-:W-:Y:S08]  /*de60*/  HMMA.16816.F32 R4, R184.reuse, R192, R4 ;  /* 0x000000c0b804723c */ /* 0x040ff00000001804 */
[C---:B------:R-:W-:Y:S01]  /*de70*/  HMMA.16816.F32 R8, R184.reuse, R194, R8 ;  /* 0x000000c2b808723c */ /* 0x040fe20000001808 */
[----:B------:R-:W2:Y:S07]  /*de80*/  LDSM.16.M88.4 R192, [R209] ;  /* 0x00000000d1c0783b */ /* 0x000eae0000000200 */
[C---:B-1----:R-:W-:Y:S08]  /*de90*/  HMMA.16816.F32 R12, R184.reuse, R172, R12 ;  /* 0x000000acb80c723c */ /* 0x042ff0000000180c */
[C---:B------:R-:W-:Y:S01]  /*dea0*/  HMMA.16816.F32 R16, R184.reuse, R174, R16 ;  /* 0x000000aeb810723c */ /* 0x040fe20000001810 */
[----:B------:R-:W-:Y:S07]  /*deb0*/  LDSM.16.M88.4 R172, [R226+0x8000] ;  /* 0x00800000e2ac783b */ /* 0x000fee0000000200 */
[C---:B----4-:R-:W-:Y:S08]  /*dec0*/  HMMA.16816.F32 R20, R184.reuse, R180, R20 ;  /* 0x000000b4b814723c */ /* 0x050ff00000001814 */
        /* <DEDUP_REMOVED lines=15> */
[C---:B------:R-:W-:Y:S08]  /*dfc0*/  HMMA.16816.F32 R28, R164.reuse, R196, R28 ;  /* 0x000000c4a41c723c */ /* 0x040ff0000000181c */
[----:B------:R-:W-:Y:S01]  /*dfd0*/  HMMA.16816.F32 R32, R164, R198, R32 ;  /* 0x000000c6a420723c */ /* 0x000fe20000001820 */
[----:B------:R-:W4:Y:S04]  /*dfe0*/  LDSM.16.M88.4 R164, [R225+0x8000] ;  /* 0x00800000e1a4783b */ /* 0x000f280000000200 */
[----:B------:R-:W-:Y:S03]  /*dff0*/  LDSM.16.M88.4 R196, [R229+0x17000] ;  /* 0x01700000e5c4783b */ /* 0x000fe60000000200 */
[C---:B-1----:R-:W-:Y:S08]  /*e000*/  HMMA.16816.F32 R4, R172.reuse, R180, R4 ;  /* 0x000000b4ac04723c */ /* 0x042ff00000001804 */
[C---:B------:R-:W-:Y:S01]  /*e010*/  HMMA.16816.F32 R8, R172.reuse, R182, R8 ;  /* 0x000000b6ac08723c */ /* 0x040fe20000001808 */
[----:B------:R-:W1:Y:S07]  /*e020*/  LDSM.16.M88.4 R180, [R216+0x4800] ;  /* 0x00480000d8b4783b */ /* 0x000e6e0000000200 */
[C---:B------:R-:W-:Y:S08]  /*e030*/  HMMA.16816.F32 R12, R172.reuse, R200, R12 ;  /* 0x000000c8ac0c723c */ /* 0x040ff0000000180c */
[C---:B------:R-:W-:Y:S08]  /*e040*/  HMMA.16816.F32 R16, R172.reuse, R202, R16 ;  /* 0x000000caac10723c */ /* 0x040ff00000001810 */
[C---:B--2---:R-:W-:Y:S08]  /*e050*/  HMMA.16816.F32 R20, R172.reuse, R168, R20 ;  /* 0x000000a8ac14723c */ /* 0x044ff00000001814 */
[C---:B------:R-:W-:Y:S01]  /*e060*/  HMMA.16816.F32 R24, R172.reuse, R170, R24 ;  /* 0x000000aaac18723c */ /* 0x040fe20000001818 */
[----:B------:R-:W-:Y:S07]  /*e070*/  LDSM.16.M88.4 R168, [R230+0xc000] ;  /* 0x00c00000e6a8783b */ /* 0x000fee0000000200 */
[C---:B---3--:R-:W-:Y:S08]  /*e080*/  HMMA.16816.F32 R28, R172.reuse, R176, R28 ;  /* 0x000000b0ac1c723c */ /* 0x048ff0000000181c */
[----:B------:R-:W-:Y:S01]  /*e090*/  HMMA.16816.F32 R32, R172, R178, R32 ;  /* 0x000000b2ac20723c */ /* 0x000fe20000001820 */
[----:B------:R-:W2:Y:S04]  /*e0a0*/  LDSM.16.M88.4 R172, [R229+0x16000] ;  /* 0x01600000e5ac783b */ /* 0x000ea80000000200 */
[----:B------:R-:W3:Y:S03]  /*e0b0*/  LDSM.16.M88.4 R176, [R229+0x16800] ;  /* 0x01680000e5b0783b */ /* 0x000ee60000000200 */
[C---:B----4-:R-:W-:Y:S08]  /*e0c0*/  HMMA.16816.F32 R4, R164.reuse, R184, R4 ;  /* 0x000000b8a404723c */ /* 0x050ff00000001804 */
[C---:B------:R-:W-:Y:S01]  /*e0d0*/  HMMA.16816.F32 R8, R164.reuse, R186, R8 ;  /* 0x000000baa408723c */ /* 0x040fe20000001808 */
[----:B------:R-:W-:Y:S07]  /*e0e0*/  LDSM.16.M88.4 R184, [R228+0xc000] ;  /* 0x00c00000e4b8783b */ /* 0x000fee0000000200 */
[C---:B-1----:R-:W-:Y:S08]  /*e0f0*/  HMMA.16816.F32 R12, R164.reuse, R180, R12 ;  /* 0x000000b4a40c723c */ /* 0x042ff0000000180c */
[C---:B------:R-:W-:Y:S01]  /*e100*/  HMMA.16816.F32 R16, R164.reuse, R182, R16 ;  /* 0x000000b6a410723c */ /* 0x040fe20000001810 */
[----:B------:R-:W1:Y:S07]  /*e110*/  LDSM.16.M88.4 R180, [R229+0x17800] ;  /* 0x01780000e5b4783b */ /* 0x000e6e0000000200 */
[C---:B------:R-:W-:Y:S08]  /*e120*/  HMMA.16816.F32 R20, R164.reuse, R188, R20 ;  /* 0x000000bca414723c */ /* 0x040ff00000001814 */
[C---:B------:R-:W-:Y:S01]  /*e130*/  HMMA.16816.F32 R24, R164.reuse, R190, R24 ;  /* 0x000000bea418723c */ /* 0x040fe20000001818 */
[----:B------:R-:W4:Y:S07]  /*e140*/  LDSM.16.M88.4 R188, [R207] ;  /* 0x00000000cfbc783b */ /* 0x000f2e0000000200 */
[C---:B------:R-:W-:Y:S08]  /*e150*/  HMMA.16816.F32 R28, R164.reuse, R192, R28 ;  /* 0x000000c0a41c723c */ /* 0x040ff0000000181c */
[----:B------:R-:W-:Y:S01]  /*e160*/  HMMA.16816.F32 R32, R164, R194, R32 ;  /* 0x000000c2a420723c */ /* 0x000fe20000001820 */
[----:B------:R-:W1:Y:S04]  /*e170*/  LDSM.16.M88.4 R164, [R206] ;  /* 0x00000000cea4783b */ /* 0x000e680000000200 */
[----:B------:R-:W-:Y:S03]  /*e180*/  LDSM.16.M88.4 R192, [R226+0xc000] ;  /* 0x00c00000e2c0783b */ /* 0x000fe60000000200 */
[C---:B--2---:R-:W-:Y:S08]  /*e190*/  HMMA.16816.F32 R4, R168.reuse, R172, R4 ;  /* 0x000000aca804723c */ /* 0x044ff00000001804 */
[C---:B------:R-:W-:Y:S01]  /*e1a0*/  HMMA.16816.F32 R8, R168.reuse, R174, R8 ;  /* 0x000000aea808723c */ /* 0x040fe20000001808 */
[----:B------:R-:W2:Y:S07]  /*e1b0*/  LDSM.16.M88.4 R172, [R205] ;  /* 0x00000000cdac783b */ /* 0x000eae0000000200 */
[C---:B---3--:R-:W-:Y:S08]  /*e1c0*/  HMMA.16816.F32 R12, R168.reuse, R176, R12 ;  /* 0x000000b0a80c723c */ /* 0x048ff0000000180c */
[C---:B------:R-:W-:Y:S01]  /*e1d0*/  HMMA.16816.F32 R16, R168.reuse, R178, R16 ;  /* 0x000000b2a810723c */ /* 0x040fe20000001810 */
[----:B------:R-:W3:Y:S07]  /*e1e0*/  LDSM.16.M88.4 R176, [R204] ;  /* 0x00000000ccb0783b */ /* 0x000eee0000000200 */
[C---:B------:R-:W-:Y:S08]  /*e1f0*/  HMMA.16816.F32 R20, R168.reuse, R196, R20 ;  /* 0x000000c4a814723c */ /* 0x040ff00000001814 */
[C---:B------:R-:W-:Y:S01]  /*e200*/  HMMA.16816.F32 R24, R168.reuse, R198, R24 ;  /* 0x000000c6a818723c */ /* 0x040fe20000001818 */
[----:B------:R-:W2:Y:S07]  /*e210*/  LDSM.16.M88.4 R196, [R223+0x16000] ;  /* 0x01600000dfc4783b */ /* 0x000eae0000000200 */
[C---:B-1----:R-:W-:Y:S08]  /*e220*/  HMMA.16816.F32 R28, R168.reuse, R180, R28 ;  /* 0x000000b4a81c723c */ /* 0x042ff0000000181c */
[----:B------:R-:W-:Y:S01]  /*e230*/  HMMA.16816.F32 R32, R168, R182, R32 ;  /* 0x000000b6a820723c */ /* 0x000fe20000001820 */
[----:B------:R-:W1:Y:S04]  /*e240*/  LDSM.16.M88.4 R168, [R223+0x16800] ;  /* 0x01680000dfa8783b */ /* 0x000e680000000200 */
[----:B------:R-:W1:Y:S03]  /*e250*/  LDSM.16.M88.4 R180, [R223+0x17000] ;  /* 0x01700000dfb4783b */ /* 0x000e660000000200 */
[C---:B----4-:R-:W-:Y:S08]  /*e260*/  HMMA.16816.F32 R4, R184.reuse, R188, R4 ;  /* 0x000000bcb804723c */ /* 0x050ff00000001804 */
[C---:B------:R-:W-:Y:S01]  /*e270*/  HMMA.16816.F32 R8, R184.reuse, R190, R8 ;  /* 0x000000beb808723c */ /* 0x040fe20000001808 */
[----:B------:R-:W-:Y:S07]  /*e280*/  LDSM.16.M88.4 R188, [R216+0x7800] ;  /* 0x00780000d8bc783b */ /* 0x000fee0000000200 */
[C---:B------:R-:W-:Y:S08]  /*e290*/  HMMA.16816.F32 R12, R184.reuse, R164, R12 ;  /* 0x000000a4b80c723c */ /* 0x040ff0000000180c */
[C---:B------:R-:W-:Y:S01]  /*e2a0*/  HMMA.16816.F32 R16, R184.reuse, R166, R16 ;  /* 0x000000a6b810723c */ /* 0x040fe20000001810 */
[----:B------:R-:W4:Y:S07]  /*e2b0*/  LDSM.16.M88.4 R164, [R223+0x17800] ;  /* 0x01780000dfa4783b */ /* 0x000f2e0000000200 */
[C---:B--2---:R-:W-:Y:S08]  /*e2c0*/  HMMA.16816.F32 R20, R184.reuse, R172, R20 ;  /* 0x000000acb814723c */ /* 0x044ff00000001814 */
        /* <DEDUP_REMOVED lines=8> */
[C---:B-1----:R-:W-:Y:S08]  /*e350*/  HMMA.16816.F32 R12, R192.reuse, R168, R12 ;  /* 0x000000a8c00c723c */ /* 0x042ff0000000180c */
[C---:B------:R-:W-:Y:S01]  /*e360*/  HMMA.16816.F32 R16, R192.reuse, R170, R16 ;  /* 0x000000aac010723c */ /* 0x040fe20000001810 */
[----:B------:R-:W1:Y:S01]  /*e370*/  LDSM.16.M88.4 R168, [R216+0x7000] ;  /* 0x00700000d8a8783b */ /* 0x000e620000000200 */
[----:B------:R-:W-:Y:S04]  /*e380*/  DEPBAR.LE SB0, 0x0 ;  /* 0x000080000000791a */ /* 0x000fe80000000000 */
[----:B------:R-:W-:Y:S02]  /*e390*/  BAR.SYNC.DEFER_BLOCKING 0x0 ;  /* 0x0000000000007b1d */ /* 0x000fe40000010000 */
[C---:B------:R-:W-:Y:S08]  /*e3a0*/  HMMA.16816.F32 R20, R192.reuse, R180, R20 ;  /* 0x000000b4c014723c */ /* 0x040ff00000001814 */
[C---:B------:R-:W-:Y:S08]  /*e3b0*/  HMMA.16816.F32 R24, R192.reuse, R182, R24 ;  /* 0x000000b6c018723c */ /* 0x040ff00000001818 */
[C---:B----4-:R-:W-:Y:S07]  /*e3c0*/  HMMA.16816.F32 R28, R192.reuse, R164, R28 ;  /* 0x000000a4c01c723c */ /* 0x050fee000000181c */
[----:B------:R-:W-:Y:S01]  /*e3d0*/  IMAD.U32 R165, RZ, RZ, UR8 ;  /* 0x00000008ffa57e24 */ /* 0x000fe2000f8e00ff */
[----:B------:R-:W-:Y:S01]  /*e3e0*/  HMMA.16816.F32 R32, R192, R166, R32 ;  /* 0x000000a6c020723c */ /* 0x000fe20000001820 */
[----:B------:R-:W-:Y:S06]  /*e3f0*/  IMAD.U32 R164, RZ, RZ, UR8 ;  /* 0x00000008ffa47e24 */ /* 0x000fec000f8e00ff */
[----:B------:R-:W-:Y:S01]  /*e400*/  IMAD.U32 R166, RZ, RZ, UR8 ;  /* 0x00000008ffa67e24 */ /* 0x000fe2000f8e00ff */
[C---:B--2---:R-:W-:Y:S08]  /*e410*/  HMMA.16816.F32 R4, R172.reuse, R176, R4 ;  /* 0x000000b0ac04723c */ /* 0x044ff00000001804 */
[C---:B------:R-:W-:Y:S08]  /*e420*/  HMMA.16816.F32 R8, R172.reuse, R178, R8 ;  /* 0x000000b2ac08723c */ /* 0x040ff00000001808 */
[C---:B---3--:R-:W-:Y:S08]  /*e430*/  HMMA.16816.F32 R12, R172.reuse, R184, R12 ;  /* 0x000000b8ac0c723c */ /* 0x048ff0000000180c */
[C---:B------:R-:W-:Y:S08]  /*e440*/  HMMA.16816.F32 R16, R172.reuse, R186, R16 ;  /* 0x000000baac10723c */ /* 0x040ff00000001810 */
[C---:B-1----:R-:W-:Y:S07]  /*e450*/  HMMA.16816.F32 R20, R172.reuse, R168, R20 ;  /* 0x000000a8ac14723c */ /* 0x042fee0000001814 */
[----:B------:R-:W-:Y:S01]  /*e460*/  LEA R168, P5, R3, R242, 0x6 ;  /* 0x000000f203a87211 */ /* 0x000fe200078a30ff */
[C---:B------:R-:W-:Y:S04]  /*e470*/  HMMA.16816.F32 R24, R172.reuse, R170, R24 ;  /* 0x000000aaac18723c */ /* 0x040fe80000001818 */
[----:B------:R-:W-:Y:S03]  /*e480*/  LEA.HI.X.SX32 R169, R166, R243, 0x6, P5 ;  /* 0x000000f3a6a97211 */ /* 0x000fe600028f36ff */
[----:B------:R-:W-:Y:S01]  /*e490*/  LEA R170, P4, R165, R36, 0x6 ;  /* 0x00000024a5aa7211 */ /* 0x000fe200078830ff */
[C---:B------:R-:W-:Y:S04]  /*e4a0*/  HMMA.16816.F32 R28, R172.reuse, R188, R28 ;  /* 0x000000bcac1c723c */ /* 0x040fe8000000181c */
[----:B------:R-:W-:Y:S01]  /*e4b0*/  IMAD.WIDE.U32 R166, R170, c[0x0][0x198], RZ ;  /* 0x00006600aaa67a25 */ /* 0x000fe200078e00ff */
[----:B------:R-:W-:Y:S02]  /*e4c0*/  LEA.HI.X.SX32 R171, R164, R37, 0x6, P4 ;  /* 0x00000025a4ab7211 */ /* 0x000fe400020f36ff */
[----:B------:R1:W5:Y:S01]  /*e4d0*/  LDL.LU.64 R36, [R1+0x8] ;  /* 0x0000080001247983 */ /* 0x0003620000300a00 */
[----:B------:R-:W-:Y:S01]  /*e4e0*/  IMAD R164, R169, c[0x0][0x198], RZ ;  /* 0x00006600a9a47a24 */ /* 0x000fe200078e02ff */
[----:B------:R-:W-:Y:S01]  /*e4f0*/  ISETP.LT.AND P4, PT, RZ, UR4, PT ;  /* 0x00000004ff007c0c */ /* 0x000fe2000bf81270 */
[----:B------:R-:W-:Y:S03]  /*e500*/  HMMA.16816.F32 R32, R172, R190, R32 ;  /* 0x000000beac20723c */ /* 0x000fe60000001820 */
[----:B------:R-:W-:Y:S02]  /*e510*/  IMAD R3, R171, c[0x0][0x198], RZ ;  /* 0x00006600ab037a24 */ /* 0x000fe400078e02ff */
[C---:B------:R-:W-:Y:S02]  /*e520*/  IMAD R164, R168.reuse, c[0x0][0x19c], R164 ;  /* 0x00006700a8a47a24 */ /* 0x040fe400078e02a4 */
[----:B------:R-:W-:Y:S01]  /*e530*/  IMAD.WIDE.U32 R172, R168, c[0x0][0x198], RZ ;  /* 0x00006600a8ac7a25 */ /* 0x000fe200078e00ff */
[-C--:B------:R-:W-:Y:S04]  /*e540*/  LEA R168, P5, R166, R247.reuse, 0x1 ;  /* 0x000000f7a6a87211 */ /* 0x080fe800078a08ff */
[----:B------:R-:W-:Y:S01]  /*e550*/  IADD3 R164, R173, R164, RZ ;  /* 0x000000a4ada47210 */ /* 0x000fe20007ffe0ff */
[----:B------:R-:W-:Y:S01]  /*e560*/  IMAD R3, R170, c[0x0][0x19c], R3 ;  /* 0x00006700aa037a24 */ /* 0x000fe200078e0203 */
[C---:B------:R-:W-:Y:S03]  /*e570*/  LEA R170, P6, R172.reuse, R247, 0x1 ;  /* 0x000000f7acaa7211 */ /* 0x040fe600078c08ff */
[----:B------:R-:W-:Y:S01]  /*e580*/  IMAD.IADD R3, R167, 0x1, R3 ;  /* 0x00000001a7037824 */ /* 0x000fe200078e0203 */
[-C--:B------:R-:W-:Y:S04]  /*e590*/  LEA.HI.X R171, R172, R246.reuse, R164, 0x1, P6 ;  /* 0x000000f6acab7211 */ /* 0x080fe800030f0ca4 */
[----:B------:R-:W-:Y:S01]  /*e5a0*/  LEA.HI.X R169, R166, R246, R3, 0x1, P5 ;  /* 0x000000f6a6a97211 */ /* 0x000fe200028f0c03 */
[----:B-1---5:R-:W-:-:S05]  /*e5b0*/  @P4 BRA `(.L_x_212) ;  /* 0xffffe8e000004947 */ /* 0x022fca000383ffff */
.L_x_211:
        /* <DEDUP_REMOVED lines=122> */
[----:B------:R-:W-:Y:S02]  /*ed60*/  FMUL.FTZ R69, R2, R69 ;  /* 0x0000004502457220 */ /* 0x000fe40000410000 */
        /* <DEDUP_REMOVED lines=101> */
[----:B------:R-:W-:Y:S03]  /*f3c0*/  FMUL.FTZ R13, R2, R153 ;  /* 0x00000099020d7220 */ /* 0x000fe60000410000 */
[C---:B------:R-:W-:Y:S01]  /*f3d0*/  HMMA.16816.F32 R128, R160.reuse, R158, R128 ;  /* 0x0000009ea080723c */ /* 0x040fe20000001880 */
[----:B------:R-:W-:Y:S01]  /*f3e0*/  LDSM.16.MT88.4 R156, [R224+0x18800] ;  /* 0x01880000e09c783b */ /* 0x000fe20000004200 */
[----:B------:R-:W2:Y:S01]  /*f3f0*/  MUFU.EX2 R196, R196 ;  /* 0x000000c400c47308 */ /* 0x000ea20000000800 */
        /* <DEDUP_REMOVED lines=14> */
[C---:B-1----:R-:W-:Y:S03]  /*f4e0*/  HMMA.16816.F32 R132, R160.reuse, R168, R132 ;  /* 0x000000a8a084723c */ /* 0x042fe60000001884 */
[----:B------:R-:W-:Y:S02]  /*f4f0*/  FMUL.FTZ R139, R0, R139 ;  /* 0x0000008b008b7220 */ /* 0x000fe40000410000 */
[--C-:B------:R-:W-:Y:S02]  /*f500*/  FFMA.FTZ R199, R16, c[0x0][0x23c], -R194.reuse ;  /* 0x00008f0010c77a23 */ /* 0x100fe400000108c2 */
[----:B------:R-:W-:Y:S01]  /*f510*/  FFMA.FTZ R200, R17, c[0x0][0x23c], -R194 ;  /* 0x00008f0011c87a23 */ /* 0x000fe200000108c2 */
[C---:B------:R-:W-:Y:S01]  /*f520*/  HMMA.16816.F32 R12, R160.reuse, R170, R12 ;  /* 0x000000aaa00c723c */ /* 0x040fe2000000180c */
[----:B------:R-:W1:Y:S02]  /*f530*/  LDSM.16.MT88.4 R168, [R222+0x18800] ;  /* 0x01880000dea8783b */ /* 0x000e640000004200 */
        /* <DEDUP_REMOVED lines=11> */
[----:B--2---:R-:W-:Y:S01]  /*f5f0*/  F2FP.PACK_AB R148, R196, R195 ;  /* 0x000000c3c494723e */ /* 0x004fe200000000ff */
[----:B------:R-:W-:Y:S01]  /*f600*/  FMUL.FTZ R17, R2, R149 ;  /* 0x0000009502117220 */ /* 0x000fe20000410000 */
[----:B-----5:R-:W-:Y:S01]  /*f610*/  F2FP.PACK_AB R149, R198, R197 ;  /* 0x000000c5c695723e */ /* 0x020fe200000000ff */
[C---:B------:R-:W-:Y:S01]  /*f620*/  HMMA.16816.F32 R140, R160.reuse, R174, R140 ;  /* 0x000000aea08c723c */ /* 0x040fe2000000188c */
[----:B------:R-:W2:Y:S02]  /*f630*/  LDSM.16.MT88.4 R172, [R221+0x18800] ;  /* 0x01880000ddac783b */ /* 0x000ea40000004200 */
        /* <DEDUP_REMOVED lines=9> */
[----:B------:R-:W-:Y:S01]  /*f6d0*/  FFMA.FTZ R165, R2, R249, R165 ;  /* 0x000000f902a57223 */ /* 0x000fe200000100a5 */
[----:B------:R-:W-:Y:S01]  /*f6e0*/  MOV R2, R164 ;  /* 0x000000a400027202 */ /* 0x000fe20000000f00 */
[----:B------:R-:W-:Y:S03]  /*f6f0*/  FFMA.FTZ R167, R0, R248, R167 ;  /* 0x000000f800a77223 */ /* 0x000fe600000100a7 */
[----:B------:R-:W-:Y:S01]  /*f700*/  HMMA.16816.F32 R144, R160, R154, R144 ;  /* 0x0000009aa090723c */ /* 0x000fe20000001890 */
[----:B------:R-:W3:Y:S02]  /*f710*/  LDSM.16.MT88.4 R152, [R220+0x18800] ;  /* 0x01880000dc98783b */ /* 0x000ee40000004200 */
[----:B------:R-:W-:Y:S01]  /*f720*/  FADD.FTZ R165, R166, R165 ;  /* 0x000000a5a6a57221 */ /* 0x000fe20000010000 */
[----:B------:R-:W-:Y:S01]  /*f730*/  MOV R0, R3 ;  /* 0x0000000300007202 */ /* 0x000fe20000000f00 */
[----:B------:R-:W-:Y:S01]  /*f740*/  FADD.FTZ R167, R188, R167 ;  /* 0x000000a7bca77221 */ /* 0x000fe20000010000 */
[----:B-----5:R-:W-:Y:S01]  /*f750*/  F2FP.PACK_AB R151, R202, R201 ;  /* 0x000000c9ca97723e */ /* 0x020fe200000000ff */
[----:B------:R-:W-:Y:S02]  /*f760*/  FADD.FTZ R165, R189, R165 ;  /* 0x000000a5bda57221 */ /* 0x000fe40000010000 */
        /* <DEDUP_REMOVED lines=9> */
[C---:B-1----:R-:W-:Y:S04]  /*f800*/  HMMA.16816.F32 R36, R148.reuse, R168, R36 ;  /* 0x000000a89424723c */ /* 0x042fe80000001824 */
[----:B------:R-:W-:Y:S02]  /*f810*/  FADD.FTZ R196, R196, R190 ;  /* 0x000000bec4c47221 */ /* 0x000fe40000010000 */
[----:B------:R-:W-:Y:S02]  /*f820*/  FADD.FTZ R198, R198, R192 ;  /* 0x000000c0c6c67221 */ /* 0x000fe40000010000 */
[C---:B------:R-:W-:Y:S01]  /*f830*/  HMMA.16816.F32 R40, R148.reuse, R170, R40 ;  /* 0x000000aa9428723c */ /* 0x040fe20000001828 */
[----:B------:R-:W1:Y:S03]  /*f840*/  LDSM.16.MT88.4 R168, [R224+0x1c800] ;  /* 0x01c80000e0a8783b */ /* 0x000e660000004200 */
[----:B------:R-:W-:Y:S02]  /*f850*/  FADD.FTZ R196, R199, R196 ;  /* 0x000000c4c7c47221 */ /* 0x000fe40000010000 */
[----:B------:R-:W-:Y:S02]  /*f860*/  FADD.FTZ R198, R201, R198 ;  /* 0x000000c6c9c67221 */ /* 0x000fe40000010000 */
[C---:B--2---:R-:W-:Y:S04]  /*f870*/  HMMA.16816.F32 R44, R148.reuse, R172, R44 ;  /* 0x000000ac942c723c */ /* 0x044fe8000000182c */
[----:B------:R-:W-:Y:S02]  /*f880*/  FADD.FTZ R200, R200, R196 ;  /* 0x000000c4c8c87221 */ /* 0x000fe40000010000 */
[----:B------:R-:W-:Y:S02]  /*f890*/  FADD.FTZ R202, R202, R198 ;  /* 0x000000c6caca7221 */ /* 0x000fe40000010000 */
[C---:B------:R-:W-:Y:S04]  /*f8a0*/  HMMA.16816.F32 R48, R148.reuse, R174, R48 ;  /* 0x000000ae9430723c */ /* 0x040fe80000001830 */
[--C-:B------:R-:W-:Y:S02]  /*f8b0*/  FFMA.FTZ R172, R20, c[0x0][0x23c], -R194.reuse ;  /* 0x00008f0014ac7a23 */ /* 0x100fe400000108c2 */
[----:B------:R-:W-:Y:S02]  /*f8c0*/  FFMA.FTZ R173, R21, c[0x0][0x23c], -R194 ;  /* 0x00008f0015ad7a23 */ /* 0x000fe400000108c2 */
[C---:B---3--:R-:W-:Y:S02]  /*f8d0*/  HMMA.16816.F32 R52, R148.reuse, R152, R52 ;  /* 0x000000989434723c */ /* 0x048fe40000001834 */
[----:B------:R-:W2:Y:S02]  /*f8e0*/  MUFU.EX2 R172, R172 ;  /* 0x000000ac00ac7308 */ /* 0x000ea40000000800 */
[--C-:B------:R-:W-:Y:S02]  /*f8f0*/  FFMA.FTZ R174, R22, c[0x0][0x23c], -R193.reuse ;  /* 0x00008f0016ae7a23 */ /* 0x100fe400000108c1 */
[--C-:B------:R-:W-:Y:S02]  /*f900*/  FFMA.FTZ R175, R23, c[0x0][0x23c], -R193.reuse ;  /* 0x00008f0017af7a23 */ /* 0x100fe400000108c1 */
[C---:B------:R-:W-:Y:S01]  /*f910*/  HMMA.16816.F32 R56, R148.reuse, R154, R56 ;  /* 0x0000009a9438723c */ /* 0x040fe20000001838 */
[----:B------:R-:W3:Y:S03]  /*f920*/  LDSM.16.MT88.4 R152, [R221+0x1c800] ;  /* 0x01c80000dd98783b */ /* 0x000ee60000004200 */
[----:B------:R-:W-:Y:S04]  /*f930*/  MUFU.EX2 R173, R173 ;  /* 0x000000ad00ad7308 */ /* 0x000fe80000000800 */
[C---:B----4-:R-:W-:Y:S01]  /*f940*/  HMMA.16816.F32 R60, R148.reuse, R160, R60 ;  /* 0x000000a0943c723c */ /* 0x050fe2000000183c */
[----:B------:R-:W-:Y:S05]  /*f950*/  LDSM.16.MT88.4 R20, [R221+0x1e800] ;  /* 0x01e80000dd14783b */ /* 0x000fea0000004200 */
[----:B------:R-:W4:Y:S02]  /*f960*/  MUFU.EX2 R174, R174 ;  /* 0x000000ae00ae7308 */ /* 0x000f240000000800 */
[C---:B------:R-:W-:Y:S01]  /*f970*/  HMMA.16816.F32 R64, R148.reuse, R162, R64 ;  /* 0x000000a29440723c */ /* 0x040fe20000001840 */
[----:B------:R-:W1:Y:S03]  /*f980*/  LDSM.16.MT88.4 R160, [R220+0x1c800] ;  /* 0x01c80000dca0783b */ /* 0x000e660000004200 */
[----:B--2---:R-:W-:Y:S04]  /*f990*/  FADD.FTZ R200, R172, R200 ;  /* 0x000000c8acc87221 */ /* 0x004fe80000010000 */
[C---:B------:R-:W-:Y:S01]  /*f9a0*/  HMMA.16816.F32 R68, R148.reuse, R176, R68 ;  /* 0x000000b09444723c */ /* 0x040fe20000001844 */
[----:B------:R-:W2:Y:S06]  /*f9b0*/  MUFU.EX2 R175, R175 ;  /* 0x000000af00af7308 */ /* 0x000eac0000000800 */
[--C-:B------:R-:W-:Y:S01]  /*f9c0*/  FFMA.FTZ R176, R24, c[0x0][0x23c], -R194.reuse ;  /* 0x00008f0018b07a23 */ /* 0x100fe200000108c2 */
[C---:B------:R-:W-:Y:S04]  /*f9d0*/  HMMA.16816.F32 R72, R148.reuse, R178, R72 ;  /* 0x000000b29448723c */ /* 0x040fe80000001848 */
[----:B------:R-:W-:Y:S01]  /*f9e0*/  FFMA.FTZ R177, R25, c[0x0][0x23c], -R194 ;  /* 0x00008f0019b17a23 */ /* 0x000fe200000108c2 */
[----:B------:R-:W-:Y:S01]  /*f9f0*/  MUFU.EX2 R176, R176 ;  /* 0x000000b000b07308 */ /* 0x000fe20000000800 */
[----:B----4-:R-:W-:Y:S02]  /*fa00*/  FADD.FTZ R202, R174, R202 ;  /* 0x000000caaeca7221 */ /* 0x010fe40000010000 */
[C---:B------:R-:W-:Y:S04]  /*fa10*/  HMMA.16816.F32 R76, R148.reuse, R180, R76 ;  /* 0x000000b4944c723c */ /* 0x040fe8000000184c */
[--C-:B------:R-:W-:Y:S02]  /*fa20*/  FFMA.FTZ R178, R26, c[0x0][0x23c], -R193.reuse ;  /* 0x00008f001ab27a23 */ /* 0x100fe400000108c1 */
[--C-:B------:R-:W-:Y:S01]  /*fa30*/  FFMA.FTZ R179, R27, c[0x0][0x23c], -R193.reuse ;  /* 0x00008f001bb37a23 */ /* 0x100fe200000108c1 */
[----:B------:R-:W4:Y:S01]  /*fa40*/  MUFU.EX2 R177, R177 ;  /* 0x000000b100b17308 */ /* 0x000f220000000800 */
[C---:B------:R-:W-:Y:S01]  /*fa50*/  HMMA.16816.F32 R80, R148.reuse, R182, R80 ;  /* 0x000000b69450723c */ /* 0x040fe20000001850 */
[----:B------:R-:W-:Y:S03]  /*fa60*/  LDSM.16.MT88.4 R24, [R222+0x19000] ;  /* 0x01900000de18783b */ /* 0x000fe60000004200 */
[--C-:B------:R-:W-:Y:S02]  /*fa70*/  FFMA.FTZ R180, R28, c[0x0][0x23c], -R194.reuse ;  /* 0x00008f001cb47a23 */ /* 0x100fe400000108c2 */
[--C-:B------:R-:W-:Y:S02]  /*fa80*/  FFMA.FTZ R181, R29, c[0x0][0x23c], -R194.reuse ;  /* 0x00008f001db57a23 */ /* 0x100fe400000108c2 */
[C---:B-----5:R-:W-:Y:S01]  /*fa90*/  HMMA.16816.F32 R84, R148.reuse, R156, R84 ;  /* 0x0000009c9454723c */ /* 0x060fe20000001854 */
[----:B------:R-:W-:Y:S03]  /*faa0*/  MUFU.EX2 R178, R178 ;  /* 0x000000b200b27308 */ /* 0x000fe60000000800 */
[--C-:B------:R-:W-:Y:S02]  /*fab0*/  FFMA.FTZ R182, R30, c[0x0][0x23c], -R193.reuse ;  /* 0x00008f001eb67a23 */ /* 0x100fe400000108c1 */
[--C-:B------:R-:W-:Y:S02]  /*fac0*/  FFMA.FTZ R183, R31, c[0x0][0x23c], -R193.reuse ;  /* 0x00008f001fb77a23 */ /* 0x100fe400000108c1 */
[C---:B------:R-:W-:Y:S01]  /*fad0*/  HMMA.16816.F32 R88, R148.reuse, R158, R88 ;  /* 0x0000009e9458723c */ /* 0x040fe20000001858 */
[----:B------:R-:W5:Y:S02]  /*fae0*/  LDSM.16.MT88.4 R156, [R224+0x1e800] ;  /* 0x01e80000e09c783b */ /* 0x000f640000004200 */
[----:B------:R-:W2:Y:S05]  /*faf0*/  MUFU.EX2 R179, R179 ;  /* 0x000000b300b37308 */ /* 0x000eaa0000000800 */
[C---:B-1----:R-:W-:Y:S01]  /*fb00*/  HMMA.16816.F32 R92, R148.reuse, R168, R92 ;  /* 0x000000a8945c723c */ /* 0x042fe2000000185c */
[----:B------:R-:W-:Y:S04]  /*fb10*/  LDSM.16.MT88.4 R28, [R221+0x1f000] ;  /* 0x01f00000dd1c783b */ /* 0x000fe80000004200 */
[----:B------:R-:W1:Y:S03]  /*fb20*/  MUFU.EX2 R180, R180 ;  /* 0x000000b400b47308 */ /* 0x000e660000000800 */
[C---:B------:R-:W-:Y:S01]  /*fb30*/  HMMA.16816.F32 R96, R148.reuse, R170, R96 ;  /* 0x000000aa9460723c */ /* 0x040fe20000001860 */
[----:B------:R-:W1:Y:S06]  /*fb40*/  LDSM.16.MT88.4 R168, [R222+0x1e800] ;  /* 0x01e80000dea8783b */ /* 0x000e6c0000004200 */
[----:B------:R-:W-:Y:S01]  /*fb50*/  MUFU.EX2 R181, R181 ;  /* 0x000000b500b57308 */ /* 0x000fe20000000800 */
[C---:B------:R-:W-:Y:S07]  /*fb60*/  HMMA.16816.F32 R100, R148.reuse, R184, R100 ;  /* 0x000000b89464723c */ /* 0x040fee0000001864 */
[--C-:B------:R-:W-:Y:S01]  /*fb70*/  FFMA.FTZ R184, R32, c[0x0][0x23c], -R194.reuse ;  /* 0x00008f0020b87a23 */ /* 0x100fe200000108c2 */
[C---:B------:R-:W-:Y:S01]  /*fb80*/  HMMA.16816.F32 R104, R148.reuse, R186, R104 ;  /* 0x000000ba9468723c */ /* 0x040fe20000001868 */
[----:B------:R-:W1:Y:S03]  /*fb90*/  MUFU.EX2 R182, R182 ;  /* 0x000000b600b67308 */ /* 0x000e660000000800 */
[----:B------:R-:W-:Y:S02]  /*fba0*/  FFMA.FTZ R194, R33, c[0x0][0x23c], -R194 ;  /* 0x00008f0021c27a23 */ /* 0x000fe400000108c2 */
[--C-:B------:R-:W-:Y:S02]  /*fbb0*/  FFMA.FTZ R185, R34, c[0x0][0x23c], -R193.reuse ;  /* 0x00008f0022b97a23 */ /* 0x100fe400000108c1 */
[C---:B---3--:R-:W-:Y:S03]  /*fbc0*/  HMMA.16816.F32 R108, R148.reuse, R152, R108 ;  /* 0x00000098946c723c */ /* 0x048fe6000000186c */
[----:B------:R-:W3:Y:S01]  /*fbd0*/  MUFU.EX2 R183, R183 ;  /* 0x000000b700b77308 */ /* 0x000ee20000000800 */
[----:B------:R-:W-:Y:S02]  /*fbe0*/  FFMA.FTZ R193, R35, c[0x0][0x23c], -R193 ;  /* 0x00008f0023c17a23 */ /* 0x000fe400000108c1 */
[----:B------:R-:W-:Y:S02]  /*fbf0*/  LDSM.16.MT88.4 R32, [R222+0x19800] ;  /* 0x01980000de20783b */ /* 0x000fe40000004200 */
[C---:B------:R-:W-:Y:S05]  /*fc00*/  HMMA.16816.F32 R112, R148.reuse, R154, R112 ;  /* 0x0000009a9470723c */ /* 0x040fea0000001870 */
[----:B------:R-:W1:Y:S01]  /*fc10*/  MUFU.EX2 R184, R184 ;  /* 0x000000b800b87308 */ /* 0x000e620000000800 */
[----:B------:R-:W2:Y:S02]  /*fc20*/  LDSM.16.MT88.4 R152, [R220+0x1e800] ;  /* 0x01e80000dc98783b */ /* 0x000ea40000004200 */
[C---:B------:R-:W-:Y:S07]  /*fc30*/  HMMA.16816.F32 R116, R148.reuse, R160, R116 ;  /* 0x000000a09474723c */ /* 0x040fee0000001874 */
[----:B------:R-:W-:Y:S01]  /*fc40*/  MUFU.EX2 R194, R194 ;  /* 0x000000c200c27308 */ /* 0x000fe20000000800 */
[C---:B------:R-:W-:Y:S01]  /*fc50*/  HMMA.16816.F32 R120, R148.reuse, R162, R120 ;  /* 0x000000a29478723c */ /* 0x040fe20000001878 */
[----:B------:R-:W-:Y:S07]  /*fc60*/  LDSM.16.MT88.4 R160, [R221+0x19000] ;  /* 0x01900000dda0783b */ /* 0x000fee0000004200 */
[C---:B-----5:R-:W-:Y:S01]  /*fc70*/  HMMA.16816.F32 R124, R148.reuse, R156, R124 ;  /* 0x0000009c947c723c */ /* 0x060fe2000000187c */
[----:B------:R-:W5:Y:S07]  /*fc80*/  MUFU.EX2 R185, R185 ;  /* 0x000000b900b97308 */ /* 0x000f6e0000000800 */
[C---:B------:R-:W-:Y:S01]  /*fc90*/  HMMA.16816.F32 R128, R148.reuse, R158, R128 ;  /* 0x0000009e9480723c */ /* 0x040fe20000001880 */
[----:B------:R-:W3:Y:S02]  /*fca0*/  LDSM.16.MT88.4 R156, [R224+0x19000] ;  /* 0x01900000e09c783b */ /* 0x000ee40000004200 */
[----:B------:R-:W2:Y:S05]  /*fcb0*/  MUFU.EX2 R193, R193 ;  /* 0x000000c100c17308 */ /* 0x000eaa0000000800 */
[C---:B-1----:R-:W-:Y:S08]  /*fcc0*/  HMMA.16816.F32 R132, R148.reuse, R168, R132 ;  /* 0x000000a89484723c */ /* 0x042ff00000001884 */
[C---:B------:R-:W-:Y:S01]  /*fcd0*/  HMMA.16816.F32 R12, R148.reuse, R170, R12 ;  /* 0x000000aa940c723c */ /* 0x040fe2000000180c */
[----:B------:R-:W1:Y:S07]  /*fce0*/  LDSM.16.MT88.4 R168, [R220+0x19000] ;  /* 0x01900000dca8783b */ /* 0x000e6e0000004200 */
[C---:B------:R-:W-:Y:S07]  /*fcf0*/  HMMA.16816.F32 R136, R148.reuse, R20, R136 ;  /* 0x000000149488723c */ /* 0x040fee0000001888 */
[----:B------:R-:W-:Y:S01]  /*fd00*/  F2FP.PACK_AB R20, R173, R172 ;  /* 0x000000acad14723e */ /* 0x000fe200000000ff */
[C---:B------:R-:W-:Y:S04]  /*fd10*/  HMMA.16816.F32 R140, R148.reuse, R22, R140 ;  /* 0x00000016948c723c */ /* 0x040fe8000000188c */
[----:B--2---:R-:W-:Y:S01]  /*fd20*/  F2FP.PACK_AB R21, R175, R174 ;  /* 0x000000aeaf15723e */ /* 0x004fe200000000ff */
[----:B------:R-:W-:Y:S02]  /*fd30*/  FADD.FTZ R173, R173, R200 ;  /* 0x000000c8adad7221 */ /* 0x000fe40000010000 */
[----:B----4-:R-:W-:Y:S01]  /*fd40*/  F2FP.PACK_AB R22, R177, R176 ;  /* 0x000000b0b116723e */ /* 0x010fe200000000ff */
[C---:B------:R-:W-:Y:S04]  /*fd50*/  HMMA.16816.F32 R16, R148.reuse, R152, R16 ;  /* 0x000000989410723c */ /* 0x040fe80000001810 */
[----:B------:R-:W-:Y:S01]  /*fd60*/  F2FP.PACK_AB R23, R179, R178 ;  /* 0x000000b2b317723e */ /* 0x000fe200000000ff */
[----:B------:R-:W-:Y:S02]  /*fd70*/  FADD.FTZ R175, R175, R202 ;  /* 0x000000caafaf7221 */ /* 0x000fe40000010000 */
[----:B------:R-:W-:Y:S01]  /*fd80*/  FADD.FTZ R173, R176, R173 ;  /* 0x000000adb0ad7221 */ /* 0x000fe20000010000 */
[----:B------:R-:W-:Y:S01]  /*fd90*/  HMMA.16816.F32 R144, R148, R154, R144 ;  /* 0x0000009a9490723c */ /* 0x000fe20000001890 */
[----:B------:R-:W2:Y:S03]  /*fda0*/  LDSM.16.MT88.4 R148, [R224+0x1b000] ;  /* 0x01b00000e094783b */ /* 0x000ea60000004200 */
        /* <DEDUP_REMOVED lines=8> */
[----:B------:R-:W-:Y:S02]  /*fe30*/  FADD.FTZ R179, R182, R179 ;  /* 0x000000b3b6b37221 */ /* 0x000fe40000010000 */
[----:B------:R-:W-:Y:S02]  /*fe40*/  FADD.FTZ R177, R181, R177 ;  /* 0x000000b1b5b17221 */ /* 0x000fe40000010000 */
[C---:B------:R-:W-:Y:S04]  /*fe50*/  HMMA.16816.F32 R36, R20.reuse, R24, R36 ;  /* 0x000000181424723c */ /* 0x040fe80000001824 */
[----:B------:R-:W-:Y:S02]  /*fe60*/  FADD.FTZ R179, R183, R179 ;  /* 0x000000b3b7b37221 */ /* 0x000fe40000010000 */
[----:B------:R-:W-:Y:S02]  /*fe70*/  FADD.FTZ R177, R184, R177 ;  /* 0x000000b1b8b17221 */ /* 0x000fe40000010000 */
[C---:B------:R-:W-:Y:S01]  /*fe80*/  HMMA.16816.F32 R40, R20.reuse, R26, R40 ;  /* 0x0000001a1428723c */ /* 0x040fe20000001828 */
[----:B------:R-:W3:Y:S03]  /*fe90*/  LDSM.16.MT88.4 R24, [R220+0x1b000] ;  /* 0x01b00000dc18783b */ /* 0x000ee60000004200 */
[----:B-----5:R-:W-:Y:S02]  /*fea0*/  FADD.FTZ R179, R185, R179 ;  /* 0x000000b3b9b37221 */ /* 0x020fe40000010000 */
[C---:B------:R-:W-:Y:S02]  /*feb0*/  FADD.FTZ R249, R194.reuse, R177 ;  /* 0x000000b1c2f97221 */ /* 0x040fe40000010000 */
[C---:B------:R-:W-:Y:S04]  /*fec0*/  HMMA.16816.F32 R44, R20.reuse, R160, R44 ;  /* 0x000000a0142c723c */ /* 0x040fe8000000182c */
[----:B------:R-:W-:Y:S04]  /*fed0*/  FADD.FTZ R248, R193, R179 ;  /* 0x000000b3c1f87221 */ /* 0x000fe80000010000 */
        /* <DEDUP_REMOVED lines=13> */
[----:B------:R-:W-:Y:S07]  /*ffb0*/  LDSM.16.MT88.4 R156, [R222+0x1f000] ;  /* 0x01f00000de9c783b */ /* 0x000fee0000004200 */
[C---:B------:R-:W-:Y:S08]  /*ffc0*/  HMMA.16816.F32 R84, R20.reuse, R24, R84 ;  /* 0x000000181454723c */ /* 0x040ff00000001854 */
[C---:B------:R-:W-:Y:S01]  /*ffd0*/  HMMA.16816.F32 R88, R20.reuse, R26, R88 ;  /* 0x0000001a1458723c */ /* 0x040fe20000001858 */
[----:B------:R-:W4:Y:S07]  /*ffe0*/  LDSM.16.MT88.4 R24, [R224+0x1f000] ;  /* 0x01f00000e018783b */ /* 0x000f2e0000004200 */
[C---:B-----5:R-:W-:Y:S08]  /*fff0*/  HMMA.16816.F32 R92, R20.reuse, R160, R92 ;  /* 0x000000a0145c723c */ /* 0x060ff0000000185c */
[C---:B------:R-:W-:Y:S08]  /*10000*/  HMMA.16816.F32 R96, R20.reuse, R162, R96 ;  /* 0x000000a21460723c */ /* 0x040ff00000001860 */
[C---:B-1----:R-:W-:Y:S08]  /*10010*/  HMMA.16816.F32 R100, R20.reuse, R168, R100 ;  /* 0x000000a81464723c */ /* 0x042ff00000001864 */
[C---:B------:R-:W-:Y:S01]  /*10020*/  HMMA.16816.F32 R104, R20.reuse, R170, R104 ;  /* 0x000000aa1468723c */ /* 0x040fe20000001868 */
[----:B------:R-:W-:Y:S07]  /*10030*/  LDSM.16.MT88.4 R168, [R220+0x19800] ;  /* 0x01980000dca8783b */ /* 0x000fee0000004200 */
[C---:B--2---:R-:W-:Y:S08]  /*10040*/  HMMA.16816.F32 R108, R20.reuse, R148, R108 ;  /* 0x00000094146c723c */ /* 0x044ff0000000186c */
        /* <DEDUP_REMOVED lines=16> */
[----:B------:R-:W-:Y:S02]  /*10150*/  F2FP.PACK_AB R20, R181, R180 ;  /* 0x000000b4b514723e */ /* 0x000fe400000000ff */
[----:B------:R-:W-:Y:S03]  /*10160*/  F2FP.PACK_AB R21, R183, R182 ;  /* 0x000000b6b715723e */ /* 0x000fe600000000ff */
[----:B------:R-:W-:Y:S02]  /*10170*/  F2FP.PACK_AB R22, R194, R184 ;  /* 0x000000b8c216723e */ /* 0x000fe400000000ff */
[----:B------:R-:W-:Y:S07]  /*10180*/  F2FP.PACK_AB R23, R193, R185 ;  /* 0x000000b9c117723e */ /* 0x000fee00000000ff */
[C---:B--2---:R-:W-:Y:S01]  /*10190*/  HMMA.16816.F32 R160, R20.reuse, R24, R4 ;  /* 0x0000001814a0723c */ /* 0x044fe20000001804 */
[----:B------:R-:W1:Y:S07]  /*101a0*/  LDSM.16.MT88.4 R4, [R222+0x1b800] ;  /* 0x01b80000de04783b */ /* 0x000e6e0000004200 */
[C---:B------:R-:W-:Y:S01]  /*101b0*/  HMMA.16816.F32 R156, R20.reuse, R26, R8 ;  /* 0x0000001a149c723c */ /* 0x040fe20000001808 */
[----:B------:R-:W2:Y:S07]  /*101c0*/  LDSM.16.MT88.4 R8, [R221+0x1b800] ;  /* 0x01b80000dd08783b */ /* 0x000eae0000004200 */
[C---:B------:R-:W-:Y:S01]  /*101d0*/  HMMA.16816.F32 R36, R20.reuse, R32, R36 ;  /* 0x000000201424723c */ /* 0x040fe20000001824 */
[----:B------:R-:W4:Y:S07]  /*101e0*/  LDSM.16.MT88.4 R24, [R220+0x1b800] ;  /* 0x01b80000dc18783b */ /* 0x000f2e0000004200 */
[C---:B------:R-:W-:Y:S01]  /*101f0*/  HMMA.16816.F32 R40, R20.reuse, R34, R40 ;  /* 0x000000221428723c */ /* 0x040fe20000001828 */
[----:B------:R-:W5:Y:S07]  /*10200*/  LDSM.16.MT88.4 R32, [R224+0x1d800] ;  /* 0x01d80000e020783b */ /* 0x000f6e0000004200 */
[C---:B------:R-:W-:Y:S08]  /*10210*/  HMMA.16816.F32 R44, R20.reuse, R152, R44 ;  /* 0x00000098142c723c */ /* 0x040ff0000000182c */
        /* <DEDUP_REMOVED lines=23> */
[C---:B------:R-:W-:Y:S08]  /*10390*/  HMMA.16816.F32 R116, R20.reuse, R168, R116 ;  /* 0x000000a81474723c */ /* 0x040ff00000001874 */
[C---:B------:R-:W-:Y:S08]  /*103a0*/  HMMA.16816.F32 R120, R20.reuse, R170, R120 ;  /* 0x000000aa1478723c */ /* 0x040ff00000001878 */
[C---:B---3--:R-:W-:Y:S08]  /*103b0*/  HMMA.16816.F32 R124, R20.reuse, R28, R124 ;  /* 0x0000001c147c723c */ /* 0x048ff0000000187c */
[C---:B------:R-:W-:Y:S08]  /*103c0*/  HMMA.16816.F32 R128, R20.reuse, R30, R128 ;  /* 0x0000001e1480723c */ /* 0x040ff00000001880 */
[C---:B-1----:R-:W-:Y:S08]  /*103d0*/  HMMA.16816.F32 R132, R20.reuse, R4, R132 ;  /* 0x000000041484723c */ /* 0x042ff00000001884 */
[C---:B------:R-:W-:Y:S08]  /*103e0*/  HMMA.16816.F32 R152, R20.reuse, R6, R12 ;  /* 0x000000061498723c */ /* 0x040ff0000000180c */
[C---:B--2---:R-:W-:Y:S08]  /*103f0*/  HMMA.16816.F32 R136, R20.reuse, R8, R136 ;  /* 0x000000081488723c */ /* 0x044ff00000001888 */
[C---:B------:R-:W-:Y:S08]  /*10400*/  HMMA.16816.F32 R140, R20.reuse, R10, R140 ;  /* 0x0000000a148c723c */ /* 0x040ff0000000188c */
[C---:B----4-:R-:W-:Y:S08]  /*10410*/  HMMA.16816.F32 R148, R20.reuse, R24, R16 ;  /* 0x000000181494723c */ /* 0x050ff00000001810 */
[----:B------:R-:W-:Y:S01]  /*10420*/  HMMA.16816.F32 R144, R20, R26, R144 ;  /* 0x0000001a1490723c */ /* 0x000fe20000001890 */
[----:B------:R-:W-:-:S07]  /*10430*/  @P4 BRA `(.L_x_210) ;  /* 0xffffce1000004947 */ /* 0x000fce000383ffff */
.L_x_209:
        /* <DEDUP_REMOVED lines=406> */
.L_x_214:
[----:B---34-:R-:W-:Y:S05]  /*11da0*/  BSYNC B0 ;  /* 0x0000000000007941 */ /* 0x018fea0003800000 */
.L_x_213:
        /* <DEDUP_REMOVED lines=36> */
.L_x_216:
[----:B------:R-:W-:Y:S05]  /*11ff0*/  BSYNC B0 ;  /* 0x0000000000007941 */ /* 0x000fea0003800000 */
.L_x_215:
        /* <DEDUP_REMOVED lines=22> */
.L_x_218:
[----:B------:R-:W-:Y:S05]  /*12160*/  BSYNC B0 ;  /* 0x0000000000007941 */ /* 0x000fea0003800000 */
.L_x_217:
        /* <DEDUP_REMOVED lines=22> */
.L_x_220:
[----:B------:R-:W-:Y:S05]  /*122d0*/  BSYNC B0 ;  /* 0x0000000000007941 */ /* 0x000fea0003800000 */
.L_x_219:
[----:B------:R-:W-:-:S04]  /*122e0*/  IADD3 R4, R4, 0x60, RZ ;  /* 0x0000006004047810 */ /* 0x000fc80007ffe0ff */
        /* <DEDUP_REMOVED lines=22> */
.L_x_179:
        /* <DEDUP_REMOVED lines=80> */
.L_x_222:
[----:B------:R-:W-:Y:S05]  /*12950*/  BSYNC B0 ;  /* 0x0000000000007941 */ /* 0x000fea0003800000 */
.L_x_221:
        /* <DEDUP_REMOVED lines=18> */
[----:B------:R1:W-:Y:S04]  /*12a80*/  @!P3 STG.E.128 [R2.64], RZ ;  /* 0x000000ff0200b986 */ /* 0x0003e8000c101d12 */
[----:B------:R1:W-:Y:S04]  /*12a90*/  @!P2 STG.E.128 [R2.64+0x80], RZ ;  /* 0x000080ff0200a986 */ /* 0x0003e8000c101d12 */
[----:B------:R1:W-:Y:S04]  /*12aa0*/  @!P1 STG.E.128 [R2.64+0x100], RZ ;  /* 0x000100ff02009986 */ /* 0x0003e8000c101d12 */
[----:B------:R1:W-:Y:S02]  /*12ab0*/  @!P0 STG.E.128 [R2.64+0x180], RZ ;  /* 0x000180ff02008986 */ /* 0x0003e4000c101d12 */
.L_x_224:
[----:B------:R-:W-:Y:S05]  /*12ac0*/  BSYNC B0 ;  /* 0x0000000000007941 */ /* 0x000fea0003800000 */
.L_x_223:
[----:B------:R-:W-:Y:S01]  /*12ad0*/  IADD3 R4, R12, 0x40, RZ ;  /* 0x000000400c047810 */ /* 0x000fe20007ffe0ff */
        /* <DEDUP_REMOVED lines=21> */
.L_x_226:
[----:B------:R-:W-:Y:S05]  /*12c30*/  BSYNC B0 ;  /* 0x0000000000007941 */ /* 0x000fea0003800000 */
.L_x_225:
[----:B-1----:R-:W-:Y:S01]  /*12c40*/  IADD3 R3, R12, 0x60, RZ ;  /* 0x000000600c037810 */ /* 0x002fe20007ffe0ff */
        /* <DEDUP_REMOVED lines=20> */
.L_x_228:
[----:B------:R-:W-:Y:S05]  /*12d90*/  BSYNC B0 ;  /* 0x0000000000007941 */ /* 0x000fea0003800000 */
.L_x_227:
[----:B------:R-:W-:-:S04]  /*12da0*/  ISETP.NE.AND P6, PT, R10, RZ, PT ;  /* 0x000000ff0a00720c */ /* 0x000fc80003fc5270 */
[----:B------:R-:W-:Y:S02]  /*12db0*/  ISETP.GE.OR P5, PT, R12, UR16, P6 ;  /* 0x000000100c007c0c */ /* 0x000fe4000b7a6670 */
[----:B------:R-:W-:Y:S02]  /*12dc0*/  ISETP.GE.OR P4, PT, R5, UR16, P6 ;  /* 0x0000001005007c0c */ /* 0x000fe4000b786670 */
[----:B------:R-:W-:Y:S02]  /*12dd0*/  ISETP.GE.OR P3, PT, R4, UR16, P6 ;  /* 0x0000001004007c0c */ /* 0x000fe4000b766670 */
[----:B------:R-:W-:-:S07]  /*12de0*/  ISETP.GE.OR P6, PT, R3, UR16, P6 ;  /* 0x0000001003007c0c */ /* 0x000fce000b7c6670 */
[----:B-1----:R-:W-:Y:S02]  /*12df0*/  @!P5 IMAD R7, R12, UR14, RZ ;  /* 0x0000000e0c07dc24 */ /* 0x002fe4000f8e02ff */
        /* <DEDUP_REMOVED lines=21> */
[----:B-1----:R-:W-:-:S05]  /*12f50*/  IMAD R0, R3, UR14, RZ ;  /* 0x0000000e03007c24 */ /* 0x002fca000f8e02ff */
[----:B------:R-:W-:-:S04]  /*12f60*/  IADD3 R2, P0, R0, UR11, RZ ;  /* 0x0000000b00027c10 */ /* 0x000fc8000ff1e0ff */
[----:B------:R-:W-:Y:S02]  /*12f70*/  LEA.HI.X.SX32 R0, R0, UR6, 0x1, P0 ;  /* 0x0000000600007c11 */ /* 0x000fe400080f0eff */
[----:B------:R-:W-:-:S04]  /*12f80*/  LEA R4, P0, R2, c[0x0][0x200], 0x2 ;  /* 0x0000800002047a11 */ /* 0x000fc800078010ff */
[----:B------:R-:W-:Y:S01]  /*12f90*/  LEA.HI.X R5, R2, c[0x0][0x204], R0, 0x2, P0 ;  /* 0x0000810002057a11 */ /* 0x000fe200000f1400 */
[----:B------:R-:W-:-:S05]  /*12fa0*/  IMAD.MOV.U32 R0, RZ, RZ, 0x7f800000 ;  /* 0x7f800000ff007424 */ /* 0x000fca00078e00ff */
[----:B------:R-:W-:Y:S01]  /*12fb0*/  STG.E [R4.64], R0 ;  /* 0x0000000004007986 */ /* 0x000fe2000c101912 */
[----:B------:R-:W-:Y:S05]  /*12fc0*/  EXIT ;  /* 0x000000000000794d */ /* 0x000fea0003800000 */
.L_x_229:
        /* <DEDUP_REMOVED lines=11> */
.L_x_1075:


//--------------------- .text._ZN5flash16flash_fwd_kernelI23Flash_fwd_kernel_traitsILi256ELi128ELi64ELi8ELb0ELb0EN7cutlass6half_tE19Flash_kernel_traitsILi256ELi128ELi64ELi8ES3_EELb0ELb1ELb0ELb1ELb0ELb0ELb0ELb0EEEvNS_16Flash_fwd_paramsE --------------------------
	.section	.text._ZN5flash16flash_fwd_kernelI23Flash_fwd_kernel_traitsILi256ELi128ELi64ELi8ELb0ELb0EN7cutlass6half_tE19Flash_kernel_traitsILi256ELi128ELi64ELi8ES3_EELb0ELb1ELb0ELb1ELb0ELb0ELb0ELb0EEEvNS_16Flash_fwd_paramsE,"ax",@progbits
	.sectioninfo	@"SHI_REGISTERS=253"
	.align	128
        .global         _ZN5flash16flash_fwd_kernelI23Flash_fwd_kernel_traitsILi256ELi128ELi64ELi8ELb0ELb0EN7cutlass6half_tE19Flash_kernel_traitsILi256ELi128ELi64ELi8ES3_EELb0ELb1ELb0ELb1ELb0ELb0ELb0ELb0EEEvNS_16Flash_fwd_paramsE
        .type           _ZN5flash16flash_fwd_kernelI23Flash_fwd_kernel_traitsILi256ELi128ELi64ELi8ELb0ELb0EN7cutlass6half_tE19Flash_kernel_traitsILi256ELi128ELi64ELi8ES3_EELb0ELb1ELb0ELb1ELb0ELb0ELb0ELb0EEEvNS_16Flash_fwd_paramsE,@function
        .size           _ZN5flash16flash_fwd_kernelI23Flash_fwd_kernel_traitsILi256ELi128ELi64ELi8ELb0ELb0EN7cutlass6half_tE19Flash_kernel_traitsILi256ELi128ELi64ELi8ES3_EELb0ELb1ELb0ELb1ELb0ELb0ELb0ELb0EEEvNS_16Flash_fwd_paramsE,(.L_x_1076 - _ZN5flash16flash_fwd_kernelI23Flash_fwd_kernel_traitsILi256ELi128ELi64ELi8ELb0ELb0EN7cutlass6half_tE19Flash_kernel_traitsILi256ELi128ELi64ELi8ES3_EELb0ELb1ELb0ELb1ELb0ELb0ELb0ELb0EEEvNS_16Flash_fwd_paramsE)
        .other          _ZN5flash16flash_fwd_kernelI23Flash_fwd_kernel_traitsILi256ELi128ELi64ELi8ELb0ELb0EN7cutlass6half_tE19Flash_kernel_traitsILi256ELi128ELi64ELi8ES3_EELb0ELb1ELb0ELb1ELb0ELb0ELb0ELb0EEEvNS_16Flash_fwd_paramsE,@"STO_CUDA_ENTRY STV_DEFAULT"
_ZN5flash16flash_fwd_kernelI23Flash_fwd_kernel_traitsILi256ELi128ELi64ELi8ELb0ELb0EN7cutlass6half_tE19Flash_kernel_traitsILi256ELi128ELi64ELi8ES3_EELb0ELb1ELb0ELb1ELb0ELb0ELb0ELb0EEEvNS_16Flash_fwd_paramsE:
.text._ZN5flash16flash_fwd_kernelI23Flash_fwd_kernel_traitsILi256ELi128ELi64ELi8ELb0ELb0EN7cutlass6half_tE19Flash_kernel_traitsILi256ELi128ELi64ELi8ES3_EELb0ELb1ELb0ELb1ELb0ELb0ELb0ELb0EEEvNS_16Flash_fwd_paramsE:
        /* <DEDUP_REMOVED lines=56> */
.L_x_230:
[----:B-1----:R-:W-:Y:S02]  /*0380*/  ULDC UR6, c[0x0][0x218] ;  /* 0x0000860000067ab9 */ /* 0x002fe40000000800 */
.L_x_231:
        /* <DEDUP_REMOVED lines=45> */
[----:B------:R-:W-:Y:S02]  /*0660*/  @UP0 UIADD3 UR11, UR25, UR8, URZ ;  /* 0x00000008190b0290 */ /* 0x000fe4000fffe03f */
[----:B------:R-:W-:Y:S02]  /*0670*/  @UP1 UIMAD UR23, UR13, UR5, UR27 ;  /* 0x000000050d1712a4 */ /* 0x000fe4000f8e021b */
[----:B------:R-:W-:Y:S02]  /*0680*/  @!UP1 UIMAD UR10, UR10, UR6, URZ ;  /* 0x000000060a0a92a4 */ /* 0x000fe4000f8e023f */
[----:B------:R-:W-:Y:S02]  /*0690*/  ULDC.64 UR4, c[0x0][0x198] ;  /* 0x0000660000047ab9 */ /* 0x000fe40000000a00 */
        /* <DEDUP_REMOVED lines=15> */
[----:B------:R-:W-:Y:S02]  /*0790*/  UIADD3 UR11, UR27, UR10, URZ ;  /* 0x0000000a1b0b7290 */ /* 0x000fe4000fffe03f */
[----:B------:R-:W-:Y:S02]  /*07a0*/  ULDC.64 UR4, c[0x0][0x180] ;  /* 0x0000600000047ab9 */ /* 0x000fe40000000a00 */
[----:B------:R-:W-:Y:S02]  /*07b0*/  UMOV UR10, UR26 ;  /* 0x0000001a000a7c82 */ /* 0x000fe40008000000 */
[----:B------:R-:W-:Y:S02]  /*07c0*/  UIMAD UR7, UR7, UR4, URZ ;  /* 0x00000004070772a4 */ /* 0x000fe4000f8e023f */
[----:B------:R-:W-:Y:S02]  /*07d0*/  UIMAD.WIDE.U32 UR26, UR22, UR4, UR10 ;  /* 0x00000004161a72a5 */ /* 0x000fe4000f8e000a */
[----:B------:R-:W-:-:S04]  /*07e0*/  UIMAD UR5, UR22, UR5, UR7 ;  /* 0x00000005160572a4 */ /* 0x000fc8000f8e0207 */
[----:B------:R-:W-:Y:S02]  /*07f0*/  UIADD3 UR10, UR27, UR5, URZ ;  /* 0x000000051b0a7290 */ /* 0x000fe4000fffe03f */
[----:B------:R-:W-:Y:S02]  /*0800*/  UMOV UR12, UR26 ;  /* 0x0000001a000c7c82 */ /* 0x000fe40008000000 */
.L_x_233:
        /* <DEDUP_REMOVED lines=50> */
.L_x_234:
        /* <DEDUP_REMOVED lines=8> */
[----:B------:R-:W-:Y:S01]  /*0bb0*/  SHF.R.S32.HI R244, RZ, 0x3, R3 ;  /* 0x00000003fff47819 */ /* 0x000fe20000011403 */
[----:B------:R-:W-:Y:S01]  /*0bc0*/  UIMAD UR25, UR8, UR5, UR4 ;  /* 0x00000005081972a4 */ /* 0x000fe2000f8e0204 */
[----:B------:R-:W-:-:S02]  /*0bd0*/  LOP3.LUT R3, R3, 0xfffffff8, RZ, 0xc0, !PT ;  /* 0xfffffff803037812 */ /* 0x000fc400078ec0ff */
        /* <DEDUP_REMOVED lines=9> */
[----:B------:R-:W-:Y:S01]  /*0c70*/  ULDC.64 UR4, c[0x0][0x1a8] ;  /* 0x00006a0000047ab9 */ /* 0x000fe20000000a00 */
[----:B------:R-:W-:Y:S01]  /*0c80*/  SHF.R.S32.HI R0, RZ, 0x1f, R4 ;  /* 0x0000001fff007819 */ /* 0x000fe20000011404 */
[----:B------:R-:W-:Y:S01]  /*0c90*/  UIMAD UR4, UR19, UR4, URZ ;  /* 0x00000004130472a4 */ /* 0x000fe2000f8e023f */
[----:B------:R-:W-:Y:S01]  /*0ca0*/  LOP3.LUT R229, R229, 0xfffffffe, RZ, 0xc0, !PT ;  /* 0xfffffffee5e57812 */ /* 0x000fe200078ec0ff */
[----:B------:R-:W-:Y:S01]  /*0cb0*/  IMAD.WIDE R18, R18, 0x80, R244 ;  /* 0x0000008012127825 */ /* 0x000fe200078e02f4 */
[----:B------:R-:W-:Y:S01]  /*0cc0*/  LOP3.LUT R2, R233, 0x38, R242, 0xf8, !PT ;  /* 0x00000038e9027812 */ /* 0x000fe200078ef8f2 */
[----:B------:R-:W-:Y:S01]  /*0cd0*/  UIMAD UR4, UR24, UR5, UR4 ;  /* 0x00000005180472a4 */ /* 0x000fe2000f8e0204 */
[----:B------:R-:W-:Y:S01]  /*0ce0*/  LEA.HI R0, R0, R4, RZ, 0x3 ;  /* 0x0000000400007211 */ /* 0x000fe200078f18ff */
[----:B------:R-:W-:Y:S01]  /*0cf0*/  IMAD.IADD R229, R5, 0x1, -R229 ;  /* 0x0000000105e57824 */ /* 0x000fe200078e0ae5 */
[----:B------:R-:W-:-:S02]  /*0d00*/  SHF.R.U32.HI R233, RZ, 0x3, R233 ;  /* 0x00000003ffe97819 */ /* 0x000fc400000116e9 */
[C---:B------:R-:W-:Y:S01]  /*0d10*/  LOP3.LUT R5, R0.reuse, 0xfffffff8, RZ, 0xc0, !PT ;  /* 0xfffffff800057812 */ /* 0x040fe200078ec0ff */
[----:B------:R-:W-:Y:S01]  /*0d20*/  IMAD.SHL.U32 R0, R0, 0x40, RZ ;  /* 0x0000004000007824 */ /* 0x000fe200078e00ff */
[----:B------:R-:W-:Y:S02]  /*0d30*/  LOP3.LUT R233, R2, R233, RZ, 0x3c, !PT ;  /* 0x000000e902e97212 */ /* 0x000fe400078e3cff */
        /* <DEDUP_REMOVED lines=9> */
[----:B------:R-:W-:Y:S01]  /*0dd0*/  UIADD3 UR23, -UR16, UR18, URZ ;  /* 0x0000001210177290 */ /* 0x000fe2000fffe13f */
[C---:B------:R-:W-:Y:S01]  /*0de0*/  LOP3.LUT P2, RZ, R5.reuse, 0x2, RZ, 0xc0, !PT ;  /* 0x0000000205ff7812 */ /* 0x040fe2000784c0ff */
[----:B------:R-:W-:Y:S01]  /*0df0*/  IMAD.SHL.U32 R5, R5, 0x40, RZ ;  /* 0x0000004005057824 */ /* 0x000fe200078e00ff */
[----:B------:R-:W-:Y:S01]  /*0e00*/  LOP3.LUT R233, R233, 0xfffffe00, R2, 0xf8, !PT ;  /* 0xfffffe00e9e97812 */ /* 0x000fe200078ef802 */
[----:B------:R-:W-:Y:S01]  /*0e10*/  IMAD R2, R245, c[0x0][0x1a0], RZ ;  /* 0x00006800f5027a24 */ /* 0x000fe200078e02ff */
[----:B------:R-:W-:Y:S01]  /*0e20*/  IADD3 R10, P0, R10, UR14, RZ ;  /* 0x0000000e0a0a7c10 */ /* 0x000fe2000ff1e0ff */
[----:B-1----:R-:W-:Y:S01]  /*0e30*/  IMAD.WIDE.U32 R14, R14, c[0x0][0x1a8], R8 ;  /* 0x00006a000e0e7a25 */ /* 0x002fe200078e0008 */
[----:B------:R-:W-:Y:S01]  /*0e40*/  LOP3.LUT R5, R5, 0x1c0, RZ, 0xc0, !PT ;  /* 0x000001c005057812 */ /* 0x000fe200078ec0ff */
[----:B------:R-:W-:Y:S01]  /*0e50*/  ULDC.64 UR6, c[0x0][0x1b8] ;  /* 0x00006e0000067ab9 */ /* 0x000fe20000000a00 */
[----:B------:R-:W-:Y:S01]  /*0e60*/  LEA.HI R7, R7, R6, RZ, 0x5 ;  /* 0x0000000607077211 */ /* 0x000fe200078f28ff */
[----:B------:R-:W-:Y:S01]  /*0e70*/  IMAD.WIDE.U32 R12, R244, c[0x0][0x198], R242 ;  /* 0x00006600f40c7a25 */ /* 0x000fe200078e00f2 */
[----:B------:R-:W-:Y:S01]  /*0e80*/  UIMAD UR6, UR26, UR6, URZ ;  /* 0x000000061a0672a4 */ /* 0x000fe2000f8e023f */
[----:B------:R-:W-:-:S02]  /*0e90*/  IADD3 R17, R15, UR4, RZ ;  /* 0x000000040f117c10 */ /* 0x000fc4000fffe0ff */
[----:B------:R-:W-:Y:S01]  /*0ea0*/  IMAD.SHL.U32 R8, R229, 0x8, RZ ;  /* 0x00000008e5087824 */ /* 0x000fe200078e00ff */
[----:B------:R-:W-:Y:S01]  /*0eb0*/  IADD3 R238, P1, R12, UR12, RZ ;  /* 0x0000000c0cee7c10 */ /* 0x000fe2000ff3e0ff */
[C---:B------:R-:W-:Y:S01]  /*0ec0*/  IMAD R2, R244.reuse, c[0x0][0x1a4], R2 ;  /* 0x00006900f4027a24 */ /* 0x040fe200078e0202 */
[----:B------:R-:W-:Y:S01]  /*0ed0*/  UIMAD UR6, UR8, UR7, UR6 ;  /* 0x00000007080672a4 */ /* 0x000fe2000f8e0206 */
[C---:B------:R-:W-:Y:S01]  /*0ee0*/  IMAD R4, R244.reuse, c[0x0][0x19c], R4 ;  /* 0x00006700f4047a24 */ /* 0x040fe200078e0204 */
[----:B------:R-:W-:Y:S01]  /*0ef0*/  LOP3.LUT R8, R5, 0x8, R8, 0xf8, !PT ;  /* 0x0000000805087812 */ /* 0x000fe200078ef808 */
[----:B------:R-:W-:Y:S01]  /*0f00*/  IMAD.SHL.U32 R233, R233, 0x2, RZ ;  /* 0x00000002e9e97824 */ /* 0x000fe200078e00ff */
[----:B------:R-:W-:Y:S02]  /*0f10*/  SHF.R.U32.HI R5, RZ, 0x3, R5 ;  /* 0x00000003ff057819 */ /* 0x000fe40000011605 */
[----:B------:R-:W-:Y:S01]  /*0f20*/  IADD3.X R11, R11, UR11, R2, P0, !PT ;  /* 0x0000000b0b0b7c10 */ /* 0x000fe200087fe402 */
[----:B------:R-:W-:Y:S01]  /*0f30*/  IMAD.U32 R2, RZ, RZ, UR8 ;  /* 0x00000008ff027e24 */ /* 0x000fe2000f8e00ff */
[----:B------:R-:W-:-:S02]  /*0f40*/  ISETP.GE.AND P0, PT, R244, UR23, PT ;  /* 0x00000017f4007c0c */ /* 0x000fc4000bf06270 */
[----:B------:R-:W-:Y:S02]  /*0f50*/  IADD3.X R239, R13, UR10, R4, P1, !PT ;  /* 0x0000000a0def7c10 */ /* 0x000fe40008ffe404 */
[----:B------:R-:W-:Y:S01]  /*0f60*/  LOP3.LUT R4, R8, R5, RZ, 0x3c, !PT ;  /* 0x0000000508047212 */ /* 0x000fe200078e3cff */
[----:B------:R-:W-:Y:S01]  /*0f70*/  IMAD.U32 R8, RZ, RZ, UR8 ;  /* 0x00000008ff087e24 */ /* 0x000fe2000f8e00ff */
[----:B------:R-:W-:Y:S01]  /*0f80*/  IADD3 R236, R242, 0x40, RZ ;  /* 0x00000040f2ec7810 */ /* 0x000fe20007ffe0ff */
[----:B------:R-:W-:Y:S01]  /*0f90*/  IMAD.WIDE.U32 R238, R2, c[0x0][0x1b0], R238 ;  /* 0x00006c0002ee7a25 */ /* 0x000fe200078e00ee */
[----:B------:R-:W-:Y:S02]  /*0fa0*/  LOP3.LUT R4, R4, 0xfffffe00, R0, 0xf8, !PT ;  /* 0xfffffe0004047812 */ /* 0x000fe400078ef800 */
[----:B------:R-:W-:Y:S01]  /*0fb0*/  IADD3 R235, R242, 0x80, RZ ;  /* 0x00000080f2eb7810 */ /* 0x000fe20007ffe0ff */
[----:B------:R-:W-:Y:S01]  /*0fc0*/  IMAD.WIDE.U32 R8, R8, c[0x0][0x1b8], R10 ;  /* 0x00006e0008087a25 */ /* 0x000fe200078e000a */
[----:B------:R-:W-:-:S02]  /*0fd0*/  LOP3.LUT R10, R7, 0xffffffe0, RZ, 0xc0, !PT ;  /* 0xffffffe0070a7812 */ /* 0x000fc400078ec0ff */
[----:B------:R-:W-:Y:S01]  /*0fe0*/  IADD3 R241, R239, UR25, RZ ;  /* 0x00000019eff17c10 */ /* 0x000fe2000fffe0ff */
[----:B------:R-:W-:Y:S01]  /*0ff0*/  IMAD.MOV.U32 R2, RZ, RZ, 0x10 ;  /* 0x00000010ff027424 */ /* 0x000fe200078e00ff */
[----:B------:R-:W-:Y:S01]  /*1000*/  IADD3 R11, R9, UR6, RZ ;  /* 0x00000006090b7c10 */ /* 0x000fe2000fffe0ff */
[----:B------:R-:W-:Y:S01]  /*1010*/  IMAD.MOV.U32 R0, RZ, RZ, 0x20 ;  /* 0x00000020ff007424 */ /* 0x000fe200078e00ff */
[----:B------:R-:W-:Y:S01]  /*1020*/  SHF.R.S32.HI R7, RZ, 0x5, R7 ;  /* 0x00000005ff077819 */ /* 0x000fe20000011407 */
[----:B------:R-:W-:Y:S01]  /*1030*/  IMAD.IADD R10, R6, 0x1, -R10 ;  /* 0x00000001060a7824 */ /* 0x000fe200078e0a0a */
        /* <DEDUP_REMOVED lines=42> */
.L_x_236:
[----:B------:R-:W-:Y:S05]  /*12e0*/  BSYNC B0 ;  /* 0x0000000000007941 */ /* 0x000fea0003800000 */
.L_x_235:
        /* <DEDUP_REMOVED lines=45> */
.L_x_238:
[----:B------:R-:W-:Y:S05]  /*15c0*/  BSYNC B0 ;  /* 0x0000000000007941 */ /* 0x000fea0003800000 */
.L_x_237:
        /* <DEDUP_REMOVED lines=45> */
.L_x_240:
[----:B------:R-:W-:Y:S05]  /*18a0*/  BSYNC B0 ;  /* 0x0000000000007941 */ /* 0x000fea0003800000 */
.L_x_239:
        /* <DEDUP_REMOVED lines=48> */
.L_x_242:
[----:B------:R-:W-:Y:S05]  /*1bb0*/  BSYNC B0 ;  /* 0x0000000000007941 */ /* 0x000fea0003800000 */
.L_x_241:
        /* <DEDUP_REMOVED lines=45> */
.L_x_244:
[----:B------:R-:W-:Y:S05]  /*1e90*/  BSYNC B0 ;  /* 0x0000000000007941 */ /* 0x000fea0003800000 */
.L_x_243:
[----:B------:R-:W-:Y:S01]  /*1ea0*/  ISETP.GE.AND P0, PT, R12, UR25, PT ;  /* 0x000000190c007c0c */ /* 0x000fe2000bf06270 */
[----:B------:R-:W-:Y:S01]  /*1eb0*/  UMOV UR27, 0x5 ;  /* 0x00000005001b7882 */ /* 0x000fe20000000000 */
[----:B------:R-:W-:Y:S01]  /*1ec0*/  BSSY B0, `(.L_x_245) ;  /* 0x0000028000007945 */ /* 0x000fe20003800000 */
[----:B------:R-:W-:Y:S02]  /*1ed0*/  ULDC UR33, c[0x0][0x19c] ;  /* 0x0000670000217ab9 */ /* 0x000fe40000000800 */
[----:B------:R-:W-:Y:S02]  /*1ee0*/  USHF.L.U32 UR31, UR4, 0x5, URZ ;  /* 0x00000005041f7899 */ /* 0x000fe4000800063f */
[----:B------:R-:W-:-:S06]  /*1ef0*/  USHF.L.U64.HI UR33, UR4, UR27, UR33 ;  /* 0x0000001b04217299 */ /* 0x000fcc0008010221 */
        /* <DEDUP_REMOVED lines=36> */
.L_x_246:
[----:B------:R-:W-:Y:S05]  /*2140*/  BSYNC B0 ;  /* 0x0000000000007941 */ /* 0x000fea0003800000 */
.L_x_245:
[----:B------:R-:W-:Y:S01]  /*2150*/  ULDC.64 UR4, c[0x0][0x318] ;  /* 0x0000c60000047ab9 */ /* 0x000fe20000000a00 */
[----:B------:R-:W0:Y:S01]  /*2160*/  LDGDEPBAR ;  /* 0x00000000000079af */ /* 0x000e220000000000 */
[----:B------:R-:W-:-:S04]  /*2170*/  UISETP.NE.U32.AND UP1, UPT, URZ, UR4, UPT ;  /* 0x000000043f00728c */ /* 0x000fc8000bf25070 */
        /* <DEDUP_REMOVED lines=15> */
[----:B-1----:R-:W-:-:S05]  /*2270*/  IMAD.U32 R14, RZ, RZ, UR6 ;  /* 0x00000006ff0e7e24 */ /* 0x002fca000f8e00ff */
[----:B------:R-:W-:Y:S01]  /*2280*/  IMAD.U32 R15, RZ, RZ, UR7 ;  /* 0x00000007ff0f7e24 */ /* 0x000fe2000f8e00ff */
[----:B------:R-:W1:Y:S01]  /*2290*/  @P0 MUFU.RCP R13, c[0x0][0x238] ;  /* 0x00008e00000d0b08 */ /* 0x000e620000001000 */
[----:B------:R-:W-:Y:S01]  /*22a0*/  ISETP.GE.AND P1, PT, R244, UR25, PT ;  /* 0x00000019f4007c0c */ /* 0x000fe2000bf26270 */
[----:B------:R-:W-:Y:S02]  /*22b0*/  ULDC.64 UR6, c[0x0][0x1a0] ;  /* 0x0000680000067ab9 */ /* 0x000fe40000000a00 */
[----:B------:R-:W1:Y:S01]  /*22c0*/  @P0 LDG.E R14, [R14.64] ;  /* 0x000000140e0e0981 */ /* 0x000e62000c1e1900 */
[----:B------:R-:W-:Y:S01]  /*22d0*/  USHF.L.U32 UR5, UR6, 0x6, URZ ;  /* 0x0000000606057899 */ /* 0x000fe2000800063f */
[----:B------:R-:W-:Y:S01]  /*22e0*/  IMAD.SHL.U32 R232, R6, 0x2, RZ ;  /* 0x0000000206e87824 */ /* 0x000fe200078e00ff */
[----:B------:R-:W-:Y:S01]  /*22f0*/  USHF.L.U64.HI UR28, UR6, UR28, UR7 ;  /* 0x0000001c061c7299 */ /* 0x000fe20008010207 */
[----:B------:R-:W-:Y:S03]  /*2300*/  BAR.SYNC.DEFER_BLOCKING 0x0 ;  /* 0x0000000000007b1d */ /* 0x000fe60000010000 */
[----:B------:R-:W-:Y:S01]  /*2310*/  UIMAD UR4, UR28, UR26, URZ ;  /* 0x0000001a1c0472a4 */ /* 0x000fe2000f8e023f */
[----:B------:R-:W-:Y:S01]  /*2320*/  IMAD.U32 R231, RZ, RZ, UR5 ;  /* 0x00000005ffe77e24 */ /* 0x000fe2000f8e00ff */
[----:B------:R-:W-:Y:S01]  /*2330*/  LOP3.LUT R232, R232, 0x6, RZ, 0xc0, !PT ;  /* 0x00000006e8e87812 */ /* 0x000fe200078ec0ff */
[----:B------:R-:W-:Y:S01]  /*2340*/  BSSY B0, `(.L_x_247) ;  /* 0x0000032000007945 */ /* 0x000fe20003800000 */
[----:B------:R-:W-:-:S03]  /*2350*/  UIMAD UR32, UR32, UR5, UR4 ;  /* 0x00000005202072a4 */ /* 0x000fc6000f8e0204 */
[----:B------:R-:W-:Y:S01]  /*2360*/  UMOV UR4, URZ ;  /* 0x0000003f00047c82 */ /* 0x000fe20008000000 */
[----:B------:R2:W-:Y:S04]  /*2370*/  @P1 STS.128 [R233+0x18000], RZ ;  /* 0x018000ffe9001388 */ /* 0x0005e80000000c00 */
[----:B------:R2:W-:Y:S04]  /*2380*/  @P1 STS.128 [R233+0x1a000], RZ ;  /* 0x01a000ffe9001388 */ /* 0x0005e80000000c00 */
[----:B------:R2:W-:Y:S04]  /*2390*/  @P1 STS.128 [R233+0x1c000], RZ ;  /* 0x01c000ffe9001388 */ /* 0x0005e80000000c00 */
[----:B------:R2:W-:Y:S01]  /*23a0*/  @P1 STS.128 [R233+0x1e000], RZ ;  /* 0x01e000ffe9001388 */ /* 0x0005e20000000c00 */
[----:B-1----:R-:W-:-:S04]  /*23b0*/  @P0 FMUL.FTZ R13, R14, R13 ;  /* 0x0000000d0e0d0220 */ /* 0x002fc80000410000 */
[----:B------:R1:W3:Y:S02]  /*23c0*/  @P0 R2UR UR19, R13 ;  /* 0x000000000d1303c2 */ /* 0x0002e400000e0000 */
[----:B-1----:R-:W-:Y:S01]  /*23d0*/  SHF.R.S32.HI R13, RZ, 0x1f, R10 ;  /* 0x0000001fff0d7819 */ /* 0x002fe2000001140a */
[----:B---3--:R-:W-:-:S03]  /*23e0*/  @UP1 UMOV UR4, UR19 ;  /* 0x0000001300041c82 */ /* 0x008fc60008000000 */
[----:B------:R-:W-:Y:S01]  /*23f0*/  LEA.HI R13, R13, R10, RZ, 0x2 ;  /* 0x0000000a0d0d7211 */ /* 0x000fe200078f10ff */
[----:B------:R-:W-:-:S03]  /*2400*/  IMAD.MOV.U32 R10, RZ, RZ, R8 ;  /* 0x000000ffff0a7224 */ /* 0x000fc600078e0008 */
[----:B------:R-:W-:Y:S01]  /*2410*/  SHF.R.S32.HI R6, RZ, 0x2, R13 ;  /* 0x00000002ff067819 */ /* 0x000fe2000001140d */
[----:B------:R-:W-:-:S05]  /*2420*/  IMAD.WIDE.U32 R14, R231, UR26, R10 ;  /* 0x0000001ae70e7c25 */ /* 0x000fca000f8e000a */
[----:B------:R-:W-:Y:S01]  /*2430*/  IADD3 R13, R15, UR32, RZ ;  /* 0x000000200f0d7c10 */ /* 0x000fe2000fffe0ff */
[----:B------:R-:W-:Y:S05]  /*2440*/  @P1 BRA `(.L_x_248) ;  /* 0x0000021000001947 */ /* 0x000fea0003800000 */
[----:B--2---:R-:W-:Y:S02]  /*2450*/  ISETP.GE.AND P5, PT, R242, c[0x0][0x220], PT ;  /* 0x00008800f2007a0c */ /* 0x004fe40003fa6270 */
        /* <DEDUP_REMOVED lines=32> */
.L_x_248:
[----:B--2---:R-:W-:Y:S05]  /*2660*/  BSYNC B0 ;  /* 0x0000000000007941 */ /* 0x004fea0003800000 */
.L_x_247:
        /* <DEDUP_REMOVED lines=17> */
[C---:B-1----:R-:W-:Y:S02]  /*2780*/  @!P5 LEA R18, P6, R12.reuse, c[0x0][0x170], 0x1 ;  /* 0x00005c000c12da11 */ /* 0x042fe400078c08ff */
        /* <DEDUP_REMOVED lines=27> */
.L_x_250:
[----:B------:R-:W-:Y:S05]  /*2940*/  BSYNC B0 ;  /* 0x0000000000007941 */ /* 0x000fea0003800000 */
.L_x_249:
[C---:B------:R-:W-:Y:S01]  /*2950*/  IMAD.SHL.U32 R13, R3.reuse, 0x40, RZ ;  /* 0x00000040030d7824 */ /* 0x040fe200078e00ff */
[----:B------:R-:W-:Y:S01]  /*2960*/  R2P PR, R3, 0x6 ;  /* 0x0000000603007804 */ /* 0x000fe20000000000 */
[----:B------:R-:W-:Y:S01]  /*2970*/  IMAD.SHL.U32 R12, R244, 0x8, RZ ;  /* 0x00000008f40c7824 */ /* 0x000fe200078e00ff */
[----:B------:R-:W0:Y:S01]  /*2980*/  LDGDEPBAR ;  /* 0x00000000000079af */ /* 0x000e220000000000 */
[----:B------:R-:W-:Y:S01]  /*2990*/  IMAD R230, R7, 0x400, R4 ;  /* 0x0000040007e67824 */ /* 0x000fe200078e0204 */
        /* <DEDUP_REMOVED lines=17> */
[----:B------:R-:W4:Y:S01]  /*2ab0*/  LDSM.16.M88.4 R28, [R229+0x10000] ;  /* 0x01000000e51c783b */ /* 0x000f220000000200 */
[----:B------:R-:W-:-:S02]  /*2ac0*/  IADD3 R3, R229, 0x10000, RZ ;  /* 0x00010000e5037810 */ /* 0x000fc40007ffe0ff */
[----:B------:R-:W-:Y:S01]  /*2ad0*/  IADD3 R227, R229, 0x10020, RZ ;  /* 0x00010020e5e37810 */ /* 0x000fe20007ffe0ff */
[----:B-1----:R-:W1:Y:S01]  /*2ae0*/  LDSM.16.M88.4 R20, [R229+0x10800] ;  /* 0x01080000e514783b */ /* 0x002e620000000200 */
[----:B------:R-:W-:Y:S01]  /*2af0*/  @P1 IADD3 R227, R3, -0x20, RZ ;  /* 0xffffffe003e31810 */ /* 0x000fe20007ffe0ff */
[----:B------:R-:W-:Y:S02]  /*2b00*/  IMAD.MOV.U32 R3, RZ, RZ, 0x40 ;  /* 0x00000040ff037424 */ /* 0x000fe400078e00ff */
[----:B------:R-:W5:Y:S01]  /*2b10*/  LDSM.16.M88.4 R64, [R229+0x11000] ;  /* 0x01100000e540783b */ /* 0x000f620000000200 */
[----:B------:R-:W-:Y:S02]  /*2b20*/  IADD3 R219, R227, 0x800, RZ ;  /* 0x00000800e3db7810 */ /* 0x000fe40007ffe0ff */
[----:B------:R-:W-:Y:S01]  /*2b30*/  SEL R3, R3, 0xffffffc0, !P2 ;  /* 0xffffffc003037807 */ /* 0x000fe20005000000 */
[----:B---3--:R-:W3:Y:S01]  /*2b40*/  LDSM.16.M88.4 R16, [R229+0x11800] ;  /* 0x01180000e510783b */ /* 0x008ee20000000200 */
[----:B------:R-:W-:-:S02]  /*2b50*/  IADD3 R218, R227, 0x1000, RZ ;  /* 0x00001000e3da7810 */ /* 0x000fc40007ffe0ff */
[----:B------:R-:W-:Y:S01]  /*2b60*/  IADD3 R217, R227, 0x1800, RZ ;  /* 0x00001800e3d97810 */ /* 0x000fe20007ffe0ff */
[----:B------:R-:W2:Y:S01]  /*2b70*/  LDSM.16.M88.4 R48, [R227] ;  /* 0x00000000e330783b */ /* 0x000ea20000000200 */
        /* <DEDUP_REMOVED lines=18> */
[----:B----4-:R-:W-:Y:S01]  /*2ca0*/  HMMA.16816.F32 R32, R56, R28, RZ ;  /* 0x0000001c3820723c */ /* 0x010fe200000018ff */
[----:B------:R-:W-:-:S07]  /*2cb0*/  IADD3 R204, R227, 0x7800, RZ ;  /* 0x00007800e3cc7810 */ /* 0x000fce0007ffe0ff */
[C---:B-1----:R-:W-:Y:S08]  /*2cc0*/  HMMA.16816.F32 R24, R56.reuse, R20, RZ ;  /* 0x000000143818723c */ /* 0x042ff000000018ff */
[C---:B------:R-:W-:Y:S08]  /*2cd0*/  HMMA.16816.F32 R28, R56.reuse, R30, RZ ;  /* 0x0000001e381c723c */ /* 0x040ff000000018ff */
[C---:B------:R-:W-:Y:S08]  /*2ce0*/  HMMA.16816.F32 R20, R56.reuse, R22, RZ ;  /* 0x000000163814723c */ /* 0x040ff000000018ff */
[C---:B-----5:R-:W-:Y:S08]  /*2cf0*/  HMMA.16816.F32 R68, R56.reuse, R64, RZ ;  /* 0x000000403844723c */ /* 0x060ff000000018ff */
[C---:B------:R-:W-:Y:S08]  /*2d00*/  HMMA.16816.F32 R64, R56.reuse, R66, RZ ;  /* 0x000000423840723c */ /* 0x040ff000000018ff */
[C---:B---3--:R-:W-:Y:S08]  /*2d10*/  HMMA.16816.F32 R60, R56.reuse, R16, RZ ;  /* 0x00000010383c723c */ /* 0x048ff000000018ff */
[----:B------:R-:W-:Y:S01]  /*2d20*/  HMMA.16816.F32 R56, R56, R18, RZ ;  /* 0x000000123838723c */ /* 0x000fe200000018ff */
        /* <DEDUP_REMOVED lines=395> */
.L_x_253:
[----:B------:R-:W-:Y:S05]  /*45e0*/  BSYNC B0 ;  /* 0x0000000000007941 */ /* 0x000fea0003800000 */
.L_x_252:
[----:B------:R-:W0:Y:S02]  /*45f0*/  LDGDEPBAR ;  /* 0x00000000000079af */ /* 0x000e240000000000 */
.L_x_251:
        /* <DEDUP_REMOVED lines=76> */
[----:B------:R-:W-:Y:S01]  /*4ac0*/  LDSM.16.MT88.4 R24, [R224+0x1a800] ;  /* 0x01a80000e018783b */ /* 0x000fe20000004200 */
[--C-:B------:R-:W-:Y:S02]  /*4ad0*/  FFMA.FTZ R2, R15, c[0x0][0x23c], -R170.reuse ;  /* 0x00008f000f027a23 */ /* 0x100fe400000108aa */
[--C-:B------:R-:W-:Y:S01]  /*4ae0*/  FFMA.FTZ R175, R12, c[0x0][0x23c], -R189.reuse ;  /* 0x00008f000caf7a23 */ /* 0x100fe200000108bd */
[----:B------:R-:W1:Y:S01]  /*4af0*/  LDSM.16.MT88.4 R4, [R220+0x1e000] ;  /* 0x01e00000dc04783b */ /* 0x000e620000004200 */
[--C-:B------:R-:W-:Y:S01]  /*4b00*/  FFMA.FTZ R166, R13, c[0x0][0x23c], -R189.reuse ;  /* 0x00008f000da67a23 */ /* 0x100fe200000108bd */
[----:B------:R-:W-:Y:S01]  /*4b10*/  MUFU.EX2 R177, R177 ;  /* 0x000000b100b17308 */ /* 0x000fe20000000800 */
[----:B------:R-:W-:Y:S01]  /*4b20*/  FFMA.FTZ R165, R14, c[0x0][0x23c], -R189 ;  /* 0x00008f000ea57a23 */ /* 0x000fe200000108bd */
[----:B------:R-:W-:Y:S01]  /*4b30*/  LDSM.16.MT88.4 R32, [R220+0x1a800] ;  /* 0x01a80000dc20783b */ /* 0x000fe20000004200 */
[----:B------:R-:W-:-:S02]  /*4b40*/  FFMA.FTZ R167, R28, c[0x0][0x23c], -R170 ;  /* 0x00008f001ca77a23 */ /* 0x000fc400000108aa */
[--C-:B------:R-:W-:Y:S01]  /*4b50*/  FFMA.FTZ R0, R20, c[0x0][0x23c], -R189.reuse ;  /* 0x00008f0014007a23 */ /* 0x100fe200000108bd */
[----:B------:R-:W1:Y:S01]  /*4b60*/  LDSM.16.MT88.4 R12, [R222+0x18800] ;  /* 0x01880000de0c783b */ /* 0x000e620000004200 */
[--C-:B------:R-:W-:Y:S01]  /*4b70*/  FFMA.FTZ R183, R183, c[0x0][0x23c], -R170.reuse ;  /* 0x00008f00b7b77a23 */ /* 0x100fe200000108aa */
[----:B------:R-:W3:Y:S01]  /*4b80*/  MUFU.EX2 R173, R173 ;  /* 0x000000ad00ad7308 */ /* 0x000ee20000000800 */
[----:B--2---:R-:W-:Y:S01]  /*4b90*/  F2FP.PACK_AB R144, R178, R179 ;  /* 0x000000b3b290723e */ /* 0x004fe200000000ff */
[----:B------:R-:W2:Y:S01]  /*4ba0*/  LDSM.16.MT88.4 R20, [R220+0x18800] ;  /* 0x01880000dc14783b */ /* 0x000ea20000004200 */
[--C-:B------:R-:W-:Y:S02]  /*4bb0*/  FFMA.FTZ R184, R184, c[0x0][0x23c], -R170.reuse ;  /* 0x00008f00b8b87a23 */ /* 0x100fe400000108aa */
[--C-:B------:R-:W-:Y:S01]  /*4bc0*/  FFMA.FTZ R185, R185, c[0x0][0x23c], -R170.reuse ;  /* 0x00008f00b9b97a23 */ /* 0x100fe200000108aa */
[----:B------:R-:W1:Y:S01]  /*4bd0*/  LDSM.16.MT88.4 R28, [R221+0x18800] ;  /* 0x01880000dd1c783b */ /* 0x000e620000004200 */
        /* <DEDUP_REMOVED lines=319> */
[----:B------:R-:W4:Y:S01]  /*5fd0*/  I2F R166, R2 ;  /* 0x0000000200a67306 */ /* 0x000f220000201400 */
[C---:B------:R-:W-:Y:S01]  /*5fe0*/  ISETP.GE.AND P0, PT, R2.reuse, R197, PT ;  /* 0x000000c50200720c */ /* 0x040fe20003f06270 */
[----:B------:R-:W-:Y:S01]  /*5ff0*/  @!PT LDS RZ, [RZ] ;  /* 0x00000000fffff984 */ /* 0x000fe20000000800 */
[----:B------:R-:W-:Y:S01]  /*6000*/  @!PT LDS RZ, [RZ] ;  /* 0x00000000fffff984 */ /* 0x000fe20000000800 */
[----:B------:R-:W-:Y:S01]  /*6010*/  @!PT LDS RZ, [RZ] ;  /* 0x00000000fffff984 */ /* 0x000fe20000000800 */
[----:B------:R5:W-:Y:S01]  /*6020*/  @!P5 LDGSTS.E.BYPASS.LTC128B.128 [R233+0x1b000], [R22.64+0x80] ;  /* 0x1b00008016e9dfae */ /* 0x000be2000b901d54 */
[----:B------:R-:W-:-:S03]  /*6030*/  ISETP.GE.AND P2, PT, R2, R196, PT ;  /* 0x000000c40200720c */ /* 0x000fc60003f46270 */
        /* <DEDUP_REMOVED lines=11> */
[----:B------:R-:W2:Y:S04]  /*60f0*/  LDSM.16.M88.4 R24, [R229+0x10000] ;  /* 0x01000000e518783b */ /* 0x000ea80000000200 */
[----:B-1----:R-:W5:Y:S04]  /*6100*/  LDSM.16.M88.4 R16, [R229+0x10800] ;  /* 0x01080000e510783b */ /* 0x002f680000000200 */
[----:B------:R-:W-:Y:S04]  /*6110*/  LDSM.16.M88.4 R32, [R229+0x11800] ;  /* 0x01180000e520783b */ /* 0x000fe80000000200 */
[----:B------:R-:W-:Y:S04]  /*6120*/  LDSM.16.M88.4 R168, [R228] ;  /* 0x00000000e4a8783b */ /* 0x000fe80000000200 */
[----:B------:R-:W-:Y:S04]  /*6130*/  LDSM.16.M88.4 R176, [R227] ;  /* 0x00000000e3b0783b */ /* 0x000fe80000000200 */
[----:B---3--:R-:W1:Y:S04]  /*6140*/  LDSM.16.M88.4 R4, [R229+0x11000] ;  /* 0x01100000e504783b */ /* 0x008e680000000200 */
[----:B------:R-:W3:Y:S04]  /*6150*/  LDSM.16.M88.4 R200, [R219] ;  /* 0x00000000dbc8783b */ /* 0x000ee80000000200 */
[----:B------:R-:W3:Y:S04]  /*6160*/  LDSM.16.M88.4 R192, [R218] ;  /* 0x00000000dac0783b */ /* 0x000ee80000000200 */
[----:B------:R-:W3:Y:S04]  /*6170*/  LDSM.16.M88.4 R180, [R217] ;  /* 0x00000000d9b4783b */ /* 0x000ee80000000200 */
[----:B------:R-:W-:Y:S01]  /*6180*/  LDSM.16.M88.4 R172, [R226] ;  /* 0x00000000e2ac783b */ /* 0x000fe20000000200 */
[C---:B--2---:R-:W-:Y:S03]  /*6190*/  HMMA.16816.F32 R28, R184.reuse, R24, RZ ;  /* 0x00000018b81c723c */ /* 0x044fe600000018ff */
[----:B------:R-:W0:Y:S05]  /*61a0*/  LDGDEPBAR ;  /* 0x00000000000079af */ /* 0x000e2a0000000000 */
[C---:B------:R-:W-:Y:S08]  /*61b0*/  HMMA.16816.F32 R24, R184.reuse, R26, RZ ;  /* 0x0000001ab818723c */ /* 0x040ff000000018ff */
[C---:B-----5:R-:W-:Y:S08]  /*61c0*/  HMMA.16816.F32 R20, R184.reuse, R16, RZ ;  /* 0x00000010b814723c */ /* 0x060ff000000018ff */
[C---:B-1----:R-:W-:Y:S08]  /*61d0*/  HMMA.16816.F32 R12, R184.reuse, R4, RZ ;  /* 0x00000004b80c723c */ /* 0x042ff000000018ff */
[C---:B------:R-:W-:Y:S08]  /*61e0*/  HMMA.16816.F32 R16, R184.reuse, R18, RZ ;  /* 0x00000012b810723c */ /* 0x040ff000000018ff */
[C---:B------:R-:W-:Y:S08]  /*61f0*/  HMMA.16816.F32 R4, R184.reuse, R6, RZ ;  /* 0x00000006b804723c */ /* 0x040ff000000018ff */
[C---:B------:R-:W-:Y:S08]  /*6200*/  HMMA.16816.F32 R188, R184.reuse, R32, RZ ;  /* 0x00000020b8bc723c */ /* 0x040ff000000018ff */
[----:B------:R-:W-:Y:S01]  /*6210*/  HMMA.16816.F32 R184, R184, R34, RZ ;  /* 0x00000022b8b8723c */ /* 0x000fe200000018ff */
[----:B------:R-:W1:Y:S07]  /*6220*/  LDSM.16.M88.4 R32, [R223+0x10000] ;  /* 0x01000000df20783b */ /* 0x000e6e0000000200 */
        /* <DEDUP_REMOVED lines=8> */
[----:B------:R-:W-:Y:S07]  /*62b0*/  LDSM.16.M88.4 R192, [R225] ;  /* 0x00000000e1c0783b */ /* 0x000fee0000000200 */
[C---:B------:R-:W-:Y:S08]  /*62c0*/  HMMA.16816.F32 R188, R168.reuse, R180, R188 ;  /* 0x000000b4a8bc723c */ /* 0x040ff000000018bc */
[----:B------:R-:W-:Y:S01]  /*62d0*/  HMMA.16816.F32 R184, R168, R182, R184 ;  /* 0x000000b6a8b8723c */ /* 0x000fe200000018b8 */
[----:B------:R-:W5:Y:S04]  /*62e0*/  LDSM.16.M88.4 R180, [R223+0x11800] ;  /* 0x01180000dfb4783b */ /* 0x000f680000000200 */
        /* <DEDUP_REMOVED lines=10> */
[C---:B-----5:R-:W-:Y:S08]  /*6390*/  HMMA.16816.F32 R188, R172.reuse, R180, R188 ;  /* 0x000000b4acbc723c */ /* 0x060ff000000018bc */
[----:B------:R-:W-:Y:S01]  /*63a0*/  HMMA.16816.F32 R184, R172, R182, R184 ;  /* 0x000000b6acb8723c */ /* 0x000fe200000018b8 */
[----:B------:R-:W-:Y:S04]  /*63b0*/  LDSM.16.M88.4 R172, [R229+0x13000] ;  /* 0x01300000e5ac783b */ /* 0x000fe80000000200 */
[----:B------:R-:W-:Y:S03]  /*63c0*/  LDSM.16.M88.4 R180, [R229+0x12000] ;  /* 0x01200000e5b4783b */ /* 0x000fe60000000200 */
[C---:B----4-:R-:W-:Y:S08]  /*63d0*/  HMMA.16816.F32 R28, R192.reuse, R168, R28 ;  /* 0x000000a8c01c723c */ /* 0x050ff0000000181c */
[C---:B------:R-:W-:Y:S01]  /*63e0*/  HMMA.16816.F32 R24, R192.reuse, R170, R24 ;  /* 0x000000aac018723c */ /* 0x040fe20000001818 */
[----:B------:R-:W-:Y:S07]  /*63f0*/  LDSM.16.M88.4 R168, [R229+0x12800] ;  /* 0x01280000e5a8783b */ /* 0x000fee0000000200 */
        /* <DEDUP_REMOVED lines=16> */
[C---:B------:R-:W-:Y:S08]  /*6500*/  HMMA.16816.F32 R28, R32.reuse, R180, R28 ;  /* 0x000000b4201c723c */ /* 0x040ff0000000181c */
[C---:B------:R-:W-:Y:S01]  /*6510*/  HMMA.16816.F32 R24, R32.reuse, R182, R24 ;  /* 0x000000b62018723c */ /* 0x040fe20000001818 */
[----:B------:R-:W4:Y:S07]  /*6520*/  LDSM.16.M88.4 R180, [R213] ;  /* 0x00000000d5b4783b */ /* 0x000f2e0000000200 */
        /* <DEDUP_REMOVED lines=24> */
[C---:B------:R-:W-:Y:S01]  /*66b0*/  HMMA.16816.F32 R184, R32.reuse, R174, R184 ;  /* 0x000000ae20b8723c */ /* 0x040fe200000018b8 */
[----:B------:R-:W3:Y:S07]  /*66c0*/  LDSM.16.M88.4 R172, [R216+0x3800] ;  /* 0x00380000d8ac783b */ /* 0x000eee0000000200 */
[C---:B-----5:R-:W-:Y:S08]  /*66d0*/  HMMA.16816.F32 R12, R32.reuse, R192, R12 ;  /* 0x000000c0200c723c */ /* 0x060ff0000000180c */
[----:B------:R-:W-:Y:S01]  /*66e0*/  HMMA.16816.F32 R4, R32, R194, R4 ;  /* 0x000000c22004723c */ /* 0x000fe20000001804 */
[----:B------:R-:W-:Y:S04]  /*66f0*/  LDSM.16.M88.4 R32, [R230+0x8000] ;  /* 0x00800000e620783b */ /* 0x000fe80000000200 */
[----:B------:R-:W5:Y:S03]  /*6700*/  LDSM.16.M88.4 R192, [R229+0x14000] ;  /* 0x01400000e5c0783b */ /* 0x000f660000000200 */
[C---:B----4-:R-:W-:Y:S08]  /*6710*/  HMMA.16816.F32 R28, R168.reuse, R180, R28 ;  /* 0x000000b4a81c723c */ /* 0x050ff0000000181c */
[C---:B------:R-:W-:Y:S01]  /*6720*/  HMMA.16816.F32 R24, R168.reuse, R182, R24 ;  /* 0x000000b6a818723c */ /* 0x040fe20000001818 */
[----:B------:R-:W4:Y:S07]  /*6730*/  LDSM.16.M88.4 R180, [R229+0x14800] ;  /* 0x01480000e5b4783b */ /* 0x000f2e0000000200 */
[C---:B--2---:R-:W-:Y:S08]  /*6740*/  HMMA.16816.F32 R20, R168.reuse, R176, R20 ;  /* 0x000000b0a814723c */ /* 0x044ff00000001814 */
[C---:B------:R-:W-:Y:S01]  /*6750*/  HMMA.16816.F32 R16, R168.reuse, R178, R16 ;  /* 0x000000b2a810723c */ /* 0x040fe20000001810 */
[----:B------:R-:W2:Y:S07]  /*6760*/  LDSM.16.M88.4 R176, [R229+0x15000] ;  /* 0x01500000e5b0783b */ /* 0x000eae0000000200 */
[C---:B-1----:R-:W-:Y:S08]  /*6770*/  HMMA.16816.F32 R12, R168.reuse, R200, R12 ;  /* 0x000000c8a80c723c */ /* 0x042ff0000000180c */
[C---:B------:R-:W-:Y:S01]  /*6780*/  HMMA.16816.F32 R4, R168.reuse, R202, R4 ;  /* 0x000000caa804723c */ /* 0x040fe20000001804 */
[----:B------:R-:W-:Y:S07]  /*6790*/  LDSM.16.M88.4 R200, [R211] ;  /* 0x00000000d3c8783b */ /* 0x000fee0000000200 */
[C---:B---3--:R-:W-:Y:S08]  /*67a0*/  HMMA.16816.F32 R188, R168.reuse, R172, R188 ;  /* 0x000000aca8bc723c */ /* 0x048ff000000018bc */
[----:B------:R-:W-:Y:S01]  /*67b0*/  HMMA.16816.F32 R184, R168, R174, R184 ;  /* 0x000000aea8b8723c */ /* 0x000fe200000018b8 */
[----:B------:R-:W1:Y:S04]  /*67c0*/  LDSM.16.M88.4 R172, [R229+0x15800] ;  /* 0x01580000e5ac783b */ /* 0x000e680000000200 */
[----:B------:R-:W-:Y:S03]  /*67d0*/  LDSM.16.M88.4 R168, [R228+0x8000] ;  /* 0x00800000e4a8783b */ /* 0x000fe60000000200 */
[C---:B-----5:R-:W-:Y:S08]  /*67e0*/  HMMA.16816.F32 R28, R32.reuse, R192, R28 ;  /* 0x000000c0201c723c */ /* 0x060ff0000000181c */
[C---:B------:R-:W-:Y:S01]  /*67f0*/  HMMA.16816.F32 R24, R32.reuse, R194, R24 ;  /* 0x000000c22018723c */ /* 0x040fe20000001818 */
[----:B------:R-:W3:Y:S07]  /*6800*/  LDSM.16.M88.4 R192, [R210] ;  /* 0x00000000d2c0783b */ /* 0x000eee0000000200 */
[C---:B----4-:R-:W-:Y:S08]  /*6810*/  HMMA.16816.F32 R20, R32.reuse, R180, R20 ;  /* 0x000000b42014723c */ /* 0x050ff00000001814 */
[C---:B------:R-:W-:Y:S01]  /*6820*/  HMMA.16816.F32 R16, R32.reuse, R182, R16 ;  /* 0x000000b62010723c */ /* 0x040fe20000001810 */
[----:B------:R-:W4:Y:S07]  /*6830*/  LDSM.16.M88.4 R180, [R209] ;  /* 0x00000000d1b4783b */ /* 0x000f2e0000000200 */
[C---:B--2---:R-:W-:Y:S08]  /*6840*/  HMMA.16816.F32 R12, R32.reuse, R176, R12 ;  /* 0x000000b0200c723c */ /* 0x044ff0000000180c */
[C---:B------:R-:W-:Y:S01]  /*6850*/  HMMA.16816.F32 R4, R32.reuse, R178, R4 ;  /* 0x000000b22004723c */ /* 0x040fe20000001804 */
[----:B------:R-:W2:Y:S07]  /*6860*/  LDSM.16.M88.4 R176, [R208] ;  /* 0x00000000d0b0783b */ /* 0x000eae0000000200 */
[C---:B-1----:R-:W-:Y:S08]  /*6870*/  HMMA.16816.F32 R188, R32.reuse, R172, R188 ;  /* 0x000000ac20bc723c */ /* 0x042ff000000018bc */
[----:B------:R-:W-:Y:S01]  /*6880*/  HMMA.16816.F32 R184, R32, R174, R184 ;  /* 0x000000ae20b8723c */ /* 0x000fe200000018b8 */
[----:B------:R-:W-:Y:S04]  /*6890*/  LDSM.16.M88.4 R172, [R226+0x8000] ;  /* 0x00800000e2ac783b */ /* 0x000fe80000000200 */
[----:B------:R-:W1:Y:S03]  /*68a0*/  LDSM.16.M88.4 R32, [R223+0x14000] ;  /* 0x01400000df20783b */ /* 0x000e660000000200 */
[C---:B---3--:R-:W-:Y:S08]  /*68b0*/  HMMA.16816.F32 R20, R168.reuse, R192, R20 ;  /* 0x000000c0a814723c */ /* 0x048ff00000001814 */
[C---:B------:R-:W-:Y:S01]  /*68c0*/  HMMA.16816.F32 R16, R168.reuse, R194, R16 ;  /* 0x000000c2a810723c */ /* 0x040fe20000001810 */
[----:B------:R-:W3:Y:S07]  /*68d0*/  LDSM.16.M88.4 R192, [R223+0x15000] ;  /* 0x01500000dfc0783b */ /* 0x000eee0000000200 */
        /* <DEDUP_REMOVED lines=16> */
[C---:B-----5:R-:W-:Y:S08]  /*69e0*/  HMMA.16816.F32 R20, R172.reuse, R200, R20 ;  /* 0x000000c8ac14723c */ /* 0x060ff00000001814 */
[C---:B------:R-:W-:Y:S01]  /*69f0*/  HMMA.16816.F32 R16, R172.reuse, R202, R16 ;  /* 0x000000caac10723c */ /* 0x040fe20000001810 */
[----:B------:R-:W-:Y:S07]  /*6a00*/  LDSM.16.M88.4 R200, [R230+0xc000] ;  /* 0x00c00000e6c8783b */ /* 0x000fee0000000200 */
[C---:B----4-:R-:W-:Y:S08]  /*6a10*/  HMMA.16816.F32 R188, R172.reuse, R180, R188 ;  /* 0x000000b4acbc723c */ /* 0x050ff000000018bc */
        /* <DEDUP_REMOVED lines=12> */
[C---:B----4-:R-:W-:Y:S08]  /*6ae0*/  HMMA.16816.F32 R188, R176.reuse, R180, R188 ;  /* 0x000000b4b0bc723c */ /* 0x050ff000000018bc */
[----:B------:R-:W-:Y:S01]  /*6af0*/  HMMA.16816.F32 R184, R176, R182, R184 ;  /* 0x000000b6b0b8723c */ /* 0x000fe200000018b8 */
[----:B------:R-:W-:Y:S04]  /*6b00*/  LDSM.16.M88.4 R180, [R228+0xc000] ;  /* 0x00c00000e4b4783b */ /* 0x000fe80000000200 */
[----:B------:R-:W4:Y:S03]  /*6b10*/  LDSM.16.M88.4 R176, [R207] ;  /* 0x00000000cfb0783b */ /* 0x000f260000000200 */
[C---:B--2---:R-:W-:Y:S08]  /*6b20*/  HMMA.16816.F32 R20, R200.reuse, R168, R20 ;  /* 0x000000a8c814723c */ /* 0x044ff00000001814 */
[C---:B------:R-:W-:Y:S01]  /*6b30*/  HMMA.16816.F32 R16, R200.reuse, R170, R16 ;  /* 0x000000aac810723c */ /* 0x040fe20000001810 */
[----:B------:R-:W2:Y:S07]  /*6b40*/  LDSM.16.M88.4 R168, [R205] ;  /* 0x00000000cda8783b */ /* 0x000eae0000000200 */
[C---:B------:R-:W-:Y:S08]  /*6b50*/  HMMA.16816.F32 R28, R200.reuse, R172, R28 ;  /* 0x000000acc81c723c */ /* 0x040ff0000000181c */
[C---:B------:R-:W-:Y:S01]  /*6b60*/  HMMA.16816.F32 R24, R200.reuse, R174, R24 ;  /* 0x000000aec818723c */ /* 0x040fe20000001818 */
[----:B------:R-:W5:Y:S07]  /*6b70*/  LDSM.16.M88.4 R172, [R206] ;  /* 0x00000000ceac783b */ /* 0x000f6e0000000200 */
[C---:B-1----:R-:W-:Y:S08]  /*6b80*/  HMMA.16816.F32 R12, R200.reuse, R32, R12 ;  /* 0x00000020c80c723c */ /* 0x042ff0000000180c */
[C---:B------:R-:W-:Y:S01]  /*6b90*/  HMMA.16816.F32 R4, R200.reuse, R34, R4 ;  /* 0x00000022c804723c */ /* 0x040fe20000001804 */
[----:B------:R-:W1:Y:S07]  /*6ba0*/  LDSM.16.M88.4 R32, [R204] ;  /* 0x00000000cc20783b */ /* 0x000e6e0000000200 */
[C---:B---3--:R-:W-:Y:S08]  /*6bb0*/  HMMA.16816.F32 R188, R200.reuse, R192, R188 ;  /* 0x000000c0c8bc723c */ /* 0x048ff000000018bc */
[----:B------:R-:W-:Y:S01]  /*6bc0*/  HMMA.16816.F32 R184, R200, R194, R184 ;  /* 0x000000c2c8b8723c */ /* 0x000fe200000018b8 */
[----:B------:R-:W-:Y:S04]  /*6bd0*/  LDSM.16.M88.4 R200, [R226+0xc000] ;  /* 0x00c00000e2c8783b */ /* 0x000fe80000000200 */
[----:B------:R-:W3:Y:S03]  /*6be0*/  LDSM.16.M88.4 R192, [R223+0x16000] ;  /* 0x01600000dfc0783b */ /* 0x000ee60000000200 */
[C---:B----4-:R-:W-:Y:S08]  /*6bf0*/  HMMA.16816.F32 R28, R180.reuse, R176, R28 ;  /* 0x000000b0b41c723c */ /* 0x050ff0000000181c */
[C---:B--2---:R-:W-:Y:S08]  /*6c00*/  HMMA.16816.F32 R12, R180.reuse, R168, R12 ;  /* 0x000000a8b40c723c */ /* 0x044ff0000000180c */
[C---:B------:R-:W-:Y:S01]  /*6c10*/  HMMA.16816.F32 R4, R180.reuse, R170, R4 ;  /* 0x000000aab404723c */ /* 0x040fe20000001804 */
[----:B------:R-:W2:Y:S07]  /*6c20*/  LDSM.16.M88.4 R168, [R223+0x16800] ;  /* 0x01680000dfa8783b */ /* 0x000eae0000000200 */
[C---:B------:R-:W-:Y:S01]  /*6c30*/  HMMA.16816.F32 R24, R180.reuse, R178, R24 ;  /* 0x000000b2b418723c */ /* 0x040fe20000001818 */
[----:B------:R-:W-:Y:S07]  /*6c40*/  LDSM.16.M88.4 R176, [R225+0xc000] ;  /* 0x00c00000e1b0783b */ /* 0x000fee0000000200 */
[C---:B-----5:R-:W-:Y:S08]  /*6c50*/  HMMA.16816.F32 R20, R180.reuse, R172, R20 ;  /* 0x000000acb414723c */ /* 0x060ff00000001814 */
[C---:B------:R-:W-:Y:S01]  /*6c60*/  HMMA.16816.F32 R16, R180.reuse, R174, R16 ;  /* 0x000000aeb410723c */ /* 0x040fe20000001810 */
[----:B------:R-:W4:Y:S07]  /*6c70*/  LDSM.16.M88.4 R172, [R216+0x6000] ;  /* 0x00600000d8ac783b */ /* 0x000f2e0000000200 */
[C---:B-1----:R-:W-:Y:S08]  /*6c80*/  HMMA.16816.F32 R188, R180.reuse, R32, R188 ;  /* 0x00000020b4bc723c */ /* 0x042ff000000018bc */
[----:B------:R-:W-:Y:S01]  /*6c90*/  HMMA.16816.F32 R184, R180, R34, R184 ;  /* 0x00000022b4b8723c */ /* 0x000fe200000018b8 */
[----:B------:R-:W1:Y:S04]  /*6ca0*/  LDSM.16.M88.4 R32, [R223+0x17000] ;  /* 0x01700000df20783b */ /* 0x000e680000000200 */
[----:B------:R-:W5:Y:S03]  /*6cb0*/  LDSM.16.M88.4 R180, [R216+0x6800] ;  /* 0x00680000d8b4783b */ /* 0x000f660000000200 */
[C---:B---3--:R-:W-:Y:S08]  /*6cc0*/  HMMA.16816.F32 R28, R200.reuse, R192, R28 ;  /* 0x000000c0c81c723c */ /* 0x048ff0000000181c */
[C---:B------:R-:W-:Y:S08]  /*6cd0*/  HMMA.16816.F32 R24, R200.reuse, R194, R24 ;  /* 0x000000c2c818723c */ /* 0x040ff00000001818 */
[----:B--2---:R-:W-:Y:S08]  /*6ce0*/  HMMA.16816.F32 R20, R200, R168, R20 ;  /* 0x000000a8c814723c */ /* 0x004ff00000001814 */
[----:B----4-:R-:W-:Y:S07]  /*6cf0*/  HMMA.16816.F32 R28, R176, R172, R28 ;  /* 0x000000acb01c723c */ /* 0x010fee000000181c */
[C---:B------:R-:W-:Y:S01]  /*6d00*/  IADD3 R173, R0.reuse, 0x8, RZ ;  /* 0x0000000800ad7810 */ /* 0x040fe20007ffe0ff */
[----:B------:R-:W-:Y:S01]  /*6d10*/  HMMA.16816.F32 R16, R200, R170, R16 ;  /* 0x000000aac810723c */ /* 0x000fe20000001810 */
[----:B------:R-:W2:Y:S01]  /*6d20*/  LDSM.16.M88.4 R168, [R216+0x7000] ;  /* 0x00700000d8a8783b */ /* 0x000ea20000000200 */
[----:B------:R-:W-:Y:S01]  /*6d30*/  IADD3 R172, R0, 0x9, RZ ;  /* 0x0000000900ac7810 */ /* 0x000fe20007ffe0ff */
[----:B------:R-:W3:Y:S01]  /*6d40*/  I2F R167, R173 ;  /* 0x000000ad00a77306 */ /* 0x000ee20000201400 */
[----:B------:R-:W-:-:S04]  /*6d50*/  ISETP.GE.AND P1, PT, R173, R197, PT ;  /* 0x000000c5ad00720c */ /* 0x000fc80003f26270 */
[----:B------:R-:W-:Y:S03]  /*6d60*/  HMMA.16816.F32 R24, R176, R174, R24 ;  /* 0x000000aeb018723c */ /* 0x000fe60000001818 */
[----:B------:R-:W4:Y:S04]  /*6d70*/  I2F R2, R172 ;  /* 0x000000ac00027306 */ /* 0x000f280000201400 */
[----:B------:R-:W-:Y:S01]  /*6d80*/  IADD3 R174, R0, 0x18, RZ ;  /* 0x0000001800ae7810 */ /* 0x000fe20007ffe0ff */
[----:B-1----:R-:W-:Y:S01]  /*6d90*/  HMMA.16816.F32 R12, R200, R32, R12 ;  /* 0x00000020c80c723c */ /* 0x002fe2000000180c */
[C---:B------:R-:W-:Y:S02]  /*6da0*/  FFMA.FTZ R29, R166.reuse, UR4, R29 ;  /* 0x00000004a61d7c23 */ /* 0x040fe4000801001d */
[----:B------:R-:W-:Y:S01]  /*6db0*/  FFMA.FTZ R166, R166, UR4, R31 ;  /* 0x00000004a6a67c23 */ /* 0x000fe2000801001f */
[----:B------:R-:W-:-:S02]  /*6dc0*/  IADD3 R31, R0, 0x11, RZ ;  /* 0x00000011001f7810 */ /* 0x000fc40007ffe0ff */
[----:B------:R-:W-:Y:S02]  /*6dd0*/  FSEL R165, R29, -INF , !P0 ;  /* 0xff8000001da57808 */ /* 0x000fe40004000000 */
[----:B------:R-:W-:Y:S01]  /*6de0*/  HMMA.16816.F32 R4, R200, R34, R4 ;  /* 0x00000022c804723c */ /* 0x000fe20000001804 */
[----:B------:R-:W1:Y:S01]  /*6df0*/  LDSM.16.M88.4 R32, [R223+0x17800] ;  /* 0x01780000df20783b */ /* 0x000e620000000200 */
[----:B------:R-:W-:Y:S02]  /*6e00*/  ISETP.GE.AND P0, PT, R173, R196, PT ;  /* 0x000000c4ad00720c */ /* 0x000fe40003f06270 */
[----:B------:R-:W2:Y:S01]  /*6e10*/  I2F R173, R31 ;  /* 0x0000001f00ad7306 */ /* 0x000ea20000201400 */
[----:B------:R-:W-:Y:S02]  /*6e20*/  FSEL R166, R166, -INF , !P2 ;  /* 0xff800000a6a67808 */ /* 0x000fe40005000000 */
[----:B------:R-:W-:Y:S01]  /*6e30*/  ISETP.GE.AND P2, PT, R172, R197, PT ;  /* 0x000000c5ac00720c */ /* 0x000fe20003f46270 */
[----:B-----5:R-:W-:Y:S01]  /*6e40*/  HMMA.16816.F32 R20, R176, R180, R20 ;  /* 0x000000b4b014723c */ /* 0x020fe20000001814 */
[----:B---3--:R-:W-:-:S02]  /*6e50*/  FFMA.FTZ R24, R167, UR4, R24 ;  /* 0x00000004a7187c23 */ /* 0x008fc40008010018 */
[----:B------:R-:W-:Y:S02]  /*6e60*/  FFMA.FTZ R26, R167, UR4, R26 ;  /* 0x00000004a71a7c23 */ /* 0x000fe4000801001a */
[----:B----4-:R-:W-:Y:S01]  /*6e70*/  FFMA.FTZ R25, R2, UR4, R25 ;  /* 0x0000000402197c23 */ /* 0x010fe20008010019 */
[----:B------:R-:W-:Y:S01]  /*6e80*/  FSEL R175, R24, -INF , !P1 ;  /* 0xff80000018af7808 */ /* 0x000fe20004800000 */
[----:B------:R-:W-:Y:S01]  /*6e90*/  FFMA.FTZ R248, R2, UR4, R27 ;  /* 0x0000000402f87c23 */ /* 0x000fe2000801001b */
[----:B------:R-:W-:Y:S01]  /*6ea0*/  IADD3 R180, R0, 0x10, RZ ;  /* 0x0000001000b47810 */ /* 0x000fe20007ffe0ff */
[----:B------:R-:W-:Y:S01]  /*6eb0*/  HMMA.16816.F32 R16, R176, R182, R16 ;  /* 0x000000b6b010723c */ /* 0x000fe20000001810 */
[----:B------:R-:W-:Y:S02]  /*6ec0*/  ISETP.GE.AND P1, PT, R172, R196, PT ;  /* 0x000000c4ac00720c */ /* 0x000fe40003f26270 */
[----:B------:R-:W3:Y:S01]  /*6ed0*/  I2F R29, R180 ;  /* 0x000000b4001d7306 */ /* 0x000ee20000201400 */
[----:B------:R-:W-:-:S02]  /*6ee0*/  FSEL R172, R26, -INF , !P0 ;  /* 0xff8000001aac7808 */ /* 0x000fc40004000000 */
[----:B------:R-:W-:Y:S02]  /*6ef0*/  FSEL R167, R25, -INF , !P2 ;  /* 0xff80000019a77808 */ /* 0x000fe40005000000 */
[----:B------:R-:W4:Y:S01]  /*6f00*/  LDSM.16.M88.4 R24, [R216+0x7800] ;  /* 0x00780000d818783b */ /* 0x000f220000000200 */
[----:B--2---:R-:W-:Y:S01]  /*6f10*/  HMMA.16816.F32 R12, R176, R168, R12 ;  /* 0x000000a8b00c723c */ /* 0x004fe2000000180c */
[----:B------:R-:W-:Y:S01]  /*6f20*/  FSEL R248, R248, -INF , !P1 ;  /* 0xff800000f8f87808 */ /* 0x000fe20004800000 */
[----:B------:R-:W2:Y:S01]  /*6f30*/  I2F R168, R174 ;  /* 0x000000ae00a87306 */ /* 0x000ea20000201400 */
[----:B------:R-:W-:Y:S01]  /*6f40*/  ISETP.GE.AND P1, PT, R31, R197, PT ;  /* 0x000000c51f00720c */ /* 0x000fe20003f26270 */
[----:B------:R-:W-:-:S04]  /*6f50*/  DEPBAR.LE SB0, 0x0 ;  /* 0x000080000000791a */ /* 0x000fc80000000000 */
[C---:B------:R-:W-:Y:S01]  /*6f60*/  IADD3 R169, R0.reuse, 0x19, RZ ;  /* 0x0000001900a97810 */ /* 0x040fe20007ffe0ff */
[----:B------:R-:W-:Y:S01]  /*6f70*/  FFMA.FTZ R247, R173, UR4, R21 ;  /* 0x00000004adf77c23 */ /* 0x000fe20008010015 */
[----:B------:R-:W-:Y:S01]  /*6f80*/  IADD3 R21, R0, 0x20, RZ ;  /* 0x0000002000157810 */ /* 0x000fe20007ffe0ff */
[C---:B---3--:R-:W-:Y:S01]  /*6f90*/  FFMA.FTZ R183, R29.reuse, UR4, R20 ;  /* 0x000000041db77c23 */ /* 0x048fe20008010014 */
[C---:B------:R-:W-:Y:S01]  /*6fa0*/  ISETP.GE.AND P0, PT, R180.reuse, R197, PT ;  /* 0x000000c5b400720c */ /* 0x040fe20003f06270 */
[----:B------:R-:W3:Y:S01]  /*6fb0*/  I2F R20, R169 ;  /* 0x000000a900147306 */ /* 0x000ee20000201400 */
[----:B------:R-:W-:Y:S01]  /*6fc0*/  HMMA.16816.F32 R4, R176, R170, R4 ;  /* 0x000000aab004723c */ /* 0x000fe20000001804 */
[----:B------:R-:W-:Y:S01]  /*6fd0*/  FFMA.FTZ R22, R29, UR4, R22 ;  /* 0x000000041d167c23 */ /* 0x000fe20008010016 */
[-C--:B------:R-:W-:Y:S01]  /*6fe0*/  ISETP.GE.AND P2, PT, R180, R196.reuse, PT ;  /* 0x000000c4b400720c */ /* 0x080fe20003f46270 */
[----:B------:R-:W-:Y:S01]  /*6ff0*/  FFMA.FTZ R23, R173, UR4, R23 ;  /* 0x00000004ad177c23 */ /* 0x000fe20008010017 */
[----:B------:R-:W-:Y:S01]  /*7000*/  FSEL R247, R247, -INF , !P1 ;  /* 0xff800000f7f77808 */ /* 0x000fe20004800000 */
[----:B--2---:R-:W-:Y:S01]  /*7010*/  FFMA.FTZ R18, R168, UR4, R18 ;  /* 0x00000004a8127c23 */ /* 0x004fe20008010012 */
[-C--:B------:R-:W-:Y:S01]  /*7020*/  ISETP.GE.AND P1, PT, R174, R196.reuse, PT ;  /* 0x000000c4ae00720c */ /* 0x080fe20003f26270 */
[----:B------:R-:W2:Y:S01]  /*7030*/  I2F R2, R21 ;  /* 0x0000001500027306 */ /* 0x000ea20000201400 */
[----:B-1----:R-:W-:Y:S01]  /*7040*/  HMMA.16816.F32 R188, R200, R32, R188 ;  /* 0x00000020c8bc723c */ /* 0x002fe200000018bc */
[----:B------:R-:W-:Y:S01]  /*7050*/  FSEL R183, R183, -INF , !P0 ;  /* 0xff800000b7b77808 */ /* 0x000fe20004000000 */
[----:B------:R-:W-:Y:S01]  /*7060*/  FFMA.FTZ R16, R168, UR4, R16 ;  /* 0x00000004a8107c23 */ /* 0x000fe20008010010 */
[----:B------:R-:W-:-:S02]  /*7070*/  ISETP.GE.AND P0, PT, R31, R196, PT ;  /* 0x000000c41f00720c */ /* 0x000fc40003f06270 */
[----:B------:R-:W-:Y:S01]  /*7080*/  FSEL R31, R22, -INF , !P2 ;  /* 0xff800000161f7808 */ /* 0x000fe20005000000 */
[----:B---3--:R-:W-:Y:S01]  /*7090*/  FFMA.FTZ R237, R20, UR4, R17 ;  /* 0x0000000414ed7c23 */ /* 0x008fe20008010011 */
[----:B------:R-:W-:Y:S01]  /*70a0*/  IADD3 R17, R0, 0x28, RZ ;  /* 0x0000002800117810 */ /* 0x000fe20007ffe0ff */
[----:B------:R-:W-:Y:S01]  /*70b0*/  FFMA.FTZ R19, R20, UR4, R19 ;  /* 0x0000000414137c23 */ /* 0x000fe20008010013 */
[-C--:B------:R-:W-:Y:S01]  /*70c0*/  ISETP.GE.AND P2, PT, R174, R197.reuse, PT ;  /* 0x000000c5ae00720c */ /* 0x080fe20003f46270 */
[----:B------:R-:W-:Y:S01]  /*70d0*/  HMMA.16816.F32 R184, R200, R34, R184 ;  /* 0x00000022c8b8723c */ /* 0x000fe200000018b8 */
[----:B------:R-:W-:Y:S02]  /*70e0*/  FSEL R199, R18, -INF , !P1 ;  /* 0xff80000012c77808 */ /* 0x000fe40004800000 */
[----:B------:R-:W-:Y:S01]  /*70f0*/  IADD3 R22, R0, 0x21, RZ ;  /* 0x0000002100167810 */ /* 0x000fe20007ffe0ff */
[----:B------:R-:W1:Y:S01]  /*7100*/  I2F R18, R17 ;  /* 0x0000001100127306 */ /* 0x000e620000201400 */
[----:B------:R-:W-:Y:S01]  /*7110*/  FSEL R246, R16, -INF , !P2 ;  /* 0xff80000010f67808 */ /* 0x000fe20005000000 */
[C---:B--2---:R-:W-:Y:S01]  /*7120*/  FFMA.FTZ R12, R2.reuse, UR4, R12 ;  /* 0x00000004020c7c23 */ /* 0x044fe2000801000c */
[----:B------:R-:W-:Y:S01]  /*7130*/  ISETP.GE.AND P1, PT, R21, R197, PT ;  /* 0x000000c51500720c */ /* 0x000fe20003f26270 */
[----:B------:R-:W-:Y:S01]  /*7140*/  FFMA.FTZ R14, R2, UR4, R14 ;  /* 0x00000004020e7c23 */ /* 0x000fe2000801000e */
[----:B------:R-:W-:-:S02]  /*7150*/  IADD3 R20, R0, 0x29, RZ ;  /* 0x0000002900147810 */ /* 0x000fc40007ffe0ff */
[----:B------:R-:W-:Y:S01]  /*7160*/  FSEL R193, R12, -INF , !P1 ;  /* 0xff8000000cc17808 */ /* 0x000fe20004800000 */
[----:B------:R-:W2:Y:S01]  /*7170*/  I2F R16, R22 ;  /* 0x0000001600107306 */ /* 0x000ea20000201400 */
[----:B------:R-:W-:Y:S01]  /*7180*/  FSEL R29, R23, -INF , !P0 ;  /* 0xff800000171d7808 */ /* 0x000fe20004000000 */
[C---:B----4-:R-:W-:Y:S01]  /*7190*/  HMMA.16816.F32 R188, R176.reuse, R24, R188 ;  /* 0x00000018b0bc723c */ /* 0x050fe200000018bc */
[CC--:B------:R-:W-:Y:S02]  /*71a0*/  ISETP.GE.AND P0, PT, R169.reuse, R197.reuse, PT ;  /* 0x000000c5a900720c */ /* 0x0c0fe40003f06270 */
[-C--:B------:R-:W-:Y:S02]  /*71b0*/  ISETP.GE.AND P2, PT, R169, R196.reuse, PT ;  /* 0x000000c4a900720c */ /* 0x080fe40003f46270 */
[----:B------:R-:W-:Y:S01]  /*71c0*/  FSEL R237, R237, -INF , !P0 ;  /* 0xff800000eded7808 */ /* 0x000fe20004000000 */
[----:B------:R-:W3:Y:S01]  /*71d0*/  I2F R12, R20 ;  /* 0x00000014000c7306 */ /* 0x000ee20000201400 */
[----:B------:R-:W-:Y:S01]  /*71e0*/  ISETP.GE.AND P0, PT, R21, R196, PT ;  /* 0x000000c41500720c */ /* 0x000fe20003f06270 */
[----:B-1----:R-:W-:Y:S01]  /*71f0*/  FFMA.FTZ R192, R18, UR4, R4 ;  /* 0x0000000412c07c23 */ /* 0x002fe20008010004 */
[----:B------:R-:W-:Y:S01]  /*7200*/  IADD3 R2, R0, 0x30, RZ ;  /* 0x0000003000027810 */ /* 0x000fe20007ffe0ff */
[----:B------:R-:W-:Y:S01]  /*7210*/  FFMA.FTZ R6, R18, UR4, R6 ;  /* 0x0000000412067c23 */ /* 0x000fe20008010006 */
[----:B------:R-:W-:Y:S01]  /*7220*/  IADD3 R4, R0, 0x31, RZ ;  /* 0x0000003100047810 */ /* 0x000fe20007ffe0ff */
[----:B------:R-:W-:Y:S01]  /*7230*/  HMMA.16816.F32 R184, R176, R26, R184 ;  /* 0x0000001ab0b8723c */ /* 0x000fe200000018b8 */
[----:B------:R-:W-:Y:S01]  /*7240*/  FSEL R198, R19, -INF , !P2 ;  /* 0xff80000013c67808 */ /* 0x000fe20005000000 */
[----:B--2---:R-:W-:Y:S01]  /*7250*/  FFMA.FTZ R194, R16, UR4, R13 ;  /* 0x0000000410c27c23 */ /* 0x004fe2000801000d */
[----:B------:R-:W-:Y:S01]  /*7260*/  FSEL R35, R14, -INF , !P0 ;  /* 0xff8000000e237808 */ /* 0x000fe20004000000 */
[----:B------:R-:W-:Y:S01]  /*7270*/  FFMA.FTZ R15, R16, UR4, R15 ;  /* 0x00000004100f7c23 */ /* 0x000fe2000801000f */
[----:B------:R-:W-:Y:S01]  /*7280*/  BAR.SYNC.DEFER_BLOCKING 0x0 ;  /* 0x0000000000007b1d */ /* 0x000fe20000010000 */
[----:B------:R-:W-:-:S02]  /*7290*/  ISETP.GE.AND P2, PT, R22, R197, PT ;  /* 0x000000c51600720c */ /* 0x000fc40003f46270 */
[-C--:B------:R-:W-:Y:S02]  /*72a0*/  ISETP.GE.AND P1, PT, R22, R196.reuse, PT ;  /* 0x000000c41600720c */ /* 0x080fe40003f26270 */
[----:B------:R-:W-:Y:S01]  /*72b0*/  FSEL R194, R194, -INF , !P2 ;  /* 0xff800000c2c27808 */ /* 0x000fe20005000000 */
[----:B------:R-:W1:Y:S01]  /*72c0*/  I2F R13, R2 ;  /* 0x00000002000d7306 */ /* 0x000e620000201400 */
[----:B------:R-:W-:Y:S01]  /*72d0*/  FSEL R32, R15, -INF , !P1 ;  /* 0xff8000000f207808 */ /* 0x000fe20004800000 */
[C---:B---3--:R-:W-:Y:S01]  /*72e0*/  FFMA.FTZ R195, R12.reuse, UR4, R5 ;  /* 0x000000040cc37c23 */ /* 0x048fe20008010005 */
[C---:B------:R-:W-:Y:S01]  /*72f0*/  ISETP.GE.AND P2, PT, R17.reuse, R196, PT ;  /* 0x000000c41100720c */ /* 0x040fe20003f46270 */
[----:B------:R-:W-:Y:S01]  /*7300*/  FFMA.FTZ R7, R12, UR4, R7 ;  /* 0x000000040c077c23 */ /* 0x000fe20008010007 */
[-C--:B------:R-:W-:Y:S02]  /*7310*/  ISETP.GE.AND P1, PT, R20, R197.reuse, PT ;  /* 0x000000c51400720c */ /* 0x080fe40003f26270 */
[----:B------:R-:W-:Y:S01]  /*7320*/  ISETP.GE.AND P0, PT, R17, R197, PT ;  /* 0x000000c51100720c */ /* 0x000fe20003f06270 */
[----:B------:R-:W2:Y:S01]  /*7330*/  I2F R14, R4 ;  /* 0x00000004000e7306 */ /* 0x000ea20000201400 */
[----:B------:R-:W-:-:S02]  /*7340*/  FSEL R33, R6, -INF , !P2 ;  /* 0xff80000006217808 */ /* 0x000fc40005000000 */
[----:B------:R-:W-:Y:S02]  /*7350*/  FSEL R195, R195, -INF , !P1 ;  /* 0xff800000c3c37808 */ /* 0x000fe40004800000 */
[C---:B------:R-:W-:Y:S02]  /*7360*/  ISETP.GE.AND P2, PT, R2.reuse, R197, PT ;  /* 0x000000c50200720c */ /* 0x040fe40003f46270 */
[-C--:B------:R-:W-:Y:S01]  /*7370*/  ISETP.GE.AND P1, PT, R2, R196.reuse, PT ;  /* 0x000000c40200720c */ /* 0x080fe20003f26270 */
[C---:B-1----:R-:W-:Y:S01]  /*7380*/  FFMA.FTZ R177, R13.reuse, UR4, R190 ;  /* 0x000000040db17c23 */ /* 0x042fe200080100be */
[----:B------:R-:W-:Y:S01]  /*7390*/  FSEL R192, R192, -INF , !P0 ;  /* 0xff800000c0c07808 */ /* 0x000fe20004000000 */
[----:B------:R1:W3:Y:S01]  /*73a0*/  I2F R2, R0 ;  /* 0x0000000000027306 */ /* 0x0002e20000201400 */
[----:B------:R-:W-:Y:S01]  /*73b0*/  ISETP.GE.AND P0, PT, R20, R196, PT ;  /* 0x000000c41400720c */ /* 0x000fe20003f06270 */
[----:B------:R-:W-:Y:S01]  /*73c0*/  FFMA.FTZ R182, R13, UR4, R188 ;  /* 0x000000040db67c23 */ /* 0x000fe200080100bc */
[----:B------:R-:W-:-:S02]  /*73d0*/  IADD3 R15, R0, 0x38, RZ ;  /* 0x00000038000f7810 */ /* 0x000fc40007ffe0ff */
[----:B------:R-:W-:Y:S01]  /*73e0*/  FSEL R34, R7, -INF , !P0 ;  /* 0xff80000007227808 */ /* 0x000fe20004000000 */
[----:B--2---:R-:W-:Y:S01]  /*73f0*/  FFMA.FTZ R181, R14, UR4, R189 ;  /* 0x000000040eb57c23 */ /* 0x004fe200080100bd */
[-C--:B------:R-:W-:Y:S01]  /*7400*/  ISETP.GE.AND P0, PT, R4, R197.reuse, PT ;  /* 0x000000c50400720c */ /* 0x080fe20003f06270 */
[----:B------:R-:W2:Y:S01]  /*7410*/  I2F R5, R15 ;  /* 0x0000000f00057306 */ /* 0x000ea20000201400 */
[----:B------:R-:W-:Y:S01]  /*7420*/  FSEL R177, R177, -INF , !P1 ;  /* 0xff800000b1b17808 */ /* 0x000fe20004800000 */
[----:B------:R-:W-:Y:S01]  /*7430*/  FFMA.FTZ R176, R14, UR4, R191 ;  /* 0x000000040eb07c23 */ /* 0x000fe200080100bf */
[----:B------:R-:W-:Y:S02]  /*7440*/  FSEL R181, R181, -INF , !P0 ;  /* 0xff800000b5b57808 */ /* 0x000fe40004000000 */
[C---:B------:R-:W-:Y:S02]  /*7450*/  ISETP.GE.AND P1, PT, R0.reuse, R197, PT ;  /* 0x000000c50000720c */ /* 0x040fe40003f26270 */
[----:B------:R-:W-:-:S02]  /*7460*/  ISETP.GE.AND P0, PT, R0, R196, PT ;  /* 0x000000c40000720c */ /* 0x000fc40003f06270 */
[----:B-1----:R-:W-:Y:S02]  /*7470*/  IADD3 R0, R0, 0x39, RZ ;  /* 0x0000003900007810 */ /* 0x002fe40007ffe0ff */
[----:B------:R-:W-:Y:S02]  /*7480*/  FSEL R182, R182, -INF , !P2 ;  /* 0xff800000b6b67808 */ /* 0x000fe40005000000 */
[----:B------:R-:W-:Y:S01]  /*7490*/  ISETP.GE.AND P2, PT, R4, R196, PT ;  /* 0x000000c40400720c */ /* 0x000fe20003f46270 */
[----:B------:R-:W1:Y:S01]  /*74a0*/  I2F R6, R0 ;  /* 0x0000000000067306 */ /* 0x000e620000201400 */
[----:B---3--:R-:W-:Y:S02]  /*74b0*/  FFMA.FTZ R4, R2, UR4, R30 ;  /* 0x0000000402047c23 */ /* 0x008fe4000801001e */
[C---:B--2---:R-:W-:Y:S01]  /*74c0*/  FFMA.FTZ R180, R5.reuse, UR4, R184 ;  /* 0x0000000405b47c23 */ /* 0x044fe200080100b8 */
[----:B------:R-:W-:Y:S01]  /*74d0*/  FSEL R176, R176, -INF , !P2 ;  /* 0xff800000b0b07808 */ /* 0x000fe20005000000 */
[----:B------:R-:W-:Y:S01]  /*74e0*/  FFMA.FTZ R174, R5, UR4, R186 ;  /* 0x0000000405ae7c23 */ /* 0x000fe200080100ba */
[----:B------:R-:W-:Y:S01]  /*74f0*/  FSEL R4, R4, -INF , !P0 ;  /* 0xff80000004047808 */ /* 0x000fe20004000000 */
[----:B------:R-:W-:Y:S01]  /*7500*/  FFMA.FTZ R5, R2, UR4, R28 ;  /* 0x0000000402057c23 */ /* 0x000fe2000801001c */
[----:B------:R-:W-:-:S02]  /*7510*/  PLOP3.LUT P0, PT, PT, PT, UP0, 0x80, 0x0 ;  /* 0x000000000000781c */ /* 0x000fc40003f0f008 */
[----:B------:R-:W-:Y:S02]  /*7520*/  ISETP.GE.AND P2, PT, R15, R197, PT ;  /* 0x000000c50f00720c */ /* 0x000fe40003f46270 */
[----:B------:R-:W-:Y:S02]  /*7530*/  FSEL R5, R5, -INF , !P1 ;  /* 0xff80000005057808 */ /* 0x000fe40004800000 */
[----:B------:R-:W-:Y:S02]  /*7540*/  FSEL R180, R180, -INF , !P2 ;  /* 0xff800000b4b47808 */ /* 0x000fe40005000000 */
[-C--:B------:R-:W-:Y:S01]  /*7550*/  ISETP.GE.AND P2, PT, R15, R196.reuse, PT ;  /* 0x000000c40f00720c */ /* 0x080fe20003f46270 */
[----:B-1----:R-:W-:Y:S01]  /*7560*/  FFMA.FTZ R178, R6, UR4, R185 ;  /* 0x0000000406b27c23 */ /* 0x002fe200080100b9 */
[----:B------:R-:W-:Y:S01]  /*7570*/  ISETP.GE.AND P1, PT, R0, R196, PT ;  /* 0x000000c40000720c */ /* 0x000fe20003f26270 */
[----:B------:R-:W-:Y:S01]  /*7580*/  FFMA.FTZ R173, R6, UR4, R187 ;  /* 0x0000000406ad7c23 */ /* 0x000fe200080100bb */
[----:B------:R-:W-:-:S02]  /*7590*/  FSEL R174, R174, -INF , !P2 ;  /* 0xff800000aeae7808 */ /* 0x000fc40005000000 */
        /* <DEDUP_REMOVED lines=9> */
[----:B------:R-:W-:-:S02]  /*7630*/  UIMAD.WIDE.U32 UR24, UR17, UR6, URZ ;  /* 0x00000006111872a5 */ /* 0x000fc4000f8e003f */
        /* <DEDUP_REMOVED lines=66> */
.L_x_257:
[----:B------:R-:W-:Y:S05]  /*7a60*/  BSYNC B0 ;  /* 0x0000000000007941 */ /* 0x000fea0003800000 */
.L_x_256:
[----:B------:R-:W0:Y:S02]  /*7a70*/  LDGDEPBAR ;  /* 0x00000000000079af */ /* 0x000e240000000000 */
.L_x_255:
[----:B------:R-:W-:Y:S01]  /*7a80*/  FMNMX.FTZ R2, R164, R5, !PT ;  /* 0x00000005a4027209 */ /* 0x000fe20007810000 */
[----:B------:R-:W-:Y:S01]  /*7a90*/  LDSM.16.MT88.4 R20, [R224+0x18000] ;  /* 0x01800000e014783b */ /* 0x000fe20000004200 */
[----:B------:R-:W-:Y:S02]  /*7aa0*/  FMNMX.FTZ R0, R3, R4, !PT ;  /* 0x0000000403007209 */ /* 0x000fe40007810000 */
[----:B------:R-:W-:Y:S01]  /*7ab0*/  FMNMX.FTZ R2, R165, R2, !PT ;  /* 0x00000002a5027209 */ /* 0x000fe20007810000 */
[----:B-1----:R-:W-:Y:S01]  /*7ac0*/  LDSM.16.MT88.4 R16, [R222+0x18000] ;  /* 0x01800000de10783b */ /* 0x002fe20000004200 */
        /* <DEDUP_REMOVED lines=40> */
[----:B--2---:R-:W-:-:S04]  /*7d50*/  FMNMX.FTZ R0, R6, R0, !PT ;  /* 0x0000000006007209 */ /* 0x004fc80007810000 */
[----:B------:R-:W-:Y:S02]  /*7d60*/  FSEL R179, R179, RZ, P2 ;  /* 0x000000ffb3b37208 */ /* 0x000fe40001000000 */
[----:B------:R-:W-:-:S03]  /*7d70*/  FSETP.NEU.FTZ.AND P1, PT, R0, -INF , PT ;  /* 0xff8000000000780b */ /* 0x000fc60003f3d000 */
[--C-:B------:R-:W-:Y:S02]  /*7d80*/  FFMA.FTZ R171, R5, c[0x0][0x23c], -R179.reuse ;  /* 0x00008f0005ab7a23 */ /* 0x100fe400000108b3 */
[C---:B------:R-:W-:Y:S02]  /*7d90*/  FMUL.FTZ R5, R0.reuse, c[0x0][0x23c] ;  /* 0x00008f0000057a20 */ /* 0x040fe40000410000 */
[--C-:B------:R-:W-:Y:S02]  /*7da0*/  FFMA.FTZ R169, R175, c[0x0][0x23c], -R179.reuse ;  /* 0x00008f00afa97a23 */ /* 0x100fe400000108b3 */
[--C-:B------:R-:W-:Y:S01]  /*7db0*/  FFMA.FTZ R168, R167, c[0x0][0x23c], -R179.reuse ;  /* 0x00008f00a7a87a23 */ /* 0x100fe200000108b3 */
[----:B------:R-:W-:Y:S01]  /*7dc0*/  FSEL R175, R5, RZ, P1 ;  /* 0x000000ff05af7208 */ /* 0x000fe20000800000 */
[--C-:B------:R-:W-:Y:S01]  /*7dd0*/  FFMA.FTZ R170, R165, c[0x0][0x23c], -R179.reuse ;  /* 0x00008f00a5aa7a23 */ /* 0x100fe200000108b3 */
[----:B------:R-:W-:Y:S01]  /*7de0*/  FSEL R5, R0, RZ, P1 ;  /* 0x000000ff00057208 */ /* 0x000fe20000800000 */
[----:B------:R-:W-:Y:S01]  /*7df0*/  MUFU.EX2 R171, R171 ;  /* 0x000000ab00ab7308 */ /* 0x000fe20000000800 */
[----:B------:R-:W-:-:S02]  /*7e00*/  FFMA.FTZ R183, R183, c[0x0][0x23c], -R179 ;  /* 0x00008f00b7b77a23 */ /* 0x000fc400000108b3 */
[----:B------:R-:W-:Y:S01]  /*7e10*/  FFMA.FTZ R167, R4, c[0x0][0x23c], -R175 ;  /* 0x00008f0004a77a23 */ /* 0x000fe200000108af */
[----:B------:R-:W-:Y:S01]  /*7e20*/  FSEL R4, R2, RZ, P2 ;  /* 0x000000ff02047208 */ /* 0x000fe20001000000 */
[----:B------:R-:W-:Y:S02]  /*7e30*/  FADD.FTZ R5, R3, -R5 ;  /* 0x8000000503057221 */ /* 0x000fe40000010000 */
[--C-:B------:R-:W-:Y:S01]  /*7e40*/  FFMA.FTZ R166, R166, c[0x0][0x23c], -R175.reuse ;  /* 0x00008f00a6a67a23 */ /* 0x100fe200000108af */
[----:B------:R-:W-:Y:S01]  /*7e50*/  MUFU.EX2 R170, R170 ;  /* 0x000000aa00aa7308 */ /* 0x000fe20000000800 */
[----:B------:R-:W-:Y:S02]  /*7e60*/  FADD.FTZ R4, R164, -R4 ;  /* 0x80000004a4047221 */ /* 0x000fe40000010000 */
[--C-:B------:R-:W-:Y:S02]  /*7e70*/  FFMA.FTZ R165, R172, c[0x0][0x23c], -R175.reuse ;  /* 0x00008f00aca57a23 */ /* 0x100fe400000108af */
[----:B------:R-:W-:-:S02]  /*7e80*/  FFMA.FTZ R164, R248, c[0x0][0x23c], -R175 ;  /* 0x00008f00f8a47a23 */ /* 0x000fc400000108af */
[----:B------:R-:W-:Y:S01]  /*7e90*/  FMUL.FTZ R3, R5, c[0x0][0x23c] ;  /* 0x00008f0005037a20 */ /* 0x000fe20000410000 */
[----:B------:R-:W-:Y:S01]  /*7ea0*/  MUFU.EX2 R169, R169 ;  /* 0x000000a900a97308 */ /* 0x000fe20000000800 */
[----:B------:R-:W-:Y:S02]  /*7eb0*/  FMUL.FTZ R4, R4, c[0x0][0x23c] ;  /* 0x00008f0004047a20 */ /* 0x000fe40000410000 */
[--C-:B------:R-:W-:Y:S02]  /*7ec0*/  FFMA.FTZ R184, R247, c[0x0][0x23c], -R179.reuse ;  /* 0x00008f00f7b87a23 */ /* 0x100fe400000108b3 */
[--C-:B------:R-:W-:Y:S02]  /*7ed0*/  FFMA.FTZ R185, R246, c[0x0][0x23c], -R179.reuse ;  /* 0x00008f00f6b97a23 */ /* 0x100fe400000108b3 */
[----:B------:R-:W-:Y:S01]  /*7ee0*/  FFMA.FTZ R186, R237, c[0x0][0x23c], -R179 ;  /* 0x00008f00edba7a23 */ /* 0x000fe200000108b3 */
[----:B------:R-:W1:Y:S01]  /*7ef0*/  MUFU.EX2 R168, R168 ;  /* 0x000000a800a87308 */ /* 0x000e620000000800 */
[----:B------:R-:W-:-:S02]  /*7f00*/  FFMA.FTZ R187, R31, c[0x0][0x23c], -R175 ;  /* 0x00008f001fbb7a23 */ /* 0x000fc400000108af */
[--C-:B------:R-:W-:Y:S02]  /*7f10*/  FFMA.FTZ R188, R29, c[0x0][0x23c], -R175.reuse ;  /* 0x00008f001dbc7a23 */ /* 0x100fe400000108af */
[--C-:B------:R-:W-:Y:S01]  /*7f20*/  FFMA.FTZ R189, R199, c[0x0][0x23c], -R175.reuse ;  /* 0x00008f00c7bd7a23 */ /* 0x100fe200000108af */
[----:B------:R-:W-:Y:S01]  /*7f30*/  LDSM.16.MT88.4 R28, [R224+0x18800] ;  /* 0x01880000e01c783b */ /* 0x000fe20000004200 */
[----:B------:R-:W-:Y:S01]  /*7f40*/  FFMA.FTZ R190, R198, c[0x0][0x23c], -R175 ;  /* 0x00008f00c6be7a23 */ /* 0x000fe200000108af */
[----:B------:R-:W-:Y:S01]  /*7f50*/  MUFU.EX2 R167, R167 ;  /* 0x000000a700a77308 */ /* 0x000fe20000000800 */
[--C-:B------:R-:W-:Y:S02]  /*7f60*/  FFMA.FTZ R191, R193, c[0x0][0x23c], -R179.reuse ;  /* 0x00008f00c1bf7a23 */ /* 0x100fe400000108b3 */
[--C-:B------:R-:W-:Y:S02]  /*7f70*/  FFMA.FTZ R193, R194, c[0x0][0x23c], -R179.reuse ;  /* 0x00008f00c2c17a23 */ /* 0x100fe400000108b3 */
[----:B------:R-:W-:-:S02]  /*7f80*/  FFMA.FTZ R194, R195, c[0x0][0x23c], -R179 ;  /* 0x00008f00c3c27a23 */ /* 0x000fc400000108b3 */
[----:B------:R-:W-:Y:S01]  /*7f90*/  FFMA.FTZ R192, R192, c[0x0][0x23c], -R179 ;  /* 0x00008f00c0c07a23 */ /* 0x000fe200000108b3 */
[----:B------:R-:W2:Y:S01]  /*7fa0*/  MUFU.EX2 R166, R166 ;  /* 0x000000a600a67308 */ /* 0x000ea20000000800 */
[----:B-1----:R-:W-:Y:S01]  /*7fb0*/  F2FP.PACK_AB R6, R168, R169 ;  /* 0x000000a9a806723e */ /* 0x002fe200000000ff */
[--C-:B------:R-:W-:Y:S02]  /*7fc0*/  FFMA.FTZ R195, R35, c[0x0][0x23c], -R175.reuse ;  /* 0x00008f0023c37a23 */ /* 0x100fe400000108af */
[--C-:B------:R-:W-:Y:S02]  /*7fd0*/  FFMA.FTZ R198, R32, c[0x0][0x23c], -R175.reuse ;  /* 0x00008f0020c67a23 */ /* 0x100fe400000108af */
[--C-:B------:R-:W-:Y:S02]  /*7fe0*/  FFMA.FTZ R199, R33, c[0x0][0x23c], -R175.reuse ;  /* 0x00008f0021c77a23 */ /* 0x100fe400000108af */
[----:B------:R-:W-:Y:S01]  /*7ff0*/  MUFU.EX2 R165, R165 ;  /* 0x000000a500a57308 */ /* 0x000fe20000000800 */
[----:B------:R-:W-:-:S02]  /*8000*/  FFMA.FTZ R200, R34, c[0x0][0x23c], -R175 ;  /* 0x00008f0022c87a23 */ /* 0x000fc400000108af */
[----:B------:R-:W-:Y:S01]  /*8010*/  LDSM.16.MT88.4 R32, [R220+0x19000] ;  /* 0x01900000dc20783b */ /* 0x000fe20000004200 */
[--C-:B------:R-:W-:Y:S02]  /*8020*/  FFMA.FTZ R182, R182, c[0x0][0x23c], -R179.reuse ;  /* 0x00008f00b6b67a23 */ /* 0x100fe400000108b3 */
[--C-:B------:R-:W-:Y:S02]  /*8030*/  FFMA.FTZ R181, R181, c[0x0][0x23c], -R179.reuse ;  /* 0x00008f00b5b57a23 */ /* 0x100fe400000108b3 */
[----:B------:R-:W1:Y:S01]  /*8040*/  MUFU.EX2 R164, R164 ;  /* 0x000000a400a47308 */ /* 0x000e620000000800 */
[----:B--2---:R-:W-:Y:S01]  /*8050*/  F2FP.PACK_AB R5, R166, R167 ;  /* 0x000000a7a605723e */ /* 0x004fe200000000ff */
[--C-:B------:R-:W-:Y:S02]  /*8060*/  FFMA.FTZ R180, R180, c[0x0][0x23c], -R179.reuse ;  /* 0x00008f00b4b47a23 */ /* 0x100fe400000108b3 */
[----:B------:R-:W-:Y:S02]  /*8070*/  FFMA.FTZ R178, R178, c[0x0][0x23c], -R179 ;  /* 0x00008f00b2b27a23 */ /* 0x000fe400000108b3 */
[----:B------:R-:W-:-:S02]  /*8080*/  FFMA.FTZ R177, R177, c[0x0][0x23c], -R175 ;  /* 0x00008f00b1b17a23 */ /* 0x000fc400000108af */
[----:B------:R2:W3:Y:S01]  /*8090*/  MUFU.EX2 R172, R4 ;  /* 0x0000000400ac7308 */ /* 0x0004e20000000800 */
[--C-:B------:R-:W-:Y:S02]  /*80a0*/  FFMA.FTZ R176, R176, c[0x0][0x23c], -R175.reuse ;  /* 0x00008f00b0b07a23 */ /* 0x100fe400000108af */
[--C-:B------:R-:W-:Y:S02]  /*80b0*/  FFMA.FTZ R174, R174, c[0x0][0x23c], -R175.reuse ;  /* 0x00008f00aeae7a23 */ /* 0x100fe400000108af */
[----:B------:R-:W-:-:S03]  /*80c0*/  FFMA.FTZ R173, R173, c[0x0][0x23c], -R175 ;  /* 0x00008f00adad7a23 */ /* 0x000fc600000108af */
[----:B------:R-:W4:Y:S01]  /*80d0*/  MUFU.EX2 R3, R3 ;  /* 0x0000000300037308 */ /* 0x000f220000000800 */
[----:B-1----:R-:W-:Y:S02]  /*80e0*/  F2FP.PACK_AB R7, R164, R165 ;  /* 0x000000a5a407723e */ /* 0x002fe400000000ff */
[----:B--2---:R-:W-:Y:S01]  /*80f0*/  F2FP.PACK_AB R4, R170, R171 ;  /* 0x000000abaa04723e */ /* 0x004fe200000000ff */
[----:B---3--:R-:W-:-:S04]  /*8100*/  FMUL.FTZ R160, R160, R172 ;  /* 0x000000aca0a07220 */ /* 0x008fc80000410000 */
[----:B------:R-:W-:Y:S01]  /*8110*/  MUFU.EX2 R183, R183 ;  /* 0x000000b700b77308 */ /* 0x000fe20000000800 */
[-C--:B------:R-:W-:Y:S02]  /*8120*/  FMUL.FTZ R161, R161, R172.reuse ;  /* 0x000000aca1a17220 */ /* 0x080fe40000410000 */
[-C--:B------:R-:W-:Y:S02]  /*8130*/  FMUL.FTZ R156, R156, R172.reuse ;  /* 0x000000ac9c9c7220 */ /* 0x080fe40000410000 */
[----:B------:R-:W-:Y:S02]  /*8140*/  FMUL.FTZ R157, R157, R172 ;  /* 0x000000ac9d9d7220 */ /* 0x000fe40000410000 */
[-C--:B----4-:R-:W-:Y:S01]  /*8150*/  FMUL.FTZ R162, R162, R3.reuse ;  /* 0x00000003a2a27220 */ /* 0x090fe20000410000 */
        /* <DEDUP_REMOVED lines=12> */
[----:B------:R-:W2:Y:S01]  /*8220*/  LDSM.16.MT88.4 R20, [R220+0x18000] ;  /* 0x01800000dc14783b */ /* 0x000ea20000004200 */
[----:B------:R-:W-:Y:S01]  /*8230*/  FMUL.FTZ R41, R41, R172 ;  /* 0x000000ac29297220 */ /* 0x000fe20000410000 */
[----:B------:R-:W-:Y:S01]  /*8240*/  MUFU.EX2 R186, R186 ;  /* 0x000000ba00ba7308 */ /* 0x000fe20000000800 */
[----:B------:R-:W-:-:S02]  /*8250*/  FMUL.FTZ R42, R42, R3 ;  /* 0x000000032a2a7220 */ /* 0x000fc40000410000 */
[-C--:B------:R-:W-:Y:S02]  /*8260*/  FMUL.FTZ R43, R43, R3.reuse ;  /* 0x000000032b2b7220 */ /* 0x080fe40000410000 */
[C---:B------:R-:W-:Y:S01]  /*8270*/  HMMA.16816.F32 R36, R4.reuse, R16, R36 ;  /* 0x000000100424723c */ /* 0x040fe20000001824 */
[-C--:B------:R-:W-:Y:S02]  /*8280*/  FMUL.FTZ R44, R44, R172.reuse ;  /* 0x000000ac2c2c7220 */ /* 0x080fe40000410000 */
[-C--:B------:R-:W-:Y:S01]  /*8290*/  FMUL.FTZ R45, R45, R172.reuse ;  /* 0x000000ac2d2d7220 */ /* 0x080fe20000410000 */
[----:B------:R-:W-:Y:S01]  /*82a0*/  MUFU.EX2 R187, R187 ;  /* 0x000000bb00bb7308 */ /* 0x000fe20000000800 */
[-C--:B------:R-:W-:Y:S02]  /*82b0*/  FMUL.FTZ R46, R46, R3.reuse ;  /* 0x000000032e2e7220 */ /* 0x080fe40000410000 */
[----:B------:R-:W-:Y:S01]  /*82c0*/  FMUL.FTZ R47, R47, R3 ;  /* 0x000000032f2f7220 */ /* 0x000fe20000410000 */
[----:B------:R-:W-:Y:S01]  /*82d0*/  HMMA.16816.F32 R40, R4, R18, R40 ;  /* 0x000000120428723c */ /* 0x000fe20000001828 */
[----:B------:R-:W3:Y:S01]  /*82e0*/  LDSM.16.MT88.4 R16, [R224+0x1a000] ;  /* 0x01a00000e010783b */ /* 0x000ee20000004200 */
[----:B------:R-:W-:-:S02]  /*82f0*/  FMUL.FTZ R48, R48, R172 ;  /* 0x000000ac30307220 */ /* 0x000fc40000410000 */
[-C--:B------:R-:W-:Y:S01]  /*8300*/  FMUL.FTZ R49, R49, R172.reuse ;  /* 0x000000ac31317220 */ /* 0x080fe20000410000 */
[----:B------:R-:W4:Y:S01]  /*8310*/  MUFU.EX2 R188, R188 ;  /* 0x000000bc00bc7308 */ /* 0x000f220000000800 */
[-C--:B------:R-:W-:Y:S02]  /*8320*/  FMUL.FTZ R50, R50, R3.reuse ;  /* 0x0000000332327220 */ /* 0x080fe40000410000 */
[-C--:B------:R-:W-:Y:S01]  /*8330*/  FMUL.FTZ R51, R51, R3.reuse ;  /* 0x0000000333337220 */ /* 0x080fe20000410000 */
[----:B------:R-:W-:Y:S01]  /*8340*/  HMMA.16816.F32 R44, R4, R12, R44 ;  /* 0x0000000c042c723c */ /* 0x000fe2000000182c */
[-C--:B------:R-:W-:Y:S02]  /*8350*/  FMUL.FTZ R52, R52, R172.reuse ;  /* 0x000000ac34347220 */ /* 0x080fe40000410000 */
[----:B------:R-:W-:Y:S01]  /*8360*/  FMUL.FTZ R53, R53, R172 ;  /* 0x000000ac35357220 */ /* 0x000fe20000410000 */
[----:B------:R-:W-:Y:S01]  /*8370*/  MUFU.EX2 R189, R189 ;  /* 0x000000bd00bd7308 */ /* 0x000fe20000000800 */
[----:B------:R-:W-:-:S02]  /*8380*/  FMUL.FTZ R54, R54, R3 ;  /* 0x0000000336367220 */ /* 0x000fc40000410000 */
[-C--:B------:R-:W-:Y:S01]  /*8390*/  FMUL.FTZ R55, R55, R3.reuse ;  /* 0x0000000337377220 */ /* 0x080fe20000410000 */
[C---:B------:R-:W-:Y:S01]  /*83a0*/  HMMA.16816.F32 R48, R4.reuse, R14, R48 ;  /* 0x0000000e0430723c */ /* 0x040fe20000001830 */
[----:B------:R-:W5:Y:S01]  /*83b0*/  LDSM.16.MT88.4 R12, [R222+0x1a000] ;  /* 0x01a00000de0c783b */ /* 0x000f620000004200 */
[-C--:B------:R-:W-:Y:S02]  /*83c0*/  FMUL.FTZ R56, R56, R172.reuse ;  /* 0x000000ac38387220 */ /* 0x080fe40000410000 */
        /* <DEDUP_REMOVED lines=12> */
[----:B------:R-:W1:Y:S01]  /*8490*/  LDSM.16.MT88.4 R20, [R221+0x1a000] ;  /* 0x01a00000dd14783b */ /* 0x000e620000004200 */
[----:B------:R-:W-:Y:S01]  /*84a0*/  FMUL.FTZ R65, R65, R172 ;  /* 0x000000ac41417220 */ /* 0x000fe20000410000 */
[----:B------:R-:W-:Y:S01]  /*84b0*/  MUFU.EX2 R193, R193 ;  /* 0x000000c100c17308 */ /* 0x000fe20000000800 */
[----:B------:R-:W-:-:S02]  /*84c0*/  FMUL.FTZ R66, R66, R3 ;  /* 0x0000000342427220 */ /* 0x000fc40000410000 */
[-C--:B------:R-:W-:Y:S01]  /*84d0*/  FMUL.FTZ R67, R67, R3.reuse ;  /* 0x0000000343437220 */ /* 0x080fe20000410000 */
[C---:B---3--:R-:W-:Y:S01]  /*84e0*/  HMMA.16816.F32 R60, R4.reuse, R16, R60 ;  /* 0x00000010043c723c */ /* 0x048fe2000000183c */
        /* <DEDUP_REMOVED lines=9> */
[----:B------:R-:W-:Y:S01]  /*8580*/  MUFU.EX2 R194, R194 ;  /* 0x000000c200c27308 */ /* 0x000fe20000000800 */
        /* <DEDUP_REMOVED lines=10> */
[----:B------:R-:W2:Y:S01]  /*8630*/  LDSM.16.MT88.4 R12, [R224+0x1c000] ;  /* 0x01c00000e00c783b */ /* 0x000ea20000004200 */
        /* <DEDUP_REMOVED lines=14> */
[----:B------:R-:W1:Y:S01]  /*8720*/  MUFU.EX2 R200, R200 ;  /* 0x000000c800c87308 */ /* 0x000e620000000800 */
[----:B------:R-:W-:-:S02]  /*8730*/  FMUL.FTZ R90, R90, R3 ;  /* 0x000000035a5a7220 */ /* 0x000fc40000410000 */
[-C--:B------:R-:W-:Y:S01]  /*8740*/  FMUL.FTZ R91, R91, R3.reuse ;  /* 0x000000035b5b7220 */ /* 0x080fe20000410000 */
[C---:B---3--:R-:W-:Y:S01]  /*8750*/  HMMA.16816.F32 R84, R4.reuse, R16, R84 ;  /* 0x000000100454723c */ /* 0x048fe20000001854 */
[-C--:B------:R-:W-:Y:S02]  /*8760*/  FMUL.FTZ R92, R92, R172.reuse ;  /* 0x000000ac5c5c7220 */ /* 0x080fe40000410000 */
[-C--:B------:R-:W-:Y:S01]  /*8770*/  FMUL.FTZ R93, R93, R172.reuse ;  /* 0x000000ac5d5d7220 */ /* 0x080fe20000410000 */
[----:B------:R-:W3:Y:S01]  /*8780*/  MUFU.EX2 R182, R182 ;  /* 0x000000b600b67308 */ /* 0x000ee20000000800 */
        /* <DEDUP_REMOVED lines=9> */
[----:B--2---:R-:W-:Y:S01]  /*8820*/  HMMA.16816.F32 R92, R4, R12, R92 ;  /* 0x0000000c045c723c */ /* 0x004fe2000000185c */
[-C--:B------:R-:W-:Y:S02]  /*8830*/  FMUL.FTZ R100, R100, R172.reuse ;  /* 0x000000ac64647220 */ /* 0x080fe40000410000 */
[----:B------:R-:W-:Y:S01]  /*8840*/  FMUL.FTZ R101, R101, R172 ;  /* 0x000000ac65657220 */ /* 0x000fe20000410000 */
[----:B------:R-:W-:Y:S01]  /*8850*/  MUFU.EX2 R180, R180 ;  /* 0x000000b400b47308 */ /* 0x000fe20000000800 */
[----:B------:R-:W-:-:S02]  /*8860*/  FMUL.FTZ R102, R102, R3 ;  /* 0x0000000366667220 */ /* 0x000fc40000410000 */
[-C--:B------:R-:W-:Y:S01]  /*8870*/  FMUL.FTZ R103, R103, R3.reuse ;  /* 0x0000000367677220 */ /* 0x080fe20000410000 */
[C---:B------:R-:W-:Y:S01]  /*8880*/  HMMA.16816.F32 R96, R4.reuse, R14, R96 ;  /* 0x0000000e0460723c */ /* 0x040fe20000001860 */
[----:B------:R-:W2:Y:S01]  /*8890*/  LDSM.16.MT88.4 R12, [R220+0x1c000] ;  /* 0x01c00000dc0c783b */ /* 0x000ea20000004200 */
[-C--:B------:R-:W-:Y:S02]  /*88a0*/  FMUL.FTZ R104, R104, R172.reuse ;  /* 0x000000ac68687220 */ /* 0x080fe40000410000 */
[-C--:B------:R-:W-:Y:S01]  /*88b0*/  FMUL.FTZ R105, R105, R172.reuse ;  /* 0x000000ac69697220 */ /* 0x080fe20000410000 */
[----:B------:R-:W-:Y:S01]  /*88c0*/  MUFU.EX2 R178, R178 ;  /* 0x000000b200b27308 */ /* 0x000fe20000000800 */
[-C--:B------:R-:W-:Y:S02]  /*88d0*/  FMUL.FTZ R106, R106, R3.reuse ;  /* 0x000000036a6a7220 */ /* 0x080fe40000410000 */
[----:B------:R-:W-:Y:S01]  /*88e0*/  FMUL.FTZ R107, R107, R3 ;  /* 0x000000036b6b7220 */ /* 0x000fe20000410000 */
[----:B-1----:R-:W-:Y:S01]  /*88f0*/  HMMA.16816.F32 R100, R4, R20, R100 ;  /* 0x000000140464723c */ /* 0x002fe20000001864 */
[----:B------:R-:W-:-:S02]  /*8900*/  FMUL.FTZ R108, R108, R172 ;  /* 0x000000ac6c6c7220 */ /* 0x000fc40000410000 */
[-C--:B------:R-:W-:Y:S01]  /*8910*/  FMUL.FTZ R109, R109, R172.reuse ;  /* 0x000000ac6d6d7220 */ /* 0x080fe20000410000 */
[----:B------:R-:W1:Y:S01]  /*8920*/  MUFU.EX2 R177, R177 ;  /* 0x000000b100b17308 */ /* 0x000e620000000800 */
[-C--:B------:R-:W-:Y:S02]  /*8930*/  FMUL.FTZ R110, R110, R3.reuse ;  /* 0x000000036e6e7220 */ /* 0x080fe40000410000 */
[-C--:B------:R-:W-:Y:S01]  /*8940*/  FMUL.FTZ R111, R111, R3.reuse ;  /* 0x000000036f6f7220 */ /* 0x080fe20000410000 */
[----:B------:R-:W-:Y:S01]  /*8950*/  HMMA.16816.F32 R104, R4, R22, R104 ;  /* 0x000000160468723c */ /* 0x000fe20000001868 */
[-C--:B------:R-:W-:Y:S01]  /*8960*/  FMUL.FTZ R112, R112, R172.reuse ;  /* 0x000000ac70707220 */ /* 0x080fe20000410000 */
[----:B------:R-:W1:Y:S01]  /*8970*/  LDSM.16.MT88.4 R20, [R224+0x1e000] ;  /* 0x01e00000e014783b */ /* 0x000e620000004200 */
        /* <DEDUP_REMOVED lines=14> */
[----:B------:R-:W1:Y:S01]  /*8a60*/  MUFU.EX2 R173, R173 ;  /* 0x000000ad00ad7308 */ /* 0x000e620000000800 */
[-C--:B------:R-:W-:Y:S02]  /*8a70*/  FMUL.FTZ R122, R122, R3.reuse ;  /* 0x000000037a7a7220 */ /* 0x080fe40000410000 */
[-C--:B------:R-:W-:Y:S01]  /*8a80*/  FMUL.FTZ R123, R123, R3.reuse ;  /* 0x000000037b7b7220 */ /* 0x080fe20000410000 */
[----:B--2---:R-:W-:Y:S01]  /*8a90*/  HMMA.16816.F32 R116, R4, R12, R116 ;  /* 0x0000000c0474723c */ /* 0x004fe20000001874 */
[-C--:B------:R-:W-:Y:S02]  /*8aa0*/  FMUL.FTZ R124, R124, R172.reuse ;  /* 0x000000ac7c7c7220 */ /* 0x080fe40000410000 */
[----:B------:R-:W-:Y:S02]  /*8ab0*/  FMUL.FTZ R125, R125, R172 ;  /* 0x000000ac7d7d7220 */ /* 0x000fe40000410000 */
[----:B------:R-:W-:-:S02]  /*8ac0*/  FMUL.FTZ R126, R126, R3 ;  /* 0x000000037e7e7220 */ /* 0x000fc40000410000 */
[-C--:B------:R-:W-:Y:S01]  /*8ad0*/  FMUL.FTZ R127, R127, R3.reuse ;  /* 0x000000037f7f7220 */ /* 0x080fe20000410000 */
[C---:B------:R-:W-:Y:S01]  /*8ae0*/  HMMA.16816.F32 R120, R4.reuse, R14, R120 ;  /* 0x0000000e0478723c */ /* 0x040fe20000001878 */
[-C--:B------:R-:W-:Y:S01]  /*8af0*/  FMUL.FTZ R128, R128, R172.reuse ;  /* 0x000000ac80807220 */ /* 0x080fe20000410000 */
[----:B------:R-:W2:Y:S01]  /*8b00*/  LDSM.16.MT88.4 R12, [R221+0x1e000] ;  /* 0x01e00000dd0c783b */ /* 0x000ea20000004200 */
[-C--:B------:R-:W-:Y:S02]  /*8b10*/  FMUL.FTZ R129, R129, R172.reuse ;  /* 0x000000ac81817220 */ /* 0x080fe40000410000 */
        /* <DEDUP_REMOVED lines=35> */
[----:B------:R-:W-:Y:S01]  /*8d50*/  HMMA.16816.F32 R148, R4, R24, R148 ;  /* 0x000000180494723c */ /* 0x000fe20000001894 */
[----:B------:R-:W-:-:S02]  /*8d60*/  FFMA.FTZ R171, R250, R172, R171 ;  /* 0x000000acfaab7223 */ /* 0x000fc400000100ab */
[----:B------:R-:W-:Y:S02]  /*8d70*/  FFMA.FTZ R3, R249, R3, R167 ;  /* 0x00000003f9037223 */ /* 0x000fe400000100a7 */
[----:B------:R-:W-:Y:S02]  /*8d80*/  FADD.FTZ R170, R170, R171 ;  /* 0x000000abaaaa7221 */ /* 0x000fe40000010000 */
[----:B------:R-:W-:Y:S01]  /*8d90*/  FADD.FTZ R166, R166, R3 ;  /* 0x00000003a6a67221 */ /* 0x000fe20000010000 */
[----:B------:R-:W-:Y:S01]  /*8da0*/  HMMA.16816.F32 R144, R4, R26, R144 ;  /* 0x0000001a0490723c */ /* 0x000fe20000001890 */
[----:B------:R-:W2:Y:S01]  /*8db0*/  LDSM.16.MT88.4 R24, [R224+0x1a800] ;  /* 0x01a80000e018783b */ /* 0x000ea20000004200 */
[----:B------:R-:W-:Y:S01]  /*8dc0*/  FADD.FTZ R170, R169, R170 ;  /* 0x000000aaa9aa7221 */ /* 0x000fe20000010000 */
[----:B------:R-:W-:Y:S01]  /*8dd0*/  MOV R3, R0 ;  /* 0x0000000000037202 */ /* 0x000fe20000000f00 */
[----:B------:R-:W-:Y:S02]  /*8de0*/  FADD.FTZ R166, R165, R166 ;  /* 0x000000a6a5a67221 */ /* 0x000fe40000010000 */
[----:B------:R-:W-:Y:S01]  /*8df0*/  FADD.FTZ R168, R168, R170 ;  /* 0x000000aaa8a87221 */ /* 0x000fe20000010000 */
[----:B------:R-:W-:Y:S01]  /*8e00*/  F2FP.PACK_AB R4, R184, R183 ;  /* 0x000000b7b804723e */ /* 0x000fe200000000ff */
[----:B------:R-:W-:Y:S01]  /*8e10*/  FADD.FTZ R164, R164, R166 ;  /* 0x000000a6a4a47221 */ /* 0x000fe20000010000 */
[----:B----4-:R-:W-:Y:S01]  /*8e20*/  F2FP.PACK_AB R5, R188, R187 ;  /* 0x000000bbbc05723e */ /* 0x010fe200000000ff */
[----:B------:R-:W-:Y:S01]  /*8e30*/  FADD.FTZ R168, R183, R168 ;  /* 0x000000a8b7a87221 */ /* 0x000fe20000010000 */
[----:B------:R-:W-:Y:S01]  /*8e40*/  F2FP.PACK_AB R6, R186, R185 ;  /* 0x000000b9ba06723e */ /* 0x000fe200000000ff */
[----:B------:R-:W-:Y:S01]  /*8e50*/  FADD.FTZ R164, R187, R164 ;  /* 0x000000a4bba47221 */ /* 0x000fe20000010000 */
[----:B------:R-:W-:Y:S01]  /*8e60*/  F2FP.PACK_AB R7, R190, R189 ;  /* 0x000000bdbe07723e */ /* 0x000fe200000000ff */
[----:B------:R-:W-:-:S02]  /*8e70*/  FADD.FTZ R184, R184, R168 ;  /* 0x000000a8b8b87221 */ /* 0x000fc40000010000 */
[----:B------:R-:W-:Y:S01]  /*8e80*/  FADD.FTZ R188, R188, R164 ;  /* 0x000000a4bcbc7221 */ /* 0x000fe20000010000 */
[----:B------:R-:W-:Y:S01]  /*8e90*/  MOV R164, R2 ;  /* 0x0000000200a47202 */ /* 0x000fe20000000f00 */
        /* <DEDUP_REMOVED lines=8> */
[----:B-----5:R-:W-:-:S06]  /*8f20*/  FADD.FTZ R190, R195, R190 ;  /* 0x000000bec3be7221 */ /* 0x020fcc0000010000 */
        /* <DEDUP_REMOVED lines=39> */
[C---:B-----5:R-:W-:Y:S08]  /*91a0*/  HMMA.16816.F32 R140, R4.reuse, R24, R140 ;  /* 0x00000018048c723c */ /* 0x060ff0000000188c */
[C---:B------:R-:W-:Y:S01]  /*91b0*/  HMMA.16816.F32 R152, R4.reuse, R26, R152 ;  /* 0x0000001a0498723c */ /* 0x040fe20000001898 */
[----:B------:R-:W-:Y:S07]  /*91c0*/  LDSM.16.MT88.4 R24, [R221+0x19000] ;  /* 0x01900000dd18783b */ /* 0x000fee0000004200 */
[C---:B-1----:R-:W-:Y:S08]  /*91d0*/  HMMA.16816.F32 R148, R4.reuse, R20, R148 ;  /* 0x000000140494723c */ /* 0x042ff00000001894 */
[----:B------:R-:W-:Y:S01]  /*91e0*/  HMMA.16816.F32 R144, R4, R22, R144 ;  /* 0x000000160490723c */ /* 0x000fe20000001890 */
[----:B------:R-:W1:Y:S06]  /*91f0*/  LDSM.16.MT88.4 R20, [R221+0x1b000] ;  /* 0x01b00000dd14783b */ /* 0x000e6c0000004200 */
        /* <DEDUP_REMOVED lines=11> */
[----:B------:R-:W-:Y:S02]  /*92b0*/  FADD.FTZ R194, R182, R194 ;  /* 0x000000c2b6c27221 */ /* 0x000fe40000010000 */
        /* <DEDUP_REMOVED lines=8> */
[----:B--2---:R-:W-:Y:S01]  /*9340*/  HMMA.16816.F32 R36, R4, R12, R36 ;  /* 0x0000000c0424723c */ /* 0x004fe20000001824 */
[----:B------:R-:W-:-:S07]  /*9350*/  FADD.FTZ R249, R173, R200 ;  /* 0x000000c8adf97221 */ /* 0x000fce0000010000 */
[C---:B------:R-:W-:Y:S01]  /*9360*/  HMMA.16816.F32 R40, R4.reuse, R14, R40 ;  /* 0x0000000e0428723c */ /* 0x040fe20000001828 */
[----:B------:R-:W2:Y:S07]  /*9370*/  LDSM.16.MT88.4 R12, [R220+0x1b000] ;  /* 0x01b00000dc0c783b */ /* 0x000eae0000004200 */
[C---:B------:R-:W-:Y:S08]  /*9380*/  HMMA.16816.F32 R60, R4.reuse, R28, R60 ;  /* 0x0000001c043c723c */ /* 0x040ff0000000183c */
[C---:B------:R-:W-:Y:S01]  /*9390*/  HMMA.16816.F32 R64, R4.reuse, R30, R64 ;  /* 0x0000001e0440723c */ /* 0x040fe20000001840 */
[----:B------:R-:W4:Y:S07]  /*93a0*/  LDSM.16.MT88.4 R28, [R224+0x1d000] ;  /* 0x01d00000e01c783b */ /* 0x000f2e0000004200 */
[C---:B-1----:R-:W-:Y:S08]  /*93b0*/  HMMA.16816.F32 R76, R4.reuse, R20, R76 ;  /* 0x00000014044c723c */ /* 0x042ff0000000184c */
[C---:B---3--:R-:W-:Y:S08]  /*93c0*/  HMMA.16816.F32 R68, R4.reuse, R16, R68 ;  /* 0x000000100444723c */ /* 0x048ff00000001844 */
[C---:B------:R-:W-:Y:S01]  /*93d0*/  HMMA.16816.F32 R72, R4.reuse, R18, R72 ;  /* 0x000000120448723c */ /* 0x040fe20000001848 */
[----:B------:R-:W1:Y:S07]  /*93e0*/  LDSM.16.MT88.4 R16, [R221+0x1d000] ;  /* 0x01d00000dd10783b */ /* 0x000e6e0000004200 */
[C---:B------:R-:W-:Y:S01]  /*93f0*/  HMMA.16816.F32 R80, R4.reuse, R22, R80 ;  /* 0x000000160450723c */ /* 0x040fe20000001850 */
[----:B------:R-:W3:Y:S07]  /*9400*/  LDSM.16.MT88.4 R20, [R220+0x1d000] ;  /* 0x01d00000dc14783b */ /* 0x000eee0000004200 */
[C---:B------:R-:W-:Y:S08]  /*9410*/  HMMA.16816.F32 R44, R4.reuse, R24, R44 ;  /* 0x00000018042c723c */ /* 0x040ff0000000182c */
[C---:B------:R-:W-:Y:S01]  /*9420*/  HMMA.16816.F32 R48, R4.reuse, R26, R48 ;  /* 0x0000001a0430723c */ /* 0x040fe20000001830 */
[----:B------:R-:W5:Y:S07]  /*9430*/  LDSM.16.MT88.4 R24, [R222+0x1d000] ;  /* 0x01d00000de18783b */ /* 0x000f6e0000004200 */
[C---:B------:R-:W-:Y:S08]  /*9440*/  HMMA.16816.F32 R52, R4.reuse, R32, R52 ;  /* 0x000000200434723c */ /* 0x040ff00000001834 */
[C---:B------:R-:W-:Y:S01]  /*9450*/  HMMA.16816.F32 R56, R4.reuse, R34, R56 ;  /* 0x000000220438723c */ /* 0x040fe20000001838 */
[----:B------:R-:W-:Y:S07]  /*9460*/  LDSM.16.MT88.4 R32, [R222+0x1f000] ;  /* 0x01f00000de20783b */ /* 0x000fee0000004200 */
[C---:B--2---:R-:W-:Y:S08]  /*9470*/  HMMA.16816.F32 R84, R4.reuse, R12, R84 ;  /* 0x0000000c0454723c */ /* 0x044ff00000001854 */
[C---:B------:R-:W-:Y:S01]  /*9480*/  HMMA.16816.F32 R88, R4.reuse, R14, R88 ;  /* 0x0000000e0458723c */ /* 0x040fe20000001858 */
[----:B------:R-:W2:Y:S07]  /*9490*/  LDSM.16.MT88.4 R12, [R224+0x1f000] ;  /* 0x01f00000e00c783b */ /* 0x000eae0000004200 */
[C---:B----4-:R-:W-:Y:S08]  /*94a0*/  HMMA.16816.F32 R92, R4.reuse, R28, R92 ;  /* 0x0000001c045c723c */ /* 0x050ff0000000185c */
[C---:B------:R-:W-:Y:S01]  /*94b0*/  HMMA.16816.F32 R96, R4.reuse, R30, R96 ;  /* 0x0000001e0460723c */ /* 0x040fe20000001860 */
[----:B------:R-:W-:Y:S07]  /*94c0*/  LDSM.16.MT88.4 R28, [R220+0x1f000] ;  /* 0x01f00000dc1c783b */ /* 0x000fee0000004200 */
[C---:B-1----:R-:W-:Y:S08]  /*94d0*/  HMMA.16816.F32 R108, R4.reuse, R16, R108 ;  /* 0x00000010046c723c */ /* 0x042ff0000000186c */
        /* <DEDUP_REMOVED lines=41> */
[----:B------:R-:W5:Y:S07]  /*9770*/  LDSM.16.MT88.4 R28, [R222+0x1d800] ;  /* 0x01d80000de1c783b */ /* 0x000f6e0000004200 */
        /* <DEDUP_REMOVED lines=12> */
[C---:B-----5:R-:W-:Y:S08]  /*9840*/  HMMA.16816.F32 R100, R4.reuse, R28, R100 ;  /* 0x0000001c0464723c */ /* 0x060ff00000001864 */
[C---:B------:R-:W-:Y:S08]  /*9850*/  HMMA.16816.F32 R104, R4.reuse, R30, R104 ;  /* 0x0000001e0468723c */ /* 0x040ff00000001868 */
[C---:B------:R-:W-:Y:S08]  /*9860*/  HMMA.16816.F32 R108, R4.reuse, R32, R108 ;  /* 0x00000020046c723c */ /* 0x040ff0000000186c */
[C---:B------:R-:W-:Y:S08]  /*9870*/  HMMA.16816.F32 R112, R4.reuse, R34, R112 ;  /* 0x000000220470723c */ /* 0x040ff00000001870 */
[C---:B----4-:R-:W-:Y:S08]  /*9880*/  HMMA.16816.F32 R116, R4.reuse, R24, R116 ;  /* 0x000000180474723c */ /* 0x050ff00000001874 */
[C---:B------:R-:W-:Y:S08]  /*9890*/  HMMA.16816.F32 R120, R4.reuse, R26, R120 ;  /* 0x0000001a0478723c */ /* 0x040ff00000001878 */
[C---:B--2---:R-:W-:Y:S08]  /*98a0*/  HMMA.16816.F32 R132, R4.reuse, R12, R132 ;  /* 0x0000000c0484723c */ /* 0x044ff00000001884 */
[C---:B------:R-:W-:Y:S08]  /*98b0*/  HMMA.16816.F32 R136, R4.reuse, R14, R136 ;  /* 0x0000000e0488723c */ /* 0x040ff00000001888 */
[C---:B-1----:R-:W-:Y:S08]  /*98c0*/  HMMA.16816.F32 R140, R4.reuse, R16, R140 ;  /* 0x00000010048c723c */ /* 0x042ff0000000188c */
        /* <DEDUP_REMOVED lines=80> */
[----:B--2---:R-:W3:Y:S04]  /*9dd0*/  LDSM.16.M88.4 R16, [R229+0x10800] ;  /* 0x01080000e510783b */ /* 0x004ee80000000200 */
[----:B----4-:R-:W2:Y:S04]  /*9de0*/  LDSM.16.M88.4 R24, [R229+0x10000] ;  /* 0x01000000e518783b */ /* 0x010ea80000000200 */
[----:B------:R-:W-:Y:S04]  /*9df0*/  LDSM.16.M88.4 R32, [R229+0x11800] ;  /* 0x01180000e520783b */ /* 0x000fe80000000200 */
[----:B------:R-:W-:Y:S04]  /*9e00*/  LDSM.16.M88.4 R164, [R228] ;  /* 0x00000000e4a4783b */ /* 0x000fe80000000200 */
[----:B------:R-:W-:Y:S04]  /*9e10*/  LDSM.16.M88.4 R172, [R227] ;  /* 0x00000000e3ac783b */ /* 0x000fe80000000200 */
[----:B-----5:R-:W1:Y:S04]  /*9e20*/  LDSM.16.M88.4 R4, [R229+0x11000] ;  /* 0x01100000e504783b */ /* 0x020e680000000200 */
[----:B------:R-:W4:Y:S04]  /*9e30*/  LDSM.16.M88.4 R192, [R219] ;  /* 0x00000000dbc0783b */ /* 0x000f280000000200 */
[----:B------:R-:W5:Y:S04]  /*9e40*/  LDSM.16.M88.4 R188, [R218] ;  /* 0x00000000dabc783b */ /* 0x000f680000000200 */
[----:B------:R-:W4:Y:S04]  /*9e50*/  LDSM.16.M88.4 R176, [R217] ;  /* 0x00000000d9b0783b */ /* 0x000f280000000200 */
[----:B------:R-:W-:Y:S01]  /*9e60*/  LDSM.16.M88.4 R168, [R226] ;  /* 0x00000000e2a8783b */ /* 0x000fe20000000200 */
[C---:B---3--:R-:W-:Y:S03]  /*9e70*/  HMMA.16816.F32 R20, R180.reuse, R16, RZ ;  /* 0x00000010b414723c */ /* 0x048fe600000018ff */
        /* <DEDUP_REMOVED lines=12> */
[C---:B----4-:R-:W-:Y:S08]  /*9f40*/  HMMA.16816.F32 R20, R164.reuse, R192, R20 ;  /* 0x000000c0a414723c */ /* 0x050ff00000001814 */
[C---:B------:R-:W-:Y:S01]  /*9f50*/  HMMA.16816.F32 R16, R164.reuse, R194, R16 ;  /* 0x000000c2a410723c */ /* 0x040fe20000001810 */
[----:B------:R-:W3:Y:S07]  /*9f60*/  LDSM.16.M88.4 R192, [R223+0x11000] ;  /* 0x01100000dfc0783b */ /* 0x000eee0000000200 */
[C---:B-----5:R-:W-:Y:S08]  /*9f70*/  HMMA.16816.F32 R12, R164.reuse, R188, R12 ;  /* 0x000000bca40c723c */ /* 0x060ff0000000180c */
[C---:B------:R-:W-:Y:S01]  /*9f80*/  HMMA.16816.F32 R4, R164.reuse, R190, R4 ;  /* 0x000000bea404723c */ /* 0x040fe20000001804 */
[----:B------:R-:W-:Y:S07]  /*9f90*/  LDSM.16.M88.4 R188, [R225] ;  /* 0x00000000e1bc783b */ /* 0x000fee0000000200 */
[C---:B------:R-:W-:Y:S08]  /*9fa0*/  HMMA.16816.F32 R184, R164.reuse, R176, R184 ;  /* 0x000000b0a4b8723c */ /* 0x040ff000000018b8 */
[----:B------:R-:W-:Y:S01]  /*9fb0*/  HMMA.16816.F32 R180, R164, R178, R180 ;  /* 0x000000b2a4b4723c */ /* 0x000fe200000018b4 */
[----:B------:R-:W4:Y:S04]  /*9fc0*/  LDSM.16.M88.4 R176, [R223+0x11800] ;  /* 0x01180000dfb0783b */ /* 0x000f280000000200 */
        /* <DEDUP_REMOVED lines=13> */
[----:B------:R-:W-:Y:S03]  /*a0a0*/  LDSM.16.M88.4 R176, [R229+0x12000] ;  /* 0x01200000e5b0783b */ /* 0x000fe60000000200 */
[C---:B-----5:R-:W-:Y:S08]  /*a0b0*/  HMMA.16816.F32 R28, R188.reuse, R164, R28 ;  /* 0x000000a4bc1c723c */ /* 0x060ff0000000181c */
        /* <DEDUP_REMOVED lines=20> */
[----:B------:R-:W-:Y:S07]  /*a200*/  LDSM.16.M88.4 R172, [R223+0x12000] ;  /* 0x01200000dfac783b */ /* 0x000fee0000000200 */
[C---:B------:R-:W-:Y:S08]  /*a210*/  HMMA.16816.F32 R28, R32.reuse, R176, R28 ;  /* 0x000000b0201c723c */ /* 0x040ff0000000181c */
[----:B------:R-:W-:Y:S01]  /*a220*/  HMMA.16816.F32 R24, R32, R178, R24 ;  /* 0x000000b22018723c */ /* 0x000fe20000001818 */
[----:B------:R-:W2:Y:S04]  /*a230*/  LDSM.16.M88.4 R176, [R213] ;  /* 0x00000000d5b0783b */ /* 0x000ea80000000200 */
[----:B------:R-:W4:Y:S03]  /*a240*/  LDSM.16.M88.4 R32, [R226+0x4000] ;  /* 0x00400000e220783b */ /* 0x000f260000000200 */
[C---:B-1----:R-:W-:Y:S08]  /*a250*/  HMMA.16816.F32 R20, R164.reuse, R188, R20 ;  /* 0x000000bca414723c */ /* 0x042ff00000001814 */
[C---:B---3--:R-:W-:Y:S08]  /*a260*/  HMMA.16816.F32 R184, R164.reuse, R168, R184 ;  /* 0x000000a8a4b8723c */ /* 0x048ff000000018b8 */
[C---:B------:R-:W-:Y:S01]  /*a270*/  HMMA.16816.F32 R180, R164.reuse, R170, R180 ;  /* 0x000000aaa4b4723c */ /* 0x040fe200000018b4 */
[----:B------:R-:W1:Y:S07]  /*a280*/  LDSM.16.M88.4 R168, [R223+0x13800] ;  /* 0x01380000dfa8783b */ /* 0x000e6e0000000200 */
[C---:B------:R-:W-:Y:S08]  /*a290*/  HMMA.16816.F32 R28, R164.reuse, R192, R28 ;  /* 0x000000c0a41c723c */ /* 0x040ff0000000181c */
[C---:B------:R-:W-:Y:S01]  /*a2a0*/  HMMA.16816.F32 R24, R164.reuse, R194, R24 ;  /* 0x000000c2a418723c */ /* 0x040fe20000001818 */
[----:B------:R-:W3:Y:S07]  /*a2b0*/  LDSM.16.M88.4 R192, [R223+0x12800] ;  /* 0x01280000dfc0783b */ /* 0x000eee0000000200 */
[C---:B------:R-:W-:Y:S01]  /*a2c0*/  HMMA.16816.F32 R16, R164.reuse, R190, R16 ;  /* 0x000000bea410723c */ /* 0x040fe20000001810 */
[----:B------:R-:W5:Y:S07]  /*a2d0*/  LDSM.16.M88.4 R188, [R223+0x13000] ;  /* 0x01300000dfbc783b */ /* 0x000f6e0000000200 */
[C---:B--2---:R-:W-:Y:S08]  /*a2e0*/  HMMA.16816.F32 R12, R164.reuse, R176, R12 ;  /* 0x000000b0a40c723c */ /* 0x044ff0000000180c */
[----:B------:R-:W-:Y:S01]  /*a2f0*/  HMMA.16816.F32 R4, R164, R178, R4 ;  /* 0x000000b2a404723c */ /* 0x000fe20000001804 */
[----:B------:R-:W-:Y:S04]  /*a300*/  LDSM.16.M88.4 R164, [R225+0x4000] ;  /* 0x00400000e1a4783b */ /* 0x000fe80000000200 */
[----:B------:R-:W2:Y:S03]  /*a310*/  LDSM.16.M88.4 R176, [R216+0x2000] ;  /* 0x00200000d8b0783b */ /* 0x000ea60000000200 */
[C---:B----4-:R-:W-:Y:S08]  /*a320*/  HMMA.16816.F32 R28, R32.reuse, R172, R28 ;  /* 0x000000ac201c723c */ /* 0x050ff0000000181c */
[C---:B------:R-:W-:Y:S01]  /*a330*/  HMMA.16816.F32 R24, R32.reuse, R174, R24 ;  /* 0x000000ae2018723c */ /* 0x040fe20000001818 */
[----:B------:R-:W4:Y:S07]  /*a340*/  LDSM.16.M88.4 R172, [R216+0x2800] ;  /* 0x00280000d8ac783b */ /* 0x000f2e0000000200 */
        /* <DEDUP_REMOVED lines=10> */
[C---:B--2---:R-:W-:Y:S08]  /*a3f0*/  HMMA.16816.F32 R28, R164.reuse, R176, R28 ;  /* 0x000000b0a41c723c */ /* 0x044ff0000000181c */
[C---:B------:R-:W-:Y:S01]  /*a400*/  HMMA.16816.F32 R24, R164.reuse, R178, R24 ;  /* 0x000000b2a418723c */ /* 0x040fe20000001818 */
[----:B------:R-:W2:Y:S07]  /*a410*/  LDSM.16.M88.4 R176, [R229+0x14800] ;  /* 0x01480000e5b0783b */ /* 0x000eae0000000200 */
[C---:B----4-:R-:W-:Y:S08]  /*a420*/  HMMA.16816.F32 R20, R164.reuse, R172, R20 ;  /* 0x000000aca414723c */ /* 0x050ff00000001814 */
[C---:B------:R-:W-:Y:S01]  /*a430*/  HMMA.16816.F32 R16, R164.reuse, R174, R16 ;  /* 0x000000aea410723c */ /* 0x040fe20000001810 */
[----:B------:R-:W4:Y:S07]  /*a440*/  LDSM.16.M88.4 R172, [R229+0x15000] ;  /* 0x01500000e5ac783b */ /* 0x000f2e0000000200 */
[C---:B-1----:R-:W-:Y:S08]  /*a450*/  HMMA.16816.F32 R184, R164.reuse, R168, R184 ;  /* 0x000000a8a4b8723c */ /* 0x042ff000000018b8 */
[C---:B------:R-:W-:Y:S01]  /*a460*/  HMMA.16816.F32 R180, R164.reuse, R170, R180 ;  /* 0x000000aaa4b4723c */ /* 0x040fe200000018b4 */
[----:B------:R-:W1:Y:S07]  /*a470*/  LDSM.16.M88.4 R168, [R229+0x15800] ;  /* 0x01580000e5a8783b */ /* 0x000e6e0000000200 */
[C---:B---3--:R-:W-:Y:S08]  /*a480*/  HMMA.16816.F32 R12, R164.reuse, R192, R12 ;  /* 0x000000c0a40c723c */ /* 0x048ff0000000180c */
[----:B------:R-:W-:Y:S01]  /*a490*/  HMMA.16816.F32 R4, R164, R194, R4 ;  /* 0x000000c2a404723c */ /* 0x000fe20000001804 */
[----:B------:R-:W-:Y:S04]  /*a4a0*/  LDSM.16.M88.4 R164, [R228+0x8000] ;  /* 0x00800000e4a4783b */ /* 0x000fe80000000200 */
[----:B------:R-:W-:Y:S03]  /*a4b0*/  LDSM.16.M88.4 R192, [R211] ;  /* 0x00000000d3c0783b */ /* 0x000fe60000000200 */
[C---:B-----5:R-:W-:Y:S08]  /*a4c0*/  HMMA.16816.F32 R28, R32.reuse, R188, R28 ;  /* 0x000000bc201c723c */ /* 0x060ff0000000181c */
[C---:B------:R-:W-:Y:S01]  /*a4d0*/  HMMA.16816.F32 R24, R32.reuse, R190, R24 ;  /* 0x000000be2018723c */ /* 0x040fe20000001818 */
[----:B------:R-:W3:Y:S07]  /*a4e0*/  LDSM.16.M88.4 R188, [R210] ;  /* 0x00000000d2bc783b */ /* 0x000eee0000000200 */
[C---:B--2---:R-:W-:Y:S08]  /*a4f0*/  HMMA.16816.F32 R20, R32.reuse, R176, R20 ;  /* 0x000000b02014723c */ /* 0x044ff00000001814 */
[C---:B------:R-:W-:Y:S01]  /*a500*/  HMMA.16816.F32 R16, R32.reuse, R178, R16 ;  /* 0x000000b22010723c */ /* 0x040fe20000001810 */
[----:B------:R-:W2:Y:S07]  /*a510*/  LDSM.16.M88.4 R176, [R209] ;  /* 0x00000000d1b0783b */ /* 0x000eae0000000200 */
[C---:B----4-:R-:W-:Y:S08]  /*a520*/  HMMA.16816.F32 R12, R32.reuse, R172, R12 ;  /* 0x000000ac200c723c */ /* 0x050ff0000000180c */
[C---:B------:R-:W-:Y:S01]  /*a530*/  HMMA.16816.F32 R4, R32.reuse, R174, R4 ;  /* 0x000000ae2004723c */ /* 0x040fe20000001804 */
[----:B------:R-:W4:Y:S07]  /*a540*/  LDSM.16.M88.4 R172, [R208] ;  /* 0x00000000d0ac783b */ /* 0x000f2e0000000200 */
        /* <DEDUP_REMOVED lines=10> */
[C---:B--2---:R-:W-:Y:S08]  /*a5f0*/  HMMA.16816.F32 R12, R164.reuse, R176, R12 ;  /* 0x000000b0a40c723c */ /* 0x044ff0000000180c */
[C---:B------:R-:W-:Y:S01]  /*a600*/  HMMA.16816.F32 R4, R164.reuse, R178, R4 ;  /* 0x000000b2a404723c */ /* 0x040fe20000001804 */
[----:B------:R-:W2:Y:S07]  /*a610*/  LDSM.16.M88.4 R176, [R223+0x15800] ;  /* 0x01580000dfb0783b */ /* 0x000eae0000000200 */
[C---:B----4-:R-:W-:Y:S08]  /*a620*/  HMMA.16816.F32 R184, R164.reuse, R172, R184 ;  /* 0x000000aca4b8723c */ /* 0x050ff000000018b8 */
[----:B------:R-:W-:Y:S01]  /*a630*/  HMMA.16816.F32 R180, R164, R174, R180 ;  /* 0x000000aea4b4723c */ /* 0x000fe200000018b4 */
[----:B------:R-:W-:Y:S04]  /*a640*/  LDSM.16.M88.4 R172, [R225+0x8000] ;  /* 0x00800000e1ac783b */ /* 0x000fe80000000200 */
[----:B------:R-:W4:Y:S03]  /*a650*/  LDSM.16.M88.4 R164, [R216+0x4000] ;  /* 0x00400000d8a4783b */ /* 0x000f260000000200 */
        /* <DEDUP_REMOVED lines=9> */
[C---:B--2---:R-:W-:Y:S08]  /*a6f0*/  HMMA.16816.F32 R184, R168.reuse, R176, R184 ;  /* 0x000000b0a8b8723c */ /* 0x044ff000000018b8 */
[----:B------:R-:W-:Y:S01]  /*a700*/  HMMA.16816.F32 R180, R168, R178, R180 ;  /* 0x000000b2a8b4723c */ /* 0x000fe200000018b4 */
[----:B------:R-:W2:Y:S04]  /*a710*/  LDSM.16.M88.4 R176, [R216+0x5800] ;  /* 0x00580000d8b0783b */ /* 0x000ea80000000200 */
[----:B------:R-:W5:Y:S03]  /*a720*/  LDSM.16.M88.4 R168, [R229+0x16000] ;  /* 0x01600000e5a8783b */ /* 0x000f660000000200 */
        /* <DEDUP_REMOVED lines=9> */
[C---:B--2---:R-:W-:Y:S08]  /*a7c0*/  HMMA.16816.F32 R184, R172.reuse, R176, R184 ;  /* 0x000000b0acb8723c */ /* 0x044ff000000018b8 */
[----:B------:R-:W-:Y:S01]  /*a7d0*/  HMMA.16816.F32 R180, R172, R178, R180 ;  /* 0x000000b2acb4723c */ /* 0x000fe200000018b4 */
[----:B------:R-:W-:Y:S04]  /*a7e0*/  LDSM.16.M88.4 R176, [R228+0xc000] ;  /* 0x00c00000e4b0783b */ /* 0x000fe80000000200 */
[----:B------:R-:W2:Y:S03]  /*a7f0*/  LDSM.16.M88.4 R172, [R207] ;  /* 0x00000000cfac783b */ /* 0x000ea60000000200 */
[C---:B-----5:R-:W-:Y:S08]  /*a800*/  HMMA.16816.F32 R28, R192.reuse, R168, R28 ;  /* 0x000000a8c01c723c */ /* 0x060ff0000000181c */
[C---:B------:R-:W-:Y:S01]  /*a810*/  HMMA.16816.F32 R24, R192.reuse, R170, R24 ;  /* 0x000000aac018723c */ /* 0x040fe20000001818 */
[----:B------:R-:W5:Y:S07]  /*a820*/  LDSM.16.M88.4 R168, [R206] ;  /* 0x00000000cea8783b */ /* 0x000f6e0000000200 */
[C---:B----4-:R-:W-:Y:S08]  /*a830*/  HMMA.16816.F32 R20, R192.reuse, R164, R20 ;  /* 0x000000a4c014723c */ /* 0x050ff00000001814 */
[C---:B------:R-:W-:Y:S01]  /*a840*/  HMMA.16816.F32 R16, R192.reuse, R166, R16 ;  /* 0x000000a6c010723c */ /* 0x040fe20000001810 */
[----:B------:R-:W4:Y:S07]  /*a850*/  LDSM.16.M88.4 R164, [R205] ;  /* 0x00000000cda4783b */ /* 0x000f2e0000000200 */
[C---:B-1----:R-:W-:Y:S08]  /*a860*/  HMMA.16816.F32 R12, R192.reuse, R32, R12 ;  /* 0x00000020c00c723c */ /* 0x042ff0000000180c */
[C---:B------:R-:W-:Y:S01]  /*a870*/  HMMA.16816.F32 R4, R192.reuse, R34, R4 ;  /* 0x00000022c004723c */ /* 0x040fe20000001804 */
[----:B------:R-:W1:Y:S07]  /*a880*/  LDSM.16.M88.4 R32, [R204] ;  /* 0x00000000cc20783b */ /* 0x000e6e0000000200 */
[C---:B---3--:R-:W-:Y:S08]  /*a890*/  HMMA.16816.F32 R184, R192.reuse, R188, R184 ;  /* 0x000000bcc0b8723c */ /* 0x048ff000000018b8 */
[----:B------:R-:W-:Y:S01]  /*a8a0*/  HMMA.16816.F32 R180, R192, R190, R180 ;  /* 0x000000bec0b4723c */ /* 0x000fe200000018b4 */
[----:B------:R-:W-:Y:S04]  /*a8b0*/  LDSM.16.M88.4 R192, [R226+0xc000] ;  /* 0x00c00000e2c0783b */ /* 0x000fe80000000200 */
[----:B------:R-:W3:Y:S03]  /*a8c0*/  LDSM.16.M88.4 R188, [R223+0x16000] ;  /* 0x01600000dfbc783b */ /* 0x000ee60000000200 */
[C---:B--2---:R-:W-:Y:S08]  /*a8d0*/  HMMA.16816.F32 R28, R176.reuse, R172, R28 ;  /* 0x000000acb01c723c */ /* 0x044ff0000000181c */
[C---:B------:R-:W-:Y:S01]  /*a8e0*/  HMMA.16816.F32 R24, R176.reuse, R174, R24 ;  /* 0x000000aeb018723c */ /* 0x040fe20000001818 */
[----:B------:R-:W-:Y:S07]  /*a8f0*/  LDSM.16.M88.4 R172, [R225+0xc000] ;  /* 0x00c00000e1ac783b */ /* 0x000fee0000000200 */
[C---:B-----5:R-:W-:Y:S08]  /*a900*/  HMMA.16816.F32 R20, R176.reuse, R168, R20 ;  /* 0x000000a8b014723c */ /* 0x060ff00000001814 */
[C---:B------:R-:W-:Y:S01]  /*a910*/  HMMA.16816.F32 R16, R176.reuse, R170, R16 ;  /* 0x000000aab010723c */ /* 0x040fe20000001810 */
[----:B------:R-:W-:Y:S07]  /*a920*/  LDSM.16.M88.4 R168, [R216+0x6000] ;  /* 0x00600000d8a8783b */ /* 0x000fee0000000200 */
[C---:B----4-:R-:W-:Y:S08]  /*a930*/  HMMA.16816.F32 R12, R176.reuse, R164, R12 ;  /* 0x000000a4b00c723c */ /* 0x050ff0000000180c */
[C---:B------:R-:W-:Y:S01]  /*a940*/  HMMA.16816.F32 R4, R176.reuse, R166, R4 ;  /* 0x000000a6b004723c */ /* 0x040fe20000001804 */
[----:B------:R-:W2:Y:S07]  /*a950*/  LDSM.16.M88.4 R164, [R223+0x16800] ;  /* 0x01680000dfa4783b */ /* 0x000eae0000000200 */
[C---:B-1----:R-:W-:Y:S08]  /*a960*/  HMMA.16816.F32 R184, R176.reuse, R32, R184 ;  /* 0x00000020b0b8723c */ /* 0x042ff000000018b8 */
[----:B------:R-:W-:Y:S01]  /*a970*/  HMMA.16816.F32 R180, R176, R34, R180 ;  /* 0x00000022b0b4723c */ /* 0x000fe200000018b4 */
[----:B------:R-:W1:Y:S04]  /*a980*/  LDSM.16.M88.4 R32, [R223+0x17000] ;  /* 0x01700000df20783b */ /* 0x000e680000000200 */
[----:B------:R-:W4:Y:S03]  /*a990*/  LDSM.16.M88.4 R176, [R216+0x6800] ;  /* 0x00680000d8b0783b */ /* 0x000f260000000200 */
[C---:B---3--:R-:W-:Y:S07]  /*a9a0*/  HMMA.16816.F32 R28, R192.reuse, R188, R28 ;  /* 0x000000bcc01c723c */ /* 0x048fee000000181c */
[C---:B------:R-:W-:Y:S01]  /*a9b0*/  IADD3 R189, R3.reuse, 0x8, RZ ;  /* 0x0000000803bd7810 */ /* 0x040fe20007ffe0ff */
[----:B------:R-:W-:Y:S01]  /*a9c0*/  HMMA.16816.F32 R24, R192, R190, R24 ;  /* 0x000000bec018723c */ /* 0x000fe20000001818 */
[----:B------:R-:W-:-:S02]  /*a9d0*/  IADD3 R188, R3, 0x9, RZ ;  /* 0x0000000903bc7810 */ /* 0x000fc40007ffe0ff */
[----:B------:R-:W-:-:S05]  /*a9e0*/  ISETP.GE.AND P1, PT, R189, R197, PT ;  /* 0x000000c5bd00720c */ /* 0x000fca0003f26270 */
[----:B--2---:R-:W-:Y:S08]  /*a9f0*/  HMMA.16816.F32 R20, R192, R164, R20 ;  /* 0x000000a4c014723c */ /* 0x004ff00000001814 */
[----:B------:R-:W-:Y:S01]  /*aa00*/  HMMA.16816.F32 R28, R172, R168, R28 ;  /* 0x000000a8ac1c723c */ /* 0x000fe2000000181c */
[----:B------:R-:W-:Y:S07]  /*aa10*/  I2F R168, R188 ;  /* 0x000000bc00a87306 */ /* 0x000fee0000201400 */
[C---:B------:R-:W-:Y:S01]  /*aa20*/  HMMA.16816.F32 R16, R192.reuse, R166, R16 ;  /* 0x000000a6c010723c */ /* 0x040fe20000001810 */
[----:B------:R-:W2:Y:S07]  /*aa30*/  LDSM.16.M88.4 R164, [R216+0x7000] ;  /* 0x00700000d8a4783b */ /* 0x000eae0000000200 */
[----:B-1----:R-:W-:Y:S07]  /*aa40*/  HMMA.16816.F32 R12, R192, R32, R12 ;  /* 0x00000020c00c723c */ /* 0x002fee000000180c */
[----:B------:R-:W-:Y:S01]  /*aa50*/  IADD3 R32, R3, 0x1, RZ ;  /* 0x0000000103207810 */ /* 0x000fe20007ffe0ff */
[----:B------:R-:W-:Y:S01]  /*aa60*/  HMMA.16816.F32 R24, R172, R170, R24 ;  /* 0x000000aaac18723c */ /* 0x000fe20000001818 */
[----:B------:R-:W1:Y:S02]  /*aa70*/  I2F R170, R189 ;  /* 0x000000bd00aa7306 */ /* 0x000e640000201400 */
[----:B------:R-:W-:-:S02]  /*aa80*/  ISETP.GE.AND P0, PT, R32, R197, PT ;  /* 0x000000c52000720c */ /* 0x000fc40003f06270 */
[----:B------:R-:W-:-:S03]  /*aa90*/  ISETP.GE.AND P2, PT, R32, R196, PT ;  /* 0x000000c42000720c */ /* 0x000fc60003f46270 */
[----:B------:R-:W-:Y:S01]  /*aaa0*/  HMMA.16816.F32 R4, R192, R34, R4 ;  /* 0x00000022c004723c */ /* 0x000fe20000001804 */
[----:B------:R3:W5:Y:S07]  /*aab0*/  I2F R169, R32 ;  /* 0x0000002000a97306 */ /* 0x00076e0000201400 */
[C---:B----4-:R-:W-:Y:S07]  /*aac0*/  HMMA.16816.F32 R20, R172.reuse, R176, R20 ;  /* 0x000000b0ac14723c */ /* 0x050fee0000001814 */
[----:B------:R-:W-:Y:S01]  /*aad0*/  IADD3 R177, R3, 0x10, RZ ;  /* 0x0000001003b17810 */ /* 0x000fe20007ffe0ff */
[----:B-1----:R-:W-:Y:S01]  /*aae0*/  FFMA.FTZ R24, R170, UR4, R24 ;  /* 0x00000004aa187c23 */ /* 0x002fe20008010018 */
[----:B---3--:R-:W1:Y:S01]  /*aaf0*/  LDSM.16.M88.4 R32, [R223+0x17800] ;  /* 0x01780000df20783b */ /* 0x008e620000000200 */
[C---:B-----5:R-:W-:Y:S01]  /*ab00*/  FFMA.FTZ R29, R169.reuse, UR4, R29 ;  /* 0x00000004a91d7c23 */ /* 0x060fe2000801001d */
[C---:B------:R-:W-:Y:S01]  /*ab10*/  HMMA.16816.F32 R16, R172.reuse, R178, R16 ;  /* 0x000000b2ac10723c */ /* 0x040fe20000001810 */
[----:B------:R-:W-:Y:S01]  /*ab20*/  FFMA.FTZ R202, R169, UR4, R31 ;  /* 0x00000004a9ca7c23 */ /* 0x000fe2000801001f */
[----:B------:R-:W-:Y:S01]  /*ab30*/  FSEL R246, R24, -INF , !P1 ;  /* 0xff80000018f67808 */ /* 0x000fe20004800000 */
[----:B------:R-:W-:Y:S01]  /*ab40*/  FFMA.FTZ R26, R170, UR4, R26 ;  /* 0x00000004aa1a7c23 */ /* 0x000fe2000801001a */
[----:B------:R-:W-:Y:S01]  /*ab50*/  FSEL R171, R29, -INF , !P0 ;  /* 0xff8000001dab7808 */ /* 0x000fe20004000000 */
[----:B------:R-:W-:Y:S01]  /*ab60*/  FFMA.FTZ R25, R168, UR4, R25 ;  /* 0x00000004a8197c23 */ /* 0x000fe20008010019 */
[----:B------:R-:W-:Y:S01]  /*ab70*/  FSEL R202, R202, -INF , !P2 ;  /* 0xff800000caca7808 */ /* 0x000fe20005000000 */
[----:B------:R-:W-:Y:S01]  /*ab80*/  FFMA.FTZ R237, R168, UR4, R27 ;  /* 0x00000004a8ed7c23 */ /* 0x000fe2000801001b */
[----:B------:R-:W-:Y:S01]  /*ab90*/  ISETP.GE.AND P0, PT, R189, R196, PT ;  /* 0x000000c4bd00720c */ /* 0x000fe20003f06270 */
[----:B------:R-:W3:Y:S01]  /*aba0*/  I2F R29, R177 ;  /* 0x000000b1001d7306 */ /* 0x000ee20000201400 */
[----:B------:R-:W-:Y:S01]  /*abb0*/  ISETP.GE.AND P2, PT, R188, R197, PT ;  /* 0x000000c5bc00720c */ /* 0x000fe20003f46270 */
[----:B--2---:R-:W-:Y:S01]  /*abc0*/  HMMA.16816.F32 R12, R172, R164, R12 ;  /* 0x000000a4ac0c723c */ /* 0x004fe2000000180c */
[----:B------:R-:W-:-:S02]  /*abd0*/  FSEL R176, R26, -INF , !P0 ;  /* 0xff8000001ab07808 */ /* 0x000fc40004000000 */
[----:B------:R-:W-:Y:S02]  /*abe0*/  FSEL R203, R25, -INF , !P2 ;  /* 0xff80000019cb7808 */ /* 0x000fe40005000000 */
[----:B------:R-:W2:Y:S01]  /*abf0*/  LDSM.16.M88.4 R24, [R216+0x7800] ;  /* 0x00780000d818783b */ /* 0x000ea20000000200 */
[----:B------:R-:W-:Y:S01]  /*ac00*/  IADD3 R31, R3, 0x11, RZ ;  /* 0x00000011031f7810 */ /* 0x000fe20007ffe0ff */
[----:B------:R-:W-:-:S04]  /*ac10*/  DEPBAR.LE SB0, 0x0 ;  /* 0x000080000000791a */ /* 0x000fc80000000000 */
[----:B------:R-:W4:Y:S01]  /*ac20*/  I2F R169, R31 ;  /* 0x0000001f00a97306 */ /* 0x000f220000201400 */
[C---:B------:R-:W-:Y:S01]  /*ac30*/  IADD3 R170, R3.reuse, 0x18, RZ ;  /* 0x0000001803aa7810 */ /* 0x040fe20007ffe0ff */
[----:B------:R-:W-:Y:S01]  /*ac40*/  HMMA.16816.F32 R4, R172, R166, R4 ;  /* 0x000000a6ac04723c */ /* 0x000fe20000001804 */
[----:B------:R-:W-:Y:S01]  /*ac50*/  IADD3 R165, R3, 0x19, RZ ;  /* 0x0000001903a57810 */ /* 0x000fe20007ffe0ff */
[----:B---3--:R-:W-:Y:S01]  /*ac60*/  FFMA.FTZ R20, R29, UR4, R20 ;  /* 0x000000041d147c23 */ /* 0x008fe20008010014 */
[----:B------:R-:W-:Y:S01]  /*ac70*/  ISETP.GE.AND P0, PT, R177, R197, PT ;  /* 0x000000c5b100720c */ /* 0x000fe20003f06270 */
[----:B------:R-:W-:Y:S01]  /*ac80*/  FFMA.FTZ R29, R29, UR4, R22 ;  /* 0x000000041d1d7c23 */ /* 0x000fe20008010016 */
[-C--:B------:R-:W-:Y:S01]  /*ac90*/  ISETP.GE.AND P2, PT, R177, R196.reuse, PT ;  /* 0x000000c4b100720c */ /* 0x080fe20003f46270 */
[----:B------:R-:W3:Y:S01]  /*aca0*/  I2F R164, R170 ;  /* 0x000000aa00a47306 */ /* 0x000ee20000201400 */
[----:B------:R-:W-:Y:S02]  /*acb0*/  ISETP.GE.AND P1, PT, R188, R196, PT ;  /* 0x000000c4bc00720c */ /* 0x000fe40003f26270 */
[----:B------:R-:W-:-:S02]  /*acc0*/  FSEL R201, R20, -INF , !P0 ;  /* 0xff80000014c97808 */ /* 0x000fc40004000000 */
[----:B------:R-:W-:Y:S02]  /*acd0*/  FSEL R29, R29, -INF , !P2 ;  /* 0xff8000001d1d7808 */ /* 0x000fe40005000000 */
[-C--:B------:R-:W-:Y:S01]  /*ace0*/  ISETP.GE.AND P2, PT, R170, R197.reuse, PT ;  /* 0x000000c5aa00720c */ /* 0x080fe20003f46270 */
[C---:B-1----:R-:W-:Y:S01]  /*acf0*/  HMMA.16816.F32 R184, R192.reuse, R32, R184 ;  /* 0x00000020c0b8723c */ /* 0x042fe200000018b8 */
[----:B------:R-:W1:Y:S01]  /*ad00*/  I2F R22, R165 ;  /* 0x000000a500167306 */ /* 0x000e620000201400 */
[----:B----4-:R-:W-:Y:S01]  /*ad10*/  FFMA.FTZ R190, R169, UR4, R21 ;  /* 0x00000004a9be7c23 */ /* 0x010fe20008010015 */
[----:B------:R-:W-:Y:S01]  /*ad20*/  IADD3 R21, R3, 0x20, RZ ;  /* 0x0000002003157810 */ /* 0x000fe20007ffe0ff */
[----:B------:R-:W-:Y:S01]  /*ad30*/  FFMA.FTZ R169, R169, UR4, R23 ;  /* 0x00000004a9a97c23 */ /* 0x000fe20008010017 */
[----:B------:R-:W-:Y:S02]  /*ad40*/  IADD3 R23, R3, 0x21, RZ ;  /* 0x0000002103177810 */ /* 0x000fe40007ffe0ff */
[----:B------:R-:W-:Y:S01]  /*ad50*/  FSEL R237, R237, -INF , !P1 ;  /* 0xff800000eded7808 */ /* 0x000fe20004800000 */
[C---:B---3--:R-:W-:Y:S01]  /*ad60*/  FFMA.FTZ R16, R164.reuse, UR4, R16 ;  /* 0x00000004a4107c23 */ /* 0x048fe20008010010 */
[----:B------:R-:W3:Y:S01]  /*ad70*/  I2F R20, R21 ;  /* 0x0000001500147306 */ /* 0x000ee20000201400 */
[C---:B------:R-:W-:Y:S01]  /*ad80*/  ISETP.GE.AND P1, PT, R31.reuse, R197, PT ;  /* 0x000000c51f00720c */ /* 0x040fe20003f26270 */
[----:B------:R-:W-:Y:S01]  /*ad90*/  FFMA.FTZ R18, R164, UR4, R18 ;  /* 0x00000004a4127c23 */ /* 0x000fe20008010012 */
[----:B------:R-:W-:Y:S01]  /*ada0*/  ISETP.GE.AND P0, PT, R31, R196, PT ;  /* 0x000000c41f00720c */ /* 0x000fe20003f06270 */
[----:B------:R-:W-:Y:S01]  /*adb0*/  HMMA.16816.F32 R180, R192, R34, R180 ;  /* 0x00000022c0b4723c */ /* 0x000fe200000018b4 */
[----:B------:R-:W-:-:S02]  /*adc0*/  FSEL R189, R16, -INF , !P2 ;  /* 0xff80000010bd7808 */ /* 0x000fc40005000000 */
[----:B------:R-:W-:Y:S01]  /*add0*/  FSEL R190, R190, -INF , !P1 ;  /* 0xff800000bebe7808 */ /* 0x000fe20004800000 */
[----:B------:R-:W4:Y:S01]  /*ade0*/  I2F R16, R23 ;  /* 0x0000001700107306 */ /* 0x000f220000201400 */
[----:B------:R-:W-:Y:S01]  /*adf0*/  ISETP.GE.AND P1, PT, R170, R196, PT ;  /* 0x000000c4aa00720c */ /* 0x000fe20003f26270 */
[C---:B-1----:R-:W-:Y:S01]  /*ae00*/  FFMA.FTZ R188, R22.reuse, UR4, R17 ;  /* 0x0000000416bc7c23 */ /* 0x042fe20008010011 */
[----:B------:R-:W-:Y:S01]  /*ae10*/  IADD3 R17, R3, 0x28, RZ ;  /* 0x0000002803117810 */ /* 0x000fe20007ffe0ff */
[----:B------:R-:W-:Y:S01]  /*ae20*/  FFMA.FTZ R19, R22, UR4, R19 ;  /* 0x0000000416137c23 */ /* 0x000fe20008010013 */
[----:B------:R-:W-:Y:S02]  /*ae30*/  FSEL R33, R169, -INF , !P0 ;  /* 0xff800000a9217808 */ /* 0x000fe40004000000 */
[-C--:B------:R-:W-:Y:S01]  /*ae40*/  ISETP.GE.AND P0, PT, R165, R197.reuse, PT ;  /* 0x000000c5a500720c */ /* 0x080fe20003f06270 */
[----:B--2---:R-:W-:Y:S01]  /*ae50*/  HMMA.16816.F32 R184, R172, R24, R184 ;  /* 0x00000018acb8723c */ /* 0x004fe200000018b8 */
[----:B------:R-:W-:Y:S01]  /*ae60*/  FSEL R32, R18, -INF , !P1 ;  /* 0xff80000012207808 */ /* 0x000fe20004800000 */
[----:B---3--:R-:W-:Y:S01]  /*ae70*/  FFMA.FTZ R12, R20, UR4, R12 ;  /* 0x00000004140c7c23 */ /* 0x008fe2000801000c */
[----:B------:R-:W1:Y:S01]  /*ae80*/  I2F R18, R17 ;  /* 0x0000001100127306 */ /* 0x000e620000201400 */
[----:B------:R-:W-:Y:S01]  /*ae90*/  FSEL R188, R188, -INF , !P0 ;  /* 0xff800000bcbc7808 */ /* 0x000fe20004000000 */
[----:B------:R-:W-:Y:S01]  /*aea0*/  FFMA.FTZ R193, R20, UR4, R14 ;  /* 0x0000000414c17c23 */ /* 0x000fe2000801000e */
[----:B------:R-:W-:-:S02]  /*aeb0*/  ISETP.GE.AND P1, PT, R21, R197, PT ;  /* 0x000000c51500720c */ /* 0x000fc40003f26270 */
[-C--:B------:R-:W-:Y:S01]  /*aec0*/  ISETP.GE.AND P0, PT, R21, R196.reuse, PT ;  /* 0x000000c41500720c */ /* 0x080fe20003f06270 */
[C---:B----4-:R-:W-:Y:S01]  /*aed0*/  FFMA.FTZ R199, R16.reuse, UR4, R13 ;  /* 0x0000000410c77c23 */ /* 0x050fe2000801000d */
[C---:B------:R-:W-:Y:S01]  /*aee0*/  IADD3 R21, R3.reuse, 0x29, RZ ;  /* 0x0000002903157810 */ /* 0x040fe20007ffe0ff */
[----:B------:R-:W-:Y:S01]  /*aef0*/  FFMA.FTZ R15, R16, UR4, R15 ;  /* 0x00000004100f7c23 */ /* 0x000fe2000801000f */
[----:B------:R-:W-:Y:S01]  /*af00*/  IADD3 R14, R3, 0x30, RZ ;  /* 0x00000030030e7810 */ /* 0x000fe20007ffe0ff */
[----:B------:R-:W-:Y:S01]  /*af10*/  HMMA.16816.F32 R24, R172, R26, R180 ;  /* 0x0000001aac18723c */ /* 0x000fe200000018b4 */
[----:B------:R-:W-:Y:S02]  /*af20*/  FSEL R198, R12, -INF , !P1 ;  /* 0xff8000000cc67808 */ /* 0x000fe40004800000 */
[----:B------:R-:W2:Y:S01]  /*af30*/  I2F R12, R21 ;  /* 0x00000015000c7306 */ /* 0x000ea20000201400 */
[-C--:B------:R-:W-:Y:S02]  /*af40*/  ISETP.GE.AND P2, PT, R165, R196.reuse, PT ;  /* 0x000000c4a500720c */ /* 0x080fe40003f46270 */
[----:B------:R-:W-:Y:S01]  /*af50*/  ISETP.GE.AND P1, PT, R23, R196, PT ;  /* 0x000000c41700720c */ /* 0x000fe20003f26270 */
[C---:B-1----:R-:W-:Y:S01]  /*af60*/  FFMA.FTZ R195, R18.reuse, UR4, R4 ;  /* 0x0000000412c37c23 */ /* 0x042fe20008010004 */
[----:B------:R-:W-:Y:S01]  /*af70*/  FSEL R31, R19, -INF , !P2 ;  /* 0xff800000131f7808 */ /* 0x000fe20005000000 */
[----:B------:R-:W-:Y:S01]  /*af80*/  FFMA.FTZ R6, R18, UR4, R6 ;  /* 0x0000000412067c23 */ /* 0x000fe20008010006 */
[----:B------:R-:W-:Y:S01]  /*af90*/  ISETP.GE.AND P2, PT, R23, R197, PT ;  /* 0x000000c51700720c */ /* 0x000fe20003f46270 */
[----:B------:R-:W1:Y:S01]  /*afa0*/  I2F R13, R14 ;  /* 0x0000000e000d7306 */ /* 0x000e620000201400 */
[----:B------:R-:W-:-:S02]  /*afb0*/  IADD3 R4, R3, 0x31, RZ ;  /* 0x0000003103047810 */ /* 0x000fc40007ffe0ff */
[----:B------:R-:W-:Y:S02]  /*afc0*/  FSEL R193, R193, -INF , !P0 ;  /* 0xff800000c1c17808 */ /* 0x000fe40004000000 */
[----:B------:R-:W-:Y:S02]  /*afd0*/  FSEL R199, R199, -INF , !P2 ;  /* 0xff800000c7c77808 */ /* 0x000fe40005000000 */
[CC--:B------:R-:W-:Y:S01]  /*afe0*/  ISETP.GE.AND P0, PT, R17.reuse, R197.reuse, PT ;  /* 0x000000c51100720c */ /* 0x0c0fe20003f06270 */
[C---:B--2---:R-:W-:Y:S01]  /*aff0*/  FFMA.FTZ R7, R12.reuse, UR4, R7 ;  /* 0x000000040c077c23 */ /* 0x044fe20008010007 */
[----:B------:R-:W-:Y:S01]  /*b000*/  BAR.SYNC.DEFER_BLOCKING 0x0 ;  /* 0x0000000000007b1d */ /* 0x000fe20000010000 */
[-C--:B------:R-:W-:Y:S01]  /*b010*/  ISETP.GE.AND P2, PT, R17, R196.reuse, PT ;  /* 0x000000c41100720c */ /* 0x080fe20003f46270 */
[----:B------:R-:W-:Y:S01]  /*b020*/  FFMA.FTZ R200, R12, UR4, R5 ;  /* 0x000000040cc87c23 */ /* 0x000fe20008010005 */
[----:B------:R-:W-:Y:S02]  /*b030*/  FSEL R191, R15, -INF , !P1 ;  /* 0xff8000000fbf7808 */ /* 0x000fe40004800000 */
[----:B------:R-:W-:Y:S01]  /*b040*/  FSEL R195, R195, -INF , !P0 ;  /* 0xff800000c3c37808 */ /* 0x000fe20004000000 */
[----:B------:R-:W2:Y:S01]  /*b050*/  I2F R15, R4 ;  /* 0x00000004000f7306 */ /* 0x000ea20000201400 */
[----:B------:R-:W-:Y:S01]  /*b060*/  FSEL R194, R6, -INF , !P2 ;  /* 0xff80000006c27808 */ /* 0x000fe20005000000 */
[----:B-1----:R-:W-:Y:S01]  /*b070*/  FFMA.FTZ R182, R13, UR4, R184 ;  /* 0x000000040db67c23 */ /* 0x002fe200080100b8 */
[----:B------:R-:W-:Y:S01]  /*b080*/  ISETP.GE.AND P0, PT, R21, R196, PT ;  /* 0x000000c41500720c */ /* 0x000fe20003f06270 */
[----:B------:R-:W-:Y:S01]  /*b090*/  FFMA.FTZ R177, R13, UR4, R186 ;  /* 0x000000040db17c23 */ /* 0x000fe200080100ba */
[----:B------:R-:W-:-:S02]  /*b0a0*/  ISETP.GE.AND P2, PT, R14, R197, PT ;  /* 0x000000c50e00720c */ /* 0x000fc40003f46270 */
[----:B------:R-:W-:Y:S02]  /*b0b0*/  IADD3 R16, R3, 0x38, RZ ;  /* 0x0000003803107810 */ /* 0x000fe40007ffe0ff */
[----:B------:R-:W-:Y:S02]  /*b0c0*/  FSEL R192, R7, -INF , !P0 ;  /* 0xff80000007c07808 */ /* 0x000fe40004000000 */
[----:B------:R-:W-:Y:S01]  /*b0d0*/  FSEL R182, R182, -INF , !P2 ;  /* 0xff800000b6b67808 */ /* 0x000fe20005000000 */
[----:B------:R-:W1:Y:S01]  /*b0e0*/  I2F R5, R16 ;  /* 0x0000001000057306 */ /* 0x000e620000201400 */
[CC--:B------:R-:W-:Y:S02]  /*b0f0*/  ISETP.GE.AND P0, PT, R4.reuse, R197.reuse, PT ;  /* 0x000000c50400720c */ /* 0x0c0fe40003f06270 */
[----:B------:R-:W-:Y:S01]  /*b100*/  ISETP.GE.AND P2, PT, R4, R196, PT ;  /* 0x000000c40400720c */ /* 0x000fe20003f46270 */
[----:B--2---:R-:W-:Y:S01]  /*b110*/  FFMA.FTZ R181, R15, UR4, R185 ;  /* 0x000000040fb57c23 */ /* 0x004fe200080100b9 */
[----:B------:R-:W-:Y:S01]  /*b120*/  ISETP.GE.AND P1, PT, R21, R197, PT ;  /* 0x000000c51500720c */ /* 0x000fe20003f26270 */
[----:B------:R-:W-:-:S02]  /*b130*/  FFMA.FTZ R170, R15, UR4, R187 ;  /* 0x000000040faa7c23 */ /* 0x000fc400080100bb */
[----:B------:R-:W2:Y:S01]  /*b140*/  I2F R4, R3 ;  /* 0x0000000300047306 */ /* 0x000ea20000201400 */
[----:B------:R-:W-:Y:S02]  /*b150*/  FSEL R200, R200, -INF , !P1 ;  /* 0xff800000c8c87808 */ /* 0x000fe40004800000 */
[-C--:B------:R-:W-:Y:S02]  /*b160*/  ISETP.GE.AND P1, PT, R14, R196.reuse, PT ;  /* 0x000000c40e00720c */ /* 0x080fe40003f26270 */
[----:B------:R-:W-:Y:S02]  /*b170*/  FSEL R181, R181, -INF , !P0 ;  /* 0xff800000b5b57808 */ /* 0x000fe40004000000 */
[----:B------:R-:W-:Y:S01]  /*b180*/  FSEL R177, R177, -INF , !P1 ;  /* 0xff800000b1b17808 */ /* 0x000fe20004800000 */
[----:B-1----:R-:W-:Y:S01]  /*b190*/  FFMA.FTZ R24, R5, UR4, R24 ;  /* 0x0000000405187c23 */ /* 0x002fe20008010018 */
[----:B------:R-:W-:Y:S01]  /*b1a0*/  ISETP.GE.AND P1, PT, R3, R197, PT ;  /* 0x000000c50300720c */ /* 0x000fe20003f26270 */
[----:B------:R-:W-:Y:S01]  /*b1b0*/  FFMA.FTZ R26, R5, UR4, R26 ;  /* 0x00000004051a7c23 */ /* 0x000fe2000801001a */
[----:B------:R-:W-:-:S02]  /*b1c0*/  ISETP.GE.AND P0, PT, R3, R196, PT ;  /* 0x000000c40300720c */ /* 0x000fc40003f06270 */
[----:B------:R-:W-:Y:S02]  /*b1d0*/  FSEL R170, R170, -INF , !P2 ;  /* 0xff800000aaaa7808 */ /* 0x000fe40005000000 */
[----:B------:R-:W-:Y:S01]  /*b1e0*/  ISETP.GE.AND P2, PT, R16, R197, PT ;  /* 0x000000c51000720c */ /* 0x000fe20003f46270 */
[C---:B--2---:R-:W-:Y:S01]  /*b1f0*/  FFMA.FTZ R6, R4.reuse, UR4, R28 ;  /* 0x0000000404067c23 */ /* 0x044fe2000801001c */
[----:B------:R-:W-:Y:S01]  /*b200*/  IADD3 R3, R3, 0x39, RZ ;  /* 0x0000003903037810 */ /* 0x000fe20007ffe0ff */
[----:B------:R-:W-:Y:S01]  /*b210*/  FFMA.FTZ R4, R4, UR4, R30 ;  /* 0x0000000404047c23 */ /* 0x000fe2000801001e */
[----:B------:R-:W-:Y:S02]  /*b220*/  FSEL R180, R24, -INF , !P2 ;  /* 0xff80000018b47808 */ /* 0x000fe40005000000 */
[----:B------:R-:W1:Y:S01]  /*b230*/  I2F R5, R3 ;  /* 0x0000000300057306 */ /* 0x000e620000201400 */
[----:B------:R-:W-:Y:S02]  /*b240*/  ISETP.GE.AND P2, PT, R16, R196, PT ;  /* 0x000000c41000720c */ /* 0x000fe40003f46270 */
[----:B------:R-:W-:-:S02]  /*b250*/  FSEL R4, R4, -INF , !P0 ;  /* 0xff80000004047808 */ /* 0x000fc40004000000 */
[----:B------:R-:W-:Y:S02]  /*b260*/  PLOP3.LUT P0, PT, PT, PT, UP0, 0x80, 0x0 ;  /* 0x000000000000781c */ /* 0x000fe40003f0f008 */
[----:B------:R-:W-:Y:S02]  /*b270*/  FSEL R168, R26, -INF , !P2 ;  /* 0xff8000001aa87808 */ /* 0x000fe40005000000 */
[----:B------:R-:W-:Y:S02]  /*b280*/  FSEL R6, R6, -INF , !P1 ;  /* 0xff80000006067808 */ /* 0x000fe40004800000 */
[C---:B------:R-:W-:Y:S02]  /*b290*/  ISETP.GE.AND P2, PT, R3.reuse, R197, PT ;  /* 0x000000c50300720c */ /* 0x040fe40003f46270 */
[----:B------:R-:W-:Y:S01]  /*b2a0*/  ISETP.GE.AND P1, PT, R3, R196, PT ;  /* 0x000000c40300720c */ /* 0x000fe20003f26270 */
[C---:B-1----:R-:W-:Y:S02]  /*b2b0*/  FFMA.FTZ R25, R5.reuse, UR4, R25 ;  /* 0x0000000405197c23 */ /* 0x042fe40008010019 */
        /* <DEDUP_REMOVED lines=76> */
.L_x_260:
[----:B------:R-:W-:Y:S05]  /*b780*/  BSYNC B0 ;  /* 0x0000000000007941 */ /* 0x000fea0003800000 */
.L_x_259:
[----:B------:R-:W0:Y:S02]  /*b790*/  LDGDEPBAR ;  /* 0x00000000000079af */ /* 0x000e240000000000 */
.L_x_258:
        /* <DEDUP_REMOVED lines=38> */
[----:B-1----:R-:W-:-:S03]  /*ba00*/  FMNMX.FTZ R7, R12, R7, !PT ;  /* 0x000000070c077209 */ /* 0x002fc60007810000 */
[----:B------:R-:W-:Y:S01]  /*ba10*/  LDSM.16.MT88.4 R12, [R221+0x18000] ;  /* 0x01800000dd0c783b */ /* 0x000fe20000004200 */
        /* <DEDUP_REMOVED lines=9> */
[--C-:B------:R-:W-:Y:S01]  /*bab0*/  FFMA.FTZ R174, R171, c[0x0][0x23c], -R179.reuse ;  /* 0x00008f00abae7a23 */ /* 0x100fe200000108b3 */
[C---:B------:R-:W-:Y:S01]  /*bac0*/  FSEL R5, R3.reuse, RZ, P1 ;  /* 0x000000ff03057208 */ /* 0x040fe20000800000 */
[----:B------:R-:W-:Y:S02]  /*bad0*/  FMUL.FTZ R171, R3, c[0x0][0x23c] ;  /* 0x00008f0003ab7a20 */ /* 0x000fe40000410000 */
[----:B------:R-:W-:Y:S02]  /*bae0*/  FFMA.FTZ R175, R6, c[0x0][0x23c], -R179 ;  /* 0x00008f0006af7a23 */ /* 0x000fe400000108b3 */
[----:B------:R-:W-:Y:S01]  /*baf0*/  FADD.FTZ R5, R0, -R5 ;  /* 0x8000000500057221 */ /* 0x000fe20000010000 */
[----:B------:R-:W-:Y:S01]  /*bb00*/  FSEL R171, R171, RZ, P1 ;  /* 0x000000ffabab7208 */ /* 0x000fe20000800000 */
[--C-:B------:R-:W-:Y:S01]  /*bb10*/  FFMA.FTZ R173, R246, c[0x0][0x23c], -R179.reuse ;  /* 0x00008f00f6ad7a23 */ /* 0x100fe200000108b3 */
[----:B------:R-:W-:Y:S01]  /*bb20*/  MUFU.EX2 R174, R174 ;  /* 0x000000ae00ae7308 */ /* 0x000fe20000000800 */
[----:B------:R-:W-:-:S02]  /*bb30*/  FFMA.FTZ R172, R203, c[0x0][0x23c], -R179 ;  /* 0x00008f00cbac7a23 */ /* 0x000fc400000108b3 */
[--C-:B------:R-:W-:Y:S01]  /*bb40*/  FFMA.FTZ R167, R4, c[0x0][0x23c], -R171.reuse ;  /* 0x00008f0004a77a23 */ /* 0x100fe200000108ab */
[----:B------:R-:W-:Y:S01]  /*bb50*/  FSEL R4, R164, RZ, P2 ;  /* 0x000000ffa4047208 */ /* 0x000fe20001000000 */
[--C-:B------:R-:W-:Y:S02]  /*bb60*/  FFMA.FTZ R166, R202, c[0x0][0x23c], -R171.reuse ;  /* 0x00008f00caa67a23 */ /* 0x100fe400000108ab */
[--C-:B------:R-:W-:Y:S01]  /*bb70*/  FFMA.FTZ R165, R176, c[0x0][0x23c], -R171.reuse ;  /* 0x00008f00b0a57a23 */ /* 0x100fe200000108ab */
[----:B------:R-:W-:Y:S01]  /*bb80*/  MUFU.EX2 R175, R175 ;  /* 0x000000af00af7308 */ /* 0x000fe20000000800 */
[----:B------:R-:W-:Y:S02]  /*bb90*/  FADD.FTZ R4, R2, -R4 ;  /* 0x8000000402047221 */ /* 0x000fe40000010000 */
[----:B------:R-:W-:Y:S02]  /*bba0*/  FFMA.FTZ R2, R237, c[0x0][0x23c], -R171 ;  /* 0x00008f00ed027a23 */ /* 0x000fe400000108ab */
[----:B------:R-:W-:-:S02]  /*bbb0*/  FMUL.FTZ R0, R5, c[0x0][0x23c] ;  /* 0x00008f0005007a20 */ /* 0x000fc40000410000 */
[----:B------:R-:W-:Y:S01]  /*bbc0*/  FMUL.FTZ R4, R4, c[0x0][0x23c] ;  /* 0x00008f0004047a20 */ /* 0x000fe20000410000 */
[----:B------:R-:W-:Y:S01]  /*bbd0*/  MUFU.EX2 R173, R173 ;  /* 0x000000ad00ad7308 */ /* 0x000fe20000000800 */
[--C-:B------:R-:W-:Y:S02]  /*bbe0*/  FFMA.FTZ R184, R190, c[0x0][0x23c], -R179.reuse ;  /* 0x00008f00beb87a23 */ /* 0x100fe400000108b3 */
[--C-:B------:R-:W-:Y:S02]  /*bbf0*/  FFMA.FTZ R185, R189, c[0x0][0x23c], -R179.reuse ;  /* 0x00008f00bdb97a23 */ /* 0x100fe400000108b3 */
[--C-:B------:R-:W-:Y:S02]  /*bc00*/  FFMA.FTZ R186, R188, c[0x0][0x23c], -R179.reuse ;  /* 0x00008f00bcba7a23 */ /* 0x100fe400000108b3 */
[----:B------:R-:W-:Y:S01]  /*bc10*/  FFMA.FTZ R183, R201, c[0x0][0x23c], -R179 ;  /* 0x00008f00c9b77a23 */ /* 0x000fe200000108b3 */
[----:B------:R-:W1:Y:S01]  /*bc20*/  MUFU.EX2 R172, R172 ;  /* 0x000000ac00ac7308 */ /* 0x000e620000000800 */
[----:B------:R-:W-:-:S02]  /*bc30*/  FFMA.FTZ R187, R29, c[0x0][0x23c], -R171 ;  /* 0x00008f001dbb7a23 */ /* 0x000fc400000108ab */
[--C-:B------:R-:W-:Y:S02]  /*bc40*/  FFMA.FTZ R188, R33, c[0x0][0x23c], -R171.reuse ;  /* 0x00008f0021bc7a23 */ /* 0x100fe400000108ab */
[--C-:B------:R-:W-:Y:S02]  /*bc50*/  FFMA.FTZ R190, R32, c[0x0][0x23c], -R171.reuse ;  /* 0x00008f0020be7a23 */ /* 0x100fe400000108ab */
[----:B------:R-:W-:Y:S01]  /*bc60*/  FFMA.FTZ R189, R31, c[0x0][0x23c], -R171 ;  /* 0x00008f001fbd7a23 */ /* 0x000fe200000108ab */
[----:B------:R-:W-:Y:S01]  /*bc70*/  MUFU.EX2 R167, R167 ;  /* 0x000000a700a77308 */ /* 0x000fe20000000800 */
[----:B------:R-:W-:Y:S01]  /*bc80*/  LDSM.16.MT88.4 R32, [R221+0x18800] ;  /* 0x01880000dd20783b */ /* 0x000fe20000004200 */
[--C-:B------:R-:W-:Y:S02]  /*bc90*/  FFMA.FTZ R196, R198, c[0x0][0x23c], -R179.reuse ;  /* 0x00008f00c6c47a23 */ /* 0x100fe400000108b3 */
[--C-:B------:R-:W-:Y:S01]  /*bca0*/  FFMA.FTZ R197, R199, c[0x0][0x23c], -R179.reuse ;  /* 0x00008f00c7c57a23 */ /* 0x100fe200000108b3 */
[----:B------:R-:W-:Y:S01]  /*bcb0*/  LDSM.16.MT88.4 R28, [R220+0x18800] ;  /* 0x01880000dc1c783b */ /* 0x000fe20000004200 */
[----:B------:R-:W-:-:S02]  /*bcc0*/  FFMA.FTZ R195, R195, c[0x0][0x23c], -R179 ;  /* 0x00008f00c3c37a23 */ /* 0x000fc400000108b3 */
[----:B------:R-:W2:Y:S01]  /*bcd0*/  MUFU.EX2 R166, R166 ;  /* 0x000000a600a67308 */ /* 0x000ea20000000800 */
[----:B-1----:R-:W-:Y:S01]  /*bce0*/  F2FP.PACK_AB R6, R172, R173 ;  /* 0x000000adac06723e */ /* 0x002fe200000000ff */
[----:B------:R-:W-:Y:S02]  /*bcf0*/  FFMA.FTZ R198, R200, c[0x0][0x23c], -R179 ;  /* 0x00008f00c8c67a23 */ /* 0x000fe400000108b3 */
[--C-:B------:R-:W-:Y:S02]  /*bd00*/  FFMA.FTZ R193, R193, c[0x0][0x23c], -R171.reuse ;  /* 0x00008f00c1c17a23 */ /* 0x100fe400000108ab */
[--C-:B------:R-:W-:Y:S02]  /*bd10*/  FFMA.FTZ R191, R191, c[0x0][0x23c], -R171.reuse ;  /* 0x00008f00bfbf7a23 */ /* 0x100fe400000108ab */
[----:B------:R-:W-:Y:S01]  /*bd20*/  MUFU.EX2 R165, R165 ;  /* 0x000000a500a57308 */ /* 0x000fe20000000800 */
[--C-:B------:R-:W-:Y:S02]  /*bd30*/  FFMA.FTZ R194, R194, c[0x0][0x23c], -R171.reuse ;  /* 0x00008f00c2c27a23 */ /* 0x100fe400000108ab */
[----:B------:R-:W-:-:S02]  /*bd40*/  FFMA.FTZ R192, R192, c[0x0][0x23c], -R171 ;  /* 0x00008f00c0c07a23 */ /* 0x000fc400000108ab */
[--C-:B------:R-:W-:Y:S02]  /*bd50*/  FFMA.FTZ R182, R182, c[0x0][0x23c], -R179.reuse ;  /* 0x00008f00b6b67a23 */ /* 0x100fe400000108b3 */
[--C-:B------:R-:W-:Y:S01]  /*bd60*/  FFMA.FTZ R181, R181, c[0x0][0x23c], -R179.reuse ;  /* 0x00008f00b5b57a23 */ /* 0x100fe200000108b3 */
[----:B------:R-:W1:Y:S01]  /*bd70*/  MUFU.EX2 R2, R2 ;  /* 0x0000000200027308 */ /* 0x000e620000000800 */
[----:B--2---:R-:W-:Y:S01]  /*bd80*/  F2FP.PACK_AB R5, R166, R167 ;  /* 0x000000a7a605723e */ /* 0x004fe200000000ff */
[--C-:B------:R-:W-:Y:S02]  /*bd90*/  FFMA.FTZ R180, R180, c[0x0][0x23c], -R179.reuse ;  /* 0x00008f00b4b47a23 */ /* 0x100fe400000108b3 */
[----:B------:R-:W-:Y:S02]  /*bda0*/  FFMA.FTZ R178, R178, c[0x0][0x23c], -R179 ;  /* 0x00008f00b2b27a23 */ /* 0x000fe400000108b3 */
[--C-:B------:R-:W-:Y:S02]  /*bdb0*/  FFMA.FTZ R177, R177, c[0x0][0x23c], -R171.reuse ;  /* 0x00008f00b1b17a23 */ /* 0x100fe400000108ab */
[----:B------:R2:W3:Y:S01]  /*bdc0*/  MUFU.EX2 R176, R4 ;  /* 0x0000000400b07308 */ /* 0x0004e20000000800 */
[----:B------:R-:W-:-:S02]  /*bdd0*/  FFMA.FTZ R179, R170, c[0x0][0x23c], -R171 ;  /* 0x00008f00aab37a23 */ /* 0x000fc400000108ab */
[--C-:B------:R-:W-:Y:S02]  /*bde0*/  FFMA.FTZ R199, R168, c[0x0][0x23c], -R171.reuse ;  /* 0x00008f00a8c77a23 */ /* 0x100fe400000108ab */
[----:B------:R-:W-:Y:S02]  /*bdf0*/  FFMA.FTZ R200, R169, c[0x0][0x23c], -R171 ;  /* 0x00008f00a9c87a23 */ /* 0x000fe400000108ab */
[----:B------:R-:W-:Y:S01]  /*be00*/  LDSM.16.MT88.4 R168, [R221+0x19800] ;  /* 0x01980000dda8783b */ /* 0x000fe20000004200 */
        /* <DEDUP_REMOVED lines=24> */
[----:B------:R-:W-:Y:S01]  /*bf90*/  MUFU.EX2 R186, R186 ;  /* 0x000000ba00ba7308 */ /* 0x000fe20000000800 */
        /* <DEDUP_REMOVED lines=9> */
[----:B------:R-:W-:Y:S01]  /*c030*/  FMUL.FTZ R49, R49, R176 ;  /* 0x000000b031317220 */ /* 0x000fe20000410000 */
[----:B------:R-:W3:Y:S01]  /*c040*/  LDSM.16.MT88.4 R16, [R224+0x1a000] ;  /* 0x01a00000e010783b */ /* 0x000ee20000004200 */
[-C--:B------:R-:W-:Y:S01]  /*c050*/  FMUL.FTZ R50, R50, R0.reuse ;  /* 0x0000000032327220 */ /* 0x080fe20000410000 */
[----:B------:R-:W4:Y:S01]  /*c060*/  MUFU.EX2 R188, R188 ;  /* 0x000000bc00bc7308 */ /* 0x000f220000000800 */
        /* <DEDUP_REMOVED lines=9> */
[----:B------:R-:W5:Y:S01]  /*c100*/  LDSM.16.MT88.4 R12, [R222+0x1a000] ;  /* 0x01a00000de0c783b */ /* 0x000f620000004200 */
[----:B------:R-:W-:-:S02]  /*c110*/  FMUL.FTZ R57, R57, R176 ;  /* 0x000000b039397220 */ /* 0x000fc40000410000 */
[-C--:B------:R-:W-:Y:S01]  /*c120*/  FMUL.FTZ R58, R58, R0.reuse ;  /* 0x000000003a3a7220 */ /* 0x080fe20000410000 */
[----:B------:R-:W1:Y:S01]  /*c130*/  MUFU.EX2 R189, R189 ;  /* 0x000000bd00bd7308 */ /* 0x000e620000000800 */
[----:B------:R-:W-:Y:S02]  /*c140*/  FMUL.FTZ R59, R59, R0 ;  /* 0x000000003b3b7220 */ /* 0x000fe40000410000 */
[-C--:B------:R-:W-:Y:S01]  /*c150*/  FMUL.FTZ R60, R60, R176.reuse ;  /* 0x000000b03c3c7220 */ /* 0x080fe20000410000 */
[----:B--2---:R-:W-:Y:S01]  /*c160*/  HMMA.16816.F32 R52, R4, R20, R52 ;  /* 0x000000140434723c */ /* 0x004fe20000001834 */
[----:B------:R-:W-:Y:S02]  /*c170*/  FMUL.FTZ R61, R61, R176 ;  /* 0x000000b03d3d7220 */ /* 0x000fe40000410000 */
[-C--:B------:R-:W-:Y:S01]  /*c180*/  FMUL.FTZ R62, R62, R0.reuse ;  /* 0x000000003e3e7220 */ /* 0x080fe20000410000 */
[----:B------:R-:W2:Y:S01]  /*c190*/  MUFU.EX2 R196, R196 ;  /* 0x000000c400c47308 */ /* 0x000ea20000000800 */
[----:B------:R-:W-:-:S02]  /*c1a0*/  FMUL.FTZ R63, R63, R0 ;  /* 0x000000003f3f7220 */ /* 0x000fc40000410000 */
[-C--:B------:R-:W-:Y:S01]  /*c1b0*/  FMUL.FTZ R64, R64, R176.reuse ;  /* 0x000000b040407220 */ /* 0x080fe20000410000 */
[C---:B------:R-:W-:Y:S01]  /*c1c0*/  HMMA.16816.F32 R56, R4.reuse, R22, R56 ;  /* 0x000000160438723c */ /* 0x040fe20000001838 */
[----:B------:R-:W1:Y:S01]  /*c1d0*/  LDSM.16.MT88.4 R20, [R221+0x1a000] ;  /* 0x01a00000dd14783b */ /* 0x000e620000004200 */
[----:B------:R-:W-:Y:S02]  /*c1e0*/  FMUL.FTZ R65, R65, R176 ;  /* 0x000000b041417220 */ /* 0x000fe40000410000 */
[-C--:B------:R-:W-:Y:S01]  /*c1f0*/  FMUL.FTZ R66, R66, R0.reuse ;  /* 0x0000000042427220 */ /* 0x080fe20000410000 */
[----:B------:R-:W1:Y:S01]  /*c200*/  MUFU.EX2 R197, R197 ;  /* 0x000000c500c57308 */ /* 0x000e620000000800 */
[----:B------:R-:W-:Y:S02]  /*c210*/  FMUL.FTZ R67, R67, R0 ;  /* 0x0000000043437220 */ /* 0x000fe40000410000 */
[-C--:B------:R-:W-:Y:S01]  /*c220*/  FMUL.FTZ R68, R68, R176.reuse ;  /* 0x000000b044447220 */ /* 0x080fe20000410000 */
[----:B---3--:R-:W-:Y:S01]  /*c230*/  HMMA.16816.F32 R60, R4, R16, R60 ;  /* 0x00000010043c723c */ /* 0x008fe2000000183c */
[----:B------:R-:W-:-:S02]  /*c240*/  FMUL.FTZ R69, R69, R176 ;  /* 0x000000b045457220 */ /* 0x000fc40000410000 */
        /* <DEDUP_REMOVED lines=8> */
[----:B------:R-:W-:Y:S01]  /*c2d0*/  MUFU.EX2 R198, R198 ;  /* 0x000000c600c67308 */ /* 0x000fe20000000800 */
[----:B------:R-:W-:-:S02]  /*c2e0*/  FMUL.FTZ R75, R75, R0 ;  /* 0x000000004b4b7220 */ /* 0x000fc40000410000 */
[-C--:B------:R-:W-:Y:S01]  /*c2f0*/  FMUL.FTZ R76, R76, R176.reuse ;  /* 0x000000b04c4c7220 */ /* 0x080fe20000410000 */
[C---:B-----5:R-:W-:Y:S01]  /*c300*/  HMMA.16816.F32 R68, R4.reuse, R12, R68 ;  /* 0x0000000c0444723c */ /* 0x060fe20000001844 */
        /* <DEDUP_REMOVED lines=15> */
[----:B------:R-:W-:Y:S01]  /*c400*/  MUFU.EX2 R194, R194 ;  /* 0x000000c200c27308 */ /* 0x000fe20000000800 */
[----:B------:R-:W-:Y:S01]  /*c410*/  FMUL.FTZ R87, R87, R0 ;  /* 0x0000000057577220 */ /* 0x000fe20000410000 */
[----:B------:R-:W-:Y:S01]  /*c420*/  HMMA.16816.F32 R80, R4, R22, R80 ;  /* 0x000000160450723c */ /* 0x000fe20000001850 */
[-C--:B------:R-:W-:Y:S01]  /*c430*/  FMUL.FTZ R88, R88, R176.reuse ;  /* 0x000000b058587220 */ /* 0x080fe20000410000 */
[----:B------:R-:W1:Y:S01]  /*c440*/  LDSM.16.MT88.4 R20, [R222+0x1c000] ;  /* 0x01c00000de14783b */ /* 0x000e620000004200 */
[----:B------:R-:W-:-:S02]  /*c450*/  FMUL.FTZ R89, R89, R176 ;  /* 0x000000b059597220 */ /* 0x000fc40000410000 */
[-C--:B------:R-:W-:Y:S01]  /*c460*/  FMUL.FTZ R90, R90, R0.reuse ;  /* 0x000000005a5a7220 */ /* 0x080fe20000410000 */
[----:B------:R-:W1:Y:S01]  /*c470*/  MUFU.EX2 R192, R192 ;  /* 0x000000c000c07308 */ /* 0x000e620000000800 */
[----:B------:R-:W-:Y:S02]  /*c480*/  FMUL.FTZ R91, R91, R0 ;  /* 0x000000005b5b7220 */ /* 0x000fe40000410000 */
[-C--:B------:R-:W-:Y:S01]  /*c490*/  FMUL.FTZ R92, R92, R176.reuse ;  /* 0x000000b05c5c7220 */ /* 0x080fe20000410000 */
[----:B---3--:R-:W-:Y:S01]  /*c4a0*/  HMMA.16816.F32 R84, R4, R16, R84 ;  /* 0x000000100454723c */ /* 0x008fe20000001854 */
[----:B------:R-:W-:Y:S02]  /*c4b0*/  FMUL.FTZ R93, R93, R176 ;  /* 0x000000b05d5d7220 */ /* 0x000fe40000410000 */
[-C--:B------:R-:W-:Y:S01]  /*c4c0*/  FMUL.FTZ R94, R94, R0.reuse ;  /* 0x000000005e5e7220 */ /* 0x080fe20000410000 */
[----:B------:R-:W3:Y:S01]  /*c4d0*/  MUFU.EX2 R182, R182 ;  /* 0x000000b600b67308 */ /* 0x000ee20000000800 */
[----:B------:R-:W-:-:S02]  /*c4e0*/  FMUL.FTZ R95, R95, R0 ;  /* 0x000000005f5f7220 */ /* 0x000fc40000410000 */
[-C--:B------:R-:W-:Y:S01]  /*c4f0*/  FMUL.FTZ R96, R96, R176.reuse ;  /* 0x000000b060607220 */ /* 0x080fe20000410000 */
[C---:B------:R-:W-:Y:S01]  /*c500*/  HMMA.16816.F32 R88, R4.reuse, R18, R88 ;  /* 0x000000120458723c */ /* 0x040fe20000001858 */
[----:B------:R-:W-:Y:S01]  /*c510*/  FMUL.FTZ R97, R97, R176 ;  /* 0x000000b061617220 */ /* 0x000fe20000410000 */
[----:B------:R-:W2:Y:S01]  /*c520*/  LDSM.16.MT88.4 R16, [R221+0x1c000] ;  /* 0x01c00000dd10783b */ /* 0x000ea20000004200 */
[-C--:B------:R-:W-:Y:S01]  /*c530*/  FMUL.FTZ R98, R98, R0.reuse ;  /* 0x0000000062627220 */ /* 0x080fe20000410000 */
[----:B------:R-:W1:Y:S01]  /*c540*/  MUFU.EX2 R181, R181 ;  /* 0x000000b500b57308 */ /* 0x000e620000000800 */
[----:B------:R-:W-:Y:S02]  /*c550*/  FMUL.FTZ R99, R99, R0 ;  /* 0x0000000063637220 */ /* 0x000fe40000410000 */
[-C--:B------:R-:W-:Y:S01]  /*c560*/  FMUL.FTZ R100, R100, R176.reuse ;  /* 0x000000b064647220 */ /* 0x080fe20000410000 */
[----:B-----5:R-:W-:Y:S01]  /*c570*/  HMMA.16816.F32 R92, R4, R12, R92 ;  /* 0x0000000c045c723c */ /* 0x020fe2000000185c */
[----:B------:R-:W-:-:S02]  /*c580*/  FMUL.FTZ R101, R101, R176 ;  /* 0x000000b065657220 */ /* 0x000fc40000410000 */
[-C--:B------:R-:W-:Y:S01]  /*c590*/  FMUL.FTZ R102, R102, R0.reuse ;  /* 0x0000000066667220 */ /* 0x080fe20000410000 */
[----:B------:R-:W-:Y:S01]  /*c5a0*/  MUFU.EX2 R180, R180 ;  /* 0x000000b400b47308 */ /* 0x000fe20000000800 */
[----:B------:R-:W-:Y:S02]  /*c5b0*/  FMUL.FTZ R103, R103, R0 ;  /* 0x0000000067677220 */ /* 0x000fe40000410000 */
[-C--:B------:R-:W-:Y:S01]  /*c5c0*/  FMUL.FTZ R104, R104, R176.reuse ;  /* 0x000000b068687220 */ /* 0x080fe20000410000 */
[----:B------:R-:W-:Y:S01]  /*c5d0*/  HMMA.16816.F32 R96, R4, R14, R96 ;  /* 0x0000000e0460723c */ /* 0x000fe20000001860 */
[----:B------:R-:W5:Y:S01]  /*c5e0*/  LDSM.16.MT88.4 R12, [R220+0x1c000] ;  /* 0x01c00000dc0c783b */ /* 0x000f620000004200 */
[----:B------:R-:W-:Y:S02]  /*c5f0*/  FMUL.FTZ R105, R105, R176 ;  /* 0x000000b069697220 */ /* 0x000fe40000410000 */
[-C--:B------:R-:W-:Y:S01]  /*c600*/  FMUL.FTZ R106, R106, R0.reuse ;  /* 0x000000006a6a7220 */ /* 0x080fe20000410000 */
[----:B------:R-:W-:Y:S01]  /*c610*/  MUFU.EX2 R178, R178 ;  /* 0x000000b200b27308 */ /* 0x000fe20000000800 */
[----:B------:R-:W-:-:S02]  /*c620*/  FMUL.FTZ R107, R107, R0 ;  /* 0x000000006b6b7220 */ /* 0x000fc40000410000 */
        /* <DEDUP_REMOVED lines=29> */
[-C--:B------:R-:W-:Y:S02]  /*c800*/  FMUL.FTZ R126, R126, R0.reuse ;  /* 0x000000007e7e7220 */ /* 0x080fe40000410000 */
[----:B------:R-:W-:Y:S02]  /*c810*/  FMUL.FTZ R127, R127, R0 ;  /* 0x000000007f7f7220 */ /* 0x000fe40000410000 */
[-C--:B------:R-:W-:Y:S01]  /*c820*/  FMUL.FTZ R128, R128, R176.reuse ;  /* 0x000000b080807220 */ /* 0x080fe20000410000 */
[----:B------:R-:W-:Y:S01]  /*c830*/  HMMA.16816.F32 R120, R4, R14, R120 ;  /* 0x0000000e0478723c */ /* 0x000fe20000001878 */
[----:B------:R-:W5:Y:S01]  /*c840*/  LDSM.16.MT88.4 R12, [R221+0x1e000] ;  /* 0x01e00000dd0c783b */ /* 0x000f620000004200 */
[----:B------:R-:W-:Y:S02]  /*c850*/  FMUL.FTZ R129, R129, R176 ;  /* 0x000000b081817220 */ /* 0x000fe40000410000 */
[-C--:B------:R-:W-:Y:S02]  /*c860*/  FMUL.FTZ R130, R130, R0.reuse ;  /* 0x0000000082827220 */ /* 0x080fe40000410000 */
[----:B------:R-:W-:-:S02]  /*c870*/  FMUL.FTZ R131, R131, R0 ;  /* 0x0000000083837220 */ /* 0x000fc40000410000 */
[C---:B-1----:R-:W-:Y:S01]  /*c880*/  HMMA.16816.F32 R124, R4.reuse, R20, R124 ;  /* 0x00000014047c723c */ /* 0x042fe2000000187c */
[-C--:B------:R-:W-:Y:S02]  /*c890*/  FMUL.FTZ R132, R132, R176.reuse ;  /* 0x000000b084847220 */ /* 0x080fe40000410000 */
[----:B------:R-:W-:Y:S02]  /*c8a0*/  FMUL.FTZ R133, R133, R176 ;  /* 0x000000b085857220 */ /* 0x000fe40000410000 */
[-C--:B------:R-:W-:Y:S02]  /*c8b0*/  FMUL.FTZ R134, R134, R0.reuse ;  /* 0x0000000086867220 */ /* 0x080fe40000410000 */
[----:B------:R-:W-:Y:S01]  /*c8c0*/  FMUL.FTZ R135, R135, R0 ;  /* 0x0000000087877220 */ /* 0x000fe20000410000 */
[----:B------:R-:W-:Y:S01]  /*c8d0*/  HMMA.16816.F32 R128, R4, R22, R128 ;  /* 0x000000160480723c */ /* 0x000fe20000001880 */
[-C--:B------:R-:W-:Y:S01]  /*c8e0*/  FMUL.FTZ R136, R136, R176.reuse ;  /* 0x000000b088887220 */ /* 0x080fe20000410000 */
[----:B------:R-:W1:Y:S01]  /*c8f0*/  LDSM.16.MT88.4 R20, [R220+0x1e000] ;  /* 0x01e00000dc14783b */ /* 0x000e620000004200 */
[----:B------:R-:W-:-:S02]  /*c900*/  FMUL.FTZ R137, R137, R176 ;  /* 0x000000b089897220 */ /* 0x000fc40000410000 */
[-C--:B------:R-:W-:Y:S02]  /*c910*/  FMUL.FTZ R138, R138, R0.reuse ;  /* 0x000000008a8a7220 */ /* 0x080fe40000410000 */
[----:B------:R-:W-:Y:S02]  /*c920*/  FMUL.FTZ R139, R139, R0 ;  /* 0x000000008b8b7220 */ /* 0x000fe40000410000 */
[-C--:B------:R-:W-:Y:S01]  /*c930*/  FMUL.FTZ R140, R140, R176.reuse ;  /* 0x000000b08c8c7220 */ /* 0x080fe20000410000 */
[----:B--2---:R-:W-:Y:S01]  /*c940*/  HMMA.16816.F32 R132, R4, R16, R132 ;  /* 0x000000100484723c */ /* 0x004fe20000001884 */
[----:B------:R-:W-:Y:S02]  /*c950*/  FMUL.FTZ R141, R141, R176 ;  /* 0x000000b08d8d7220 */ /* 0x000fe40000410000 */
[-C--:B------:R-:W-:Y:S02]  /*c960*/  FMUL.FTZ R142, R142, R0.reuse ;  /* 0x000000008e8e7220 */ /* 0x080fe40000410000 */
[----:B------:R-:W-:-:S02]  /*c970*/  FMUL.FTZ R143, R143, R0 ;  /* 0x000000008f8f7220 */ /* 0x000fc40000410000 */
[-C--:B------:R-:W-:Y:S01]  /*c980*/  FMUL.FTZ R152, R152, R176.reuse ;  /* 0x000000b098987220 */ /* 0x080fe20000410000 */
[C---:B------:R-:W-:Y:S01]  /*c990*/  HMMA.16816.F32 R136, R4.reuse, R18, R136 ;  /* 0x000000120488723c */ /* 0x040fe20000001888 */
[----:B------:R-:W-:Y:S01]  /*c9a0*/  FMUL.FTZ R153, R153, R176 ;  /* 0x000000b099997220 */ /* 0x000fe20000410000 */
[----:B------:R-:W2:Y:S01]  /*c9b0*/  LDSM.16.MT88.4 R16, [R224+0x18800] ;  /* 0x01880000e010783b */ /* 0x000ea20000004200 */
[-C--:B------:R-:W-:Y:S02]  /*c9c0*/  FMUL.FTZ R154, R154, R0.reuse ;  /* 0x000000009a9a7220 */ /* 0x080fe40000410000 */
        /* <DEDUP_REMOVED lines=13> */
[----:B------:R-:W-:Y:S02]  /*caa0*/  FFMA.FTZ R175, R250, R176, R175 ;  /* 0x000000b0faaf7223 */ /* 0x000fe400000100af */
[----:B------:R-:W-:Y:S02]  /*cab0*/  FFMA.FTZ R0, R249, R0, R167 ;  /* 0x00000000f9007223 */ /* 0x000fe400000100a7 */
[----:B------:R-:W-:Y:S02]  /*cac0*/  FADD.FTZ R174, R174, R175 ;  /* 0x000000afaeae7221 */ /* 0x000fe40000010000 */
[----:B------:R-:W-:Y:S01]  /*cad0*/  FADD.FTZ R0, R166, R0 ;  /* 0x00000000a6007221 */ /* 0x000fe20000010000 */
[----:B------:R-:W-:Y:S01]  /*cae0*/  HMMA.16816.F32 R144, R4, R22, R144 ;  /* 0x000000160490723c */ /* 0x000fe20000001890 */
[----:B------:R-:W1:Y:S01]  /*caf0*/  LDSM.16.MT88.4 R20, [R222+0x1a800] ;  /* 0x01a80000de14783b */ /* 0x000e620000004200 */
[----:B------:R-:W-:-:S02]  /*cb00*/  FADD.FTZ R174, R173, R174 ;  /* 0x000000aeadae7221 */ /* 0x000fc40000010000 */
        /* <DEDUP_REMOVED lines=17> */
[C---:B------:R-:W-:Y:S01]  /*cc20*/  HMMA.16816.F32 R156, R4.reuse, R18, R156 ;  /* 0x00000012049c723c */ /* 0x040fe2000000189c */
[----:B------:R-:W2:Y:S07]  /*cc30*/  LDSM.16.MT88.4 R16, [R221+0x1a800] ;  /* 0x01a80000dd10783b */ /* 0x000eae0000004200 */
[C---:B-----5:R-:W-:Y:S08]  /*cc40*/  HMMA.16816.F32 R36, R4.reuse, R12, R36 ;  /* 0x0000000c0424723c */ /* 0x060ff00000001824 */
[C---:B------:R-:W-:Y:S01]  /*cc50*/  HMMA.16816.F32 R40, R4.reuse, R14, R40 ;  /* 0x0000000e0428723c */ /* 0x040fe20000001828 */
[----:B------:R-:W4:Y:S07]  /*cc60*/  LDSM.16.MT88.4 R12, [R220+0x1a800] ;  /* 0x01a80000dc0c783b */ /* 0x000f2e0000004200 */
[C---:B------:R-:W-:Y:S08]  /*cc70*/  HMMA.16816.F32 R44, R4.reuse, R32, R44 ;  /* 0x00000020042c723c */ /* 0x040ff0000000182c */
[C---:B------:R-:W-:Y:S01]  /*cc80*/  HMMA.16816.F32 R48, R4.reuse, R34, R48 ;  /* 0x000000220430723c */ /* 0x040fe20000001830 */
[----:B------:R-:W5:Y:S07]  /*cc90*/  LDSM.16.MT88.4 R32, [R224+0x1c800] ;  /* 0x01c80000e020783b */ /* 0x000f6e0000004200 */
[C---:B------:R-:W-:Y:S08]  /*cca0*/  HMMA.16816.F32 R52, R4.reuse, R28, R52 ;  /* 0x0000001c0434723c */ /* 0x040ff00000001834 */
        /* <DEDUP_REMOVED lines=13> */
[----:B------:R-:W2:Y:S07]  /*cd80*/  LDSM.16.MT88.4 R24, [R221+0x1c800] ;  /* 0x01c80000dd18783b */ /* 0x000eae0000004200 */
[C---:B-----5:R-:W-:Y:S08]  /*cd90*/  HMMA.16816.F32 R92, R4.reuse, R32, R92 ;  /* 0x00000020045c723c */ /* 0x060ff0000000185c */
[C---:B------:R-:W-:Y:S01]  /*cda0*/  HMMA.16816.F32 R96, R4.reuse, R34, R96 ;  /* 0x000000220460723c */ /* 0x040fe20000001860 */
[----:B------:R-:W-:Y:S07]  /*cdb0*/  LDSM.16.MT88.4 R32, [R220+0x1e800] ;  /* 0x01e80000dc20783b */ /* 0x000fee0000004200 */
[C---:B---3--:R-:W-:Y:S08]  /*cdc0*/  HMMA.16816.F32 R100, R4.reuse, R28, R100 ;  /* 0x0000001c0464723c */ /* 0x048ff00000001864 */
[C---:B------:R-:W-:Y:S01]  /*cdd0*/  HMMA.16816.F32 R104, R4.reuse, R30, R104 ;  /* 0x0000001e0468723c */ /* 0x040fe20000001868 */
[----:B------:R-:W3:Y:S07]  /*cde0*/  LDSM.16.MT88.4 R28, [R221+0x1e800] ;  /* 0x01e80000dd1c783b */ /* 0x000eee0000004200 */
[C---:B-1----:R-:W-:Y:S08]  /*cdf0*/  HMMA.16816.F32 R116, R4.reuse, R20, R116 ;  /* 0x000000140474723c */ /* 0x042ff00000001874 */
[C---:B------:R-:W-:Y:S01]  /*ce00*/  HMMA.16816.F32 R120, R4.reuse, R22, R120 ;  /* 0x000000160478723c */ /* 0x040fe20000001878 */
[----:B------:R-:W-:Y:S07]  /*ce10*/  LDSM.16.MT88.4 R20, [R220+0x19000] ;  /* 0x01900000dc14783b */ /* 0x000fee0000004200 */
[C---:B--2---:R-:W-:Y:S08]  /*ce20*/  HMMA.16816.F32 R124, R4.reuse, R16, R124 ;  /* 0x00000010047c723c */ /* 0x044ff0000000187c */
[C---:B------:R-:W-:Y:S01]  /*ce30*/  HMMA.16816.F32 R128, R4.reuse, R18, R128 ;  /* 0x000000120480723c */ /* 0x040fe20000001880 */
[----:B------:R-:W-:Y:S07]  /*ce40*/  LDSM.16.MT88.4 R16, [R224+0x1b000] ;  /* 0x01b00000e010783b */ /* 0x000fee0000004200 */
[C---:B----4-:R-:W-:Y:S08]  /*ce50*/  HMMA.16816.F32 R132, R4.reuse, R12, R132 ;  /* 0x0000000c0484723c */ /* 0x050ff00000001884 */
[C---:B------:R-:W-:Y:S01]  /*ce60*/  HMMA.16816.F32 R136, R4.reuse, R14, R136 ;  /* 0x0000000e0488723c */ /* 0x040fe20000001888 */
[----:B------:R-:W1:Y:S07]  /*ce70*/  LDSM.16.MT88.4 R12, [R224+0x19000] ;  /* 0x01900000e00c783b */ /* 0x000e6e0000004200 */
[C---:B------:R-:W-:Y:S08]  /*ce80*/  HMMA.16816.F32 R108, R4.reuse, R24, R108 ;  /* 0x00000018046c723c */ /* 0x040ff0000000186c */
[C---:B------:R-:W-:Y:S01]  /*ce90*/  HMMA.16816.F32 R112, R4.reuse, R26, R112 ;  /* 0x0000001a0470723c */ /* 0x040fe20000001870 */
[----:B------:R-:W2:Y:S07]  /*cea0*/  LDSM.16.MT88.4 R24, [R221+0x19000] ;  /* 0x01900000dd18783b */ /* 0x000eae0000004200 */
        /* <DEDUP_REMOVED lines=64> */
[C---:B-----5:R-:W-:Y:S08]  /*d2b0*/  HMMA.16816.F32 R84, R4.reuse, R28, R84 ;  /* 0x0000001c0454723c */ /* 0x060ff00000001854 */
[C---:B------:R-:W-:Y:S01]  /*d2c0*/  HMMA.16816.F32 R88, R4.reuse, R30, R88 ;  /* 0x0000001e0458723c */ /* 0x040fe20000001858 */
[----:B------:R-:W5:Y:S07]  /*d2d0*/  LDSM.16.MT88.4 R28, [R222+0x19800] ;  /* 0x01980000de1c783b */ /* 0x000f6e0000004200 */
[C---:B--2---:R-:W-:Y:S08]  /*d2e0*/  HMMA.16816.F32 R124, R4.reuse, R24, R124 ;  /* 0x00000018047c723c */ /* 0x044ff0000000187c */
[C---:B------:R-:W-:Y:S01]  /*d2f0*/  HMMA.16816.F32 R128, R4.reuse, R26, R128 ;  /* 0x0000001a0480723c */ /* 0x040fe20000001880 */
[----:B------:R-:W-:Y:S07]  /*d300*/  LDSM.16.MT88.4 R24, [R222+0x1b800] ;  /* 0x01b80000de18783b */ /* 0x000fee0000004200 */
[C---:B------:R-:W-:Y:S08]  /*d310*/  HMMA.16816.F32 R140, R4.reuse, R32, R140 ;  /* 0x00000020048c723c */ /* 0x040ff0000000188c */
[----:B------:R-:W-:Y:S01]  /*d320*/  HMMA.16816.F32 R152, R4, R34, R152 ;  /* 0x000000220498723c */ /* 0x000fe20000001898 */
[----:B------:R-:W2:Y:S06]  /*d330*/  LDSM.16.MT88.4 R32, [R220+0x19800] ;  /* 0x01980000dc20783b */ /* 0x000eac0000004200 */
[----:B------:R-:W-:-:S02]  /*d340*/  F2FP.PACK_AB R4, R181, R182 ;  /* 0x000000b6b504723e */ /* 0x000fc400000000ff */
[----:B------:R-:W-:Y:S02]  /*d350*/  F2FP.PACK_AB R5, R179, R177 ;  /* 0x000000b1b305723e */ /* 0x000fe400000000ff */
[----:B------:R-:W-:Y:S02]  /*d360*/  F2FP.PACK_AB R6, R178, R180 ;  /* 0x000000b4b206723e */ /* 0x000fe400000000ff */
[----:B------:R-:W-:-:S07]  /*d370*/  F2FP.PACK_AB R7, R200, R199 ;  /* 0x000000c7c807723e */ /* 0x000fce00000000ff */
        /* <DEDUP_REMOVED lines=14> */
[----:B------:R-:W2:Y:S07]  /*d460*/  LDSM.16.MT88.4 R32, [R221+0x1d800] ;  /* 0x01d80000dd20783b */ /* 0x000eae0000004200 */
[C---:B------:R-:W-:Y:S08]  /*d470*/  HMMA.16816.F32 R68, R4.reuse, R24, R68 ;  /* 0x000000180444723c */ /* 0x040ff00000001844 */
        /* <DEDUP_REMOVED lines=12> */
[C---:B------:R-:W-:Y:S08]  /*d540*/  HMMA.16816.F32 R48, R4.reuse, R170, R48 ;  /* 0x000000aa0430723c */ /* 0x040ff00000001830 */
[C---:B-----5:R-:W-:Y:S08]  /*d550*/  HMMA.16816.F32 R100, R4.reuse, R28, R100 ;  /* 0x0000001c0464723c */ /* 0x060ff00000001864 */
[C---:B------:R-:W-:Y:S08]  /*d560*/  HMMA.16816.F32 R104, R4.reuse, R30, R104 ;  /* 0x0000001e0468723c */ /* 0x040ff00000001868 */
[C---:B--2---:R-:W-:Y:S08]  /*d570*/  HMMA.16816.F32 R108, R4.reuse, R32, R108 ;  /* 0x00000020046c723c */ /* 0x044ff0000000186c */
[C---:B------:R-:W-:Y:S08]  /*d580*/  HMMA.16816.F32 R112, R4.reuse, R34, R112 ;  /* 0x000000220470723c */ /* 0x040ff00000001870 */
[C---:B------:R-:W-:Y:S08]  /*d590*/  HMMA.16816.F32 R116, R4.reuse, R24, R116 ;  /* 0x000000180474723c */ /* 0x040ff00000001874 */
[C---:B------:R-:W-:Y:S08]  /*d5a0*/  HMMA.16816.F32 R120, R4.reuse, R26, R120 ;  /* 0x0000001a0478723c */ /* 0x040ff00000001878 */
[C---:B-1----:R-:W-:Y:S08]  /*d5b0*/  HMMA.16816.F32 R132, R4.reuse, R12, R132 ;  /* 0x0000000c0484723c */ /* 0x042ff00000001884 */
[C---:B------:R-:W-:Y:S08]  /*d5c0*/  HMMA.16816.F32 R136, R4.reuse, R14, R136 ;  /* 0x0000000e0488723c */ /* 0x040ff00000001888 */
[C---:B---3--:R-:W-:Y:S08]  /*d5d0*/  HMMA.16816.F32 R140, R4.reuse, R20, R140 ;  /* 0x00000014048c723c */ /* 0x048ff0000000188c */
[C---:B------:R-:W-:Y:S08]  /*d5e0*/  HMMA.16816.F32 R152, R4.reuse, R22, R152 ;  /* 0x000000160498723c */ /* 0x040ff00000001898 */
[C---:B----4-:R-:W-:Y:S08]  /*d5f0*/  HMMA.16816.F32 R148, R4.reuse, R16, R148 ;  /* 0x000000100494723c */ /* 0x050ff00000001894 */
[----:B------:R-:W-:Y:S01]  /*d600*/  HMMA.16816.F32 R144, R4, R18, R144 ;  /* 0x000000120490723c */ /* 0x000fe20000001890 */
[----:B------:R-:W-:Y:S11]  /*d610*/  @P0 BRA `(.L_x_261) ;  /* 0x0000001000000947 */ /* 0x000ff60003800000 */
.L_x_254:
[----:B------:R-:W-:-:S12]  /*d620*/  UIADD3 UR9, UR26, -0x1, URZ ;  /* 0xffffffff1a097890 */ /* 0x000fd8000fffe03f */
.L_x_261:
        /* <DEDUP_REMOVED lines=9> */
[----:B------:R-:W-:Y:S02]  /*d6c0*/  ISETP.GE.AND P3, PT, R242, c[0x0][0x220], PT ;  /* 0x00008800f2007a0c */ /* 0x000fe40003f66270 */
        /* <DEDUP_REMOVED lines=9> */
[----:B------:R-:W-:Y:S02]  /*d760*/  IADD3.X R247, R247, UR10, R13, P0, !PT ;  /* 0x0000000af7f77c10 */ /* 0x000fe400087fe40d */
[C---:B------:R-:W-:Y:S02]  /*d770*/  LEA R248, P1, R2.reuse, c[0x0][0x168], 0x1 ;  /* 0x00005a0002f87a11 */ /* 0x040fe400078208ff */
[----:B-1----:R-:W-:Y:S01]  /*d780*/  SHF.R.S32.HI R4, RZ, 0x1f, R5 ;  /* 0x0000001fff047819 */ /* 0x002fe20000011405 */
[----:B------:R-:W-:Y:S01]  /*d790*/  IMAD.U32 R237, RZ, RZ, UR6 ;  /* 0x00000006ffed7e24 */ /* 0x000fe2000f8e00ff */
[----:B------:R-:W-:Y:S01]  /*d7a0*/  LEA.HI.X R247, R2, c[0x0][0x16c], R247, 0x1, P1 ;  /* 0x00005b0002f77a11 */ /* 0x000fe200008f0cf7 */
[----:B------:R-:W-:Y:S01]  /*d7b0*/  IMAD.MOV.U32 R2, RZ, RZ, R164 ;  /* 0x000000ffff027224 */ /* 0x000fe200078e00a4 */
[----:B------:R-:W-:Y:S01]  /*d7c0*/  LEA.HI R4, R4, R5, RZ, 0x3 ;  /* 0x0000000504047211 */ /* 0x000fe200078f18ff */
[----:B------:R-:W-:Y:S01]  /*d7d0*/  IMAD.MOV.U32 R5, RZ, RZ, R11 ;  /* 0x000000ffff057224 */ /* 0x000fe200078e000b */
[----:B------:R-:W-:Y:S01]  /*d7e0*/  IADD3 R0, P0, R6, UR14, RZ ;  /* 0x0000000e06007c10 */ /* 0x000fe2000ff1e0ff */
[----:B------:R-:W-:Y:S01]  /*d7f0*/  UMOV UR14, URZ ;  /* 0x0000003f000e7c82 */ /* 0x000fe20008000000 */
[----:B------:R-:W-:-:S02]  /*d800*/  SHF.R.S32.HI R4, RZ, 0x3, R4 ;  /* 0x00000003ff047819 */ /* 0x000fc40000011404 */
[----:B------:R-:W-:Y:S01]  /*d810*/  IADD3.X R237, R237, UR11, R7, P0, !PT ;  /* 0x0000000beded7c10 */ /* 0x000fe200087fe407 */
[----:B------:R-:W-:Y:S01]  /*d820*/  UIADD3 UR11, UR9, -0x1, URZ ;  /* 0xffffffff090b7890 */ /* 0x000fe2000fffe03f */
[----:B------:R-:W-:Y:S02]  /*d830*/  IADD3 R14, P1, R4, 0x20, RZ ;  /* 0x00000020040e7810 */ /* 0x000fe40007f3e0ff */
[----:B------:R-:W-:Y:S02]  /*d840*/  SHF.R.S32.HI R4, RZ, 0x1f, R4 ;  /* 0x0000001fff047819 */ /* 0x000fe40000011404 */
[----:B------:R-:W-:-:S03]  /*d850*/  LEA R246, P0, R0, c[0x0][0x170], 0x1 ;  /* 0x00005c0000f67a11 */ /* 0x000fc600078008ff */
[----:B------:R-:W-:Y:S01]  /*d860*/  IMAD.X R15, RZ, RZ, R4, P1 ;  /* 0x000000ffff0f7224 */ /* 0x000fe200008e0604 */
[----:B------:R-:W-:Y:S01]  /*d870*/  LEA.HI.X R237, R0, c[0x0][0x174], R237, 0x1, P0 ;  /* 0x00005d0000ed7a11 */ /* 0x000fe200000f0ced */
[----:B------:R-:W-:Y:S01]  /*d880*/  IMAD.MOV.U32 R4, RZ, RZ, R8 ;  /* 0x000000ffff047224 */ /* 0x000fe200078e0008 */
[----:B------:R-:W-:Y:S01]  /*d890*/  ISETP.GE.AND P1, PT, R235, c[0x0][0x220], PT ;  /* 0x00008800eb007a0c */ /* 0x000fe20003f26270 */
[----:B------:R-:W-:Y:S01]  /*d8a0*/  IMAD.MOV.U32 R0, RZ, RZ, R3 ;  /* 0x000000ffff007224 */ /* 0x000fe200078e0003 */
[----:B------:R1:W-:Y:S01]  /*d8b0*/  STL.64 [R1+0x8], R14 ;  /* 0x0000080e01007387 */ /* 0x0003e20000100a00 */
[----:B------:R-:W-:-:S03]  /*d8c0*/  ISETP.GE.AND P0, PT, R234, c[0x0][0x220], PT ;  /* 0x00008800ea007a0c */ /* 0x000fc60003f06270 */
[----:B------:R1:W-:Y:S01]  /*d8d0*/  STL.64 [R1], R4 ;  /* 0x0000000401007387 */ /* 0x0003e20000100a00 */
[----:B------:R-:W-:Y:S05]  /*d8e0*/  BRA `(.L_x_263) ;  /* 0x000003b000007947 */ /* 0x000fea0003800000 */
.L_x_265:
        /* <DEDUP_REMOVED lines=59> */
.L_x_263:
[----:B------:R-:W2:Y:S01]  /*dca0*/  LDL.64 R6, [R1] ;  /* 0x0000000001067983 */ /* 0x000ea20000100a00 */
[----:B------:R-:W-:Y:S01]  /*dcb0*/  UIADD3 UR8, -UR14, UR9, URZ ;  /* 0x000000090e087290 */ /* 0x000fe2000fffe13f */
[----:B------:R-:W-:Y:S04]  /*dcc0*/  DEPBAR.LE SB0, 0x0 ;  /* 0x000080000000791a */ /* 0x000fe80000000000 */
[----:B------:R3:W-:Y:S01]  /*dcd0*/  STL.64 [R1+0x10], R36 ;  /* 0x0000102401007387 */ /* 0x0007e20000100a00 */
[----:B------:R-:W-:Y:S01]  /*dce0*/  IMAD.U32 R12, RZ, RZ, UR8 ;  /* 0x00000008ff0c7e24 */ /* 0x000fe2000f8e00ff */
[----:B------:R-:W-:Y:S01]  /*dcf0*/  USHF.R.S32.HI UR7, URZ, 0x1f, UR8 ;  /* 0x0000001f3f077899 */ /* 0x000fe20008011408 */
[----:B-1----:R-:W-:Y:S01]  /*dd00*/  IMAD.U32 R4, RZ, RZ, UR8 ;  /* 0x00000008ff047e24 */ /* 0x002fe2000f8e00ff */
[----:B------:R-:W-:Y:S01]  /*dd10*/  BAR.SYNC.DEFER_BLOCKING 0x0 ;  /* 0x0000000000007b1d */ /* 0x000fe20000010000 */
[----:B------:R-:W-:Y:S01]  /*dd20*/  UIMAD UR6, UR28, UR8, URZ ;  /* 0x000000081c0672a4 */ /* 0x000fe2000f8e023f */
[----:B------:R-:W-:Y:S01]  /*dd30*/  LEA R12, P4, R12, R244, 0x6 ;  /* 0x000000f40c0c7211 */ /* 0x000fe200078830ff */
[----:B------:R-:W-:Y:S01]  /*dd40*/  IMAD.U32 R14, RZ, RZ, UR8 ;  /* 0x00000008ff0e7e24 */ /* 0x000fe2000f8e00ff */
[----:B------:R-:W-:Y:S01]  /*dd50*/  UIADD3 UR10, UR11, -UR14, URZ ;  /* 0x8000000e0b0a7290 */ /* 0x000fe2000fffe03f */
[----:B------:R-:W-:Y:S01]  /*dd60*/  IMAD.U32 R3, RZ, RZ, UR8 ;  /* 0x00000008ff037e24 */ /* 0x000fe2000f8e00ff */
[----:B------:R-:W-:Y:S01]  /*dd70*/  LEA.HI.X.SX32 R13, R4, R245, 0x6, P4 ;  /* 0x000000f5040d7211 */ /* 0x000fe200020f36ff */
[----:B------:R-:W-:Y:S04]  /*dd80*/  UIMAD UR6, UR7, UR5, UR6 ;  /* 0x00000005070672a4 */ /* 0x000fe8000f8e0206 */
[----:B------:R-:W-:Y:S04]  /*dd90*/  IMAD R5, R13, c[0x0][0x1a0], RZ ;  /* 0x000068000d057a24 */ /* 0x000fe800078e02ff */
[C---:B------:R-:W-:Y:S02]  /*dda0*/  IMAD R5, R12.reuse, c[0x0][0x1a4], R5 ;  /* 0x000069000c057a24 */ /* 0x040fe400078e0205 */
[----:B------:R-:W-:Y:S04]  /*ddb0*/  IMAD.WIDE.U32 R12, R12, c[0x0][0x1a0], RZ ;  /* 0x000068000c0c7a25 */ /* 0x000fe800078e00ff */
[----:B------:R-:W-:Y:S01]  /*ddc0*/  IMAD.IADD R5, R13, 0x1, R5 ;  /* 0x000000010d057824 */ /* 0x000fe200078e0205 */
[C---:B------:R-:W-:Y:S01]  /*ddd0*/  LEA R18, P6, R12.reuse, R246, 0x1 ;  /* 0x000000f60c127211 */ /* 0x040fe200078c08ff */
[----:B------:R-:W-:Y:S03]  /*dde0*/  @P3 STS.128 [R233+0x18000], RZ ;  /* 0x018000ffe9003388 */ /* 0x000fe60000000c00 */
[----:B------:R-:W-:Y:S01]  /*ddf0*/  LEA.HI.X R19, R12, R237, R5, 0x1, P6 ;  /* 0x000000ed0c137211 */ /* 0x000fe200030f0c05 */
[----:B---3--:R-:W3:Y:S02]  /*de00*/  LDL.64 R36, [R1+0x8] ;  /* 0x0000080001247983 */ /* 0x008ee40000100a00 */
[----:B---3--:R-:W-:Y:S01]  /*de10*/  LEA R14, P5, R14, R36, 0x6 ;  /* 0x000000240e0e7211 */ /* 0x008fe200078a30ff */
[----:B--2---:R-:W-:Y:S03]  /*de20*/  IMAD.WIDE.U32 R10, R231, UR8, R6 ;  /* 0x00000008e70a7c25 */ /* 0x004fe6000f8e0006 */
[----:B------:R-:W-:Y:S02]  /*de30*/  LEA.HI.X.SX32 R15, R3, R37, 0x6, P5 ;  /* 0x00000025030f7211 */ /* 0x000fe400028f36ff */
[C---:B------:R-:W-:Y:S02]  /*de40*/  @!P3 LEA R8, P4, R10.reuse, c[0x0][0x170], 0x1 ;  /* 0x00005c000a08ba11 */ /* 0x040fe400078808ff */
[----:B------:R-:W-:Y:S01]  /*de50*/  IADD3 R3, R11, UR6, RZ ;  /* 0x000000060b037c10 */ /* 0x000fe2000fffe0ff */
[----:B------:R-:W-:Y:S01]  /*de60*/  IMAD R4, R15, c[0x0][0x1a0], RZ ;  /* 0x000068000f047a24 */ /* 0x000fe200078e02ff */
[C---:B------:R-:W-:Y:S02]  /*de70*/  @!P3 IADD3 R6, P5, R10.reuse, UR19, RZ ;  /* 0x000000130a06bc10 */ /* 0x040fe4000ffbe0ff */
        /* <DEDUP_REMOVED lines=274> */
[----:B------:R-:W-:Y:S04]  /*efa0*/  LEA R168, P5, R166, R248, 0x1 ;  /* 0x000000f8a6a87211 */ /* 0x000fe800078a08ff */
[----:B------:R-:W-:Y:S01]  /*efb0*/  IADD3 R164, R173, R164, RZ ;  /* 0x000000a4ada47210 */ /* 0x000fe20007ffe0ff */
[----:B------:R-:W-:Y:S01]  /*efc0*/  IMAD R3, R170, c[0x0][0x19c], R3 ;  /* 0x00006700aa037a24 */ /* 0x000fe200078e0203 */
[C---:B------:R-:W-:Y:S03]  /*efd0*/  LEA R170, P6, R172.reuse, R248, 0x1 ;  /* 0x000000f8acaa7211 */ /* 0x040fe600078c08ff */
[----:B------:R-:W-:Y:S01]  /*efe0*/  IMAD.IADD R3, R167, 0x1, R3 ;  /* 0x00000001a7037824 */ /* 0x000fe200078e0203 */
[-C--:B------:R-:W-:Y:S04]  /*eff0*/  LEA.HI.X R171, R172, R247.reuse, R164, 0x1, P6 ;  /* 0x000000f7acab7211 */ /* 0x080fe800030f0ca4 */
[----:B------:R-:W-:Y:S01]  /*f000*/  LEA.HI.X R169, R166, R247, R3, 0x1, P5 ;  /* 0x000000f7a6a97211 */ /* 0x000fe200028f0c03 */
[----:B-1---5:R-:W-:-:S05]  /*f010*/  @P4 BRA `(.L_x_265) ;  /* 0xffffe8d000004947 */ /* 0x022fca000383ffff */
.L_x_264:
[----:B------:R-:W-:Y:S01]  /*f020*/  MOV R164, UR8 ;  /* 0x0000000800a47c02 */ /* 0x000fe20008000f00 */
[----:B------:R-:W-:Y:S01]  /*f030*/  LDSM.16.MT88.4 R180, [R221+0x1a800] ;  /* 0x01a80000ddb4783b */ /* 0x000fe20000004200 */
[----:B------:R-:W-:Y:S02]  /*f040*/  UIADD3 UR14, UR14, 0x1, URZ ;  /* 0x000000010e0e7890 */ /* 0x000fe4000fffe03f */
[----:B------:R-:W-:Y:S04]  /*f050*/  LEA R164, R164, R232, 0x6 ;  /* 0x000000e8a4a47211 */ /* 0x000fe800078e30ff */
[C---:B-1----:R-:W-:Y:S01]  /*f060*/  IADD3 R173, R164.reuse, 0x9, RZ ;  /* 0x00000009a4ad7810 */ /* 0x042fe20007ffe0ff */
[----:B------:R-:W-:Y:S01]  /*f070*/  I2F R176, R164 ;  /* 0x000000a400b07306 */ /* 0x000fe20000201400 */
[C---:B------:R-:W-:Y:S01]  /*f080*/  IADD3 R168, R164.reuse, 0x10, RZ ;  /* 0x00000010a4a87810 */ /* 0x040fe20007ffe0ff */
[----:B------:R-:W-:Y:S01]  /*f090*/  LDSM.16.MT88.4 R184, [R222+0x1c800] ;  /* 0x01c80000deb8783b */ /* 0x000fe20000004200 */
        /* <DEDUP_REMOVED lines=139> */
[C---:B------:R-:W-:Y:S02]  /*f950*/  FMUL.FTZ R14, R0.reuse, R154 ;  /* 0x0000009a000e7220 */ /* 0x040fe40000410000 */
        /* <DEDUP_REMOVED lines=12> */
[C---:B------:R-:W-:Y:S02]  /*fa20*/  FMUL.FTZ R41, R2.reuse, R41 ;  /* 0x0000002902297220 */ /* 0x040fe40000410000 */
[C---:B------:R-:W-:Y:S02]  /*fa30*/  FMUL.FTZ R12, R2.reuse, R152 ;  /* 0x00000098020c7220 */ /* 0x040fe40000410000 */
[----:B------:R-:W-:Y:S02]  /*fa40*/  FMUL.FTZ R13, R2, R153 ;  /* 0x00000099020d7220 */ /* 0x000fe40000410000 */
[----:B------:R-:W-:Y:S01]  /*fa50*/  LDSM.16.MT88.4 R152, [R224+0x18800] ;  /* 0x01880000e098783b */ /* 0x000fe20000004200 */
[C---:B------:R-:W-:Y:S02]  /*fa60*/  FMUL.FTZ R46, R0.reuse, R46 ;  /* 0x0000002e002e7220 */ /* 0x040fe40000410000 */
        /* <DEDUP_REMOVED lines=32> */
[----:B------:R-:W-:Y:S01]  /*fc70*/  FMUL.FTZ R71, R0, R71 ;  /* 0x0000004700477220 */ /* 0x000fe20000410000 */
[----:B------:R-:W-:Y:S01]  /*fc80*/  MUFU.EX2 R197, R197 ;  /* 0x000000c500c57308 */ /* 0x000fe20000000800 */
[C---:B------:R-:W-:Y:S05]  /*fc90*/  HMMA.16816.F32 R4, R160.reuse, R168, R4 ;  /* 0x000000a8a004723c */ /* 0x040fea0000001804 */
[C---:B------:R-:W-:Y:S02]  /*fca0*/  FMUL.FTZ R68, R2.reuse, R68 ;  /* 0x0000004402447220 */ /* 0x040fe40000410000 */
[----:B------:R-:W-:Y:S01]  /*fcb0*/  FMUL.FTZ R69, R2, R69 ;  /* 0x0000004502457220 */ /* 0x000fe20000410000 */
[C---:B------:R-:W-:Y:S01]  /*fcc0*/  HMMA.16816.F32 R8, R160.reuse, R170, R8 ;  /* 0x000000aaa008723c */ /* 0x040fe20000001808 */
[----:B------:R-:W1:Y:S01]  /*fcd0*/  LDSM.16.MT88.4 R168, [R224+0x1a000] ;  /* 0x01a00000e0a8783b */ /* 0x000e620000004200 */
[----:B------:R-:W-:Y:S02]  /*fce0*/  MUFU.EX2 R199, R199 ;  /* 0x000000c700c77308 */ /* 0x000fe40000000800 */
[C---:B------:R-:W-:Y:S02]  /*fcf0*/  FMUL.FTZ R74, R0.reuse, R74 ;  /* 0x0000004a004a7220 */ /* 0x040fe40000410000 */
[----:B------:R-:W-:Y:S02]  /*fd00*/  FMUL.FTZ R75, R0, R75 ;  /* 0x0000004b004b7220 */ /* 0x000fe40000410000 */
[C---:B------:R-:W-:Y:S04]  /*fd10*/  HMMA.16816.F32 R36, R160.reuse, R172, R36 ;  /* 0x000000aca024723c */ /* 0x040fe80000001824 */
[C---:B------:R-:W-:Y:S01]  /*fd20*/  FMUL.FTZ R72, R2.reuse, R72 ;  /* 0x0000004802487220 */ /* 0x040fe20000410000 */
[----:B------:R-:W2:Y:S01]  /*fd30*/  MUFU.EX2 R200, R200 ;  /* 0x000000c800c87308 */ /* 0x000ea20000000800 */
[----:B------:R-:W-:Y:S02]  /*fd40*/  FMUL.FTZ R73, R2, R73 ;  /* 0x0000004902497220 */ /* 0x000fe40000410000 */
[C---:B------:R-:W-:Y:S01]  /*fd50*/  HMMA.16816.F32 R40, R160.reuse, R174, R40 ;  /* 0x000000aea028723c */ /* 0x040fe20000001828 */
[----:B------:R-:W4:Y:S03]  /*fd60*/  LDSM.16.MT88.4 R172, [R222+0x1a000] ;  /* 0x01a00000deac783b */ /* 0x000f260000004200 */
        /* <DEDUP_REMOVED lines=23> */
[C---:B----4-:R-:W-:Y:S04]  /*fee0*/  HMMA.16816.F32 R68, R160.reuse, R172, R68 ;  /* 0x000000aca044723c */ /* 0x050fe80000001844 */
[C---:B------:R-:W-:Y:S02]  /*fef0*/  FMUL.FTZ R88, R2.reuse, R88 ;  /* 0x0000005802587220 */ /* 0x040fe40000410000 */
[----:B------:R-:W-:Y:S02]  /*ff00*/  FMUL.FTZ R89, R2, R89 ;  /* 0x0000005902597220 */ /* 0x000fe40000410000 */
[C---:B------:R-:W-:Y:S01]  /*ff10*/  HMMA.16816.F32 R72, R160.reuse, R174, R72 ;  /* 0x000000aea048723c */ /* 0x040fe20000001848 */
[----:B------:R-:W4:Y:S03]  /*ff20*/  LDSM.16.MT88.4 R172, [R224+0x1c000] ;  /* 0x01c00000e0ac783b */ /* 0x000f260000004200 */
        /* <DEDUP_REMOVED lines=37> */
[C---:B------:R-:W-:Y:S04]  /*10180*/  FMUL.FTZ R118, R0.reuse, R118 ;  /* 0x0000007600767220 */ /* 0x040fe80000410000 */
[----:B------:R-:W-:Y:S01]  /*10190*/  FMUL.FTZ R119, R0, R119 ;  /* 0x0000007700777220 */ /* 0x000fe20000410000 */
[C---:B------:R-:W-:Y:S01]  /*101a0*/  HMMA.16816.F32 R112, R160.reuse, R170, R112 ;  /* 0x000000aaa070723c */ /* 0x040fe20000001870 */
[----:B------:R-:W1:Y:S02]  /*101b0*/  LDSM.16.MT88.4 R168, [R222+0x1e000] ;  /* 0x01e00000dea8783b */ /* 0x000e640000004200 */
[C---:B------:R-:W-:Y:S02]  /*101c0*/  FMUL.FTZ R116, R2.reuse, R116 ;  /* 0x0000007402747220 */ /* 0x040fe40000410000 */
[----:B------:R-:W-:Y:S02]  /*101d0*/  FMUL.FTZ R117, R2, R117 ;  /* 0x0000007502757220 */ /* 0x000fe40000410000 */
[C---:B------:R-:W-:Y:S02]  /*101e0*/  FMUL.FTZ R122, R0.reuse, R122 ;  /* 0x0000007a007a7220 */ /* 0x040fe40000410000 */
[----:B------:R-:W-:Y:S03]  /*101f0*/  FMUL.FTZ R123, R0, R123 ;  /* 0x0000007b007b7220 */ /* 0x000fe60000410000 */
[C---:B----4-:R-:W-:Y:S03]  /*10200*/  HMMA.16816.F32 R116, R160.reuse, R172, R116 ;  /* 0x000000aca074723c */ /* 0x050fe60000001874 */
[C---:B------:R-:W-:Y:S02]  /*10210*/  FMUL.FTZ R120, R2.reuse, R120 ;  /* 0x0000007802787220 */ /* 0x040fe40000410000 */
[----:B------:R-:W-:Y:S02]  /*10220*/  FMUL.FTZ R121, R2, R121 ;  /* 0x0000007902797220 */ /* 0x000fe40000410000 */
[C---:B------:R-:W-:Y:S02]  /*10230*/  FMUL.FTZ R126, R0.reuse, R126 ;  /* 0x0000007e007e7220 */ /* 0x040fe40000410000 */
[----:B------:R-:W-:Y:S03]  /*10240*/  FMUL.FTZ R127, R0, R127 ;  /* 0x0000007f007f7220 */ /* 0x000fe60000410000 */
[C---:B------:R-:W-:Y:S01]  /*10250*/  HMMA.16816.F32 R120, R160.reuse, R174, R120 ;  /* 0x000000aea078723c */ /* 0x040fe20000001878 */
[----:B------:R-:W4:Y:S02]  /*10260*/  LDSM.16.MT88.4 R172, [R221+0x1e000] ;  /* 0x01e00000ddac783b */ /* 0x000f240000004200 */
        /* <DEDUP_REMOVED lines=18> */
[C---:B------:R-:W-:Y:S02]  /*10390*/  FMUL.FTZ R142, R0.reuse, R142 ;  /* 0x0000008e008e7220 */ /* 0x040fe40000410000 */
[----:B------:R-:W-:Y:S03]  /*103a0*/  FMUL.FTZ R143, R0, R143 ;  /* 0x0000008f008f7220 */ /* 0x000fe60000410000 */
[C---:B------:R-:W-:Y:S01]  /*103b0*/  HMMA.16816.F32 R136, R160.reuse, R170, R136 ;  /* 0x000000aaa088723c */ /* 0x040fe20000001888 */
[----:B------:R-:W1:Y:S02]  /*103c0*/  LDSM.16.MT88.4 R168, [R222+0x18800] ;  /* 0x01880000dea8783b */ /* 0x000e640000004200 */
[C---:B------:R-:W-:Y:S02]  /*103d0*/  FMUL.FTZ R140, R2.reuse, R140 ;  /* 0x0000008c028c7220 */ /* 0x040fe40000410000 */
[----:B------:R-:W-:Y:S02]  /*103e0*/  FMUL.FTZ R141, R2, R141 ;  /* 0x0000008d028d7220 */ /* 0x000fe40000410000 */
[----:B------:R-:W-:Y:S02]  /*103f0*/  FFMA.FTZ R198, R19, c[0x0][0x23c], -R194 ;  /* 0x00008f0013c67a23 */ /* 0x000fe400000108c2 */
[--C-:B------:R-:W-:Y:S03]  /*10400*/  FFMA.FTZ R201, R16, c[0x0][0x23c], -R193.reuse ;  /* 0x00008f0010c97a23 */ /* 0x100fe600000108c1 */
[C---:B----4-:R-:W-:Y:S01]  /*10410*/  HMMA.16816.F32 R140, R160.reuse, R172, R140 ;  /* 0x000000aca08c723c */ /* 0x050fe2000000188c */
[----:B------:R-:W4:Y:S02]  /*10420*/  MUFU.EX2 R198, R198 ;  /* 0x000000c600c67308 */ /* 0x000f240000000800 */
[----:B------:R-:W-:Y:S02]  /*10430*/  FFMA.FTZ R202, R17, c[0x0][0x23c], -R193 ;  /* 0x00008f0011ca7a23 */ /* 0x000fe400000108c1 */
[C---:B------:R-:W-:Y:S02]  /*10440*/  FMUL.FTZ R18, R0.reuse, R150 ;  /* 0x0000009600127220 */ /* 0x040fe40000410000 */
[----:B------:R-:W-:Y:S01]  /*10450*/  FMUL.FTZ R19, R0, R151 ;  /* 0x0000009700137220 */ /* 0x000fe20000410000 */
[C---:B------:R-:W-:Y:S01]  /*10460*/  HMMA.16816.F32 R12, R160.reuse, R174, R12 ;  /* 0x000000aea00c723c */ /* 0x040fe2000000180c */
[----:B------:R-:W5:Y:S02]  /*10470*/  LDSM.16.MT88.4 R172, [R221+0x18800] ;  /* 0x01880000ddac783b */ /* 0x000f640000004200 */
[----:B------:R-:W-:Y:S01]  /*10480*/  MUFU.EX2 R201, R201 ;  /* 0x000000c900c97308 */ /* 0x000fe20000000800 */
[----:B------:R-:W-:Y:S01]  /*10490*/  FMUL.FTZ R16, R2, R148 ;  /* 0x0000009402107220 */ /* 0x000fe20000410000 */
[----:B--2---:R-:W-:Y:S01]  /*104a0*/  F2FP.PACK_AB R148, R200, R199 ;  /* 0x000000c7c894723e */ /* 0x004fe200000000ff */
[----:B------:R-:W-:Y:S01]  /*104b0*/  FMUL.FTZ R17, R2, R149 ;  /* 0x0000009502117220 */ /* 0x000fe20000410000 */
[----:B------:R-:W-:Y:S01]  /*104c0*/  F2FP.PACK_AB R149, R196, R195 ;  /* 0x000000c3c495723e */ /* 0x000fe200000000ff */
[C---:B------:R-:W-:Y:S04]  /*104d0*/  FMUL.FTZ R146, R0.reuse, R146 ;  /* 0x0000009200927220 */ /* 0x040fe80000410000 */
[----:B------:R-:W-:Y:S01]  /*104e0*/  FMUL.FTZ R147, R0, R147 ;  /* 0x0000009300937220 */ /* 0x000fe20000410000 */
[C---:B---3--:R-:W-:Y:S01]  /*104f0*/  HMMA.16816.F32 R16, R160.reuse, R156, R16 ;  /* 0x0000009ca010723c */ /* 0x048fe20000001810 */
[----:B------:R-:W2:Y:S02]  /*10500*/  MUFU.EX2 R202, R202 ;  /* 0x000000ca00ca7308 */ /* 0x000ea40000000800 */
[----:B------:R-:W-:Y:S01]  /*10510*/  FMUL.FTZ R144, R2, R144 ;  /* 0x0000009002907220 */ /* 0x000fe20000410000 */
[----:B----4-:R-:W-:Y:S01]  /*10520*/  F2FP.PACK_AB R151, R198, R197 ;  /* 0x000000c5c697723e */ /* 0x010fe200000000ff */
        /* <DEDUP_REMOVED lines=8> */
[----:B------:R-:W-:Y:S02]  /*105b0*/  FADD.FTZ R192, R191, R192 ;  /* 0x000000c0bfc07221 */ /* 0x000fe40000010000 */
[----:B------:R-:W-:Y:S02]  /*105c0*/  FADD.FTZ R188, R166, R188 ;  /* 0x000000bca6bc7221 */ /* 0x000fe40000010000 */
[----:B------:R-:W4:Y:S03]  /*105d0*/  LDSM.16.MT88.4 R160, [R224+0x1a800] ;  /* 0x01a80000e0a0783b */ /* 0x000f260000004200 */
        /* <DEDUP_REMOVED lines=16> */
[----:B------:R-:W1:Y:S03]  /*106e0*/  LDSM.16.MT88.4 R168, [R224+0x1c800] ;  /* 0x01c80000e0a8783b */ /* 0x000e660000004200 */
[----:B------:R-:W-:Y:S04]  /*106f0*/  FADD.FTZ R202, R202, R200 ;  /* 0x000000c8caca7221 */ /* 0x000fe80000010000 */
[C---:B-----5:R-:W-:Y:S08]  /*10700*/  HMMA.16816.F32 R44, R148.reuse, R172, R44 ;  /* 0x000000ac942c723c */ /* 0x060ff0000000182c */
[C---:B------:R-:W-:Y:S01]  /*10710*/  HMMA.16816.F32 R48, R148.reuse, R174, R48 ;  /* 0x000000ae9430723c */ /* 0x040fe20000001830 */
[----:B------:R-:W-:Y:S07]  /*10720*/  LDSM.16.MT88.4 R172, [R222+0x19000] ;  /* 0x01900000deac783b */ /* 0x000fee0000004200 */
[C---:B---3--:R-:W-:Y:S08]  /*10730*/  HMMA.16816.F32 R52, R148.reuse, R156, R52 ;  /* 0x0000009c9434723c */ /* 0x048ff00000001834 */
[C---:B------:R-:W-:Y:S01]  /*10740*/  HMMA.16816.F32 R56, R148.reuse, R158, R56 ;  /* 0x0000009e9438723c */ /* 0x040fe20000001838 */
[----:B------:R-:W3:Y:S07]  /*10750*/  LDSM.16.MT88.4 R156, [R221+0x1c800] ;  /* 0x01c80000dd9c783b */ /* 0x000eee0000004200 */
[C---:B----4-:R-:W-:Y:S08]  /*10760*/  HMMA.16816.F32 R60, R148.reuse, R160, R60 ;  /* 0x000000a0943c723c */ /* 0x050ff0000000183c */
[C---:B------:R-:W-:Y:S01]  /*10770*/  HMMA.16816.F32 R64, R148.reuse, R162, R64 ;  /* 0x000000a29440723c */ /* 0x040fe20000001840 */
[----:B------:R-:W4:Y:S07]  /*10780*/  LDSM.16.MT88.4 R160, [R220+0x1c800] ;  /* 0x01c80000dca0783b */ /* 0x000f2e0000004200 */
[C---:B------:R-:W-:Y:S07]  /*10790*/  HMMA.16816.F32 R68, R148.reuse, R176, R68 ;  /* 0x000000b09444723c */ /* 0x040fee0000001844 */
[--C-:B------:R-:W-:Y:S01]  /*107a0*/  FFMA.FTZ R176, R22, c[0x0][0x23c], -R194.reuse ;  /* 0x00008f0016b07a23 */ /* 0x100fe200000108c2 */
[C---:B------:R-:W-:Y:S04]  /*107b0*/  HMMA.16816.F32 R72, R148.reuse, R178, R72 ;  /* 0x000000b29448723c */ /* 0x040fe80000001848 */
[--C-:B------:R-:W-:Y:S01]  /*107c0*/  FFMA.FTZ R177, R23, c[0x0][0x23c], -R194.reuse ;  /* 0x00008f0017b17a23 */ /* 0x100fe200000108c2 */
[----:B------:R-:W5:Y:S02]  /*107d0*/  MUFU.EX2 R176, R176 ;  /* 0x000000b000b07308 */ /* 0x000f640000000800 */
[--C-:B------:R-:W-:Y:S01]  /*107e0*/  FFMA.FTZ R178, R26, c[0x0][0x23c], -R194.reuse ;  /* 0x00008f001ab27a23 */ /* 0x100fe200000108c2 */
[C---:B------:R-:W-:Y:S04]  /*107f0*/  HMMA.16816.F32 R76, R148.reuse, R180, R76 ;  /* 0x000000b4944c723c */ /* 0x040fe8000000184c */
[----:B------:R-:W-:Y:S03]  /*10800*/  FFMA.FTZ R179, R27, c[0x0][0x23c], -R194 ;  /* 0x00008f001bb37a23 */ /* 0x000fe600000108c2 */
[--C-:B------:R-:W-:Y:S01]  /*10810*/  FFMA.FTZ R180, R20, c[0x0][0x23c], -R193.reuse ;  /* 0x00008f0014b47a23 */ /* 0x100fe200000108c1 */
[C---:B------:R-:W-:Y:S01]  /*10820*/  HMMA.16816.F32 R80, R148.reuse, R182, R80 ;  /* 0x000000b69450723c */ /* 0x040fe20000001850 */
[----:B------:R-:W3:Y:S03]  /*10830*/  MUFU.EX2 R177, R177 ;  /* 0x000000b100b17308 */ /* 0x000ee60000000800 */
[--C-:B------:R-:W-:Y:S03]  /*10840*/  FFMA.FTZ R181, R21, c[0x0][0x23c], -R193.reuse ;  /* 0x00008f0015b57a23 */ /* 0x100fe600000108c1 */
[--C-:B------:R-:W-:Y:S01]  /*10850*/  FFMA.FTZ R182, R24, c[0x0][0x23c], -R193.reuse ;  /* 0x00008f0018b67a23 */ /* 0x100fe200000108c1 */
[C---:B--2---:R-:W-:Y:S03]  /*10860*/  HMMA.16816.F32 R84, R148.reuse, R152, R84 ;  /* 0x000000989454723c */ /* 0x044fe60000001854 */
[----:B------:R-:W2:Y:S01]  /*10870*/  MUFU.EX2 R178, R178 ;  /* 0x000000b200b27308 */ /* 0x000ea20000000800 */
[----:B------:R-:W-:Y:S02]  /*10880*/  FFMA.FTZ R183, R25, c[0x0][0x23c], -R193 ;  /* 0x00008f0019b77a23 */ /* 0x000fe400000108c1 */
[----:B------:R-:W-:Y:S01]  /*10890*/  LDSM.16.MT88.4 R24, [R221+0x19000] ;  /* 0x01900000dd18783b */ /* 0x000fe20000004200 */
[----:B-----5:R-:W-:Y:S01]  /*108a0*/  FADD.FTZ R198, R176, R198 ;  /* 0x000000c6b0c67221 */ /* 0x020fe20000010000 */
[C---:B------:R-:W-:Y:S05]  /*108b0*/  HMMA.16816.F32 R88, R148.reuse, R154, R88 ;  /* 0x0000009a9458723c */ /* 0x040fea0000001858 */
[----:B------:R-:W5:Y:S01]  /*108c0*/  MUFU.EX2 R179, R179 ;  /* 0x000000b300b37308 */ /* 0x000f620000000800 */
[----:B------:R-:W4:Y:S02]  /*108d0*/  LDSM.16.MT88.4 R152, [R224+0x1e800] ;  /* 0x01e80000e098783b */ /* 0x000f240000004200 */
[C---:B-1----:R-:W-:Y:S04]  /*108e0*/  HMMA.16816.F32 R92, R148.reuse, R168, R92 ;  /* 0x000000a8945c723c */ /* 0x042fe8000000185c */
[C---:B---3--:R-:W-:Y:S01]  /*108f0*/  F2FP.PACK_AB R21, R177.reuse, R176 ;  /* 0x000000b0b115723e */ /* 0x048fe200000000ff */
[----:B------:R-:W-:Y:S02]  /*10900*/  FADD.FTZ R177, R177, R198 ;  /* 0x000000c6b1b17221 */ /* 0x000fe40000010000 */
[----:B------:R-:W1:Y:S01]  /*10910*/  MUFU.EX2 R180, R180 ;  /* 0x000000b400b47308 */ /* 0x000e620000000800 */
[C---:B------:R-:W-:Y:S01]  /*10920*/  HMMA.16816.F32 R96, R148.reuse, R170, R96 ;  /* 0x000000aa9460723c */ /* 0x040fe20000001860 */
[----:B------:R-:W3:Y:S03]  /*10930*/  LDSM.16.MT88.4 R168, [R222+0x1e800] ;  /* 0x01e80000dea8783b */ /* 0x000ee60000004200 */
[----:B--2---:R-:W-:Y:S04]  /*10940*/  FADD.FTZ R177, R178, R177 ;  /* 0x000000b1b2b17221 */ /* 0x004fe80000010000 */
[C---:B------:R-:W-:Y:S01]  /*10950*/  HMMA.16816.F32 R100, R148.reuse, R184, R100 ;  /* 0x000000b89464723c */ /* 0x040fe20000001864 */
[----:B------:R-:W2:Y:S03]  /*10960*/  MUFU.EX2 R181, R181 ;  /* 0x000000b500b57308 */ /* 0x000ea60000000800 */
[C---:B-----5:R-:W-:Y:S01]  /*10970*/  F2FP.PACK_AB R23, R179.reuse, R178 ;  /* 0x000000b2b317723e */ /* 0x060fe200000000ff */
[----:B------:R-:W-:Y:S03]  /*10980*/  FADD.FTZ R179, R179, R177 ;  /* 0x000000b1b3b37221 */ /* 0x000fe60000010000 */
[C---:B------:R-:W-:Y:S03]  /*10990*/  HMMA.16816.F32 R104, R148.reuse, R186, R104 ;  /* 0x000000ba9468723c */ /* 0x040fe60000001868 */
[----:B------:R-:W5:Y:S01]  /*109a0*/  MUFU.EX2 R182, R182 ;  /* 0x000000b600b67308 */ /* 0x000f620000000800 */
[--C-:B------:R-:W-:Y:S02]  /*109b0*/  FFMA.FTZ R184, R29, c[0x0][0x23c], -R193.reuse ;  /* 0x00008f001db87a23 */ /* 0x100fe400000108c1 */
[----:B------:R-:W-:Y:S02]  /*109c0*/  FFMA.FTZ R185, R32, c[0x0][0x23c], -R193 ;  /* 0x00008f0020b97a23 */ /* 0x000fe400000108c1 */
[C---:B------:R-:W-:Y:S04]  /*109d0*/  HMMA.16816.F32 R108, R148.reuse, R156, R108 ;  /* 0x0000009c946c723c */ /* 0x040fe8000000186c */
[----:B-1----:R-:W-:Y:S01]  /*109e0*/  FADD.FTZ R202, R180, R202 ;  /* 0x000000cab4ca7221 */ /* 0x002fe20000010000 */
[----:B------:R-:W1:Y:S03]  /*109f0*/  MUFU.EX2 R183, R183 ;  /* 0x000000b700b77308 */ /* 0x000e660000000800 */
[C---:B------:R-:W-:Y:S01]  /*10a00*/  HMMA.16816.F32 R112, R148.reuse, R158, R112 ;  /* 0x0000009e9470723c */ /* 0x040fe20000001870 */
[----:B------:R-:W3:Y:S03]  /*10a10*/  LDSM.16.MT88.4 R156, [R221+0x1e800] ;  /* 0x01e80000dd9c783b */ /* 0x000ee60000004200 */
[C---:B--2---:R-:W-:Y:S01]  /*10a20*/  F2FP.PACK_AB R20, R181.reuse, R180 ;  /* 0x000000b4b514723e */ /* 0x044fe200000000ff */
[----:B------:R-:W-:Y:S02]  /*10a30*/  FADD.FTZ R181, R181, R202 ;  /* 0x000000cab5b57221 */ /* 0x000fe40000010000 */
[----:B------:R-:W-:Y:S01]  /*10a40*/  MUFU.EX2 R184, R184 ;  /* 0x000000b800b87308 */ /* 0x000fe20000000800 */
[C---:B----4-:R-:W-:Y:S04]  /*10a50*/  HMMA.16816.F32 R116, R148.reuse, R160, R116 ;  /* 0x000000a09474723c */ /* 0x050fe80000001874 */
[----:B-----5:R-:W-:Y:S04]  /*10a60*/  FADD.FTZ R181, R182, R181 ;  /* 0x000000b5b6b57221 */ /* 0x020fe80000010000 */
[C---:B------:R-:W-:Y:S01]  /*10a70*/  HMMA.16816.F32 R120, R148.reuse, R162, R120 ;  /* 0x000000a29478723c */ /* 0x040fe20000001878 */
[----:B------:R-:W2:Y:S01]  /*10a80*/  LDSM.16.MT88.4 R160, [R220+0x1e800] ;  /* 0x01e80000dca0783b */ /* 0x000ea20000004200 */
[----:B------:R-:W-:Y:S02]  /*10a90*/  MUFU.EX2 R185, R185 ;  /* 0x000000b900b97308 */ /* 0x000fe40000000800 */
[C---:B-1----:R-:W-:Y:S01]  /*10aa0*/  F2FP.PACK_AB R22, R183.reuse, R182 ;  /* 0x000000b6b716723e */ /* 0x042fe200000000ff */
[----:B------:R-:W-:Y:S03]  /*10ab0*/  FADD.FTZ R183, R183, R181 ;  /* 0x000000b5b7b77221 */ /* 0x000fe60000010000 */
[C---:B------:R-:W-:Y:S08]  /*10ac0*/  HMMA.16816.F32 R124, R148.reuse, R152, R124 ;  /* 0x00000098947c723c */ /* 0x040ff0000000187c */
[C---:B------:R-:W-:Y:S01]  /*10ad0*/  HMMA.16816.F32 R128, R148.reuse, R154, R128 ;  /* 0x0000009a9480723c */ /* 0x040fe20000001880 */
[----:B------:R-:W1:Y:S07]  /*10ae0*/  LDSM.16.MT88.4 R152, [R224+0x19000] ;  /* 0x01900000e098783b */ /* 0x000e6e0000004200 */
[C---:B---3--:R-:W-:Y:S08]  /*10af0*/  HMMA.16816.F32 R132, R148.reuse, R168, R132 ;  /* 0x000000a89484723c */ /* 0x048ff00000001884 */
[C---:B------:R-:W-:Y:S01]  /*10b00*/  HMMA.16816.F32 R136, R148.reuse, R170, R136 ;  /* 0x000000aa9488723c */ /* 0x040fe20000001888 */
[----:B------:R-:W-:Y:S07]  /*10b10*/  LDSM.16.MT88.4 R168, [R220+0x1b000] ;  /* 0x01b00000dca8783b */ /* 0x000fee0000004200 */
[C---:B------:R-:W-:Y:S08]  /*10b20*/  HMMA.16816.F32 R140, R148.reuse, R156, R140 ;  /* 0x0000009c948c723c */ /* 0x040ff0000000188c */
[C---:B------:R-:W-:Y:S01]  /*10b30*/  HMMA.16816.F32 R12, R148.reuse, R158, R12 ;  /* 0x0000009e940c723c */ /* 0x040fe2000000180c */
[----:B------:R-:W3:Y:S07]  /*10b40*/  LDSM.16.MT88.4 R156, [R220+0x19000] ;  /* 0x01900000dc9c783b */ /* 0x000eee0000004200 */
[C---:B--2---:R-:W-:Y:S08]  /*10b50*/  HMMA.16816.F32 R16, R148.reuse, R160, R16 ;  /* 0x000000a09410723c */ /* 0x044ff00000001810 */
[----:B------:R-:W-:Y:S01]  /*10b60*/  HMMA.16816.F32 R144, R148, R162, R144 ;  /* 0x000000a29490723c */ /* 0x000fe20000001890 */
[----:B------:R-:W2:Y:S07]  /*10b70*/  LDSM.16.MT88.4 R148, [R224+0x1b000] ;  /* 0x01b00000e094783b */ /* 0x000eae0000004200 */
[C---:B-1----:R-:W-:Y:S01]  /*10b80*/  HMMA.16816.F32 R4, R20.reuse, R152, R4 ;  /* 0x000000981404723c */ /* 0x042fe20000001804 */
[----:B------:R-:W-:Y:S07]  /*10b90*/  LDSM.16.MT88.4 R160, [R221+0x1b000] ;  /* 0x01b00000dda0783b */ /* 0x000fee0000004200 */
[C---:B------:R-:W-:Y:S01]  /*10ba0*/  HMMA.16816.F32 R8, R20.reuse, R154, R8 ;  /* 0x0000009a1408723c */ /* 0x040fe20000001808 */
[----:B------:R-:W1:Y:S07]  /*10bb0*/  LDSM.16.MT88.4 R152, [R222+0x1b000] ;  /* 0x01b00000de98783b */ /* 0x000e6e0000004200 */
[C---:B------:R-:W-:Y:S07]  /*10bc0*/  HMMA.16816.F32 R36, R20.reuse, R172, R36 ;  /* 0x000000ac1424723c */ /* 0x040fee0000001824 */
[--C-:B------:R-:W-:Y:S01]  /*10bd0*/  FFMA.FTZ R172, R30, c[0x0][0x23c], -R194.reuse ;  /* 0x00008f001eac7a23 */ /* 0x100fe200000108c2 */
[C---:B------:R-:W-:Y:S04]  /*10be0*/  HMMA.16816.F32 R40, R20.reuse, R174, R40 ;  /* 0x000000ae1428723c */ /* 0x040fe80000001828 */
[--C-:B------:R-:W-:Y:S01]  /*10bf0*/  FFMA.FTZ R173, R31, c[0x0][0x23c], -R194.reuse ;  /* 0x00008f001fad7a23 */ /* 0x100fe200000108c2 */
[----:B------:R-:W4:Y:S02]  /*10c00*/  MUFU.EX2 R172, R172 ;  /* 0x000000ac00ac7308 */ /* 0x000f240000000800 */
[--C-:B------:R-:W-:Y:S01]  /*10c10*/  FFMA.FTZ R174, R34, c[0x0][0x23c], -R194.reuse ;  /* 0x00008f0022ae7a23 */ /* 0x100fe200000108c2 */
[C---:B------:R-:W-:Y:S04]  /*10c20*/  HMMA.16816.F32 R44, R20.reuse, R24, R44 ;  /* 0x00000018142c723c */ /* 0x040fe8000000182c */
[----:B------:R-:W-:Y:S02]  /*10c30*/  FFMA.FTZ R194, R35, c[0x0][0x23c], -R194 ;  /* 0x00008f0023c27a23 */ /* 0x000fe400000108c2 */
[--C-:B------:R-:W-:Y:S01]  /*10c40*/  FFMA.FTZ R175, R28, c[0x0][0x23c], -R193.reuse ;  /* 0x00008f001caf7a23 */ /* 0x100fe200000108c1 */
[----:B------:R-:W5:Y:S01]  /*10c50*/  MUFU.EX2 R173, R173 ;  /* 0x000000ad00ad7308 */ /* 0x000f620000000800 */
[C---:B------:R-:W-:Y:S01]  /*10c60*/  HMMA.16816.F32 R48, R20.reuse, R26, R48 ;  /* 0x0000001a1430723c */ /* 0x040fe20000001830 */
[----:B------:R-:W1:Y:S03]  /*10c70*/  LDSM.16.MT88.4 R24, [R224+0x1d000] ;  /* 0x01d00000e018783b */ /* 0x000e660000004200 */
[----:B------:R-:W-:Y:S04]  /*10c80*/  FFMA.FTZ R193, R33, c[0x0][0x23c], -R193 ;  /* 0x00008f0021c17a23 */ /* 0x000fe800000108c1 */
[C---:B---3--:R-:W-:Y:S01]  /*10c90*/  HMMA.16816.F32 R52, R20.reuse, R156, R52 ;  /* 0x0000009c1434723c */ /* 0x048fe20000001834 */
[----:B------:R-:W-:Y:S01]  /*10ca0*/  LDSM.16.MT88.4 R28, [R222+0x19800] ;  /* 0x01980000de1c783b */ /* 0x000fe20000004200 */
[----:B------:R-:W3:Y:S02]  /*10cb0*/  MUFU.EX2 R174, R174 ;  /* 0x000000ae00ae7308 */ /* 0x000ee40000000800 */
[----:B----4-:R-:W-:Y:S04]  /*10cc0*/  FADD.FTZ R179, R172, R179 ;  /* 0x000000b3acb37221 */ /* 0x010fe80000010000 */
[C---:B------:R-:W-:Y:S01]  /*10cd0*/  HMMA.16816.F32 R56, R20.reuse, R158, R56 ;  /* 0x0000009e1438723c */ /* 0x040fe20000001838 */
[----:B------:R-:W4:Y:S03]  /*10ce0*/  LDSM.16.MT88.4 R156, [R222+0x1d000] ;  /* 0x01d00000de9c783b */ /* 0x000f260000004200 */
[----:B------:R-:W1:Y:S01]  /*10cf0*/  MUFU.EX2 R194, R194 ;  /* 0x000000c200c27308 */ /* 0x000e620000000800 */
[----:B-----5:R-:W-:Y:S03]  /*10d00*/  FADD.FTZ R179, R173, R179 ;  /* 0x000000b3adb37221 */ /* 0x020fe60000010000 */
[C---:B--2---:R-:W-:Y:S01]  /*10d10*/  HMMA.16816.F32 R60, R20.reuse, R148, R60 ;  /* 0x00000094143c723c */ /* 0x044fe2000000183c */
[----:B------:R-:W-:Y:S05]  /*10d20*/  LDSM.16.MT88.4 R32, [R221+0x19800] ;  /* 0x01980000dd20783b */ /* 0x000fea0000004200 */
[----:B------:R-:W2:Y:S02]  /*10d30*/  MUFU.EX2 R175, R175 ;  /* 0x000000af00af7308 */ /* 0x000ea40000000800 */
[C---:B------:R-:W-:Y:S01]  /*10d40*/  HMMA.16816.F32 R64, R20.reuse, R150, R64 ;  /* 0x000000961440723c */ /* 0x040fe20000001840 */
[----:B------:R-:W5:Y:S03]  /*10d50*/  LDSM.16.MT88.4 R148, [R221+0x1d000] ;  /* 0x01d00000dd94783b */ /* 0x000f660000004200 */
[----:B---3--:R-:W-:Y:S04]  /*10d60*/  FADD.FTZ R179, R174, R179 ;  /* 0x000000b3aeb37221 */ /* 0x008fe80000010000 */
[C---:B-1----:R-:W-:Y:S01]  /*10d70*/  HMMA.16816.F32 R68, R20.reuse, R152, R68 ;  /* 0x000000981444723c */ /* 0x042fe20000001844 */
[----:B------:R-:W1:Y:S03]  /*10d80*/  MUFU.EX2 R193, R193 ;  /* 0x000000c100c17308 */ /* 0x000e660000000800 */
[----:B------:R-:W-:Y:S04]  /*10d90*/  FADD.FTZ R249, R194, R179 ;  /* 0x000000b3c2f97221 */ /* 0x000fe80000010000 */
[C---:B------:R-:W-:Y:S01]  /*10da0*/  HMMA.16816.F32 R72, R20.reuse, R154, R72 ;  /* 0x0000009a1448723c */ /* 0x040fe20000001848 */
[----:B------:R-:W3:Y:S03]  /*10db0*/  LDSM.16.MT88.4 R152, [R220+0x1d000] ;  /* 0x01d00000dc98783b */ /* 0x000ee60000004200 */
[----:B--2---:R-:W-:Y:S04]  /*10dc0*/  FADD.FTZ R183, R175, R183 ;  /* 0x000000b7afb77221 */ /* 0x004fe80000010000 */
[C---:B------:R-:W-:Y:S04]  /*10dd0*/  HMMA.16816.F32 R76, R20.reuse, R160, R76 ;  /* 0x000000a0144c723c */ /* 0x040fe8000000184c */
[----:B------:R-:W-:Y:S04]  /*10de0*/  FADD.FTZ R183, R184, R183 ;  /* 0x000000b7b8b77221 */ /* 0x000fe80000010000 */
[C---:B------:R-:W-:Y:S04]  /*10df0*/  HMMA.16816.F32 R80, R20.reuse, R162, R80 ;  /* 0x000000a21450723c */ /* 0x040fe80000001850 */
[----:B------:R-:W-:Y:S04]  /*10e00*/  FADD.FTZ R183, R185, R183 ;  /* 0x000000b7b9b77221 */ /* 0x000fe80000010000 */
[C---:B------:R-:W-:Y:S04]  /*10e10*/  HMMA.16816.F32 R84, R20.reuse, R168, R84 ;  /* 0x000000a81454723c */ /* 0x040fe80000001854 */
[----:B-1----:R-:W-:Y:S04]  /*10e20*/  FADD.FTZ R250, R193, R183 ;  /* 0x000000b7c1fa7221 */ /* 0x002fe80000010000 */
[C---:B------:R-:W-:Y:S01]  /*10e30*/  HMMA.16816.F32 R88, R20.reuse, R170, R88 ;  /* 0x000000aa1458723c */ /* 0x040fe20000001858 */
[----:B------:R-:W-:Y:S07]  /*10e40*/  LDSM.16.MT88.4 R168, [R220+0x19800] ;  /* 0x01980000dca8783b */ /* 0x000fee0000004200 */
[C---:B------:R-:W-:Y:S08]  /*10e50*/  HMMA.16816.F32 R92, R20.reuse, R24, R92 ;  /* 0x00000018145c723c */ /* 0x040ff0000000185c */
[C---:B------:R-:W-:Y:S01]  /*10e60*/  HMMA.16816.F32 R96, R20.reuse, R26, R96 ;  /* 0x0000001a1460723c */ /* 0x040fe20000001860 */
[----:B------:R-:W1:Y:S07]  /*10e70*/  LDSM.16.MT88.4 R24, [R224+0x1f000] ;  /* 0x01f00000e018783b */ /* 0x000e6e0000004200 */
[C---:B----4-:R-:W-:Y:S08]  /*10e80*/  HMMA.16816.F32 R100, R20.reuse, R156, R100 ;  /* 0x0000009c1464723c */ /* 0x050ff00000001864 */
[C---:B------:R-:W-:Y:S01]  /*10e90*/  HMMA.16816.F32 R104, R20.reuse, R158, R104 ;  /* 0x0000009e1468723c */ /* 0x040fe20000001868 */
[----:B------:R-:W2:Y:S07]  /*10ea0*/  LDSM.16.MT88.4 R156, [R222+0x1f000] ;  /* 0x01f00000de9c783b */ /* 0x000eae0000004200 */
[C---:B-----5:R-:W-:Y:S08]  /*10eb0*/  HMMA.16816.F32 R108, R20.reuse, R148, R108 ;  /* 0x00000094146c723c */ /* 0x060ff0000000186c */
        /* <DEDUP_REMOVED lines=9> */
[C---:B------:R-:W-:Y:S08]  /*10f50*/  HMMA.16816.F32 R136, R20.reuse, R158, R136 ;  /* 0x0000009e1488723c */ /* 0x040ff00000001888 */
[C---:B----4-:R-:W-:Y:S08]  /*10f60*/  HMMA.16816.F32 R140, R20.reuse, R148, R140 ;  /* 0x00000094148c723c */ /* 0x050ff0000000188c */
[C---:B------:R-:W-:Y:S01]  /*10f70*/  HMMA.16816.F32 R12, R20.reuse, R150, R12 ;  /* 0x00000096140c723c */ /* 0x040fe2000000180c */
[----:B------:R-:W2:Y:S07]  /*10f80*/  LDSM.16.MT88.4 R148, [R224+0x1b800] ;  /* 0x01b80000e094783b */ /* 0x000eae0000004200 */
[C---:B---3--:R-:W-:Y:S08]  /*10f90*/  HMMA.16816.F32 R16, R20.reuse, R152, R16 ;  /* 0x000000981410723c */ /* 0x048ff00000001810 */
[----:B------:R-:W-:Y:S01]  /*10fa0*/  HMMA.16816.F32 R144, R20, R154, R144 ;  /* 0x0000009a1490723c */ /* 0x000fe20000001890 */
[----:B------:R-:W-:Y:S06]  /*10fb0*/  LDSM.16.MT88.4 R152, [R221+0x1d800] ;  /* 0x01d80000dd98783b */ /* 0x000fec0000004200 */
[----:B------:R-:W-:Y:S02]  /*10fc0*/  F2FP.PACK_AB R21, R173, R172 ;  /* 0x000000acad15723e */ /* 0x000fe400000000ff */
[----:B------:R-:W-:Y:S03]  /*10fd0*/  F2FP.PACK_AB R23, R194, R174 ;  /* 0x000000aec217723e */ /* 0x000fe600000000ff */
[----:B------:R-:W-:Y:S02]  /*10fe0*/  F2FP.PACK_AB R20, R184, R175 ;  /* 0x000000afb814723e */ /* 0x000fe400000000ff */
[----:B------:R-:W-:Y:S07]  /*10ff0*/  F2FP.PACK_AB R22, R193, R185 ;  /* 0x000000b9c116723e */ /* 0x000fee00000000ff */
[C---:B-1----:R-:W-:Y:S01]  /*11000*/  HMMA.16816.F32 R160, R20.reuse, R24, R4 ;  /* 0x0000001814a0723c */ /* 0x042fe20000001804 */
[----:B------:R-:W1:Y:S07]  /*11010*/  LDSM.16.MT88.4 R4, [R222+0x1b800] ;  /* 0x01b80000de04783b */ /* 0x000e6e0000004200 */
        /* <DEDUP_REMOVED lines=34> */
[C---:B-1----:R-:W-:Y:S08]  /*11240*/  HMMA.16816.F32 R132, R20.reuse, R4, R132 ;  /* 0x000000041484723c */ /* 0x042ff00000001884 */
[C---:B------:R-:W-:Y:S08]  /*11250*/  HMMA.16816.F32 R136, R20.reuse, R6, R136 ;  /* 0x000000061488723c */ /* 0x040ff00000001888 */
[C---:B---3--:R-:W-:Y:S08]  /*11260*/  HMMA.16816.F32 R140, R20.reuse, R8, R140 ;  /* 0x00000008148c723c */ /* 0x048ff0000000188c */
[C---:B------:R-:W-:Y:S08]  /*11270*/  HMMA.16816.F32 R152, R20.reuse, R10, R12 ;  /* 0x0000000a1498723c */ /* 0x040ff0000000180c */
[C---:B----4-:R-:W-:Y:S08]  /*11280*/  HMMA.16816.F32 R148, R20.reuse, R24, R16 ;  /* 0x000000181494723c */ /* 0x050ff00000001810 */
[----:B------:R-:W-:Y:S01]  /*11290*/  HMMA.16816.F32 R144, R20, R26, R144 ;  /* 0x0000001a1490723c */ /* 0x000fe20000001890 */
[----:B------:R-:W-:-:S07]  /*112a0*/  @P4 BRA `(.L_x_263) ;  /* 0xffffc9f000004947 */ /* 0x000fce000383ffff */
.L_x_262:
        /* <DEDUP_REMOVED lines=406> */
.L_x_267:
[----:B---34-:R-:W-:Y:S05]  /*12c10*/  BSYNC B0 ;  /* 0x0000000000007941 */ /* 0x018fea0003800000 */
.L_x_266:
        /* <DEDUP_REMOVED lines=36> */
.L_x_269:
[----:B------:R-:W-:Y:S05]  /*12e60*/  BSYNC B0 ;  /* 0x0000000000007941 */ /* 0x000fea0003800000 */
.L_x_268:
        /* <DEDUP_REMOVED lines=22> */
.L_x_271:
[----:B------:R-:W-:Y:S05]  /*12fd0*/  BSYNC B0 ;  /* 0x0000000000007941 */ /* 0x000fea0003800000 */
.L_x_270:
        /* <DEDUP_REMOVED lines=22> */
.L_x_273:
[----:B------:R-:W-:Y:S05]  /*13140*/  BSYNC B0 ;  /* 0x0000000000007941 */ /* 0x000fea0003800000 */
.L_x_272:
        /* <DEDUP_REMOVED lines=23> */
.L_x_232:
        /* <DEDUP_REMOVED lines=80> */
.L_x_275:
[----:B------:R-:W-:Y:S05]  /*137c0*/  BSYNC B0 ;  /* 0x0000000000007941 */ /* 0x000fea0003800000 */
.L_x_274:
        /* <DEDUP_REMOVED lines=22> */
.L_x_277:
[----:B------:R-:W-:Y:S05]  /*13930*/  BSYNC B0 ;  /* 0x0000000000007941 */ /* 0x000fea0003800000 */
.L_x_276:
        /* <DEDUP_REMOVED lines=22> */
.L_x_279:
[----:B------:R-:W-:Y:S05]  /*13aa0*/  BSYNC B0 ;  /* 0x0000000000007941 */ /* 0x000fea0003800000 */
.L_x_278:
        /* <DEDUP_REMOVED lines=21> */
.L_x_281:
[----:B------:R-:W-:Y:S05]  /*13c00*/  BSYNC B0 ;  /* 0x0000000000007941 */ /* 0x000fea0003800000 */
.L_x_280:
        /* <DEDUP_REMOVED lines=35> */
.L_x_282:
        /* <DEDUP_REMOVED lines=12> */
.L_x_1076:


//--------------------- .text._ZN5flash16flash_fwd_kernelI23Flash_fwd_kernel_traitsILi256ELi64ELi64ELi4ELb0ELb0EN7cutlass6half_tE19Flash_kernel_traitsILi256ELi64ELi64ELi4ES3_EELb1ELb1ELb0ELb0ELb0ELb0ELb0ELb0EEEvNS_16Flash_fwd_paramsE --------------------------
	.section	.text._ZN5flash16flash_fwd_kernelI23Flash_fwd_kernel_traitsILi256ELi64ELi64ELi4ELb0ELb0EN7cutlass6half_tE19Flash_kernel_traitsILi256ELi64ELi64ELi4ES3_EELb1ELb1ELb0ELb0ELb0ELb0ELb0ELb0EEEvNS_16Flash_fwd_paramsE,"ax",@progbits
	.sectioninfo	@"SHI_REGISTERS=255"
	.align	128
        .global         _ZN5flash16flash_fwd_kernelI23Flash_fwd_kernel_traitsILi256ELi64ELi64ELi4ELb0ELb0EN7cutlass6half_tE19Flash_kernel_traitsILi256ELi64ELi64ELi4ES3_EELb1ELb1ELb0ELb0ELb0ELb0ELb0ELb0EEEvNS_16Flash_fwd_paramsE
        .type           _ZN5flash16flash_fwd_kernelI23Flash_fwd_kernel_traitsILi256ELi64ELi64ELi4ELb0ELb0EN7cutlass6half_tE19Flash_kernel_traitsILi256ELi64ELi64ELi4ES3_EELb1ELb1ELb0ELb0ELb0ELb0ELb0ELb0EEEvNS_16Flash_fwd_paramsE,@function
        .size           _ZN5flash16flash_fwd_kernelI23Flash_fwd_kernel_traitsILi256ELi64ELi64ELi4ELb0ELb0EN7cutlass6half_tE19Flash_kernel_traitsILi256ELi64ELi64ELi4ES3_EELb1ELb1ELb0ELb0ELb0ELb0ELb0ELb0EEEvNS_16Flash_fwd_paramsE,(.L_x_1077 - _ZN5flash16flash_fwd_kernelI23Flash_fwd_kernel_traitsILi256ELi64ELi64ELi4ELb0ELb0EN7cutlass6half_tE19Flash_kernel_traitsILi256ELi64ELi64ELi4ES3_EELb1ELb1ELb0ELb0ELb0ELb0ELb0ELb0EEEvNS_16Flash_fwd_paramsE)
        .other          _ZN5flash16flash_fwd_kernelI23Flash_fwd_kernel_traitsILi256ELi64ELi64ELi4ELb0ELb0EN7cutlass6half_tE19Flash_kernel_traitsILi256ELi64ELi64ELi4ES3_EELb1ELb1ELb0ELb0ELb0ELb0ELb0ELb0EEEvNS_16Flash_fwd_paramsE,@"STO_CUDA_ENTRY STV_DEFAULT"
_ZN5flash16flash_fwd_kernelI23Flash_fwd_kernel_traitsILi256ELi64ELi64ELi4ELb0ELb0EN7cutlass6half_tE19Flash_kernel_traitsILi256ELi64ELi64ELi4ES3_EELb1ELb1ELb0ELb0ELb0ELb0ELb0ELb0EEEvNS_16Flash_fwd_paramsE:
.text._ZN5flash16flash_fwd_kernelI23Flash_fwd_kernel_traitsILi256ELi64ELi64ELi4ELb0ELb0EN7cutlass6half_tE19Flash_kernel_traitsILi256ELi64ELi64ELi4ES3_EELb1ELb1ELb0ELb0ELb0ELb0ELb0ELb0EEEvNS_16Flash_fwd_paramsE:
[----:B------:R-:W-:-:S03]  /*0000*/  MOV R1, c[0x0][0x28] ;  /* 0x00000a0000017a02 */ /* 0x000fc60000000f00 */
[----:B------:R-:W-:Y:S01]  /*0010*/  ULDC.U8 UR4, c[0x0][0x304] ;  /* 0x0000c10000047ab9 */ /* 0x000fe20000000000 */
[----:B------:R-:W-:Y:S01]  /*0020*/  IADD3 R1, R1, -0x10, RZ ;  /* 0xfffffff001017810 */ /* 0x000fe20007ffe0ff */
[----:B------:R-:W-:Y:S01]  /*0030*/  ULDC.64 UR34, c[0x0][0x2f0] ;  /* 0x0000bc0000227ab9 */ /* 0x000fe20000000a00 */
[----:B------:R-:W-:Y:S01]  /*0040*/  ISETP.NE.AND P2, PT, RZ, UR4, PT ;  /* 0x00000004ff007c0c */ /* 0x000fe2000bf45270 */
[----:B------:R-:W-:Y:S01]  /*0050*/  IMAD.U32 R8, RZ, RZ, UR34 ;  /* 0x00000022ff087e24 */ /* 0x000fe2000f8e00ff */
[----:B------:R-:W-:Y:S01]  /*0060*/  ULDC.64 UR26, c[0x0][0x118] ;  /* 0x00004600001a7ab9 */ /* 0x000fe20000000a00 */
[----:B------:R-:W-:Y:S02]  /*0070*/  IMAD.U32 R9, RZ, RZ, UR35 ;  /* 0x00000023ff097e24 */ /* 0x000fe4000f8e00ff */
[----:B------:R-:W-:Y:S02]  /*0080*/  IMAD.MOV.U32 R165, RZ, RZ, c[0x0][0x2f8] ;  /* 0x0000be00ffa57624 */ /* 0x000fe400078e00ff */
[----:B------:R-:W-:Y:S01]  /*0090*/  IMAD.MOV.U32 R5, RZ, RZ, c[0x0][0x2fc] ;  /* 0x0000bf00ff057624 */ /* 0x000fe200078e00ff */
[----:B------:R-:W1:Y:S01]  /*00a0*/  S2UR UR23, SR_CTAID.X ;  /* 0x00000000001779c3 */ /* 0x000e620000002500 */
[----:B------:R-:W2:Y:S01]  /*00b0*/  S2R R7, SR_TID.X ;  /* 0x0000000000077919 */ /* 0x000ea20000002100 */
[----:B------:R-:W-:-:S02]  /*00c0*/  ULDC.64 UR6, c[0x0][0x240] ;  /* 0x0000900000067ab9 */ /* 0x000fc40000000a00 */
[----:B------:R-:W-:Y:S01]  /*00d0*/  ULDC.64 UR4, c[0x0][0x250] ;  /* 0x0000940000047ab9 */ /* 0x000fe20000000a00 */
[----:B------:R-:W3:Y:S01]  /*00e0*/  @P2 LDG.E.64 R8, [R8.64] ;  /* 0x0000001a08082981 */ /* 0x000ee2000c1e1b00 */
[----:B------:R-:W-:Y:S02]  /*00f0*/  @P2 IMAD.MOV.U32 R2, RZ, RZ, R165 ;  /* 0x000000ffff022224 */ /* 0x000fe400078e00a5 */
[----:B------:R-:W-:-:S06]  /*0100*/  @P2 IMAD.MOV.U32 R3, RZ, RZ, R5 ;  /* 0x000000ffff032224 */ /* 0x000fcc00078e0005 */
[----:B------:R-:W4:Y:S01]  /*0110*/  @P2 LDG.E.64 R2, [R2.64] ;  /* 0x0000001a02022981 */ /* 0x000f22000c1e1b00 */
[----:B------:R-:W1:Y:S01]  /*0120*/  S2UR UR14, SR_CTAID.Y ;  /* 0x00000000000e79c3 */ /* 0x000e620000002600 */
[----:B------:R-:W-:Y:S02]  /*0130*/  UISETP.NE.U32.AND UP2, UPT, URZ, UR6, UPT ;  /* 0x000000063f00728c */ /* 0x000fe4000bf45070 */
[----:B------:R-:W-:Y:S02]  /*0140*/  UISETP.NE.U32.AND UP1, UPT, URZ, UR4, UPT ;  /* 0x000000043f00728c */ /* 0x000fe4000bf25070 */
[----:B------:R-:W-:Y:S02]  /*0150*/  UISETP.NE.AND.EX UP2, UPT, URZ, UR7, UPT, UP2 ;  /* 0x000000073f00728c */ /* 0x000fe4000bf45320 */
[----:B------:R-:W-:Y:S01]  /*0160*/  UMOV UR10, 0x4 ;  /* 0x00000004000a7882 */ /* 0x000fe20000000000 */
[----:B------:R-:W1:Y:S01]  /*0170*/  S2UR UR12, SR_CTAID.Z ;  /* 0x00000000000c79c3 */ /* 0x000e620000002700 */
[----:B------:R-:W-:-:S02]  /*0180*/  UISETP.NE.AND.EX UP1, UPT, URZ, UR5, UPT, UP1 ;  /* 0x000000053f00728c */ /* 0x000fc4000bf25310 */
[----:B------:R-:W-:Y:S01]  /*0190*/  PLOP3.LUT P0, PT, PT, PT, UP2, 0x80, 0x0 ;  /* 0x000000000000781c */ /* 0x000fe20003f0f028 */
[----:B------:R-:W-:Y:S02]  /*01a0*/  ULDC.U8 UR6, c[0x0][0x312] ;  /* 0x0000c48000067ab9 */ /* 0x000fe40000000000 */
[----:B------:R-:W-:Y:S02]  /*01b0*/  ULDC.64 UR4, c[0x0][0x248] ;  /* 0x0000920000047ab9 */ /* 0x000fe40000000a00 */
[----:B------:R-:W-:Y:S02]  /*01c0*/  UISETP.NE.AND UP3, UPT, UR6, URZ, UPT ;  /* 0x0000003f0600728c */ /* 0x000fe4000bf65270 */
[----:B------:R-:W-:-:S04]  /*01d0*/  UISETP.EQ.U32.AND UP0, UPT, URZ, UR4, UPT ;  /* 0x000000043f00728c */ /* 0x000fc8000bf02070 */
[----:B------:R-:W-:Y:S02]  /*01e0*/  UISETP.EQ.OR.EX UP0, UPT, URZ, UR5, !UP3, UP0 ;  /* 0x000000053f00728c */ /* 0x000fe4000df02700 */
[----:B-1----:R-:W-:-:S06]  /*01f0*/  ULOP3.LUT UR8, UR12, UR23, UR14, 0xfe, !UPT ;  /* 0x000000170c087292 */ /* 0x002fcc000f8efe0e */
[----:B--2---:R-:W-:Y:S01]  /*0200*/  LOP3.LUT P3, RZ, R7, UR8, RZ, 0xfc, !PT ;  /* 0x0000000807ff7c12 */ /* 0x004fe2000f86fcff */
[----:B------:R-:W-:Y:S02]  /*0210*/  ULDC.64 UR8, c[0x0][0x240] ;  /* 0x0000900000087ab9 */ /* 0x000fe40000000a00 */
[----:B------:R-:W-:Y:S02]  /*0220*/  UIMAD.WIDE UR8, UR14, UR10, UR8 ;  /* 0x0000000a0e0872a5 */ /* 0x000fe4000f8e0208 */
[----:B------:R-:W-:-:S08]  /*0230*/  ULDC.64 UR4, c[0x0][0x248] ;  /* 0x0000920000047ab9 */ /* 0x000fd00000000a00 */
[----:B------:R-:W-:Y:S01]  /*0240*/  @!P3 MOV R10, c[0x0][0x308] ;  /* 0x0000c200000aba02 */ /* 0x000fe20000000f00 */
[----:B------:R-:W-:Y:S01]  /*0250*/  @!P3 IMAD.MOV.U32 R11, RZ, RZ, c[0x0][0x30c] ;  /* 0x0000c300ff0bb624 */ /* 0x000fe200078e00ff */
[----:B------:R-:W-:Y:S02]  /*0260*/  UIMAD.WIDE UR4, UR14, UR10, UR4 ;  /* 0x0000000a0e0472a5 */ /* 0x000fe4000f8e0204 */
[----:B------:R-:W-:Y:S02]  /*0270*/  ULDC.64 UR6, c[0x0][0x250] ;  /* 0x0000940000067ab9 */ /* 0x000fe40000000a00 */
[----:B------:R-:W-:Y:S01]  /*0280*/  @UP1 UIMAD.WIDE UR6, UR14, UR10, UR6 ;  /* 0x0000000a0e0612a5 */ /* 0x000fe2000f8e0206 */
[----:B---3--:R-:W1:Y:S08]  /*0290*/  @P2 R2UR UR34, R8 ;  /* 0x00000000082223c2 */ /* 0x008e7000000e0000 */
[----:B------:R-:W2:Y:S01]  /*02a0*/  @P2 R2UR UR35, R9 ;  /* 0x00000000092323c2 */ /* 0x000ea200000e0000 */
[----:B----4-:R-:W-:-:S02]  /*02b0*/  @P2 IADD3 R165, P1, R2, c[0x0][0x300], RZ ;  /* 0x0000c00002a52a10 */ /* 0x010fc40007f3e0ff */
[----:B------:R-:W-:-:S03]  /*02c0*/  MOV R2, UR8 ;  /* 0x0000000800027c02 */ /* 0x000fc60008000f00 */
[----:B------:R-:W-:Y:S02]  /*02d0*/  @P2 IMAD.X R5, RZ, RZ, R3, P1 ;  /* 0x000000ffff052224 */ /* 0x000fe400008e0603 */
[----:B------:R-:W-:Y:S02]  /*02e0*/  @!P3 IMAD.MOV.U32 R4, RZ, RZ, R165 ;  /* 0x000000ffff04b224 */ /* 0x000fe400078e00a5 */
[----:B------:R-:W-:Y:S02]  /*02f0*/  IMAD.U32 R3, RZ, RZ, UR9 ;  /* 0x00000009ff037e24 */ /* 0x000fe4000f8e00ff */
[----:B-1----:R-:W-:Y:S01]  /*0300*/  IMAD.U32 R8, RZ, RZ, UR34 ;  /* 0x00000022ff087e24 */ /* 0x002fe2000f8e00ff */
[----:B------:R-:W-:Y:S01]  /*0310*/  @!P3 STG.E.64 [R10.64+0x8], R4 ;  /* 0x000008040a00b986 */ /* 0x000fe2000c101b1a */
[----:B--2---:R-:W-:Y:S01]  /*0320*/  IMAD.U32 R9, RZ, RZ, UR35 ;  /* 0x00000023ff097e24 */ /* 0x004fe2000f8e00ff */
[----:B------:R-:W-:-:S04]  /*0330*/  PLOP3.LUT P2, PT, PT, PT, UP0, 0x80, 0x0 ;  /* 0x000000000000781c */ /* 0x000fc80003f4f008 */
[----:B------:R1:W-:Y:S04]  /*0340*/  @!P3 STG.E.64 [R10.64], R8 ;  /* 0x000000080a00b986 */ /* 0x0003e8000c101b1a */
[----:B------:R2:W3:Y:S01]  /*0350*/  @P0 LDG.E R6, [R2.64+0x4] ;  /* 0x0000041a02060981 */ /* 0x0004e2000c1e1900 */
[----:B------:R-:W-:-:S03]  /*0360*/  PLOP3.LUT P1, PT, PT, PT, UP1, 0x80, 0x0 ;  /* 0x000000000000781c */ /* 0x000fc60003f2f018 */
[----:B-1----:R2:W4:Y:S01]  /*0370*/  @P0 LDG.E R8, [R2.64] ;  /* 0x0000001a02080981 */ /* 0x002522000c1e1900 */
[----:B------:R-:W-:Y:S02]  /*0380*/  IMAD.U32 R10, RZ, RZ, UR6 ;  /* 0x00000006ff0a7e24 */ /* 0x000fe4000f8e00ff */
[----:B------:R-:W-:-:S07]  /*0390*/  IMAD.U32 R11, RZ, RZ, UR7 ;  /* 0x00000007ff0b7e24 */ /* 0x000fce000f8e00ff */
[----:B------:R-:W5:Y:S01]  /*03a0*/  @P1 LDG.E R4, [R10.64] ;  /* 0x0000001a0a041981 */ /* 0x000f62000c1e1900 */
[----:B--2---:R-:W-:Y:S01]  /*03b0*/  MOV R2, UR4 ;  /* 0x0000000400027c02 */ /* 0x004fe20008000f00 */
[----:B------:R-:W-:-:S05]  /*03c0*/  IMAD.U32 R3, RZ, RZ, UR5 ;  /* 0x00000005ff037e24 */ /* 0x000fca000f8e00ff */
[----:B------:R-:W2:Y:S01]  /*03d0*/  @!P2 LDG.E R0, [R2.64] ;  /* 0x0000001a0200a981 */ /* 0x000ea2000c1e1900 */
[----:B------:R-:W-:Y:S02]  /*03e0*/  UMOV UR22, 0xffffffff ;  /* 0xffffffff00167882 */ /* 0x000fe40000000000 */
[----:B------:R-:W-:Y:S02]  /*03f0*/  UMOV UR16, 0xffffffff ;  /* 0xffffffff00107882 */ /* 0x000fe40000000000 */
[----:B------:R-:W-:Y:S02]  /*0400*/  ULDC UR4, c[0x0][0x1c0] ;  /* 0x0000700000047ab9 */ /* 0x000fe40000000800 */
[----:B------:R-:W-:Y:S02]  /*0410*/  UIMAD UR4, UR14, UR4, UR12 ;  /* 0x000000040e0472a4 */ /* 0x000fe4000f8e020c */
[----:B------:R-:W-:Y:S02]  /*0420*/  UMOV UR15, URZ ;  /* 0x0000003f000f7c82 */ /* 0x000fe40008000000 */
[----:B------:R-:W-:-:S04]  /*0430*/  USHF.L.U32 UR5, UR4, 0x5, URZ ;  /* 0x0000000504057899 */ /* 0x000fc8000800063f */
[----:B------:R-:W-:Y:S01]  /*0440*/  USHF.R.S32.HI UR4, URZ, 0x1f, UR5 ;  /* 0x0000001f3f047899 */ /* 0x000fe20008011405 */
[----:B---3--:R1:W3:Y:S08]  /*0450*/  @P0 R2UR UR24, R6 ;  /* 0x00000000061803c2 */ /* 0x0082f000000e0000 */
[----:B----4-:R4:W3:Y:S01]  /*0460*/  @P0 R2UR UR22, R8 ;  /* 0x00000000081603c2 */ /* 0x0108e200000e0000 */
[----:B-1----:R-:W-:-:S04]  /*0470*/  SHF.R.S32.HI R6, RZ, 0x1f, R7 ;  /* 0x0000001fff067819 */ /* 0x002fc80000011407 */
[----:B------:R-:W-:-:S03]  /*0480*/  LEA.HI R218, R6, R7, RZ, 0x5 ;  /* 0x0000000706da7211 */ /* 0x000fc600078f28ff */
[----:B-----5:R1:W1:Y:S01]  /*0490*/  @P1 R2UR UR15, R4 ;  /* 0x00000000040f13c2 */ /* 0x02026200000e0000 */
[----:B----4-:R-:W-:-:S07]  /*04a0*/  LOP3.LUT R8, R218, 0xffffffe0, RZ, 0xc0, !PT ;  /* 0xffffffe0da087812 */ /* 0x010fce00078ec0ff */
[----:B--2---:R2:W4:Y:S01]  /*04b0*/  @!P2 R2UR UR16, R0 ;  /* 0x000000000010a3c2 */ /* 0x00452200000e0000 */
[----:B------:R-:W-:Y:S01]  /*04c0*/  ISETP.NE.U32.AND P2, PT, RZ, c[0x0][0x248], PT ;  /* 0x00009200ff007a0c */ /* 0x000fe20003f45070 */
[----:B------:R-:W-:-:S03]  /*04d0*/  IMAD.IADD R8, R7, 0x1, -R8 ;  /* 0x0000000107087824 */ /* 0x000fc600078e0a08 */
[----:B------:R-:W-:Y:S01]  /*04e0*/  ISETP.NE.AND.EX P2, PT, RZ, c[0x0][0x24c], PT, P2 ;  /* 0x00009300ff007a0c */ /* 0x000fe20003f45320 */
[----:B---3--:R-:W-:Y:S01]  /*04f0*/  @UP2 UIADD3 UR24, UR24, -UR22, URZ ;  /* 0x8000001618182290 */ /* 0x008fe2000fffe03f */
[----:B------:R-:W-:-:S06]  /*0500*/  IADD3 R165, P1, P0, R165, UR5, R8 ;  /* 0x00000005a5a57c10 */ /* 0x000fcc000f83e008 */
[----:B------:R-:W-:Y:S01]  /*0510*/  @!UP2 ULDC UR24, c[0x0][0x214] ;  /* 0x000085000018aab9 */ /* 0x000fe20000000800 */
[----:B--2---:R-:W-:-:S04]  /*0520*/  SHF.R.S32.HI R0, RZ, 0x1f, R8 ;  /* 0x0000001fff007819 */ /* 0x004fc80000011408 */
[----:B------:R-:W-:Y:S01]  /*0530*/  IADD3.X R5, R5, UR4, R0, P1, P0 ;  /* 0x0000000405057c10 */ /* 0x000fe20008fe0400 */
[----:B-1--4-:R-:W-:Y:S05]  /*0540*/  @!P2 BRA `(.L_x_283) ;  /* 0x000000700000a947 */ /* 0x012fea0003800000 */
[----:B------:R-:W-:-:S13]  /*0550*/  PLOP3.LUT P0, PT, PT, PT, UP3, 0x80, 0x0 ;  /* 0x000000000000781c */ /* 0x000fda0003f0f038 */
[----:B------:R-:W2:Y:S04]  /*0560*/  @P0 LDG.E R0, [R2.64+0x4] ;  /* 0x0000041a02000981 */ /* 0x000ea8000c1e1900 */
[----:B------:R-:W3:Y:S01]  /*0570*/  @!P0 LDG.E R2, [R2.64] ;  /* 0x0000001a02028981 */ /* 0x000ee2000c1e1900 */
[----:B--2---:R-:W1:Y:S02]  /*0580*/  @P0 R2UR UR6, R0 ;  /* 0x00000000000603c2 */ /* 0x004e6400000e0000 */
[----:B-1----:R-:W-:-:S11]  /*0590*/  @UP3 UIADD3 UR6, UR6, -UR16, URZ ;  /* 0x8000001006063290 */ /* 0x002fd6000fffe03f */
[----:B---3--:R1:W2:Y:S02]  /*05a0*/  @!P0 R2UR UR6, R2 ;  /* 0x00000000020683c2 */ /* 0x0082a400000e0000 */
[----:B-12---:R-:W-:Y:S05]  /*05b0*/  BRA `(.L_x_284) ;  /* 0x0000001000007947 */ /* 0x006fea0003800000 */
.L_x_283:
[----:B------:R-:W-:Y:S02]  /*05c0*/  ULDC UR6, c[0x0][0x218] ;  /* 0x0000860000067ab9 */ /* 0x000fe40000000800 */
.L_x_284:
        /* <DEDUP_REMOVED lines=41> */
[----:B------:R-:W-:Y:S02]  /*0860*/  @!UP1 USHF.R.S32.HI UR17, URZ, 0x1f, UR14 ;  /* 0x0000001f3f119899 */ /* 0x000fe4000801140e */
[----:B------:R-:W-:Y:S02]  /*0870*/  @UP1 UIMAD.WIDE.U32 UR20, UR22, UR4, URZ ;  /* 0x00000004161412a5 */ /* 0x000fe4000f8e003f */
[----:B------:R-:W-:Y:S02]  /*0880*/  @UP0 UIADD3 UR28, UR15, UR16, URZ ;  /* 0x000000100f1c0290 */ /* 0x000fe4000fffe03f */
[----:B------:R-:W-:Y:S02]  /*0890*/  @!UP1 UIMAD UR17, UR17, UR8, URZ ;  /* 0x00000008111192a4 */ /* 0x000fe4000f8e023f */
[----:B------:R-:W-:Y:S02]  /*08a0*/  @UP1 UIMAD UR13, UR22, UR5, UR21 ;  /* 0x00000005160d12a4 */ /* 0x000fe4000f8e0215 */
[----:B------:R-:W-:-:S02]  /*08b0*/  @!UP1 UIMAD.WIDE.U32 UR18, UR14, UR8, URZ ;  /* 0x000000080e1292a5 */ /* 0x000fc4000f8e003f */
[----:B------:R-:W-:Y:S02]  /*08c0*/  ULDC.64 UR4, c[0x0][0x198] ;  /* 0x0000660000047ab9 */ /* 0x000fe40000000a00 */
[----:B------:R-:W-:Y:S02]  /*08d0*/  @UP0 UIMAD.WIDE.U32 UR30, UR28, UR4, URZ ;  /* 0x000000041c1e02a5 */ /* 0x000fe4000f8e003f */
[----:B------:R-:W-:Y:S02]  /*08e0*/  @!UP1 UIMAD UR9, UR14, UR9, UR17 ;  /* 0x000000090e0992a4 */ /* 0x000fe4000f8e0211 */
[----:B------:R-:W-:Y:S02]  /*08f0*/  @UP1 UMOV UR8, UR20 ;  /* 0x0000001400081c82 */ /* 0x000fe40008000000 */
[----:B------:R-:W-:Y:S02]  /*0900*/  @UP0 UIMAD UR28, UR28, UR5, UR31 ;  /* 0x000000051c1c02a4 */ /* 0x000fe4000f8e021f */
[----:B------:R-:W-:-:S02]  /*0910*/  @!UP1 UIADD3 UR13, UR19, UR9, URZ ;  /* 0x00000009130d9290 */ /* 0x000fc4000fffe03f */
[----:B------:R-:W-:Y:S01]  /*0920*/  @!UP1 UMOV UR8, UR18 ;  /* 0x0000001200089c82 */ /* 0x000fe20008000000 */
        /* <DEDUP_REMOVED lines=12> */
[----:B------:R-:W-:-:S03]  /*09f0*/  UIADD3 UR28, UR31, UR5, URZ ;  /* 0x000000051f1c7290 */ /* 0x000fc6000fffe03f */
.L_x_286:
[----:B------:R-:W-:Y:S01]  /*0a00*/  IABS R0, c[0x0][0x1c8] ;  /* 0x0000720000007a13 */ /* 0x000fe20000000000 */
[----:B------:R-:W1:Y:S01]  /*0a10*/  S2R R2, SR_CTAID.Z ;  /* 0x0000000000027919 */ /* 0x000e620000002700 */
[----:B------:R-:W-:Y:S02]  /*0a20*/  UMOV UR18, URZ ;  /* 0x0000003f00127c82 */ /* 0x000fe40008000000 */
[----:B------:R-:W2:Y:S01]  /*0a30*/  R2UR UR5, R0 ;  /* 0x00000000000573c2 */ /* 0x000ea200000e0000 */
[----:B------:R-:W-:Y:S02]  /*0a40*/  @UP0 UIADD3 UR29, UR15, UR16, URZ ;  /* 0x000000100f1d0290 */ /* 0x000fe4000fffe03f */
[----:B------:R-:W-:Y:S01]  /*0a50*/  USHF.R.S32.HI UR16, URZ, 0x1f, UR12 ;  /* 0x0000001f3f107899 */ /* 0x000fe2000801140c */
[----:B-1----:R-:W-:Y:S01]  /*0a60*/  IABS R2, R2 ;  /* 0x0000000200027213 */ /* 0x002fe20000000000 */
[----:B--2---:R-:W1:Y:S03]  /*0a70*/  I2F.RP R0, UR5 ;  /* 0x0000000500007d06 */ /* 0x004e660008209400 */
[----:B------:R-:W2:Y:S05]  /*0a80*/  R2UR UR4, R2 ;  /* 0x00000000020473c2 */ /* 0x000eaa00000e0000 */
        /* <DEDUP_REMOVED lines=8> */
[----:B--2---:R-:W-:-:S07]  /*0b10*/  UIMAD.WIDE.U32 UR18, UR9, UR4, URZ ;  /* 0x00000004091272a5 */ /* 0x004fce000f8e003f */
[----:B------:R-:W-:Y:S02]  /*0b20*/  UMOV UR25, UR19 ;  /* 0x0000001300197c82 */ /* 0x000fe40008000000 */
[----:B------:R-:W-:-:S04]  /*0b30*/  UIADD3 UR9, -UR25, URZ, URZ ;  /* 0x0000003f19097290 */ /* 0x000fc8000fffe13f */
[----:B------:R-:W-:-:S03]  /*0b40*/  UIMAD UR4, UR5, UR9, UR4 ;  /* 0x00000009050472a4 */ /* 0x000fc6000f8e0204 */
[----:B------:R-:W-:Y:S02]  /*0b50*/  ULDC UR9, c[0x0][0x1c8] ;  /* 0x0000720000097ab9 */ /* 0x000fe40000000800 */
[----:B------:R-:W-:-:S11]  /*0b60*/  UISETP.GT.U32.AND UP1, UPT, UR5, UR4, UPT ;  /* 0x000000040500728c */ /* 0x000fd6000bf24070 */
[----:B------:R-:W-:Y:S02]  /*0b70*/  @!UP1 UIADD3 UR4, UR4, -UR5, URZ ;  /* 0x8000000504049290 */ /* 0x000fe4000fffe03f */
[----:B------:R-:W-:Y:S02]  /*0b80*/  @!UP1 UIADD3 UR25, UR25, 0x1, URZ ;  /* 0x0000000119199890 */ /* 0x000fe4000fffe03f */
[----:B------:R-:W-:Y:S02]  /*0b90*/  UISETP.GE.U32.AND UP2, UPT, UR4, UR5, UPT ;  /* 0x000000050400728c */ /* 0x000fe4000bf46070 */
[----:B------:R-:W-:-:S04]  /*0ba0*/  ULOP3.LUT UR4, UR12, UR9, URZ, 0x3c, !UPT ;  /* 0x000000090c047292 */ /* 0x000fc8000f8e3c3f */
[----:B------:R-:W-:-:S03]  /*0bb0*/  UISETP.GE.AND UP1, UPT, UR4, URZ, UPT ;  /* 0x0000003f0400728c */ /* 0x000fc6000bf26270 */
[----:B------:R-:W-:Y:S02]  /*0bc0*/  ULDC.64 UR4, c[0x0][0x1a0] ;  /* 0x0000680000047ab9 */ /* 0x000fe40000000a00 */
[----:B------:R-:W-:Y:S02]  /*0bd0*/  @UP2 UIADD3 UR25, UR25, 0x1, URZ ;  /* 0x0000000119192890 */ /* 0x000fe4000fffe03f */
[----:B------:R-:W-:Y:S02]  /*0be0*/  UISETP.NE.AND UP2, UPT, URZ, UR9, UPT ;  /* 0x000000093f00728c */ /* 0x000fe4000bf45270 */
[----:B------:R-:W-:Y:S02]  /*0bf0*/  @UP0 UIMAD.WIDE.U32 UR32, UR29, UR4, URZ ;  /* 0x000000041d2002a5 */ /* 0x000fe4000f8e003f */
[----:B------:R-:W-:Y:S02]  /*0c00*/  @!UP1 UIADD3 UR25, -UR25, URZ, URZ ;  /* 0x0000003f19199290 */ /* 0x000fe4000fffe13f */
[----:B------:R-:W-:-:S05]  /*0c10*/  @UP0 UIMAD UR29, UR29, UR5, UR33 ;  /* 0x000000051d1d02a4 */ /* 0x000fca000f8e0221 */
[----:B------:R-:W-:-:S04]  /*0c20*/  @!UP2 ULOP3.LUT UR25, URZ, UR9, URZ, 0x33, !UPT ;  /* 0x000000093f19a292 */ /* 0x000fc8000f8e333f */
[----:B------:R-:W-:Y:S01]  /*0c30*/  USHF.R.S32.HI UR17, URZ, 0x1f, UR25 ;  /* 0x0000001f3f117899 */ /* 0x000fe20008011419 */
        /* <DEDUP_REMOVED lines=13> */
.L_x_287:
[CC--:B------:R-:W-:Y:S01]  /*0d10*/  LEA.HI R16, R6.reuse, R7.reuse, RZ, 0x3 ;  /* 0x0000000706107211 */ /* 0x0c0fe200078f18ff */
[----:B------:R-:W1:Y:S01]  /*0d20*/  S2R R14, SR_CTAID.Z ;  /* 0x00000000000e7919 */ /* 0x000e620000002700 */
[----:B------:R-:W-:Y:S01]  /*0d30*/  LEA.HI R9, R6, R7, RZ, 0x4 ;  /* 0x0000000706097211 */ /* 0x000fe200078f20ff */
[----:B------:R-:W-:Y:S01]  /*0d40*/  ULDC.64 UR4, c[0x0][0x1b8] ;  /* 0x00006e0000047ab9 */ /* 0x000fe20000000a00 */
[----:B------:R-:W-:Y:S01]  /*0d50*/  LOP3.LUT R3, R16, 0xfffffff8, RZ, 0xc0, !PT ;  /* 0xfffffff810037812 */ /* 0x000fe200078ec0ff */
[----:B------:R-:W-:Y:S01]  /*0d60*/  UIMAD UR4, UR17, UR4, URZ ;  /* 0x00000004110472a4 */ /* 0x000fe2000f8e023f */
[----:B------:R-:W-:Y:S01]  /*0d70*/  SHF.R.S32.HI R16, RZ, 0x3, R16 ;  /* 0x00000003ff107819 */ /* 0x000fe20000011410 */
[----:B------:R-:W-:Y:S01]  /*0d80*/  IMAD.U32 R242, RZ, RZ, UR25 ;  /* 0x00000019fff27e24 */ /* 0x000fe2000f8e00ff */
[----:B------:R-:W-:Y:S01]  /*0d90*/  SHF.R.S32.HI R0, RZ, 0x4, R9 ;  /* 0x00000004ff007819 */ /* 0x000fe20000011409 */
[----:B------:R-:W-:Y:S01]  /*0da0*/  IMAD.IADD R3, R7, 0x1, -R3 ;  /* 0x0000000107037824 */ /* 0x000fe200078e0a03 */
[----:B------:R-:W-:Y:S01]  /*0db0*/  SHF.R.S32.HI R17, RZ, 0x1f, R16 ;  /* 0x0000001fff117819 */ /* 0x000fe20000011410 */
[C---:B------:R-:W-:Y:S01]  /*0dc0*/  IMAD.SHL.U32 R219, R16.reuse, 0x40, RZ ;  /* 0x0000004010db7824 */ /* 0x040fe200078e00ff */
[----:B------:R-:W-:Y:S01]  /*0dd0*/  LEA.HI R217, R9, R0, RZ, 0x1 ;  /* 0x0000000009d97211 */ /* 0x000fe200078f08ff */
[----:B------:R-:W-:Y:S01]  /*0de0*/  IMAD.SHL.U32 R228, R3, 0x8, RZ ;  /* 0x0000000803e47824 */ /* 0x000fe200078e00ff */
[----:B------:R-:W-:Y:S01]  /*0df0*/  LOP3.LUT R9, R9, 0xfffffff0, RZ, 0xc0, !PT ;  /* 0xfffffff009097812 */ /* 0x000fe200078ec0ff */
[----:B------:R-:W-:Y:S01]  /*0e00*/  IMAD.U32 R224, RZ, RZ, UR25 ;  /* 0x00000019ffe07e24 */ /* 0x000fe2000f8e00ff */
[----:B------:R-:W-:Y:S01]  /*0e10*/  LOP3.LUT R219, R219, 0x1c0, RZ, 0xc0, !PT ;  /* 0x000001c0dbdb7812 */ /* 0x000fe200078ec0ff */
[----:B------:R-:W-:Y:S01]  /*0e20*/  IMAD.U32 R18, RZ, RZ, UR23 ;  /* 0x00000017ff127e24 */ /* 0x000fe2000f8e00ff */
[--C-:B------:R-:W-:Y:S01]  /*0e30*/  SHF.R.S32.HI R229, RZ, 0x1f, R228.reuse ;  /* 0x0000001fffe57819 */ /* 0x100fe200000114e4 */
[----:B------:R-:W-:Y:S01]  /*0e40*/  IMAD.IADD R9, R7, 0x1, -R9 ;  /* 0x0000000107097824 */ /* 0x000fe200078e0a09 */
[--C-:B------:R-:W-:Y:S01]  /*0e50*/  LOP3.LUT R2, R219, 0x38, R228.reuse, 0xf8, !PT ;  /* 0x00000038db027812 */ /* 0x100fe200078ef8e4 */
[----:B------:R-:W-:Y:S01]  /*0e60*/  BSSY B0, `(.L_x_288) ;  /* 0x0000063000007945 */ /* 0x000fe20003800000 */
[----:B------:R-:W-:Y:S01]  /*0e70*/  SHF.R.U32.HI R219, RZ, 0x3, R219 ;  /* 0x00000003ffdb7819 */ /* 0x000fe200000116db */
[----:B------:R-:W-:Y:S01]  /*0e80*/  IMAD.WIDE.U32 R12, R16, c[0x0][0x198], R228 ;  /* 0x00006600100c7a25 */ /* 0x000fe200078e00e4 */
[----:B------:R-:W-:Y:S01]  /*0e90*/  IADD3 R10, P0, R228, UR8, RZ ;  /* 0x00000008e40a7c10 */ /* 0x000fe2000ff1e0ff */
[----:B------:R-:W-:Y:S01]  /*0ea0*/  ULDC.64 UR8, c[0x0][0x1b0] ;  /* 0x00006c0000087ab9 */ /* 0x000fe20000000a00 */
[----:B------:R-:W-:Y:S01]  /*0eb0*/  LOP3.LUT R219, R2, R219, RZ, 0x3c, !PT ;  /* 0x000000db02db7212 */ /* 0x000fe200078e3cff */
[----:B------:R-:W-:Y:S01]  /*0ec0*/  IMAD R2, R17, c[0x0][0x198], RZ ;  /* 0x0000660011027a24 */ /* 0x000fe200078e02ff */
[----:B------:R-:W-:Y:S01]  /*0ed0*/  IADD3.X R11, R229, UR13, RZ, P0, !PT ;  /* 0x0000000de50b7c10 */ /* 0x000fe200087fe4ff */
[----:B------:R-:W-:Y:S01]  /*0ee0*/  UIMAD UR8, UR17, UR8, URZ ;  /* 0x00000008110872a4 */ /* 0x000fe2000f8e023f */
[----:B------:R-:W-:Y:S01]  /*0ef0*/  LOP3.LUT R217, R217, 0xfffffffe, RZ, 0xc0, !PT ;  /* 0xfffffffed9d97812 */ /* 0x000fe200078ec0ff */
[----:B------:R-:W-:Y:S01]  /*0f00*/  IMAD R2, R16, c[0x0][0x19c], R2 ;  /* 0x0000670010027a24 */ /* 0x000fe200078e0202 */
[----:B------:R-:W-:Y:S01]  /*0f10*/  IADD3 R12, P0, R12, UR30, RZ ;  /* 0x0000001e0c0c7c10 */ /* 0x000fe2000ff1e0ff */
[----:B-1----:R-:W-:Y:S01]  /*0f20*/  IMAD.WIDE.U32 R14, R14, c[0x0][0x1a8], R10 ;  /* 0x00006a000e0e7a25 */ /* 0x002fe200078e000a */
[----:B------:R-:W-:Y:S01]  /*0f30*/  UIMAD UR9, UR25, UR9, UR8 ;  /* 0x00000009190972a4 */ /* 0x000fe2000f8e0208 */
[----:B------:R-:W-:Y:S01]  /*0f40*/  LEA.HI R6, R6, R7, RZ, 0x6 ;  /* 0x0000000706067211 */ /* 0x000fe200078f30ff */
[----:B------:R-:W-:Y:S01]  /*0f50*/  UIMAD UR8, UR25, UR5, UR4 ;  /* 0x00000005190872a4 */ /* 0x000fe2000f8e0204 */
[----:B------:R-:W-:Y:S01]  /*0f60*/  IADD3.X R13, R13, UR28, R2, P0, !PT ;  /* 0x0000001c0d0d7c10 */ /* 0x000fe200087fe402 */
[----:B------:R-:W-:Y:S01]  /*0f70*/  IMAD.IADD R217, R0, 0x1, -R217 ;  /* 0x0000000100d97824 */ /* 0x000fe200078e0ad9 */
[----:B------:R-:W-:Y:S01]  /*0f80*/  SHF.R.S32.HI R0, RZ, 0x1f, R9 ;  /* 0x0000001fff007819 */ /* 0x000fe20000011409 */
[----:B------:R-:W-:Y:S01]  /*0f90*/  IMAD R2, R17, c[0x0][0x1a0], RZ ;  /* 0x0000680011027a24 */ /* 0x000fe200078e02ff */
[----:B------:R-:W-:Y:S01]  /*0fa0*/  ULDC.64 UR4, c[0x0][0x1a8] ;  /* 0x00006a0000047ab9 */ /* 0x000fe20000000a00 */
[----:B------:R-:W-:Y:S01]  /*0fb0*/  IMAD.WIDE.U32 R10, R16, c[0x0][0x1a0], R228 ;  /* 0x00006800100a7a25 */ /* 0x000fe200078e00e4 */
[----:B------:R-:W-:Y:S01]  /*0fc0*/  LEA.HI R0, R0, R9, RZ, 0x3 ;  /* 0x0000000900007211 */ /* 0x000fe200078f18ff */
[----:B------:R-:W-:Y:S01]  /*0fd0*/  UIMAD UR16, UR16, UR4, URZ ;  /* 0x00000004101072a4 */ /* 0x000fe2000f8e023f */
[----:B------:R-:W-:Y:S01]  /*0fe0*/  SHF.R.S32.HI R218, RZ, 0x5, R218 ;  /* 0x00000005ffda7819 */ /* 0x000fe200000114da */
[----:B------:R-:W-:Y:S01]  /*0ff0*/  IMAD R2, R16, c[0x0][0x1a4], R2 ;  /* 0x0000690010027a24 */ /* 0x000fe200078e0202 */
[----:B------:R-:W-:Y:S01]  /*1000*/  IADD3 R10, P0, R10, UR32, RZ ;  /* 0x000000200a0a7c10 */ /* 0x000fe2000ff1e0ff */
[----:B------:R-:W-:Y:S01]  /*1010*/  IMAD.SHL.U32 R6, R6, 0x8, RZ ;  /* 0x0000000806067824 */ /* 0x000fe200078e00ff */
[C---:B------:R-:W-:Y:S01]  /*1020*/  LOP3.LUT R4, R0.reuse, 0xfffffff8, RZ, 0xc0, !PT ;  /* 0xfffffff800047812 */ /* 0x040fe200078ec0ff */
[----:B------:R-:W-:Y:S01]  /*1030*/  UIADD3 UR4, -UR11, UR24, URZ ;  /* 0x000000180b047290 */ /* 0x000fe2000fffe13f */
[----:B------:R-:W-:Y:S01]  /*1040*/  IADD3.X R11, R11, UR29, R2, P0, !PT ;  /* 0x0000001d0b0b7c10 */ /* 0x000fe200087fe402 */
[----:B------:R-:W-:Y:S01]  /*1050*/  IMAD.SHL.U32 R0, R0, 0x40, RZ ;  /* 0x0000004000007824 */ /* 0x000fe200078e00ff */
[----:B------:R-:W-:Y:S01]  /*1060*/  LOP3.LUT R219, R219, 0xfffffe00, R6, 0xf8, !PT ;  /* 0xfffffe00dbdb7812 */ /* 0x000fe200078ef806 */
[----:B------:R-:W-:Y:S01]  /*1070*/  IMAD.IADD R4, R9, 0x1, -R4 ;  /* 0x0000000109047824 */ /* 0x000fe200078e0a04 */
[----:B------:R-:W-:Y:S01]  /*1080*/  UIMAD UR5, UR12, UR5, UR16 ;  /* 0x000000050c0572a4 */ /* 0x000fe2000f8e0210 */
[----:B------:R-:W-:Y:S01]  /*1090*/  IMAD.WIDE.U32 R242, R242, c[0x0][0x1b8], R10 ;  /* 0x00006e00f2f27a25 */ /* 0x000fe200078e000a */
[----:B------:R-:W-:-:S02]  /*10a0*/  ISETP.GE.AND P0, PT, R16, UR4, PT ;  /* 0x0000000410007c0c */ /* 0x000fc4000bf06270 */
[C---:B------:R-:W-:Y:S01]  /*10b0*/  LOP3.LUT P2, RZ, R4.reuse, 0x4, RZ, 0xc0, !PT ;  /* 0x0000000404ff7812 */ /* 0x040fe2000784c0ff */
[----:B------:R-:W-:Y:S01]  /*10c0*/  IMAD.SHL.U32 R6, R217, 0x8, RZ ;  /* 0x00000008d9067824 */ /* 0x000fe200078e00ff */
[C---:B------:R-:W-:Y:S01]  /*10d0*/  LOP3.LUT P1, RZ, R4.reuse, 0x2, RZ, 0xc0, !PT ;  /* 0x0000000204ff7812 */ /* 0x040fe2000782c0ff */
[----:B------:R-:W-:Y:S01]  /*10e0*/  IMAD.SHL.U32 R4, R4, 0x40, RZ ;  /* 0x0000004004047824 */ /* 0x000fe200078e00ff */
[----:B------:R-:W-:Y:S01]  /*10f0*/  IADD3 R29, R243, UR8, RZ ;  /* 0x00000008f31d7c10 */ /* 0x000fe2000fffe0ff */
[----:B------:R-:W-:Y:S01]  /*1100*/  IMAD.WIDE.U32 R224, R224, c[0x0][0x1b0], R12 ;  /* 0x00006c00e0e07a25 */ /* 0x000fe200078e000c */
[----:B------:R-:W-:Y:S02]  /*1110*/  IADD3 R13, R15, UR5, RZ ;  /* 0x000000050f0d7c10 */ /* 0x000fe4000fffe0ff */
[----:B------:R-:W-:Y:S01]  /*1120*/  LOP3.LUT R4, R4, 0x1c0, RZ, 0xc0, !PT ;  /* 0x000001c004047812 */ /* 0x000fe200078ec0ff */
[----:B------:R1:W-:Y:S01]  /*1130*/  STL [R1+0x4], R29 ;  /* 0x0000041d01007387 */ /* 0x0003e20000100800 */
[----:B------:R-:W-:Y:S01]  /*1140*/  IMAD.MOV.U32 R2, RZ, RZ, 0x10 ;  /* 0x00000010ff027424 */ /* 0x000fe200078e00ff */
[----:B------:R-:W-:Y:S01]  /*1150*/  IADD3 R227, R225, UR9, RZ ;  /* 0x00000009e1e37c10 */ /* 0x000fe2000fffe0ff */
[----:B------:R-:W-:Y:S01]  /*1160*/  IMAD.WIDE R18, R18, 0x40, R16 ;  /* 0x0000004012127825 */ /* 0x000fe200078e0210 */
[----:B------:R-:W-:-:S02]  /*1170*/  LOP3.LUT R6, R4, 0x8, R6, 0xf8, !PT ;  /* 0x0000000804067812 */ /* 0x000fc400078ef806 */
[----:B------:R-:W-:Y:S01]  /*1180*/  SHF.R.U32.HI R4, RZ, 0x3, R4 ;  /* 0x00000003ff047819 */ /* 0x000fe20000011604 */
[----:B------:R-:W-:Y:S01]  /*1190*/  IMAD.SHL.U32 R219, R219, 0x2, RZ ;  /* 0x00000002dbdb7824 */ /* 0x000fe200078e00ff */
[----:B------:R-:W-:Y:S02]  /*11a0*/  IADD3 R222, R228, 0x40, RZ ;  /* 0x00000040e4de7810 */ /* 0x000fe40007ffe0ff */
[----:B------:R-:W-:Y:S02]  /*11b0*/  LOP3.LUT R4, R6, R4, RZ, 0x3c, !PT ;  /* 0x0000000406047212 */ /* 0x000fe400078e3cff */
[----:B------:R-:W-:Y:S02]  /*11c0*/  IADD3 R221, R228, 0x80, RZ ;  /* 0x00000080e4dd7810 */ /* 0x000fe40007ffe0ff */
[----:B------:R-:W-:Y:S01]  /*11d0*/  LOP3.LUT R4, R4, 0xfffffe00, R0, 0xf8, !PT ;  /* 0xfffffe0004047812 */ /* 0x000fe200078ef800 */
[----:B------:R-:W-:Y:S01]  /*11e0*/  IMAD.MOV.U32 R0, RZ, RZ, 0x20 ;  /* 0x00000020ff007424 */ /* 0x000fe200078e00ff */
[----:B------:R-:W-:-:S02]  /*11f0*/  IADD3 R220, R228, 0xc0, RZ ;  /* 0x000000c0e4dc7810 */ /* 0x000fc40007ffe0ff */
        /* <DEDUP_REMOVED lines=41> */
.L_x_289:
[----:B------:R-:W-:Y:S05]  /*1490*/  BSYNC B0 ;  /* 0x0000000000007941 */ /* 0x000fea0003800000 */
.L_x_288:
        /* <DEDUP_REMOVED lines=45> */
.L_x_291:
[----:B------:R-:W-:Y:S05]  /*1770*/  BSYNC B0 ;  /* 0x0000000000007941 */ /* 0x000fea0003800000 */
.L_x_290:
        /* <DEDUP_REMOVED lines=45> */
.L_x_293:
[----:B------:R-:W-:Y:S05]  /*1a50*/  BSYNC B0 ;  /* 0x0000000000007941 */ /* 0x000fea0003800000 */
.L_x_292:
        /* <DEDUP_REMOVED lines=48> */
.L_x_295:
[----:B------:R-:W-:Y:S05]  /*1d60*/  BSYNC B0 ;  /* 0x0000000000007941 */ /* 0x000fea0003800000 */
.L_x_294:
        /* <DEDUP_REMOVED lines=45> */
.L_x_297:
[----:B------:R-:W-:Y:S05]  /*2040*/  BSYNC B0 ;  /* 0x0000000000007941 */ /* 0x000fea0003800000 */
.L_x_296:
        /* <DEDUP_REMOVED lines=41> */
.L_x_299:
[----:B------:R-:W-:Y:S05]  /*22e0*/  BSYNC B0 ;  /* 0x0000000000007941 */ /* 0x000fea0003800000 */
.L_x_298:
        /* <DEDUP_REMOVED lines=40> */
.L_x_301:
[----:B------:R-:W-:Y:S05]  /*2570*/  BSYNC B0 ;  /* 0x0000000000007941 */ /* 0x000fea0003800000 */
.L_x_300:
[----:B------:R-:W-:Y:S01]  /*2580*/  ISETP.GE.AND P0, PT, R11, UR5, PT ;  /* 0x000000050b007c0c */ /* 0x000fe2000bf06270 */
[----:B------:R-:W-:Y:S01]  /*2590*/  ULDC.64 UR20, c[0x0][0x1a0] ;  /* 0x0000680000147ab9 */ /* 0x000fe20000000a00 */
[----:B------:R-:W-:Y:S01]  /*25a0*/  BSSY B0, `(.L_x_302) ;  /* 0x000002b000007945 */ /* 0x000fe20003800000 */
[----:B------:R-:W-:Y:S02]  /*25b0*/  USHF.L.U64.HI UR18, UR20, UR18, UR21 ;  /* 0x0000001214127299 */ /* 0x000fe40008010215 */
[----:B------:R-:W-:-:S08]  /*25c0*/  USHF.L.U32 UR19, UR20, 0x6, URZ ;  /* 0x0000000614137899 */ /* 0x000fd0000800063f */
        /* <DEDUP_REMOVED lines=40> */
.L_x_303:
[----:B------:R-:W-:Y:S05]  /*2850*/  BSYNC B0 ;  /* 0x0000000000007941 */ /* 0x000fea0003800000 */
.L_x_302:
[----:B------:R-:W0:Y:S01]  /*2860*/  LDGDEPBAR ;  /* 0x00000000000079af */ /* 0x000e220000000000 */
[----:B------:R-:W-:Y:S01]  /*2870*/  ISETP.GE.AND P0, PT, R16, UR5, PT ;  /* 0x0000000510007c0c */ /* 0x000fe2000bf06270 */
[----:B------:R-:W-:Y:S01]  /*2880*/  IMAD.MOV.U32 R240, RZ, RZ, R28 ;  /* 0x000000fffff07224 */ /* 0x000fe200078e001c */
[----:B--23--:R-:W-:Y:S01]  /*2890*/  SHF.R.S32.HI R12, RZ, 0x1f, R8 ;  /* 0x0000001fff0c7819 */ /* 0x00cfe20000011408 */
[----:B------:R-:W-:Y:S01]  /*28a0*/  IMAD.MOV.U32 R241, RZ, RZ, R29 ;  /* 0x000000fffff17224 */ /* 0x000fe200078e001d */
[----:B------:R-:W-:Y:S01]  /*28b0*/  UIMAD UR13, UR18, UR4, URZ ;  /* 0x00000004120d72a4 */ /* 0x000fe2000f8e023f */
[----:B------:R-:W-:Y:S01]  /*28c0*/  IMAD.MOV.U32 R240, RZ, RZ, R242 ;  /* 0x000000fffff07224 */ /* 0x000fe200078e00f2 */
[----:B------:R-:W-:Y:S01]  /*28d0*/  LEA.HI R8, R12, R8, RZ, 0x2 ;  /* 0x000000080c087211 */ /* 0x000fe200078f10ff */
[----:B------:R-:W-:Y:S01]  /*28e0*/  IMAD.U32 R12, RZ, RZ, UR4 ;  /* 0x00000004ff0c7e24 */ /* 0x000fe2000f8e00ff */
[----:B------:R-:W-:Y:S01]  /*28f0*/  UIMAD UR13, UR12, UR19, UR13 ;  /* 0x000000130c0d72a4 */ /* 0x000fe2000f8e020d */
[----:B------:R-:W-:Y:S01]  /*2900*/  IMAD.U32 R166, RZ, RZ, UR23 ;  /* 0x00000017ffa67e24 */ /* 0x000fe2000f8e00ff */
[----:B------:R2:W-:Y:S01]  /*2910*/  STL.64 [R1], R240 ;  /* 0x000000f001007387 */ /* 0x0005e20000100a00 */
[----:B------:R-:W-:Y:S01]  /*2920*/  IMAD.WIDE.U32 R12, R12, UR19, R240 ;  /* 0x000000130c0c7c25 */ /* 0x000fe2000f8e00f0 */
[----:B------:R-:W-:Y:S01]  /*2930*/  SHF.L.U32 R7, R7, 0x1, RZ ;  /* 0x0000000107077819 */ /* 0x000fe200000006ff */
[----:B------:R-:W-:Y:S01]  /*2940*/  BSSY B0, `(.L_x_304) ;  /* 0x000002d000007945 */ /* 0x000fe20003800000 */
[----:B------:R-:W-:-:S02]  /*2950*/  LEA R166, R166, R218, 0x2 ;  /* 0x000000daa6a67211 */ /* 0x000fc400078e10ff */
[----:B------:R-:W-:Y:S02]  /*2960*/  IADD3 R15, R13, UR13, RZ ;  /* 0x0000000d0d0f7c10 */ /* 0x000fe4000fffe0ff */
[----:B------:R-:W-:Y:S02]  /*2970*/  LOP3.LUT R7, R7, 0x6, RZ, 0xc0, !PT ;  /* 0x0000000607077812 */ /* 0x000fe400078ec0ff */
[----:B------:R-:W-:Y:S01]  /*2980*/  SHF.R.S32.HI R8, RZ, 0x2, R8 ;  /* 0x00000002ff087819 */ /* 0x000fe20000011408 */
        /* <DEDUP_REMOVED lines=40> */
.L_x_305:
[----:B------:R-:W-:Y:S05]  /*2c10*/  BSYNC B0 ;  /* 0x0000000000007941 */ /* 0x000fea0003800000 */
.L_x_304:
[----:B------:R-:W-:Y:S01]  /*2c20*/  ISETP.GE.AND P0, PT, R9, UR5, PT ;  /* 0x0000000509007c0c */ /* 0x000fe2000bf06270 */
[----:B------:R-:W-:Y:S01]  /*2c30*/  USHF.L.U32 UR21, UR20, 0x4, URZ ;  /* 0x0000000414157899 */ /* 0x000fe2000800063f */
[----:B------:R-:W-:Y:S01]  /*2c40*/  LEA R9, R218, UR11, 0x4 ;  /* 0x0000000bda097c11 */ /* 0x000fe2000f8e20ff */
[----:B------:R-:W-:Y:S01]  /*2c50*/  ULDC UR11, c[0x0][0x1a4] ;  /* 0x00006900000b7ab9 */ /* 0x000fe20000000800 */
[----:B------:R-:W-:Y:S01]  /*2c60*/  BSSY B0, `(.L_x_306) ;  /* 0x000002e000007945 */ /* 0x000fe20003800000 */
[----:B------:R-:W-:Y:S01]  /*2c70*/  USHF.L.U64.HI UR20, UR20, UR10, UR11 ;  /* 0x0000000a14147299 */ /* 0x000fe2000801020b */
[----:B------:R-:W-:Y:S01]  /*2c80*/  IADD3 R9, R9, 0x1, R8 ;  /* 0x0000000109097810 */ /* 0x000fe20007ffe008 */
[----:B------:R-:W-:-:S05]  /*2c90*/  IMAD.U32 R8, RZ, RZ, UR7 ;  /* 0x00000007ff087e24 */ /* 0x000fca000f8e00ff */
[----:B------:R-:W-:Y:S01]  /*2ca0*/  IADD3 R8, R8, -UR24, R9 ;  /* 0x8000001808087c10 */ /* 0x000fe2000fffe009 */
[----:B------:R4:W-:Y:S03]  /*2cb0*/  @P0 STS.128 [R219+0x10800], RZ ;  /* 0x010800ffdb000388 */ /* 0x0009e60000000c00 */
[----:B------:R-:W-:Y:S01]  /*2cc0*/  IADD3 R80, R8, c[0x0][0x2e8], RZ ;  /* 0x0000ba0008507a10 */ /* 0x000fe20007ffe0ff */
        /* <DEDUP_REMOVED lines=11> */
[C---:B---3--:R-:W-:Y:S02]  /*2d80*/  @!P5 LEA R22, P6, R9.reuse, c[0x0][0x170], 0x1 ;  /* 0x00005c000916da11 */ /* 0x048fe400078c08ff */
        /* <DEDUP_REMOVED lines=27> */
.L_x_307:
[----:B------:R-:W-:Y:S05]  /*2f40*/  BSYNC B0 ;  /* 0x0000000000007941 */ /* 0x000fea0003800000 */
.L_x_306:
        /* <DEDUP_REMOVED lines=15> */
[----:B------:R1:W-:Y:S02]  /*3040*/  @P5 STS.128 [R219+0x11000], RZ ;  /* 0x011000ffdb005388 */ /* 0x0003e40000000c00 */
[C---:B-1-3--:R-:W-:Y:S02]  /*3050*/  @!P5 LEA R22, P6, R9.reuse, c[0x0][0x170], 0x1 ;  /* 0x00005c000916da11 */ /* 0x04afe400078c08ff */
        /* <DEDUP_REMOVED lines=27> */
.L_x_309:
[----:B------:R-:W-:Y:S05]  /*3210*/  BSYNC B0 ;  /* 0x0000000000007941 */ /* 0x000fea0003800000 */
.L_x_308:
        /* <DEDUP_REMOVED lines=8> */
[----:B---3--:R-:W-:Y:S01]  /*32a0*/  IMAD.MOV.U32 R8, RZ, RZ, c[0x0][0x1a0] ;  /* 0x00006800ff087624 */ /* 0x008fe200078e00ff */
        /* <DEDUP_REMOVED lines=9> */
[C---:B-1----:R-:W-:Y:S02]  /*3340*/  @!P5 LEA R18, P6, R14.reuse, c[0x0][0x170], 0x1 ;  /* 0x00005c000e12da11 */ /* 0x042fe400078c08ff */
        /* <DEDUP_REMOVED lines=27> */
.L_x_311:
[----:B------:R-:W-:Y:S05]  /*3500*/  BSYNC B0 ;  /* 0x0000000000007941 */ /* 0x000fea0003800000 */
.L_x_310:
[C---:B---3--:R-:W-:Y:S01]  /*3510*/  IMAD.SHL.U32 R8, R3.reuse, 0x40, RZ ;  /* 0x0000004003087824 */ /* 0x048fe200078e00ff */
[----:B------:R-:W-:Y:S01]  /*3520*/  R2P PR, R3, 0x6 ;  /* 0x0000000603007804 */ /* 0x000fe20000000000 */
[----:B------:R-:W-:Y:S01]  /*3530*/  IMAD.SHL.U32 R16, R16, 0x8, RZ ;  /* 0x0000000810107824 */ /* 0x000fe200078e00ff */
[----:B------:R-:W0:Y:S01]  /*3540*/  LDGDEPBAR ;  /* 0x00000000000079af */ /* 0x000e220000000000 */
[----:B------:R-:W-:Y:S01]  /*3550*/  IMAD R218, R218, 0x400, R4 ;  /* 0x00000400dada7824 */ /* 0x000fe200078e0204 */
[----:B------:R-:W-:Y:S01]  /*3560*/  LOP3.LUT R8, R8, 0x1c0, RZ, 0xc0, !PT ;  /* 0x000001c008087812 */ /* 0x000fe200078ec0ff */
[----:B------:R-:W-:Y:S01]  /*3570*/  UISETP.GE.AND UP0, UPT, UR6, 0x2, UPT ;  /* 0x000000020600788c */ /* 0x000fe2000bf06270 */
[----:B------:R-:W-:Y:S01]  /*3580*/  IADD3 R223, R80, 0x8, RZ ;  /* 0x0000000850df7810 */ /* 0x000fe20007ffe0ff */
        /* <DEDUP_REMOVED lines=9> */
[----:B------:R-:W-:-:S02]  /*3620*/  PLOP3.LUT P0, PT, PT, PT, UP0, 0x80, 0x0 ;  /* 0x000000000000781c */ /* 0x000fc40003f0f008 */
[----:B------:R-:W-:Y:S01]  /*3630*/  IMAD R217, R217, 0x200, R8 ;  /* 0x00000200d9d97824 */ /* 0x000fe200078e0208 */
[----:B------:R-:W-:Y:S01]  /*3640*/  LDSM.16.M88.4 R52, [R214] ;  /* 0x00000000d634783b */ /* 0x000fe20000000200 */
[----:B------:R-:W-:Y:S02]  /*3650*/  IMNMX R230, R80, UR7, PT ;  /* 0x0000000750e67c17 */ /* 0x000fe4000b800200 */
[----:B------:R-:W-:Y:S01]  /*3660*/  IMAD.SHL.U32 R217, R217, 0x2, RZ ;  /* 0x00000002d9d97824 */ /* 0x000fe200078e00ff */
[----:B------:R-:W-:Y:S01]  /*3670*/  LDSM.16.M88.4 R72, [R213] ;  /* 0x00000000d548783b */ /* 0x000fe20000000200 */
[----:B------:R-:W-:-:S03]  /*3680*/  IMNMX R223, R223, UR7, PT ;  /* 0x00000007dfdf7c17 */ /* 0x000fc6000b800200 */
[----:B-1----:R-:W1:Y:S01]  /*3690*/  LDSM.16.M88.4 R28, [R217+0x8000] ;  /* 0x00800000d91c783b */ /* 0x002e620000000200 */
[C---:B------:R-:W-:Y:S02]  /*36a0*/  IADD3 R3, R217.reuse, 0x8000, RZ ;  /* 0x00008000d9037810 */ /* 0x040fe40007ffe0ff */
[----:B------:R-:W-:Y:S01]  /*36b0*/  IADD3 R215, R217, 0x8020, RZ ;  /* 0x00008020d9d77810 */ /* 0x000fe20007ffe0ff */
[----:B------:R-:W3:Y:S01]  /*36c0*/  LDSM.16.M88.4 R20, [R217+0x8800] ;  /* 0x00880000d914783b */ /* 0x000ee20000000200 */
[----:B------:R-:W-:Y:S01]  /*36d0*/  @P1 IADD3 R215, R3, -0x20, RZ ;  /* 0xffffffe003d71810 */ /* 0x000fe20007ffe0ff */
[----:B------:R-:W-:Y:S02]  /*36e0*/  IMAD.MOV.U32 R3, RZ, RZ, 0x40 ;  /* 0x00000040ff037424 */ /* 0x000fe400078e00ff */
[----:B------:R-:W5:Y:S01]  /*36f0*/  LDSM.16.M88.4 R12, [R217+0x9000] ;  /* 0x00900000d90c783b */ /* 0x000f620000000200 */
[----:B------:R-:W-:Y:S02]  /*3700*/  IADD3 R207, R215, 0x800, RZ ;  /* 0x00000800d7cf7810 */ /* 0x000fe40007ffe0ff */
[----:B------:R-:W-:Y:S01]  /*3710*/  SEL R3, R3, 0xffffffc0, !P2 ;  /* 0xffffffc003037807 */ /* 0x000fe20005000000 */
[----:B------:R-:W2:Y:S01]  /*3720*/  LDSM.16.M88.4 R40, [R217+0x9800] ;  /* 0x00980000d928783b */ /* 0x000ea20000000200 */
[----:B------:R-:W-:-:S02]  /*3730*/  IADD3 R206, R215, 0x1000, RZ ;  /* 0x00001000d7ce7810 */ /* 0x000fc40007ffe0ff */
[----:B------:R-:W-:Y:S01]  /*3740*/  IADD3 R205, R215, 0x1800, RZ ;  /* 0x00001800d7cd7810 */ /* 0x000fe20007ffe0ff */
[----:B------:R-:W4:Y:S01]  /*3750*/  LDSM.16.M88.4 R36, [R215] ;  /* 0x00000000d724783b */ /* 0x000f220000000200 */
        /* <DEDUP_REMOVED lines=15> */
[----:B------:R-:W2:Y:S01]  /*3850*/  LDSM.16.M88.4 R44, [R211+0x8800] ;  /* 0x00880000d32c783b */ /* 0x000ea20000000200 */
[----:B------:R-:W-:-:S02]  /*3860*/  IADD3 R194, R215, 0x6800, RZ ;  /* 0x00006800d7c27810 */ /* 0x000fc40007ffe0ff */
[C---:B------:R-:W-:Y:S01]  /*3870*/  IADD3 R193, R215.reuse, 0x7000, RZ ;  /* 0x00007000d7c17810 */ /* 0x040fe20007ffe0ff */
[----:B-1----:R-:W-:Y:S01]  /*3880*/  HMMA.16816.F32 R32, R76, R28, RZ ;  /* 0x0000001c4c20723c */ /* 0x002fe200000018ff */
[----:B------:R-:W-:-:S07]  /*3890*/  IADD3 R192, R215, 0x7800, RZ ;  /* 0x00007800d7c07810 */ /* 0x000fce0007ffe0ff */
[C---:B------:R-:W-:Y:S08]  /*38a0*/  HMMA.16816.F32 R28, R76.reuse, R30, RZ ;  /* 0x0000001e4c1c723c */ /* 0x040ff000000018ff */
[C---:B---3--:R-:W-:Y:S08]  /*38b0*/  HMMA.16816.F32 R24, R76.reuse, R20, RZ ;  /* 0x000000144c18723c */ /* 0x048ff000000018ff */
[C---:B-----5:R-:W-:Y:S08]  /*38c0*/  HMMA.16816.F32 R16, R76.reuse, R12, RZ ;  /* 0x0000000c4c10723c */ /* 0x060ff000000018ff */
[C---:B------:R-:W-:Y:S08]  /*38d0*/  HMMA.16816.F32 R20, R76.reuse, R22, RZ ;  /* 0x000000164c14723c */ /* 0x040ff000000018ff */
[C---:B------:R-:W-:Y:S08]  /*38e0*/  HMMA.16816.F32 R12, R76.reuse, R14, RZ ;  /* 0x0000000e4c0c723c */ /* 0x040ff000000018ff */
[C---:B--2---:R-:W-:Y:S08]  /*38f0*/  HMMA.16816.F32 R8, R76.reuse, R40, RZ ;  /* 0x000000284c08723c */ /* 0x044ff000000018ff */
[----:B------:R-:W-:Y:S01]  /*3900*/  HMMA.16816.F32 R76, R76, R42, RZ ;  /* 0x0000002a4c4c723c */ /* 0x000fe200000018ff */
        /* <DEDUP_REMOVED lines=8> */
[C---:B------:R-:W-:Y:S01]  /*3990*/  HMMA.16816.F32 R12, R56.reuse, R66, R12 ;  /* 0x00000042380c723c */ /* 0x040fe2000000180c */
[----:B------:R-:W4:Y:S07]  /*39a0*/  LDSM.16.M88.4 R64, [R204+0x800] ;  /* 0x00080000cc40783b */ /* 0x000f2e0000000200 */
[C---:B------:R-:W-:Y:S08]  /*39b0*/  HMMA.16816.F32 R8, R56.reuse, R60, R8 ;  /* 0x0000003c3808723c */ /* 0x040ff00000001808 */
[----:B------:R-:W-:Y:S01]  /*39c0*/  HMMA.16816.F32 R76, R56, R62, R76 ;  /* 0x0000003e384c723c */ /* 0x000fe2000000184c */
[----:B------:R-:W5:Y:S04]  /*39d0*/  LDSM.16.M88.4 R60, [R204+0x1000] ;  /* 0x00100000cc3c783b */ /* 0x000f680000000200 */
[----:B------:R-:W2:Y:S03]  /*39e0*/  LDSM.16.M88.4 R56, [R204+0x1800] ;  /* 0x00180000cc38783b */ /* 0x000ea60000000200 */
[C---:B------:R-:W-:Y:S08]  /*39f0*/  HMMA.16816.F32 R32, R52.reuse, R48, R32 ;  /* 0x000000303420723c */ /* 0x040ff00000001820 */
[C---:B------:R-:W-:Y:S01]  /*3a00*/  HMMA.16816.F32 R28, R52.reuse, R50, R28 ;  /* 0x00000032341c723c */ /* 0x040fe2000000181c */
[----:B------:R-:W-:Y:S07]  /*3a10*/  LDSM.16.M88.4 R48, [R217+0xa000] ;  /* 0x00a00000d930783b */ /* 0x000fee0000000200 */
[C---:B------:R-:W-:Y:S08]  /*3a20*/  HMMA.16816.F32 R24, R52.reuse, R44, R24 ;  /* 0x0000002c3418723c */ /* 0x040ff00000001818 */
[C---:B------:R-:W-:Y:S01]  /*3a30*/  HMMA.16816.F32 R20, R52.reuse, R46, R20 ;  /* 0x0000002e3414723c */ /* 0x040fe20000001814 */
[----:B------:R-:W-:Y:S07]  /*3a40*/  LDSM.16.M88.4 R44, [R217+0xa800] ;  /* 0x00a80000d92c783b */ /* 0x000fee0000000200 */
[C---:B-1----:R-:W-:Y:S08]  /*3a50*/  HMMA.16816.F32 R16, R52.reuse, R40, R16 ;  /* 0x000000283410723c */ /* 0x042ff00000001810 */
[C---:B------:R-:W-:Y:S01]  /*3a60*/  HMMA.16816.F32 R12, R52.reuse, R42, R12 ;  /* 0x0000002a340c723c */ /* 0x040fe2000000180c */
[----:B------:R-:W-:Y:S07]  /*3a70*/  LDSM.16.M88.4 R40, [R217+0xb000] ;  /* 0x00b00000d928783b */ /* 0x000fee0000000200 */
[C---:B--2---:R-:W-:Y:S08]  /*3a80*/  HMMA.16816.F32 R8, R52.reuse, R36, R8 ;  /* 0x000000243408723c */ /* 0x044ff00000001808 */
[----:B------:R-:W-:Y:S01]  /*3a90*/  HMMA.16816.F32 R76, R52, R38, R76 ;  /* 0x00000026344c723c */ /* 0x000fe2000000184c */
[----:B------:R-:W1:Y:S04]  /*3aa0*/  LDSM.16.M88.4 R52, [R218+0x2000] ;  /* 0x00200000da34783b */ /* 0x000e680000000200 */
[----:B------:R-:W2:Y:S03]  /*3ab0*/  LDSM.16.M88.4 R36, [R217+0xb800] ;  /* 0x00b80000d924783b */ /* 0x000ea60000000200 */
[C---:B---3--:R-:W-:Y:S08]  /*3ac0*/  HMMA.16816.F32 R32, R72.reuse, R68, R32 ;  /* 0x000000444820723c */ /* 0x048ff00000001820 */
[C---:B------:R-:W-:Y:S01]  /*3ad0*/  HMMA.16816.F32 R28, R72.reuse, R70, R28 ;  /* 0x00000046481c723c */ /* 0x040fe2000000181c */
[----:B------:R-:W-:Y:S07]  /*3ae0*/  LDSM.16.M88.4 R68, [R215+0x2000] ;  /* 0x00200000d744783b */ /* 0x000fee0000000200 */
[C---:B----4-:R-:W-:Y:S08]  /*3af0*/  HMMA.16816.F32 R24, R72.reuse, R64, R24 ;  /* 0x000000404818723c */ /* 0x050ff00000001818 */
[C---:B------:R-:W-:Y:S01]  /*3b00*/  HMMA.16816.F32 R20, R72.reuse, R66, R20 ;  /* 0x000000424814723c */ /* 0x040fe20000001814 */
[----:B------:R-:W-:Y:S07]  /*3b10*/  LDSM.16.M88.4 R64, [R215+0x2800] ;  /* 0x00280000d740783b */ /* 0x000fee0000000200 */
[C---:B-----5:R-:W-:Y:S08]  /*3b20*/  HMMA.16816.F32 R16, R72.reuse, R60, R16 ;  /* 0x0000003c4810723c */ /* 0x060ff00000001810 */
[C---:B------:R-:W-:Y:S01]  /*3b30*/  HMMA.16816.F32 R12, R72.reuse, R62, R12 ;  /* 0x0000003e480c723c */ /* 0x040fe2000000180c */
[----:B------:R-:W-:Y:S07]  /*3b40*/  LDSM.16.M88.4 R60, [R215+0x3000] ;  /* 0x00300000d73c783b */ /* 0x000fee0000000200 */
[C---:B------:R-:W-:Y:S08]  /*3b50*/  HMMA.16816.F32 R8, R72.reuse, R56, R8 ;  /* 0x000000384808723c */ /* 0x040ff00000001808 */
[----:B------:R-:W-:Y:S01]  /*3b60*/  HMMA.16816.F32 R76, R72, R58, R76 ;  /* 0x0000003a484c723c */ /* 0x000fe2000000184c */
[----:B------:R-:W3:Y:S04]  /*3b70*/  LDSM.16.M88.4 R72, [R216+0x2000] ;  /* 0x00200000d848783b */ /* 0x000ee80000000200 */
[----:B------:R-:W4:Y:S03]  /*3b80*/  LDSM.16.M88.4 R56, [R215+0x3800] ;  /* 0x00380000d738783b */ /* 0x000f260000000200 */
[C---:B-1----:R-:W-:Y:S08]  /*3b90*/  HMMA.16816.F32 R32, R52.reuse, R48, R32 ;  /* 0x000000303420723c */ /* 0x042ff00000001820 */
[C---:B------:R-:W-:Y:S01]  /*3ba0*/  HMMA.16816.F32 R28, R52.reuse, R50, R28 ;  /* 0x00000032341c723c */ /* 0x040fe2000000181c */
[----:B------:R-:W-:Y:S07]  /*3bb0*/  LDSM.16.M88.4 R48, [R211+0xa000] ;  /* 0x00a00000d330783b */ /* 0x000fee0000000200 */
        /* <DEDUP_REMOVED lines=126> */
[----:B------:R-:W4:Y:S01]  /*43a0*/  LDSM.16.M88.4 R56, [R204+0x7800] ;  /* 0x00780000cc38783b */ /* 0x000f220000000200 */
[----:B------:R-:W-:-:S04]  /*43b0*/  DEPBAR.LE SB0, 0x0 ;  /* 0x000080000000791a */ /* 0x000fc80000000000 */
[C---:B-1----:R-:W-:Y:S08]  /*43c0*/  HMMA.16816.F32 R32, R52.reuse, R48, R32 ;  /* 0x000000303420723c */ /* 0x042ff00000001820 */
[C---:B------:R-:W-:Y:S08]  /*43d0*/  HMMA.16816.F32 R28, R52.reuse, R50, R28 ;  /* 0x00000032341c723c */ /* 0x040ff0000000181c */
[C---:B------:R-:W-:Y:S08]  /*43e0*/  HMMA.16816.F32 R24, R52.reuse, R44, R24 ;  /* 0x0000002c3418723c */ /* 0x040ff00000001818 */
[C---:B------:R-:W-:Y:S08]  /*43f0*/  HMMA.16816.F32 R20, R52.reuse, R46, R20 ;  /* 0x0000002e3414723c */ /* 0x040ff00000001814 */
[C---:B------:R-:W-:Y:S08]  /*4400*/  HMMA.16816.F32 R16, R52.reuse, R40, R16 ;  /* 0x000000283410723c */ /* 0x040ff00000001810 */
[C---:B------:R-:W-:Y:S08]  /*4410*/  HMMA.16816.F32 R12, R52.reuse, R42, R12 ;  /* 0x0000002a340c723c */ /* 0x040ff0000000180c */
[C---:B--2---:R-:W-:Y:S01]  /*4420*/  HMMA.16816.F32 R8, R52.reuse, R36, R8 ;  /* 0x000000243408723c */ /* 0x044fe20000001808 */
[----:B------:R-:W1:Y:S07]  /*4430*/  LDC.U8 R36, c[0x0][0x2d8] ;  /* 0x0000b600ff247b82 */ /* 0x000e6e0000000000 */
[----:B------:R-:W-:Y:S08]  /*4440*/  HMMA.16816.F32 R76, R52, R38, R76 ;  /* 0x00000026344c723c */ /* 0x000ff0000000184c */
[C---:B---3--:R-:W-:Y:S08]  /*4450*/  HMMA.16816.F32 R32, R72.reuse, R68, R32 ;  /* 0x000000444820723c */ /* 0x048ff00000001820 */
[C---:B------:R-:W-:Y:S08]  /*4460*/  HMMA.16816.F32 R28, R72.reuse, R70, R28 ;  /* 0x00000046481c723c */ /* 0x040ff0000000181c */
[C---:B------:R-:W-:Y:S08]  /*4470*/  HMMA.16816.F32 R24, R72.reuse, R64, R24 ;  /* 0x000000404818723c */ /* 0x040ff00000001818 */
[C---:B------:R-:W-:Y:S08]  /*4480*/  HMMA.16816.F32 R20, R72.reuse, R66, R20 ;  /* 0x000000424814723c */ /* 0x040ff00000001814 */
[C---:B------:R-:W-:Y:S08]  /*4490*/  HMMA.16816.F32 R16, R72.reuse, R60, R16 ;  /* 0x0000003c4810723c */ /* 0x040ff00000001810 */
[C---:B------:R-:W-:Y:S08]  /*44a0*/  HMMA.16816.F32 R12, R72.reuse, R62, R12 ;  /* 0x0000003e480c723c */ /* 0x040ff0000000180c */
[C---:B----4-:R-:W-:Y:S08]  /*44b0*/  HMMA.16816.F32 R8, R72.reuse, R56, R8 ;  /* 0x000000384808723c */ /* 0x050ff00000001808 */
[----:B------:R-:W-:Y:S01]  /*44c0*/  HMMA.16816.F32 R76, R72, R58, R76 ;  /* 0x0000003a484c723c */ /* 0x000fe2000000184c */
[----:B------:R-:W-:Y:S06]  /*44d0*/  BAR.SYNC.DEFER_BLOCKING 0x0 ;  /* 0x0000000000007b1d */ /* 0x000fec0000010000 */
[----:B------:R-:W-:Y:S05]  /*44e0*/  @!P0 BRA `(.L_x_312) ;  /* 0x0000084000008947 */ /* 0x000fea0003800000 */
[----:B-1----:R-:W-:Y:S01]  /*44f0*/  UIADD3 UR7, UR6, -0x2, URZ ;  /* 0xfffffffe06077890 */ /* 0x002fe2000fffe03f */
        /* <DEDUP_REMOVED lines=65> */
[C---:B------:R-:W-:Y:S02]  /*4910*/  @!P6 LEA R44, P2, R37.reuse, c[0x0][0x168], 0x1 ;  /* 0x00005a00252cea11 */ /* 0x040fe400078408ff */
        /* <DEDUP_REMOVED lines=63> */
.L_x_314:
[----:B------:R-:W-:Y:S05]  /*4d10*/  BSYNC B0 ;  /* 0x0000000000007941 */ /* 0x000fea0003800000 */
.L_x_313:
[----:B------:R-:W0:Y:S02]  /*4d20*/  LDGDEPBAR ;  /* 0x00000000000079af */ /* 0x000e240000000000 */
.L_x_312:
[----:B-1----:R-:W-:Y:S01]  /*4d30*/  IMAD.U32 R41, RZ, RZ, UR4 ;  /* 0x00000004ff297e24 */ /* 0x002fe2000f8e00ff */
[----:B------:R-:W-:Y:S01]  /*4d40*/  USHF.L.U32 UR36, UR4, 0x1, URZ ;  /* 0x0000000104247899 */ /* 0x000fe2000800063f */
[----:B------:R-:W-:Y:S01]  /*4d50*/  IMAD.WIDE.U32 R236, R166, -0x326172a9, RZ ;  /* 0xcd9e8d57a6ec7825 */ /* 0x000fe200078e00ff */
[----:B------:R-:W-:Y:S01]  /*4d60*/  LOP3.LUT R167, R5, UR34, RZ, 0x3c, !PT ;  /* 0x0000002205a77c12 */ /* 0x000fe2000f8e3cff */
[----:B------:R-:W-:Y:S02]  /*4d70*/  UIADD3 UR31, UR35, -0x4498517b, URZ ;  /* 0xbb67ae85231f7890 */ /* 0x000fe4000fffe03f */
[----:B------:R-:W-:Y:S01]  /*4d80*/  IMAD R41, R41, 0x40, R7 ;  /* 0x0000004029297824 */ /* 0x000fe200078e0207 */
[----:B------:R-:W-:Y:S01]  /*4d90*/  LOP3.LUT R232, R237, R167, RZ, 0x3c, !PT ;  /* 0x000000a7ede87212 */ /* 0x000fe200078e3cff */
[----:B------:R-:W-:Y:S01]  /*4da0*/  IMAD.WIDE.U32 R238, R165, -0x2daee0ad, RZ ;  /* 0xd2511f53a5ee7825 */ /* 0x000fe200078e00ff */
[----:B------:R-:W-:Y:S02]  /*4db0*/  UIADD3 UR5, UR34, -0x61c88647, URZ ;  /* 0x9e3779b922057890 */ /* 0x000fe4000fffe03f */
[C---:B------:R-:W-:Y:S01]  /*4dc0*/  IADD3 R3, R41.reuse, 0x1, RZ ;  /* 0x0000000129037810 */ /* 0x040fe20007ffe0ff */
[----:B------:R-:W-:Y:S01]  /*4dd0*/  IMAD.U32 R5, RZ, RZ, UR36 ;  /* 0x00000024ff057e24 */ /* 0x000fe2000f8e00ff */
[----:B------:R-:W-:Y:S01]  /*4de0*/  IADD3 R6, R41, 0x8, RZ ;  /* 0x0000000829067810 */ /* 0x000fe20007ffe0ff */
[----:B------:R-:W-:Y:S01]  /*4df0*/  IMAD.WIDE.U32 R232, R232, -0x2daee0ad, RZ ;  /* 0xd2511f53e8e87825 */ /* 0x000fe200078e00ff */
[CC--:B------:R-:W-:Y:S01]  /*4e00*/  ISETP.GE.AND P1, PT, R3.reuse, R230.reuse, PT ;  /* 0x000000e60300720c */ /* 0x0c0fe20003f26270 */
[----:B------:R-:W-:Y:S01]  /*4e10*/  UIADD3 UR15, UR34, 0x3c6ef372, URZ ;  /* 0x3c6ef372220f7890 */ /* 0x000fe2000fffe03f */
[-C--:B------:R-:W-:Y:S01]  /*4e20*/  ISETP.GE.AND P5, PT, R3, R223.reuse, PT ;  /* 0x000000df0300720c */ /* 0x080fe20003fa6270 */
[----:B------:R-:W-:Y:S01]  /*4e30*/  UIADD3 UR14, UR35, 0x76cf5d0a, URZ ;  /* 0x76cf5d0a230e7890 */ /* 0x000fe2000fffe03f */
[----:B------:R-:W-:Y:S01]  /*4e40*/  IADD3 R3, R41, 0x9, RZ ;  /* 0x0000000929037810 */ /* 0x000fe20007ffe0ff */
[----:B------:R-:W-:Y:S01]  /*4e50*/  UIADD3 UR12, UR35, 0x32370b8f, URZ ;  /* 0x32370b8f230c7890 */ /* 0x000fe2000fffe03f */
[CC--:B------:R-:W-:Y:S01]  /*4e60*/  ISETP.GE.AND P3, PT, R6.reuse, R230.reuse, PT ;  /* 0x000000e60600720c */ /* 0x0c0fe20003f66270 */
[----:B------:R-:W-:Y:S01]  /*4e70*/  UIADD3 UR13, UR34, -0x255992d5, URZ ;  /* 0xdaa66d2b220d7890 */ /* 0x000fe2000fffe03f */
[-C--:B------:R-:W-:Y:S01]  /*4e80*/  ISETP.GE.AND P2, PT, R6, R223.reuse, PT ;  /* 0x000000df0600720c */ /* 0x080fe20003f46270 */
[----:B------:R-:W-:Y:S01]  /*4e90*/  UIADD3 UR11, UR34, 0x78dde6e4, URZ ;  /* 0x78dde6e4220b7890 */ /* 0x000fe2000fffe03f */
[-C--:B------:R-:W-:Y:S01]  /*4ea0*/  ISETP.GE.AND P4, PT, R3, R230.reuse, PT ;  /* 0x000000e60300720c */ /* 0x080fe20003f86270 */
[----:B------:R-:W-:Y:S01]  /*4eb0*/  UIADD3 UR8, UR35, -0x56f99767, URZ ;  /* 0xa906689923087890 */ /* 0x000fe2000fffe03f */
[C---:B------:R-:W-:Y:S01]  /*4ec0*/  IADD3 R37, R41.reuse, 0x10, RZ ;  /* 0x0000001029257810 */ /* 0x040fe20007ffe0ff */
[----:B------:R-:W-:Y:S01]  /*4ed0*/  UIADD3 UR10, UR35, -0x126145ec, URZ ;  /* 0xed9eba14230a7890 */ /* 0x000fe2000fffe03f */
[----:B------:R-:W-:Y:S01]  /*4ee0*/  IADD3 R7, R41, 0x11, RZ ;  /* 0x0000001129077810 */ /* 0x000fe20007ffe0ff */
[----:B------:R-:W-:Y:S01]  /*4ef0*/  UIADD3 UR7, UR34, -0x4ab325aa, URZ ;  /* 0xb54cda5622077890 */ /* 0x000fe2000fffe03f */
[-C--:B------:R-:W-:Y:S01]  /*4f00*/  ISETP.GE.AND P6, PT, R3, R223.reuse, PT ;  /* 0x000000df0300720c */ /* 0x080fe20003fc6270 */
[----:B------:R-:W-:Y:S01]  /*4f10*/  IMAD.SHL.U32 R212, R4, 0x2, RZ ;  /* 0x0000000204d47824 */ /* 0x000fe200078e00ff */
[----:B------:R-:W-:Y:S01]  /*4f20*/  FSEL R3, R28, -INF , !P3 ;  /* 0xff8000001c037808 */ /* 0x000fe20005800000 */
[----:B------:R-:W-:Y:S01]  /*4f30*/  UIADD3 UR9, UR34, 0x1715609d, URZ ;  /* 0x1715609d22097890 */ /* 0x000fe2000fffe03f */
[----:B------:R-:W-:Y:S01]  /*4f40*/  FSEL R6, R33, -INF , !P1 ;  /* 0xff80000021067808 */ /* 0x000fe20004800000 */
[--C-:B------:R-:W-:Y:S01]  /*4f50*/  IMAD R210, R2, 0x2, R212.reuse ;  /* 0x0000000202d27824 */ /* 0x100fe200078e02d4 */
[----:B------:R-:W-:Y:S01]  /*4f60*/  FSEL R39, R30, -INF , !P2 ;  /* 0xff8000001e277808 */ /* 0x000fe20005000000 */
[C---:B------:R-:W-:Y:S01]  /*4f70*/  IMAD R209, R0.reuse, 0x2, R212 ;  /* 0x0000000200d17824 */ /* 0x040fe200078e02d4 */
[----:B------:R-:W-:Y:S01]  /*4f80*/  FSEL R28, R29, -INF , !P4 ;  /* 0xff8000001d1c7808 */ /* 0x000fe20006000000 */
[----:B------:R-:W-:Y:S01]  /*4f90*/  IMAD R208, R0, 0x2, R210 ;  /* 0x0000000200d07824 */ /* 0x000fe200078e02d2 */
[CC--:B------:R-:W-:Y:S01]  /*4fa0*/  ISETP.GE.AND P1, PT, R37.reuse, R230.reuse, PT ;  /* 0x000000e62500720c */ /* 0x0c0fe20003f26270 */
[----:B------:R-:W-:Y:S01]  /*4fb0*/  LDSM.16.MT88.4 R156, [R212+0x10000] ;  /* 0x01000000d49c783b */ /* 0x000fe20000004200 */
[-C--:B------:R-:W-:Y:S01]  /*4fc0*/  ISETP.GE.AND P3, PT, R37, R223.reuse, PT ;  /* 0x000000df2500720c */ /* 0x080fe20003f66270 */
[----:B------:R-:W-:Y:S01]  /*4fd0*/  UIADD3 UR33, UR35, 0x646e171e, URZ ;  /* 0x646e171e23217890 */ /* 0x000fe2000fffe03f */
[C---:B------:R-:W-:Y:S01]  /*4fe0*/  ISETP.GE.AND P2, PT, R7.reuse, R230, PT ;  /* 0x000000e60700720c */ /* 0x040fe20003f46270 */
[----:B------:R-:W-:Y:S01]  /*4ff0*/  LDSM.16.MT88.4 R48, [R209+0x10000] ;  /* 0x01000000d130783b */ /* 0x000fe20000004200 */
[----:B------:R-:W-:Y:S01]  /*5000*/  ISETP.GE.AND P4, PT, R7, R223, PT ;  /* 0x000000df0700720c */ /* 0x000fe20003f86270 */
[----:B------:R-:W-:Y:S01]  /*5010*/  UIADD3 UR36, UR36, 0x1, URZ ;  /* 0x0000000124247890 */ /* 0x000fe2000fffe03f */
[----:B------:R-:W-:Y:S01]  /*5020*/  FSEL R38, R31, -INF , !P6 ;  /* 0xff8000001f267808 */ /* 0x000fe20007000000 */
[----:B------:R-:W-:Y:S01]  /*5030*/  LDSM.16.MT88.4 R56, [R208+0x10000] ;  /* 0x01000000d038783b */ /* 0x000fe20000004200 */
[----:B------:R-:W-:-:S02]  /*5040*/  IADD3 R7, R41, 0x18, RZ ;  /* 0x0000001829077810 */ /* 0x000fc40007ffe0ff */
[CC--:B------:R-:W-:Y:S01]  /*5050*/  ISETP.GE.AND P6, PT, R41.reuse, R230.reuse, PT ;  /* 0x000000e62900720c */ /* 0x0c0fe20003fc6270 */
[----:B------:R-:W-:Y:S01]  /*5060*/  LDSM.16.MT88.4 R64, [R212+0x12000] ;  /* 0x01200000d440783b */ /* 0x000fe20000004200 */
[----:B------:R-:W-:Y:S02]  /*5070*/  FSEL R24, R24, -INF , !P1 ;  /* 0xff80000018187808 */ /* 0x000fe40004800000 */
[----:B------:R-:W-:Y:S01]  /*5080*/  FSEL R26, R26, -INF , !P3 ;  /* 0xff8000001a1a7808 */ /* 0x000fe20005800000 */
[----:B------:R-:W-:Y:S01]  /*5090*/  LDSM.16.MT88.4 R72, [R210+0x12000] ;  /* 0x01200000d248783b */ /* 0x000fe20000004200 */
[----:B------:R-:W-:Y:S02]  /*50a0*/  IADD3 R29, R41, 0x19, RZ ;  /* 0x00000019291d7810 */ /* 0x000fe40007ffe0ff */
[C---:B------:R-:W-:Y:S01]  /*50b0*/  ISETP.GE.AND P1, PT, R7.reuse, R230, PT ;  /* 0x000000e60700720c */ /* 0x040fe20003f26270 */
[----:B------:R-:W-:Y:S01]  /*50c0*/  LDSM.16.MT88.4 R80, [R209+0x12000] ;  /* 0x01200000d150783b */ /* 0x000fe20000004200 */
[----:B------:R-:W-:-:S02]  /*50d0*/  ISETP.GE.AND P3, PT, R7, R223, PT ;  /* 0x000000df0700720c */ /* 0x000fc40003f66270 */
[----:B------:R-:W-:Y:S01]  /*50e0*/  FSEL R7, R32, -INF , !P6 ;  /* 0xff80000020077808 */ /* 0x000fe20007000000 */
[----:B------:R-:W-:Y:S01]  /*50f0*/  LDSM.16.MT88.4 R88, [R208+0x12000] ;  /* 0x01200000d058783b */ /* 0x000fe20000004200 */
[----:B------:R-:W-:Y:S02]  /*5100*/  FSEL R25, R25, -INF , !P2 ;  /* 0xff80000019197808 */ /* 0x000fe40005000000 */
[C---:B------:R-:W-:Y:S01]  /*5110*/  ISETP.GE.AND P6, PT, R29.reuse, R230, PT ;  /* 0x000000e61d00720c */ /* 0x040fe20003fc6270 */
[----:B------:R-:W-:Y:S01]  /*5120*/  LDSM.16.MT88.4 R96, [R212+0x14000] ;  /* 0x01400000d460783b */ /* 0x000fe20000004200 */
[----:B------:R-:W-:Y:S02]  /*5130*/  ISETP.GE.AND P2, PT, R29, R223, PT ;  /* 0x000000df1d00720c */ /* 0x000fe40003f46270 */
[----:B------:R-:W-:Y:S01]  /*5140*/  FMNMX.FTZ R29, R7, R6, !PT ;  /* 0x00000006071d7209 */ /* 0x000fe20007810000 */
[----:B------:R-:W-:Y:S01]  /*5150*/  LDSM.16.MT88.4 R104, [R210+0x14000] ;  /* 0x01400000d268783b */ /* 0x000fe20000004200 */
[----:B------:R-:W-:-:S02]  /*5160*/  FSEL R27, R27, -INF , !P4 ;  /* 0xff8000001b1b7808 */ /* 0x000fc40006000000 */
[----:B------:R-:W-:Y:S01]  /*5170*/  FMNMX.FTZ R29, R3, R29, !PT ;  /* 0x0000001d031d7209 */ /* 0x000fe20007810000 */
[----:B------:R-:W-:Y:S01]  /*5180*/  LDSM.16.MT88.4 R112, [R209+0x14000] ;  /* 0x01400000d170783b */ /* 0x000fe20000004200 */
[C---:B------:R-:W-:Y:S02]  /*5190*/  ISETP.GE.AND P4, PT, R41.reuse, R223, PT ;  /* 0x000000df2900720c */ /* 0x040fe40003f86270 */
[----:B------:R-:W-:Y:S01]  /*51a0*/  FMNMX.FTZ R29, R28, R29, !PT ;  /* 0x0000001d1c1d7209 */ /* 0x000fe20007810000 */
[----:B------:R-:W-:Y:S01]  /*51b0*/  LDSM.16.MT88.4 R120, [R208+0x14000] ;  /* 0x01400000d078783b */ /* 0x000fe20000004200 */
[----:B------:R-:W-:Y:S02]  /*51c0*/  FSEL R40, R34, -INF , !P4 ;  /* 0xff80000022287808 */ /* 0x000fe40006000000 */
[----:B------:R-:W-:Y:S01]  /*51d0*/  FMNMX.FTZ R34, R24, R29, !PT ;  /* 0x0000001d18227209 */ /* 0x000fe20007810000 */
[----:B------:R-:W-:Y:S01]  /*51e0*/  LDSM.16.MT88.4 R128, [R212+0x16000] ;  /* 0x01600000d480783b */ /* 0x000fe20000004200 */
[----:B------:R-:W-:-:S02]  /*51f0*/  IADD3 R30, R41, 0x20, RZ ;  /* 0x00000020291e7810 */ /* 0x000fc40007ffe0ff */
[----:B------:R-:W-:Y:S01]  /*5200*/  FSEL R20, R20, -INF , !P1 ;  /* 0xff80000014147808 */ /* 0x000fe20004800000 */
[----:B------:R-:W-:Y:S01]  /*5210*/  LDSM.16.MT88.4 R136, [R210+0x16000] ;  /* 0x01600000d288783b */ /* 0x000fe20000004200 */
[----:B------:R-:W-:Y:S02]  /*5220*/  FMNMX.FTZ R34, R25, R34, !PT ;  /* 0x0000002219227209 */ /* 0x000fe40007810000 */
[----:B------:R-:W-:Y:S01]  /*5230*/  FSEL R37, R35, -INF , !P5 ;  /* 0xff80000023257808 */ /* 0x000fe20006800000 */
[----:B------:R-:W-:Y:S01]  /*5240*/  LDSM.16.MT88.4 R140, [R209+0x16000] ;  /* 0x01600000d18c783b */ /* 0x000fe20000004200 */
[----:B------:R-:W-:Y:S02]  /*5250*/  IADD3 R43, R41, 0x21, RZ ;  /* 0x00000021292b7810 */ /* 0x000fe40007ffe0ff */
[----:B------:R-:W-:Y:S02]  /*5260*/  ISETP.GE.AND P5, PT, R30, R230, PT ;  /* 0x000000e61e00720c */ /* 0x000fe40003fa6270 */
[----:B------:R-:W-:-:S02]  /*5270*/  FSEL R21, R21, -INF , !P6 ;  /* 0xff80000015157808 */ /* 0x000fc40007000000 */
[----:B------:R-:W-:Y:S02]  /*5280*/  FMNMX.FTZ R34, R20, R34, !PT ;  /* 0x0000002214227209 */ /* 0x000fe40007810000 */
[----:B------:R-:W-:Y:S02]  /*5290*/  IADD3 R42, R41, 0x28, RZ ;  /* 0x00000028292a7810 */ /* 0x000fe40007ffe0ff */
[----:B------:R-:W-:Y:S02]  /*52a0*/  ISETP.GE.AND P6, PT, R43, R230, PT ;  /* 0x000000e62b00720c */ /* 0x000fe40003fc6270 */
[----:B------:R-:W-:Y:S02]  /*52b0*/  FSEL R182, R16, -INF , !P5 ;  /* 0xff80000010b67808 */ /* 0x000fe40006800000 */
[----:B------:R-:W-:Y:S02]  /*52c0*/  FMNMX.FTZ R34, R21, R34, !PT ;  /* 0x0000002215227209 */ /* 0x000fe40007810000 */
[----:B------:R-:W-:-:S02]  /*52d0*/  IADD3 R33, R41, 0x29, RZ ;  /* 0x0000002929217810 */ /* 0x000fc40007ffe0ff */
[----:B------:R-:W-:Y:S02]  /*52e0*/  ISETP.GE.AND P4, PT, R42, R230, PT ;  /* 0x000000e62a00720c */ /* 0x000fe40003f86270 */
[----:B------:R-:W-:Y:S02]  /*52f0*/  FSEL R183, R17, -INF , !P6 ;  /* 0xff80000011b77808 */ /* 0x000fe40007000000 */
[----:B------:R-:W-:Y:S02]  /*5300*/  FMNMX.FTZ R17, R182, R34, !PT ;  /* 0x00000022b6117209 */ /* 0x000fe40007810000 */
[----:B------:R-:W-:Y:S02]  /*5310*/  IADD3 R32, R41, 0x30, RZ ;  /* 0x0000003029207810 */ /* 0x000fe40007ffe0ff */
[----:B------:R-:W-:Y:S02]  /*5320*/  ISETP.GE.AND P5, PT, R33, R230, PT ;  /* 0x000000e62100720c */ /* 0x000fe40003fa6270 */
[----:B------:R-:W-:-:S02]  /*5330*/  FMNMX.FTZ R16, R40, R37, !PT ;  /* 0x0000002528107209 */ /* 0x000fc40007810000 */
[----:B------:R-:W-:Y:S02]  /*5340*/  FSEL R184, R12, -INF , !P4 ;  /* 0xff8000000cb87808 */ /* 0x000fe40006000000 */
[----:B------:R-:W-:Y:S02]  /*5350*/  FMNMX.FTZ R12, R183, R17, !PT ;  /* 0x00000011b70c7209 */ /* 0x000fe40007810000 */
[----:B------:R-:W-:Y:S02]  /*5360*/  ISETP.GE.AND P4, PT, R32, R230, PT ;  /* 0x000000e62000720c */ /* 0x000fe40003f86270 */
[----:B------:R-:W-:Y:S02]  /*5370*/  FSEL R185, R13, -INF , !P5 ;  /* 0xff8000000db97808 */ /* 0x000fe40006800000 */
[----:B------:R-:W-:Y:S02]  /*5380*/  FMNMX.FTZ R13, R39, R16, !PT ;  /* 0x00000010270d7209 */ /* 0x000fe40007810000 */
[----:B------:R-:W-:-:S02]  /*5390*/  IADD3 R31, R41, 0x31, RZ ;  /* 0x00000031291f7810 */ /* 0x000fc40007ffe0ff */
[----:B------:R-:W-:Y:S02]  /*53a0*/  FMNMX.FTZ R12, R184, R12, !PT ;  /* 0x0000000cb80c7209 */ /* 0x000fe40007810000 */
[----:B------:R-:W-:Y:S02]  /*53b0*/  FSEL R191, R8, -INF , !P4 ;  /* 0xff80000008bf7808 */ /* 0x000fe40006000000 */
[----:B------:R-:W-:Y:S02]  /*53c0*/  FMNMX.FTZ R8, R38, R13, !PT ;  /* 0x0000000d26087209 */ /* 0x000fe40007810000 */
[----:B------:R-:W-:Y:S02]  /*53d0*/  ISETP.GE.AND P1, PT, R30, R223, PT ;  /* 0x000000df1e00720c */ /* 0x000fe40003f26270 */
[----:B------:R-:W-:Y:S02]  /*53e0*/  ISETP.GE.AND P6, PT, R31, R230, PT ;  /* 0x000000e61f00720c */ /* 0x000fe40003fc6270 */
[----:B------:R-:W-:-:S02]  /*53f0*/  IADD3 R30, R41, 0x38, RZ ;  /* 0x00000038291e7810 */ /* 0x000fc40007ffe0ff */
[----:B------:R-:W-:Y:S02]  /*5400*/  FMNMX.FTZ R12, R185, R12, !PT ;  /* 0x0000000cb90c7209 */ /* 0x000fe40007810000 */
[----:B------:R-:W-:Y:S02]  /*5410*/  FMNMX.FTZ R8, R26, R8, !PT ;  /* 0x000000081a087209 */ /* 0x000fe40007810000 */
[----:B------:R-:W-:Y:S02]  /*5420*/  FSEL R190, R9, -INF , !P6 ;  /* 0xff80000009be7808 */ /* 0x000fe40007000000 */
        /* <DEDUP_REMOVED lines=8> */
[----:B------:R-:W-:-:S02]  /*54b0*/  FSEL R23, R23, -INF , !P2 ;  /* 0xff80000017177808 */ /* 0x000fc40005000000 */
[----:B------:R-:W-:Y:S02]  /*54c0*/  FMNMX.FTZ R8, R22, R8, !PT ;  /* 0x0000000816087209 */ /* 0x000fe40007810000 */
[----:B------:R-:W-:Y:S02]  /*54d0*/  FSEL R34, R77, -INF , !P4 ;  /* 0xff8000004d227808 */ /* 0x000fe40006000000 */
[----:B------:R-:W-:Y:S02]  /*54e0*/  FMNMX.FTZ R9, R35, R9, !PT ;  /* 0x0000000923097209 */ /* 0x000fe40007810000 */
[----:B------:R-:W-:Y:S02]  /*54f0*/  ISETP.GE.AND P2, PT, R43, R223, PT ;  /* 0x000000df2b00720c */ /* 0x000fe40003f46270 */
[----:B------:R-:W-:Y:S02]  /*5500*/  FSEL R186, R18, -INF , !P1 ;  /* 0xff80000012ba7808 */ /* 0x000fe40004800000 */
[----:B------:R-:W-:-:S02]  /*5510*/  FMNMX.FTZ R8, R23, R8, !PT ;  /* 0x0000000817087209 */ /* 0x000fc40007810000 */
[----:B------:R-:W-:Y:S02]  /*5520*/  FMNMX.FTZ R164, R34, R9, !PT ;  /* 0x0000000922a47209 */ /* 0x000fe40007810000 */
[-C--:B------:R-:W-:Y:S02]  /*5530*/  ISETP.GE.AND P1, PT, R42, R223.reuse, PT ;  /* 0x000000df2a00720c */ /* 0x080fe40003f26270 */
[----:B------:R-:W-:Y:S02]  /*5540*/  FSEL R187, R19, -INF , !P2 ;  /* 0xff80000013bb7808 */ /* 0x000fe40005000000 */
[----:B------:R-:W-:Y:S01]  /*5550*/  FMNMX.FTZ R9, R186, R8, !PT ;  /* 0x00000008ba097209 */ /* 0x000fe20007810000 */
[----:B------:R-:W-:Y:S01]  /*5560*/  LDSM.16.MT88.4 R16, [R212+0x10800] ;  /* 0x01080000d410783b */ /* 0x000fe20000004200 */
[----:B------:R-:W-:Y:S02]  /*5570*/  ISETP.GE.AND P2, PT, R33, R223, PT ;  /* 0x000000df2100720c */ /* 0x000fe40003f46270 */
[----:B------:R-:W-:Y:S01]  /*5580*/  FSEL R189, R14, -INF , !P1 ;  /* 0xff8000000ebd7808 */ /* 0x000fe20004800000 */
[----:B------:R-:W1:Y:S01]  /*5590*/  SHFL.BFLY PT, R8, R164, 0x2, 0x1f ;  /* 0x0c401f00a4087f89 */ /* 0x000e6200000e0000 */
[----:B------:R-:W-:-:S02]  /*55a0*/  FMNMX.FTZ R9, R187, R9, !PT ;  /* 0x00000009bb097209 */ /* 0x000fc40007810000 */
[----:B------:R-:W-:Y:S02]  /*55b0*/  ISETP.GE.AND P1, PT, R32, R223, PT ;  /* 0x000000df2000720c */ /* 0x000fe40003f26270 */
[----:B------:R-:W-:Y:S02]  /*55c0*/  FSEL R188, R15, -INF , !P2 ;  /* 0xff8000000fbc7808 */ /* 0x000fe40005000000 */
[----:B------:R-:W-:Y:S02]  /*55d0*/  FMNMX.FTZ R9, R189, R9, !PT ;  /* 0x00000009bd097209 */ /* 0x000fe40007810000 */
[----:B------:R-:W-:Y:S02]  /*55e0*/  ISETP.GE.AND P2, PT, R31, R223, PT ;  /* 0x000000df1f00720c */ /* 0x000fe40003f46270 */
[----:B------:R-:W-:Y:S02]  /*55f0*/  FSEL R32, R10, -INF , !P1 ;  /* 0xff8000000a207808 */ /* 0x000fe40004800000 */
[----:B------:R-:W-:-:S02]  /*5600*/  FMNMX.FTZ R9, R188, R9, !PT ;  /* 0x00000009bc097209 */ /* 0x000fc40007810000 */
[----:B------:R-:W-:Y:S02]  /*5610*/  ISETP.GE.AND P1, PT, R30, R223, PT ;  /* 0x000000df1e00720c */ /* 0x000fe40003f26270 */
[----:B------:R-:W-:Y:S02]  /*5620*/  FSEL R31, R11, -INF , !P2 ;  /* 0xff8000000b1f7808 */ /* 0x000fe40005000000 */
[----:B------:R-:W-:Y:S02]  /*5630*/  FMNMX.FTZ R9, R32, R9, !PT ;  /* 0x0000000920097209 */ /* 0x000fe40007810000 */
[----:B------:R-:W-:Y:S02]  /*5640*/  ISETP.GE.AND P2, PT, R29, R223, PT ;  /* 0x000000df1d00720c */ /* 0x000fe40003f46270 */
[----:B------:R-:W-:Y:S02]  /*5650*/  FSEL R30, R78, -INF , !P1 ;  /* 0xff8000004e1e7808 */ /* 0x000fe40004800000 */
[----:B------:R-:W-:-:S02]  /*5660*/  FMNMX.FTZ R9, R31, R9, !PT ;  /* 0x000000091f097209 */ /* 0x000fc40007810000 */
[----:B------:R-:W-:Y:S02]  /*5670*/  FSEL R29, R79, -INF , !P2 ;  /* 0xff8000004f1d7808 */ /* 0x000fe40005000000 */
[----:B------:R-:W-:Y:S02]  /*5680*/  FMNMX.FTZ R9, R30, R9, !PT ;  /* 0x000000091e097209 */ /* 0x000fe40007810000 */
[----:B-1----:R-:W-:Y:S02]  /*5690*/  FMNMX.FTZ R164, R164, R8, !PT ;  /* 0x00000008a4a47209 */ /* 0x002fe40007810000 */
[----:B------:R-:W-:Y:S02]  /*56a0*/  FMNMX.FTZ R8, R29, R9, !PT ;  /* 0x000000091d087209 */ /* 0x000fe40007810000 */
[----:B------:R-:W-:Y:S01]  /*56b0*/  LOP3.LUT R5, R239, UR35, R5, 0x96, !PT ;  /* 0x00000023ef057c12 */ /* 0x000fe2000f8e9605 */
[----:B------:R-:W1:Y:S01]  /*56c0*/  SHFL.BFLY PT, R10, R164, 0x1, 0x1f ;  /* 0x0c201f00a40a7f89 */ /* 0x000e6200000e0000 */
[----:B------:R-:W-:-:S02]  /*56d0*/  LOP3.LUT R234, R233, UR31, R238, 0x96, !PT ;  /* 0x0000001fe9ea7c12 */ /* 0x000fc4000f8e96ee */
[----:B------:R-:W-:Y:S01]  /*56e0*/  PRMT R233, R36, 0x7054, R36 ;  /* 0x0000705424e97816 */ /* 0x000fe20000000024 */
[----:B------:R-:W2:Y:S01]  /*56f0*/  SHFL.BFLY PT, R9, R8, 0x2, 0x1f ;  /* 0x0c401f0008097f89 */ /* 0x000ea200000e0000 */
[----:B------:R-:W-:-:S04]  /*5700*/  IMAD.WIDE.U32 R12, R5, -0x326172a9, RZ ;  /* 0xcd9e8d57050c7825 */ /* 0x000fc800078e00ff */
[----:B------:R-:W-:Y:S01]  /*5710*/  IMAD.WIDE.U32 R234, R234, -0x326172a9, RZ ;  /* 0xcd9e8d57eaea7825 */ /* 0x000fe200078e00ff */
[----:B------:R-:W-:-:S04]  /*5720*/  LOP3.LUT R5, R13, UR5, R236, 0x96, !PT ;  /* 0x000000050d057c12 */ /* 0x000fc8000f8e96ec */
[----:B------:R-:W-:-:S05]  /*5730*/  LOP3.LUT R12, R235, UR15, R12, 0x96, !PT ;  /* 0x0000000feb0c7c12 */ /* 0x000fca000f8e960c */
[----:B------:R-:W-:Y:S01]  /*5740*/  IMAD.WIDE.U32 R12, R12, -0x2daee0ad, RZ ;  /* 0xd2511f530c0c7825 */ /* 0x000fe200078e00ff */
[----:B-1----:R-:W-:-:S03]  /*5750*/  FMNMX.FTZ R164, R164, R10, !PT ;  /* 0x0000000aa4a47209 */ /* 0x002fc60007810000 */
[----:B------:R-:W-:Y:S01]  /*5760*/  IMAD.WIDE.U32 R10, R5, -0x2daee0ad, RZ ;  /* 0xd2511f53050a7825 */ /* 0x000fe200078e00ff */
[----:B--2---:R-:W-:-:S03]  /*5770*/  FMNMX.FTZ R8, R8, R9, !PT ;  /* 0x0000000908087209 */ /* 0x004fc60007810000 */
[C---:B------:R-:W-:Y:S01]  /*5780*/  FMUL.FTZ R33, R164.reuse, c[0x0][0x23c] ;  /* 0x00008f00a4217a20 */ /* 0x040fe20000410000 */
[----:B------:R-:W-:Y:S02]  /*5790*/  FSETP.NEU.FTZ.AND P1, PT, R164, -INF , PT ;  /* 0xff800000a400780b */ /* 0x000fe40003f3d000 */
[----:B------:R-:W-:Y:S01]  /*57a0*/  LOP3.LUT R9, R11, UR14, R232, 0x96, !PT ;  /* 0x0000000e0b097c12 */ /* 0x000fe2000f8e96e8 */
[----:B------:R-:W1:Y:S01]  /*57b0*/  SHFL.BFLY PT, R5, R8, 0x1, 0x1f ;  /* 0x0c201f0008057f89 */ /* 0x000e6200000e0000 */
[----:B------:R-:W-:Y:S02]  /*57c0*/  LOP3.LUT R10, R13, UR12, R10, 0x96, !PT ;  /* 0x0000000c0d0a7c12 */ /* 0x000fe4000f8e960a */
[----:B------:R-:W-:Y:S01]  /*57d0*/  FSEL R33, R33, RZ, P1 ;  /* 0x000000ff21217208 */ /* 0x000fe20000800000 */
[----:B------:R-:W-:-:S04]  /*57e0*/  IMAD.WIDE.U32 R14, R9, -0x326172a9, RZ ;  /* 0xcd9e8d57090e7825 */ /* 0x000fc800078e00ff */
[----:B------:R-:W-:-:S04]  /*57f0*/  IMAD.WIDE.U32 R10, R10, -0x326172a9, RZ ;  /* 0xcd9e8d570a0a7825 */ /* 0x000fc800078e00ff */
[--C-:B------:R-:W-:Y:S01]  /*5800*/  FFMA.FTZ R177, R7, c[0x0][0x23c], -R33.reuse ;  /* 0x00008f0007b17a23 */ /* 0x100fe20000010821 */
[----:B------:R-:W-:Y:S01]  /*5810*/  LOP3.LUT R7, R15, UR13, R234, 0x96, !PT ;  /* 0x0000000d0f077c12 */ /* 0x000fe2000f8e96ea */
[--C-:B------:R-:W-:Y:S01]  /*5820*/  FFMA.FTZ R176, R6, c[0x0][0x23c], -R33.reuse ;  /* 0x00008f0006b07a23 */ /* 0x100fe20000010821 */
[----:B------:R-:W-:Y:S01]  /*5830*/  LOP3.LUT R6, R11, UR11, R14, 0x96, !PT ;  /* 0x0000000b0b067c12 */ /* 0x000fe2000f8e960e */
[----:B------:R-:W-:Y:S02]  /*5840*/  FFMA.FTZ R175, R3, c[0x0][0x23c], -R33 ;  /* 0x00008f0003af7a23 */ /* 0x000fe40000010821 */
[----:B------:R-:W-:Y:S01]  /*5850*/  IMAD.WIDE.U32 R14, R7, -0x2daee0ad, RZ ;  /* 0xd2511f53070e7825 */ /* 0x000fe200078e00ff */
[----:B------:R-:W-:Y:S03]  /*5860*/  MUFU.EX2 R177, R177 ;  /* 0x000000b100b17308 */ /* 0x000fe60000000800 */
[----:B------:R-:W-:Y:S01]  /*5870*/  IMAD.WIDE.U32 R6, R6, -0x2daee0ad, RZ ;  /* 0xd2511f5306067825 */ /* 0x000fe200078e00ff */
[----:B-1----:R-:W-:-:S03]  /*5880*/  FMNMX.FTZ R3, R8, R5, !PT ;  /* 0x0000000508037209 */ /* 0x002fc60007810000 */
[--C-:B------:R-:W-:Y:S01]  /*5890*/  FFMA.FTZ R171, R28, c[0x0][0x23c], -R33.reuse ;  /* 0x00008f001cab7a23 */ /* 0x100fe20000010821 */
[----:B------:R-:W-:Y:S01]  /*58a0*/  LOP3.LUT R5, R7, UR8, R14, 0x96, !PT ;  /* 0x0000000807057c12 */ /* 0x000fe2000f8e960e */
[----:B------:R-:W-:Y:S01]  /*58b0*/  MUFU.EX2 R176, R176 ;  /* 0x000000b000b07308 */ /* 0x000fe20000000800 */
[C---:B------:R-:W-:Y:S01]  /*58c0*/  FMUL.FTZ R7, R3.reuse, c[0x0][0x23c] ;  /* 0x00008f0003077a20 */ /* 0x040fe20000410000 */
[----:B------:R-:W-:Y:S01]  /*58d0*/  FSETP.NEU.FTZ.AND P1, PT, R3, -INF , PT ;  /* 0xff8000000300780b */ /* 0x000fe20003f3d000 */
[----:B------:R-:W-:Y:S01]  /*58e0*/  FFMA.FTZ R169, R20, c[0x0][0x23c], -R33 ;  /* 0x00008f0014a97a23 */ /* 0x000fe20000010821 */
[----:B------:R-:W-:Y:S01]  /*58f0*/  LOP3.LUT R8, R15, UR10, R12, 0x96, !PT ;  /* 0x0000000a0f087c12 */ /* 0x000fe2000f8e960c */
[----:B------:R-:W-:Y:S01]  /*5900*/  IMAD.WIDE.U32 R14, R5, -0x326172a9, RZ ;  /* 0xcd9e8d57050e7825 */ /* 0x000fe200078e00ff */
[----:B------:R-:W-:Y:S02]  /*5910*/  FSEL R28, R7, RZ, P1 ;  /* 0x000000ff071c7208 */ /* 0x000fe40000800000 */
[----:B------:R-:W-:Y:S01]  /*5920*/  MUFU.EX2 R175, R175 ;  /* 0x000000af00af7308 */ /* 0x000fe20000000800 */
[----:B------:R-:W-:Y:S01]  /*5930*/  IMAD.WIDE.U32 R8, R8, -0x326172a9, RZ ;  /* 0xcd9e8d5708087825 */ /* 0x000fe200078e00ff */
[----:B------:R-:W-:-:S02]  /*5940*/  LOP3.LUT R12, R14, 0xffff, RZ, 0xc0, !PT ;  /* 0x0000ffff0e0c7812 */ /* 0x000fc400078ec0ff */
[----:B------:R-:W-:Y:S01]  /*5950*/  LOP3.LUT R11, R14, 0xff, RZ, 0xc0, !PT ;  /* 0x000000ff0e0b7812 */ /* 0x000fe200078ec0ff */
[----:B------:R-:W-:Y:S01]  /*5960*/  FFMA.FTZ R179, R39, c[0x0][0x23c], -R28 ;  /* 0x00008f0027b37a23 */ /* 0x000fe2000001081c */
[----:B------:R-:W-:Y:S01]  /*5970*/  LOP3.LUT R5, R15, UR7, R8, 0x96, !PT ;  /* 0x000000070f057c12 */ /* 0x000fe2000f8e9608 */
[----:B------:R-:W-:Y:S01]  /*5980*/  FFMA.FTZ R172, R38, c[0x0][0x23c], -R28 ;  /* 0x00008f0026ac7a23 */ /* 0x000fe2000001081c */
[----:B------:R-:W-:Y:S01]  /*5990*/  SHF.R.U32.HI R8, RZ, 0x10, R14 ;  /* 0x00000010ff087819 */ /* 0x000fe2000001160e */
[----:B------:R-:W-:Y:S01]  /*59a0*/  FFMA.FTZ R174, R40, c[0x0][0x23c], -R28 ;  /* 0x00008f0028ae7a23 */ /* 0x000fe2000001081c */
[----:B------:R-:W-:Y:S01]  /*59b0*/  SHF.R.U32.HI R12, RZ, 0x8, R12 ;  /* 0x00000008ff0c7819 */ /* 0x000fe2000001160c */
[----:B------:R-:W-:Y:S01]  /*59c0*/  FFMA.FTZ R181, R37, c[0x0][0x23c], -R28 ;  /* 0x00008f0025b57a23 */ /* 0x000fe2000001081c */
[----:B------:R-:W-:Y:S01]  /*59d0*/  MUFU.EX2 R179, R179 ;  /* 0x000000b300b37308 */ /* 0x000fe20000000800 */
[----:B------:R-:W-:Y:S01]  /*59e0*/  LOP3.LUT R8, R8, 0xff, RZ, 0xc0, !PT ;  /* 0x000000ff08087812 */ /* 0x000fe200078ec0ff */
[----:B------:R-:W1:Y:S01]  /*59f0*/  LDSM.16.MT88.4 R40, [R210+0x10000] ;  /* 0x01000000d228783b */ /* 0x000e620000004200 */
[----:B------:R-:W-:Y:S01]  /*5a00*/  SHF.R.U32.HI R7, RZ, 0x18, R14 ;  /* 0x00000018ff077819 */ /* 0x000fe2000001160e */
[--C-:B------:R-:W-:Y:S01]  /*5a10*/  FFMA.FTZ R173, R24, c[0x0][0x23c], -R33.reuse ;  /* 0x00008f0018ad7a23 */ /* 0x100fe20000010821 */
[----:B------:R-:W-:Y:S01]  /*5a20*/  LOP3.LUT R0, R5, 0xffff, RZ, 0xc0, !PT ;  /* 0x0000ffff05007812 */ /* 0x000fe200078ec0ff */
[----:B------:R-:W-:Y:S01]  /*5a30*/  FFMA.FTZ R170, R25, c[0x0][0x23c], -R33 ;  /* 0x00008f0019aa7a23 */ /* 0x000fe20000010821 */
[----:B------:R-:W-:Y:S01]  /*5a40*/  SHF.R.U32.HI R145, RZ, 0x10, R5 ;  /* 0x00000010ff917819 */ /* 0x000fe20000011605 */
[----:B------:R-:W2:Y:S01]  /*5a50*/  MUFU.EX2 R172, R172 ;  /* 0x000000ac00ac7308 */ /* 0x000ea20000000800 */
[----:B------:R-:W-:Y:S01]  /*5a60*/  PRMT R4, R11, 0x5410, R12 ;  /* 0x000054100b047816 */ /* 0x000fe2000000000c */
[--C-:B------:R-:W-:Y:S01]  /*5a70*/  FFMA.FTZ R168, R22, c[0x0][0x23c], -R28.reuse ;  /* 0x00008f0016a87a23 */ /* 0x100fe2000001081c */
[----:B------:R-:W-:Y:S01]  /*5a80*/  PRMT R2, R8, 0x5410, R7 ;  /* 0x0000541008027816 */ /* 0x000fe20000000007 */
[----:B------:R-:W-:Y:S01]  /*5a90*/  FFMA.FTZ R180, R26, c[0x0][0x23c], -R28 ;  /* 0x00008f001ab47a23 */ /* 0x000fe2000001081c */
[----:B------:R-:W-:Y:S01]  /*5aa0*/  LOP3.LUT R12, R9, UR9, R10, 0x96, !PT ;  /* 0x00000009090c7c12 */ /* 0x000fe2000f8e960a */
[--C-:B------:R-:W-:Y:S01]  /*5ab0*/  HSET2.LE.AND R4, R4, R233.reuse, PT ;  /* 0x000000e904047233 */ /* 0x100fe20003803000 */
[----:B------:R-:W-:Y:S01]  /*5ac0*/  LOP3.LUT R144, R5, 0xff, RZ, 0xc0, !PT ;  /* 0x000000ff05907812 */ /* 0x000fe200078ec0ff */
[----:B------:R-:W-:Y:S01]  /*5ad0*/  MUFU.EX2 R174, R174 ;  /* 0x000000ae00ae7308 */ /* 0x000fe20000000800 */
[----:B------:R-:W3:Y:S01]  /*5ae0*/  LDSM.16.MT88.4 R8, [R208+0x16000] ;  /* 0x01600000d008783b */ /* 0x000ee20000004200 */
[----:B------:R-:W-:Y:S01]  /*5af0*/  SHF.R.U32.HI R5, RZ, 0x18, R5 ;  /* 0x00000018ff057819 */ /* 0x000fe20000011605 */
[----:B------:R-:W-:Y:S01]  /*5b00*/  HSET2.LE.AND R2, R2, R233, PT ;  /* 0x000000e902027233 */ /* 0x000fe20003803000 */
[----:B------:R-:W-:Y:S01]  /*5b10*/  SHF.R.U32.HI R0, RZ, 0x8, R0 ;  /* 0x00000008ff007819 */ /* 0x000fe20000011600 */
[----:B------:R-:W-:Y:S01]  /*5b20*/  IMAD.WIDE.U32 R12, R12, -0x2daee0ad, RZ ;  /* 0xd2511f530c0c7825 */ /* 0x000fe200078e00ff */
[----:B------:R-:W-:-:S02]  /*5b30*/  LOP3.LUT R145, R145, 0xff, RZ, 0xc0, !PT ;  /* 0x000000ff91917812 */ /* 0x000fc400078ec0ff */
[----:B------:R-:W4:Y:S01]  /*5b40*/  MUFU.EX2 R181, R181 ;  /* 0x000000b500b57308 */ /* 0x000f220000000800 */
[----:B------:R-:W-:Y:S01]  /*5b50*/  PRMT R144, R144, 0x5410, R0 ;  /* 0x0000541090907816 */ /* 0x000fe20000000000 */
[----:B------:R-:W-:Y:S01]  /*5b60*/  FFMA.FTZ R178, R27, c[0x0][0x23c], -R28 ;  /* 0x00008f001bb27a23 */ /* 0x000fe2000001081c */
[----:B------:R-:W-:Y:S01]  /*5b70*/  PRMT R145, R145, 0x5410, R5 ;  /* 0x0000541091917816 */ /* 0x000fe20000000005 */
[----:B------:R-:W-:Y:S01]  /*5b80*/  LDSM.16.MT88.4 R24, [R208+0x10800] ;  /* 0x01080000d018783b */ /* 0x000fe20000004200 */
[----:B--2---:R-:W-:Y:S01]  /*5b90*/  F2FP.PACK_AB R147, R172, R179 ;  /* 0x000000b3ac93723e */ /* 0x004fe200000000ff */
[--C-:B------:R-:W-:Y:S01]  /*5ba0*/  HSET2.LE.AND R144, R144, R233.reuse, PT ;  /* 0x000000e990907233 */ /* 0x100fe20003803000 */
[----:B------:R-:W-:Y:S01]  /*5bb0*/  LOP3.LUT R20, R13, UR33, R6, 0x96, !PT ;  /* 0x000000210d147c12 */ /* 0x000fe2000f8e9606 */
[----:B------:R-:W2:Y:S01]  /*5bc0*/  MUFU.EX2 R171, R171 ;  /* 0x000000ab00ab7308 */ /* 0x000ea20000000800 */
[----:B------:R-:W-:Y:S01]  /*5bd0*/  LOP3.LUT R147, R2, R147, RZ, 0xc0, !PT ;  /* 0x0000009302937212 */ /* 0x000fe200078ec0ff */
[--C-:B------:R-:W-:Y:S01]  /*5be0*/  HSET2.LE.AND R145, R145, R233.reuse, PT ;  /* 0x000000e991917233 */ /* 0x100fe20003803000 */
[----:B------:R-:W-:Y:S01]  /*5bf0*/  F2FP.PACK_AB R2, R176, R177 ;  /* 0x000000b1b002723e */ /* 0x000fe200000000ff */
[--C-:B------:R-:W-:Y:S01]  /*5c00*/  FFMA.FTZ R182, R182, c[0x0][0x23c], -R33.reuse ;  /* 0x00008f00b6b67a23 */ /* 0x100fe20000010821 */
[--C-:B------:R-:W-:Y:S01]  /*5c10*/  SHF.R.U32.HI R6, RZ, 0x10, R12.reuse ;  /* 0x00000010ff067819 */ /* 0x100fe2000001160c */
[--C-:B------:R-:W-:Y:S01]  /*5c20*/  FFMA.FTZ R183, R183, c[0x0][0x23c], -R33.reuse ;  /* 0x00008f00b7b77a23 */ /* 0x100fe20000010821 */
[----:B------:R-:W-:Y:S01]  /*5c30*/  LOP3.LUT R144, R144, R2, RZ, 0xc0, !PT ;  /* 0x0000000290907212 */ /* 0x000fe200078ec0ff */
[--C-:B------:R-:W-:Y:S01]  /*5c40*/  FFMA.FTZ R2, R21, c[0x0][0x23c], -R33.reuse ;  /* 0x00008f0015027a23 */ /* 0x100fe20000010821 */
[----:B----4-:R-:W-:Y:S01]  /*5c50*/  F2FP.PACK_AB R0, R181, R174 ;  /* 0x000000aeb500723e */ /* 0x010fe200000000ff */
[----:B------:R-:W-:Y:S01]  /*5c60*/  MUFU.EX2 R169, R169 ;  /* 0x000000a900a97308 */ /* 0x000fe20000000800 */
[----:B------:R-:W-:Y:S01]  /*5c70*/  SHF.R.U32.HI R5, RZ, 0x18, R12 ;  /* 0x00000018ff057819 */ /* 0x000fe2000001160c */
[--C-:B------:R-:W-:Y:S01]  /*5c80*/  FFMA.FTZ R184, R184, c[0x0][0x23c], -R33.reuse ;  /* 0x00008f00b8b87a23 */ /* 0x100fe20000010821 */
[----:B------:R-:W-:Y:S01]  /*5c90*/  LOP3.LUT R145, R145, R0, RZ, 0xc0, !PT ;  /* 0x0000000091917212 */ /* 0x000fe200078ec0ff */
[--C-:B------:R-:W-:Y:S01]  /*5ca0*/  FFMA.FTZ R185, R185, c[0x0][0x23c], -R33.reuse ;  /* 0x00008f00b9b97a23 */ /* 0x100fe20000010821 */
[----:B------:R-:W-:Y:S01]  /*5cb0*/  LOP3.LUT R0, R12, 0xffff, RZ, 0xc0, !PT ;  /* 0x0000ffff0c007812 */ /* 0x000fe200078ec0ff */
[----:B------:R-:W-:Y:S01]  /*5cc0*/  FFMA.FTZ R186, R186, c[0x0][0x23c], -R28 ;  /* 0x00008f00baba7a23 */ /* 0x000fe2000001081c */
[----:B--2---:R-:W-:Y:S01]  /*5cd0*/  F2FP.PACK_AB R146, R171, R175 ;  /* 0x000000afab92723e */ /* 0x004fe200000000ff */
[----:B------:R-:W2:Y:S01]  /*5ce0*/  MUFU.EX2 R2, R2 ;  /* 0x0000000200027308 */ /* 0x000ea20000000800 */
[----:B------:R-:W-:Y:S01]  /*5cf0*/  SHF.R.U32.HI R0, RZ, 0x8, R0 ;  /* 0x00000008ff007819 */ /* 0x000fe20000011600 */
[--C-:B------:R-:W-:Y:S01]  /*5d00*/  FFMA.FTZ R187, R187, c[0x0][0x23c], -R28.reuse ;  /* 0x00008f00bbbb7a23 */ /* 0x100fe2000001081c */
[----:B------:R-:W-:Y:S01]  /*5d10*/  LOP3.LUT R146, R4, R146, RZ, 0xc0, !PT ;  /* 0x0000009204927212 */ /* 0x000fe200078ec0ff */
[--C-:B------:R-:W-:Y:S01]  /*5d20*/  FFMA.FTZ R189, R189, c[0x0][0x23c], -R28.reuse ;  /* 0x00008f00bdbd7a23 */ /* 0x100fe2000001081c */
[----:B------:R-:W-:Y:S01]  /*5d30*/  LOP3.LUT R4, R12, 0xff, RZ, 0xc0, !PT ;  /* 0x000000ff0c047812 */ /* 0x000fe200078ec0ff */
[----:B------:R-:W-:Y:S01]  /*5d40*/  FFMA.FTZ R188, R188, c[0x0][0x23c], -R28 ;  /* 0x00008f00bcbc7a23 */ /* 0x000fe2000001081c */
[----:B------:R-:W4:Y:S01]  /*5d50*/  LDSM.16.MT88.4 R12, [R210+0x10800] ;  /* 0x01080000d20c783b */ /* 0x000f220000004200 */
[----:B------:R-:W-:Y:S01]  /*5d60*/  MUFU.EX2 R173, R173 ;  /* 0x000000ad00ad7308 */ /* 0x000fe20000000800 */
[----:B------:R-:W-:Y:S01]  /*5d70*/  PRMT R4, R4, 0x5410, R0 ;  /* 0x0000541004047816 */ /* 0x000fe20000000000 */
[----:B------:R-:W-:Y:S01]  /*5d80*/  FFMA.FTZ R0, R23, c[0x0][0x23c], -R28 ;  /* 0x00008f0017007a23 */ /* 0x000fe2000001081c */
[--C-:B------:R-:W-:Y:S01]  /*5d90*/  SHF.R.U32.HI R21, RZ, 0x10, R20.reuse ;  /* 0x00000010ff157819 */ /* 0x100fe20000011614 */
[C---:B-1----:R-:W-:Y:S01]  /*5da0*/  HMMA.16816.F32 R36, R144.reuse, R40, RZ ;  /* 0x000000289024723c */ /* 0x042fe200000018ff */
[----:B------:R-:W-:Y:S01]  /*5db0*/  LOP3.LUT R22, R20, 0xffff, RZ, 0xc0, !PT ;  /* 0x0000ffff14167812 */ /* 0x000fe200078ec0ff */
[--C-:B------:R-:W-:Y:S01]  /*5dc0*/  HSET2.LE.AND R4, R4, R233.reuse, PT ;  /* 0x000000e904047233 */ /* 0x100fe20003803000 */
[----:B------:R-:W-:Y:S01]  /*5dd0*/  LOP3.LUT R6, R6, 0xff, RZ, 0xc0, !PT ;  /* 0x000000ff06067812 */ /* 0x000fe200078ec0ff */
[----:B------:R-:W1:Y:S01]  /*5de0*/  MUFU.EX2 R170, R170 ;  /* 0x000000aa00aa7308 */ /* 0x000e620000000800 */
[----:B------:R-:W-:Y:S01]  /*5df0*/  LOP3.LUT R7, R20, 0xff, RZ, 0xc0, !PT ;  /* 0x000000ff14077812 */ /* 0x000fe200078ec0ff */
[--C-:B------:R-:W-:Y:S01]  /*5e00*/  FFMA.FTZ R231, R35, c[0x0][0x23c], -R33.reuse ;  /* 0x00008f0023e77a23 */ /* 0x100fe20000010821 */
[----:B------:R-:W-:Y:S01]  /*5e10*/  SHF.R.U32.HI R20, RZ, 0x18, R20 ;  /* 0x00000018ff147819 */ /* 0x000fe20000011614 */
[C---:B------:R-:W-:Y:S01]  /*5e20*/  HMMA.16816.F32 R40, R144.reuse, R42, RZ ;  /* 0x0000002a9028723c */ /* 0x040fe200000018ff */
[----:B------:R-:W-:Y:S01]  /*5e30*/  LOP3.LUT R21, R21, 0xff, RZ, 0xc0, !PT ;  /* 0x000000ff15157812 */ /* 0x000fe200078ec0ff */
[----:B------:R-:W-:Y:S01]  /*5e40*/  FFMA.FTZ R191, R191, c[0x0][0x23c], -R33 ;  /* 0x00008f00bfbf7a23 */ /* 0x000fe20000010821 */
[----:B------:R-:W-:Y:S01]  /*5e50*/  SHF.R.U32.HI R22, RZ, 0x8, R22 ;  /* 0x00000008ff167819 */ /* 0x000fe20000011616 */
[----:B------:R-:W-:Y:S01]  /*5e60*/  MUFU.EX2 R168, R168 ;  /* 0x000000a800a87308 */ /* 0x000fe20000000800 */
[----:B------:R-:W-:Y:S01]  /*5e70*/  PRMT R6, R6, 0x5410, R5 ;  /* 0x0000541006067816 */ /* 0x000fe20000000005 */
[----:B------:R-:W-:Y:S01]  /*5e80*/  FFMA.FTZ R190, R190, c[0x0][0x23c], -R33 ;  /* 0x00008f00bebe7a23 */ /* 0x000fe20000010821 */
[----:B------:R-:W-:Y:S01]  /*5e90*/  PRMT R5, R21, 0x5410, R20 ;  /* 0x0000541015057816 */ /* 0x000fe20000000014 */
[C---:B---3--:R-:W-:Y:S01]  /*5ea0*/  HMMA.16816.F32 R148, R144.reuse, R8, RZ ;  /* 0x000000089094723c */ /* 0x048fe200000018ff */
[----:B------:R-:W-:Y:S01]  /*5eb0*/  PRMT R7, R7, 0x5410, R22 ;  /* 0x0000541007077816 */ /* 0x000fe20000000016 */
[----:B------:R-:W-:Y:S01]  /*5ec0*/  FADD.FTZ R176, R177, R176 ;  /* 0x000000b0b1b07221 */ /* 0x000fe20000010000 */
[----:B--2---:R-:W-:Y:S01]  /*5ed0*/  F2FP.PACK_AB R20, R2, R169 ;  /* 0x000000a90214723e */ /* 0x004fe200000000ff */
[----:B------:R-:W2:Y:S01]  /*5ee0*/  MUFU.EX2 R0, R0 ;  /* 0x0000000000007308 */ /* 0x000ea20000000800 */
[--C-:B------:R-:W-:Y:S01]  /*5ef0*/  HSET2.LE.AND R5, R5, R233.reuse, PT ;  /* 0x000000e905057233 */ /* 0x100fe20003803000 */
[----:B------:R-:W-:Y:S01]  /*5f00*/  FADD.FTZ R174, R174, R181 ;  /* 0x000000b5aeae7221 */ /* 0x000fe20000010000 */
[--C-:B------:R-:W-:Y:S01]  /*5f10*/  HSET2.LE.AND R8, R6, R233.reuse, PT ;  /* 0x000000e906087233 */ /* 0x100fe20003803000 */
[----:B------:R-:W-:Y:S01]  /*5f20*/  LOP3.LUT R6, R4, R20, RZ, 0xc0, !PT ;  /* 0x0000001404067212 */ /* 0x000fe200078ec0ff */
[----:B------:R-:W-:Y:S01]  /*5f30*/  HSET2.LE.AND R4, R7, R233, PT ;  /* 0x000000e907047233 */ /* 0x000fe20003803000 */
[----:B-1----:R-:W-:Y:S01]  /*5f40*/  F2FP.PACK_AB R20, R170, R173 ;  /* 0x000000adaa14723e */ /* 0x002fe200000000ff */
[----:B------:R-:W-:Y:S01]  /*5f50*/  HMMA.16816.F32 R160, R144, R156, RZ ;  /* 0x0000009c90a0723c */ /* 0x000fe200000018ff */
[----:B------:R-:W-:Y:S01]  /*5f60*/  MUFU.EX2 R180, R180 ;  /* 0x000000b400b47308 */ /* 0x000fe20000000800 */
[----:B------:R-:W-:Y:S01]  /*5f70*/  FADD.FTZ R175, R175, R176 ;  /* 0x000000b0afaf7221 */ /* 0x000fe20000010000 */
[----:B------:R-:W-:Y:S01]  /*5f80*/  LOP3.LUT R4, R4, R20, RZ, 0xc0, !PT ;  /* 0x0000001404047212 */ /* 0x000fe200078ec0ff */
[----:B------:R-:W-:-:S02]  /*5f90*/  FADD.FTZ R179, R179, R174 ;  /* 0x000000aeb3b37221 */ /* 0x000fc40000010000 */
[----:B------:R-:W-:Y:S02]  /*5fa0*/  FADD.FTZ R175, R171, R175 ;  /* 0x000000afabaf7221 */ /* 0x000fe40000010000 */
[C---:B------:R-:W-:Y:S01]  /*5fb0*/  HMMA.16816.F32 R156, R144.reuse, R158, RZ ;  /* 0x0000009e909c723c */ /* 0x040fe200000018ff */
[----:B------:R-:W1:Y:S01]  /*5fc0*/  MUFU.EX2 R178, R178 ;  /* 0x000000b200b27308 */ /* 0x000e620000000800 */
[----:B--2---:R-:W-:Y:S01]  /*5fd0*/  F2FP.PACK_AB R9, R0, R168 ;  /* 0x000000a80009723e */ /* 0x004fe200000000ff */
[----:B------:R-:W-:Y:S02]  /*5fe0*/  FADD.FTZ R179, R172, R179 ;  /* 0x000000b3acb37221 */ /* 0x000fe40000010000 */
[----:B------:R-:W-:Y:S01]  /*5ff0*/  FADD.FTZ R173, R173, R175 ;  /* 0x000000afadad7221 */ /* 0x000fe20000010000 */
[----:B------:R-:W-:Y:S02]  /*6000*/  LOP3.LUT R7, R8, R9, RZ, 0xc0, !PT ;  /* 0x0000000908077212 */ /* 0x000fe400078ec0ff */
[----:B------:R-:W-:Y:S01]  /*6010*/  HMMA.16816.F32 R44, R144, R48, RZ ;  /* 0x00000030902c723c */ /* 0x000fe200000018ff */
[----:B------:R-:W-:Y:S01]  /*6020*/  MUFU.EX2 R182, R182 ;  /* 0x000000b600b67308 */ /* 0x000fe20000000800 */
[----:B------:R-:W-:-:S04]  /*6030*/  FADD.FTZ R173, R170, R173 ;  /* 0x000000adaaad7221 */ /* 0x000fc80000010000 */
[----:B------:R-:W-:Y:S02]  /*6040*/  FADD.FTZ R169, R169, R173 ;  /* 0x000000ada9a97221 */ /* 0x000fe40000010000 */
[C---:B------:R-:W-:Y:S01]  /*6050*/  HMMA.16816.F32 R52, R144.reuse, R56, RZ ;  /* 0x000000389034723c */ /* 0x040fe200000018ff */
[----:B-1----:R-:W-:Y:S01]  /*6060*/  F2FP.PACK_AB R20, R178, R180 ;  /* 0x000000b4b214723e */ /* 0x002fe200000000ff */
[----:B------:R-:W1:Y:S01]  /*6070*/  MUFU.EX2 R183, R183 ;  /* 0x000000b700b77308 */ /* 0x000e620000000800 */
[----:B------:R-:W-:Y:S02]  /*6080*/  FADD.FTZ R180, R180, R179 ;  /* 0x000000b3b4b47221 */ /* 0x000fe40000010000 */
[----:B------:R-:W-:Y:S01]  /*6090*/  LOP3.LUT R5, R5, R20, RZ, 0xc0, !PT ;  /* 0x0000001405057212 */ /* 0x000fe200078ec0ff */
[----:B------:R-:W-:Y:S01]  /*60a0*/  FADD.FTZ R169, R2, R169 ;  /* 0x000000a902a97221 */ /* 0x000fe20000010000 */
[----:B------:R-:W2:Y:S01]  /*60b0*/  LDSM.16.MT88.4 R20, [R209+0x12800] ;  /* 0x01280000d114783b */ /* 0x000ea20000004200 */
[----:B------:R-:W-:Y:S01]  /*60c0*/  HMMA.16816.F32 R60, R144, R64, RZ ;  /* 0x00000040903c723c */ /* 0x000fe200000018ff */
[----:B------:R-:W-:Y:S01]  /*60d0*/  FADD.FTZ R180, R178, R180 ;  /* 0x000000b4b2b47221 */ /* 0x000fe20000010000 */
[----:B------:R-:W-:Y:S03]  /*60e0*/  MUFU.EX2 R184, R184 ;  /* 0x000000b800b87308 */ /* 0x000fe60000000800 */
[----:B------:R-:W-:-:S03]  /*60f0*/  FADD.FTZ R168, R168, R180 ;  /* 0x000000b4a8a87221 */ /* 0x000fc60000010000 */
[C---:B------:R-:W-:Y:S01]  /*6100*/  HMMA.16816.F32 R68, R144.reuse, R72, RZ ;  /* 0x000000489044723c */ /* 0x040fe200000018ff */
[----:B------:R-:W-:Y:S01]  /*6110*/  FADD.FTZ R168, R0, R168 ;  /* 0x000000a800a87221 */ /* 0x000fe20000010000 */
        /* <DEDUP_REMOVED lines=30> */
[----:B------:R-:W-:Y:S01]  /*6300*/  HMMA.16816.F32 R144, R144, R10, RZ ;  /* 0x0000000a9090723c */ /* 0x000fe200000018ff */
[----:B------:R-:W1:Y:S07]  /*6310*/  LDSM.16.MT88.4 R8, [R209+0x10800] ;  /* 0x01080000d108783b */ /* 0x000e6e0000004200 */
[C---:B----4-:R-:W-:Y:S08]  /*6320*/  HMMA.16816.F32 R36, R4.reuse, R12, R36 ;  /* 0x0000000c0424723c */ /* 0x050ff00000001824 */
[C---:B------:R-:W-:Y:S01]  /*6330*/  HMMA.16816.F32 R40, R4.reuse, R14, R40 ;  /* 0x0000000e0428723c */ /* 0x040fe20000001828 */
[----:B------:R-:W4:Y:S07]  /*6340*/  LDSM.16.MT88.4 R12, [R210+0x12800] ;  /* 0x01280000d20c783b */ /* 0x000f2e0000004200 */
[C---:B------:R-:W-:Y:S08]  /*6350*/  HMMA.16816.F32 R160, R4.reuse, R16, R160 ;  /* 0x0000001004a0723c */ /* 0x040ff000000018a0 */
[C---:B------:R-:W-:Y:S01]  /*6360*/  HMMA.16816.F32 R156, R4.reuse, R18, R156 ;  /* 0x00000012049c723c */ /* 0x040fe2000000189c */
[----:B------:R-:W3:Y:S07]  /*6370*/  LDSM.16.MT88.4 R16, [R212+0x12800] ;  /* 0x01280000d410783b */ /* 0x000eee0000004200 */
[C---:B--2---:R-:W-:Y:S08]  /*6380*/  HMMA.16816.F32 R76, R4.reuse, R20, R76 ;  /* 0x00000014044c723c */ /* 0x044ff0000000184c */
[C---:B-1----:R-:W-:Y:S08]  /*6390*/  HMMA.16816.F32 R44, R4.reuse, R8, R44 ;  /* 0x00000008042c723c */ /* 0x042ff0000000182c */
[C---:B------:R-:W-:Y:S01]  /*63a0*/  HMMA.16816.F32 R48, R4.reuse, R10, R48 ;  /* 0x0000000a0430723c */ /* 0x040fe20000001830 */
[----:B------:R-:W1:Y:S07]  /*63b0*/  LDSM.16.MT88.4 R8, [R208+0x12800] ;  /* 0x01280000d008783b */ /* 0x000e6e0000004200 */
[C---:B----4-:R-:W-:Y:S08]  /*63c0*/  HMMA.16816.F32 R68, R4.reuse, R12, R68 ;  /* 0x0000000c0444723c */ /* 0x050ff00000001844 */
[C---:B------:R-:W-:Y:S01]  /*63d0*/  HMMA.16816.F32 R72, R4.reuse, R14, R72 ;  /* 0x0000000e0448723c */ /* 0x040fe20000001848 */
[----:B------:R-:W2:Y:S07]  /*63e0*/  LDSM.16.MT88.4 R12, [R212+0x14800] ;  /* 0x01480000d40c783b */ /* 0x000eae0000004200 */
[C---:B---3--:R-:W-:Y:S08]  /*63f0*/  HMMA.16816.F32 R60, R4.reuse, R16, R60 ;  /* 0x00000010043c723c */ /* 0x048ff0000000183c */
[C---:B------:R-:W-:Y:S01]  /*6400*/  HMMA.16816.F32 R64, R4.reuse, R18, R64 ;  /* 0x000000120440723c */ /* 0x040fe20000001840 */
[----:B------:R-:W3:Y:S07]  /*6410*/  LDSM.16.MT88.4 R16, [R210+0x14800] ;  /* 0x01480000d210783b */ /* 0x000eee0000004200 */
        /* <DEDUP_REMOVED lines=8> */
[C---:B---3--:R-:W-:Y:S07]  /*64a0*/  HMMA.16816.F32 R100, R4.reuse, R16, R100 ;  /* 0x000000100464723c */ /* 0x048fee0000001864 */
[----:B------:R-:W-:Y:S01]  /*64b0*/  IMAD.U32 R16, RZ, RZ, UR36 ;  /* 0x00000024ff107e24 */ /* 0x000fe2000f8e00ff */
[----:B------:R-:W-:Y:S04]  /*64c0*/  HMMA.16816.F32 R104, R4, R18, R104 ;  /* 0x000000120468723c */ /* 0x000fe80000001868 */
[----:B------:R-:W-:-:S02]  /*64d0*/  LOP3.LUT R238, R239, UR35, R16, 0x96, !PT ;  /* 0x00000023efee7c12 */ /* 0x000fc4000f8e9610 */
[----:B------:R-:W3:Y:S02]  /*64e0*/  LDSM.16.MT88.4 R16, [R210+0x16800] ;  /* 0x01680000d210783b */ /* 0x000ee40000004200 */
[----:B----4-:R-:W-:Y:S01]  /*64f0*/  HMMA.16816.F32 R108, R4, R20, R108 ;  /* 0x00000014046c723c */ /* 0x010fe2000000186c */
[----:B------:R-:W-:-:S05]  /*6500*/  IMAD.WIDE.U32 R238, R238, -0x326172a9, RZ ;  /* 0xcd9e8d57eeee7825 */ /* 0x000fca00078e00ff */
[----:B------:R-:W-:Y:S02]  /*6510*/  LOP3.LUT R236, R239, UR5, R236, 0x96, !PT ;  /* 0x00000005efec7c12 */ /* 0x000fe4000f8e96ec */
[----:B------:R-:W-:Y:S01]  /*6520*/  LOP3.LUT R20, R235, UR15, R238, 0x96, !PT ;  /* 0x0000000feb147c12 */ /* 0x000fe2000f8e96ee */
[----:B-1----:R-:W-:Y:S02]  /*6530*/  HMMA.16816.F32 R116, R4, R8, R116 ;  /* 0x000000080474723c */ /* 0x002fe40000001874 */
[----:B------:R-:W-:-:S04]  /*6540*/  IMAD.WIDE.U32 R236, R236, -0x2daee0ad, RZ ;  /* 0xd2511f53ecec7825 */ /* 0x000fc800078e00ff */
[----:B------:R-:W-:Y:S01]  /*6550*/  IMAD.WIDE.U32 R20, R20, -0x2daee0ad, RZ ;  /* 0xd2511f5314147825 */ /* 0x000fe200078e00ff */
[----:B------:R-:W-:Y:S01]  /*6560*/  LOP3.LUT R232, R237, UR14, R232, 0x96, !PT ;  /* 0x0000000eede87c12 */ /* 0x000fe2000f8e96e8 */
[----:B------:R-:W-:Y:S01]  /*6570*/  HMMA.16816.F32 R120, R4, R10, R120 ;  /* 0x0000000a0478723c */ /* 0x000fe20000001878 */
[----:B------:R-:W1:Y:S02]  /*6580*/  LDSM.16.MT88.4 R8, [R209+0x16800] ;  /* 0x01680000d108783b */ /* 0x000e640000004200 */
[----:B------:R-:W-:-:S05]  /*6590*/  LOP3.LUT R236, R21, UR12, R236, 0x96, !PT ;  /* 0x0000000c15ec7c12 */ /* 0x000fca000f8e96ec */
[----:B--2---:R-:W-:Y:S01]  /*65a0*/  HMMA.16816.F32 R124, R4, R12, R124 ;  /* 0x0000000c047c723c */ /* 0x004fe2000000187c */
[----:B------:R-:W-:-:S06]  /*65b0*/  IMAD.WIDE.U32 R236, R236, -0x326172a9, RZ ;  /* 0xcd9e8d57ecec7825 */ /* 0x000fcc00078e00ff */
[----:B------:R-:W-:Y:S01]  /*65c0*/  IMAD.WIDE.U32 R12, R232, -0x326172a9, RZ ;  /* 0xcd9e8d57e80c7825 */ /* 0x000fe200078e00ff */
[C---:B------:R-:W-:Y:S03]  /*65d0*/  HMMA.16816.F32 R128, R4.reuse, R14, R128 ;  /* 0x0000000e0480723c */ /* 0x040fe60000001880 */
[----:B------:R-:W-:Y:S01]  /*65e0*/  FFMA.FTZ R232, R32, c[0x0][0x23c], -R28 ;  /* 0x00008f0020e87a23 */ /* 0x000fe2000001081c */
[----:B------:R-:W-:Y:S02]  /*65f0*/  LOP3.LUT R234, R13, UR13, R234, 0x96, !PT ;  /* 0x0000000d0dea7c12 */ /* 0x000fe4000f8e96ea */
[----:B------:R-:W-:Y:S02]  /*6600*/  LOP3.LUT R235, R237, UR11, R12, 0x96, !PT ;  /* 0x0000000bedeb7c12 */ /* 0x000fe4000f8e960c */
[----:B------:R-:W2:Y:S01]  /*6610*/  LDSM.16.MT88.4 R12, [R208+0x16800] ;  /* 0x01680000d00c783b */ /* 0x000ea20000004200 */
[----:B------:R-:W-:Y:S01]  /*6620*/  IMAD.WIDE.U32 R238, R234, -0x2daee0ad, RZ ;  /* 0xd2511f53eaee7825 */ /* 0x000fe200078e00ff */
[----:B---3--:R-:W-:Y:S01]  /*6630*/  HMMA.16816.F32 R132, R4, R16, R132 ;  /* 0x000000100484723c */ /* 0x008fe20000001884 */
[----:B------:R-:W3:Y:S02]  /*6640*/  MUFU.EX2 R232, R232 ;  /* 0x000000e800e87308 */ /* 0x000ee40000000800 */
[----:B------:R-:W-:-:S05]  /*6650*/  IMAD.WIDE.U32 R234, R235, -0x2daee0ad, RZ ;  /* 0xd2511f53ebea7825 */ /* 0x000fca00078e00ff */
[----:B------:R-:W-:Y:S01]  /*6660*/  LOP3.LUT R16, R235, UR8, R238, 0x96, !PT ;  /* 0x00000008eb107c12 */ /* 0x000fe2000f8e96ee */
[C---:B------:R-:W-:Y:S01]  /*6670*/  HMMA.16816.F32 R136, R4.reuse, R18, R136 ;  /* 0x000000120488723c */ /* 0x040fe20000001888 */
[----:B------:R-:W-:Y:S01]  /*6680*/  LOP3.LUT R238, R239, UR10, R20, 0x96, !PT ;  /* 0x0000000aefee7c12 */ /* 0x000fe2000f8e9614 */
[----:B------:R-:W-:Y:S02]  /*6690*/  FFMA.FTZ R235, R34, c[0x0][0x23c], -R33 ;  /* 0x00008f0022eb7a23 */ /* 0x000fe40000010821 */
[----:B------:R-:W-:Y:S02]  /*66a0*/  LDSM.16.MT88.4 R32, [R212+0x11800] ;  /* 0x01180000d420783b */ /* 0x000fe40000004200 */
[----:B------:R-:W-:Y:S02]  /*66b0*/  IMAD.WIDE.U32 R238, R238, -0x326172a9, RZ ;  /* 0xcd9e8d57eeee7825 */ /* 0x000fe400078e00ff */
[----:B-1----:R-:W-:Y:S01]  /*66c0*/  HMMA.16816.F32 R140, R4, R10, R140 ;  /* 0x0000000a048c723c */ /* 0x002fe2000000188c */
[----:B------:R-:W-:Y:S01]  /*66d0*/  MUFU.EX2 R235, R235 ;  /* 0x000000eb00eb7308 */ /* 0x000fe20000000800 */
[----:B------:R-:W-:Y:S01]  /*66e0*/  IMAD.WIDE.U32 R18, R16, -0x326172a9, RZ ;  /* 0xcd9e8d5710127825 */ /* 0x000fe200078e00ff */
[----:B------:R-:W-:-:S04]  /*66f0*/  LOP3.LUT R236, R239, UR9, R236, 0x96, !PT ;  /* 0x00000009efec7c12 */ /* 0x000fc8000f8e96ec */
[----:B------:R-:W-:Y:S01]  /*6700*/  LOP3.LUT R21, R19, UR7, R238, 0x96, !PT ;  /* 0x0000000713157c12 */ /* 0x000fe2000f8e96ee */
[C---:B------:R-:W-:Y:S01]  /*6710*/  HMMA.16816.F32 R112, R4.reuse, R22, R112 ;  /* 0x000000160470723c */ /* 0x040fe20000001870 */
[----:B------:R-:W-:Y:S01]  /*6720*/  SHF.R.U32.HI R20, RZ, 0x10, R18 ;  /* 0x00000010ff147819 */ /* 0x000fe20000011612 */
[----:B------:R-:W-:Y:S01]  /*6730*/  IMAD.WIDE.U32 R236, R236, -0x2daee0ad, RZ ;  /* 0xd2511f53ecec7825 */ /* 0x000fe200078e00ff */
[C---:B------:R-:W-:Y:S02]  /*6740*/  LOP3.LUT R11, R21.reuse, 0xffff, RZ, 0xc0, !PT ;  /* 0x0000ffff150b7812 */ /* 0x040fe400078ec0ff */
[----:B------:R-:W-:Y:S02]  /*6750*/  LOP3.LUT R10, R21, 0xff, RZ, 0xc0, !PT ;  /* 0x000000ff150a7812 */ /* 0x000fe400078ec0ff */
[----:B------:R-:W-:Y:S01]  /*6760*/  SHF.R.U32.HI R22, RZ, 0x10, R21 ;  /* 0x00000010ff167819 */ /* 0x000fe20000011615 */
[----:B------:R-:W-:Y:S01]  /*6770*/  HMMA.16816.F32 R152, R4, R8, R152 ;  /* 0x000000080498723c */ /* 0x000fe20000001898 */
[----:B------:R-:W-:-:S02]  /*6780*/  SHF.R.U32.HI R23, RZ, 0x8, R11 ;  /* 0x00000008ff177819 */ /* 0x000fc4000001160b */
[----:B------:R-:W-:Y:S02]  /*6790*/  LOP3.LUT R16, R18, 0xffff, RZ, 0xc0, !PT ;  /* 0x0000ffff12107812 */ /* 0x000fe400078ec0ff */
[----:B------:R-:W-:Y:S02]  /*67a0*/  LOP3.LUT R20, R20, 0xff, RZ, 0xc0, !PT ;  /* 0x000000ff14147812 */ /* 0x000fe400078ec0ff */
[----:B------:R-:W-:Y:S01]  /*67b0*/  SHF.R.U32.HI R8, RZ, 0x18, R18 ;  /* 0x00000018ff087819 */ /* 0x000fe20000011612 */
[----:B--2---:R-:W-:Y:S01]  /*67c0*/  HMMA.16816.F32 R148, R4, R12, R148 ;  /* 0x0000000c0494723c */ /* 0x004fe20000001894 */
[----:B------:R-:W-:Y:S02]  /*67d0*/  SHF.R.U32.HI R21, RZ, 0x18, R21 ;  /* 0x00000018ff157819 */ /* 0x000fe40000011615 */
[----:B------:R-:W-:Y:S02]  /*67e0*/  LOP3.LUT R22, R22, 0xff, RZ, 0xc0, !PT ;  /* 0x000000ff16167812 */ /* 0x000fe400078ec0ff */
[----:B------:R-:W-:-:S02]  /*67f0*/  PRMT R10, R10, 0x5410, R23 ;  /* 0x000054100a0a7816 */ /* 0x000fc40000000017 */
[----:B------:R-:W-:Y:S01]  /*6800*/  LOP3.LUT R9, R18, 0xff, RZ, 0xc0, !PT ;  /* 0x000000ff12097812 */ /* 0x000fe200078ec0ff */
[C---:B------:R-:W-:Y:S01]  /*6810*/  HMMA.16816.F32 R52, R4.reuse, R24, R52 ;  /* 0x000000180434723c */ /* 0x040fe20000001834 */
[----:B------:R-:W-:Y:S01]  /*6820*/  SHF.R.U32.HI R16, RZ, 0x8, R16 ;  /* 0x00000008ff107819 */ /* 0x000fe20000011610 */
[--C-:B------:R-:W-:Y:S01]  /*6830*/  HSET2.LE.AND R10, R10, R233.reuse, PT ;  /* 0x000000e90a0a7233 */ /* 0x100fe20003803000 */
[----:B------:R-:W-:Y:S02]  /*6840*/  PRMT R11, R20, 0x5410, R8 ;  /* 0x00005410140b7816 */ /* 0x000fe40000000008 */
[----:B------:R-:W-:Y:S02]  /*6850*/  PRMT R8, R22, 0x5410, R21 ;  /* 0x0000541016087816 */ /* 0x000fe40000000015 */
[----:B------:R-:W-:Y:S01]  /*6860*/  PRMT R9, R9, 0x5410, R16 ;  /* 0x0000541009097816 */ /* 0x000fe20000000010 */
[C---:B------:R-:W-:Y:S01]  /*6870*/  HMMA.16816.F32 R56, R4.reuse, R26, R56 ;  /* 0x0000001a0438723c */ /* 0x040fe20000001838 */
[----:B------:R-:W-:Y:S01]  /*6880*/  F2FP.PACK_AB R12, R183, R182 ;  /* 0x000000b6b70c723e */ /* 0x000fe200000000ff */
[--C-:B------:R-:W-:Y:S01]  /*6890*/  HSET2.LE.AND R13, R8, R233.reuse, PT ;  /* 0x000000e9080d7233 */ /* 0x100fe20003803000 */
[----:B------:R-:W-:Y:S01]  /*68a0*/  F2FP.PACK_AB R24, R187, R186 ;  /* 0x000000babb18723e */ /* 0x000fe200000000ff */
[----:B------:R-:W1:Y:S01]  /*68b0*/  LDSM.16.MT88.4 R16, [R212+0x11000] ;  /* 0x01100000d410783b */ /* 0x000e620000004200 */
[----:B------:R-:W-:Y:S01]  /*68c0*/  LOP3.LUT R8, R10, R12, RZ, 0xc0, !PT ;  /* 0x0000000c0a087212 */ /* 0x000fe200078ec0ff */
[--C-:B------:R-:W-:Y:S01]  /*68d0*/  HSET2.LE.AND R10, R9, R233.reuse, PT ;  /* 0x000000e9090a7233 */ /* 0x100fe20003803000 */
[----:B------:R-:W-:Y:S01]  /*68e0*/  F2FP.PACK_AB R12, R185, R184 ;  /* 0x000000b8b90c723e */ /* 0x000fe200000000ff */
[----:B------:R-:W-:Y:S01]  /*68f0*/  HMMA.16816.F32 R144, R4, R14, R144 ;  /* 0x0000000e0490723c */ /* 0x000fe20000001890 */
[----:B------:R-:W-:Y:S01]  /*6900*/  LOP3.LUT R9, R13, R24, RZ, 0xc0, !PT ;  /* 0x000000180d097212 */ /* 0x000fe200078ec0ff */
[----:B------:R-:W-:Y:S01]  /*6910*/  LDSM.16.MT88.4 R4, [R208+0x11000] ;  /* 0x01100000d004783b */ /* 0x000fe20000004200 */
[----:B------:R-:W-:Y:S01]  /*6920*/  LOP3.LUT R10, R10, R12, RZ, 0xc0, !PT ;  /* 0x0000000c0a0a7212 */ /* 0x000fe200078ec0ff */
[----:B------:R-:W-:Y:S01]  /*6930*/  HSET2.LE.AND R11, R11, R233, PT ;  /* 0x000000e90b0b7233 */ /* 0x000fe20003803000 */
[----:B-----5:R-:W-:Y:S01]  /*6940*/  F2FP.PACK_AB R24, R188, R189 ;  /* 0x000000bdbc18723e */ /* 0x020fe200000000ff */
[----:B------:R-:W2:Y:S01]  /*6950*/  LDSM.16.MT88.4 R12, [R209+0x11000] ;  /* 0x01100000d10c783b */ /* 0x000ea20000004200 */
[----:B------:R-:W-:-:S02]  /*6960*/  FADD.FTZ R182, R182, R169 ;  /* 0x000000a9b6b67221 */ /* 0x000fc40000010000 */
[----:B------:R-:W-:Y:S01]  /*6970*/  LOP3.LUT R11, R11, R24, RZ, 0xc0, !PT ;  /* 0x000000180b0b7212 */ /* 0x000fe200078ec0ff */
[----:B------:R-:W4:Y:S01]  /*6980*/  LDSM.16.MT88.4 R20, [R210+0x11000] ;  /* 0x01100000d214783b */ /* 0x000f220000004200 */
[----:B------:R-:W-:Y:S02]  /*6990*/  FADD.FTZ R186, R186, R168 ;  /* 0x000000a8baba7221 */ /* 0x000fe40000010000 */
[----:B------:R-:W-:Y:S01]  /*69a0*/  FADD.FTZ R182, R183, R182 ;  /* 0x000000b6b7b67221 */ /* 0x000fe20000010000 */
[----:B------:R-:W-:Y:S01]  /*69b0*/  LDSM.16.MT88.4 R24, [R210+0x15000] ;  /* 0x01500000d218783b */ /* 0x000fe20000004200 */
[----:B------:R-:W-:Y:S02]  /*69c0*/  FADD.FTZ R186, R187, R186 ;  /* 0x000000babbba7221 */ /* 0x000fe40000010000 */
[----:B------:R-:W-:Y:S02]  /*69d0*/  FADD.FTZ R184, R184, R182 ;  /* 0x000000b6b8b87221 */ /* 0x000fe40000010000 */
[----:B------:R-:W-:-:S02]  /*69e0*/  FADD.FTZ R189, R189, R186 ;  /* 0x000000babdbd7221 */ /* 0x000fc40000010000 */
[----:B------:R-:W-:Y:S02]  /*69f0*/  FADD.FTZ R184, R185, R184 ;  /* 0x000000b8b9b87221 */ /* 0x000fe40000010000 */
[----:B------:R-:W-:Y:S02]  /*6a00*/  FADD.FTZ R189, R188, R189 ;  /* 0x000000bdbcbd7221 */ /* 0x000fe40000010000 */
[----:B------:R-:W-:Y:S02]  /*6a10*/  FADD.FTZ R184, R191, R184 ;  /* 0x000000b8bfb87221 */ /* 0x000fe40000010000 */
[----:B---3--:R-:W-:Y:S02]  /*6a20*/  FADD.FTZ R189, R232, R189 ;  /* 0x000000bde8bd7221 */ /* 0x008fe40000010000 */
[----:B------:R-:W-:-:S04]  /*6a30*/  FADD.FTZ R184, R190, R184 ;  /* 0x000000b8beb87221 */ /* 0x000fc80000010000 */
[----:B------:R-:W-:Y:S01]  /*6a40*/  FADD.FTZ R184, R231, R184 ;  /* 0x000000b8e7b87221 */ /* 0x000fe20000010000 */
        /* <DEDUP_REMOVED lines=28> */
[C---:B---3--:R-:W-:Y:S08]  /*6c10*/  HMMA.16816.F32 R116, R8.reuse, R4, R116 ;  /* 0x000000040874723c */ /* 0x048ff00000001874 */
[C---:B------:R-:W-:Y:S01]  /*6c20*/  HMMA.16816.F32 R120, R8.reuse, R6, R120 ;  /* 0x000000060878723c */ /* 0x040fe20000001878 */
[----:B------:R-:W2:Y:S07]  /*6c30*/  LDSM.16.MT88.4 R4, [R209+0x17000] ;  /* 0x01700000d104783b */ /* 0x000eae0000004200 */
[C---:B------:R-:W-:Y:S01]  /*6c40*/  HMMA.16816.F32 R128, R8.reuse, R14, R128 ;  /* 0x0000000e0880723c */ /* 0x040fe20000001880 */
[----:B------:R-:W3:Y:S07]  /*6c50*/  LDSM.16.MT88.4 R12, [R208+0x17000] ;  /* 0x01700000d00c783b */ /* 0x000eee0000004200 */
[C---:B------:R-:W-:Y:S08]  /*6c60*/  HMMA.16816.F32 R100, R8.reuse, R24, R100 ;  /* 0x000000180864723c */ /* 0x040ff00000001864 */
[C---:B------:R-:W-:Y:S01]  /*6c70*/  HMMA.16816.F32 R104, R8.reuse, R26, R104 ;  /* 0x0000001a0868723c */ /* 0x040fe20000001868 */
[----:B------:R-:W-:Y:S07]  /*6c80*/  LDSM.16.MT88.4 R24, [R209+0x11800] ;  /* 0x01180000d118783b */ /* 0x000fee0000004200 */
[C---:B----4-:R-:W-:Y:S07]  /*6c90*/  HMMA.16816.F32 R108, R8.reuse, R20, R108 ;  /* 0x00000014086c723c */ /* 0x050fee000000186c */
[----:B------:R-:W-:Y:S01]  /*6ca0*/  SHF.R.U32.HI R20, RZ, 0x10, R236 ;  /* 0x00000010ff147819 */ /* 0x000fe200000116ec */
[----:B------:R-:W-:Y:S03]  /*6cb0*/  HMMA.16816.F32 R112, R8, R22, R112 ;  /* 0x000000160870723c */ /* 0x000fe60000001870 */
[----:B------:R-:W-:-:S05]  /*6cc0*/  LOP3.LUT R20, R20, 0xff, RZ, 0xc0, !PT ;  /* 0x000000ff14147812 */ /* 0x000fca00078ec0ff */
[C---:B-1----:R-:W-:Y:S07]  /*6cd0*/  HMMA.16816.F32 R132, R8.reuse, R16, R132 ;  /* 0x000000100884723c */ /* 0x042fee0000001884 */
[----:B------:R-:W-:Y:S01]  /*6ce0*/  LOP3.LUT R16, R237, UR33, R234, 0x96, !PT ;  /* 0x00000021ed107c12 */ /* 0x000fe2000f8e96ea */
[----:B------:R-:W-:Y:S01]  /*6cf0*/  HMMA.16816.F32 R136, R8, R18, R136 ;  /* 0x000000120888723c */ /* 0x000fe20000001888 */
[----:B------:R-:W-:Y:S01]  /*6d00*/  LOP3.LUT R17, R236, 0xff, RZ, 0xc0, !PT ;  /* 0x000000ffec117812 */ /* 0x000fe200078ec0ff */
[----:B------:R-:W-:Y:S01]  /*6d10*/  FFMA.FTZ R234, R31, c[0x0][0x23c], -R28 ;  /* 0x00008f001fea7a23 */ /* 0x000fe2000001081c */
[----:B------:R-:W-:-:S02]  /*6d20*/  LOP3.LUT R22, R16, 0xffff, RZ, 0xc0, !PT ;  /* 0x0000ffff10167812 */ /* 0x000fc400078ec0ff */
[----:B------:R-:W-:Y:S02]  /*6d30*/  LOP3.LUT R21, R16, 0xff, RZ, 0xc0, !PT ;  /* 0x000000ff10157812 */ /* 0x000fe400078ec0ff */
[----:B------:R-:W-:Y:S01]  /*6d40*/  LOP3.LUT R18, R236, 0xffff, RZ, 0xc0, !PT ;  /* 0x0000ffffec127812 */ /* 0x000fe200078ec0ff */
[C---:B--2---:R-:W-:Y:S01]  /*6d50*/  HMMA.16816.F32 R152, R8.reuse, R4, R152 ;  /* 0x000000040898723c */ /* 0x044fe20000001898 */
[----:B------:R-:W-:Y:S01]  /*6d60*/  SHF.R.U32.HI R19, RZ, 0x18, R236 ;  /* 0x00000018ff137819 */ /* 0x000fe200000116ec */
[--C-:B------:R-:W-:Y:S01]  /*6d70*/  FFMA.FTZ R237, R30, c[0x0][0x23c], -R28.reuse ;  /* 0x00008f001eed7a23 */ /* 0x100fe2000001081c */
[----:B------:R-:W1:Y:S01]  /*6d80*/  MUFU.EX2 R234, R234 ;  /* 0x000000ea00ea7308 */ /* 0x000e620000000800 */
[----:B------:R-:W-:Y:S01]  /*6d90*/  FFMA.FTZ R236, R29, c[0x0][0x23c], -R28 ;  /* 0x00008f001dec7a23 */ /* 0x000fe2000001081c */
[----:B------:R-:W-:Y:S01]  /*6da0*/  SHF.R.U32.HI R22, RZ, 0x8, R22 ;  /* 0x00000008ff167819 */ /* 0x000fe20000011616 */
[----:B------:R-:W-:Y:S01]  /*6db0*/  LDSM.16.MT88.4 R28, [R210+0x11800] ;  /* 0x01180000d21c783b */ /* 0x000fe20000004200 */
[----:B------:R-:W-:Y:S01]  /*6dc0*/  SHF.R.U32.HI R4, RZ, 0x8, R18 ;  /* 0x00000008ff047819 */ /* 0x000fe20000011612 */
[----:B------:R-:W-:Y:S01]  /*6dd0*/  HMMA.16816.F32 R140, R8, R6, R140 ;  /* 0x00000006088c723c */ /* 0x000fe2000000188c */
[----:B------:R-:W-:-:S02]  /*6de0*/  SHF.R.U32.HI R5, RZ, 0x10, R16 ;  /* 0x00000010ff057819 */ /* 0x000fc40000011610 */
[----:B------:R-:W-:Y:S01]  /*6df0*/  MUFU.EX2 R237, R237 ;  /* 0x000000ed00ed7308 */ /* 0x000fe20000000800 */
[----:B------:R-:W-:Y:S02]  /*6e00*/  PRMT R17, R17, 0x5410, R4 ;  /* 0x0000541011117816 */ /* 0x000fe40000000004 */
[----:B------:R-:W-:Y:S02]  /*6e10*/  SHF.R.U32.HI R18, RZ, 0x18, R16 ;  /* 0x00000018ff127819 */ /* 0x000fe40000011610 */
[----:B---3--:R-:W-:Y:S01]  /*6e20*/  HMMA.16816.F32 R148, R8, R12, R148 ;  /* 0x0000000c0894723c */ /* 0x008fe20000001894 */
[----:B------:R-:W-:Y:S01]  /*6e30*/  LOP3.LUT R5, R5, 0xff, RZ, 0xc0, !PT ;  /* 0x000000ff05057812 */ /* 0x000fe200078ec0ff */
[----:B------:R-:W-:Y:S01]  /*6e40*/  HSET2.LE.AND R6, R17, R233, PT ;  /* 0x000000e911067233 */ /* 0x000fe20003803000 */
[----:B------:R-:W2:Y:S01]  /*6e50*/  MUFU.EX2 R236, R236 ;  /* 0x000000ec00ec7308 */ /* 0x000ea20000000800 */
[----:B------:R-:W-:Y:S01]  /*6e60*/  PRMT R16, R20, 0x5410, R19 ;  /* 0x0000541014107816 */ /* 0x000fe20000000013 */
[----:B-1----:R-:W-:Y:S01]  /*6e70*/  FADD.FTZ R189, R234, R189 ;  /* 0x000000bdeabd7221 */ /* 0x002fe20000010000 */
[----:B------:R-:W-:-:S02]  /*6e80*/  PRMT R4, R21, 0x5410, R22 ;  /* 0x0000541015047816 */ /* 0x000fc40000000016 */
[----:B------:R-:W-:Y:S01]  /*6e90*/  HMMA.16816.F32 R144, R8, R14, R144 ;  /* 0x0000000e0890723c */ /* 0x000fe20000001890 */
[----:B------:R-:W1:Y:S01]  /*6ea0*/  LDSM.16.MT88.4 R12, [R212+0x13800] ;  /* 0x01380000d40c783b */ /* 0x000e620000004200 */
[----:B------:R-:W-:Y:S01]  /*6eb0*/  PRMT R5, R5, 0x5410, R18 ;  /* 0x0000541005057816 */ /* 0x000fe20000000012 */
[--C-:B------:R-:W-:Y:S01]  /*6ec0*/  HSET2.LE.AND R4, R4, R233.reuse, PT ;  /* 0x000000e904047233 */ /* 0x100fe20003803000 */
[----:B------:R-:W-:Y:S01]  /*6ed0*/  F2FP.PACK_AB R7, R235, R231 ;  /* 0x000000e7eb07723e */ /* 0x000fe200000000ff */
[----:B------:R-:W3:Y:S01]  /*6ee0*/  LDSM.16.MT88.4 R8, [R209+0x13800] ;  /* 0x01380000d108783b */ /* 0x000ee20000004200 */
[----:B------:R-:W-:Y:S01]  /*6ef0*/  F2FP.PACK_AB R18, R190, R191 ;  /* 0x000000bfbe12723e */ /* 0x000fe200000000ff */
[--C-:B------:R-:W-:Y:S01]  /*6f00*/  HSET2.LE.AND R5, R5, R233.reuse, PT ;  /* 0x000000e905057233 */ /* 0x100fe20003803000 */
[----:B------:R-:W-:Y:S01]  /*6f10*/  LOP3.LUT R6, R6, R7, RZ, 0xc0, !PT ;  /* 0x0000000706067212 */ /* 0x000fe200078ec0ff */
[----:B------:R-:W-:Y:S01]  /*6f20*/  HSET2.LE.AND R7, R16, R233, PT ;  /* 0x000000e910077233 */ /* 0x000fe20003803000 */
[----:B------:R-:W-:Y:S01]  /*6f30*/  F2FP.PACK_AB R17, R234, R232 ;  /* 0x000000e8ea11723e */ /* 0x000fe200000000ff */
[----:B------:R-:W4:Y:S01]  /*6f40*/  LDSM.16.MT88.4 R20, [R208+0x11800] ;  /* 0x01180000d014783b */ /* 0x000f220000004200 */
[----:B--2---:R-:W-:Y:S01]  /*6f50*/  F2FP.PACK_AB R16, R236, R237 ;  /* 0x000000edec10723e */ /* 0x004fe200000000ff */
[----:B------:R-:W-:Y:S01]  /*6f60*/  FADD.FTZ R189, R237, R189 ;  /* 0x000000bdedbd7221 */ /* 0x000fe20000010000 */
[----:B------:R-:W-:Y:S01]  /*6f70*/  LOP3.LUT R4, R4, R18, RZ, 0xc0, !PT ;  /* 0x0000001204047212 */ /* 0x000fe200078ec0ff */
[----:B------:R-:W-:Y:S01]  /*6f80*/  FADD.FTZ R235, R235, R184 ;  /* 0x000000b8ebeb7221 */ /* 0x000fe20000010000 */
[----:B------:R-:W-:Y:S01]  /*6f90*/  LOP3.LUT R5, R5, R17, RZ, 0xc0, !PT ;  /* 0x0000001105057212 */ /* 0x000fe200078ec0ff */
[----:B------:R-:W-:Y:S01]  /*6fa0*/  FADD.FTZ R234, R236, R189 ;  /* 0x000000bdecea7221 */ /* 0x000fe20000010000 */
[----:B------:R-:W-:-:S02]  /*6fb0*/  LOP3.LUT R7, R7, R16, RZ, 0xc0, !PT ;  /* 0x0000001007077212 */ /* 0x000fc400078ec0ff */
[----:B------:R-:W2:Y:S05]  /*6fc0*/  LDSM.16.MT88.4 R16, [R210+0x13800] ;  /* 0x01380000d210783b */ /* 0x000eaa0000004200 */
[C---:B------:R-:W-:Y:S08]  /*6fd0*/  HMMA.16816.F32 R160, R4.reuse, R32, R160 ;  /* 0x0000002004a0723c */ /* 0x040ff000000018a0 */
        /* <DEDUP_REMOVED lines=11> */
[C---:B------:R-:W-:Y:S08]  /*7090*/  HMMA.16816.F32 R44, R4.reuse, R24, R44 ;  /* 0x00000018042c723c */ /* 0x040ff0000000182c */
        /* <DEDUP_REMOVED lines=37> */
[----:B------:R-:W-:Y:S01]  /*72f0*/  IMAD.MOV.U32 R4, RZ, RZ, R242 ;  /* 0x000000ffff047224 */ /* 0x000fe200078e00f2 */
[----:B------:R-:W-:Y:S01]  /*7300*/  ISETP.GE.AND P4, PT, R221, c[0x0][0x220], PT ;  /* 0x00008800dd007a0c */ /* 0x000fe20003f86270 */
[----:B------:R-:W-:Y:S01]  /*7310*/  IMAD.MOV.U32 R5, RZ, RZ, R241 ;  /* 0x000000ffff057224 */ /* 0x000fe200078e00f1 */
[----:B------:R-:W-:Y:S01]  /*7320*/  UIMAD UR4, UR5, UR19, UR4 ;  /* 0x00000013050472a4 */ /* 0x000fe2000f8e0204 */
[----:B------:R-:W-:Y:S01]  /*7330*/  ISETP.GE.AND P3, PT, R220, c[0x0][0x220], PT ;  /* 0x00008800dc007a0c */ /* 0x000fe20003f66270 */
[----:B------:R-:W-:Y:S01]  /*7340*/  UISETP.GE.AND UP0, UPT, UR6, 0x3, UPT ;  /* 0x000000030600788c */ /* 0x000fe2000bf06270 */
[----:B------:R-:W-:-:S05]  /*7350*/  IMAD.WIDE.U32 R16, R16, UR19, R4 ;  /* 0x0000001310107c25 */ /* 0x000fca000f8e0004 */
[----:B------:R-:W-:Y:S02]  /*7360*/  IADD3 R4, R17, UR4, RZ ;  /* 0x0000000411047c10 */ /* 0x000fe4000fffe0ff */
[C---:B------:R-:W-:Y:S02]  /*7370*/  @!P6 LEA R14, P2, R16.reuse, c[0x0][0x170], 0x1 ;  /* 0x00005c00100eea11 */ /* 0x040fe400078408ff */
        /* <DEDUP_REMOVED lines=10> */
[C---:B------:R-:W-:Y:S02]  /*7420*/  @!P4 LEA.HI.X R9, R16.reuse, c[0x0][0x174], R4, 0x1, P0 ;  /* 0x00005d001009ca11 */ /* 0x040fe400000f0c04 */
[----:B------:R-:W-:Y:S01]  /*7430*/  @!P3 LEA R6, P1, R16, c[0x0][0x170], 0x1 ;  /* 0x00005c001006ba11 */ /* 0x000fe200078208ff */
[----:B------:R-:W-:Y:S01]  /*7440*/  @P5 STS.128 [R219+0x12000], RZ ;  /* 0x012000ffdb005388 */ /* 0x000fe20000000c00 */
[----:B------:R-:W-:Y:S02]  /*7450*/  IADD3.X R2, R4, UR20, RZ, P2, !PT ;  /* 0x0000001404027c10 */ /* 0x000fe400097fe4ff */
[C---:B------:R-:W-:Y:S01]  /*7460*/  @!P6 LEA R12, P0, R0.reuse, c[0x0][0x170], 0x1 ;  /* 0x00005c00000cea11 */ /* 0x040fe200078008ff */
[----:B------:R-:W-:Y:S01]  /*7470*/  @!PT LDS RZ, [RZ] ;  /* 0x00000000fffff984 */ /* 0x000fe20000000800 */
[----:B------:R-:W-:Y:S01]  /*7480*/  @!PT LDS RZ, [RZ] ;  /* 0x00000000fffff984 */ /* 0x000fe20000000800 */
[----:B------:R-:W-:Y:S01]  /*7490*/  @!PT LDS RZ, [RZ] ;  /* 0x00000000fffff984 */ /* 0x000fe20000000800 */
[----:B------:R2:W-:Y:S01]  /*74a0*/  @!P5 LDGSTS.E.BYPASS.LTC128B.128 [R219+0x12000], [R10.64+0x80] ;  /* 0x120000800adbdfae */ /* 0x0005e2000b901d5a */
[----:B------:R-:W-:-:S02]  /*74b0*/  @!P5 LEA R20, P2, R0, c[0x0][0x170], 0x1 ;  /* 0x00005c000014da11 */ /* 0x000fc400078408ff */
[----:B------:R-:W-:Y:S01]  /*74c0*/  @!P3 LEA.HI.X R7, R16, c[0x0][0x174], R4, 0x1, P1 ;  /* 0x00005d001007ba11 */ /* 0x000fe200008f0c04 */
[----:B------:R-:W-:Y:S01]  /*74d0*/  @P4 STS.128 [R219+0x14000], RZ ;  /* 0x014000ffdb004388 */ /* 0x000fe20000000c00 */
[C-C-:B------:R-:W-:Y:S02]  /*74e0*/  @!P6 LEA.HI.X R13, R0.reuse, c[0x0][0x174], R2.reuse, 0x1, P0 ;  /* 0x00005d00000dea11 */ /* 0x140fe400000f0c02 */
[C---:B------:R-:W-:Y:S01]  /*74f0*/  @!P4 LEA R18, P1, R0.reuse, c[0x0][0x170], 0x1 ;  /* 0x00005c000012ca11 */ /* 0x040fe200078208ff */
[----:B------:R-:W-:Y:S01]  /*7500*/  @!PT LDS RZ, [RZ] ;  /* 0x00000000fffff984 */ /* 0x000fe20000000800 */
[----:B------:R-:W-:Y:S01]  /*7510*/  @!PT LDS RZ, [RZ] ;  /* 0x00000000fffff984 */ /* 0x000fe20000000800 */
[----:B------:R-:W-:Y:S01]  /*7520*/  @!PT LDS RZ, [RZ] ;  /* 0x00000000fffff984 */ /* 0x000fe20000000800 */
[----:B------:R2:W-:Y:S01]  /*7530*/  @!P4 LDGSTS.E.BYPASS.LTC128B.128 [R219+0x14000], [R8.64+0x100] ;  /* 0x1400010008dbcfae */ /* 0x0005e2000b901d5a */
        /* <DEDUP_REMOVED lines=8> */
[----:B------:R3:W-:Y:S01]  /*75c0*/  @!P3 LDGSTS.E.BYPASS.LTC128B.128 [R219+0x16000], [R6.64+0x180] ;  /* 0x1600018006dbbfae */ /* 0x0007e2000b901d5a */
[----:B------:R-:W-:Y:S02]  /*75d0*/  @!P3 LEA.HI.X R17, R0, c[0x0][0x174], R2, 0x1, P0 ;  /* 0x00005d000011ba11 */ /* 0x000fe400000f0c02 */
[----:B------:R-:W-:Y:S01]  /*75e0*/  IADD3.X R2, R2, UR20, RZ, P2, !PT ;  /* 0x0000001402027c10 */ /* 0x000fe200097fe4ff */
[----:B------:R-:W-:Y:S01]  /*75f0*/  @P6 STS.128 [R219+0x10800], RZ ;  /* 0x010800ffdb006388 */ /* 0x000fe20000000c00 */
[C---:B------:R-:W-:Y:S02]  /*7600*/  @!P6 LEA R28, P0, R4.reuse, c[0x0][0x170], 0x1 ;  /* 0x00005c00041cea11 */ /* 0x040fe400078008ff */
[C---:B------:R-:W-:Y:S01]  /*7610*/  @!P5 LEA R26, P2, R4.reuse, c[0x0][0x170], 0x1 ;  /* 0x00005c00041ada11 */ /* 0x040fe200078408ff */
[----:B------:R-:W-:Y:S01]  /*7620*/  @!PT LDS RZ, [RZ] ;  /* 0x00000000fffff984 */ /* 0x000fe20000000800 */
[----:B------:R-:W-:Y:S01]  /*7630*/  @!PT LDS RZ, [RZ] ;  /* 0x00000000fffff984 */ /* 0x000fe20000000800 */
[----:B------:R-:W-:Y:S01]  /*7640*/  @!PT LDS RZ, [RZ] ;  /* 0x00000000fffff984 */ /* 0x000fe20000000800 */
[----:B------:R1:W-:Y:S01]  /*7650*/  @!P6 LDGSTS.E.BYPASS.LTC128B.128 [R219+0x10800], [R12.64] ;  /* 0x108000000cdbefae */ /* 0x0003e2000b901d5a */
        /* <DEDUP_REMOVED lines=9> */
[C---:B------:R-:W-:Y:S02]  /*76f0*/  IADD3 R0, P2, R4.reuse, UR21, RZ ;  /* 0x0000001504007c10 */ /* 0x040fe4000ff5e0ff */
[C-C-:B------:R-:W-:Y:S01]  /*7700*/  @!P4 LEA.HI.X R25, R4.reuse, c[0x0][0x174], R2.reuse, 0x1, P1 ;  /* 0x00005d000419ca11 */ /* 0x140fe200008f0c02 */
[----:B------:R-:W-:Y:S01]  /*7710*/  @P4 STS.128 [R219+0x14800], RZ ;  /* 0x014800ffdb004388 */ /* 0x000fe20000000c00 */
[----:B------:R-:W-:-:S02]  /*7720*/  @!P3 LEA.HI.X R23, R4, c[0x0][0x174], R2, 0x1, P0 ;  /* 0x00005d000417ba11 */ /* 0x000fc400000f0c02 */
[----:B------:R-:W-:Y:S01]  /*7730*/  IADD3.X R2, R2, UR20, RZ, P2, !PT ;  /* 0x0000001402027c10 */ /* 0x000fe200097fe4ff */
[----:B------:R-:W-:Y:S01]  /*7740*/  @!PT LDS RZ, [RZ] ;  /* 0x00000000fffff984 */ /* 0x000fe20000000800 */
[----:B------:R-:W-:Y:S01]  /*7750*/  @!PT LDS RZ, [RZ] ;  /* 0x00000000fffff984 */ /* 0x000fe20000000800 */
[----:B------:R-:W-:Y:S01]  /*7760*/  @!PT LDS RZ, [RZ] ;  /* 0x00000000fffff984 */ /* 0x000fe20000000800 */
[----:B------:R5:W-:Y:S01]  /*7770*/  @!P4 LDGSTS.E.BYPASS.LTC128B.128 [R219+0x14800], [R18.64+0x100] ;  /* 0x1480010012dbcfae */ /* 0x000be2000b901d5a */
[C---:B------:R-:W-:Y:S02]  /*7780*/  @!P6 LEA R34, P0, R0.reuse, c[0x0][0x170], 0x1 ;  /* 0x00005c000022ea11 */ /* 0x040fe400078008ff */
        /* <DEDUP_REMOVED lines=64> */
[----:B------:R-:W1:Y:S04]  /*7b90*/  S2R R0, SR_TID.X ;  /* 0x0000000000007919 */ /* 0x000e680000002100 */
[----:B------:R-:W0:Y:S01]  /*7ba0*/  LDGDEPBAR ;  /* 0x00000000000079af */ /* 0x000e220000000000 */
[C---:B--2---:R-:W-:Y:S08]  /*7bb0*/  HMMA.16816.F32 R168, R24.reuse, R32, RZ ;  /* 0x0000002018a8723c */ /* 0x044ff000000018ff */
[C---:B------:R-:W-:Y:S08]  /*7bc0*/  HMMA.16816.F32 R172, R24.reuse, R174, RZ ;  /* 0x000000ae18ac723c */ /* 0x040ff000000018ff */
[----:B---3--:R-:W-:Y:S01]  /*7bd0*/  HMMA.16816.F32 R8, R24, R4, RZ ;  /* 0x000000041808723c */ /* 0x008fe200000018ff */
[----:B-1----:R-:W-:-:S02]  /*7be0*/  IMAD.SHL.U32 R2, R0, 0x2, RZ ;  /* 0x0000000200027824 */ /* 0x002fc400078e00ff */
[----:B------:R-:W-:-:S03]  /*7bf0*/  IMAD.U32 R0, RZ, RZ, UR7 ;  /* 0x00000007ff007e24 */ /* 0x000fc6000f8e00ff */
[----:B------:R-:W-:Y:S02]  /*7c00*/  LOP3.LUT R2, R2, 0x6, RZ, 0xc0, !PT ;  /* 0x0000000602027812 */ /* 0x000fe400078ec0ff */
[----:B------:R-:W-:Y:S03]  /*7c10*/  HMMA.16816.F32 R4, R24, R6, RZ ;  /* 0x000000061804723c */ /* 0x000fe600000018ff */
[----:B------:R-:W-:-:S05]  /*7c20*/  IMAD R0, R0, 0x40, R2 ;  /* 0x0000004000007824 */ /* 0x000fca00078e0202 */
[----:B------:R-:W-:Y:S01]  /*7c30*/  HMMA.16816.F32 R32, R24, R34, RZ ;  /* 0x000000221820723c */ /* 0x000fe200000018ff */
[----:B------:R-:W-:-:S04]  /*7c40*/  IADD3 R2, R0, 0x1, RZ ;  /* 0x0000000100027810 */ /* 0x000fc80007ffe0ff */
[C---:B------:R-:W-:Y:S02]  /*7c50*/  ISETP.GE.AND P2, PT, R2.reuse, R230, PT ;  /* 0x000000e60200720c */ /* 0x040fe40003f46270 */
[----:B------:R-:W-:Y:S01]  /*7c60*/  ISETP.GE.AND P1, PT, R2, R223, PT ;  /* 0x000000df0200720c */ /* 0x000fe20003f26270 */
[----:B------:R-:W-:Y:S01]  /*7c70*/  HMMA.16816.F32 R28, R24, R20, RZ ;  /* 0x00000014181c723c */ /* 0x000fe200000018ff */
[----:B------:R-:W-:-:S07]  /*7c80*/  IADD3 R2, R0, 0x9, RZ ;  /* 0x0000000900027810 */ /* 0x000fce0007ffe0ff */
        /* <DEDUP_REMOVED lines=26> */
[----:B------:R-:W3:Y:S04]  /*7e30*/  LDSM.16.M88.4 R184, [R204+0x1800] ;  /* 0x00180000ccb8783b */ /* 0x000ee80000000200 */
[----:B------:R-:W-:Y:S03]  /*7e40*/  LDSM.16.M88.4 R20, [R218+0x2000] ;  /* 0x00200000da14783b */ /* 0x000fe60000000200 */
[C---:B-----5:R-:W-:Y:S08]  /*7e50*/  HMMA.16816.F32 R8, R16.reuse, R12, R8 ;  /* 0x0000000c1008723c */ /* 0x060ff00000001808 */
        /* <DEDUP_REMOVED lines=162> */
[----:B------:R-:W-:Y:S02]  /*8880*/  ISETP.GE.AND P1, PT, R2, R230, PT ;  /* 0x000000e60200720c */ /* 0x000fe40003f26270 */
[----:B------:R-:W-:Y:S02]  /*8890*/  FSEL R4, R4, -INF , !P0 ;  /* 0xff80000004047808 */ /* 0x000fe40004000000 */
[----:B------:R-:W-:Y:S01]  /*88a0*/  IADD3 R12, R0, 0x10, RZ ;  /* 0x00000010000c7810 */ /* 0x000fe20007ffe0ff */
[----:B------:R-:W-:Y:S01]  /*88b0*/  BAR.SYNC.DEFER_BLOCKING 0x0 ;  /* 0x0000000000007b1d */ /* 0x000fe20000010000 */
[----:B------:R-:W-:Y:S01]  /*88c0*/  ISETP.GE.AND P0, PT, R2, R223, PT ;  /* 0x000000df0200720c */ /* 0x000fe20003f06270 */
[----:B------:R-:W-:Y:S01]  /*88d0*/  HMMA.16816.F32 R24, R236, R182, R24 ;  /* 0x000000b6ec18723c */ /* 0x000fe20000001818 */
[----:B------:R-:W-:-:S02]  /*88e0*/  IADD3 R2, R0, 0x11, RZ ;  /* 0x0000001100027810 */ /* 0x000fc40007ffe0ff */
[----:B------:R-:W-:Y:S02]  /*88f0*/  FSEL R5, R5, -INF , !P1 ;  /* 0xff80000005057808 */ /* 0x000fe40004800000 */
[----:B------:R-:W-:Y:S02]  /*8900*/  FSEL R6, R6, -INF , !P2 ;  /* 0xff80000006067808 */ /* 0x000fe40005000000 */
[C---:B------:R-:W-:Y:S01]  /*8910*/  ISETP.GE.AND P1, PT, R12.reuse, R223, PT ;  /* 0x000000df0c00720c */ /* 0x040fe20003f26270 */
[----:B--2---:R-:W-:Y:S01]  /*8920*/  HMMA.16816.F32 R168, R20, R184, R168 ;  /* 0x000000b814a8723c */ /* 0x004fe200000018a8 */
[----:B------:R-:W-:Y:S02]  /*8930*/  FSEL R7, R7, -INF , !P0 ;  /* 0xff80000007077808 */ /* 0x000fe40004000000 */
[-C--:B------:R-:W-:Y:S02]  /*8940*/  ISETP.GE.AND P2, PT, R12, R230.reuse, PT ;  /* 0x000000e60c00720c */ /* 0x080fe40003f46270 */
[----:B------:R-:W-:-:S02]  /*8950*/  ISETP.GE.AND P0, PT, R2, R230, PT ;  /* 0x000000e60200720c */ /* 0x000fc40003f06270 */
[----:B------:R-:W-:Y:S01]  /*8960*/  IADD3 R12, R0, 0x18, RZ ;  /* 0x00000018000c7810 */ /* 0x000fe20007ffe0ff */
[C---:B------:R-:W-:Y:S01]  /*8970*/  HMMA.16816.F32 R32, R20.reuse, R186, R32 ;  /* 0x000000ba1420723c */ /* 0x040fe20000001820 */
[----:B------:R-:W-:Y:S02]  /*8980*/  FSEL R182, R178, -INF , !P1 ;  /* 0xff800000b2b67808 */ /* 0x000fe40004800000 */
[----:B------:R-:W-:Y:S02]  /*8990*/  FSEL R180, R176, -INF , !P2 ;  /* 0xff800000b0b47808 */ /* 0x000fe40005000000 */
[----:B------:R-:W-:Y:S02]  /*89a0*/  FSEL R178, R177, -INF , !P0 ;  /* 0xff800000b1b27808 */ /* 0x000fe40004000000 */
[----:B------:R-:W-:Y:S01]  /*89b0*/  ISETP.GE.AND P2, PT, R2, R223, PT ;  /* 0x000000df0200720c */ /* 0x000fe20003f46270 */
[----:B---3--:R-:W-:Y:S01]  /*89c0*/  HMMA.16816.F32 R28, R20, R16, R28 ;  /* 0x00000010141c723c */ /* 0x008fe2000000181c */
[----:B------:R-:W-:-:S02]  /*89d0*/  ISETP.GE.AND P1, PT, R12, R230, PT ;  /* 0x000000e60c00720c */ /* 0x000fc40003f26270 */
[----:B------:R-:W-:Y:S02]  /*89e0*/  ISETP.GE.AND P0, PT, R12, R223, PT ;  /* 0x000000df0c00720c */ /* 0x000fe40003f06270 */
[C---:B------:R-:W-:Y:S02]  /*89f0*/  IADD3 R2, R0.reuse, 0x19, RZ ;  /* 0x0000001900027810 */ /* 0x040fe40007ffe0ff */
[----:B------:R-:W-:Y:S01]  /*8a00*/  IADD3 R12, R0, 0x20, RZ ;  /* 0x00000020000c7810 */ /* 0x000fe20007ffe0ff */
[----:B------:R-:W-:Y:S01]  /*8a10*/  HMMA.16816.F32 R24, R20, R18, R24 ;  /* 0x000000121418723c */ /* 0x000fe20000001818 */
        /* <DEDUP_REMOVED lines=25> */
[----:B------:R-:W-:Y:S02]  /*8bb0*/  ISETP.GE.AND P2, PT, R2, R223, PT ;  /* 0x000000df0200720c */ /* 0x000fe40003f46270 */
[----:B------:R-:W-:-:S02]  /*8bc0*/  ISETP.GE.AND P1, PT, R12, R230, PT ;  /* 0x000000e60c00720c */ /* 0x000fc40003f26270 */
[----:B------:R-:W-:Y:S02]  /*8bd0*/  ISETP.GE.AND P0, PT, R12, R223, PT ;  /* 0x000000df0c00720c */ /* 0x000fe40003f06270 */
[C---:B------:R-:W-:Y:S02]  /*8be0*/  IADD3 R2, R0.reuse, 0x31, RZ ;  /* 0x0000003100027810 */ /* 0x040fe40007ffe0ff */
[----:B------:R-:W-:Y:S02]  /*8bf0*/  IADD3 R12, R0, 0x38, RZ ;  /* 0x00000038000c7810 */ /* 0x000fe40007ffe0ff */
[----:B------:R-:W-:Y:S02]  /*8c00*/  FSEL R187, R35, -INF , !P2 ;  /* 0xff80000023bb7808 */ /* 0x000fe40005000000 */
[----:B------:R-:W-:Y:S02]  /*8c10*/  FSEL R177, R28, -INF , !P1 ;  /* 0xff8000001cb17808 */ /* 0x000fe40004800000 */
[----:B------:R-:W-:-:S02]  /*8c20*/  FSEL R32, R30, -INF , !P0 ;  /* 0xff8000001e207808 */ /* 0x000fc40004000000 */
[CC--:B------:R-:W-:Y:S02]  /*8c30*/  ISETP.GE.AND P2, PT, R2.reuse, R230.reuse, PT ;  /* 0x000000e60200720c */ /* 0x0c0fe40003f46270 */
[----:B------:R-:W-:Y:S02]  /*8c40*/  ISETP.GE.AND P1, PT, R2, R223, PT ;  /* 0x000000df0200720c */ /* 0x000fe40003f26270 */
[-C--:B------:R-:W-:Y:S02]  /*8c50*/  ISETP.GE.AND P0, PT, R12, R230.reuse, PT ;  /* 0x000000e60c00720c */ /* 0x080fe40003f06270 */
[----:B------:R-:W-:Y:S02]  /*8c60*/  IADD3 R2, R0, 0x39, RZ ;  /* 0x0000003900027810 */ /* 0x000fe40007ffe0ff */
[----:B------:R-:W-:Y:S02]  /*8c70*/  FSEL R34, R24, -INF , !P0 ;  /* 0xff80000018227808 */ /* 0x000fe40004000000 */
[----:B------:R-:W-:-:S02]  /*8c80*/  ISETP.GE.AND P0, PT, R2, R230, PT ;  /* 0x000000e60200720c */ /* 0x000fc40003f06270 */
[----:B------:R-:W-:Y:S02]  /*8c90*/  FSEL R176, R29, -INF , !P2 ;  /* 0xff8000001db07808 */ /* 0x000fe40005000000 */
[----:B------:R-:W-:Y:S02]  /*8ca0*/  FSEL R33, R25, -INF , !P0 ;  /* 0xff80000019217808 */ /* 0x000fe40004000000 */
[----:B------:R-:W-:Y:S02]  /*8cb0*/  PLOP3.LUT P0, PT, PT, PT, UP0, 0x80, 0x0 ;  /* 0x000000000000781c */ /* 0x000fe40003f0f008 */
[----:B------:R-:W-:Y:S02]  /*8cc0*/  FSEL R31, R31, -INF , !P1 ;  /* 0xff8000001f1f7808 */ /* 0x000fe40004800000 */
[----:B------:R-:W-:Y:S02]  /*8cd0*/  ISETP.GE.AND P2, PT, R12, R223, PT ;  /* 0x000000df0c00720c */ /* 0x000fe40003f46270 */
[----:B------:R-:W-:-:S02]  /*8ce0*/  ISETP.GE.AND P1, PT, R0, R230, PT ;  /* 0x000000e60000720c */ /* 0x000fc40003f26270 */
[----:B------:R-:W-:Y:S02]  /*8cf0*/  FSEL R28, R26, -INF , !P2 ;  /* 0xff8000001a1c7808 */ /* 0x000fe40005000000 */
        /* <DEDUP_REMOVED lines=73> */
[----:B------:R-:W-:Y:S02]  /*9190*/  @!P3 LEA.HI.X R15, R0, c[0x0][0x16c], R2, 0x1, P2 ;  /* 0x00005b00000fba11 */ /* 0x000fe400010f0c02 */
[----:B------:R-:W-:Y:S02]  /*91a0*/  IADD3.X R2, R2, UR16, RZ, P1, !PT ;  /* 0x0000001002027c10 */ /* 0x000fe40008ffe4ff */
[C---:B---3--:R-:W-:Y:S01]  /*91b0*/  @!P6 LEA R20, P2, R8.reuse, c[0x0][0x168], 0x1 ;  /* 0x00005a000814ea11 */ /* 0x048fe200078408ff */
[----:B------:R-:W-:Y:S01]  /*91c0*/  @!PT LDS RZ, [RZ] ;  /* 0x00000000fffff984 */ /* 0x000fe20000000800 */
[----:B------:R-:W-:Y:S01]  /*91d0*/  @!PT LDS RZ, [RZ] ;  /* 0x00000000fffff984 */ /* 0x000fe20000000800 */
[----:B------:R-:W-:Y:S01]  /*91e0*/  @!PT LDS RZ, [RZ] ;  /* 0x00000000fffff984 */ /* 0x000fe20000000800 */
[----:B------:R2:W-:Y:S03]  /*91f0*/  @!P3 LDGSTS.E.BYPASS.LTC128B.128 [R219+0xe800], [R14.64+0x180] ;  /* 0x0e8001800edbbfae */ /* 0x0005e6000b901d5a */
[C---:B------:R-:W-:Y:S01]  /*9200*/  @!P6 LEA.HI.X R21, R8.reuse, c[0x0][0x16c], R2, 0x1, P2 ;  /* 0x00005b000815ea11 */ /* 0x040fe200010f0c02 */
[----:B------:R1:W-:Y:S01]  /*9210*/  @P6 STS.128 [R219+0x9000], RZ ;  /* 0x009000ffdb006388 */ /* 0x0003e20000000c00 */
        /* <DEDUP_REMOVED lines=27> */
[----:B------:R1:W-:Y:S01]  /*93d0*/  @!P3 LDGSTS.E.BYPASS.LTC128B.128 [R219+0xf000], [R14.64+0x180] ;  /* 0x0f0001800edbbfae */ /* 0x0003e2000b901d5a */
[C---:B------:R-:W-:Y:S02]  /*93e0*/  @!P5 LEA R22, P2, R0.reuse, c[0x0][0x168], 0x1 ;  /* 0x00005a000016da11 */ /* 0x040fe400078408ff */
        /* <DEDUP_REMOVED lines=27> */
.L_x_318:
[----:B------:R-:W-:Y:S05]  /*95a0*/  BSYNC B0 ;  /* 0x0000000000007941 */ /* 0x000fea0003800000 */
.L_x_317:
[----:B------:R-:W0:Y:S02]  /*95b0*/  LDGDEPBAR ;  /* 0x00000000000079af */ /* 0x000e240000000000 */
.L_x_316:
[----:B------:R-:W-:Y:S01]  /*95c0*/  FMNMX.FTZ R2, R164, R12, !PT ;  /* 0x0000000ca4027209 */ /* 0x000fe20007810000 */
[----:B------:R-:W-:Y:S01]  /*95d0*/  IMAD.WIDE.U32 R236, R166, -0x326172a9, RZ ;  /* 0xcd9e8d57a6ec7825 */ /* 0x000fe200078e00ff */
[----:B------:R-:W-:Y:S01]  /*95e0*/  FMNMX.FTZ R13, R3, R10, !PT ;  /* 0x0000000a030d7209 */ /* 0x000fe20007810000 */
[----:B------:R-:W-:Y:S01]  /*95f0*/  USHF.L.U32 UR4, UR7, 0x1, URZ ;  /* 0x0000000107047899 */ /* 0x000fe2000800063f */
[----:B------:R-:W-:Y:S01]  /*9600*/  FMNMX.FTZ R2, R9, R2, !PT ;  /* 0x0000000209027209 */ /* 0x000fe20007810000 */
[----:B------:R-:W-:Y:S01]  /*9610*/  IMAD.WIDE.U32 R238, R165, -0x2daee0ad, RZ ;  /* 0xd2511f53a5ee7825 */ /* 0x000fe200078e00ff */
[----:B------:R-:W-:Y:S01]  /*9620*/  FMNMX.FTZ R13, R11, R13, !PT ;  /* 0x0000000d0b0d7209 */ /* 0x000fe20007810000 */
[----:B------:R-:W-:Y:S01]  /*9630*/  UIADD3 UR5, UR34, -0x61c88647, URZ ;  /* 0x9e3779b922057890 */ /* 0x000fe2000fffe03f */
[----:B------:R-:W-:Y:S01]  /*9640*/  FMNMX.FTZ R2, R4, R2, !PT ;  /* 0x0000000204027209 */ /* 0x000fe20007810000 */
[----:B------:R-:W-:Y:S01]  /*9650*/  UIADD3 UR33, UR35, 0x646e171e, URZ ;  /* 0x646e171e23217890 */ /* 0x000fe2000fffe03f */
        /* <DEDUP_REMOVED lines=27> */
[----:B------:R-:W-:Y:S01]  /*9810*/  LOP3.LUT R26, R237, R167, RZ, 0x3c, !PT ;  /* 0x000000a7ed1a7212 */ /* 0x000fe200078e3cff */
[----:B------:R-:W2:Y:S01]  /*9820*/  SHFL.BFLY PT, R0, R2, 0x2, 0x1f ;  /* 0x0c401f0002007f89 */ /* 0x000ea200000e0000 */
[----:B-1----:R-:W-:Y:S01]  /*9830*/  MOV R14, UR4 ;  /* 0x00000004000e7c02 */ /* 0x002fe20008000f00 */
[----:B------:R-:W-:Y:S02]  /*9840*/  UIADD3 UR4, UR4, 0x1, URZ ;  /* 0x0000000104047890 */ /* 0x000fe4000fffe03f */
[----:B------:R-:W1:Y:S01]  /*9850*/  SHFL.BFLY PT, R8, R13, 0x2, 0x1f ;  /* 0x0c401f000d087f89 */ /* 0x000e6200000e0000 */
[----:B------:R-:W-:Y:S01]  /*9860*/  IMAD.WIDE.U32 R26, R26, -0x2daee0ad, RZ ;  /* 0xd2511f531a1a7825 */ /* 0x000fe200078e00ff */
[----:B------:R-:W-:-:S04]  /*9870*/  LOP3.LUT R14, R239, UR35, R14, 0x96, !PT ;  /* 0x00000023ef0e7c12 */ /* 0x000fc8000f8e960e */
[----:B------:R-:W-:Y:S01]  /*9880*/  LOP3.LUT R24, R27, UR31, R238, 0x96, !PT ;  /* 0x0000001f1b187c12 */ /* 0x000fe2000f8e96ee */
[----:B------:R-:W-:Y:S01]  /*9890*/  IMAD.WIDE.U32 R14, R14, -0x326172a9, RZ ;  /* 0xcd9e8d570e0e7825 */ /* 0x000fe200078e00ff */
[----:B------:R-:W-:Y:S01]  /*98a0*/  UIADD3 UR31, UR34, -0x4ab325aa, URZ ;  /* 0xb54cda56221f7890 */ /* 0x000fe2000fffe03f */
[----:B------:R-:W-:Y:S01]  /*98b0*/  MOV R238, UR4 ;  /* 0x0000000400ee7c02 */ /* 0x000fe20008000f00 */
[----:B------:R-:W-:Y:S01]  /*98c0*/  UMOV UR4, UR7 ;  /* 0x0000000700047c82 */ /* 0x000fe20008000000 */
[----:B------:R-:W-:Y:S02]  /*98d0*/  IMAD.WIDE.U32 R24, R24, -0x326172a9, RZ ;  /* 0xcd9e8d5718187825 */ /* 0x000fe400078e00ff */
[----:B------:R-:W-:-:S03]  /*98e0*/  LOP3.LUT R238, R239, UR35, R238, 0x96, !PT ;  /* 0x00000023efee7c12 */ /* 0x000fc6000f8e96ee */
[----:B------:R-:W-:Y:S02]  /*98f0*/  LOP3.LUT R18, R25, UR15, R14, 0x96, !PT ;  /* 0x0000000f19127c12 */ /* 0x000fe4000f8e960e */
[----:B------:R-:W-:Y:S01]  /*9900*/  IMAD.WIDE.U32 R238, R238, -0x326172a9, RZ ;  /* 0xcd9e8d57eeee7825 */ /* 0x000fe200078e00ff */
[----:B--2---:R-:W-:-:S03]  /*9910*/  FMNMX.FTZ R0, R2, R0, !PT ;  /* 0x0000000002007209 */ /* 0x004fc60007810000 */
[----:B------:R-:W-:Y:S01]  /*9920*/  IMAD.WIDE.U32 R18, R18, -0x2daee0ad, RZ ;  /* 0xd2511f5312127825 */ /* 0x000fe200078e00ff */
[----:B-1----:R-:W-:Y:S01]  /*9930*/  FMNMX.FTZ R8, R13, R8, !PT ;  /* 0x000000080d087209 */ /* 0x002fe20007810000 */
[----:B------:R-:W1:Y:S01]  /*9940*/  SHFL.BFLY PT, R2, R0, 0x1, 0x1f ;  /* 0x0c201f0000027f89 */ /* 0x000e6200000e0000 */
[--C-:B------:R-:W-:Y:S02]  /*9950*/  LOP3.LUT R13, R15, UR5, R236.reuse, 0x96, !PT ;  /* 0x000000050f0d7c12 */ /* 0x100fe4000f8e96ec */
[----:B------:R-:W-:-:S03]  /*9960*/  LOP3.LUT R236, R239, UR5, R236, 0x96, !PT ;  /* 0x00000005efec7c12 */ /* 0x000fc6000f8e96ec */
[----:B------:R-:W-:-:S04]  /*9970*/  IMAD.WIDE.U32 R20, R13, -0x2daee0ad, RZ ;  /* 0xd2511f530d147825 */ /* 0x000fc800078e00ff */
[----:B------:R-:W-:Y:S01]  /*9980*/  IMAD.WIDE.U32 R236, R236, -0x2daee0ad, RZ ;  /* 0xd2511f53ecec7825 */ /* 0x000fe200078e00ff */
[----:B------:R-:W-:Y:S02]  /*9990*/  LOP3.LUT R13, R21, UR14, R26, 0x96, !PT ;  /* 0x0000000e150d7c12 */ /* 0x000fe4000f8e961a */
[----:B------:R-:W-:Y:S02]  /*99a0*/  LOP3.LUT R20, R19, UR12, R20, 0x96, !PT ;  /* 0x0000000c13147c12 */ /* 0x000fe4000f8e9614 */
[----:B------:R-:W-:Y:S01]  /*99b0*/  LOP3.LUT R26, R237, UR14, R26, 0x96, !PT ;  /* 0x0000000eed1a7c12 */ /* 0x000fe2000f8e961a */
[----:B------:R-:W-:-:S04]  /*99c0*/  IMAD.WIDE.U32 R16, R13, -0x326172a9, RZ ;  /* 0xcd9e8d570d107825 */ /* 0x000fc800078e00ff */
[----:B------:R-:W-:Y:S01]  /*99d0*/  IMAD.WIDE.U32 R20, R20, -0x326172a9, RZ ;  /* 0xcd9e8d5714147825 */ /* 0x000fe200078e00ff */
[----:B-1----:R-:W-:-:S03]  /*99e0*/  FMNMX.FTZ R2, R0, R2, !PT ;  /* 0x0000000200027209 */ /* 0x002fc60007810000 */
[----:B------:R-:W-:Y:S01]  /*99f0*/  IMAD.WIDE.U32 R26, R26, -0x326172a9, RZ ;  /* 0xcd9e8d571a1a7825 */ /* 0x000fe200078e00ff */
[----:B------:R-:W1:Y:S01]  /*9a00*/  SHFL.BFLY PT, R0, R8, 0x1, 0x1f ;  /* 0x0c201f0008007f89 */ /* 0x000e6200000e0000 */
[----:B------:R-:W-:Y:S02]  /*9a10*/  LOP3.LUT R16, R21, UR11, R16, 0x96, !PT ;  /* 0x0000000b15107c12 */ /* 0x000fe4000f8e9610 */
[C---:B------:R-:W-:Y:S01]  /*9a20*/  FMUL.FTZ R35, R2.reuse, c[0x0][0x23c] ;  /* 0x00008f0002237a20 */ /* 0x040fe20000410000 */
[----:B------:R-:W-:-:S04]  /*9a30*/  FSETP.NEU.FTZ.AND P2, PT, R2, -INF , PT ;  /* 0xff8000000200780b */ /* 0x000fc80003f5d000 */
[----:B------:R-:W-:Y:S02]  /*9a40*/  FSEL R35, R35, RZ, P2 ;  /* 0x000000ff23237208 */ /* 0x000fe40001000000 */
[----:B------:R-:W-:-:S03]  /*9a50*/  FSEL R175, R2, RZ, P2 ;  /* 0x000000ff02af7208 */ /* 0x000fc60001000000 */
[--C-:B------:R-:W-:Y:S01]  /*9a60*/  FFMA.FTZ R173, R9, c[0x0][0x23c], -R35.reuse ;  /* 0x00008f0009ad7a23 */ /* 0x100fe20000010823 */
[--C-:B------:R-:W-:Y:S01]  /*9a70*/  LOP3.LUT R9, R17, UR13, R24.reuse, 0x96, !PT ;  /* 0x0000000d11097c12 */ /* 0x100fe2000f8e9618 */
[----:B------:R-:W-:Y:S01]  /*9a80*/  FFMA.FTZ R174, R12, c[0x0][0x23c], -R35 ;  /* 0x00008f000cae7a23 */ /* 0x000fe20000010823 */
[----:B------:R-:W-:Y:S01]  /*9a90*/  LOP3.LUT R24, R27, UR13, R24, 0x96, !PT ;  /* 0x0000000d1b187c12 */ /* 0x000fe2000f8e9618 */
[----:B------:R-:W-:Y:S02]  /*9aa0*/  IMAD.WIDE.U32 R16, R16, -0x2daee0ad, RZ ;  /* 0xd2511f5310107825 */ /* 0x000fe400078e00ff */
[----:B------:R-:W-:Y:S02]  /*9ab0*/  MUFU.EX2 R173, R173 ;  /* 0x000000ad00ad7308 */ /* 0x000fe40000000800 */
[----:B------:R-:W-:Y:S01]  /*9ac0*/  IMAD.WIDE.U32 R12, R9, -0x2daee0ad, RZ ;  /* 0xd2511f53090c7825 */ /* 0x000fe200078e00ff */
[----:B-1----:R-:W-:-:S03]  /*9ad0*/  FMNMX.FTZ R0, R8, R0, !PT ;  /* 0x0000000008007209 */ /* 0x002fc60007810000 */
[--C-:B------:R-:W-:Y:S01]  /*9ae0*/  FFMA.FTZ R172, R4, c[0x0][0x23c], -R35.reuse ;  /* 0x00008f0004ac7a23 */ /* 0x100fe20000010823 */
[----:B------:R-:W-:Y:S01]  /*9af0*/  LOP3.LUT R18, R13, UR10, R18, 0x96, !PT ;  /* 0x0000000a0d127c12 */ /* 0x000fe2000f8e9612 */
[----:B------:R-:W-:Y:S01]  /*9b00*/  FFMA.FTZ R171, R5, c[0x0][0x23c], -R35 ;  /* 0x00008f0005ab7a23 */ /* 0x000fe20000010823 */
[----:B------:R-:W-:Y:S01]  /*9b10*/  LOP3.LUT R4, R17, UR8, R12, 0x96, !PT ;  /* 0x0000000811047c12 */ /* 0x000fe2000f8e960c */
[C---:B------:R-:W-:Y:S01]  /*9b20*/  FMUL.FTZ R30, R0.reuse, c[0x0][0x23c] ;  /* 0x00008f00001e7a20 */ /* 0x040fe20000410000 */
[----:B------:R-:W-:Y:S01]  /*9b30*/  FSETP.NEU.FTZ.AND P1, PT, R0, -INF , PT ;  /* 0xff8000000000780b */ /* 0x000fe20003f3d000 */
[----:B------:R-:W-:Y:S01]  /*9b40*/  IMAD.WIDE.U32 R18, R18, -0x326172a9, RZ ;  /* 0xcd9e8d5712127825 */ /* 0x000fe200078e00ff */
[----:B------:R-:W1:Y:S02]  /*9b50*/  MUFU.EX2 R174, R174 ;  /* 0x000000ae00ae7308 */ /* 0x000e640000000800 */
[----:B------:R-:W-:Y:S01]  /*9b60*/  FSEL R30, R30, RZ, P1 ;  /* 0x000000ff1e1e7208 */ /* 0x000fe20000800000 */
[----:B------:R-:W-:-:S04]  /*9b70*/  IMAD.WIDE.U32 R4, R4, -0x326172a9, RZ ;  /* 0xcd9e8d5704047825 */ /* 0x000fc800078e00ff */
[----:B------:R-:W-:Y:S01]  /*9b80*/  FFMA.FTZ R170, R10, c[0x0][0x23c], -R30 ;  /* 0x00008f000aaa7a23 */ /* 0x000fe2000001081e */
[----:B------:R-:W-:Y:S01]  /*9b90*/  LOP3.LUT R13, R5, UR31, R18, 0x96, !PT ;  /* 0x0000001f050d7c12 */ /* 0x000fe2000f8e9612 */
[--C-:B------:R-:W-:Y:S01]  /*9ba0*/  FFMA.FTZ R169, R11, c[0x0][0x23c], -R30.reuse ;  /* 0x00008f000ba97a23 */ /* 0x100fe2000001081e */
[----:B------:R-:W-:Y:S01]  /*9bb0*/  LOP3.LUT R10, R4, 0xffff, RZ, 0xc0, !PT ;  /* 0x0000ffff040a7812 */ /* 0x000fe200078ec0ff */
[----:B------:R-:W-:Y:S01]  /*9bc0*/  FADD.FTZ R175, R164, -R175 ;  /* 0x800000afa4af7221 */ /* 0x000fe20000010000 */
[----:B------:R-:W-:Y:S01]  /*9bd0*/  LOP3.LUT R5, R13, 0xffff, RZ, 0xc0, !PT ;  /* 0x0000ffff0d057812 */ /* 0x000fe200078ec0ff */
[--C-:B------:R-:W-:Y:S01]  /*9be0*/  FFMA.FTZ R168, R6, c[0x0][0x23c], -R30.reuse ;  /* 0x00008f0006a87a23 */ /* 0x100fe2000001081e */
[----:B------:R-:W-:Y:S01]  /*9bf0*/  LOP3.LUT R12, R4, 0xff, RZ, 0xc0, !PT ;  /* 0x000000ff040c7812 */ /* 0x000fe200078ec0ff */
[----:B------:R-:W-:Y:S01]  /*9c00*/  FFMA.FTZ R164, R7, c[0x0][0x23c], -R30 ;  /* 0x00008f0007a47a23 */ /* 0x000fe2000001081e */
[--C-:B------:R-:W-:Y:S01]  /*9c10*/  SHF.R.U32.HI R8, RZ, 0x10, R4.reuse ;  /* 0x00000010ff087819 */ /* 0x100fe20000011604 */
[----:B------:R-:W-:Y:S01]  /*9c20*/  MUFU.EX2 R170, R170 ;  /* 0x000000aa00aa7308 */ /* 0x000fe20000000800 */
[----:B------:R-:W-:Y:S01]  /*9c30*/  SHF.R.U32.HI R9, RZ, 0x18, R4 ;  /* 0x00000018ff097819 */ /* 0x000fe20000011604 */
[----:B------:R-:W-:Y:S01]  /*9c40*/  FMUL.FTZ R175, R175, c[0x0][0x23c] ;  /* 0x00008f00afaf7a20 */ /* 0x000fe20000410000 */
[----:B------:R-:W-:Y:S01]  /*9c50*/  LOP3.LUT R4, R13, 0xff, RZ, 0xc0, !PT ;  /* 0x000000ff0d047812 */ /* 0x000fe200078ec0ff */
[----:B------:R-:W-:Y:S01]  /*9c60*/  FFMA.FTZ R179, R178, c[0x0][0x23c], -R35 ;  /* 0x00008f00b2b37a23 */ /* 0x000fe20000010823 */
[----:B------:R-:W-:Y:S01]  /*9c70*/  SHF.R.U32.HI R5, RZ, 0x8, R5 ;  /* 0x00000008ff057819 */ /* 0x000fe20000011605 */
[----:B------:R-:W-:Y:S01]  /*9c80*/  FFMA.FTZ R178, R183, c[0x0][0x23c], -R35 ;  /* 0x00008f00b7b27a23 */ /* 0x000fe20000010823 */
[----:B------:R-:W-:Y:S01]  /*9c90*/  FSEL R7, R0, RZ, P1 ;  /* 0x000000ff00077208 */ /* 0x000fe20000800000 */
[----:B------:R-:W2:Y:S01]  /*9ca0*/  MUFU.EX2 R169, R169 ;  /* 0x000000a900a97308 */ /* 0x000ea20000000800 */
[----:B------:R-:W-:Y:S01]  /*9cb0*/  PRMT R4, R4, 0x5410, R5 ;  /* 0x0000541004047816 */ /* 0x000fe20000000005 */
[----:B------:R-:W-:Y:S01]  /*9cc0*/  FFMA.FTZ R183, R182, c[0x0][0x23c], -R30 ;  /* 0x00008f00b6b77a23 */ /* 0x000fe2000001081e */
[----:B------:R-:W-:Y:S01]  /*9cd0*/  SHF.R.U32.HI R5, RZ, 0x10, R13 ;  /* 0x00000010ff057819 */ /* 0x000fe2000001160d */
[----:B------:R-:W-:Y:S01]  /*9ce0*/  FADD.FTZ R3, R3, -R7 ;  /* 0x8000000703037221 */ /* 0x000fe20000010000 */
[----:B------:R-:W-:Y:S01]  /*9cf0*/  SHF.R.U32.HI R13, RZ, 0x18, R13 ;  /* 0x00000018ff0d7819 */ /* 0x000fe2000001160d */
[--C-:B------:R-:W-:Y:S01]  /*9d00*/  HSET2.LE.AND R4, R4, R233.reuse, PT ;  /* 0x000000e904047233 */ /* 0x100fe20003803000 */
[----:B------:R-:W-:Y:S01]  /*9d10*/  LOP3.LUT R5, R5, 0xff, RZ, 0xc0, !PT ;  /* 0x000000ff05057812 */ /* 0x000fe200078ec0ff */
[----:B------:R-:W-:Y:S01]  /*9d20*/  MUFU.EX2 R168, R168 ;  /* 0x000000a800a87308 */ /* 0x000fe20000000800 */
[----:B------:R-:W-:Y:S01]  /*9d30*/  SHF.R.U32.HI R10, RZ, 0x8, R10 ;  /* 0x00000008ff0a7819 */ /* 0x000fe2000001160a */
[----:B------:R-:W-:Y:S01]  /*9d40*/  FMUL.FTZ R3, R3, c[0x0][0x23c] ;  /* 0x00008f0003037a20 */ /* 0x000fe20000410000 */
[----:B------:R-:W-:Y:S01]  /*9d50*/  PRMT R5, R5, 0x5410, R13 ;  /* 0x0000541005057816 */ /* 0x000fe2000000000d */
[--C-:B------:R-:W-:Y:S01]  /*9d60*/  FFMA.FTZ R180, R180, c[0x0][0x23c], -R35.reuse ;  /* 0x00008f00b4b47a23 */ /* 0x100fe20000010823 */
[----:B------:R-:W-:Y:S01]  /*9d70*/  LOP3.LUT R8, R8, 0xff, RZ, 0xc0, !PT ;  /* 0x000000ff08087812 */ /* 0x000fe200078ec0ff */
[----:B------:R-:W-:Y:S01]  /*9d80*/  FFMA.FTZ R181, R181, c[0x0][0x23c], -R35 ;  /* 0x00008f00b5b57a23 */ /* 0x000fe20000010823 */
[----:B------:R-:W-:Y:S01]  /*9d90*/  PRMT R12, R12, 0x5410, R10 ;  /* 0x000054100c0c7816 */ /* 0x000fe2000000000a */
[----:B------:R-:W3:Y:S01]  /*9da0*/  MUFU.EX2 R164, R164 ;  /* 0x000000a400a47308 */ /* 0x000ee20000000800 */
[--C-:B------:R-:W-:Y:S01]  /*9db0*/  HSET2.LE.AND R5, R5, R233.reuse, PT ;  /* 0x000000e905057233 */ /* 0x100fe20003803000 */
[----:B------:R-:W-:Y:S01]  /*9dc0*/  PRMT R6, R8, 0x5410, R9 ;  /* 0x0000541008067816 */ /* 0x000fe20000000009 */
[--C-:B------:R-:W-:Y:S01]  /*9dd0*/  FFMA.FTZ R182, R185, c[0x0][0x23c], -R30.reuse ;  /* 0x00008f00b9b67a23 */ /* 0x100fe2000001081e */
[----:B-1----:R-:W-:Y:S01]  /*9de0*/  F2FP.PACK_AB R13, R173, R174 ;  /* 0x000000aead0d723e */ /* 0x002fe200000000ff */
[----:B------:R-:W1:Y:S01]  /*9df0*/  LDSM.16.MT88.4 R8, [R212+0x10000] ;  /* 0x01000000d408783b */ /* 0x000e620000004200 */
[----:B--2---:R-:W-:Y:S01]  /*9e00*/  F2FP.PACK_AB R7, R169, R170 ;  /* 0x000000aaa907723e */ /* 0x004fe200000000ff */
[--C-:B------:R-:W-:Y:S01]  /*9e10*/  HSET2.LE.AND R12, R12, R233.reuse, PT ;  /* 0x000000e90c0c7233 */ /* 0x100fe20003803000 */
[----:B------:R-:W-:Y:S01]  /*9e20*/  MUFU.EX2 R172, R172 ;  /* 0x000000ac00ac7308 */ /* 0x000fe20000000800 */
[----:B------:R-:W-:Y:S01]  /*9e30*/  LOP3.LUT R4, R4, R13, RZ, 0xc0, !PT ;  /* 0x0000000d04047212 */ /* 0x000fe200078ec0ff */
[----:B------:R-:W-:Y:S01]  /*9e40*/  FFMA.FTZ R185, R184, c[0x0][0x23c], -R30 ;  /* 0x00008f00b8b97a23 */ /* 0x000fe2000001081e */
[----:B------:R-:W-:Y:S01]  /*9e50*/  LOP3.LUT R5, R5, R7, RZ, 0xc0, !PT ;  /* 0x0000000705057212 */ /* 0x000fe200078ec0ff */
[----:B------:R-:W-:Y:S01]  /*9e60*/  HSET2.LE.AND R7, R6, R233, PT ;  /* 0x000000e906077233 */ /* 0x000fe20003803000 */
[----:B------:R-:W-:Y:S01]  /*9e70*/  LOP3.LUT R18, R19, UR9, R20, 0x96, !PT ;  /* 0x0000000913127c12 */ /* 0x000fe2000f8e9614 */
[----:B------:R-:W-:-:S02]  /*9e80*/  FFMA.FTZ R184, R240, c[0x0][0x23c], -R30 ;  /* 0x00008f00f0b87a23 */ /* 0x000fc4000001081e */
[----:B------:R-:W2:Y:S01]  /*9e90*/  MUFU.EX2 R171, R171 ;  /* 0x000000ab00ab7308 */ /* 0x000ea20000000800 */
[----:B---3--:R-:W-:Y:S01]  /*9ea0*/  F2FP.PACK_AB R13, R164, R168 ;  /* 0x000000a8a40d723e */ /* 0x008fe200000000ff */
[--C-:B------:R-:W-:Y:S02]  /*9eb0*/  FFMA.FTZ R191, R191, c[0x0][0x23c], -R35.reuse ;  /* 0x00008f00bfbf7a23 */ /* 0x100fe40000010823 */
[--C-:B------:R-:W-:Y:S01]  /*9ec0*/  FFMA.FTZ R190, R190, c[0x0][0x23c], -R35.reuse ;  /* 0x00008f00bebe7a23 */ /* 0x100fe20000010823 */
[----:B------:R-:W-:Y:S01]  /*9ed0*/  LOP3.LUT R7, R7, R13, RZ, 0xc0, !PT ;  /* 0x0000000d07077212 */ /* 0x000fe200078ec0ff */
[--C-:B------:R-:W-:Y:S02]  /*9ee0*/  FFMA.FTZ R223, R232, c[0x0][0x23c], -R35.reuse ;  /* 0x00008f00e8df7a23 */ /* 0x100fe40000010823 */
[----:B------:R-:W3:Y:S01]  /*9ef0*/  MUFU.EX2 R175, R175 ;  /* 0x000000af00af7308 */ /* 0x000ee20000000800 */
[----:B------:R-:W-:Y:S02]  /*9f00*/  FFMA.FTZ R230, R231, c[0x0][0x23c], -R35 ;  /* 0x00008f00e7e67a23 */ /* 0x000fe40000010823 */
[----:B------:R-:W-:-:S02]  /*9f10*/  FFMA.FTZ R188, R188, c[0x0][0x23c], -R30 ;  /* 0x00008f00bcbc7a23 */ /* 0x000fc4000001081e */
[--C-:B------:R-:W-:Y:S02]  /*9f20*/  FFMA.FTZ R189, R189, c[0x0][0x23c], -R30.reuse ;  /* 0x00008f00bdbd7a23 */ /* 0x100fe4000001081e */
[--C-:B------:R-:W-:Y:S01]  /*9f30*/  FFMA.FTZ R187, R187, c[0x0][0x23c], -R30.reuse ;  /* 0x00008f00bbbb7a23 */ /* 0x100fe2000001081e */
[----:B--2---:R-:W-:Y:S01]  /*9f40*/  F2FP.PACK_AB R6, R171, R172 ;  /* 0x000000acab06723e */ /* 0x004fe200000000ff */
[----:B------:R-:W2:Y:S01]  /*9f50*/  MUFU.EX2 R3, R3 ;  /* 0x0000000300037308 */ /* 0x000ea20000000800 */
[----:B------:R-:W-:Y:S02]  /*9f60*/  FFMA.FTZ R186, R186, c[0x0][0x23c], -R30 ;  /* 0x00008f00baba7a23 */ /* 0x000fe4000001081e */
[----:B------:R-:W-:Y:S01]  /*9f70*/  LOP3.LUT R6, R12, R6, RZ, 0xc0, !PT ;  /* 0x000000060c067212 */ /* 0x000fe200078ec0ff */
[--C-:B------:R-:W-:Y:S01]  /*9f80*/  FFMA.FTZ R177, R177, c[0x0][0x23c], -R35.reuse ;  /* 0x00008f00b1b17a23 */ /* 0x100fe20000010823 */
[----:B------:R-:W4:Y:S01]  /*9f90*/  LDSM.16.MT88.4 R12, [R210+0x10000] ;  /* 0x01000000d20c783b */ /* 0x000f220000004200 */
[----:B------:R-:W-:-:S02]  /*9fa0*/  FFMA.FTZ R176, R176, c[0x0][0x23c], -R35 ;  /* 0x00008f00b0b07a23 */ /* 0x000fc40000010823 */
[-C--:B---3--:R-:W-:Y:S01]  /*9fb0*/  FMUL.FTZ R160, R160, R175.reuse ;  /* 0x000000afa0a07220 */ /* 0x088fe20000410000 */
[----:B------:R-:W-:Y:S01]  /*9fc0*/  MUFU.EX2 R180, R180 ;  /* 0x000000b400b47308 */ /* 0x000fe20000000800 */
[-C--:B------:R-:W-:Y:S02]  /*9fd0*/  FMUL.FTZ R161, R161, R175.reuse ;  /* 0x000000afa1a17220 */ /* 0x080fe40000410000 */
[-C--:B------:R-:W-:Y:S02]  /*9fe0*/  FMUL.FTZ R156, R156, R175.reuse ;  /* 0x000000af9c9c7220 */ /* 0x080fe40000410000 */
[----:B------:R-:W-:Y:S02]  /*9ff0*/  FMUL.FTZ R157, R157, R175 ;  /* 0x000000af9d9d7220 */ /* 0x000fe40000410000 */
[-C--:B--2---:R-:W-:Y:S01]  /*a000*/  FMUL.FTZ R162, R162, R3.reuse ;  /* 0x00000003a2a27220 */ /* 0x084fe20000410000 */
[----:B------:R-:W-:Y:S01]  /*a010*/  MUFU.EX2 R179, R179 ;  /* 0x000000b300b37308 */ /* 0x000fe20000000800 */
[----:B------:R-:W-:-:S02]  /*a020*/  FMUL.FTZ R163, R163, R3 ;  /* 0x00000003a3a37220 */ /* 0x000fc40000410000 */
[-C--:B------:R-:W-:Y:S02]  /*a030*/  FMUL.FTZ R158, R158, R3.reuse ;  /* 0x000000039e9e7220 */ /* 0x080fe40000410000 */
[----:B------:R-:W-:Y:S02]  /*a040*/  FMUL.FTZ R159, R159, R3 ;  /* 0x000000039f9f7220 */ /* 0x000fe40000410000 */
[-C--:B------:R-:W-:Y:S01]  /*a050*/  FMUL.FTZ R36, R36, R175.reuse ;  /* 0x000000af24247220 */ /* 0x080fe20000410000 */
[----:B-1----:R-:W-:Y:S01]  /*a060*/  HMMA.16816.F32 R160, R4, R8, R160 ;  /* 0x0000000804a0723c */ /* 0x002fe200000018a0 */
[----:B------:R-:W-:Y:S01]  /*a070*/  FMUL.FTZ R37, R37, R175 ;  /* 0x000000af25257220 */ /* 0x000fe20000410000 */
[----:B------:R-:W-:Y:S01]  /*a080*/  MUFU.EX2 R178, R178 ;  /* 0x000000b200b27308 */ /* 0x000fe20000000800 */
[-C--:B------:R-:W-:Y:S02]  /*a090*/  FMUL.FTZ R38, R38, R3.reuse ;  /* 0x0000000326267220 */ /* 0x080fe40000410000 */
[----:B------:R-:W-:-:S02]  /*a0a0*/  FMUL.FTZ R39, R39, R3 ;  /* 0x0000000327277220 */ /* 0x000fc40000410000 */
[-C--:B------:R-:W-:Y:S01]  /*a0b0*/  FMUL.FTZ R40, R40, R175.reuse ;  /* 0x000000af28287220 */ /* 0x080fe20000410000 */
[C---:B------:R-:W-:Y:S01]  /*a0c0*/  HMMA.16816.F32 R156, R4.reuse, R10, R156 ;  /* 0x0000000a049c723c */ /* 0x040fe2000000189c */
[----:B------:R-:W1:Y:S01]  /*a0d0*/  LDSM.16.MT88.4 R8, [R209+0x10000] ;  /* 0x01000000d108783b */ /* 0x000e620000004200 */
[----:B------:R-:W-:Y:S01]  /*a0e0*/  FMUL.FTZ R41, R41, R175 ;  /* 0x000000af29297220 */ /* 0x000fe20000410000 */
[----:B------:R-:W-:Y:S01]  /*a0f0*/  MUFU.EX2 R181, R181 ;  /* 0x000000b500b57308 */ /* 0x000fe20000000800 */
[-C--:B------:R-:W-:Y:S02]  /*a100*/  FMUL.FTZ R42, R42, R3.reuse ;  /* 0x000000032a2a7220 */ /* 0x080fe40000410000 */
[----:B------:R-:W-:Y:S02]  /*a110*/  FMUL.FTZ R43, R43, R3 ;  /* 0x000000032b2b7220 */ /* 0x000fe40000410000 */
[-C--:B------:R-:W-:Y:S02]  /*a120*/  FMUL.FTZ R44, R44, R175.reuse ;  /* 0x000000af2c2c7220 */ /* 0x080fe40000410000 */
[----:B------:R-:W-:Y:S01]  /*a130*/  FMUL.FTZ R45, R45, R175 ;  /* 0x000000af2d2d7220 */ /* 0x000fe20000410000 */
[----:B------:R-:W-:Y:S01]  /*a140*/  MUFU.EX2 R183, R183 ;  /* 0x000000b700b77308 */ /* 0x000fe20000000800 */
[----:B----4-:R-:W-:Y:S01]  /*a150*/  HMMA.16816.F32 R36, R4, R12, R36 ;  /* 0x0000000c0424723c */ /* 0x010fe20000001824 */
[----:B------:R-:W-:-:S02]  /*a160*/  FMUL.FTZ R46, R46, R3 ;  /* 0x000000032e2e7220 */ /* 0x000fc40000410000 */
[----:B------:R-:W-:Y:S02]  /*a170*/  FMUL.FTZ R47, R47, R3 ;  /* 0x000000032f2f7220 */ /* 0x000fe40000410000 */
[-C--:B------:R-:W-:Y:S02]  /*a180*/  FMUL.FTZ R48, R48, R175.reuse ;  /* 0x000000af30307220 */ /* 0x080fe40000410000 */
[----:B------:R-:W-:Y:S01]  /*a190*/  FMUL.FTZ R49, R49, R175 ;  /* 0x000000af31317220 */ /* 0x000fe20000410000 */
[----:B------:R-:W-:Y:S01]  /*a1a0*/  HMMA.16816.F32 R40, R4, R14, R40 ;  /* 0x0000000e0428723c */ /* 0x000fe20000001828 */
[----:B------:R-:W2:Y:S01]  /*a1b0*/  LDSM.16.MT88.4 R12, [R208+0x10000] ;  /* 0x01000000d00c783b */ /* 0x000ea20000004200 */
[-C--:B------:R-:W-:Y:S01]  /*a1c0*/  FMUL.FTZ R50, R50, R3.reuse ;  /* 0x0000000332327220 */ /* 0x080fe20000410000 */
[----:B------:R-:W-:Y:S01]  /*a1d0*/  MUFU.EX2 R182, R182 ;  /* 0x000000b600b67308 */ /* 0x000fe20000000800 */
[----:B------:R-:W-:Y:S02]  /*a1e0*/  FMUL.FTZ R51, R51, R3 ;  /* 0x0000000333337220 */ /* 0x000fe40000410000 */
[----:B------:R-:W-:-:S02]  /*a1f0*/  FMUL.FTZ R52, R52, R175 ;  /* 0x000000af34347220 */ /* 0x000fc40000410000 */
[----:B------:R-:W-:Y:S02]  /*a200*/  FMUL.FTZ R53, R53, R175 ;  /* 0x000000af35357220 */ /* 0x000fe40000410000 */
[-C--:B------:R-:W-:Y:S01]  /*a210*/  FMUL.FTZ R54, R54, R3.reuse ;  /* 0x0000000336367220 */ /* 0x080fe20000410000 */
[----:B------:R-:W-:Y:S01]  /*a220*/  MUFU.EX2 R185, R185 ;  /* 0x000000b900b97308 */ /* 0x000fe20000000800 */
[----:B------:R-:W-:Y:S02]  /*a230*/  FMUL.FTZ R55, R55, R3 ;  /* 0x0000000337377220 */ /* 0x000fe40000410000 */
[-C--:B------:R-:W-:Y:S02]  /*a240*/  FMUL.FTZ R56, R56, R175.reuse ;  /* 0x000000af38387220 */ /* 0x080fe40000410000 */
[----:B------:R-:W-:Y:S02]  /*a250*/  FMUL.FTZ R57, R57, R175 ;  /* 0x000000af39397220 */ /* 0x000fe40000410000 */
[-C--:B------:R-:W-:Y:S01]  /*a260*/  FMUL.FTZ R58, R58, R3.reuse ;  /* 0x000000033a3a7220 */ /* 0x080fe20000410000 */
[----:B------:R-:W3:Y:S01]  /*a270*/  MUFU.EX2 R184, R184 ;  /* 0x000000b800b87308 */ /* 0x000ee20000000800 */
[----:B------:R-:W-:Y:S01]  /*a280*/  FMUL.FTZ R59, R59, R3 ;  /* 0x000000033b3b7220 */ /* 0x000fe20000410000 */
[----:B-1----:R-:W-:Y:S01]  /*a290*/  HMMA.16816.F32 R44, R4, R8, R44 ;  /* 0x00000008042c723c */ /* 0x002fe2000000182c */
[----:B------:R-:W-:-:S02]  /*a2a0*/  FMUL.FTZ R60, R60, R175 ;  /* 0x000000af3c3c7220 */ /* 0x000fc40000410000 */
[----:B------:R-:W-:Y:S02]  /*a2b0*/  FMUL.FTZ R61, R61, R175 ;  /* 0x000000af3d3d7220 */ /* 0x000fe40000410000 */
[-C--:B------:R-:W-:Y:S01]  /*a2c0*/  FMUL.FTZ R62, R62, R3.reuse ;  /* 0x000000033e3e7220 */ /* 0x080fe20000410000 */
[----:B------:R-:W1:Y:S01]  /*a2d0*/  MUFU.EX2 R191, R191 ;  /* 0x000000bf00bf7308 */ /* 0x000e620000000800 */
[----:B------:R-:W-:Y:S01]  /*a2e0*/  FMUL.FTZ R63, R63, R3 ;  /* 0x000000033f3f7220 */ /* 0x000fe20000410000 */
[C---:B------:R-:W-:Y:S01]  /*a2f0*/  HMMA.16816.F32 R48, R4.reuse, R10, R48 ;  /* 0x0000000a0430723c */ /* 0x040fe20000001830 */
[----:B------:R-:W4:Y:S01]  /*a300*/  LDSM.16.MT88.4 R8, [R212+0x12000] ;  /* 0x01200000d408783b */ /* 0x000f220000004200 */
[-C--:B------:R-:W-:Y:S02]  /*a310*/  FMUL.FTZ R64, R64, R175.reuse ;  /* 0x000000af40407220 */ /* 0x080fe40000410000 */
[----:B------:R-:W-:Y:S02]  /*a320*/  FMUL.FTZ R65, R65, R175 ;  /* 0x000000af41417220 */ /* 0x000fe40000410000 */
[----:B------:R-:W-:Y:S01]  /*a330*/  FMUL.FTZ R66, R66, R3 ;  /* 0x0000000342427220 */ /* 0x000fe20000410000 */
[----:B---3--:R-:W-:Y:S01]  /*a340*/  F2FP.PACK_AB R20, R184, R185 ;  /* 0x000000b9b814723e */ /* 0x008fe200000000ff */
[----:B------:R-:W-:Y:S01]  /*a350*/  FMUL.FTZ R67, R67, R3 ;  /* 0x0000000343437220 */ /* 0x000fe20000410000 */
[----:B------:R-:W3:Y:S01]  /*a360*/  MUFU.EX2 R190, R190 ;  /* 0x000000be00be7308 */ /* 0x000ee20000000800 */
[-C--:B------:R-:W-:Y:S01]  /*a370*/  FMUL.FTZ R68, R68, R175.reuse ;  /* 0x000000af44447220 */ /* 0x080fe20000410000 */
[----:B--2---:R-:W-:Y:S01]  /*a380*/  HMMA.16816.F32 R52, R4, R12, R52 ;  /* 0x0000000c0434723c */ /* 0x004fe20000001834 */
[----:B------:R-:W-:-:S02]  /*a390*/  FMUL.FTZ R69, R69, R175 ;  /* 0x000000af45457220 */ /* 0x000fc40000410000 */
[-C--:B------:R-:W-:Y:S02]  /*a3a0*/  FMUL.FTZ R70, R70, R3.reuse ;  /* 0x0000000346467220 */ /* 0x080fe40000410000 */
[----:B------:R-:W-:Y:S01]  /*a3b0*/  FMUL.FTZ R71, R71, R3 ;  /* 0x0000000347477220 */ /* 0x000fe20000410000 */
[----:B------:R-:W-:Y:S01]  /*a3c0*/  MUFU.EX2 R223, R223 ;  /* 0x000000df00df7308 */ /* 0x000fe20000000800 */
[-C--:B------:R-:W-:Y:S01]  /*a3d0*/  FMUL.FTZ R72, R72, R175.reuse ;  /* 0x000000af48487220 */ /* 0x080fe20000410000 */
[----:B------:R-:W-:Y:S01]  /*a3e0*/  HMMA.16816.F32 R56, R4, R14, R56 ;  /* 0x0000000e0438723c */ /* 0x000fe20000001838 */
[----:B------:R-:W2:Y:S01]  /*a3f0*/  LDSM.16.MT88.4 R12, [R210+0x12000] ;  /* 0x01200000d20c783b */ /* 0x000ea20000004200 */
[----:B------:R-:W-:Y:S02]  /*a400*/  FMUL.FTZ R73, R73, R175 ;  /* 0x000000af49497220 */ /* 0x000fe40000410000 */
[-C--:B------:R-:W-:Y:S02]  /*a410*/  FMUL.FTZ R74, R74, R3.reuse ;  /* 0x000000034a4a7220 */ /* 0x080fe40000410000 */
[----:B------:R-:W-:Y:S01]  /*a420*/  FMUL.FTZ R75, R75, R3 ;  /* 0x000000034b4b7220 */ /* 0x000fe20000410000 */
[----:B------:R-:W-:Y:S01]  /*a430*/  MUFU.EX2 R230, R230 ;  /* 0x000000e600e67308 */ /* 0x000fe20000000800 */
[----:B------:R-:W-:-:S02]  /*a440*/  FMUL.FTZ R76, R76, R175 ;  /* 0x000000af4c4c7220 */ /* 0x000fc40000410000 */
[----:B------:R-:W-:Y:S02]  /*a450*/  FMUL.FTZ R77, R77, R175 ;  /* 0x000000af4d4d7220 */ /* 0x000fe40000410000 */
[-C--:B------:R-:W-:Y:S02]  /*a460*/  FMUL.FTZ R78, R78, R3.reuse ;  /* 0x000000034e4e7220 */ /* 0x080fe40000410000 */
[----:B------:R-:W-:Y:S01]  /*a470*/  FMUL.FTZ R79, R79, R3 ;  /* 0x000000034f4f7220 */ /* 0x000fe20000410000 */
[----:B------:R-:W-:Y:S01]  /*a480*/  MUFU.EX2 R188, R188 ;  /* 0x000000bc00bc7308 */ /* 0x000fe20000000800 */
[-C--:B------:R-:W-:Y:S02]  /*a490*/  FMUL.FTZ R80, R80, R175.reuse ;  /* 0x000000af50507220 */ /* 0x080fe40000410000 */
[----:B------:R-:W-:Y:S02]  /*a4a0*/  FMUL.FTZ R81, R81, R175 ;  /* 0x000000af51517220 */ /* 0x000fe40000410000 */
[-C--:B------:R-:W-:Y:S01]  /*a4b0*/  FMUL.FTZ R82, R82, R3.reuse ;  /* 0x0000000352527220 */ /* 0x080fe20000410000 */
[----:B----4-:R-:W-:Y:S01]  /*a4c0*/  HMMA.16816.F32 R60, R4, R8, R60 ;  /* 0x00000008043c723c */ /* 0x010fe2000000183c */
[----:B------:R-:W-:Y:S01]  /*a4d0*/  FMUL.FTZ R83, R83, R3 ;  /* 0x0000000353537220 */ /* 0x000fe20000410000 */
[----:B------:R-:W-:Y:S01]  /*a4e0*/  MUFU.EX2 R189, R189 ;  /* 0x000000bd00bd7308 */ /* 0x000fe20000000800 */
[----:B------:R-:W-:-:S02]  /*a4f0*/  FMUL.FTZ R84, R84, R175 ;  /* 0x000000af54547220 */ /* 0x000fc40000410000 */
[----:B------:R-:W-:Y:S02]  /*a500*/  FMUL.FTZ R85, R85, R175 ;  /* 0x000000af55557220 */ /* 0x000fe40000410000 */
[-C--:B------:R-:W-:Y:S01]  /*a510*/  FMUL.FTZ R86, R86, R3.reuse ;  /* 0x0000000356567220 */ /* 0x080fe20000410000 */
[----:B------:R-:W-:Y:S01]  /*a520*/  HMMA.16816.F32 R64, R4, R10, R64 ;  /* 0x0000000a0440723c */ /* 0x000fe20000001840 */
[----:B------:R-:W4:Y:S01]  /*a530*/  LDSM.16.MT88.4 R8, [R209+0x12000] ;  /* 0x01200000d108783b */ /* 0x000f220000004200 */
[----:B------:R-:W-:Y:S01]  /*a540*/  FMUL.FTZ R87, R87, R3 ;  /* 0x0000000357577220 */ /* 0x000fe20000410000 */
[----:B------:R-:W5:Y:S01]  /*a550*/  MUFU.EX2 R187, R187 ;  /* 0x000000bb00bb7308 */ /* 0x000f620000000800 */
[-C--:B------:R-:W-:Y:S02]  /*a560*/  FMUL.FTZ R88, R88, R175.reuse ;  /* 0x000000af58587220 */ /* 0x080fe40000410000 */
[----:B------:R-:W-:Y:S02]  /*a570*/  FMUL.FTZ R89, R89, R175 ;  /* 0x000000af59597220 */ /* 0x000fe40000410000 */
[----:B------:R-:W-:-:S02]  /*a580*/  FMUL.FTZ R90, R90, R3 ;  /* 0x000000035a5a7220 */ /* 0x000fc40000410000 */
[----:B------:R-:W-:Y:S01]  /*a590*/  FMUL.FTZ R91, R91, R3 ;  /* 0x000000035b5b7220 */ /* 0x000fe20000410000 */
[----:B------:R-:W1:Y:S01]  /*a5a0*/  MUFU.EX2 R186, R186 ;  /* 0x000000ba00ba7308 */ /* 0x000e620000000800 */
[C---:B--2---:R-:W-:Y:S01]  /*a5b0*/  HMMA.16816.F32 R68, R4.reuse, R12, R68 ;  /* 0x0000000c0444723c */ /* 0x044fe20000001844 */
[-C--:B------:R-:W-:Y:S02]  /*a5c0*/  FMUL.FTZ R92, R92, R175.reuse ;  /* 0x000000af5c5c7220 */ /* 0x080fe40000410000 */
[----:B------:R-:W-:Y:S02]  /*a5d0*/  FMUL.FTZ R93, R93, R175 ;  /* 0x000000af5d5d7220 */ /* 0x000fe40000410000 */
[-C--:B------:R-:W-:Y:S02]  /*a5e0*/  FMUL.FTZ R94, R94, R3.reuse ;  /* 0x000000035e5e7220 */ /* 0x080fe40000410000 */
[----:B------:R-:W-:Y:S01]  /*a5f0*/  FMUL.FTZ R95, R95, R3 ;  /* 0x000000035f5f7220 */ /* 0x000fe20000410000 */
[----:B------:R-:W-:Y:S01]  /*a600*/  HMMA.16816.F32 R72, R4, R14, R72 ;  /* 0x0000000e0448723c */ /* 0x000fe20000001848 */
[----:B------:R-:W2:Y:S01]  /*a610*/  LDSM.16.MT88.4 R12, [R208+0x12000] ;  /* 0x01200000d00c783b */ /* 0x000ea20000004200 */
[-C--:B------:R-:W-:Y:S01]  /*a620*/  FMUL.FTZ R96, R96, R175.reuse ;  /* 0x000000af60607220 */ /* 0x080fe20000410000 */
[----:B------:R-:W1:Y:S01]  /*a630*/  MUFU.EX2 R177, R177 ;  /* 0x000000b100b17308 */ /* 0x000e620000000800 */
[----:B------:R-:W-:-:S02]  /*a640*/  FMUL.FTZ R97, R97, R175 ;  /* 0x000000af61617220 */ /* 0x000fc40000410000 */
[-C--:B------:R-:W-:Y:S02]  /*a650*/  FMUL.FTZ R98, R98, R3.reuse ;  /* 0x0000000362627220 */ /* 0x080fe40000410000 */
[----:B------:R-:W-:Y:S02]  /*a660*/  FMUL.FTZ R99, R99, R3 ;  /* 0x0000000363637220 */ /* 0x000fe40000410000 */
[-C--:B------:R-:W-:Y:S01]  /*a670*/  FMUL.FTZ R100, R100, R175.reuse ;  /* 0x000000af64647220 */ /* 0x080fe20000410000 */
[----:B------:R-:W1:Y:S01]  /*a680*/  MUFU.EX2 R176, R176 ;  /* 0x000000b000b07308 */ /* 0x000e620000000800 */
[----:B------:R-:W-:Y:S02]  /*a690*/  FMUL.FTZ R101, R101, R175 ;  /* 0x000000af65657220 */ /* 0x000fe40000410000 */
[-C--:B------:R-:W-:Y:S02]  /*a6a0*/  FMUL.FTZ R102, R102, R3.reuse ;  /* 0x0000000366667220 */ /* 0x080fe40000410000 */
[----:B------:R-:W-:-:S02]  /*a6b0*/  FMUL.FTZ R103, R103, R3 ;  /* 0x0000000367677220 */ /* 0x000fc40000410000 */
[-C--:B------:R-:W-:Y:S02]  /*a6c0*/  FMUL.FTZ R104, R104, R175.reuse ;  /* 0x000000af68687220 */ /* 0x080fe40000410000 */
[----:B------:R-:W-:Y:S01]  /*a6d0*/  FMUL.FTZ R105, R105, R175 ;  /* 0x000000af69697220 */ /* 0x000fe20000410000 */
[C---:B----4-:R-:W-:Y:S01]  /*a6e0*/  HMMA.16816.F32 R76, R4.reuse, R8, R76 ;  /* 0x00000008044c723c */ /* 0x050fe2000000184c */
[-C--:B------:R-:W-:Y:S02]  /*a6f0*/  FMUL.FTZ R106, R106, R3.reuse ;  /* 0x000000036a6a7220 */ /* 0x080fe40000410000 */
[----:B------:R-:W-:Y:S02]  /*a700*/  FMUL.FTZ R107, R107, R3 ;  /* 0x000000036b6b7220 */ /* 0x000fe40000410000 */
[-C--:B------:R-:W-:Y:S02]  /*a710*/  FMUL.FTZ R108, R108, R175.reuse ;  /* 0x000000af6c6c7220 */ /* 0x080fe40000410000 */
[----:B------:R-:W-:Y:S01]  /*a720*/  FMUL.FTZ R109, R109, R175 ;  /* 0x000000af6d6d7220 */ /* 0x000fe20000410000 */
[----:B------:R-:W-:Y:S01]  /*a730*/  HMMA.16816.F32 R80, R4, R10, R80 ;  /* 0x0000000a0450723c */ /* 0x000fe20000001850 */
[----:B------:R-:W4:Y:S01]  /*a740*/  LDSM.16.MT88.4 R8, [R212+0x14000] ;  /* 0x01400000d408783b */ /* 0x000f220000004200 */
        /* <DEDUP_REMOVED lines=10> */
[----:B------:R-:W-:Y:S01]  /*a7f0*/  HMMA.16816.F32 R88, R4, R14, R88 ;  /* 0x0000000e0458723c */ /* 0x000fe20000001858 */
[----:B------:R-:W2:Y:S01]  /*a800*/  LDSM.16.MT88.4 R12, [R210+0x14000] ;  /* 0x01400000d20c783b */ /* 0x000ea20000004200 */
[----:B------:R-:W-:Y:S02]  /*a810*/  FMUL.FTZ R119, R119, R3 ;  /* 0x0000000377777220 */ /* 0x000fe40000410000 */
[-C--:B------:R-:W-:Y:S02]  /*a820*/  FMUL.FTZ R120, R120, R175.reuse ;  /* 0x000000af78787220 */ /* 0x080fe40000410000 */
[----:B------:R-:W-:Y:S02]  /*a830*/  FMUL.FTZ R121, R121, R175 ;  /* 0x000000af79797220 */ /* 0x000fe40000410000 */
[----:B------:R-:W-:-:S02]  /*a840*/  FMUL.FTZ R122, R122, R3 ;  /* 0x000000037a7a7220 */ /* 0x000fc40000410000 */
[----:B------:R-:W-:Y:S02]  /*a850*/  FMUL.FTZ R123, R123, R3 ;  /* 0x000000037b7b7220 */ /* 0x000fe40000410000 */
[-C--:B------:R-:W-:Y:S02]  /*a860*/  FMUL.FTZ R124, R124, R175.reuse ;  /* 0x000000af7c7c7220 */ /* 0x080fe40000410000 */
[----:B------:R-:W-:Y:S02]  /*a870*/  FMUL.FTZ R125, R125, R175 ;  /* 0x000000af7d7d7220 */ /* 0x000fe40000410000 */
[-C--:B------:R-:W-:Y:S02]  /*a880*/  FMUL.FTZ R126, R126, R3.reuse ;  /* 0x000000037e7e7220 */ /* 0x080fe40000410000 */
[----:B------:R-:W-:Y:S02]  /*a890*/  FMUL.FTZ R127, R127, R3 ;  /* 0x000000037f7f7220 */ /* 0x000fe40000410000 */
[-C--:B------:R-:W-:Y:S01]  /*a8a0*/  FMUL.FTZ R128, R128, R175.reuse ;  /* 0x000000af80807220 */ /* 0x080fe20000410000 */
[----:B----4-:R-:W-:Y:S01]  /*a8b0*/  HMMA.16816.F32 R92, R4, R8, R92 ;  /* 0x00000008045c723c */ /* 0x010fe2000000185c */
[----:B------:R-:W-:-:S02]  /*a8c0*/  FMUL.FTZ R129, R129, R175 ;  /* 0x000000af81817220 */ /* 0x000fc40000410000 */
[-C--:B------:R-:W-:Y:S02]  /*a8d0*/  FMUL.FTZ R130, R130, R3.reuse ;  /* 0x0000000382827220 */ /* 0x080fe40000410000 */
[----:B------:R-:W-:Y:S02]  /*a8e0*/  FMUL.FTZ R131, R131, R3 ;  /* 0x0000000383837220 */ /* 0x000fe40000410000 */
[-C--:B------:R-:W-:Y:S01]  /*a8f0*/  FMUL.FTZ R132, R132, R175.reuse ;  /* 0x000000af84847220 */ /* 0x080fe20000410000 */
[----:B------:R-:W-:Y:S01]  /*a900*/  HMMA.16816.F32 R96, R4, R10, R96 ;  /* 0x0000000a0460723c */ /* 0x000fe20000001860 */
[----:B------:R-:W4:Y:S01]  /*a910*/  LDSM.16.MT88.4 R8, [R209+0x14000] ;  /* 0x01400000d108783b */ /* 0x000f220000004200 */
[----:B------:R-:W-:Y:S02]  /*a920*/  FMUL.FTZ R133, R133, R175 ;  /* 0x000000af85857220 */ /* 0x000fe40000410000 */
[-C--:B------:R-:W-:Y:S02]  /*a930*/  FMUL.FTZ R134, R134, R3.reuse ;  /* 0x0000000386867220 */ /* 0x080fe40000410000 */
[----:B------:R-:W-:-:S02]  /*a940*/  FMUL.FTZ R135, R135, R3 ;  /* 0x0000000387877220 */ /* 0x000fc40000410000 */
[-C--:B------:R-:W-:Y:S02]  /*a950*/  FMUL.FTZ R136, R136, R175.reuse ;  /* 0x000000af88887220 */ /* 0x080fe40000410000 */
[----:B------:R-:W-:Y:S01]  /*a960*/  FMUL.FTZ R137, R137, R175 ;  /* 0x000000af89897220 */ /* 0x000fe20000410000 */
[C---:B--2---:R-:W-:Y:S01]  /*a970*/  HMMA.16816.F32 R100, R4.reuse, R12, R100 ;  /* 0x0000000c0464723c */ /* 0x044fe20000001864 */
[-C--:B------:R-:W-:Y:S02]  /*a980*/  FMUL.FTZ R138, R138, R3.reuse ;  /* 0x000000038a8a7220 */ /* 0x080fe40000410000 */
[----:B------:R-:W-:Y:S02]  /*a990*/  FMUL.FTZ R139, R139, R3 ;  /* 0x000000038b8b7220 */ /* 0x000fe40000410000 */
[-C--:B------:R-:W-:Y:S02]  /*a9a0*/  FMUL.FTZ R140, R140, R175.reuse ;  /* 0x000000af8c8c7220 */ /* 0x080fe40000410000 */
[----:B------:R-:W-:Y:S01]  /*a9b0*/  FMUL.FTZ R141, R141, R175 ;  /* 0x000000af8d8d7220 */ /* 0x000fe20000410000 */
[----:B------:R-:W-:Y:S01]  /*a9c0*/  HMMA.16816.F32 R104, R4, R14, R104 ;  /* 0x0000000e0468723c */ /* 0x000fe20000001868 */
[----:B------:R-:W2:Y:S01]  /*a9d0*/  LDSM.16.MT88.4 R12, [R208+0x14000] ;  /* 0x01400000d00c783b */ /* 0x000ea20000004200 */
[----:B------:R-:W-:-:S02]  /*a9e0*/  FMUL.FTZ R142, R142, R3 ;  /* 0x000000038e8e7220 */ /* 0x000fc40000410000 */
[----:B------:R-:W-:Y:S02]  /*a9f0*/  FMUL.FTZ R143, R143, R3 ;  /* 0x000000038f8f7220 */ /* 0x000fe40000410000 */
[-C--:B------:R-:W-:Y:S02]  /*aa00*/  FMUL.FTZ R152, R152, R175.reuse ;  /* 0x000000af98987220 */ /* 0x080fe40000410000 */
[----:B------:R-:W-:Y:S02]  /*aa10*/  FMUL.FTZ R153, R153, R175 ;  /* 0x000000af99997220 */ /* 0x000fe40000410000 */
[-C--:B------:R-:W-:Y:S02]  /*aa20*/  FMUL.FTZ R154, R154, R3.reuse ;  /* 0x000000039a9a7220 */ /* 0x080fe40000410000 */
[----:B------:R-:W-:Y:S02]  /*aa30*/  FMUL.FTZ R155, R155, R3 ;  /* 0x000000039b9b7220 */ /* 0x000fe40000410000 */
[----:B------:R-:W-:-:S02]  /*aa40*/  FMUL.FTZ R148, R148, R175 ;  /* 0x000000af94947220 */ /* 0x000fc40000410000 */
[----:B------:R-:W-:Y:S02]  /*aa50*/  FMUL.FTZ R149, R149, R175 ;  /* 0x000000af95957220 */ /* 0x000fe40000410000 */
[-C--:B------:R-:W-:Y:S02]  /*aa60*/  FMUL.FTZ R150, R150, R3.reuse ;  /* 0x0000000396967220 */ /* 0x080fe40000410000 */
[----:B------:R-:W-:Y:S01]  /*aa70*/  FMUL.FTZ R151, R151, R3 ;  /* 0x0000000397977220 */ /* 0x000fe20000410000 */
[----:B----4-:R-:W-:Y:S01]  /*aa80*/  HMMA.16816.F32 R108, R4, R8, R108 ;  /* 0x00000008046c723c */ /* 0x010fe2000000186c */
[-C--:B------:R-:W-:Y:S02]  /*aa90*/  FMUL.FTZ R144, R144, R175.reuse ;  /* 0x000000af90907220 */ /* 0x080fe40000410000 */
[----:B------:R-:W-:Y:S02]  /*aaa0*/  FMUL.FTZ R145, R145, R175 ;  /* 0x000000af91917220 */ /* 0x000fe40000410000 */
[----:B------:R-:W-:-:S02]  /*aab0*/  FMUL.FTZ R146, R146, R3 ;  /* 0x0000000392927220 */ /* 0x000fc40000410000 */
[----:B------:R-:W-:Y:S01]  /*aac0*/  FMUL.FTZ R147, R147, R3 ;  /* 0x0000000393937220 */ /* 0x000fe20000410000 */
[----:B------:R-:W-:Y:S01]  /*aad0*/  HMMA.16816.F32 R112, R4, R10, R112 ;  /* 0x0000000a0470723c */ /* 0x000fe20000001870 */
[----:B------:R-:W4:Y:S01]  /*aae0*/  LDSM.16.MT88.4 R8, [R212+0x16000] ;  /* 0x01600000d408783b */ /* 0x000f220000004200 */
[--C-:B------:R-:W-:Y:S02]  /*aaf0*/  FFMA.FTZ R231, R34, c[0x0][0x23c], -R35.reuse ;  /* 0x00008f0022e77a23 */ /* 0x100fe40000010823 */
[----:B------:R-:W-:Y:S02]  /*ab00*/  FFMA.FTZ R232, R33, c[0x0][0x23c], -R35 ;  /* 0x00008f0021e87a23 */ /* 0x000fe40000010823 */
[----:B------:R-:W-:Y:S02]  /*ab10*/  FFMA.FTZ R31, R31, c[0x0][0x23c], -R30 ;  /* 0x00008f001f1f7a23 */ /* 0x000fe4000001081e */
[----:B------:R-:W1:Y:S01]  /*ab20*/  MUFU.EX2 R231, R231 ;  /* 0x000000e700e77308 */ /* 0x000e620000000800 */
[----:B------:R-:W-:-:S02]  /*ab30*/  FFMA.FTZ R174, R235, R175, R174 ;  /* 0x000000afebae7223 */ /* 0x000fc400000100ae */
[----:B------:R-:W-:Y:S01]  /*ab40*/  FFMA.FTZ R3, R234, R3, R170 ;  /* 0x00000003ea037223 */ /* 0x000fe200000100aa */
[C---:B--2---:R-:W-:Y:S01]  /*ab50*/  HMMA.16816.F32 R116, R4.reuse, R12, R116 ;  /* 0x0000000c0474723c */ /* 0x044fe20000001874 */
[----:B------:R-:W-:Y:S02]  /*ab60*/  FADD.FTZ R173, R173, R174 ;  /* 0x000000aeadad7221 */ /* 0x000fe40000010000 */
[----:B------:R-:W-:Y:S01]  /*ab70*/  FADD.FTZ R3, R169, R3 ;  /* 0x00000003a9037221 */ /* 0x000fe20000010000 */
[----:B------:R-:W2:Y:S01]  /*ab80*/  MUFU.EX2 R232, R232 ;  /* 0x000000e800e87308 */ /* 0x000ea20000000800 */
        /* <DEDUP_REMOVED lines=9> */
[----:B------:R-:W-:-:S02]  /*ac20*/  @P0 MOV R3, R0 ;  /* 0x0000000000030202 */ /* 0x000fc40000000f00 */
[----:B------:R-:W-:Y:S01]  /*ac30*/  @P0 MOV R164, R2 ;  /* 0x0000000200a40202 */ /* 0x000fe20000000f00 */
[C---:B----4-:R-:W-:Y:S08]  /*ac40*/  HMMA.16816.F32 R124, R4.reuse, R8, R124 ;  /* 0x00000008047c723c */ /* 0x050ff0000000187c */
[C---:B------:R-:W-:Y:S01]  /*ac50*/  HMMA.16816.F32 R128, R4.reuse, R10, R128 ;  /* 0x0000000a0480723c */ /* 0x040fe20000001880 */
[----:B------:R-:W4:Y:S07]  /*ac60*/  LDSM.16.MT88.4 R8, [R209+0x16000] ;  /* 0x01600000d108783b */ /* 0x000f2e0000004200 */
[C---:B-1----:R-:W-:Y:S08]  /*ac70*/  HMMA.16816.F32 R132, R4.reuse, R12, R132 ;  /* 0x0000000c0484723c */ /* 0x042ff00000001884 */
[C---:B------:R-:W-:Y:S01]  /*ac80*/  HMMA.16816.F32 R136, R4.reuse, R14, R136 ;  /* 0x0000000e0488723c */ /* 0x040fe20000001888 */
[----:B------:R-:W1:Y:S07]  /*ac90*/  LDSM.16.MT88.4 R12, [R208+0x16000] ;  /* 0x01600000d00c783b */ /* 0x000e6e0000004200 */
[C---:B----4-:R-:W-:Y:S07]  /*aca0*/  HMMA.16816.F32 R140, R4.reuse, R10, R140 ;  /* 0x0000000a048c723c */ /* 0x050fee000000188c */
[----:B------:R-:W-:Y:S01]  /*acb0*/  IMAD.WIDE.U32 R10, R18, -0x2daee0ad, RZ ;  /* 0xd2511f53120a7825 */ /* 0x000fe200078e00ff */
[----:B------:R-:W-:Y:S07]  /*acc0*/  HMMA.16816.F32 R152, R4, R8, R152 ;  /* 0x000000080498723c */ /* 0x000fee0000001898 */
[----:B------:R-:W-:-:S02]  /*acd0*/  LOP3.LUT R8, R11, UR33, R16, 0x96, !PT ;  /* 0x000000210b087c12 */ /* 0x000fc4000f8e9610 */
[C---:B------:R-:W-:Y:S01]  /*ace0*/  LOP3.LUT R11, R10.reuse, 0xffff, RZ, 0xc0, !PT ;  /* 0x0000ffff0a0b7812 */ /* 0x040fe200078ec0ff */
[----:B------:R-:W-:Y:S01]  /*acf0*/  LDSM.16.MT88.4 R16, [R212+0x10800] ;  /* 0x01080000d410783b */ /* 0x000fe20000004200 */
[----:B------:R-:W-:Y:S01]  /*ad00*/  LOP3.LUT R9, R10, 0xff, RZ, 0xc0, !PT ;  /* 0x000000ff0a097812 */ /* 0x000fe200078ec0ff */
[C---:B-1----:R-:W-:Y:S07]  /*ad10*/  HMMA.16816.F32 R148, R4.reuse, R12, R148 ;  /* 0x0000000c0494723c */ /* 0x042fee0000001894 */
[----:B------:R-:W-:Y:S01]  /*ad20*/  SHF.R.U32.HI R12, RZ, 0x8, R11 ;  /* 0x00000008ff0c7819 */ /* 0x000fe2000001160b */
[----:B------:R-:W-:Y:S01]  /*ad30*/  HMMA.16816.F32 R144, R4, R14, R144 ;  /* 0x0000000e0490723c */ /* 0x000fe20000001890 */
[----:B------:R-:W-:-:S02]  /*ad40*/  SHF.R.U32.HI R11, RZ, 0x10, R10 ;  /* 0x00000010ff0b7819 */ /* 0x000fc4000001160a */
[----:B------:R-:W-:Y:S02]  /*ad50*/  PRMT R9, R9, 0x5410, R12 ;  /* 0x0000541009097816 */ /* 0x000fe4000000000c */
[----:B------:R-:W1:Y:S01]  /*ad60*/  LDSM.16.MT88.4 R12, [R210+0x10800] ;  /* 0x01080000d20c783b */ /* 0x000e620000004200 */
[----:B------:R-:W-:Y:S02]  /*ad70*/  SHF.R.U32.HI R10, RZ, 0x18, R10 ;  /* 0x00000018ff0a7819 */ /* 0x000fe4000001160a */
[C---:B------:R-:W-:Y:S02]  /*ad80*/  LOP3.LUT R6, R8.reuse, 0xffff, RZ, 0xc0, !PT ;  /* 0x0000ffff08067812 */ /* 0x040fe400078ec0ff */
[--C-:B------:R-:W-:Y:S02]  /*ad90*/  SHF.R.U32.HI R5, RZ, 0x10, R8.reuse ;  /* 0x00000010ff057819 */ /* 0x100fe40000011608 */
[----:B------:R-:W-:Y:S02]  /*ada0*/  LOP3.LUT R4, R8, 0xff, RZ, 0xc0, !PT ;  /* 0x000000ff08047812 */ /* 0x000fe400078ec0ff */
[----:B------:R-:W-:-:S02]  /*adb0*/  SHF.R.U32.HI R8, RZ, 0x18, R8 ;  /* 0x00000018ff087819 */ /* 0x000fc40000011608 */
[----:B------:R-:W-:Y:S02]  /*adc0*/  SHF.R.U32.HI R6, RZ, 0x8, R6 ;  /* 0x00000008ff067819 */ /* 0x000fe40000011606 */
[----:B------:R-:W-:Y:S02]  /*add0*/  LOP3.LUT R5, R5, 0xff, RZ, 0xc0, !PT ;  /* 0x000000ff05057812 */ /* 0x000fe400078ec0ff */
[----:B------:R-:W-:Y:S02]  /*ade0*/  LOP3.LUT R7, R11, 0xff, RZ, 0xc0, !PT ;  /* 0x000000ff0b077812 */ /* 0x000fe400078ec0ff */
[----:B------:R-:W-:Y:S01]  /*adf0*/  PRMT R4, R4, 0x5410, R6 ;  /* 0x0000541004047816 */ /* 0x000fe20000000006 */
[--C-:B------:R-:W-:Y:S01]  /*ae00*/  HSET2.LE.AND R6, R9, R233.reuse, PT ;  /* 0x000000e909067233 */ /* 0x100fe20003803000 */
[----:B------:R-:W-:Y:S02]  /*ae10*/  PRMT R5, R5, 0x5410, R8 ;  /* 0x0000541005057816 */ /* 0x000fe40000000008 */
[----:B------:R-:W-:Y:S01]  /*ae20*/  PRMT R7, R7, 0x5410, R10 ;  /* 0x0000541007077816 */ /* 0x000fe2000000000a */
[--C-:B------:R-:W-:Y:S01]  /*ae30*/  HSET2.LE.AND R4, R4, R233.reuse, PT ;  /* 0x000000e904047233 */ /* 0x100fe20003803000 */
[----:B------:R-:W-:Y:S01]  /*ae40*/  F2FP.PACK_AB R10, R179, R180 ;  /* 0x000000b4b30a723e */ /* 0x000fe200000000ff */
[--C-:B------:R-:W-:Y:S01]  /*ae50*/  HSET2.LE.AND R5, R5, R233.reuse, PT ;  /* 0x000000e905057233 */ /* 0x100fe20003803000 */
[----:B------:R-:W-:Y:S01]  /*ae60*/  F2FP.PACK_AB R9, R182, R183 ;  /* 0x000000b7b609723e */ /* 0x000fe200000000ff */
[----:B------:R-:W-:Y:S01]  /*ae70*/  HSET2.LE.AND R7, R7, R233, PT ;  /* 0x000000e907077233 */ /* 0x000fe20003803000 */
[----:B------:R-:W-:Y:S01]  /*ae80*/  F2FP.PACK_AB R8, R181, R178 ;  /* 0x000000b2b508723e */ /* 0x000fe200000000ff */
[----:B------:R-:W-:Y:S01]  /*ae90*/  FADD.FTZ R183, R183, R168 ;  /* 0x000000a8b7b77221 */ /* 0x000fe20000010000 */
[----:B------:R-:W-:Y:S01]  /*aea0*/  LOP3.LUT R4, R4, R10, RZ, 0xc0, !PT ;  /* 0x0000000a04047212 */ /* 0x000fe200078ec0ff */
[----:B------:R-:W-:Y:S01]  /*aeb0*/  FADD.FTZ R179, R179, R171 ;  /* 0x000000abb3b37221 */ /* 0x000fe20000010000 */
[----:B------:R-:W-:Y:S01]  /*aec0*/  LOP3.LUT R5, R5, R9, RZ, 0xc0, !PT ;  /* 0x0000000905057212 */ /* 0x000fe200078ec0ff */
[----:B------:R-:W-:Y:S01]  /*aed0*/  FADD.FTZ R183, R182, R183 ;  /* 0x000000b7b6b77221 */ /* 0x000fe20000010000 */
[----:B------:R-:W-:Y:S01]  /*aee0*/  LOP3.LUT R6, R6, R8, RZ, 0xc0, !PT ;  /* 0x0000000806067212 */ /* 0x000fe200078ec0ff */
[----:B------:R-:W-:Y:S01]  /*aef0*/  FADD.FTZ R179, R178, R179 ;  /* 0x000000b3b2b37221 */ /* 0x000fe20000010000 */
[----:B------:R-:W4:Y:S01]  /*af00*/  LDSM.16.MT88.4 R8, [R209+0x10800] ;  /* 0x01080000d108783b */ /* 0x000f220000004200 */
[----:B------:R-:W-:Y:S01]  /*af10*/  LOP3.LUT R7, R7, R20, RZ, 0xc0, !PT ;  /* 0x0000001407077212 */ /* 0x000fe200078ec0ff */
[----:B------:R-:W-:-:S02]  /*af20*/  FADD.FTZ R185, R185, R183 ;  /* 0x000000b7b9b97221 */ /* 0x000fc40000010000 */
[----:B------:R-:W2:Y:S01]  /*af30*/  LDSM.16.MT88.4 R20, [R209+0x12800] ;  /* 0x01280000d114783b */ /* 0x000ea20000004200 */
[----:B------:R-:W-:Y:S02]  /*af40*/  FADD.FTZ R181, R181, R179 ;  /* 0x000000b3b5b57221 */ /* 0x000fe40000010000 */
[----:B------:R-:W-:Y:S01]  /*af50*/  FADD.FTZ R185, R184, R185 ;  /* 0x000000b9b8b97221 */ /* 0x000fe20000010000 */
[----:B-1----:R-:W-:Y:S01]  /*af60*/  HMMA.16816.F32 R36, R4, R12, R36 ;  /* 0x0000000c0424723c */ /* 0x002fe20000001824 */
[----:B------:R-:W-:-:S07]  /*af70*/  FADD.FTZ R181, R191, R181 ;  /* 0x000000b5bfb57221 */ /* 0x000fce0000010000 */
[C---:B------:R-:W-:Y:S01]  /*af80*/  HMMA.16816.F32 R40, R4.reuse, R14, R40 ;  /* 0x0000000e0428723c */ /* 0x040fe20000001828 */
[----:B------:R-:W1:Y:S07]  /*af90*/  LDSM.16.MT88.4 R12, [R212+0x12800] ;  /* 0x01280000d40c783b */ /* 0x000e6e0000004200 */
[C---:B------:R-:W-:Y:S08]  /*afa0*/  HMMA.16816.F32 R160, R4.reuse, R16, R160 ;  /* 0x0000001004a0723c */ /* 0x040ff000000018a0 */
[C---:B------:R-:W-:Y:S01]  /*afb0*/  HMMA.16816.F32 R156, R4.reuse, R18, R156 ;  /* 0x00000012049c723c */ /* 0x040fe2000000189c */
[----:B------:R-:W3:Y:S07]  /*afc0*/  LDSM.16.MT88.4 R16, [R208+0x10800] ;  /* 0x01080000d010783b */ /* 0x000eee0000004200 */
[C---:B----4-:R-:W-:Y:S08]  /*afd0*/  HMMA.16816.F32 R44, R4.reuse, R8, R44 ;  /* 0x00000008042c723c */ /* 0x050ff0000000182c */
[C---:B------:R-:W-:Y:S01]  /*afe0*/  HMMA.16816.F32 R48, R4.reuse, R10, R48 ;  /* 0x0000000a0430723c */ /* 0x040fe20000001830 */
[----:B------:R-:W4:Y:S07]  /*aff0*/  LDSM.16.MT88.4 R8, [R210+0x12800] ;  /* 0x01280000d208783b */ /* 0x000f2e0000004200 */
[C---:B--2---:R-:W-:Y:S08]  /*b000*/  HMMA.16816.F32 R76, R4.reuse, R20, R76 ;  /* 0x00000014044c723c */ /* 0x044ff0000000184c */
[C---:B-1----:R-:W-:Y:S08]  /*b010*/  HMMA.16816.F32 R60, R4.reuse, R12, R60 ;  /* 0x0000000c043c723c */ /* 0x042ff0000000183c */
[C---:B------:R-:W-:Y:S01]  /*b020*/  HMMA.16816.F32 R64, R4.reuse, R14, R64 ;  /* 0x0000000e0440723c */ /* 0x040fe20000001840 */
[----:B------:R-:W1:Y:S07]  /*b030*/  LDSM.16.MT88.4 R12, [R212+0x14800] ;  /* 0x01480000d40c783b */ /* 0x000e6e0000004200 */
[C---:B---3--:R-:W-:Y:S08]  /*b040*/  HMMA.16816.F32 R52, R4.reuse, R16, R52 ;  /* 0x000000100434723c */ /* 0x048ff00000001834 */
[C---:B------:R-:W-:Y:S01]  /*b050*/  HMMA.16816.F32 R56, R4.reuse, R18, R56 ;  /* 0x000000120438723c */ /* 0x040fe20000001838 */
[----:B------:R-:W2:Y:S07]  /*b060*/  LDSM.16.MT88.4 R16, [R208+0x12800] ;  /* 0x01280000d010783b */ /* 0x000eae0000004200 */
[C---:B----4-:R-:W-:Y:S08]  /*b070*/  HMMA.16816.F32 R68, R4.reuse, R8, R68 ;  /* 0x000000080444723c */ /* 0x050ff00000001844 */
        /* <DEDUP_REMOVED lines=14> */
[C---:B-1----:R-:W-:Y:S08]  /*b160*/  HMMA.16816.F32 R124, R4.reuse, R12, R124 ;  /* 0x0000000c047c723c */ /* 0x042ff0000000187c */
[C---:B------:R-:W-:Y:S01]  /*b170*/  HMMA.16816.F32 R128, R4.reuse, R14, R128 ;  /* 0x0000000e0480723c */ /* 0x040fe20000001880 */
[----:B------:R-:W1:Y:S07]  /*b180*/  LDSM.16.MT88.4 R12, [R208+0x16800] ;  /* 0x01680000d00c783b */ /* 0x000e6e0000004200 */
[C---:B--2---:R-:W-:Y:S08]  /*b190*/  HMMA.16816.F32 R116, R4.reuse, R16, R116 ;  /* 0x000000100474723c */ /* 0x044ff00000001874 */
[C---:B------:R-:W-:Y:S01]  /*b1a0*/  HMMA.16816.F32 R120, R4.reuse, R18, R120 ;  /* 0x000000120478723c */ /* 0x040fe20000001878 */
[----:B------:R-:W2:Y:S07]  /*b1b0*/  LDSM.16.MT88.4 R16, [R209+0x16800] ;  /* 0x01680000d110783b */ /* 0x000eae0000004200 */
[C---:B---3--:R-:W-:Y:S07]  /*b1c0*/  HMMA.16816.F32 R132, R4.reuse, R8, R132 ;  /* 0x000000080484723c */ /* 0x048fee0000001884 */
[----:B------:R-:W-:Y:S01]  /*b1d0*/  LOP3.LUT R8, R25, UR15, R238, 0x96, !PT ;  /* 0x0000000f19087c12 */ /* 0x000fe2000f8e96ee */
[----:B------:R-:W-:Y:S01]  /*b1e0*/  IMAD.WIDE.U32 R24, R24, -0x2daee0ad, RZ ;  /* 0xd2511f5318187825 */ /* 0x000fe200078e00ff */
[----:B------:R-:W-:Y:S03]  /*b1f0*/  HMMA.16816.F32 R136, R4, R10, R136 ;  /* 0x0000000a0488723c */ /* 0x000fe60000001888 */
[----:B------:R-:W-:-:S05]  /*b200*/  IMAD.WIDE.U32 R8, R8, -0x2daee0ad, RZ ;  /* 0xd2511f5308087825 */ /* 0x000fca00078e00ff */
[----:B------:R-:W-:Y:S01]  /*b210*/  LOP3.LUT R236, R9, UR12, R236, 0x96, !PT ;  /* 0x0000000c09ec7c12 */ /* 0x000fe2000f8e96ec */
[----:B-1----:R-:W-:Y:S01]  /*b220*/  HMMA.16816.F32 R148, R4, R12, R148 ;  /* 0x0000000c0494723c */ /* 0x002fe20000001894 */
[----:B------:R-:W-:-:S03]  /*b230*/  LOP3.LUT R240, R25, UR10, R8, 0x96, !PT ;  /* 0x0000000a19f07c12 */ /* 0x000fc6000f8e9608 */
[----:B------:R-:W-:-:S04]  /*b240*/  IMAD.WIDE.U32 R236, R236, -0x326172a9, RZ ;  /* 0xcd9e8d57ecec7825 */ /* 0x000fc800078e00ff */
[----:B------:R-:W-:Y:S01]  /*b250*/  HMMA.16816.F32 R144, R4, R14, R144 ;  /* 0x0000000e0490723c */ /* 0x000fe20000001890 */
[----:B------:R-:W-:Y:S01]  /*b260*/  LOP3.LUT R238, R237, UR11, R26, 0x96, !PT ;  /* 0x0000000bedee7c12 */ /* 0x000fe2000f8e961a */
[----:B------:R-:W1:Y:S01]  /*b270*/  LDSM.16.MT88.4 R12, [R212+0x11000] ;  /* 0x01100000d40c783b */ /* 0x000e620000004200 */
[----:B------:R-:W-:-:S04]  /*b280*/  IMAD.WIDE.U32 R240, R240, -0x326172a9, RZ ;  /* 0xcd9e8d57f0f07825 */ /* 0x000fc800078e00ff */
[----:B------:R-:W-:Y:S01]  /*b290*/  IMAD.WIDE.U32 R238, R238, -0x2daee0ad, RZ ;  /* 0xd2511f53eeee7825 */ /* 0x000fe200078e00ff */
[C---:B--2---:R-:W-:Y:S03]  /*b2a0*/  HMMA.16816.F32 R152, R4.reuse, R16, R152 ;  /* 0x000000100498723c */ /* 0x044fe60000001898 */
[----:B------:R-:W-:Y:S01]  /*b2b0*/  FFMA.FTZ R237, R28, c[0x0][0x23c], -R30 ;  /* 0x00008f001ced7a23 */ /* 0x000fe2000001081e */
[----:B------:R-:W-:Y:S02]  /*b2c0*/  LOP3.LUT R10, R239, UR8, R24, 0x96, !PT ;  /* 0x00000008ef0a7c12 */ /* 0x000fe4000f8e9618 */
[----:B------:R-:W-:Y:S02]  /*b2d0*/  LDSM.16.MT88.4 R24, [R209+0x11000] ;  /* 0x01100000d118783b */ /* 0x000fe40000004200 */
[C---:B------:R-:W-:Y:S01]  /*b2e0*/  HMMA.16816.F32 R140, R4.reuse, R18, R140 ;  /* 0x00000012048c723c */ /* 0x040fe2000000188c */
[----:B------:R-:W-:Y:S01]  /*b2f0*/  IMAD.WIDE.U32 R10, R10, -0x326172a9, RZ ;  /* 0xcd9e8d570a0a7825 */ /* 0x000fe200078e00ff */
[----:B------:R-:W-:Y:S04]  /*b300*/  MUFU.EX2 R237, R237 ;  /* 0x000000ed00ed7308 */ /* 0x000fe80000000800 */
[----:B------:R-:W-:Y:S01]  /*b310*/  LOP3.LUT R8, R11, UR31, R240, 0x96, !PT ;  /* 0x0000001f0b087c12 */ /* 0x000fe2000f8e96f0 */
[----:B------:R-:W-:Y:S01]  /*b320*/  @UP0 UIADD3 UR31, UR6, -0x3, URZ ;  /* 0xfffffffd061f0890 */ /* 0x000fe2000fffe03f */
[----:B------:R-:W-:Y:S01]  /*b330*/  LOP3.LUT R16, R10, 0xffff, RZ, 0xc0, !PT ;  /* 0x0000ffff0a107812 */ /* 0x000fe200078ec0ff */
[----:B------:R-:W-:Y:S01]  /*b340*/  HMMA.16816.F32 R112, R4, R22, R112 ;  /* 0x000000160470723c */ /* 0x000fe20000001870 */
[----:B------:R-:W-:Y:S01]  /*b350*/  SHF.R.U32.HI R9, RZ, 0x10, R10 ;  /* 0x00000010ff097819 */ /* 0x000fe2000001160a */
[----:B------:R-:W2:Y:S01]  /*b360*/  LDSM.16.MT88.4 R4, [R210+0x11000] ;  /* 0x01100000d204783b */ /* 0x000ea20000004200 */
[----:B------:R-:W-:-:S02]  /*b370*/  LOP3.LUT R17, R8, 0xffff, RZ, 0xc0, !PT ;  /* 0x0000ffff08117812 */ /* 0x000fc400078ec0ff */
[----:B------:R-:W-:Y:S01]  /*b380*/  SHF.R.U32.HI R18, RZ, 0x10, R8 ;  /* 0x00000010ff127819 */ /* 0x000fe20000011608 */
[----:B------:R-:W3:Y:S01]  /*b390*/  LDSM.16.MT88.4 R20, [R208+0x11000] ;  /* 0x01100000d014783b */ /* 0x000ee20000004200 */
[----:B------:R-:W-:Y:S02]  /*b3a0*/  LOP3.LUT R11, R10, 0xff, RZ, 0xc0, !PT ;  /* 0x000000ff0a0b7812 */ /* 0x000fe400078ec0ff */
[----:B------:R-:W-:Y:S02]  /*b3b0*/  SHF.R.U32.HI R16, RZ, 0x8, R16 ;  /* 0x00000008ff107819 */ /* 0x000fe40000011610 */
[----:B------:R-:W-:Y:S02]  /*b3c0*/  SHF.R.U32.HI R10, RZ, 0x18, R10 ;  /* 0x00000018ff0a7819 */ /* 0x000fe4000001160a */
[----:B------:R-:W-:Y:S02]  /*b3d0*/  LOP3.LUT R9, R9, 0xff, RZ, 0xc0, !PT ;  /* 0x000000ff09097812 */ /* 0x000fe400078ec0ff */
[----:B------:R-:W-:-:S02]  /*b3e0*/  LOP3.LUT R19, R8, 0xff, RZ, 0xc0, !PT ;  /* 0x000000ff08137812 */ /* 0x000fc400078ec0ff */
[----:B------:R-:W-:Y:S02]  /*b3f0*/  SHF.R.U32.HI R8, RZ, 0x18, R8 ;  /* 0x00000018ff087819 */ /* 0x000fe40000011608 */
[----:B------:R-:W-:Y:S02]  /*b400*/  SHF.R.U32.HI R17, RZ, 0x8, R17 ;  /* 0x00000008ff117819 */ /* 0x000fe40000011611 */
[----:B------:R-:W-:Y:S02]  /*b410*/  LOP3.LUT R18, R18, 0xff, RZ, 0xc0, !PT ;  /* 0x000000ff12127812 */ /* 0x000fe400078ec0ff */
[----:B------:R-:W-:Y:S02]  /*b420*/  PRMT R11, R11, 0x5410, R16 ;  /* 0x000054100b0b7816 */ /* 0x000fe40000000010 */
[----:B------:R-:W-:Y:S02]  /*b430*/  PRMT R9, R9, 0x5410, R10 ;  /* 0x0000541009097816 */ /* 0x000fe4000000000a */
[----:B------:R-:W-:Y:S01]  /*b440*/  PRMT R17, R19, 0x5410, R17 ;  /* 0x0000541013117816 */ /* 0x000fe20000000011 */
[--C-:B------:R-:W-:Y:S01]  /*b450*/  HSET2.LE.AND R10, R11, R233.reuse, PT ;  /* 0x000000e90b0a7233 */ /* 0x100fe20003803000 */
[----:B------:R-:W-:Y:S01]  /*b460*/  PRMT R18, R18, 0x5410, R8 ;  /* 0x0000541012127816 */ /* 0x000fe20000000008 */
[--C-:B------:R-:W-:Y:S01]  /*b470*/  HSET2.LE.AND R11, R9, R233.reuse, PT ;  /* 0x000000e9090b7233 */ /* 0x100fe20003803000 */
[----:B------:R-:W-:Y:S01]  /*b480*/  F2FP.PACK_AB R19, R190, R191 ;  /* 0x000000bfbe13723e */ /* 0x000fe200000000ff */
[--C-:B------:R-:W-:Y:S01]  /*b490*/  HSET2.LE.AND R8, R17, R233.reuse, PT ;  /* 0x000000e911087233 */ /* 0x100fe20003803000 */
[----:B-----5:R-:W-:Y:S01]  /*b4a0*/  F2FP.PACK_AB R17, R187, R189 ;  /* 0x000000bdbb11723e */ /* 0x020fe200000000ff */
[----:B------:R-:W-:Y:S01]  /*b4b0*/  HSET2.LE.AND R9, R18, R233, PT ;  /* 0x000000e912097233 */ /* 0x000fe20003803000 */
[----:B------:R-:W-:Y:S01]  /*b4c0*/  F2FP.PACK_AB R18, R230, R223 ;  /* 0x000000dfe612723e */ /* 0x000fe200000000ff */
[----:B------:R-:W-:Y:S01]  /*b4d0*/  FADD.FTZ R190, R190, R181 ;  /* 0x000000b5bebe7221 */ /* 0x000fe20000010000 */
        /* <DEDUP_REMOVED lines=11> */
[----:B------:R-:W-:-:S02]  /*b590*/  FADD.FTZ R230, R177, R230 ;  /* 0x000000e6b1e67221 */ /* 0x000fc40000010000 */
[----:B------:R-:W-:Y:S02]  /*b5a0*/  FADD.FTZ R189, R187, R189 ;  /* 0x000000bdbbbd7221 */ /* 0x000fe40000010000 */
[----:B-1----:R-:W-:Y:S01]  /*b5b0*/  HMMA.16816.F32 R160, R8, R12, R160 ;  /* 0x0000000c08a0723c */ /* 0x002fe200000018a0 */
[----:B------:R-:W-:-:S04]  /*b5c0*/  FADD.FTZ R230, R176, R230 ;  /* 0x000000e6b0e67221 */ /* 0x000fc80000010000 */
[----:B------:R-:W-:-:S03]  /*b5d0*/  FADD.FTZ R230, R231, R230 ;  /* 0x000000e6e7e67221 */ /* 0x000fc60000010000 */
[----:B------:R-:W-:Y:S01]  /*b5e0*/  HMMA.16816.F32 R156, R8, R14, R156 ;  /* 0x0000000e089c723c */ /* 0x000fe2000000189c */
[----:B------:R-:W1:Y:S01]  /*b5f0*/  LDSM.16.MT88.4 R12, [R210+0x13000] ;  /* 0x01300000d20c783b */ /* 0x000e620000004200 */
[----:B------:R-:W-:-:S06]  /*b600*/  FADD.FTZ R235, R232, R230 ;  /* 0x000000e6e8eb7221 */ /* 0x000fcc0000010000 */
[C---:B--2---:R-:W-:Y:S08]  /*b610*/  HMMA.16816.F32 R36, R8.reuse, R4, R36 ;  /* 0x000000040824723c */ /* 0x044ff00000001824 */
[C---:B------:R-:W-:Y:S01]  /*b620*/  HMMA.16816.F32 R40, R8.reuse, R6, R40 ;  /* 0x000000060828723c */ /* 0x040fe20000001828 */
[----:B------:R-:W2:Y:S07]  /*b630*/  LDSM.16.MT88.4 R4, [R209+0x13000] ;  /* 0x01300000d104783b */ /* 0x000eae0000004200 */
[C---:B---3--:R-:W-:Y:S08]  /*b640*/  HMMA.16816.F32 R52, R8.reuse, R20, R52 ;  /* 0x000000140834723c */ /* 0x048ff00000001834 */
[C---:B------:R-:W-:Y:S01]  /*b650*/  HMMA.16816.F32 R56, R8.reuse, R22, R56 ;  /* 0x000000160838723c */ /* 0x040fe20000001838 */
[----:B------:R-:W-:Y:S07]  /*b660*/  LDSM.16.MT88.4 R20, [R212+0x15000] ;  /* 0x01500000d414783b */ /* 0x000fee0000004200 */
[C---:B----4-:R-:W-:Y:S08]  /*b670*/  HMMA.16816.F32 R60, R8.reuse, R16, R60 ;  /* 0x00000010083c723c */ /* 0x050ff0000000183c */
[C---:B-1----:R-:W-:Y:S08]  /*b680*/  HMMA.16816.F32 R68, R8.reuse, R12, R68 ;  /* 0x0000000c0844723c */ /* 0x042ff00000001844 */
[C---:B------:R-:W-:Y:S01]  /*b690*/  HMMA.16816.F32 R72, R8.reuse, R14, R72 ;  /* 0x0000000e0848723c */ /* 0x040fe20000001848 */
[----:B------:R-:W1:Y:S07]  /*b6a0*/  LDSM.16.MT88.4 R12, [R209+0x15000] ;  /* 0x01500000d10c783b */ /* 0x000e6e0000004200 */
[C---:B--2---:R-:W-:Y:S08]  /*b6b0*/  HMMA.16816.F32 R76, R8.reuse, R4, R76 ;  /* 0x00000004084c723c */ /* 0x044ff0000000184c */
[C---:B------:R-:W-:Y:S01]  /*b6c0*/  HMMA.16816.F32 R80, R8.reuse, R6, R80 ;  /* 0x000000060850723c */ /* 0x040fe20000001850 */
[----:B------:R-:W2:Y:S07]  /*b6d0*/  LDSM.16.MT88.4 R4, [R208+0x15000] ;  /* 0x01500000d004783b */ /* 0x000eae0000004200 */
        /* <DEDUP_REMOVED lines=8> */
[C---:B--2---:R-:W-:Y:S07]  /*b760*/  HMMA.16816.F32 R120, R8.reuse, R6, R120 ;  /* 0x000000060878723c */ /* 0x044fee0000001878 */
[----:B------:R-:W-:Y:S01]  /*b770*/  LOP3.LUT R6, R241, UR9, R236, 0x96, !PT ;  /* 0x00000009f1067c12 */ /* 0x000fe2000f8e96ec */
[----:B------:R-:W-:Y:S01]  /*b780*/  HMMA.16816.F32 R92, R8, R20, R92 ;  /* 0x00000014085c723c */ /* 0x000fe2000000185c */
[----:B------:R-:W-:-:S02]  /*b790*/  FFMA.FTZ R236, R32, c[0x0][0x23c], -R30 ;  /* 0x00008f0020ec7a23 */ /* 0x000fc4000001081e */
[----:B------:R-:W-:Y:S01]  /*b7a0*/  LDSM.16.MT88.4 R32, [R209+0x11800] ;  /* 0x01180000d120783b */ /* 0x000fe20000004200 */
[----:B------:R-:W-:-:S03]  /*b7b0*/  IMAD.WIDE.U32 R6, R6, -0x2daee0ad, RZ ;  /* 0xd2511f5306067825 */ /* 0x000fc600078e00ff */
[----:B------:R-:W2:Y:S01]  /*b7c0*/  MUFU.EX2 R236, R236 ;  /* 0x000000ec00ec7308 */ /* 0x000ea20000000800 */
[----:B------:R-:W-:Y:S01]  /*b7d0*/  HMMA.16816.F32 R96, R8, R22, R96 ;  /* 0x000000160860723c */ /* 0x000fe20000001860 */
[----:B------:R-:W4:Y:S01]  /*b7e0*/  LDSM.16.MT88.4 R20, [R212+0x17000] ;  /* 0x01700000d414783b */ /* 0x000f220000004200 */
[----:B------:R-:W-:-:S05]  /*b7f0*/  LOP3.LUT R239, R7, UR33, R238, 0x96, !PT ;  /* 0x0000002107ef7c12 */ /* 0x000fca000f8e96ee */
[----:B------:R-:W5:Y:S01]  /*b800*/  MUFU.EX2 R238, R31 ;  /* 0x0000001f00ee7308 */ /* 0x000f620000000800 */
[----:B---3--:R-:W-:Y:S01]  /*b810*/  HMMA.16816.F32 R100, R8, R16, R100 ;  /* 0x000000100864723c */ /* 0x008fe20000001864 */
[----:B--2---:R-:W-:-:S07]  /*b820*/  FADD.FTZ R189, R236, R189 ;  /* 0x000000bdecbd7221 */ /* 0x004fce0000010000 */
[----:B------:R-:W-:Y:S01]  /*b830*/  HMMA.16816.F32 R104, R8, R18, R104 ;  /* 0x000000120868723c */ /* 0x000fe20000001868 */
[----:B------:R-:W2:Y:S01]  /*b840*/  LDSM.16.MT88.4 R16, [R210+0x17000] ;  /* 0x01700000d210783b */ /* 0x000ea20000004200 */
[----:B-----5:R-:W-:-:S06]  /*b850*/  FADD.FTZ R189, R238, R189 ;  /* 0x000000bdeebd7221 */ /* 0x020fcc0000010000 */
[----:B-1----:R-:W-:Y:S01]  /*b860*/  HMMA.16816.F32 R152, R8, R12, R152 ;  /* 0x0000000c0898723c */ /* 0x002fe20000001898 */
[----:B------:R-:W-:-:S06]  /*b870*/  FADD.FTZ R189, R237, R189 ;  /* 0x000000bdedbd7221 */ /* 0x000fcc0000010000 */
[----:B------:R-:W-:Y:S01]  /*b880*/  LOP3.LUT R13, R239, 0xffff, RZ, 0xc0, !PT ;  /* 0x0000ffffef0d7812 */ /* 0x000fe200078ec0ff */
[----:B------:R-:W-:Y:S01]  /*b890*/  HMMA.16816.F32 R116, R8, R4, R116 ;  /* 0x000000040874723c */ /* 0x000fe20000001874 */
[----:B------:R-:W-:Y:S02]  /*b8a0*/  LOP3.LUT R12, R6, 0xff, RZ, 0xc0, !PT ;  /* 0x000000ff060c7812 */ /* 0x000fe400078ec0ff */
[----:B------:R-:W-:-:S04]  /*b8b0*/  SHF.R.U32.HI R13, RZ, 0x8, R13 ;  /* 0x00000008ff0d7819 */ /* 0x000fc8000001160d */
[----:B------:R-:W-:Y:S01]  /*b8c0*/  LOP3.LUT R5, R239, 0xff, RZ, 0xc0, !PT ;  /* 0x000000ffef057812 */ /* 0x000fe200078ec0ff */
[C---:B------:R-:W-:Y:S01]  /*b8d0*/  HMMA.16816.F32 R140, R8.reuse, R14, R140 ;  /* 0x0000000e088c723c */ /* 0x040fe2000000188c */
[----:B------:R-:W-:Y:S02]  /*b8e0*/  LOP3.LUT R4, R6, 0xffff, RZ, 0xc0, !PT ;  /* 0x0000ffff06047812 */ /* 0x000fe400078ec0ff */
[----:B------:R-:W-:Y:S01]  /*b8f0*/  PRMT R5, R5, 0x5410, R13 ;  /* 0x0000541005057816 */ /* 0x000fe2000000000d */
[----:B------:R-:W-:Y:S01]  /*b900*/  FFMA.FTZ R13, R29, c[0x0][0x23c], -R30 ;  /* 0x00008f001d0d7a23 */ /* 0x000fe2000001081e */
[----:B------:R-:W-:Y:S01]  /*b910*/  SHF.R.U32.HI R7, RZ, 0x10, R6 ;  /* 0x00000010ff077819 */ /* 0x000fe20000011606 */
[----:B------:R-:W-:Y:S01]  /*b920*/  LDSM.16.MT88.4 R28, [R210+0x11800] ;  /* 0x01180000d21c783b */ /* 0x000fe20000004200 */
[--C-:B------:R-:W-:Y:S01]  /*b930*/  SHF.R.U32.HI R14, RZ, 0x10, R239.reuse ;  /* 0x00000010ff0e7819 */ /* 0x100fe200000116ef */
[----:B------:R-:W-:Y:S01]  /*b940*/  HSET2.LE.AND R5, R5, R233, PT ;  /* 0x000000e905057233 */ /* 0x000fe20003803000 */
[----:B------:R-:W-:Y:S01]  /*b950*/  SHF.R.U32.HI R15, RZ, 0x18, R239 ;  /* 0x00000018ff0f7819 */ /* 0x000fe200000116ef */
[----:B------:R-:W-:Y:S01]  /*b960*/  HMMA.16816.F32 R84, R8, R24, R84 ;  /* 0x000000180854723c */ /* 0x000fe20000001854 */
[----:B------:R1:W3:Y:S01]  /*b970*/  MUFU.EX2 R239, R13 ;  /* 0x0000000d00ef7308 */ /* 0x0002e20000000800 */
[----:B------:R-:W-:-:S02]  /*b980*/  SHF.R.U32.HI R4, RZ, 0x8, R4 ;  /* 0x00000008ff047819 */ /* 0x000fc40000011604 */
[----:B------:R-:W-:Y:S02]  /*b990*/  LOP3.LUT R14, R14, 0xff, RZ, 0xc0, !PT ;  /* 0x000000ff0e0e7812 */ /* 0x000fe400078ec0ff */
[----:B------:R-:W-:Y:S02]  /*b9a0*/  SHF.R.U32.HI R6, RZ, 0x18, R6 ;  /* 0x00000018ff067819 */ /* 0x000fe40000011606 */
[----:B------:R-:W-:Y:S01]  /*b9b0*/  LOP3.LUT R7, R7, 0xff, RZ, 0xc0, !PT ;  /* 0x000000ff07077812 */ /* 0x000fe200078ec0ff */
[----:B------:R-:W-:Y:S01]  /*b9c0*/  HMMA.16816.F32 R88, R8, R26, R88 ;  /* 0x0000001a0858723c */ /* 0x000fe20000001858 */
[----:B------:R-:W-:Y:S01]  /*b9d0*/  PRMT R12, R12, 0x5410, R4 ;  /* 0x000054100c0c7816 */ /* 0x000fe20000000004 */
[----:B------:R-:W5:Y:S01]  /*b9e0*/  LDSM.16.MT88.4 R24, [R208+0x17000] ;  /* 0x01700000d018783b */ /* 0x000f620000004200 */
[----:B------:R-:W-:Y:S02]  /*b9f0*/  PRMT R14, R14, 0x5410, R15 ;  /* 0x000054100e0e7816 */ /* 0x000fe4000000000f */
[----:B------:R-:W-:-:S02]  /*ba00*/  PRMT R6, R7, 0x5410, R6 ;  /* 0x0000541007067816 */ /* 0x000fc40000000006 */
[----:B------:R-:W-:Y:S01]  /*ba10*/  F2FP.PACK_AB R15, R238, R236 ;  /* 0x000000ecee0f723e */ /* 0x000fe200000000ff */
[C---:B----4-:R-:W-:Y:S01]  /*ba20*/  HMMA.16816.F32 R124, R8.reuse, R20, R124 ;  /* 0x00000014087c723c */ /* 0x050fe2000000187c */
[----:B-1----:R-:W-:Y:S01]  /*ba30*/  F2FP.PACK_AB R13, R176, R177 ;  /* 0x000000b1b00d723e */ /* 0x002fe200000000ff */
[--C-:B------:R-:W-:Y:S01]  /*ba40*/  HSET2.LE.AND R7, R6, R233.reuse, PT ;  /* 0x000000e906077233 */ /* 0x100fe20003803000 */
[----:B---3--:R-:W-:Y:S02]  /*ba50*/  FADD.FTZ R234, R239, R189 ;  /* 0x000000bdefea7221 */ /* 0x008fe40000010000 */
[----:B------:R-:W-:Y:S01]  /*ba60*/  LOP3.LUT R4, R5, R13, RZ, 0xc0, !PT ;  /* 0x0000000d05047212 */ /* 0x000fe200078ec0ff */
[--C-:B------:R-:W-:Y:S01]  /*ba70*/  HSET2.LE.AND R13, R12, R233.reuse, PT ;  /* 0x000000e90c0d7233 */ /* 0x100fe20003803000 */
[----:B------:R-:W-:Y:S01]  /*ba80*/  F2FP.PACK_AB R12, R239, R237 ;  /* 0x000000edef0c723e */ /* 0x000fe200000000ff */
[----:B------:R-:W-:Y:S01]  /*ba90*/  HSET2.LE.AND R5, R14, R233, PT ;  /* 0x000000e90e057233 */ /* 0x000fe20003803000 */
[----:B------:R-:W-:Y:S01]  /*baa0*/  F2FP.PACK_AB R14, R232, R231 ;  /* 0x000000e7e80e723e */ /* 0x000fe200000000ff */
[----:B------:R-:W-:Y:S01]  /*bab0*/  HMMA.16816.F32 R128, R8, R22, R128 ;  /* 0x000000160880723c */ /* 0x000fe20000001880 */
[----:B------:R-:W-:Y:S01]  /*bac0*/  LOP3.LUT R7, R7, R12, RZ, 0xc0, !PT ;  /* 0x0000000c07077212 */ /* 0x000fe200078ec0ff */
[----:B------:R-:W1:Y:S01]  /*bad0*/  LDSM.16.MT88.4 R20, [R212+0x11800] ;  /* 0x01180000d414783b */ /* 0x000e620000004200 */
[----:B------:R-:W-:-:S02]  /*bae0*/  LOP3.LUT R5, R5, R15, RZ, 0xc0, !PT ;  /* 0x0000000f05057212 */ /* 0x000fc400078ec0ff */
[----:B------:R-:W-:Y:S02]  /*baf0*/  LOP3.LUT R6, R13, R14, RZ, 0xc0, !PT ;  /* 0x0000000e0d067212 */ /* 0x000fe400078ec0ff */
[----:B------:R-:W-:Y:S01]  /*bb00*/  LDSM.16.MT88.4 R12, [R209+0x13800] ;  /* 0x01380000d10c783b */ /* 0x000fe20000004200 */
[C---:B--2---:R-:W-:Y:S08]  /*bb10*/  HMMA.16816.F32 R132, R8.reuse, R16, R132 ;  /* 0x000000100884723c */ /* 0x044ff00000001884 */
[C---:B------:R-:W-:Y:S01]  /*bb20*/  HMMA.16816.F32 R136, R8.reuse, R18, R136 ;  /* 0x000000120888723c */ /* 0x040fe20000001888 */
[----:B------:R-:W2:Y:S07]  /*bb30*/  LDSM.16.MT88.4 R16, [R212+0x13800] ;  /* 0x01380000d410783b */ /* 0x000eae0000004200 */
[C---:B-----5:R-:W-:Y:S08]  /*bb40*/  HMMA.16816.F32 R148, R8.reuse, R24, R148 ;  /* 0x000000180894723c */ /* 0x060ff00000001894 */
[----:B------:R-:W-:Y:S01]  /*bb50*/  HMMA.16816.F32 R144, R8, R26, R144 ;  /* 0x0000001a0890723c */ /* 0x000fe20000001890 */
[----:B------:R-:W3:Y:S04]  /*bb60*/  LDSM.16.MT88.4 R24, [R208+0x11800] ;  /* 0x01180000d018783b */ /* 0x000ee80000004200 */
[----:B------:R-:W-:Y:S03]  /*bb70*/  LDSM.16.MT88.4 R8, [R208+0x13800] ;  /* 0x01380000d008783b */ /* 0x000fe60000004200 */
[C---:B------:R-:W-:Y:S08]  /*bb80*/  HMMA.16816.F32 R36, R4.reuse, R28, R36 ;  /* 0x0000001c0424723c */ /* 0x040ff00000001824 */
        /* <DEDUP_REMOVED lines=9> */
[C---:B------:R-:W-:Y:S01]  /*bc20*/  HMMA.16816.F32 R40, R4.reuse, R30, R40 ;  /* 0x0000001e0428723c */ /* 0x040fe20000001828 */
[----:B------:R-:W-:Y:S07]  /*bc30*/  LDSM.16.MT88.4 R28, [R209+0x15800] ;  /* 0x01580000d11c783b */ /* 0x000fee0000004200 */
        /* <DEDUP_REMOVED lines=15> */
[C---:B------:R-:W-:Y:S08]  /*bd30*/  HMMA.16816.F32 R44, R4.reuse, R32, R44 ;  /* 0x00000020042c723c */ /* 0x040ff0000000182c */
[C---:B------:R-:W-:Y:S08]  /*bd40*/  HMMA.16816.F32 R48, R4.reuse, R34, R48 ;  /* 0x000000220430723c */ /* 0x040ff00000001830 */
[C---:B---3--:R-:W-:Y:S08]  /*bd50*/  HMMA.16816.F32 R100, R4.reuse, R24, R100 ;  /* 0x000000180464723c */ /* 0x048ff00000001864 */
[C---:B------:R-:W-:Y:S08]  /*bd60*/  HMMA.16816.F32 R104, R4.reuse, R26, R104 ;  /* 0x0000001a0468723c */ /* 0x040ff00000001868 */
[C---:B------:R-:W-:Y:S08]  /*bd70*/  HMMA.16816.F32 R108, R4.reuse, R28, R108 ;  /* 0x0000001c046c723c */ /* 0x040ff0000000186c */
[C---:B------:R-:W-:Y:S08]  /*bd80*/  HMMA.16816.F32 R112, R4.reuse, R30, R112 ;  /* 0x0000001e0470723c */ /* 0x040ff00000001870 */
[C---:B-1----:R-:W-:Y:S08]  /*bd90*/  HMMA.16816.F32 R116, R4.reuse, R20, R116 ;  /* 0x000000140474723c */ /* 0x042ff00000001874 */
[C---:B------:R-:W-:Y:S08]  /*bda0*/  HMMA.16816.F32 R120, R4.reuse, R22, R120 ;  /* 0x000000160478723c */ /* 0x040ff00000001878 */
[C---:B-----5:R-:W-:Y:S08]  /*bdb0*/  HMMA.16816.F32 R132, R4.reuse, R8, R132 ;  /* 0x000000080484723c */ /* 0x060ff00000001884 */
[C---:B------:R-:W-:Y:S08]  /*bdc0*/  HMMA.16816.F32 R136, R4.reuse, R10, R136 ;  /* 0x0000000a0488723c */ /* 0x040ff00000001888 */
[C---:B--2---:R-:W-:Y:S08]  /*bdd0*/  HMMA.16816.F32 R152, R4.reuse, R16, R152 ;  /* 0x000000100498723c */ /* 0x044ff00000001898 */
[C---:B------:R-:W-:Y:S08]  /*bde0*/  HMMA.16816.F32 R140, R4.reuse, R18, R140 ;  /* 0x00000012048c723c */ /* 0x040ff0000000188c */
[C---:B----4-:R-:W-:Y:S08]  /*bdf0*/  HMMA.16816.F32 R148, R4.reuse, R12, R148 ;  /* 0x0000000c0494723c */ /* 0x050ff00000001894 */
[----:B------:R-:W-:Y:S01]  /*be00*/  HMMA.16816.F32 R144, R4, R14, R144 ;  /* 0x0000000e0490723c */ /* 0x000fe20000001890 */
[----:B------:R-:W-:Y:S11]  /*be10*/  @P0 BRA `(.L_x_319) ;  /* 0x0000001000000947 */ /* 0x000ff60003800000 */
.L_x_315:
[----:B------:R-:W-:-:S12]  /*be20*/  UIADD3 UR31, UR4, -0x1, URZ ;  /* 0xffffffff041f7890 */ /* 0x000fd8000fffe03f */
.L_x_319:
[----:B------:R-:W-:-:S13]  /*be30*/  ISETP.LE.AND P0, PT, RZ, UR31, PT ;  /* 0x0000001fff007c0c */ /* 0x000fda000bf03270 */
[----:B------:R-:W-:Y:S05]  /*be40*/  @!P0 BRA `(.L_x_320) ;  /* 0x00004e3000008947 */ /* 0x000fea0003800000 */
[----:B------:R-:W2:Y:S01]  /*be50*/  LDL.LU.64 R12, [R1] ;  /* 0x00000000010c7983 */ /* 0x000ea20000300a00 */
[----:B------:R-:W-:Y:S01]  /*be60*/  USHF.R.S32.HI UR33, URZ, 0x1f, UR25 ;  /* 0x0000001f3f217899 */ /* 0x000fe20008011419 */
[--C-:B------:R-:W-:Y:S01]  /*be70*/  SHF.R.S32.HI R11, RZ, 0x1f, R228.reuse ;  /* 0x0000001fff0b7819 */ /* 0x100fe200000114e4 */
[----:B------:R-:W-:Y:S01]  /*be80*/  ULDC.64 UR6, c[0x0][0x1b0] ;  /* 0x00006c0000067ab9 */ /* 0x000fe20000000a00 */
[----:B------:R-:W1:Y:S01]  /*be90*/  S2R R4, SR_TID.X ;  /* 0x0000000000047919 */ /* 0x000e620000002100 */
[----:B------:R-:W-:Y:S01]  /*bea0*/  ULDC.64 UR4, c[0x0][0x1b8] ;  /* 0x00006e0000047ab9 */ /* 0x000fe20000000a00 */
[----:B------:R-:W-:Y:S01]  /*beb0*/  IMAD.U32 R8, RZ, RZ, UR25 ;  /* 0x00000019ff087e24 */ /* 0x000fe2000f8e00ff */
[----:B------:R-:W-:Y:S01]  /*bec0*/  UIMAD UR6, UR33, UR6, URZ ;  /* 0x00000006210672a4 */ /* 0x000fe2000f8e023f */
[----:B------:R-:W-:Y:S01]  /*bed0*/  IMAD.U32 R6, RZ, RZ, UR25 ;  /* 0x00000019ff067e24 */ /* 0x000fe2000f8e00ff */
[----:B------:R-:W-:Y:S01]  /*bee0*/  UIMAD UR4, UR33, UR4, URZ ;  /* 0x00000004210472a4 */ /* 0x000fe2000f8e023f */
[----:B------:R-:W-:Y:S01]  /*bef0*/  IMAD.MOV.U32 R10, RZ, RZ, R228 ;  /* 0x000000ffff0a7224 */ /* 0x000fe200078e00e4 */
[----:B------:R-:W-:-:S02]  /*bf00*/  UIMAD UR6, UR25, UR7, UR6 ;  /* 0x00000007190672a4 */ /* 0x000fc4000f8e0206 */
[----:B------:R-:W-:Y:S01]  /*bf10*/  UIMAD UR4, UR25, UR5, UR4 ;  /* 0x00000005190472a4 */ /* 0x000fe2000f8e0204 */
[----:B------:R-:W-:-:S04]  /*bf20*/  IMAD.WIDE.U32 R8, R8, c[0x0][0x1b0], R10 ;  /* 0x00006c0008087a25 */ /* 0x000fc800078e000a */
[----:B------:R-:W-:Y:S01]  /*bf30*/  IMAD.WIDE.U32 R238, R166, -0x326172a9, RZ ;  /* 0xcd9e8d57a6ee7825 */ /* 0x000fe200078e00ff */
[----:B------:R-:W-:Y:S01]  /*bf40*/  IADD3 R2, P1, R8, UR30, RZ ;  /* 0x0000001e08027c10 */ /* 0x000fe2000ff3e0ff */
[----:B------:R-:W-:Y:S02]  /*bf50*/  UIADD3 UR25, UR31, -0x1, URZ ;  /* 0xffffffff1f197890 */ /* 0x000fe4000fffe03f */
[----:B------:R-:W-:-:S04]  /*bf60*/  IMAD.WIDE.U32 R6, R6, c[0x0][0x1b8], R10 ;  /* 0x00006e0006067a25 */ /* 0x000fc800078e000a */
[----:B------:R-:W-:Y:S01]  /*bf70*/  IMAD.U32 R231, RZ, RZ, UR6 ;  /* 0x00000006ffe77e24 */ /* 0x000fe2000f8e00ff */
[----:B------:R-:W-:Y:S01]  /*bf80*/  IADD3 R0, P0, R6, UR32, RZ ;  /* 0x0000002006007c10 */ /* 0x000fe2000ff1e0ff */
[----:B------:R-:W-:Y:S01]  /*bf90*/  IMAD.U32 R223, RZ, RZ, UR4 ;  /* 0x00000004ffdf7e24 */ /* 0x000fe2000f8e00ff */
[----:B-1----:R-:W-:Y:S02]  /*bfa0*/  SHF.R.S32.HI R244, RZ, 0x1f, R4 ;  /* 0x0000001ffff47819 */ /* 0x002fe40000011404 */
[----:B------:R-:W-:Y:S02]  /*bfb0*/  IADD3.X R231, R231, UR28, R9, P1, !PT ;  /* 0x0000001ce7e77c10 */ /* 0x000fe40008ffe409 */
[----:B------:R-:W-:Y:S02]  /*bfc0*/  LEA.HI R244, R244, R4, RZ, 0x3 ;  /* 0x00000004f4f47211 */ /* 0x000fe400078f18ff */
[----:B------:R-:W-:Y:S01]  /*bfd0*/  IADD3.X R223, R223, UR29, R7, P0, !PT ;  /* 0x0000001ddfdf7c10 */ /* 0x000fe200087fe407 */
[----:B------:R-:W-:Y:S01]  /*bfe0*/  IMAD.WIDE.U32 R240, R165, -0x2daee0ad, RZ ;  /* 0xd2511f53a5f07825 */ /* 0x000fe200078e00ff */
[----:B------:R-:W-:Y:S01]  /*bff0*/  LEA R232, P1, R2, c[0x0][0x168], 0x1 ;  /* 0x00005a0002e87a11 */ /* 0x000fe200078208ff */
[----:B------:R-:W-:Y:S01]  /*c000*/  UMOV UR29, URZ ;  /* 0x0000003f001d7c82 */ /* 0x000fe20008000000 */
[----:B------:R-:W-:-:S02]  /*c010*/  LEA R230, P0, R0, c[0x0][0x170], 0x1 ;  /* 0x00005c0000e67a11 */ /* 0x000fc400078008ff */
[----:B------:R-:W-:Y:S02]  /*c020*/  SHF.R.S32.HI R244, RZ, 0x3, R244 ;  /* 0x00000003fff47819 */ /* 0x000fe400000114f4 */
[----:B------:R-:W-:Y:S01]  /*c030*/  LEA.HI.X R231, R2, c[0x0][0x16c], R231, 0x1, P1 ;  /* 0x00005b0002e77a11 */ /* 0x000fe200008f0ce7 */
[----:B------:R-:W-:Y:S01]  /*c040*/  IMAD.MOV.U32 R2, RZ, RZ, R164 ;  /* 0x000000ffff027224 */ /* 0x000fe200078e00a4 */
[----:B------:R-:W-:Y:S01]  /*c050*/  LEA.HI.X R223, R0, c[0x0][0x174], R223, 0x1, P0 ;  /* 0x00005d0000df7a11 */ /* 0x000fe200000f0cdf */
[----:B------:R-:W-:Y:S01]  /*c060*/  IMAD.MOV.U32 R0, RZ, RZ, R3 ;  /* 0x000000ffff007224 */ /* 0x000fe200078e0003 */
[----:B------:R-:W-:Y:S02]  /*c070*/  SHF.R.S32.HI R245, RZ, 0x1f, R244 ;  /* 0x0000001ffff57819 */ /* 0x000fe400000114f4 */
[C---:B------:R-:W-:Y:S02]  /*c080*/  IADD3 R250, P2, R244.reuse, 0x10, RZ ;  /* 0x00000010f4fa7810 */ /* 0x040fe40007f5e0ff */
[----:B------:R-:W-:-:S02]  /*c090*/  IADD3 R248, P1, R244, 0x20, RZ ;  /* 0x00000020f4f87810 */ /* 0x000fc40007f3e0ff */
[----:B------:R-:W-:Y:S01]  /*c0a0*/  IADD3 R246, P0, R244, 0x30, RZ ;  /* 0x00000030f4f67810 */ /* 0x000fe20007f1e0ff */
[--C-:B------:R-:W-:Y:S01]  /*c0b0*/  IMAD.X R251, RZ, RZ, R245.reuse, P2 ;  /* 0x000000fffffb7224 */ /* 0x100fe200010e06f5 */
[----:B------:R-:W-:Y:S01]  /*c0c0*/  LOP3.LUT R236, R239, R167, RZ, 0x3c, !PT ;  /* 0x000000a7efec7212 */ /* 0x000fe200078e3cff */
[--C-:B------:R-:W-:Y:S01]  /*c0d0*/  IMAD.X R249, RZ, RZ, R245.reuse, P1 ;  /* 0x000000fffff97224 */ /* 0x100fe200008e06f5 */
[----:B------:R-:W-:Y:S01]  /*c0e0*/  ISETP.GE.AND P6, PT, R228, c[0x0][0x220], PT ;  /* 0x00008800e4007a0c */ /* 0x000fe20003fc6270 */
[----:B------:R-:W-:Y:S01]  /*c0f0*/  IMAD.X R247, RZ, RZ, R245, P0 ;  /* 0x000000fffff77224 */ /* 0x000fe200000e06f5 */
[----:B------:R-:W-:Y:S01]  /*c100*/  ISETP.GE.AND P5, PT, R222, c[0x0][0x220], PT ;  /* 0x00008800de007a0c */ /* 0x000fe20003fa6270 */
[----:B------:R-:W-:Y:S01]  /*c110*/  IMAD.WIDE.U32 R236, R236, -0x2daee0ad, RZ ;  /* 0xd2511f53ecec7825 */ /* 0x000fe200078e00ff */
[----:B------:R-:W-:Y:S02]  /*c120*/  ISETP.GE.AND P4, PT, R221, c[0x0][0x220], PT ;  /* 0x00008800dd007a0c */ /* 0x000fe40003f86270 */
[----:B------:R-:W-:Y:S01]  /*c130*/  ISETP.GE.AND P3, PT, R220, c[0x0][0x220], PT ;  /* 0x00008800dc007a0c */ /* 0x000fe20003f66270 */
[----:B--2---:R-:W-:Y:S01]  /*c140*/  IMAD.MOV.U32 R243, RZ, RZ, R13 ;  /* 0x000000fffff37224 */ /* 0x004fe200078e000d */
[----:B------:R-:W-:Y:S05]  /*c150*/  BRA `(.L_x_321) ;  /* 0x000006b000007947 */ /* 0x000fea0003800000 */
.L_x_323:
        /* <DEDUP_REMOVED lines=10> */
[----:B------:R-:W-:Y:S04]  /*c200*/  LEA R164, P2, R164, R224, 0x6 ;  /* 0x000000e0a4a47211 */ /* 0x000fe800078430ff */
        /* <DEDUP_REMOVED lines=96> */
.L_x_321:
[----:B------:R-:W-:Y:S01]  /*c810*/  UIADD3 UR6, -UR29, UR31, URZ ;  /* 0x0000001f1d067290 */ /* 0x000fe2000fffe13f */
[----:B------:R-:W-:Y:S04]  /*c820*/  DEPBAR.LE SB0, 0x0 ;  /* 0x000080000000791a */ /* 0x000fe80000000000 */
[----:B------:R-:W-:Y:S01]  /*c830*/  BAR.SYNC.DEFER_BLOCKING 0x0 ;  /* 0x0000000000007b1d */ /* 0x000fe20000010000 */
[----:B------:R-:W-:Y:S01]  /*c840*/  USHF.R.S32.HI UR5, URZ, 0x1f, UR6 ;  /* 0x0000001f3f057899 */ /* 0x000fe20008011406 */
[----:B------:R-:W-:Y:S01]  /*c850*/  IMAD.U32 R3, RZ, RZ, UR6 ;  /* 0x00000006ff037e24 */ /* 0x000fe2000f8e00ff */
[----:B------:R-:W-:Y:S01]  /*c860*/  UIMAD UR4, UR18, UR6, URZ ;  /* 0x00000006120472a4 */ /* 0x000fe2000f8e023f */
[----:B------:R-:W-:Y:S01]  /*c870*/  IMAD.U32 R4, RZ, RZ, UR6 ;  /* 0x00000006ff047e24 */ /* 0x000fe2000f8e00ff */
[----:B------:R-:W-:Y:S01]  /*c880*/  UIADD3 UR7, UR25, -UR29, URZ ;  /* 0x8000001d19077290 */ /* 0x000fe2000fffe03f */
[----:B------:R-:W-:Y:S01]  /*c890*/  IMAD.WIDE.U32 R8, R3, UR19, R242 ;  /* 0x0000001303087c25 */ /* 0x000fe2000f8e00f2 */
[----:B------:R-:W-:Y:S02]  /*c8a0*/  UIMAD UR4, UR5, UR19, UR4 ;  /* 0x00000013050472a4 */ /* 0x000fe4000f8e0204 */
[----:B------:R-:W-:Y:S02]  /*c8b0*/  LEA R6, P0, R4, R244, 0x6 ;  /* 0x000000f404067211 */ /* 0x000fe400078030ff */
        /* <DEDUP_REMOVED lines=8> */
[----:B------:R-:W-:Y:S01]  /*c940*/  @P6 STS.128 [R219+0x10000], RZ ;  /* 0x010000ffdb006388 */ /* 0x000fe20000000c00 */
[C---:B------:R-:W-:Y:S02]  /*c950*/  @!P6 LEA.HI.X R15, R5.reuse, c[0x0][0x174], R3, 0x1, P0 ;  /* 0x00005d00050fea11 */ /* 0x040fe400000f0c03 */
[----:B------:R-:W-:Y:S01]  /*c960*/  IADD3 R4, P1, R5, UR21, RZ ;  /* 0x0000001505047c10 */ /* 0x000fe2000ff3e0ff */
[----:B------:R-:W-:Y:S01]  /*c970*/  IMAD R5, R7, c[0x0][0x1a0], RZ ;  /* 0x0000680007057a24 */ /* 0x000fe200078e02ff */
[----:B------:R-:W-:Y:S01]  /*c980*/  LEA R8, P2, R18, R230, 0x1 ;  /* 0x000000e612087211 */ /* 0x000fe200078408ff */
[----:B------:R-:W-:Y:S01]  /*c990*/  @!PT LDS RZ, [RZ] ;  /* 0x00000000fffff984 */ /* 0x000fe20000000800 */
[----:B------:R-:W-:Y:S01]  /*c9a0*/  @!PT LDS RZ, [RZ] ;  /* 0x00000000fffff984 */ /* 0x000fe20000000800 */
[----:B------:R-:W-:Y:S01]  /*c9b0*/  @!PT LDS RZ, [RZ] ;  /* 0x00000000fffff984 */ /* 0x000fe20000000800 */
[----:B------:R1:W-:Y:S01]  /*c9c0*/  @!P6 LDGSTS.E.BYPASS.LTC128B.128 [R219+0x10000], [R16.64] ;  /* 0x1000000010dbefae */ /* 0x0003e2000b901d5a */
[----:B------:R-:W-:Y:S01]  /*c9d0*/  IADD3.X R3, R3, UR20, RZ, P1, !PT ;  /* 0x0000001403037c10 */ /* 0x000fe20008ffe4ff */
[----:B------:R-:W-:Y:S01]  /*c9e0*/  IMAD R5, R6, c[0x0][0x1a4], R5 ;  /* 0x0000690006057a24 */ /* 0x000fe200078e0205 */
[C---:B------:R-:W-:Y:S01]  /*c9f0*/  @!P6 IADD3 R7, P0, R4.reuse, UR21, RZ ;  /* 0x000000150407ec10 */ /* 0x040fe2000ff1e0ff */
[----:B------:R-:W-:Y:S01]  /*ca00*/  @P5 STS.128 [R219+0x12000], RZ ;  /* 0x012000ffdb005388 */ /* 0x000fe20000000c00 */
[----:B------:R-:W-:Y:S01]  /*ca10*/  @!P6 LEA R12, P1, R4, c[0x0][0x170], 0x1 ;  /* 0x00005c00040cea11 */ /* 0x000fe200078208ff */
[----:B------:R-:W-:Y:S01]  /*ca20*/  IMAD.IADD R5, R19, 0x1, R5 ;  /* 0x0000000113057824 */ /* 0x000fe200078e0205 */
[----:B------:R-:W-:Y:S02]  /*ca30*/  @!P6 IADD3.X R6, R3, UR20, RZ, P0, !PT ;  /* 0x000000140306ec10 */ /* 0x000fe400087fe4ff */
[C---:B------:R-:W-:Y:S02]  /*ca40*/  @!P6 LEA R10, P0, R7.reuse, c[0x0][0x170], 0x1 ;  /* 0x00005c00070aea11 */ /* 0x040fe400078008ff */
[----:B------:R-:W-:Y:S01]  /*ca50*/  LEA.HI.X R9, R18, R223, R5, 0x1, P2 ;  /* 0x000000df12097211 */ /* 0x000fe200010f0c05 */
[----:B------:R-:W-:Y:S01]  /*ca60*/  IMAD.U32 R5, RZ, RZ, UR6 ;  /* 0x00000006ff057e24 */ /* 0x000fe2000f8e00ff */
[----:B------:R-:W-:Y:S01]  /*ca70*/  @!P6 LEA.HI.X R11, R7, c[0x0][0x174], R6, 0x1, P0 ;  /* 0x00005d00070bea11 */ /* 0x000fe200000f0c06 */
[----:B------:R-:W-:Y:S01]  /*ca80*/  IMAD.U32 R7, RZ, RZ, UR6 ;  /* 0x00000006ff077e24 */ /* 0x000fe2000f8e00ff */
[----:B------:R-:W-:Y:S01]  /*ca90*/  @!P6 LEA.HI.X R13, R4, c[0x0][0x174], R3, 0x1, P1 ;  /* 0x00005d00040dea11 */ /* 0x000fe200008f0c03 */
[----:B------:R-:W-:Y:S01]  /*caa0*/  @!PT LDS RZ, [RZ] ;  /* 0x00000000fffff984 */ /* 0x000fe20000000800 */
[----:B------:R-:W-:Y:S01]  /*cab0*/  @!PT LDS RZ, [RZ] ;  /* 0x00000000fffff984 */ /* 0x000fe20000000800 */
[----:B------:R-:W-:Y:S01]  /*cac0*/  @!PT LDS RZ, [RZ] ;  /* 0x00000000fffff984 */ /* 0x000fe20000000800 */
[----:B------:R2:W-:Y:S01]  /*cad0*/  @!P5 LDGSTS.E.BYPASS.LTC128B.128 [R219+0x12000], [R8.64+0x80] ;  /* 0x1200008008dbdfae */ /* 0x0005e2000b901d5a */
[----:B------:R-:W-:Y:S01]  /*cae0*/  IMAD.U32 R6, RZ, RZ, UR6 ;  /* 0x00000006ff067e24 */ /* 0x000fe2000f8e00ff */
[----:B------:R-:W-:Y:S01]  /*caf0*/  LEA R18, P1, R5, R248, 0x6 ;  /* 0x000000f805127211 */ /* 0x000fe200078230ff */
[----:B------:R-:W-:Y:S01]  /*cb00*/  IMAD.U32 R3, RZ, RZ, UR6 ;  /* 0x00000006ff037e24 */ /* 0x000fe2000f8e00ff */
[----:B------:R-:W-:Y:S01]  /*cb10*/  @P4 STS.128 [R219+0x14000], RZ ;  /* 0x014000ffdb004388 */ /* 0x000fe20000000c00 */
[----:B------:R-:W-:Y:S01]  /*cb20*/  LEA R20, P2, R7, R250, 0x6 ;  /* 0x000000fa07147211 */ /* 0x000fe200078430ff */
[----:B------:R-:W-:Y:S02]  /*cb30*/  IMAD.U32 R4, RZ, RZ, UR6 ;  /* 0x00000006ff047e24 */ /* 0x000fe4000f8e00ff */
[----:B------:R-:W-:Y:S01]  /*cb40*/  @!PT LDS RZ, [RZ] ;  /* 0x00000000fffff984 */ /* 0x000fe20000000800 */
[----:B------:R-:W-:Y:S01]  /*cb50*/  @!PT LDS RZ, [RZ] ;  /* 0x00000000fffff984 */ /* 0x000fe20000000800 */
[----:B------:R-:W-:Y:S01]  /*cb60*/  @!PT LDS RZ, [RZ] ;  /* 0x00000000fffff984 */ /* 0x000fe20000000800 */
[----:B------:R2:W-:Y:S01]  /*cb70*/  @!P4 LDGSTS.E.BYPASS.LTC128B.128 [R219+0x14000], [R8.64+0x100] ;  /* 0x1400010008dbcfae */ /* 0x0005e2000b901d5a */
[----:B------:R-:W-:Y:S01]  /*cb80*/  LEA.HI.X.SX32 R21, R6, R251, 0x6, P2 ;  /* 0x000000fb06157211 */ /* 0x000fe200010f36ff */
[----:B------:R-:W-:Y:S01]  /*cb90*/  IMAD.WIDE.U32 R6, R20, c[0x0][0x1a0], RZ ;  /* 0x0000680014067a25 */ /* 0x000fe200078e00ff */
[----:B------:R-:W-:Y:S01]  /*cba0*/  LEA R26, P0, R3, R246, 0x6 ;  /* 0x000000f6031a7211 */ /* 0x000fe200078030ff */
[----:B------:R-:W-:Y:S01]  /*cbb0*/  @P3 STS.128 [R219+0x16000], RZ ;  /* 0x016000ffdb003388 */ /* 0x000fe20000000c00 */
[----:B------:R-:W-:Y:S02]  /*cbc0*/  LEA.HI.X.SX32 R19, R4, R249, 0x6, P1 ;  /* 0x000000f904137211 */ /* 0x000fe400008f36ff */
[----:B------:R-:W-:Y:S01]  /*cbd0*/  LEA.HI.X.SX32 R27, R5, R247, 0x6, P0 ;  /* 0x000000f7051b7211 */ /* 0x000fe200000f36ff */
[----:B------:R-:W-:Y:S01]  /*cbe0*/  IMAD R5, R21, c[0x0][0x1a0], RZ ;  /* 0x0000680015057a24 */ /* 0x000fe200078e02ff */
[----:B------:R-:W-:Y:S01]  /*cbf0*/  @!PT LDS RZ, [RZ] ;  /* 0x00000000fffff984 */ /* 0x000fe20000000800 */
[----:B------:R-:W-:Y:S01]  /*cc00*/  @!PT LDS RZ, [RZ] ;  /* 0x00000000fffff984 */ /* 0x000fe20000000800 */
[----:B------:R-:W-:Y:S01]  /*cc10*/  @!PT LDS RZ, [RZ] ;  /* 0x00000000fffff984 */ /* 0x000fe20000000800 */
[----:B------:R2:W-:Y:S01]  /*cc20*/  @!P3 LDGSTS.E.BYPASS.LTC128B.128 [R219+0x16000], [R8.64+0x180] ;  /* 0x1600018008dbbfae */ /* 0x0005e2000b901d5a */
[-C--:B------:R-:W-:Y:S01]  /*cc30*/  LEA R24, P2, R6, R230.reuse, 0x1 ;  /* 0x000000e606187211 */ /* 0x080fe200078408ff */
[----:B------:R-:W-:Y:S02]  /*cc40*/  IMAD R4, R19, c[0x0][0x1a0], RZ ;  /* 0x0000680013047a24 */ /* 0x000fe400078e02ff */
[----:B------:R-:W-:Y:S01]  /*cc50*/  IMAD R5, R20, c[0x0][0x1a4], R5 ;  /* 0x0000690014057a24 */ /* 0x000fe200078e0205 */
[----:B------:R-:W-:Y:S01]  /*cc60*/  @P6 STS.128 [R219+0x10800], RZ ;  /* 0x010800ffdb006388 */ /* 0x000fe20000000c00 */
[C---:B------:R-:W-:Y:S02]  /*cc70*/  IMAD R4, R18.reuse, c[0x0][0x1a4], R4 ;  /* 0x0000690012047a24 */ /* 0x040fe400078e0204 */
[----:B------:R-:W-:Y:S01]  /*cc80*/  IMAD.IADD R5, R7, 0x1, R5 ;  /* 0x0000000107057824 */ /* 0x000fe200078e0205 */
[----:B------:R-:W-:Y:S01]  /*cc90*/  @!PT LDS RZ, [RZ] ;  /* 0x00000000fffff984 */ /* 0x000fe20000000800 */
[----:B------:R-:W-:Y:S01]  /*cca0*/  @!PT LDS RZ, [RZ] ;  /* 0x00000000fffff984 */ /* 0x000fe20000000800 */
[----:B------:R-:W-:Y:S01]  /*ccb0*/  @!PT LDS RZ, [RZ] ;  /* 0x00000000fffff984 */ /* 0x000fe20000000800 */
[----:B------:R3:W-:Y:S01]  /*ccc0*/  @!P6 LDGSTS.E.BYPASS.LTC128B.128 [R219+0x10800], [R14.64] ;  /* 0x108000000edbefae */ /* 0x0007e2000b901d5a */
[----:B------:R-:W-:Y:S03]  /*ccd0*/  IMAD.WIDE.U32 R18, R18, c[0x0][0x1a0], RZ ;  /* 0x0000680012127a25 */ /* 0x000fe600078e00ff */
[-C--:B------:R-:W-:Y:S01]  /*cce0*/  LEA.HI.X R25, R6, R223.reuse, R5, 0x1, P2 ;  /* 0x000000df06197211 */ /* 0x080fe200010f0c05 */
[----:B------:R-:W-:Y:S01]  /*ccf0*/  @P5 STS.128 [R219+0x12800], RZ ;  /* 0x012800ffdb005388 */ /* 0x000fe20000000c00 */
[----:B------:R-:W-:Y:S01]  /*cd00*/  IMAD.IADD R4, R19, 0x1, R4 ;  /* 0x0000000113047824 */ /* 0x000fe200078e0204 */
[CC--:B------:R-:W-:Y:S01]  /*cd10*/  LEA R22, P1, R18.reuse, R230.reuse, 0x1 ;  /* 0x000000e612167211 */ /* 0x0c0fe200078208ff */
[----:B------:R-:W-:Y:S01]  /*cd20*/  IMAD R3, R27, c[0x0][0x1a0], RZ ;  /* 0x000068001b037a24 */ /* 0x000fe200078e02ff */
[----:B------:R-:W-:Y:S01]  /*cd30*/  @!PT LDS RZ, [RZ] ;  /* 0x00000000fffff984 */ /* 0x000fe20000000800 */
[----:B------:R-:W-:Y:S01]  /*cd40*/  @!PT LDS RZ, [RZ] ;  /* 0x00000000fffff984 */ /* 0x000fe20000000800 */
[----:B------:R-:W-:Y:S01]  /*cd50*/  @!PT LDS RZ, [RZ] ;  /* 0x00000000fffff984 */ /* 0x000fe20000000800 */
[----:B------:R4:W-:Y:S02]  /*cd60*/  @!P5 LDGSTS.E.BYPASS.LTC128B.128 [R219+0x12800], [R24.64+0x80] ;  /* 0x1280008018dbdfae */ /* 0x0009e4000b901d5a */
[-C--:B------:R-:W-:Y:S01]  /*cd70*/  LEA.HI.X R23, R18, R223.reuse, R4, 0x1, P1 ;  /* 0x000000df12177211 */ /* 0x080fe200008f0c04 */
[C---:B------:R-:W-:Y:S01]  /*cd80*/  IMAD R3, R26.reuse, c[0x0][0x1a4], R3 ;  /* 0x000069001a037a24 */ /* 0x040fe200078e0203 */
[----:B------:R-:W-:Y:S01]  /*cd90*/  @P4 STS.128 [R219+0x14800], RZ ;  /* 0x014800ffdb004388 */ /* 0x000fe20000000c00 */
[----:B------:R-:W-:Y:S03]  /*cda0*/  IMAD.WIDE.U32 R26, R26, c[0x0][0x1a0], RZ ;  /* 0x000068001a1a7a25 */ /* 0x000fe600078e00ff */
[----:B------:R-:W-:Y:S01]  /*cdb0*/  @!PT LDS RZ, [RZ] ;  /* 0x00000000fffff984 */ /* 0x000fe20000000800 */
[----:B------:R-:W-:Y:S01]  /*cdc0*/  @!PT LDS RZ, [RZ] ;  /* 0x00000000fffff984 */ /* 0x000fe20000000800 */
[----:B------:R-:W-:Y:S01]  /*cdd0*/  @!PT LDS RZ, [RZ] ;  /* 0x00000000fffff984 */ /* 0x000fe20000000800 */
[----:B------:R4:W-:Y:S01]  /*cde0*/  @!P4 LDGSTS.E.BYPASS.LTC128B.128 [R219+0x14800], [R24.64+0x100] ;  /* 0x1480010018dbcfae */ /* 0x0009e2000b901d5a */
[----:B------:R-:W-:Y:S01]  /*cdf0*/  IMAD.IADD R3, R27, 0x1, R3 ;  /* 0x000000011b037824 */ /* 0x000fe200078e0203 */
[C---:B------:R-:W-:Y:S02]  /*ce00*/  LEA R20, P0, R26.reuse, R230, 0x1 ;  /* 0x000000e61a147211 */ /* 0x040fe400078008ff */
[----:B------:R-:W-:Y:S02]  /*ce10*/  @P3 STS.128 [R219+0x16800], RZ ;  /* 0x016800ffdb003388 */ /* 0x000fe40000000c00 */
[----:B------:R-:W-:Y:S01]  /*ce20*/  LEA.HI.X R21, R26, R223, R3, 0x1, P0 ;  /* 0x000000df1a157211 */ /* 0x000fe200000f0c03 */
[----:B------:R-:W-:Y:S01]  /*ce30*/  IMAD.U32 R3, RZ, RZ, UR7 ;  /* 0x00000007ff037e24 */ /* 0x000fe2000f8e00ff */
        /* <DEDUP_REMOVED lines=45> */
[----:B--2---:R-:W2:Y:S04]  /*d110*/  LDSM.16.M88.4 R8, [R217+0x8000] ;  /* 0x00800000d908783b */ /* 0x004ea80000000200 */
[----:B-1----:R-:W3:Y:S04]  /*d120*/  LDSM.16.M88.4 R16, [R217+0x8800] ;  /* 0x00880000d910783b */ /* 0x002ee80000000200 */
[----:B----4-:R-:W5:Y:S04]  /*d130*/  LDSM.16.M88.4 R24, [R217+0x9000] ;  /* 0x00900000d918783b */ /* 0x010f680000000200 */
[----:B------:R-:W0:Y:S04]  /*d140*/  LDGDEPBAR ;  /* 0x00000000000079af */ /* 0x000e280000000000 */
[----:B------:R-:W1:Y:S04]  /*d150*/  LDSM.16.M88.4 R164, [R217+0x9800] ;  /* 0x00980000d9a4783b */ /* 0x000e680000000200 */
[----:B------:R-:W-:Y:S04]  /*d160*/  LDSM.16.M88.4 R168, [R216] ;  /* 0x00000000d8a8783b */ /* 0x000fe80000000200 */
[----:B------:R-:W4:Y:S04]  /*d170*/  LDSM.16.M88.4 R172, [R215] ;  /* 0x00000000d7ac783b */ /* 0x000f280000000200 */
[----:B------:R-:W1:Y:S04]  /*d180*/  LDSM.16.M88.4 R176, [R207] ;  /* 0x00000000cfb0783b */ /* 0x000e680000000200 */
[----:B------:R-:W1:Y:S04]  /*d190*/  LDSM.16.M88.4 R180, [R206] ;  /* 0x00000000ceb4783b */ /* 0x000e680000000200 */
[----:B------:R-:W1:Y:S01]  /*d1a0*/  LDSM.16.M88.4 R184, [R205] ;  /* 0x00000000cdb8783b */ /* 0x000e620000000200 */
[C---:B--2---:R-:W-:Y:S03]  /*d1b0*/  HMMA.16816.F32 R4, R32.reuse, R8, RZ ;  /* 0x000000082004723c */ /* 0x044fe600000018ff */
[----:B------:R-:W-:Y:S05]  /*d1c0*/  LDSM.16.M88.4 R188, [R211+0x8000] ;  /* 0x00800000d3bc783b */ /* 0x000fea0000000200 */
[C---:B------:R-:W-:Y:S08]  /*d1d0*/  HMMA.16816.F32 R8, R32.reuse, R10, RZ ;  /* 0x0000000a2008723c */ /* 0x040ff000000018ff */
[C---:B---3--:R-:W-:Y:S08]  /*d1e0*/  HMMA.16816.F32 R12, R32.reuse, R16, RZ ;  /* 0x00000010200c723c */ /* 0x048ff000000018ff */
[C---:B------:R-:W-:Y:S08]  /*d1f0*/  HMMA.16816.F32 R16, R32.reuse, R18, RZ ;  /* 0x000000122010723c */ /* 0x040ff000000018ff */
[C---:B-----5:R-:W-:Y:S08]  /*d200*/  HMMA.16816.F32 R20, R32.reuse, R24, RZ ;  /* 0x000000182014723c */ /* 0x060ff000000018ff */
[C---:B------:R-:W-:Y:S08]  /*d210*/  HMMA.16816.F32 R24, R32.reuse, R26, RZ ;  /* 0x0000001a2018723c */ /* 0x040ff000000018ff */
[C---:B-1----:R-:W-:Y:S08]  /*d220*/  HMMA.16816.F32 R28, R32.reuse, R164, RZ ;  /* 0x000000a4201c723c */ /* 0x042ff000000018ff */
[----:B------:R-:W-:Y:S01]  /*d230*/  HMMA.16816.F32 R32, R32, R166, RZ ;  /* 0x000000a62020723c */ /* 0x000fe200000018ff */
[----:B------:R-:W1:Y:S07]  /*d240*/  LDSM.16.M88.4 R164, [R214] ;  /* 0x00000000d6a4783b */ /* 0x000e6e0000000200 */
[C---:B----4-:R-:W-:Y:S08]  /*d250*/  HMMA.16816.F32 R4, R168.reuse, R172, R4 ;  /* 0x000000aca804723c */ /* 0x050ff00000001804 */
        /* <DEDUP_REMOVED lines=23> */
[----:B------:R-:W2:Y:S04]  /*d3d0*/  LDSM.16.M88.4 R164, [R204+0x1000] ;  /* 0x00100000cca4783b */ /* 0x000ea80000000200 */
[----:B------:R-:W3:Y:S03]  /*d3e0*/  LDSM.16.M88.4 R168, [R204+0x1800] ;  /* 0x00180000cca8783b */ /* 0x000ee60000000200 */
        /* <DEDUP_REMOVED lines=12> */
[----:B------:R-:W-:Y:S03]  /*d4b0*/  LDSM.16.M88.4 R180, [R202] ;  /* 0x00000000cab4783b */ /* 0x000fe60000000200 */
[C---:B------:R-:W-:Y:S08]  /*d4c0*/  HMMA.16816.F32 R4, R172.reuse, R176, R4 ;  /* 0x000000b0ac04723c */ /* 0x040ff00000001804 */
[C---:B------:R-:W-:Y:S01]  /*d4d0*/  HMMA.16816.F32 R8, R172.reuse, R178, R8 ;  /* 0x000000b2ac08723c */ /* 0x040fe20000001808 */
[----:B------:R-:W3:Y:S07]  /*d4e0*/  LDSM.16.M88.4 R176, [R203] ;  /* 0x00000000cbb0783b */ /* 0x000eee0000000200 */
[C---:B----4-:R-:W-:Y:S08]  /*d4f0*/  HMMA.16816.F32 R12, R172.reuse, R184, R12 ;  /* 0x000000b8ac0c723c */ /* 0x050ff0000000180c */
        /* <DEDUP_REMOVED lines=34> */
[----:B------:R-:W5:Y:S03]  /*d720*/  LDSM.16.M88.4 R184, [R217+0xc000] ;  /* 0x00c00000d9b8783b */ /* 0x000f660000000200 */
        /* <DEDUP_REMOVED lines=8> */
[----:B------:R-:W-:Y:S07]  /*d7b0*/  LDSM.16.M88.4 R176, [R199] ;  /* 0x00000000c7b0783b */ /* 0x000fee0000000200 */
[C---:B----4-:R-:W-:Y:S08]  /*d7c0*/  HMMA.16816.F32 R28, R168.reuse, R164, R28 ;  /* 0x000000a4a81c723c */ /* 0x050ff0000000181c */
[----:B------:R-:W-:Y:S01]  /*d7d0*/  HMMA.16816.F32 R32, R168, R166, R32 ;  /* 0x000000a6a820723c */ /* 0x000fe20000001820 */
[----:B------:R-:W2:Y:S04]  /*d7e0*/  LDSM.16.M88.4 R164, [R217+0xd000] ;  /* 0x00d00000d9a4783b */ /* 0x000ea80000000200 */
[----:B------:R-:W3:Y:S03]  /*d7f0*/  LDSM.16.M88.4 R168, [R217+0xd800] ;  /* 0x00d80000d9a8783b */ /* 0x000ee60000000200 */
[C---:B-----5:R-:W-:Y:S08]  /*d800*/  HMMA.16816.F32 R4, R180.reuse, R184, R4 ;  /* 0x000000b8b404723c */ /* 0x060ff00000001804 */
[C---:B------:R-:W-:Y:S01]  /*d810*/  HMMA.16816.F32 R8, R180.reuse, R186, R8 ;  /* 0x000000bab408723c */ /* 0x040fe20000001808 */
[----:B------:R-:W4:Y:S07]  /*d820*/  LDSM.16.M88.4 R184, [R198] ;  /* 0x00000000c6b8783b */ /* 0x000f2e0000000200 */
[C---:B-1----:R-:W-:Y:S08]  /*d830*/  HMMA.16816.F32 R12, R180.reuse, R188, R12 ;  /* 0x000000bcb40c723c */ /* 0x042ff0000000180c */
[C---:B------:R-:W-:Y:S01]  /*d840*/  HMMA.16816.F32 R16, R180.reuse, R190, R16 ;  /* 0x000000beb410723c */ /* 0x040fe20000001810 */
[----:B------:R-:W1:Y:S07]  /*d850*/  LDSM.16.M88.4 R188, [R197] ;  /* 0x00000000c5bc783b */ /* 0x000e6e0000000200 */
[C---:B--2---:R-:W-:Y:S08]  /*d860*/  HMMA.16816.F32 R20, R180.reuse, R164, R20 ;  /* 0x000000a4b414723c */ /* 0x044ff00000001814 */
[C---:B------:R-:W-:Y:S01]  /*d870*/  HMMA.16816.F32 R24, R180.reuse, R166, R24 ;  /* 0x000000a6b418723c */ /* 0x040fe20000001818 */
[----:B------:R-:W2:Y:S07]  /*d880*/  LDSM.16.M88.4 R164, [R196] ;  /* 0x00000000c4a4783b */ /* 0x000eae0000000200 */
[C---:B---3--:R-:W-:Y:S08]  /*d890*/  HMMA.16816.F32 R28, R180.reuse, R168, R28 ;  /* 0x000000a8b41c723c */ /* 0x048ff0000000181c */
[----:B------:R-:W-:Y:S01]  /*d8a0*/  HMMA.16816.F32 R32, R180, R170, R32 ;  /* 0x000000aab420723c */ /* 0x000fe20000001820 */
[----:B------:R-:W-:Y:S04]  /*d8b0*/  LDSM.16.M88.4 R168, [R214+0x4000] ;  /* 0x00400000d6a8783b */ /* 0x000fe80000000200 */
[----:B------:R-:W-:Y:S03]  /*d8c0*/  LDSM.16.M88.4 R180, [R211+0xc800] ;  /* 0x00c80000d3b4783b */ /* 0x000fe60000000200 */
[C---:B------:R-:W-:Y:S08]  /*d8d0*/  HMMA.16816.F32 R4, R172.reuse, R176, R4 ;  /* 0x000000b0ac04723c */ /* 0x040ff00000001804 */
[C---:B------:R-:W-:Y:S01]  /*d8e0*/  HMMA.16816.F32 R8, R172.reuse, R178, R8 ;  /* 0x000000b2ac08723c */ /* 0x040fe20000001808 */
[----:B------:R-:W3:Y:S07]  /*d8f0*/  LDSM.16.M88.4 R176, [R211+0xc000] ;  /* 0x00c00000d3b0783b */ /* 0x000eee0000000200 */
[C---:B----4-:R-:W-:Y:S08]  /*d900*/  HMMA.16816.F32 R12, R172.reuse, R184, R12 ;  /* 0x000000b8ac0c723c */ /* 0x050ff0000000180c */
[C---:B------:R-:W-:Y:S01]  /*d910*/  HMMA.16816.F32 R16, R172.reuse, R186, R16 ;  /* 0x000000baac10723c */ /* 0x040fe20000001810 */
[----:B------:R-:W4:Y:S07]  /*d920*/  LDSM.16.M88.4 R184, [R211+0xd000] ;  /* 0x00d00000d3b8783b */ /* 0x000f2e0000000200 */
[C---:B-1----:R-:W-:Y:S08]  /*d930*/  HMMA.16816.F32 R20, R172.reuse, R188, R20 ;  /* 0x000000bcac14723c */ /* 0x042ff00000001814 */
[C---:B------:R-:W-:Y:S01]  /*d940*/  HMMA.16816.F32 R24, R172.reuse, R190, R24 ;  /* 0x000000beac18723c */ /* 0x040fe20000001818 */
[----:B------:R-:W1:Y:S07]  /*d950*/  LDSM.16.M88.4 R188, [R211+0xd800] ;  /* 0x00d80000d3bc783b */ /* 0x000e6e0000000200 */
        /* <DEDUP_REMOVED lines=25> */
[----:B------:R-:W5:Y:S07]  /*daf0*/  LDSM.16.M88.4 R180, [R217+0xf800] ;  /* 0x00f80000d9b4783b */ /* 0x000f6e0000000200 */
[C---:B----4-:R-:W-:Y:S08]  /*db00*/  HMMA.16816.F32 R28, R164.reuse, R184, R28 ;  /* 0x000000b8a41c723c */ /* 0x050ff0000000181c */
[----:B------:R-:W-:Y:S01]  /*db10*/  HMMA.16816.F32 R32, R164, R186, R32 ;  /* 0x000000baa420723c */ /* 0x000fe20000001820 */
[----:B------:R-:W-:Y:S04]  /*db20*/  LDSM.16.M88.4 R164, [R216+0x6000] ;  /* 0x00600000d8a4783b */ /* 0x000fe80000000200 */
[----:B------:R-:W4:Y:S03]  /*db30*/  LDSM.16.M88.4 R184, [R195] ;  /* 0x00000000c3b8783b */ /* 0x000f260000000200 */
[C---:B-1----:R-:W-:Y:S08]  /*db40*/  HMMA.16816.F32 R4, R168.reuse, R188, R4 ;  /* 0x000000bca804723c */ /* 0x042ff00000001804 */
[C---:B------:R-:W-:Y:S01]  /*db50*/  HMMA.16816.F32 R8, R168.reuse, R190, R8 ;  /* 0x000000bea808723c */ /* 0x040fe20000001808 */
[----:B------:R-:W1:Y:S07]  /*db60*/  LDSM.16.M88.4 R188, [R194] ;  /* 0x00000000c2bc783b */ /* 0x000e6e0000000200 */
[C---:B--2---:R-:W-:Y:S08]  /*db70*/  HMMA.16816.F32 R12, R168.reuse, R172, R12 ;  /* 0x000000aca80c723c */ /* 0x044ff0000000180c */
[C---:B------:R-:W-:Y:S01]  /*db80*/  HMMA.16816.F32 R16, R168.reuse, R174, R16 ;  /* 0x000000aea810723c */ /* 0x040fe20000001810 */
[----:B------:R-:W-:Y:S07]  /*db90*/  LDSM.16.M88.4 R172, [R192] ;  /* 0x00000000c0ac783b */ /* 0x000fee0000000200 */
[C---:B---3--:R-:W-:Y:S08]  /*dba0*/  HMMA.16816.F32 R20, R168.reuse, R176, R20 ;  /* 0x000000b0a814723c */ /* 0x048ff00000001814 */
[C---:B------:R-:W-:Y:S01]  /*dbb0*/  HMMA.16816.F32 R24, R168.reuse, R178, R24 ;  /* 0x000000b2a818723c */ /* 0x040fe20000001818 */
[----:B------:R-:W-:Y:S07]  /*dbc0*/  LDSM.16.M88.4 R176, [R214+0x6000] ;  /* 0x00600000d6b0783b */ /* 0x000fee0000000200 */
[C---:B-----5:R-:W-:Y:S08]  /*dbd0*/  HMMA.16816.F32 R28, R168.reuse, R180, R28 ;  /* 0x000000b4a81c723c */ /* 0x060ff0000000181c */
[----:B------:R-:W-:Y:S01]  /*dbe0*/  HMMA.16816.F32 R32, R168, R182, R32 ;  /* 0x000000b6a820723c */ /* 0x000fe20000001820 */
[----:B------:R-:W2:Y:S04]  /*dbf0*/  LDSM.16.M88.4 R168, [R193] ;  /* 0x00000000c1a8783b */ /* 0x000ea80000000200 */
[----:B------:R-:W3:Y:S03]  /*dc00*/  LDSM.16.M88.4 R180, [R211+0xe000] ;  /* 0x00e00000d3b4783b */ /* 0x000ee60000000200 */
        /* <DEDUP_REMOVED lines=8> */
[----:B------:R-:W-:Y:S07]  /*dc90*/  LDSM.16.M88.4 R168, [R213+0x6000] ;  /* 0x00600000d5a8783b */ /* 0x000fee0000000200 */
[C---:B------:R-:W-:Y:S08]  /*dca0*/  HMMA.16816.F32 R28, R164.reuse, R172, R28 ;  /* 0x000000aca41c723c */ /* 0x040ff0000000181c */
[----:B------:R-:W-:Y:S01]  /*dcb0*/  HMMA.16816.F32 R32, R164, R174, R32 ;  /* 0x000000aea420723c */ /* 0x000fe20000001820 */
[----:B------:R-:W2:Y:S04]  /*dcc0*/  LDSM.16.M88.4 R164, [R211+0xf800] ;  /* 0x00f80000d3a4783b */ /* 0x000ea80000000200 */
[----:B------:R-:W5:Y:S03]  /*dcd0*/  LDSM.16.M88.4 R172, [R204+0x6000] ;  /* 0x00600000ccac783b */ /* 0x000f660000000200 */
[C---:B---3--:R-:W-:Y:S08]  /*dce0*/  HMMA.16816.F32 R4, R176.reuse, R180, R4 ;  /* 0x000000b4b004723c */ /* 0x048ff00000001804 */
[C---:B------:R-:W-:Y:S01]  /*dcf0*/  HMMA.16816.F32 R8, R176.reuse, R182, R8 ;  /* 0x000000b6b008723c */ /* 0x040fe20000001808 */
[----:B------:R-:W3:Y:S07]  /*dd00*/  LDSM.16.M88.4 R180, [R204+0x6800] ;  /* 0x00680000ccb4783b */ /* 0x000eee0000000200 */
[C---:B----4-:R-:W-:Y:S08]  /*dd10*/  HMMA.16816.F32 R12, R176.reuse, R184, R12 ;  /* 0x000000b8b00c723c */ /* 0x050ff0000000180c */
[C---:B------:R-:W-:Y:S01]  /*dd20*/  HMMA.16816.F32 R16, R176.reuse, R186, R16 ;  /* 0x000000bab010723c */ /* 0x040fe20000001810 */
[----:B------:R-:W4:Y:S07]  /*dd30*/  LDSM.16.M88.4 R184, [R204+0x7000] ;  /* 0x00700000ccb8783b */ /* 0x000f2e0000000200 */
[C---:B-1----:R-:W-:Y:S08]  /*dd40*/  HMMA.16816.F32 R20, R176.reuse, R188, R20 ;  /* 0x000000bcb014723c */ /* 0x042ff00000001814 */
[C---:B------:R-:W-:Y:S01]  /*dd50*/  HMMA.16816.F32 R24, R176.reuse, R190, R24 ;  /* 0x000000beb018723c */ /* 0x040fe20000001818 */
[----:B------:R-:W1:Y:S01]  /*dd60*/  LDSM.16.M88.4 R188, [R204+0x7800] ;  /* 0x00780000ccbc783b */ /* 0x000e620000000200 */
[----:B------:R-:W-:Y:S04]  /*dd70*/  DEPBAR.LE SB0, 0x0 ;  /* 0x000080000000791a */ /* 0x000fe80000000000 */
[----:B------:R-:W-:Y:S02]  /*dd80*/  BAR.SYNC.DEFER_BLOCKING 0x0 ;  /* 0x0000000000007b1d */ /* 0x000fe40000010000 */
[C---:B--2---:R-:W-:Y:S07]  /*dd90*/  HMMA.16816.F32 R28, R176.reuse, R164, R28 ;  /* 0x000000a4b01c723c */ /* 0x044fee000000181c */
[----:B------:R-:W-:Y:S01]  /*dda0*/  IMAD.U32 R164, RZ, RZ, UR7 ;  /* 0x00000007ffa47e24 */ /* 0x000fe2000f8e00ff */
[----:B------:R-:W-:Y:S01]  /*ddb0*/  HMMA.16816.F32 R32, R176, R166, R32 ;  /* 0x000000a6b020723c */ /* 0x000fe20000001820 */
[----:B------:R-:W-:Y:S06]  /*ddc0*/  IMAD.U32 R165, RZ, RZ, UR7 ;  /* 0x00000007ffa57e24 */ /* 0x000fec000f8e00ff */
[----:B------:R-:W-:Y:S01]  /*ddd0*/  LEA R176, P2, R3, R250, 0x6 ;  /* 0x000000fa03b07211 */ /* 0x000fe200078430ff */
[C---:B-----5:R-:W-:Y:S01]  /*dde0*/  HMMA.16816.F32 R4, R168.reuse, R172, R4 ;  /* 0x000000aca804723c */ /* 0x060fe20000001804 */
[----:B------:R-:W-:Y:S03]  /*ddf0*/  IMAD.U32 R167, RZ, RZ, UR7 ;  /* 0x00000007ffa77e24 */ /* 0x000fe6000f8e00ff */
[----:B------:R-:W-:Y:S02]  /*de00*/  IMAD.U32 R166, RZ, RZ, UR7 ;  /* 0x00000007ffa67e24 */ /* 0x000fe4000f8e00ff */
[----:B------:R-:W-:Y:S01]  /*de10*/  LEA R178, P1, R167, R248, 0x6 ;  /* 0x000000f8a7b27211 */ /* 0x000fe200078230ff */
[----:B------:R-:W-:Y:S01]  /*de20*/  IMAD.U32 R172, RZ, RZ, UR7 ;  /* 0x00000007ffac7e24 */ /* 0x000fe2000f8e00ff */
[C---:B------:R-:W-:Y:S01]  /*de30*/  HMMA.16816.F32 R8, R168.reuse, R174, R8 ;  /* 0x000000aea808723c */ /* 0x040fe20000001808 */
[----:B------:R-:W-:Y:S03]  /*de40*/  IMAD.U32 R173, RZ, RZ, UR7 ;  /* 0x00000007ffad7e24 */ /* 0x000fe6000f8e00ff */
[----:B------:R-:W-:Y:S02]  /*de50*/  LEA.HI.X.SX32 R177, R172, R251, 0x6, P2 ;  /* 0x000000fbacb17211 */ /* 0x000fe400010f36ff */
[----:B------:R-:W-:Y:S02]  /*de60*/  LEA.HI.X.SX32 R179, R166, R249, 0x6, P1 ;  /* 0x000000f9a6b37211 */ /* 0x000fe400008f36ff */
[C---:B---3--:R-:W-:Y:S04]  /*de70*/  HMMA.16816.F32 R12, R168.reuse, R180, R12 ;  /* 0x000000b4a80c723c */ /* 0x048fe8000000180c */
[----:B------:R-:W-:Y:S01]  /*de80*/  LEA R174, P0, R164, R244, 0x6 ;  /* 0x000000f4a4ae7211 */ /* 0x000fe200078030ff */
[----:B------:R-:W-:Y:S03]  /*de90*/  IMAD R3, R179, c[0x0][0x198], RZ ;  /* 0x00006600b3037a24 */ /* 0x000fe600078e02ff */
[C---:B------:R-:W-:Y:S04]  /*dea0*/  HMMA.16816.F32 R16, R168.reuse, R182, R16 ;  /* 0x000000b6a810723c */ /* 0x040fe80000001810 */
[----:B------:R-:W-:Y:S01]  /*deb0*/  IMAD R3, R178, c[0x0][0x19c], R3 ;  /* 0x00006700b2037a24 */ /* 0x000fe200078e0203 */
[----:B------:R-:W-:Y:S01]  /*dec0*/  LEA.HI.X.SX32 R175, R173, R245, 0x6, P0 ;  /* 0x000000f5adaf7211 */ /* 0x000fe200000f36ff */
[----:B------:R-:W-:Y:S01]  /*ded0*/  IMAD.WIDE.U32 R172, R176, c[0x0][0x198], RZ ;  /* 0x00006600b0ac7a25 */ /* 0x000fe200078e00ff */
[----:B------:R-:W-:Y:S01]  /*dee0*/  LEA R180, P0, R165, R246, 0x6 ;  /* 0x000000f6a5b47211 */ /* 0x000fe200078030ff */
[C---:B----4-:R-:W-:Y:S04]  /*def0*/  HMMA.16816.F32 R20, R168.reuse, R184, R20 ;  /* 0x000000b8a814723c */ /* 0x050fe80000001814 */
[----:B------:R-:W-:Y:S01]  /*df00*/  IMAD R165, R175, c[0x0][0x198], RZ ;  /* 0x00006600afa57a24 */ /* 0x000fe200078e02ff */
[----:B------:R-:W-:Y:S01]  /*df10*/  LEA.HI.X.SX32 R181, R164, R247, 0x6, P0 ;  /* 0x000000f7a4b57211 */ /* 0x000fe200000f36ff */
[----:B------:R-:W-:Y:S02]  /*df20*/  IMAD R164, R177, c[0x0][0x198], RZ ;  /* 0x00006600b1a47a24 */ /* 0x000fe400078e02ff */
[----:B------:R-:W-:Y:S01]  /*df30*/  IMAD R165, R174, c[0x0][0x19c], R165 ;  /* 0x00006700aea57a24 */ /* 0x000fe200078e02a5 */
[C---:B------:R-:W-:Y:S03]  /*df40*/  HMMA.16816.F32 R24, R168.reuse, R186, R24 ;  /* 0x000000baa818723c */ /* 0x040fe60000001818 */
[----:B------:R-:W-:Y:S02]  /*df50*/  IMAD R164, R176, c[0x0][0x19c], R164 ;  /* 0x00006700b0a47a24 */ /* 0x000fe400078e02a4 */
[----:B------:R-:W-:Y:S03]  /*df60*/  IMAD.WIDE.U32 R174, R174, c[0x0][0x198], RZ ;  /* 0x00006600aeae7a25 */ /* 0x000fe600078e00ff */
[C---:B-1----:R-:W-:Y:S04]  /*df70*/  HMMA.16816.F32 R28, R168.reuse, R188, R28 ;  /* 0x000000bca81c723c */ /* 0x042fe8000000181c */
[----:B------:R-:W-:Y:S02]  /*df80*/  IMAD.IADD R164, R173, 0x1, R164 ;  /* 0x00000001ada47824 */ /* 0x000fe400078e02a4 */
[----:B------:R-:W-:Y:S02]  /*df90*/  IMAD R166, R181, c[0x0][0x198], RZ ;  /* 0x00006600b5a67a24 */ /* 0x000fe400078e02ff */
[----:B------:R-:W-:Y:S04]  /*dfa0*/  HMMA.16816.F32 R32, R168, R190, R32 ;  /* 0x000000bea820723c */ /* 0x000fe80000001820 */
[----:B------:R-:W-:Y:S03]  /*dfb0*/  IMAD.WIDE.U32 R178, R178, c[0x0][0x198], RZ ;  /* 0x00006600b2b27a25 */ /* 0x000fe600078e00ff */
[-C--:B------:R-:W-:Y:S01]  /*dfc0*/  LEA R168, P0, R172, R232.reuse, 0x1 ;  /* 0x000000e8aca87211 */ /* 0x080fe200078008ff */
[----:B------:R-:W-:Y:S01]  /*dfd0*/  IMAD.IADD R165, R175, 0x1, R165 ;  /* 0x00000001afa57824 */ /* 0x000fe200078e02a5 */
[-C--:B------:R-:W-:Y:S03]  /*dfe0*/  LEA R170, P1, R174, R232.reuse, 0x1 ;  /* 0x000000e8aeaa7211 */ /* 0x080fe600078208ff */
[-C--:B------:R-:W-:Y:S01]  /*dff0*/  LEA.HI.X R169, R172, R231.reuse, R164, 0x1, P0 ;  /* 0x000000e7aca97211 */ /* 0x080fe200000f0ca4 */
[----:B------:R-:W-:Y:S01]  /*e000*/  IMAD.WIDE.U32 R176, R180, c[0x0][0x198], RZ ;  /* 0x00006600b4b07a25 */ /* 0x000fe200078e00ff */
[----:B------:R-:W-:Y:S02]  /*e010*/  ISETP.LT.AND P0, PT, RZ, UR6, PT ;  /* 0x00000006ff007c0c */ /* 0x000fe4000bf01270 */
[-C--:B------:R-:W-:Y:S01]  /*e020*/  LEA.HI.X R171, R174, R231.reuse, R165, 0x1, P1 ;  /* 0x000000e7aeab7211 */ /* 0x080fe200008f0ca5 */
[----:B------:R-:W-:Y:S01]  /*e030*/  IMAD R166, R180, c[0x0][0x19c], R166 ;  /* 0x00006700b4a67a24 */ /* 0x000fe200078e02a6 */
[-C--:B------:R-:W-:Y:S01]  /*e040*/  LEA R174, P2, R178, R232.reuse, 0x1 ;  /* 0x000000e8b2ae7211 */ /* 0x080fe200078408ff */
[----:B------:R-:W-:Y:S01]  /*e050*/  IMAD.IADD R3, R179, 0x1, R3 ;  /* 0x00000001b3037824 */ /* 0x000fe200078e0203 */
[----:B------:R-:W-:Y:S01]  /*e060*/  LEA R172, P1, R176, R232, 0x1 ;  /* 0x000000e8b0ac7211 */ /* 0x000fe200078208ff */
[----:B------:R-:W-:Y:S03]  /*e070*/  IMAD.IADD R166, R177, 0x1, R166 ;  /* 0x00000001b1a67824 */ /* 0x000fe600078e02a6 */
[-C--:B------:R-:W-:Y:S02]  /*e080*/  LEA.HI.X R175, R178, R231.reuse, R3, 0x1, P2 ;  /* 0x000000e7b2af7211 */ /* 0x080fe400010f0c03 */
[----:B------:R-:W-:Y:S01]  /*e090*/  LEA.HI.X R173, R176, R231, R166, 0x1, P1 ;  /* 0x000000e7b0ad7211 */ /* 0x000fe200008f0ca6 */
[----:B------:R-:W-:-:S05]  /*e0a0*/  @P0 BRA `(.L_x_323) ;  /* 0xffffe0b000000947 */ /* 0x000fca000383ffff */
.L_x_322:
[----:B------:R-:W-:Y:S01]  /*e0b0*/  FMNMX.FTZ R164, R4, R2, !PT ;  /* 0x0000000204a47209 */ /* 0x000fe20007810000 */
[----:B------:R-:W-:Y:S01]  /*e0c0*/  STL.64 [R1+0x8], R192 ;  /* 0x000008c001007387 */ /* 0x000fe20000100a00 */
[----:B------:R-:W-:Y:S01]  /*e0d0*/  FMNMX.FTZ R3, R6, R0, !PT ;  /* 0x0000000006037209 */ /* 0x000fe20007810000 */
[----:B------:R-:W-:Y:S01]  /*e0e0*/  UIADD3 UR4, UR35, -0x4498517b, URZ ;  /* 0xbb67ae8523047890 */ /* 0x000fe2000fffe03f */
[----:B------:R-:W-:Y:S01]  /*e0f0*/  FMNMX.FTZ R164, R5, R164, !PT ;  /* 0x000000a405a47209 */ /* 0x000fe20007810000 */
[----:B------:R-:W-:Y:S01]  /*e100*/  USHF.L.U32 UR7, UR6, 0x1, URZ ;  /* 0x0000000106077899 */ /* 0x000fe2000800063f */
[----:B------:R-:W-:Y:S01]  /*e110*/  FMNMX.FTZ R3, R7, R3, !PT ;  /* 0x0000000307037209 */ /* 0x000fe20007810000 */
[----:B-1----:R-:W-:Y:S01]  /*e120*/  LDSM.16.MT88.4 R172, [R212+0x10000] ;  /* 0x01000000d4ac783b */ /* 0x002fe20000004200 */
[----:B------:R-:W-:Y:S01]  /*e130*/  FMNMX.FTZ R164, R8, R164, !PT ;  /* 0x000000a408a47209 */ /* 0x000fe20007810000 */
[----:B------:R-:W-:Y:S01]  /*e140*/  UIADD3 UR5, UR34, -0x4ab325aa, URZ ;  /* 0xb54cda5622057890 */ /* 0x000fe2000fffe03f */
[----:B------:R-:W-:Y:S01]  /*e150*/  FMNMX.FTZ R3, R10, R3, !PT ;  /* 0x000000030a037209 */ /* 0x000fe20007810000 */
[----:B------:R-:W-:Y:S01]  /*e160*/  UIADD3 UR6, UR35, 0x646e171e, URZ ;  /* 0x646e171e23067890 */ /* 0x000fe2000fffe03f */
[----:B------:R-:W-:Y:S01]  /*e170*/  FMNMX.FTZ R164, R9, R164, !PT ;  /* 0x000000a409a47209 */ /* 0x000fe20007810000 */
[----:B------:R-:W-:Y:S01]  /*e180*/  UIADD3 UR29, UR29, 0x1, URZ ;  /* 0x000000011d1d7890 */ /* 0x000fe2000fffe03f */
        /* <DEDUP_REMOVED lines=34> */
[----:B------:R-:W-:Y:S01]  /*e3b0*/  FADD.FTZ R0, -R3, R0 ;  /* 0x0000000003007221 */ /* 0x000fe20000010100 */
[----:B--2---:R-:W-:Y:S02]  /*e3c0*/  FMNMX.FTZ R164, R166, R164, !PT ;  /* 0x000000a4a6a47209 */ /* 0x004fe40007810000 */
[----:B------:R-:W-:Y:S01]  /*e3d0*/  MOV R166, UR35 ;  /* 0x0000002300a67c02 */ /* 0x000fe20008000f00 */
[----:B------:R-:W-:Y:S01]  /*e3e0*/  FMUL.FTZ R0, R0, c[0x0][0x23c] ;  /* 0x00008f0000007a20 */ /* 0x000fe20000410000 */
[C---:B------:R-:W-:Y:S01]  /*e3f0*/  FSETP.NEU.FTZ.AND P1, PT, R164.reuse, -INF , PT ;  /* 0xff800000a400780b */ /* 0x040fe20003f3d000 */
[C---:B------:R-:W-:Y:S01]  /*e400*/  FMUL.FTZ R189, R164.reuse, c[0x0][0x23c] ;  /* 0x00008f00a4bd7a20 */ /* 0x040fe20000410000 */
[----:B------:R-:W-:Y:S01]  /*e410*/  LOP3.LUT R166, R241, UR7, R166, 0x96, !PT ;  /* 0x00000007f1a67c12 */ /* 0x000fe2000f8e96a6 */
[----:B------:R-:W-:Y:S01]  /*e420*/  FADD.FTZ R2, -R164, R2 ;  /* 0x00000002a4027221 */ /* 0x000fe20000010100 */
[----:B------:R-:W-:Y:S01]  /*e430*/  UIADD3 UR7, UR7, 0x1, URZ ;  /* 0x0000000107077890 */ /* 0x000fe2000fffe03f */
[----:B------:R-:W1:Y:S01]  /*e440*/  MUFU.EX2 R0, R0 ;  /* 0x0000000000007308 */ /* 0x000e620000000800 */
[----:B------:R-:W-:Y:S01]  /*e450*/  FSEL R189, R189, RZ, P1 ;  /* 0x000000ffbdbd7208 */ /* 0x000fe20000800000 */
[----:B------:R-:W-:Y:S01]  /*e460*/  IMAD.WIDE.U32 R166, R166, -0x326172a9, RZ ;  /* 0xcd9e8d57a6a67825 */ /* 0x000fe200078e00ff */
[----:B------:R-:W-:Y:S03]  /*e470*/  FSETP.NEU.FTZ.AND P1, PT, R3, -INF , PT ;  /* 0xff8000000300780b */ /* 0x000fe60003f3d000 */
[--C-:B------:R-:W-:Y:S01]  /*e480*/  FFMA.FTZ R180, R8, c[0x0][0x23c], -R189.reuse ;  /* 0x00008f0008b47a23 */ /* 0x100fe200000108bd */
[----:B------:R-:W-:Y:S01]  /*e490*/  LOP3.LUT R8, R237, UR4, R240, 0x96, !PT ;  /* 0x00000004ed087c12 */ /* 0x000fe2000f8e96f0 */
[----:B------:R-:W-:Y:S01]  /*e4a0*/  UIADD3 UR4, UR34, -0x61c88647, URZ ;  /* 0x9e3779b922047890 */ /* 0x000fe2000fffe03f */
[----:B------:R-:W-:Y:S01]  /*e4b0*/  FSEL R188, R188, RZ, P1 ;  /* 0x000000ffbcbc7208 */ /* 0x000fe20000800000 */
[--C-:B------:R-:W-:Y:S02]  /*e4c0*/  FFMA.FTZ R181, R9, c[0x0][0x23c], -R189.reuse ;  /* 0x00008f0009b57a23 */ /* 0x100fe400000108bd */
[----:B------:R-:W-:Y:S01]  /*e4d0*/  IMAD.WIDE.U32 R192, R8, -0x326172a9, RZ ;  /* 0xcd9e8d5708c07825 */ /* 0x000fe200078e00ff */
[----:B------:R-:W-:Y:S01]  /*e4e0*/  MUFU.EX2 R180, R180 ;  /* 0x000000b400b47308 */ /* 0x000fe20000000800 */
[----:B------:R-:W-:Y:S02]  /*e4f0*/  LOP3.LUT R8, R167, UR4, R238, 0x96, !PT ;  /* 0x00000004a7087c12 */ /* 0x000fe4000f8e96ee */
[----:B------:R-:W-:Y:S01]  /*e500*/  FFMA.FTZ R182, R10, c[0x0][0x23c], -R188 ;  /* 0x00008f000ab67a23 */ /* 0x000fe200000108bc */
[----:B------:R-:W-:Y:S01]  /*e510*/  LOP3.LUT R168, R193, UR15, R166, 0x96, !PT ;  /* 0x0000000fc1a87c12 */ /* 0x000fe2000f8e96a6 */
[----:B------:R-:W-:Y:S02]  /*e520*/  FFMA.FTZ R183, R11, c[0x0][0x23c], -R188 ;  /* 0x00008f000bb77a23 */ /* 0x000fe400000108bc */
[----:B------:R-:W-:Y:S03]  /*e530*/  IMAD.WIDE.U32 R190, R8, -0x2daee0ad, RZ ;  /* 0xd2511f5308be7825 */ /* 0x000fe600078e00ff */
[----:B------:R-:W2:Y:S01]  /*e540*/  MUFU.EX2 R181, R181 ;  /* 0x000000b500b57308 */ /* 0x000ea20000000800 */
[----:B------:R-:W-:Y:S01]  /*e550*/  IMAD.WIDE.U32 R168, R168, -0x2daee0ad, RZ ;  /* 0xd2511f53a8a87825 */ /* 0x000fe200078e00ff */
[----:B------:R-:W-:Y:S03]  /*e560*/  LOP3.LUT R8, R191, UR14, R236, 0x96, !PT ;  /* 0x0000000ebf087c12 */ /* 0x000fe6000f8e96ec */
[--C-:B------:R-:W-:Y:S01]  /*e570*/  FFMA.FTZ R184, R4, c[0x0][0x23c], -R189.reuse ;  /* 0x00008f0004b87a23 */ /* 0x100fe200000108bd */
[----:B------:R-:W-:Y:S01]  /*e580*/  LOP3.LUT R190, R169, UR12, R190, 0x96, !PT ;  /* 0x0000000ca9be7c12 */ /* 0x000fe2000f8e96be */
[----:B------:R-:W-:Y:S03]  /*e590*/  IMAD.WIDE.U32 R166, R8, -0x326172a9, RZ ;  /* 0xcd9e8d5708a67825 */ /* 0x000fe600078e00ff */
[----:B------:R-:W-:Y:S01]  /*e5a0*/  MUFU.EX2 R182, R182 ;  /* 0x000000b600b67308 */ /* 0x000fe20000000800 */
[----:B------:R-:W-:Y:S01]  /*e5b0*/  IMAD.WIDE.U32 R190, R190, -0x326172a9, RZ ;  /* 0xcd9e8d57bebe7825 */ /* 0x000fe200078e00ff */
[----:B------:R-:W-:Y:S03]  /*e5c0*/  LOP3.LUT R8, R167, UR13, R192, 0x96, !PT ;  /* 0x0000000da7087c12 */ /* 0x000fe6000f8e96c0 */
[----:B------:R-:W-:Y:S01]  /*e5d0*/  FFMA.FTZ R185, R5, c[0x0][0x23c], -R189 ;  /* 0x00008f0005b97a23 */ /* 0x000fe200000108bd */
[----:B------:R-:W-:Y:S01]  /*e5e0*/  LOP3.LUT R166, R191, UR11, R166, 0x96, !PT ;  /* 0x0000000bbfa67c12 */ /* 0x000fe2000f8e96a6 */
[----:B------:R-:W-:Y:S03]  /*e5f0*/  IMAD.WIDE.U32 R8, R8, -0x2daee0ad, RZ ;  /* 0xd2511f5308087825 */ /* 0x000fe600078e00ff */
[----:B------:R-:W3:Y:S01]  /*e600*/  MUFU.EX2 R183, R183 ;  /* 0x000000b700b77308 */ /* 0x000ee20000000800 */
[----:B------:R-:W-:Y:S01]  /*e610*/  IMAD.WIDE.U32 R166, R166, -0x2daee0ad, RZ ;  /* 0xd2511f53a6a67825 */ /* 0x000fe200078e00ff */
[----:B------:R-:W-:Y:S03]  /*e620*/  LOP3.LUT R5, R9, UR10, R168, 0x96, !PT ;  /* 0x0000000a09057c12 */ /* 0x000fe6000f8e96a8 */
[----:B------:R-:W-:Y:S01]  /*e630*/  FFMA.FTZ R186, R6, c[0x0][0x23c], -R188 ;  /* 0x00008f0006ba7a23 */ /* 0x000fe200000108bc */
[----:B------:R-:W-:Y:S01]  /*e640*/  LOP3.LUT R4, R167, UR8, R8, 0x96, !PT ;  /* 0x00000008a7047c12 */ /* 0x000fe2000f8e9608 */
[----:B------:R-:W-:Y:S02]  /*e650*/  FFMA.FTZ R187, R7, c[0x0][0x23c], -R188 ;  /* 0x00008f0007bb7a23 */ /* 0x000fe400000108bc */
[----:B------:R-:W-:Y:S01]  /*e660*/  FMUL.FTZ R2, R2, c[0x0][0x23c] ;  /* 0x00008f0002027a20 */ /* 0x000fe20000410000 */
[----:B------:R-:W-:Y:S01]  /*e670*/  MUFU.EX2 R184, R184 ;  /* 0x000000b800b87308 */ /* 0x000fe20000000800 */
[----:B------:R-:W-:Y:S04]  /*e680*/  IMAD.WIDE.U32 R8, R4, -0x326172a9, RZ ;  /* 0xcd9e8d5704087825 */ /* 0x000fe800078e00ff */
[----:B------:R-:W-:Y:S01]  /*e690*/  IMAD.WIDE.U32 R10, R5, -0x326172a9, RZ ;  /* 0xcd9e8d57050a7825 */ /* 0x000fe200078e00ff */
[----:B------:R-:W-:Y:S02]  /*e6a0*/  LOP3.LUT R6, R8, 0xffff, RZ, 0xc0, !PT ;  /* 0x0000ffff08067812 */ /* 0x000fe400078ec0ff */
[----:B------:R-:W-:Y:S01]  /*e6b0*/  SHF.R.U32.HI R171, RZ, 0x10, R8 ;  /* 0x00000010ffab7819 */ /* 0x000fe20000011608 */
[C---:B-1----:R-:W-:Y:S01]  /*e6c0*/  FMUL.FTZ R38, R0.reuse, R38 ;  /* 0x0000002600267220 */ /* 0x042fe20000410000 */
[----:B------:R-:W1:Y:S01]  /*e6d0*/  MUFU.EX2 R185, R185 ;  /* 0x000000b900b97308 */ /* 0x000e620000000800 */
[----:B------:R-:W-:Y:S01]  /*e6e0*/  LOP3.LUT R5, R9, UR5, R10, 0x96, !PT ;  /* 0x0000000509057c12 */ /* 0x000fe2000f8e960a */
[----:B------:R-:W-:Y:S01]  /*e6f0*/  FMUL.FTZ R39, R0, R39 ;  /* 0x0000002700277220 */ /* 0x000fe20000410000 */
[----:B------:R-:W-:Y:S01]  /*e700*/  LOP3.LUT R170, R8, 0xff, RZ, 0xc0, !PT ;  /* 0x000000ff08aa7812 */ /* 0x000fe200078ec0ff */
[C---:B------:R-:W-:Y:S01]  /*e710*/  FMUL.FTZ R42, R0.reuse, R42 ;  /* 0x0000002a002a7220 */ /* 0x040fe20000410000 */
[----:B------:R-:W-:Y:S01]  /*e720*/  LOP3.LUT R7, R5, 0xffff, RZ, 0xc0, !PT ;  /* 0x0000ffff05077812 */ /* 0x000fe200078ec0ff */
[C---:B------:R-:W-:Y:S01]  /*e730*/  FMUL.FTZ R43, R0.reuse, R43 ;  /* 0x0000002b002b7220 */ /* 0x040fe20000410000 */
[----:B------:R-:W-:Y:S01]  /*e740*/  SHF.R.U32.HI R169, RZ, 0x10, R5 ;  /* 0x00000010ffa97819 */ /* 0x000fe20000011605 */
[C---:B------:R-:W-:Y:S01]  /*e750*/  FMUL.FTZ R46, R0.reuse, R46 ;  /* 0x0000002e002e7220 */ /* 0x040fe20000410000 */
[----:B------:R-:W-:Y:S01]  /*e760*/  SHF.R.U32.HI R4, RZ, 0x18, R8 ;  /* 0x00000018ff047819 */ /* 0x000fe20000011608 */
[----:B------:R-:W-:Y:S01]  /*e770*/  MUFU.EX2 R186, R186 ;  /* 0x000000ba00ba7308 */ /* 0x000fe20000000800 */
[----:B------:R-:W-:Y:S01]  /*e780*/  SHF.R.U32.HI R6, RZ, 0x8, R6 ;  /* 0x00000008ff067819 */ /* 0x000fe20000011606 */
[C---:B------:R-:W-:Y:S01]  /*e790*/  FMUL.FTZ R47, R0.reuse, R47 ;  /* 0x0000002f002f7220 */ /* 0x040fe20000410000 */
[----:B------:R-:W-:Y:S01]  /*e7a0*/  SHF.R.U32.HI R7, RZ, 0x8, R7 ;  /* 0x00000008ff077819 */ /* 0x000fe20000011607 */
[C---:B------:R-:W-:Y:S01]  /*e7b0*/  FMUL.FTZ R50, R0.reuse, R50 ;  /* 0x0000003200327220 */ /* 0x040fe20000410000 */
[----:B------:R-:W-:Y:S01]  /*e7c0*/  LOP3.LUT R171, R171, 0xff, RZ, 0xc0, !PT ;  /* 0x000000ffabab7812 */ /* 0x000fe200078ec0ff */
[C---:B------:R-:W-:Y:S01]  /*e7d0*/  FMUL.FTZ R51, R0.reuse, R51 ;  /* 0x0000003300337220 */ /* 0x040fe20000410000 */
[----:B------:R-:W-:Y:S01]  /*e7e0*/  LOP3.LUT R168, R5, 0xff, RZ, 0xc0, !PT ;  /* 0x000000ff05a87812 */ /* 0x000fe200078ec0ff */
[C---:B------:R-:W-:Y:S01]  /*e7f0*/  FMUL.FTZ R54, R0.reuse, R54 ;  /* 0x0000003600367220 */ /* 0x040fe20000410000 */
[----:B------:R-:W-:Y:S01]  /*e800*/  SHF.R.U32.HI R5, RZ, 0x18, R5 ;  /* 0x00000018ff057819 */ /* 0x000fe20000011605 */
[----:B------:R-:W4:Y:S01]  /*e810*/  MUFU.EX2 R187, R187 ;  /* 0x000000bb00bb7308 */ /* 0x000f220000000800 */
[----:B------:R-:W-:Y:S01]  /*e820*/  LOP3.LUT R169, R169, 0xff, RZ, 0xc0, !PT ;  /* 0x000000ffa9a97812 */ /* 0x000fe200078ec0ff */
[----:B------:R-:W-:Y:S01]  /*e830*/  FMUL.FTZ R55, R0, R55 ;  /* 0x0000003700377220 */ /* 0x000fe20000410000 */
[----:B------:R-:W-:Y:S01]  /*e840*/  PRMT R170, R170, 0x5410, R6 ;  /* 0x00005410aaaa7816 */ /* 0x000fe20000000006 */
[C---:B------:R-:W-:Y:S01]  /*e850*/  FMUL.FTZ R58, R0.reuse, R58 ;  /* 0x0000003a003a7220 */ /* 0x040fe20000410000 */
[----:B------:R-:W-:Y:S01]  /*e860*/  PRMT R171, R171, 0x5410, R4 ;  /* 0x00005410abab7816 */ /* 0x000fe20000000004 */
[----:B------:R-:W-:Y:S01]  /*e870*/  FMUL.FTZ R59, R0, R59 ;  /* 0x0000003b003b7220 */ /* 0x000fe20000410000 */
[----:B------:R-:W-:Y:S01]  /*e880*/  PRMT R168, R168, 0x5410, R7 ;  /* 0x00005410a8a87816 */ /* 0x000fe20000000007 */
[--C-:B------:R-:W-:Y:S01]  /*e890*/  HSET2.LE.AND R170, R170, R233.reuse, PT ;  /* 0x000000e9aaaa7233 */ /* 0x100fe20003803000 */
[----:B------:R-:W-:Y:S01]  /*e8a0*/  PRMT R169, R169, 0x5410, R5 ;  /* 0x00005410a9a97816 */ /* 0x000fe20000000005 */
[----:B------:R-:W4:Y:S01]  /*e8b0*/  MUFU.EX2 R2, R2 ;  /* 0x0000000200027308 */ /* 0x000f220000000800 */
[--C-:B------:R-:W-:Y:S01]  /*e8c0*/  HSET2.LE.AND R171, R171, R233.reuse, PT ;  /* 0x000000e9abab7233 */ /* 0x100fe20003803000 */
[----:B--2---:R-:W-:Y:S01]  /*e8d0*/  F2FP.PACK_AB R7, R181, R180 ;  /* 0x000000b4b507723e */ /* 0x004fe200000000ff */
[--C-:B------:R-:W-:Y:S01]  /*e8e0*/  HSET2.LE.AND R168, R168, R233.reuse, PT ;  /* 0x000000e9a8a87233 */ /* 0x100fe20003803000 */
[----:B---3--:R-:W-:Y:S01]  /*e8f0*/  F2FP.PACK_AB R6, R183, R182 ;  /* 0x000000b6b706723e */ /* 0x008fe200000000ff */
[--C-:B------:R-:W-:Y:S01]  /*e900*/  HSET2.LE.AND R169, R169, R233.reuse, PT ;  /* 0x000000e9a9a97233 */ /* 0x100fe20003803000 */
[----:B-1----:R-:W-:Y:S01]  /*e910*/  F2FP.PACK_AB R5, R185, R184 ;  /* 0x000000b8b905723e */ /* 0x002fe200000000ff */
[----:B------:R-:W-:Y:S01]  /*e920*/  FMUL.FTZ R62, R0, R62 ;  /* 0x0000003e003e7220 */ /* 0x000fe20000410000 */
[----:B------:R-:W-:Y:S01]  /*e930*/  LOP3.LUT R170, R170, R7, RZ, 0xc0, !PT ;  /* 0x00000007aaaa7212 */ /* 0x000fe200078ec0ff */
[----:B------:R-:W-:Y:S01]  /*e940*/  FMUL.FTZ R7, R0, R163 ;  /* 0x000000a300077220 */ /* 0x000fe20000410000 */
[----:B------:R-:W-:Y:S01]  /*e950*/  LOP3.LUT R168, R168, R5, RZ, 0xc0, !PT ;  /* 0x00000005a8a87212 */ /* 0x000fe200078ec0ff */
[C---:B------:R-:W-:Y:S01]  /*e960*/  FMUL.FTZ R63, R0.reuse, R63 ;  /* 0x0000003f003f7220 */ /* 0x040fe20000410000 */
[----:B------:R-:W-:Y:S01]  /*e970*/  LOP3.LUT R171, R171, R6, RZ, 0xc0, !PT ;  /* 0x00000006abab7212 */ /* 0x000fe200078ec0ff */
[C---:B------:R-:W-:Y:S01]  /*e980*/  FMUL.FTZ R6, R0.reuse, R162 ;  /* 0x000000a200067220 */ /* 0x040fe20000410000 */
[----:B----4-:R-:W-:Y:S01]  /*e990*/  F2FP.PACK_AB R4, R187, R186 ;  /* 0x000000babb04723e */ /* 0x010fe200000000ff */
[C---:B------:R-:W-:Y:S02]  /*e9a0*/  FMUL.FTZ R66, R0.reuse, R66 ;  /* 0x0000004200427220 */ /* 0x040fe40000410000 */
[C---:B------:R-:W-:Y:S01]  /*e9b0*/  FMUL.FTZ R67, R0.reuse, R67 ;  /* 0x0000004300437220 */ /* 0x040fe20000410000 */
[----:B------:R-:W-:Y:S01]  /*e9c0*/  LOP3.LUT R169, R169, R4, RZ, 0xc0, !PT ;  /* 0x00000004a9a97212 */ /* 0x000fe200078ec0ff */
[C---:B------:R-:W-:Y:S02]  /*e9d0*/  FMUL.FTZ R70, R0.reuse, R70 ;  /* 0x0000004600467220 */ /* 0x040fe40000410000 */
[----:B------:R-:W-:Y:S02]  /*e9e0*/  FMUL.FTZ R71, R0, R71 ;  /* 0x0000004700477220 */ /* 0x000fe40000410000 */
[--C-:B------:R-:W-:Y:S02]  /*e9f0*/  FFMA.FTZ R31, R31, c[0x0][0x23c], -R188.reuse ;  /* 0x00008f001f1f7a23 */ /* 0x100fe400000108bc */
[C---:B------:R-:W-:Y:S02]  /*ea00*/  FMUL.FTZ R4, R2.reuse, R160 ;  /* 0x000000a002047220 */ /* 0x040fe40000410000 */
[C---:B------:R-:W-:Y:S02]  /*ea10*/  FMUL.FTZ R5, R2.reuse, R161 ;  /* 0x000000a102057220 */ /* 0x040fe40000410000 */
[----:B------:R-:W1:Y:S01]  /*ea20*/  LDSM.16.MT88.4 R160, [R209+0x10000] ;  /* 0x01000000d1a0783b */ /* 0x000e620000004200 */
[C---:B------:R-:W-:Y:S02]  /*ea30*/  FMUL.FTZ R8, R2.reuse, R156 ;  /* 0x0000009c02087220 */ /* 0x040fe40000410000 */
[C---:B------:R-:W-:Y:S02]  /*ea40*/  FMUL.FTZ R9, R2.reuse, R157 ;  /* 0x0000009d02097220 */ /* 0x040fe40000410000 */
[C---:B------:R-:W-:Y:S05]  /*ea50*/  HMMA.16816.F32 R4, R168.reuse, R172, R4 ;  /* 0x000000aca804723c */ /* 0x040fea0000001804 */
[----:B------:R-:W-:Y:S02]  /*ea60*/  FMUL.FTZ R36, R2, R36 ;  /* 0x0000002402247220 */ /* 0x000fe40000410000 */
[----:B------:R-:W-:Y:S01]  /*ea70*/  MOV R172, R10 ;  /* 0x0000000a00ac7202 */ /* 0x000fe20000000f00 */
[C---:B------:R-:W-:Y:S01]  /*ea80*/  FMUL.FTZ R10, R0.reuse, R158 ;  /* 0x0000009e000a7220 */ /* 0x040fe20000410000 */
[----:B------:R-:W-:Y:S03]  /*ea90*/  MOV R173, R11 ;  /* 0x0000000b00ad7202 */ /* 0x000fe60000000f00 */
[----:B------:R-:W-:Y:S02]  /*eaa0*/  FMUL.FTZ R11, R0, R159 ;  /* 0x0000009f000b7220 */ /* 0x000fe40000410000 */
[----:B------:R-:W2:Y:S01]  /*eab0*/  LDSM.16.MT88.4 R156, [R208+0x10000] ;  /* 0x01000000d09c783b */ /* 0x000ea20000004200 */
[----:B------:R-:W-:Y:S02]  /*eac0*/  FFMA.FTZ R34, R34, c[0x0][0x23c], -R188 ;  /* 0x00008f0022227a23 */ /* 0x000fe400000108bc */
[C---:B------:R-:W-:Y:S02]  /*ead0*/  FMUL.FTZ R37, R2.reuse, R37 ;  /* 0x0000002502257220 */ /* 0x040fe40000410000 */
[C---:B------:R-:W-:Y:S03]  /*eae0*/  HMMA.16816.F32 R8, R168.reuse, R174, R8 ;  /* 0x000000aea808723c */ /* 0x040fe60000001808 */
[C---:B------:R-:W-:Y:S02]  /*eaf0*/  FMUL.FTZ R40, R2.reuse, R40 ;  /* 0x0000002802287220 */ /* 0x040fe40000410000 */
[C---:B------:R-:W-:Y:S02]  /*eb00*/  FMUL.FTZ R41, R2.reuse, R41 ;  /* 0x0000002902297220 */ /* 0x040fe40000410000 */
[C---:B------:R-:W-:Y:S01]  /*eb10*/  FMUL.FTZ R44, R2.reuse, R44 ;  /* 0x0000002c022c7220 */ /* 0x040fe20000410000 */
[C---:B------:R-:W-:Y:S04]  /*eb20*/  HMMA.16816.F32 R36, R168.reuse, R176, R36 ;  /* 0x000000b0a824723c */ /* 0x040fe80000001824 */
[C---:B------:R-:W-:Y:S02]  /*eb30*/  FMUL.FTZ R45, R2.reuse, R45 ;  /* 0x0000002d022d7220 */ /* 0x040fe40000410000 */
[C---:B------:R-:W-:Y:S01]  /*eb40*/  FMUL.FTZ R48, R2.reuse, R48 ;  /* 0x0000003002307220 */ /* 0x040fe20000410000 */
[----:B------:R-:W-:Y:S01]  /*eb50*/  MOV R176, R172 ;  /* 0x000000ac00b07202 */ /* 0x000fe20000000f00 */
[C---:B------:R-:W-:Y:S04]  /*eb60*/  HMMA.16816.F32 R40, R168.reuse, R178, R40 ;  /* 0x000000b2a828723c */ /* 0x040fe80000001828 */
[----:B------:R-:W-:Y:S01]  /*eb70*/  MOV R177, R173 ;  /* 0x000000ad00b17202 */ /* 0x000fe20000000f00 */
[C---:B------:R-:W-:Y:S01]  /*eb80*/  FMUL.FTZ R49, R2.reuse, R49 ;  /* 0x0000003102317220 */ /* 0x040fe20000410000 */
[----:B------:R-:W3:Y:S01]  /*eb90*/  LDSM.16.MT88.4 R172, [R212+0x12000] ;  /* 0x01200000d4ac783b */ /* 0x000ee20000004200 */
[C---:B------:R-:W-:Y:S01]  /*eba0*/  FMUL.FTZ R52, R2.reuse, R52 ;  /* 0x0000003402347220 */ /* 0x040fe20000410000 */
[C---:B-1----:R-:W-:Y:S04]  /*ebb0*/  HMMA.16816.F32 R44, R168.reuse, R160, R44 ;  /* 0x000000a0a82c723c */ /* 0x042fe8000000182c */
[C---:B------:R-:W-:Y:S02]  /*ebc0*/  FMUL.FTZ R53, R2.reuse, R53 ;  /* 0x0000003502357220 */ /* 0x040fe40000410000 */
[C---:B------:R-:W-:Y:S02]  /*ebd0*/  FMUL.FTZ R56, R2.reuse, R56 ;  /* 0x0000003802387220 */ /* 0x040fe40000410000 */
[C---:B------:R-:W-:Y:S01]  /*ebe0*/  HMMA.16816.F32 R48, R168.reuse, R162, R48 ;  /* 0x000000a2a830723c */ /* 0x040fe20000001830 */
[----:B------:R-:W1:Y:S03]  /*ebf0*/  LDSM.16.MT88.4 R160, [R210+0x12000] ;  /* 0x01200000d2a0783b */ /* 0x000e660000004200 */
[C---:B------:R-:W-:Y:S02]  /*ec00*/  FMUL.FTZ R57, R2.reuse, R57 ;  /* 0x0000003902397220 */ /* 0x040fe40000410000 */
[C---:B------:R-:W-:Y:S02]  /*ec10*/  FMUL.FTZ R60, R2.reuse, R60 ;  /* 0x0000003c023c7220 */ /* 0x040fe40000410000 */
[C---:B--2---:R-:W-:Y:S04]  /*ec20*/  HMMA.16816.F32 R52, R168.reuse, R156, R52 ;  /* 0x0000009ca834723c */ /* 0x044fe80000001834 */
[C---:B------:R-:W-:Y:S02]  /*ec30*/  FMUL.FTZ R61, R2.reuse, R61 ;  /* 0x0000003d023d7220 */ /* 0x040fe40000410000 */
[C---:B------:R-:W-:Y:S02]  /*ec40*/  FMUL.FTZ R64, R2.reuse, R64 ;  /* 0x0000004002407220 */ /* 0x040fe40000410000 */
[C---:B------:R-:W-:Y:S01]  /*ec50*/  HMMA.16816.F32 R56, R168.reuse, R158, R56 ;  /* 0x0000009ea838723c */ /* 0x040fe20000001838 */
[----:B------:R-:W2:Y:S03]  /*ec60*/  LDSM.16.MT88.4 R156, [R209+0x12000] ;  /* 0x01200000d19c783b */ /* 0x000ea60000004200 */
[C---:B------:R-:W-:Y:S02]  /*ec70*/  FMUL.FTZ R65, R2.reuse, R65 ;  /* 0x0000004102417220 */ /* 0x040fe40000410000 */
[C---:B------:R-:W-:Y:S02]  /*ec80*/  FMUL.FTZ R68, R2.reuse, R68 ;  /* 0x0000004402447220 */ /* 0x040fe40000410000 */
[C---:B------:R-:W-:Y:S04]  /*ec90*/  FMUL.FTZ R69, R2.reuse, R69 ;  /* 0x0000004502457220 */ /* 0x040fe80000410000 */
        /* <DEDUP_REMOVED lines=47> */
[C---:B------:R-:W-:Y:S02]  /*ef90*/  FMUL.FTZ R104, R2.reuse, R104 ;  /* 0x0000006802687220 */ /* 0x040fe40000410000 */
[----:B------:R-:W-:Y:S03]  /*efa0*/  FMUL.FTZ R105, R2, R105 ;  /* 0x0000006902697220 */ /* 0x000fe60000410000 */
[C---:B--2---:R-:W-:Y:S03]  /*efb0*/  HMMA.16816.F32 R100, R168.reuse, R156, R100 ;  /* 0x0000009ca864723c */ /* 0x044fe60000001864 */
[C---:B------:R-:W-:Y:S02]  /*efc0*/  FMUL.FTZ R106, R0.reuse, R106 ;  /* 0x0000006a006a7220 */ /* 0x040fe40000410000 */
[----:B------:R-:W-:Y:S02]  /*efd0*/  FMUL.FTZ R107, R0, R107 ;  /* 0x0000006b006b7220 */ /* 0x000fe40000410000 */
[C---:B------:R-:W-:Y:S02]  /*efe0*/  FMUL.FTZ R108, R2.reuse, R108 ;  /* 0x0000006c026c7220 */ /* 0x040fe40000410000 */
[----:B------:R-:W-:Y:S03]  /*eff0*/  FMUL.FTZ R109, R2, R109 ;  /* 0x0000006d026d7220 */ /* 0x000fe60000410000 */
        /* <DEDUP_REMOVED lines=31> */
[----:B------:R-:W-:Y:S01]  /*f1f0*/  MOV R156, R176 ;  /* 0x000000b0009c7202 */ /* 0x000fe20000000f00 */
[C---:B------:R-:W-:Y:S01]  /*f200*/  FMUL.FTZ R132, R2.reuse, R132 ;  /* 0x0000008402847220 */ /* 0x040fe20000410000 */
[----:B------:R-:W-:Y:S03]  /*f210*/  MOV R157, R177 ;  /* 0x000000b1009d7202 */ /* 0x000fe60000000f00 */
[C---:B------:R-:W-:Y:S03]  /*f220*/  HMMA.16816.F32 R128, R168.reuse, R158, R128 ;  /* 0x0000009ea880723c */ /* 0x040fe60000001880 */
[----:B------:R-:W-:Y:S01]  /*f230*/  FMUL.FTZ R133, R2, R133 ;  /* 0x0000008502857220 */ /* 0x000fe20000410000 */
[----:B------:R-:W-:Y:S01]  /*f240*/  LOP3.LUT R190, R157, UR9, R190, 0x96, !PT ;  /* 0x000000099dbe7c12 */ /* 0x000fe2000f8e96be */
[C---:B------:R-:W-:Y:S01]  /*f250*/  FMUL.FTZ R134, R0.reuse, R134 ;  /* 0x0000008600867220 */ /* 0x040fe20000410000 */
[----:B------:R-:W2:Y:S01]  /*f260*/  LDSM.16.MT88.4 R156, [R208+0x16000] ;  /* 0x01600000d09c783b */ /* 0x000ea20000004200 */
[----:B------:R-:W-:Y:S02]  /*f270*/  FMUL.FTZ R135, R0, R135 ;  /* 0x0000008700877220 */ /* 0x000fe40000410000 */
[C---:B------:R-:W-:Y:S03]  /*f280*/  FMUL.FTZ R136, R2.reuse, R136 ;  /* 0x0000008802887220 */ /* 0x040fe60000410000 */
[----:B------:R-:W-:Y:S02]  /*f290*/  FMUL.FTZ R137, R2, R137 ;  /* 0x0000008902897220 */ /* 0x000fe40000410000 */
[C---:B---3--:R-:W-:Y:S03]  /*f2a0*/  HMMA.16816.F32 R132, R168.reuse, R172, R132 ;  /* 0x000000aca884723c */ /* 0x048fe60000001884 */
[C---:B------:R-:W-:Y:S02]  /*f2b0*/  FMUL.FTZ R138, R0.reuse, R138 ;  /* 0x0000008a008a7220 */ /* 0x040fe40000410000 */
[----:B------:R-:W-:Y:S02]  /*f2c0*/  FMUL.FTZ R139, R0, R139 ;  /* 0x0000008b008b7220 */ /* 0x000fe40000410000 */
[--C-:B------:R-:W-:Y:S02]  /*f2d0*/  FFMA.FTZ R176, R16, c[0x0][0x23c], -R189.reuse ;  /* 0x00008f0010b07a23 */ /* 0x100fe400000108bd */
[C---:B------:R-:W-:Y:S03]  /*f2e0*/  FMUL.FTZ R16, R2.reuse, R152 ;  /* 0x0000009802107220 */ /* 0x040fe60000410000 */
[C---:B------:R-:W-:Y:S01]  /*f2f0*/  HMMA.16816.F32 R136, R168.reuse, R174, R136 ;  /* 0x000000aea888723c */ /* 0x040fe20000001888 */
[----:B------:R-:W-:Y:S02]  /*f300*/  MUFU.EX2 R176, R176 ;  /* 0x000000b000b07308 */ /* 0x000fe40000000800 */
[--C-:B------:R-:W-:Y:S02]  /*f310*/  FFMA.FTZ R177, R17, c[0x0][0x23c], -R189.reuse ;  /* 0x00008f0011b17a23 */ /* 0x100fe400000108bd */
[----:B------:R-:W-:Y:S02]  /*f320*/  FMUL.FTZ R17, R2, R153 ;  /* 0x0000009902117220 */ /* 0x000fe40000410000 */
[--C-:B------:R-:W-:Y:S01]  /*f330*/  FFMA.FTZ R178, R18, c[0x0][0x23c], -R188.reuse ;  /* 0x00008f0012b27a23 */ /* 0x100fe200000108bc */
[----:B------:R-:W-:Y:S01]  /*f340*/  MOV R174, R192 ;  /* 0x000000c000ae7202 */ /* 0x000fe20000000f00 */
[C---:B------:R-:W-:Y:S02]  /*f350*/  FMUL.FTZ R18, R0.reuse, R154 ;  /* 0x0000009a00127220 */ /* 0x040fe40000410000 */
[----:B------:R-:W3:Y:S01]  /*f360*/  MUFU.EX2 R177, R177 ;  /* 0x000000b100b17308 */ /* 0x000ee20000000800 */
[--C-:B------:R-:W-:Y:S01]  /*f370*/  FFMA.FTZ R179, R19, c[0x0][0x23c], -R188.reuse ;  /* 0x00008f0013b37a23 */ /* 0x100fe200000108bc */
[----:B------:R-:W-:Y:S01]  /*f380*/  MOV R175, R193 ;  /* 0x000000c100af7202 */ /* 0x000fe20000000f00 */
[----:B------:R-:W-:Y:S02]  /*f390*/  FMUL.FTZ R19, R0, R155 ;  /* 0x0000009b00137220 */ /* 0x000fe40000410000 */
[----:B------:R-:W-:Y:S01]  /*f3a0*/  FFMA.FTZ R165, R15, c[0x0][0x23c], -R188 ;  /* 0x00008f000fa57a23 */ /* 0x000fe200000108bc */
[----:B------:R-:W4:Y:S01]  /*f3b0*/  LDSM.16.MT88.4 R152, [R212+0x10800] ;  /* 0x01080000d498783b */ /* 0x000f220000004200 */
[C---:B------:R-:W-:Y:S02]  /*f3c0*/  FMUL.FTZ R140, R2.reuse, R140 ;  /* 0x0000008c028c7220 */ /* 0x040fe40000410000 */
[----:B------:R-:W-:Y:S01]  /*f3d0*/  FMUL.FTZ R141, R2, R141 ;  /* 0x0000008d028d7220 */ /* 0x000fe20000410000 */
[C---:B-1----:R-:W-:Y:S01]  /*f3e0*/  HMMA.16816.F32 R16, R168.reuse, R160, R16 ;  /* 0x000000a0a810723c */ /* 0x042fe20000001810 */
[----:B------:R1:W-:Y:S02]  /*f3f0*/  MUFU.EX2 R192, R165 ;  /* 0x000000a500c07308 */ /* 0x0003e40000000800 */
[C---:B------:R-:W-:Y:S02]  /*f400*/  FMUL.FTZ R142, R0.reuse, R142 ;  /* 0x0000008e008e7220 */ /* 0x040fe40000410000 */
[----:B------:R-:W-:Y:S02]  /*f410*/  FMUL.FTZ R143, R0, R143 ;  /* 0x0000008f008f7220 */ /* 0x000fe40000410000 */
[----:B------:R-:W-:Y:S04]  /*f420*/  IMAD.WIDE.U32 R172, R190, -0x2daee0ad, RZ ;  /* 0xd2511f53beac7825 */ /* 0x000fe800078e00ff */
[----:B------:R-:W-:Y:S01]  /*f430*/  MUFU.EX2 R178, R178 ;  /* 0x000000b200b27308 */ /* 0x000fe20000000800 */
[C---:B------:R-:W-:Y:S03]  /*f440*/  HMMA.16816.F32 R140, R168.reuse, R162, R140 ;  /* 0x000000a2a88c723c */ /* 0x040fe6000000188c */
[--C-:B------:R-:W-:Y:S01]  /*f450*/  FFMA.FTZ R190, R12, c[0x0][0x23c], -R189.reuse ;  /* 0x00008f000cbe7a23 */ /* 0x100fe200000108bd */
[----:B------:R-:W-:Y:S01]  /*f460*/  LOP3.LUT R166, R173, UR6, R166, 0x96, !PT ;  /* 0x00000006ada67c12 */ /* 0x000fe2000f8e96a6 */
[----:B------:R-:W-:Y:S01]  /*f470*/  FFMA.FTZ R191, R13, c[0x0][0x23c], -R189 ;  /* 0x00008f000dbf7a23 */ /* 0x000fe200000108bd */
[----:B------:R-:W-:Y:S01]  /*f480*/  LOP3.LUT R12, R172, 0xffff, RZ, 0xc0, !PT ;  /* 0x0000ffffac0c7812 */ /* 0x000fe200078ec0ff */
[----:B------:R-:W-:Y:S01]  /*f490*/  FFMA.FTZ R252, R14, c[0x0][0x23c], -R188 ;  /* 0x00008f000efc7a23 */ /* 0x000fe200000108bc */
[--C-:B------:R-:W-:Y:S01]  /*f4a0*/  SHF.R.U32.HI R13, RZ, 0x10, R172.reuse ;  /* 0x00000010ff0d7819 */ /* 0x100fe200000116ac */
[----:B------:R-:W1:Y:S03]  /*f4b0*/  MUFU.EX2 R179, R179 ;  /* 0x000000b300b37308 */ /* 0x000e660000000800 */
[----:B------:R-:W-:Y:S01]  /*f4c0*/  LOP3.LUT R167, R166, 0xffff, RZ, 0xc0, !PT ;  /* 0x0000ffffa6a77812 */ /* 0x000fe200078ec0ff */
[----:B------:R-:W-:Y:S01]  /*f4d0*/  FMUL.FTZ R14, R0, R150 ;  /* 0x00000096000e7220 */ /* 0x000fe20000410000 */
[----:B------:R-:W-:Y:S01]  /*f4e0*/  LOP3.LUT R161, R172, 0xff, RZ, 0xc0, !PT ;  /* 0x000000ffaca17812 */ /* 0x000fe200078ec0ff */
[----:B------:R-:W-:Y:S01]  /*f4f0*/  FMUL.FTZ R15, R0, R151 ;  /* 0x00000097000f7220 */ /* 0x000fe20000410000 */
[----:B------:R-:W-:Y:S01]  /*f500*/  SHF.R.U32.HI R160, RZ, 0x18, R172 ;  /* 0x00000018ffa07819 */ /* 0x000fe200000116ac */
[C---:B------:R-:W-:Y:S01]  /*f510*/  FMUL.FTZ R144, R2.reuse, R144 ;  /* 0x0000009002907220 */ /* 0x040fe20000410000 */
[----:B------:R-:W-:Y:S01]  /*f520*/  SHF.R.U32.HI R172, RZ, 0x8, R12 ;  /* 0x00000008ffac7819 */ /* 0x000fe2000001160c */
[----:B------:R-:W-:Y:S01]  /*f530*/  MUFU.EX2 R190, R190 ;  /* 0x000000be00be7308 */ /* 0x000fe20000000800 */
[----:B------:R-:W-:Y:S01]  /*f540*/  LOP3.LUT R163, R13, 0xff, RZ, 0xc0, !PT ;  /* 0x000000ff0da37812 */ /* 0x000fe200078ec0ff */
[----:B------:R-:W-:Y:S01]  /*f550*/  FMUL.FTZ R12, R2, R148 ;  /* 0x00000094020c7220 */ /* 0x000fe20000410000 */
[----:B------:R-:W-:Y:S01]  /*f560*/  LOP3.LUT R162, R166, 0xff, RZ, 0xc0, !PT ;  /* 0x000000ffa6a27812 */ /* 0x000fe200078ec0ff */
[C---:B------:R-:W-:Y:S01]  /*f570*/  FMUL.FTZ R13, R2.reuse, R149 ;  /* 0x00000095020d7220 */ /* 0x040fe20000410000 */
[----:B------:R-:W-:Y:S01]  /*f580*/  SHF.R.U32.HI R167, RZ, 0x8, R167 ;  /* 0x00000008ffa77819 */ /* 0x000fe200000116a7 */
[----:B------:R-:W-:Y:S01]  /*f590*/  FMUL.FTZ R145, R2, R145 ;  /* 0x0000009102917220 */ /* 0x000fe20000410000 */
[----:B------:R-:W-:Y:S01]  /*f5a0*/  PRMT R150, R161, 0x5410, R172 ;  /* 0x00005410a1967816 */ /* 0x000fe200000000ac */
[----:B------:R-:W-:Y:S01]  /*f5b0*/  FMUL.FTZ R146, R0, R146 ;  /* 0x0000009200927220 */ /* 0x000fe20000410000 */
[----:B------:R-:W-:Y:S01]  /*f5c0*/  PRMT R151, R163, 0x5410, R160 ;  /* 0x00005410a3977816 */ /* 0x000fe200000000a0 */
[----:B------:R-:W4:Y:S01]  /*f5d0*/  MUFU.EX2 R191, R191 ;  /* 0x000000bf00bf7308 */ /* 0x000f220000000800 */
[C---:B--2---:R-:W-:Y:S03]  /*f5e0*/  HMMA.16816.F32 R12, R168.reuse, R156, R12 ;  /* 0x0000009ca80c723c */ /* 0x044fe6000000180c */
[----:B-1----:R-:W-:Y:S01]  /*f5f0*/  PRMT R165, R162, 0x5410, R167 ;  /* 0x00005410a2a57816 */ /* 0x002fe200000000a7 */
[----:B------:R-:W-:Y:S01]  /*f600*/  FMUL.FTZ R147, R0, R147 ;  /* 0x0000009300937220 */ /* 0x000fe20000410000 */
[--C-:B------:R-:W-:Y:S01]  /*f610*/  SHF.R.U32.HI R173, RZ, 0x10, R166.reuse ;  /* 0x00000010ffad7819 */ /* 0x100fe200000116a6 */
[----:B------:R-:W1:Y:S01]  /*f620*/  LDSM.16.MT88.4 R160, [R210+0x10800] ;  /* 0x01080000d2a0783b */ /* 0x000e620000004200 */
[----:B------:R-:W-:Y:S01]  /*f630*/  SHF.R.U32.HI R166, RZ, 0x18, R166 ;  /* 0x00000018ffa67819 */ /* 0x000fe200000116a6 */
[--C-:B------:R-:W-:Y:S01]  /*f640*/  FFMA.FTZ R21, R21, c[0x0][0x23c], -R189.reuse ;  /* 0x00008f0015157a23 */ /* 0x100fe200000108bd */
[----:B------:R-:W2:Y:S02]  /*f650*/  MUFU.EX2 R252, R252 ;  /* 0x000000fc00fc7308 */ /* 0x000ea40000000800 */
[----:B------:R-:W-:Y:S03]  /*f660*/  HMMA.16816.F32 R144, R168, R158, R144 ;  /* 0x0000009ea890723c */ /* 0x000fe60000001890 */
[----:B------:R-:W-:Y:S01]  /*f670*/  LOP3.LUT R149, R173, 0xff, RZ, 0xc0, !PT ;  /* 0x000000ffad957812 */ /* 0x000fe200078ec0ff */
[--C-:B------:R-:W-:Y:S01]  /*f680*/  HSET2.LE.AND R150, R150, R233.reuse, PT ;  /* 0x000000e996967233 */ /* 0x100fe20003803000 */
[----:B---3--:R-:W-:Y:S01]  /*f690*/  F2FP.PACK_AB R148, R177, R176 ;  /* 0x000000b0b194723e */ /* 0x008fe200000000ff */
[--C-:B------:R-:W-:Y:S01]  /*f6a0*/  HSET2.LE.AND R151, R151, R233.reuse, PT ;  /* 0x000000e997977233 */ /* 0x100fe20003803000 */
[----:B------:R-:W-:Y:S01]  /*f6b0*/  PRMT R149, R149, 0x5410, R166 ;  /* 0x0000541095957816 */ /* 0x000fe200000000a6 */
[----:B------:R-:W-:Y:S01]  /*f6c0*/  LDSM.16.MT88.4 R156, [R208+0x10800] ;  /* 0x01080000d09c783b */ /* 0x000fe20000004200 */
[----:B------:R-:W-:Y:S03]  /*f6d0*/  MOV R166, R174 ;  /* 0x000000ae00a67202 */ /* 0x000fe60000000f00 */
[----:B------:R-:W-:Y:S01]  /*f6e0*/  MOV R167, R175 ;  /* 0x000000af00a77202 */ /* 0x000fe20000000f00 */
[--C-:B------:R-:W-:Y:S01]  /*f6f0*/  HSET2.LE.AND R149, R149, R233.reuse, PT ;  /* 0x000000e995957233 */ /* 0x100fe20003803000 */
[----:B------:R-:W-:Y:S01]  /*f700*/  LOP3.LUT R150, R150, R148, RZ, 0xc0, !PT ;  /* 0x0000009496967212 */ /* 0x000fe200078ec0ff */
[--C-:B------:R-:W-:Y:S01]  /*f710*/  HSET2.LE.AND R148, R165, R233.reuse, PT ;  /* 0x000000e9a5947233 */ /* 0x100fe20003803000 */
[----:B------:R-:W-:Y:S01]  /*f720*/  MOV R170, R166 ;  /* 0x000000a600aa7202 */ /* 0x000fe20000000f00 */
[----:B------:R-:W3:Y:S01]  /*f730*/  LDSM.16.MT88.4 R172, [R209+0x10800] ;  /* 0x01080000d1ac783b */ /* 0x000ee20000004200 */
[----:B------:R-:W-:Y:S01]  /*f740*/  MOV R171, R167 ;  /* 0x000000a700ab7202 */ /* 0x000fe20000000f00 */
[--C-:B------:R-:W-:Y:S01]  /*f750*/  FFMA.FTZ R32, R32, c[0x0][0x23c], -R189.reuse ;  /* 0x00008f0020207a23 */ /* 0x100fe200000108bd */
[----:B------:R-:W-:Y:S01]  /*f760*/  F2FP.PACK_AB R167, R179, R178 ;  /* 0x000000b2b3a7723e */ /* 0x000fe200000000ff */
[----:B------:R-:W-:Y:S01]  /*f770*/  FFMA.FTZ R186, R0, R234, R186 ;  /* 0x000000ea00ba7223 */ /* 0x000fe200000100ba */
[----:B----4-:R-:W-:Y:S01]  /*f780*/  F2FP.PACK_AB R166, R191, R190 ;  /* 0x000000bebfa6723e */ /* 0x010fe200000000ff */
[----:B------:R-:W-:Y:S01]  /*f790*/  FFMA.FTZ R184, R2, R235, R184 ;  /* 0x000000eb02b87223 */ /* 0x000fe200000100b8 */
[----:B--2---:R-:W-:Y:S01]  /*f7a0*/  F2FP.PACK_AB R165, R192, R252 ;  /* 0x000000fcc0a5723e */ /* 0x004fe200000000ff */
[----:B------:R-:W-:Y:S01]  /*f7b0*/  FADD.FTZ R186, R187, R186 ;  /* 0x000000babbba7221 */ /* 0x000fe20000010000 */
[----:B------:R-:W-:Y:S01]  /*f7c0*/  LOP3.LUT R151, R151, R167, RZ, 0xc0, !PT ;  /* 0x000000a797977212 */ /* 0x000fe200078ec0ff */
[----:B------:R-:W-:Y:S01]  /*f7d0*/  FADD.FTZ R184, R185, R184 ;  /* 0x000000b8b9b87221 */ /* 0x000fe20000010000 */
[----:B------:R-:W-:Y:S01]  /*f7e0*/  LOP3.LUT R148, R148, R166, RZ, 0xc0, !PT ;  /* 0x000000a694947212 */ /* 0x000fe200078ec0ff */
[----:B------:R-:W-:Y:S01]  /*f7f0*/  FADD.FTZ R186, R182, R186 ;  /* 0x000000bab6ba7221 */ /* 0x000fe20000010000 */
[----:B------:R-:W-:Y:S01]  /*f800*/  LOP3.LUT R149, R149, R165, RZ, 0xc0, !PT ;  /* 0x000000a595957212 */ /* 0x000fe200078ec0ff */
[----:B------:R-:W-:Y:S01]  /*f810*/  FFMA.FTZ R165, R24, c[0x0][0x23c], -R189 ;  /* 0x00008f0018a57a23 */ /* 0x000fe200000108bd */
[----:B------:R-:W-:Y:S01]  /*f820*/  MOV R166, R170 ;  /* 0x000000aa00a67202 */ /* 0x000fe20000000f00 */
[----:B------:R-:W-:Y:S01]  /*f830*/  FADD.FTZ R184, R180, R184 ;  /* 0x000000b8b4b87221 */ /* 0x000fe20000010000 */
[----:B------:R-:W-:Y:S01]  /*f840*/  MOV R167, R171 ;  /* 0x000000ab00a77202 */ /* 0x000fe20000000f00 */
[----:B------:R-:W-:Y:S01]  /*f850*/  FADD.FTZ R183, R183, R186 ;  /* 0x000000bab7b77221 */ /* 0x000fe20000010000 */
[----:B------:R-:W2:Y:S01]  /*f860*/  LDSM.16.MT88.4 R168, [R212+0x12800] ;  /* 0x01280000d4a8783b */ /* 0x000ea20000004200 */
[C---:B------:R-:W-:Y:S01]  /*f870*/  HMMA.16816.F32 R4, R148.reuse, R152, R4 ;  /* 0x000000989404723c */ /* 0x040fe20000001804 */
[----:B------:R-:W-:Y:S04]  /*f880*/  MUFU.EX2 R165, R165 ;  /* 0x000000a500a57308 */ /* 0x000fe80000000800 */
[----:B------:R-:W-:Y:S01]  /*f890*/  MOV R2, R164 ;  /* 0x000000a400027202 */ /* 0x000fe20000000f00 */
[----:B------:R-:W-:Y:S02]  /*f8a0*/  FADD.FTZ R181, R181, R184 ;  /* 0x000000b8b5b57221 */ /* 0x000fe40000010000 */
[C---:B------:R-:W-:Y:S01]  /*f8b0*/  HMMA.16816.F32 R8, R148.reuse, R154, R8 ;  /* 0x0000009a9408723c */ /* 0x040fe20000001808 */
[----:B------:R-:W4:Y:S03]  /*f8c0*/  LDSM.16.MT88.4 R152, [R210+0x12800] ;  /* 0x01280000d298783b */ /* 0x000f260000004200 */
[----:B------:R-:W-:Y:S02]  /*f8d0*/  FADD.FTZ R0, R252, R183 ;  /* 0x000000b7fc007221 */ /* 0x000fe40000010000 */
[----:B------:R-:W-:Y:S02]  /*f8e0*/  FADD.FTZ R181, R190, R181 ;  /* 0x000000b5beb57221 */ /* 0x000fe40000010000 */
[C---:B-1----:R-:W-:Y:S04]  /*f8f0*/  HMMA.16816.F32 R36, R148.reuse, R160, R36 ;  /* 0x000000a09424723c */ /* 0x042fe80000001824 */
[----:B------:R-:W-:Y:S04]  /*f900*/  FADD.FTZ R191, R191, R181 ;  /* 0x000000b5bfbf7221 */ /* 0x000fe80000010000 */
[C---:B------:R-:W-:Y:S01]  /*f910*/  HMMA.16816.F32 R40, R148.reuse, R162, R40 ;  /* 0x000000a29428723c */ /* 0x040fe20000001828 */
[----:B------:R-:W1:Y:S03]  /*f920*/  LDSM.16.MT88.4 R160, [R209+0x12800] ;  /* 0x01280000d1a0783b */ /* 0x000e660000004200 */
[----:B------:R-:W-:Y:S04]  /*f930*/  FADD.FTZ R191, R176, R191 ;  /* 0x000000bfb0bf7221 */ /* 0x000fe80000010000 */
[C---:B---3--:R-:W-:Y:S04]  /*f940*/  HMMA.16816.F32 R44, R148.reuse, R172, R44 ;  /* 0x000000ac942c723c */ /* 0x048fe8000000182c */
[----:B------:R-:W-:Y:S04]  /*f950*/  FADD.FTZ R177, R177, R191 ;  /* 0x000000bfb1b17221 */ /* 0x000fe80000010000 */
[C---:B------:R-:W-:Y:S01]  /*f960*/  HMMA.16816.F32 R48, R148.reuse, R174, R48 ;  /* 0x000000ae9430723c */ /* 0x040fe20000001830 */
[----:B------:R-:W3:Y:S07]  /*f970*/  LDSM.16.MT88.4 R172, [R208+0x12800] ;  /* 0x01280000d0ac783b */ /* 0x000eee0000004200 */
[C---:B------:R-:W-:Y:S08]  /*f980*/  HMMA.16816.F32 R52, R148.reuse, R156, R52 ;  /* 0x0000009c9434723c */ /* 0x040ff00000001834 */
[C---:B------:R-:W-:Y:S01]  /*f990*/  HMMA.16816.F32 R56, R148.reuse, R158, R56 ;  /* 0x0000009e9438723c */ /* 0x040fe20000001838 */
[----:B------:R-:W3:Y:S07]  /*f9a0*/  LDSM.16.MT88.4 R156, [R212+0x14800] ;  /* 0x01480000d49c783b */ /* 0x000eee0000004200 */
[C---:B--2---:R-:W-:Y:S08]  /*f9b0*/  HMMA.16816.F32 R60, R148.reuse, R168, R60 ;  /* 0x000000a8943c723c */ /* 0x044ff0000000183c */
[C---:B------:R-:W-:Y:S01]  /*f9c0*/  HMMA.16816.F32 R64, R148.reuse, R170, R64 ;  /* 0x000000aa9440723c */ /* 0x040fe20000001840 */
[----:B------:R-:W-:Y:S07]  /*f9d0*/  LDSM.16.MT88.4 R168, [R209+0x14800] ;  /* 0x01480000d1a8783b */ /* 0x000fee0000004200 */
[C---:B----4-:R-:W-:Y:S08]  /*f9e0*/  HMMA.16816.F32 R68, R148.reuse, R152, R68 ;  /* 0x000000989444723c */ /* 0x050ff00000001844 */
        /* <DEDUP_REMOVED lines=8> */
[C---:B------:R-:W-:Y:S07]  /*fa70*/  HMMA.16816.F32 R92, R148.reuse, R156, R92 ;  /* 0x0000009c945c723c */ /* 0x040fee000000185c */
[----:B------:R-:W-:Y:S01]  /*fa80*/  MOV R156, UR7 ;  /* 0x00000007009c7c02 */ /* 0x000fe20008000f00 */
[C---:B------:R-:W-:Y:S04]  /*fa90*/  HMMA.16816.F32 R96, R148.reuse, R158, R96 ;  /* 0x0000009e9460723c */ /* 0x040fe80000001860 */
[----:B------:R-:W-:Y:S04]  /*faa0*/  LOP3.LUT R156, R241, UR35, R156, 0x96, !PT ;  /* 0x00000023f19c7c12 */ /* 0x000fe8000f8e969c */
[C---:B--2---:R-:W-:Y:S04]  /*fab0*/  HMMA.16816.F32 R100, R148.reuse, R152, R100 ;  /* 0x000000989464723c */ /* 0x044fe80000001864 */
[----:B------:R-:W-:Y:S04]  /*fac0*/  IMAD.WIDE.U32 R156, R156, -0x326172a9, RZ ;  /* 0xcd9e8d579c9c7825 */ /* 0x000fe800078e00ff */
[C---:B------:R-:W-:Y:S01]  /*fad0*/  HMMA.16816.F32 R104, R148.reuse, R154, R104 ;  /* 0x0000009a9468723c */ /* 0x040fe20000001868 */
[----:B------:R-:W2:Y:S03]  /*fae0*/  LDSM.16.MT88.4 R152, [R210+0x16800] ;  /* 0x01680000d298783b */ /* 0x000ea60000004200 */
[----:B------:R-:W-:Y:S04]  /*faf0*/  LOP3.LUT R24, R157, UR4, R238, 0x96, !PT ;  /* 0x000000049d187c12 */ /* 0x000fe8000f8e96ee */
[C---:B------:R-:W-:Y:S07]  /*fb00*/  HMMA.16816.F32 R108, R148.reuse, R168, R108 ;  /* 0x000000a8946c723c */ /* 0x040fee000000186c */
[----:B------:R-:W-:Y:S01]  /*fb10*/  FFMA.FTZ R168, R27, c[0x0][0x23c], -R188 ;  /* 0x00008f001ba87a23 */ /* 0x000fe200000108bc */
[C---:B------:R-:W-:Y:S04]  /*fb20*/  HMMA.16816.F32 R112, R148.reuse, R170, R112 ;  /* 0x000000aa9470723c */ /* 0x040fe80000001870 */
[--C-:B------:R-:W-:Y:S01]  /*fb30*/  FFMA.FTZ R169, R20, c[0x0][0x23c], -R189.reuse ;  /* 0x00008f0014a97a23 */ /* 0x100fe200000108bd */
[----:B------:R-:W-:Y:S03]  /*fb40*/  MUFU.EX2 R168, R168 ;  /* 0x000000a800a87308 */ /* 0x000fe60000000800 */
[C---:B-1----:R-:W-:Y:S07]  /*fb50*/  HMMA.16816.F32 R116, R148.reuse, R160, R116 ;  /* 0x000000a09474723c */ /* 0x042fee0000001874 */
[----:B------:R-:W-:Y:S01]  /*fb60*/  MOV R161, R167 ;  /* 0x000000a700a17202 */ /* 0x000fe20000000f00 */
[C---:B------:R-:W-:Y:S01]  /*fb70*/  HMMA.16816.F32 R120, R148.reuse, R162, R120 ;  /* 0x000000a29478723c */ /* 0x040fe20000001878 */
[----:B------:R-:W1:Y:S03]  /*fb80*/  MUFU.EX2 R169, R169 ;  /* 0x000000a900a97308 */ /* 0x000e660000000800 */
[----:B------:R-:W-:Y:S01]  /*fb90*/  LOP3.LUT R170, R161, UR15, R156, 0x96, !PT ;  /* 0x0000000fa1aa7c12 */ /* 0x000fe2000f8e969c */
[----:B------:R-:W-:Y:S01]  /*fba0*/  FFMA.FTZ R167, R26, c[0x0][0x23c], -R188 ;  /* 0x00008f001aa77a23 */ /* 0x000fe200000108bc */
[----:B------:R-:W4:Y:S01]  /*fbb0*/  LDSM.16.MT88.4 R156, [R209+0x16800] ;  /* 0x01680000d19c783b */ /* 0x000f220000004200 */
[----:B------:R-:W-:Y:S01]  /*fbc0*/  MOV R160, R166 ;  /* 0x000000a600a07202 */ /* 0x000fe20000000f00 */
[C---:B---3--:R-:W-:Y:S03]  /*fbd0*/  HMMA.16816.F32 R124, R148.reuse, R172, R124 ;  /* 0x000000ac947c723c */ /* 0x048fe6000000187c */
[----:B------:R-:W-:Y:S01]  /*fbe0*/  MUFU.EX2 R167, R167 ;  /* 0x000000a700a77308 */ /* 0x000fe20000000800 */
[----:B------:R-:W-:Y:S04]  /*fbf0*/  IMAD.WIDE.U32 R162, R24, -0x2daee0ad, RZ ;  /* 0xd2511f5318a27825 */ /* 0x000fe800078e00ff */
[C---:B------:R-:W-:Y:S04]  /*fc00*/  HMMA.16816.F32 R128, R148.reuse, R174, R128 ;  /* 0x000000ae9480723c */ /* 0x040fe80000001880 */
[----:B------:R-:W-:Y:S01]  /*fc10*/  LOP3.LUT R24, R163, UR14, R236, 0x96, !PT ;  /* 0x0000000ea3187c12 */ /* 0x000fe2000f8e96ec */
[----:B------:R-:W-:Y:S02]  /*fc20*/  IMAD.WIDE.U32 R170, R170, -0x2daee0ad, RZ ;  /* 0xd2511f53aaaa7825 */ /* 0x000fe400078e00ff */
[----:B------:R-:W-:Y:S01]  /*fc30*/  MOV R175, R192 ;  /* 0x000000c000af7202 */ /* 0x000fe20000000f00 */
[C---:B--2---:R-:W-:Y:S04]  /*fc40*/  HMMA.16816.F32 R132, R148.reuse, R152, R132 ;  /* 0x000000989484723c */ /* 0x044fe80000001884 */
[--C-:B------:R-:W-:Y:S01]  /*fc50*/  FFMA.FTZ R166, R25, c[0x0][0x23c], -R189.reuse ;  /* 0x00008f0019a67a23 */ /* 0x100fe200000108bd */
[----:B------:R-:W-:Y:S01]  /*fc60*/  LOP3.LUT R162, R171, UR12, R162, 0x96, !PT ;  /* 0x0000000caba27c12 */ /* 0x000fe2000f8e96a2 */
[----:B------:R-:W-:Y:S02]  /*fc70*/  IMAD.WIDE.U32 R24, R24, -0x326172a9, RZ ;  /* 0xcd9e8d5718187825 */ /* 0x000fe400078e00ff */
[C---:B------:R-:W-:Y:S02]  /*fc80*/  HMMA.16816.F32 R136, R148.reuse, R154, R136 ;  /* 0x0000009a9488723c */ /* 0x040fe40000001888 */
[----:B------:R-:W-:Y:S02]  /*fc90*/  MUFU.EX2 R166, R166 ;  /* 0x000000a600a67308 */ /* 0x000fe40000000800 */
[----:B------:R-:W-:Y:S01]  /*fca0*/  LOP3.LUT R161, R25, UR13, R160, 0x96, !PT ;  /* 0x0000000d19a17c12 */ /* 0x000fe2000f8e96a0 */
[----:B------:R-:W-:Y:S04]  /*fcb0*/  IMAD.WIDE.U32 R162, R162, -0x326172a9, RZ ;  /* 0xcd9e8d57a2a27825 */ /* 0x000fe800078e00ff */
[----:B------:R-:W-:Y:S03]  /*fcc0*/  IMAD.WIDE.U32 R152, R161, -0x2daee0ad, RZ ;  /* 0xd2511f53a1987825 */ /* 0x000fe600078e00ff */
[----:B------:R-:W-:Y:S01]  /*fcd0*/  LOP3.LUT R160, R163, UR11, R24, 0x96, !PT ;  /* 0x0000000ba3a07c12 */ /* 0x000fe2000f8e9618 */
[----:B------:R-:W-:Y:S01]  /*fce0*/  FFMA.FTZ R172, R23, c[0x0][0x23c], -R188 ;  /* 0x00008f0017ac7a23 */ /* 0x000fe200000108bc */
[C---:B----4-:R-:W-:Y:S01]  /*fcf0*/  HMMA.16816.F32 R16, R148.reuse, R156, R16 ;  /* 0x0000009c9410723c */ /* 0x050fe20000001810 */
[----:B------:R-:W2:Y:S02]  /*fd00*/  LDSM.16.MT88.4 R24, [R208+0x16800] ;  /* 0x01680000d018783b */ /* 0x000ea40000004200 */
[----:B------:R-:W-:Y:S01]  /*fd10*/  LOP3.LUT R171, R153, UR10, R170, 0x96, !PT ;  /* 0x0000000a99ab7c12 */ /* 0x000fe2000f8e96aa */
[----:B------:R-:W-:Y:S01]  /*fd20*/  IMAD.WIDE.U32 R160, R160, -0x2daee0ad, RZ ;  /* 0xd2511f53a0a07825 */ /* 0x000fe200078e00ff */
[----:B------:R3:W4:Y:S03]  /*fd30*/  MUFU.EX2 R170, R21 ;  /* 0x0000001500aa7308 */ /* 0x0007260000000800 */
[C---:B------:R-:W-:Y:S04]  /*fd40*/  HMMA.16816.F32 R140, R148.reuse, R158, R140 ;  /* 0x0000009e948c723c */ /* 0x040fe8000000188c */
[----:B------:R-:W-:Y:S01]  /*fd50*/  LOP3.LUT R20, R161, UR8, R152, 0x96, !PT ;  /* 0x00000008a1147c12 */ /* 0x000fe2000f8e9698 */
[----:B------:R-:W-:Y:S02]  /*fd60*/  IMAD.WIDE.U32 R192, R171, -0x326172a9, RZ ;  /* 0xcd9e8d57abc07825 */ /* 0x000fe400078e00ff */
[----:B------:R-:W-:Y:S02]  /*fd70*/  MUFU.EX2 R172, R172 ;  /* 0x000000ac00ac7308 */ /* 0x000fe40000000800 */
[----:B------:R-:W-:Y:S04]  /*fd80*/  IMAD.WIDE.U32 R154, R20, -0x326172a9, RZ ;  /* 0xcd9e8d57149a7825 */ /* 0x000fe800078e00ff */
[----:B------:R-:W-:Y:S01]  /*fd90*/  FFMA.FTZ R171, R22, c[0x0][0x23c], -R188 ;  /* 0x00008f0016ab7a23 */ /* 0x000fe200000108bc */
[----:B------:R-:W-:Y:S01]  /*fda0*/  LOP3.LUT R152, R154, 0xffff, RZ, 0xc0, !PT ;  /* 0x0000ffff9a987812 */ /* 0x000fe200078ec0ff */
[--C-:B------:R-:W-:Y:S01]  /*fdb0*/  FFMA.FTZ R173, R28, c[0x0][0x23c], -R189.reuse ;  /* 0x00008f001cad7a23 */ /* 0x100fe200000108bd */
[----:B------:R-:W-:Y:S01]  /*fdc0*/  LOP3.LUT R22, R154, 0xff, RZ, 0xc0, !PT ;  /* 0x000000ff9a167812 */ /* 0x000fe200078ec0ff */
[--C-:B------:R-:W-:Y:S01]  /*fdd0*/  FFMA.FTZ R174, R29, c[0x0][0x23c], -R189.reuse ;  /* 0x00008f001dae7a23 */ /* 0x100fe200000108bd */
[----:B------:R-:W-:Y:S01]  /*fde0*/  SHF.R.U32.HI R152, RZ, 0x8, R152 ;  /* 0x00000008ff987819 */ /* 0x000fe20000011698 */
[----:B------:R-:W4:Y:S01]  /*fdf0*/  MUFU.EX2 R171, R171 ;  /* 0x000000ab00ab7308 */ /* 0x000f220000000800 */
[----:B------:R-:W-:Y:S01]  /*fe00*/  SHF.R.U32.HI R156, RZ, 0x10, R154 ;  /* 0x00000010ff9c7819 */ /* 0x000fe2000001169a */
[----:B------:R-:W-:Y:S01]  /*fe10*/  FFMA.FTZ R189, R33, c[0x0][0x23c], -R189 ;  /* 0x00008f0021bd7a23 */ /* 0x000fe200000108bd */
[----:B------:R-:W-:Y:S01]  /*fe20*/  LOP3.LUT R20, R155, UR5, R192, 0x96, !PT ;  /* 0x000000059b147c12 */ /* 0x000fe2000f8e96c0 */
[----:B-1----:R-:W-:Y:S01]  /*fe30*/  FADD.FTZ R177, R169, R177 ;  /* 0x000000b1a9b17221 */ /* 0x002fe20000010000 */
[----:B---3--:R-:W-:Y:S02]  /*fe40*/  SHF.R.U32.HI R21, RZ, 0x18, R154 ;  /* 0x00000018ff157819 */ /* 0x008fe4000001169a */
[----:B------:R-:W-:Y:S02]  /*fe50*/  PRMT R22, R22, 0x5410, R152 ;  /* 0x0000541016167816 */ /* 0x000fe40000000098 */
[----:B------:R-:W1:Y:S01]  /*fe60*/  LDSM.16.MT88.4 R152, [R212+0x11000] ;  /* 0x01100000d498783b */ /* 0x000e620000004200 */
[----:B------:R-:W-:Y:S01]  /*fe70*/  LOP3.LUT R157, R20, 0xffff, RZ, 0xc0, !PT ;  /* 0x0000ffff149d7812 */ /* 0x000fe200078ec0ff */
[----:B------:R-:W-:Y:S01]  /*fe80*/  MUFU.EX2 R189, R189 ;  /* 0x000000bd00bd7308 */ /* 0x000fe20000000800 */
[----:B------:R-:W-:Y:S01]  /*fe90*/  LOP3.LUT R23, R156, 0xff, RZ, 0xc0, !PT ;  /* 0x000000ff9c177812 */ /* 0x000fe200078ec0ff */
[--C-:B------:R-:W-:Y:S01]  /*fea0*/  HSET2.LE.AND R22, R22, R233.reuse, PT ;  /* 0x000000e916167233 */ /* 0x100fe20003803000 */
[C---:B--2---:R-:W-:Y:S03]  /*feb0*/  HMMA.16816.F32 R12, R148.reuse, R24, R12 ;  /* 0x00000018940c723c */ /* 0x044fe6000000180c */
[----:B------:R-:W-:Y:S02]  /*fec0*/  LOP3.LUT R156, R20, 0xff, RZ, 0xc0, !PT ;  /* 0x000000ff149c7812 */ /* 0x000fe400078ec0ff */
[----:B------:R-:W-:Y:S02]  /*fed0*/  SHF.R.U32.HI R157, RZ, 0x8, R157 ;  /* 0x00000008ff9d7819 */ /* 0x000fe4000001169d */
[----:B------:R-:W-:Y:S01]  /*fee0*/  PRMT R23, R23, 0x5410, R21 ;  /* 0x0000541017177816 */ /* 0x000fe20000000015 */
[----:B------:R-:W-:Y:S01]  /*fef0*/  HMMA.16816.F32 R144, R148, R26, R144 ;  /* 0x0000001a9490723c */ /* 0x000fe20000001890 */
[----:B------:R-:W-:Y:S01]  /*ff00*/  LDSM.16.MT88.4 R24, [R209+0x11000] ;  /* 0x01100000d118783b */ /* 0x000fe20000004200 */
[----:B------:R-:W2:Y:S02]  /*ff10*/  MUFU.EX2 R173, R173 ;  /* 0x000000ad00ad7308 */ /* 0x000ea40000000800 */
[----:B------:R-:W-:Y:S01]  /*ff20*/  PRMT R21, R156, 0x5410, R157 ;  /* 0x000054109c157816 */ /* 0x000fe2000000009d */
[--C-:B------:R-:W-:Y:S01]  /*ff30*/  HSET2.LE.AND R23, R23, R233.reuse, PT ;  /* 0x000000e917177233 */ /* 0x100fe20003803000 */
[--C-:B------:R-:W-:Y:S01]  /*ff40*/  SHF.R.U32.HI R161, RZ, 0x10, R20.reuse ;  /* 0x00000010ffa17819 */ /* 0x100fe20000011614 */
[----:B------:R-:W-:Y:S01]  /*ff50*/  IMAD.MOV.U32 R151, RZ, RZ, R193 ;  /* 0x000000ffff977224 */ /* 0x000fe200078e00c1 */
[----:B------:R-:W-:Y:S01]  /*ff60*/  SHF.R.U32.HI R20, RZ, 0x18, R20 ;  /* 0x00000018ff147819 */ /* 0x000fe20000011614 */
[----:B------:R-:W3:Y:S03]  /*ff70*/  LDSM.16.MT88.4 R156, [R210+0x11000] ;  /* 0x01100000d29c783b */ /* 0x000ee60000004200 */
[----:B------:R-:W-:Y:S01]  /*ff80*/  LOP3.LUT R161, R161, 0xff, RZ, 0xc0, !PT ;  /* 0x000000ffa1a17812 */ /* 0x000fe200078ec0ff */
[----:B------:R-:W1:Y:S01]  /*ff90*/  MUFU.EX2 R174, R174 ;  /* 0x000000ae00ae7308 */ /* 0x000e620000000800 */
[C---:B----4-:R-:W-:Y:S01]  /*ffa0*/  F2FP.PACK_AB R149, R170.reuse, R169 ;  /* 0x000000a9aa95723e */ /* 0x050fe200000000ff */
[----:B------:R-:W-:Y:S01]  /*ffb0*/  FADD.FTZ R170, R170, R177 ;  /* 0x000000b1aaaa7221 */ /* 0x000fe20000010000 */
[----:B------:R-:W-:Y:S02]  /*ffc0*/  PRMT R161, R161, 0x5410, R20 ;  /* 0x00005410a1a17816 */ /* 0x000fe40000000014 */
[----:B------:R-:W-:Y:S01]  /*ffd0*/  F2FP.PACK_AB R20, R166, R165 ;  /* 0x000000a5a614723e */ /* 0x000fe200000000ff */
[----:B------:R-:W-:Y:S01]  /*ffe0*/  FADD.FTZ R170, R165, R170 ;  /* 0x000000aaa5aa7221 */ /* 0x000fe20000010000 */
[----:B------:R-:W-:Y:S02]  /*fff0*/  F2FP.PACK_AB R148, R172, R171 ;  /* 0x000000abac94723e */ /* 0x000fe400000000ff */
[----:B------:R-:W-:Y:S01]  /*10000*/  LOP3.LUT R22, R22, R20, RZ, 0xc0, !PT ;  /* 0x0000001416167212 */ /* 0x000fe200078ec0ff */
[--C-:B------:R-:W-:Y:S01]  /*10010*/  HSET2.LE.AND R20, R21, R233.reuse, PT ;  /* 0x000000e915147233 */ /* 0x100fe20003803000 */
[----:B------:R-:W-:Y:S01]  /*10020*/  F2FP.PACK_AB R150, R168, R167 ;  /* 0x000000a7a896723e */ /* 0x000fe200000000ff */
[--C-:B------:R-:W-:Y:S01]  /*10030*/  HSET2.LE.AND R21, R161, R233.reuse, PT ;  /* 0x000000e9a1157233 */ /* 0x100fe20003803000 */
[----:B------:R-:W-:Y:S01]  /*10040*/  FADD.FTZ R166, R166, R170 ;  /* 0x000000aaa6a67221 */ /* 0x000fe20000010000 */
[----:B------:R-:W-:Y:S01]  /*10050*/  MUFU.EX2 R161, R34 ;  /* 0x0000002200a17308 */ /* 0x000fe20000000800 */
[----:B------:R-:W-:Y:S02]  /*10060*/  LOP3.LUT R20, R20, R149, RZ, 0xc0, !PT ;  /* 0x0000009514147212 */ /* 0x000fe400078ec0ff */
[----:B------:R-:W-:Y:S01]  /*10070*/  LOP3.LUT R21, R21, R148, RZ, 0xc0, !PT ;  /* 0x0000009415157212 */ /* 0x000fe200078ec0ff */
[----:B--2---:R-:W-:Y:S01]  /*10080*/  FADD.FTZ R166, R173, R166 ;  /* 0x000000a6ada67221 */ /* 0x004fe20000010000 */
[----:B------:R-:W-:Y:S02]  /*10090*/  LOP3.LUT R23, R23, R150, RZ, 0xc0, !PT ;  /* 0x0000009617177212 */ /* 0x000fe400078ec0ff */
[----:B------:R-:W-:Y:S02]  /*100a0*/  MOV R150, R192 ;  /* 0x000000c000967202 */ /* 0x000fe40000000f00 */
[----:B------:R2:W5:Y:S01]  /*100b0*/  LDL.LU.64 R192, [R1+0x8] ;  /* 0x0000080001c07983 */ /* 0x0005620000300a00 */
[----:B-1----:R-:W-:Y:S02]  /*100c0*/  FADD.FTZ R166, R174, R166 ;  /* 0x000000a6aea67221 */ /* 0x002fe40000010000 */
[C---:B------:R-:W-:Y:S07]  /*100d0*/  HMMA.16816.F32 R4, R20.reuse, R152, R4 ;  /* 0x000000981404723c */ /* 0x040fee0000001804 */
[----:B------:R-:W-:Y:S01]  /*100e0*/  MOV R152, R150 ;  /* 0x0000009600987202 */ /* 0x000fe20000000f00 */
[C---:B------:R-:W-:Y:S04]  /*100f0*/  HMMA.16816.F32 R8, R20.reuse, R154, R8 ;  /* 0x0000009a1408723c */ /* 0x040fe80000001808 */
[----:B------:R-:W-:Y:S02]  /*10100*/  MOV R153, R151 ;  /* 0x0000009700997202 */ /* 0x000fe40000000f00 */
[----:B------:R-:W1:Y:S02]  /*10110*/  LDSM.16.MT88.4 R148, [R208+0x11000] ;  /* 0x01100000d094783b */ /* 0x000e640000004200 */
[C---:B---3--:R-:W-:Y:S07]  /*10120*/  HMMA.16816.F32 R36, R20.reuse, R156, R36 ;  /* 0x0000009c1424723c */ /* 0x048fee0000001824 */
[----:B------:R-:W-:Y:S01]  /*10130*/  MOV R156, R152 ;  /* 0x00000098009c7202 */ /* 0x000fe20000000f00 */
[C---:B------:R-:W-:Y:S04]  /*10140*/  HMMA.16816.F32 R40, R20.reuse, R158, R40 ;  /* 0x0000009e1428723c */ /* 0x040fe80000001828 */
[----:B------:R-:W-:Y:S02]  /*10150*/  MOV R157, R153 ;  /* 0x00000099009d7202 */ /* 0x000fe40000000f00 */
[----:B------:R-:W3:Y:S02]  /*10160*/  LDSM.16.MT88.4 R152, [R212+0x13000] ;  /* 0x01300000d498783b */ /* 0x000ee40000004200 */
[C---:B------:R-:W-:Y:S07]  /*10170*/  HMMA.16816.F32 R44, R20.reuse, R24, R44 ;  /* 0x00000018142c723c */ /* 0x040fee000000182c */
[----:B------:R-:W-:Y:S01]  /*10180*/  MOV R24, R156 ;  /* 0x0000009c00187202 */ /* 0x000fe20000000f00 */
[C---:B------:R-:W-:Y:S04]  /*10190*/  HMMA.16816.F32 R48, R20.reuse, R26, R48 ;  /* 0x0000001a1430723c */ /* 0x040fe80000001830 */
[----:B------:R-:W-:Y:S02]  /*101a0*/  MOV R25, R157 ;  /* 0x0000009d00197202 */ /* 0x000fe40000000f00 */
[----:B------:R-:W4:Y:S02]  /*101b0*/  LDSM.16.MT88.4 R156, [R210+0x13000] ;  /* 0x01300000d29c783b */ /* 0x000f240000004200 */
[C---:B-1----:R-:W-:Y:S07]  /*101c0*/  HMMA.16816.F32 R52, R20.reuse, R148, R52 ;  /* 0x000000941434723c */ /* 0x042fee0000001834 */
        /* <DEDUP_REMOVED lines=9> */
[C---:B----4-:R-:W-:Y:S07]  /*10260*/  HMMA.16816.F32 R68, R20.reuse, R156, R68 ;  /* 0x0000009c1444723c */ /* 0x050fee0000001844 */
        /* <DEDUP_REMOVED lines=10> */
[----:B------:R-:W-:Y:S01]  /*10310*/  IMAD.MOV.U32 R148, RZ, RZ, R24 ;  /* 0x000000ffff947224 */ /* 0x000fe200078e0018 */
        /* <DEDUP_REMOVED lines=17> */
[----:B------:R-:W3:Y:S01]  /*10430*/  LDSM.16.MT88.4 R156, [R210+0x17000] ;  /* 0x01700000d29c783b */ /* 0x000ee20000004200 */
[----:B------:R-:W-:Y:S01]  /*10440*/  MOV R28, R24 ;  /* 0x00000018001c7202 */ /* 0x000fe20000000f00 */
[C---:B----4-:R-:W-:Y:S04]  /*10450*/  HMMA.16816.F32 R116, R20.reuse, R148, R116 ;  /* 0x000000941474723c */ /* 0x050fe80000001874 */
[----:B------:R-:W-:Y:S02]  /*10460*/  MOV R29, R25 ;  /* 0x00000019001d7202 */ /* 0x000fe40000000f00 */
[----:B------:R-:W4:Y:S01]  /*10470*/  LDSM.16.MT88.4 R24, [R209+0x17000] ;  /* 0x01700000d118783b */ /* 0x000f220000004200 */
[----:B------:R-:W-:Y:S01]  /*10480*/  MOV R149, R175 ;  /* 0x000000af00957202 */ /* 0x000fe20000000f00 */
[C---:B------:R-:W-:Y:S01]  /*10490*/  HMMA.16816.F32 R120, R20.reuse, R150, R120 ;  /* 0x000000961478723c */ /* 0x040fe20000001878 */
[----:B------:R2:W2:Y:S03]  /*104a0*/  MUFU.EX2 R151, R31 ;  /* 0x0000001f00977308 */ /* 0x0004a60000000800 */
[----:B------:R-:W-:Y:S01]  /*104b0*/  FFMA.FTZ R175, R30, c[0x0][0x23c], -R188 ;  /* 0x00008f001eaf7a23 */ /* 0x000fe200000108bc */
[----:B------:R-:W-:Y:S01]  /*104c0*/  LOP3.LUT R162, R29, UR9, R162, 0x96, !PT ;  /* 0x000000091da27c12 */ /* 0x000fe2000f8e96a2 */
[----:B------:R-:W-:Y:S05]  /*104d0*/  FFMA.FTZ R188, R35, c[0x0][0x23c], -R188 ;  /* 0x00008f0023bc7a23 */ /* 0x000fea00000108bc */
[----:B------:R-:W-:Y:S01]  /*104e0*/  MUFU.EX2 R175, R175 ;  /* 0x000000af00af7308 */ /* 0x000fe20000000800 */
[----:B------:R-:W-:Y:S01]  /*104f0*/  IMAD.WIDE.U32 R162, R162, -0x2daee0ad, RZ ;  /* 0xd2511f53a2a27825 */ /* 0x000fe200078e00ff */
[C---:B-1----:R-:W-:Y:S04]  /*10500*/  HMMA.16816.F32 R124, R20.reuse, R152, R124 ;  /* 0x00000098147c723c */ /* 0x042fe8000000187c */
[----:B------:R-:W-:Y:S02]  /*10510*/  LOP3.LUT R148, R163, UR6, R160, 0x96, !PT ;  /* 0x00000006a3947c12 */ /* 0x000fe4000f8e96a0 */
[--C-:B------:R-:W-:Y:S02]  /*10520*/  SHF.R.U32.HI R150, RZ, 0x10, R162.reuse ;  /* 0x00000010ff967819 */ /* 0x100fe400000116a2 */
[----:B------:R-:W-:Y:S01]  /*10530*/  F2FP.PACK_AB R153, R174, R173 ;  /* 0x000000adae99723e */ /* 0x000fe200000000ff */
[C---:B------:R-:W-:Y:S01]  /*10540*/  HMMA.16816.F32 R128, R20.reuse, R154, R128 ;  /* 0x0000009a1480723c */ /* 0x040fe20000001880 */
[----:B------:R1:W1:Y:S01]  /*10550*/  MUFU.EX2 R155, R32 ;  /* 0x00000020009b7308 */ /* 0x0002620000000800 */
[----:B--2---:R-:W2:Y:S01]  /*10560*/  LDSM.16.MT88.4 R28, [R208+0x17000] ;  /* 0x01700000d01c783b */ /* 0x004ea20000004200 */
[----:B------:R-:W-:Y:S02]  /*10570*/  LOP3.LUT R150, R150, 0xff, RZ, 0xc0, !PT ;  /* 0x000000ff96967812 */ /* 0x000fe400078ec0ff */
[----:B------:R-:W-:Y:S03]  /*10580*/  LOP3.LUT R152, R162, 0xff, RZ, 0xc0, !PT ;  /* 0x000000ffa2987812 */ /* 0x000fe600078ec0ff */
[C---:B---3--:R-:W-:Y:S03]  /*10590*/  HMMA.16816.F32 R132, R20.reuse, R156, R132 ;  /* 0x0000009c1484723c */ /* 0x048fe60000001884 */
[----:B------:R-:W3:Y:S01]  /*105a0*/  MUFU.EX2 R188, R188 ;  /* 0x000000bc00bc7308 */ /* 0x000ee20000000800 */
[----:B------:R-:W-:Y:S04]  /*105b0*/  SHF.R.U32.HI R160, RZ, 0x18, R162 ;  /* 0x00000018ffa07819 */ /* 0x000fe800000116a2 */
[C---:B------:R-:W-:Y:S01]  /*105c0*/  HMMA.16816.F32 R136, R20.reuse, R158, R136 ;  /* 0x0000009e1488723c */ /* 0x040fe20000001888 */
[----:B------:R-:W3:Y:S03]  /*105d0*/  LDSM.16.MT88.4 R156, [R212+0x11800] ;  /* 0x01180000d49c783b */ /* 0x000ee60000004200 */
[----:B------:R-:W-:Y:S04]  /*105e0*/  PRMT R160, R150, 0x5410, R160 ;  /* 0x0000541096a07816 */ /* 0x000fe800000000a0 */
[C---:B----4-:R-:W-:Y:S04]  /*105f0*/  HMMA.16816.F32 R16, R20.reuse, R24, R16 ;  /* 0x000000181410723c */ /* 0x050fe80000001810 */
[----:B-1----:R-:W-:Y:S02]  /*10600*/  LOP3.LUT R32, R162, 0xffff, RZ, 0xc0, !PT ;  /* 0x0000ffffa2207812 */ /* 0x002fe400078ec0ff */
[----:B------:R-:W-:Y:S02]  /*10610*/  MOV R162, R151 ;  /* 0x0000009700a27202 */ /* 0x000fe40000000f00 */
[C---:B------:R-:W-:Y:S04]  /*10620*/  HMMA.16816.F32 R140, R20.reuse, R26, R140 ;  /* 0x0000001a148c723c */ /* 0x040fe8000000188c */
[----:B------:R-:W-:Y:S02]  /*10630*/  SHF.R.U32.HI R32, RZ, 0x8, R32 ;  /* 0x00000008ff207819 */ /* 0x000fe40000011620 */
[----:B------:R-:W-:Y:S02]  /*10640*/  MOV R163, R149 ;  /* 0x0000009500a37202 */ /* 0x000fe40000000f00 */
[----:B------:R-:W-:Y:S02]  /*10650*/  PRMT R152, R152, 0x5410, R32 ;  /* 0x0000541098987816 */ /* 0x000fe40000000020 */
[----:B------:R-:W1:Y:S01]  /*10660*/  LDSM.16.MT88.4 R32, [R210+0x11800] ;  /* 0x01180000d220783b */ /* 0x000e620000004200 */
[C---:B--2---:R-:W-:Y:S03]  /*10670*/  HMMA.16816.F32 R12, R20.reuse, R28, R12 ;  /* 0x0000001c140c723c */ /* 0x044fe6000000180c */
[C---:B------:R-:W-:Y:S01]  /*10680*/  LOP3.LUT R149, R148.reuse, 0xffff, RZ, 0xc0, !PT ;  /* 0x0000ffff94957812 */ /* 0x040fe200078ec0ff */
[--C-:B------:R-:W-:Y:S01]  /*10690*/  HSET2.LE.AND R26, R152, R233.reuse, PT ;  /* 0x000000e9981a7233 */ /* 0x100fe20003803000 */
[--C-:B------:R-:W-:Y:S02]  /*106a0*/  SHF.R.U32.HI R25, RZ, 0x10, R148.reuse ;  /* 0x00000010ff197819 */ /* 0x100fe40000011694 */
[----:B------:R-:W-:Y:S01]  /*106b0*/  SHF.R.U32.HI R149, RZ, 0x8, R149 ;  /* 0x00000008ff957819 */ /* 0x000fe20000011695 */
[----:B------:R-:W-:Y:S04]  /*106c0*/  HMMA.16816.F32 R144, R20, R30, R144 ;  /* 0x0000001e1490723c */ /* 0x000fe80000001890 */
[----:B------:R-:W-:Y:S02]  /*106d0*/  LOP3.LUT R24, R148, 0xff, RZ, 0xc0, !PT ;  /* 0x000000ff94187812 */ /* 0x000fe400078ec0ff */
[----:B------:R-:W-:Y:S01]  /*106e0*/  SHF.R.U32.HI R148, RZ, 0x18, R148 ;  /* 0x00000018ff947819 */ /* 0x000fe20000011694 */
[----:B------:R-:W-:Y:S01]  /*106f0*/  IMAD.MOV.U32 R30, RZ, RZ, R163 ;  /* 0x000000ffff1e7224 */ /* 0x000fe200078e00a3 */
[----:B------:R-:W-:Y:S04]  /*10700*/  LOP3.LUT R25, R25, 0xff, RZ, 0xc0, !PT ;  /* 0x000000ff19197812 */ /* 0x000fe800078ec0ff */
[----:B------:R-:W-:Y:S02]  /*10710*/  PRMT R24, R24, 0x5410, R149 ;  /* 0x0000541018187816 */ /* 0x000fe40000000095 */
[----:B------:R-:W-:Y:S02]  /*10720*/  PRMT R25, R25, 0x5410, R148 ;  /* 0x0000541019197816 */ /* 0x000fe40000000094 */
[----:B------:R-:W-:Y:S01]  /*10730*/  F2FP.PACK_AB R27, R189, R155 ;  /* 0x0000009bbd1b723e */ /* 0x000fe200000000ff */
[--C-:B------:R-:W-:Y:S01]  /*10740*/  HSET2.LE.AND R24, R24, R233.reuse, PT ;  /* 0x000000e918187233 */ /* 0x100fe20003803000 */
[----:B------:R-:W-:Y:S01]  /*10750*/  F2FP.PACK_AB R152, R162, R175 ;  /* 0x000000afa298723e */ /* 0x000fe200000000ff */
[--C-:B------:R-:W-:Y:S01]  /*10760*/  HSET2.LE.AND R25, R25, R233.reuse, PT ;  /* 0x000000e919197233 */ /* 0x100fe20003803000 */
[----:B------:R-:W-:Y:S01]  /*10770*/  LOP3.LUT R26, R26, R27, RZ, 0xc0, !PT ;  /* 0x0000001b1a1a7212 */ /* 0x000fe200078ec0ff */
[----:B------:R-:W-:Y:S01]  /*10780*/  HSET2.LE.AND R27, R160, R233, PT ;  /* 0x000000e9a01b7233 */ /* 0x000fe20003803000 */
[----:B---3--:R-:W-:Y:S01]  /*10790*/  F2FP.PACK_AB R28, R188, R161 ;  /* 0x000000a1bc1c723e */ /* 0x008fe200000000ff */
[----:B------:R-:W2:Y:S01]  /*107a0*/  LDSM.16.MT88.4 R148, [R209+0x11800] ;  /* 0x01180000d194783b */ /* 0x000ea20000004200 */
[----:B------:R-:W-:Y:S02]  /*107b0*/  LOP3.LUT R24, R24, R153, RZ, 0xc0, !PT ;  /* 0x0000009918187212 */ /* 0x000fe400078ec0ff */
[----:B------:R-:W-:Y:S02]  /*107c0*/  LOP3.LUT R25, R25, R152, RZ, 0xc0, !PT ;  /* 0x0000009819197212 */ /* 0x000fe400078ec0ff */
[----:B------:R-:W-:Y:S02]  /*107d0*/  LOP3.LUT R27, R27, R28, RZ, 0xc0, !PT ;  /* 0x0000001c1b1b7212 */ /* 0x000fe400078ec0ff */
[----:B------:R-:W-:Y:S02]  /*107e0*/  MOV R23, R162 ;  /* 0x000000a200177202 */ /* 0x000fe40000000f00 */
[----:B------:R-:W-:Y:S02]  /*107f0*/  MOV R31, R161 ;  /* 0x000000a1001f7202 */ /* 0x000fe40000000f00 */
[----:B------:R-:W-:Y:S01]  /*10800*/  MOV R29, R155 ;  /* 0x0000009b001d7202 */ /* 0x000fe20000000f00 */
[C---:B------:R-:W-:Y:S01]  /*10810*/  HMMA.16816.F32 R160, R24.reuse, R156, R4 ;  /* 0x0000009c18a0723c */ /* 0x040fe20000001804 */
[----:B------:R-:W3:Y:S07]  /*10820*/  LDSM.16.MT88.4 R152, [R208+0x11800] ;  /* 0x01180000d098783b */ /* 0x000eee0000004200 */
[C---:B------:R-:W-:Y:S01]  /*10830*/  HMMA.16816.F32 R156, R24.reuse, R158, R8 ;  /* 0x0000009e189c723c */ /* 0x040fe20000001808 */
[----:B------:R-:W4:Y:S07]  /*10840*/  LDSM.16.MT88.4 R4, [R212+0x13800] ;  /* 0x01380000d404783b */ /* 0x000f2e0000004200 */
[C---:B-1----:R-:W-:Y:S01]  /*10850*/  HMMA.16816.F32 R36, R24.reuse, R32, R36 ;  /* 0x000000201824723c */ /* 0x042fe20000001824 */
[----:B------:R-:W1:Y:S06]  /*10860*/  LDSM.16.MT88.4 R8, [R210+0x13800] ;  /* 0x01380000d208783b */ /* 0x000e6c0000004200 */
[----:B------:R-:W-:Y:S01]  /*10870*/  MOV R32, R23 ;  /* 0x0000001700207202 */ /* 0x000fe20000000f00 */
[C---:B------:R-:W-:Y:S01]  /*10880*/  HMMA.16816.F32 R40, R24.reuse, R34, R40 ;  /* 0x000000221828723c */ /* 0x040fe20000001828 */
[----:B------:R-:W1:Y:S03]  /*10890*/  LDSM.16.MT88.4 R20, [R209+0x13800] ;  /* 0x01380000d114783b */ /* 0x000e660000004200 */
[----:B------:R-:W-:Y:S04]  /*108a0*/  MOV R33, R30 ;  /* 0x0000001e00217202 */ /* 0x000fe80000000f00 */
[C---:B--2---:R-:W-:Y:S07]  /*108b0*/  HMMA.16816.F32 R44, R24.reuse, R148, R44 ;  /* 0x00000094182c723c */ /* 0x044fee000000182c */
[----:B------:R-:W-:Y:S01]  /*108c0*/  MOV R148, R31 ;  /* 0x0000001f00947202 */ /* 0x000fe20000000f00 */
[C---:B------:R-:W-:Y:S04]  /*108d0*/  HMMA.16816.F32 R48, R24.reuse, R150, R48 ;  /* 0x000000961830723c */ /* 0x040fe80000001830 */
[----:B------:R-:W-:Y:S02]  /*108e0*/  MOV R149, R29 ;  /* 0x0000001d00957202 */ /* 0x000fe40000000f00 */
[----:B------:R-:W2:Y:S02]  /*108f0*/  LDSM.16.MT88.4 R28, [R208+0x13800] ;  /* 0x01380000d01c783b */ /* 0x000ea40000004200 */
[C---:B---3--:R-:W-:Y:S07]  /*10900*/  HMMA.16816.F32 R52, R24.reuse, R152, R52 ;  /* 0x000000981834723c */ /* 0x048fee0000001834 */
[----:B------:R-:W-:Y:S01]  /*10910*/  MOV R152, R32 ;  /* 0x0000002000987202 */ /* 0x000fe20000000f00 */
[C---:B------:R-:W-:Y:S04]  /*10920*/  HMMA.16816.F32 R56, R24.reuse, R154, R56 ;  /* 0x0000009a1838723c */ /* 0x040fe80000001838 */
[----:B------:R-:W-:Y:S02]  /*10930*/  MOV R153, R33 ;  /* 0x0000002100997202 */ /* 0x000fe40000000f00 */
[----:B------:R-:W3:Y:S01]  /*10940*/  LDSM.16.MT88.4 R32, [R212+0x15800] ;  /* 0x01580000d420783b */ /* 0x000ee20000004200 */
[----:B------:R-:W-:Y:S01]  /*10950*/  MOV R154, R148 ;  /* 0x00000094009a7202 */ /* 0x000fe20000000f00 */
[C---:B----4-:R-:W-:Y:S04]  /*10960*/  HMMA.16816.F32 R60, R24.reuse, R4, R60 ;  /* 0x00000004183c723c */ /* 0x050fe8000000183c */
[----:B------:R-:W-:Y:S01]  /*10970*/  MOV R155, R149 ;  /* 0x00000095009b7202 */ /* 0x000fe20000000f00 */
[----:B------:R-:W-:Y:S01]  /*10980*/  FADD.FTZ R0, R153, R0 ;  /* 0x0000000099007221 */ /* 0x000fe20000010000 */
[----:B------:R-:W-:Y:S02]  /*10990*/  LDSM.16.MT88.4 R148, [R212+0x17800] ;  /* 0x01780000d494783b */ /* 0x000fe40000004200 */
[C---:B------:R-:W-:Y:S04]  /*109a0*/  HMMA.16816.F32 R64, R24.reuse, R6, R64 ;  /* 0x000000061840723c */ /* 0x040fe80000001840 */
[----:B------:R-:W-:Y:S02]  /*109b0*/  FADD.FTZ R0, R178, R0 ;  /* 0x00000000b2007221 */ /* 0x000fe40000010000 */
[----:B------:R-:W4:Y:S02]  /*109c0*/  LDSM.16.MT88.4 R4, [R210+0x15800] ;  /* 0x01580000d204783b */ /* 0x000f240000004200 */
[C---:B-1----:R-:W-:Y:S04]  /*109d0*/  HMMA.16816.F32 R68, R24.reuse, R8, R68 ;  /* 0x000000081844723c */ /* 0x042fe80000001844 */
[----:B------:R-:W-:Y:S01]  /*109e0*/  FADD.FTZ R179, R179, R0 ;  /* 0x00000000b3b37221 */ /* 0x000fe20000010000 */
[----:B------:R-:W-:Y:S03]  /*109f0*/  MOV R0, R3 ;  /* 0x0000000300007202 */ /* 0x000fe60000000f00 */
[C---:B------:R-:W-:Y:S01]  /*10a00*/  HMMA.16816.F32 R72, R24.reuse, R10, R72 ;  /* 0x0000000a1848723c */ /* 0x040fe20000001848 */
[----:B------:R-:W1:Y:S03]  /*10a10*/  LDSM.16.MT88.4 R8, [R209+0x15800] ;  /* 0x01580000d108783b */ /* 0x000e660000004200 */
[----:B------:R-:W-:Y:S04]  /*10a20*/  FADD.FTZ R179, R171, R179 ;  /* 0x000000b3abb37221 */ /* 0x000fe80000010000 */
[C---:B------:R-:W-:Y:S04]  /*10a30*/  HMMA.16816.F32 R76, R24.reuse, R20, R76 ;  /* 0x00000014184c723c */ /* 0x040fe8000000184c */
[----:B------:R-:W-:Y:S04]  /*10a40*/  FADD.FTZ R172, R172, R179 ;  /* 0x000000b3acac7221 */ /* 0x000fe80000010000 */
[C---:B------:R-:W-:Y:S01]  /*10a50*/  HMMA.16816.F32 R80, R24.reuse, R22, R80 ;  /* 0x000000161850723c */ /* 0x040fe20000001850 */
[----:B------:R-:W1:Y:S03]  /*10a60*/  LDSM.16.MT88.4 R20, [R208+0x15800] ;  /* 0x01580000d014783b */ /* 0x000e660000004200 */
[----:B------:R-:W-:Y:S04]  /*10a70*/  FADD.FTZ R172, R167, R172 ;  /* 0x000000aca7ac7221 */ /* 0x000fe80000010000 */
[C---:B--2---:R-:W-:Y:S04]  /*10a80*/  HMMA.16816.F32 R84, R24.reuse, R28, R84 ;  /* 0x0000001c1854723c */ /* 0x044fe80000001854 */
[----:B------:R-:W-:Y:S04]  /*10a90*/  FADD.FTZ R168, R168, R172 ;  /* 0x000000aca8a87221 */ /* 0x000fe80000010000 */
[C---:B------:R-:W-:Y:S01]  /*10aa0*/  HMMA.16816.F32 R88, R24.reuse, R30, R88 ;  /* 0x0000001e1858723c */ /* 0x040fe20000001858 */
[----:B------:R-:W2:Y:S03]  /*10ab0*/  LDSM.16.MT88.4 R28, [R210+0x17800] ;  /* 0x01780000d21c783b */ /* 0x000ea60000004200 */
[----:B------:R-:W-:Y:S04]  /*10ac0*/  FADD.FTZ R168, R175, R168 ;  /* 0x000000a8afa87221 */ /* 0x000fe80000010000 */
[C---:B---3--:R-:W-:Y:S08]  /*10ad0*/  HMMA.16816.F32 R92, R24.reuse, R32, R92 ;  /* 0x00000020185c723c */ /* 0x048ff0000000185c */
[C---:B------:R-:W-:Y:S01]  /*10ae0*/  HMMA.16816.F32 R96, R24.reuse, R34, R96 ;  /* 0x000000221860723c */ /* 0x040fe20000001860 */
[----:B------:R-:W3:Y:S07]  /*10af0*/  LDSM.16.MT88.4 R32, [R209+0x17800] ;  /* 0x01780000d120783b */ /* 0x000eee0000004200 */
[C---:B----4-:R-:W-:Y:S08]  /*10b00*/  HMMA.16816.F32 R100, R24.reuse, R4, R100 ;  /* 0x000000041864723c */ /* 0x050ff00000001864 */
[C---:B------:R-:W-:Y:S01]  /*10b10*/  HMMA.16816.F32 R104, R24.reuse, R6, R104 ;  /* 0x000000061868723c */ /* 0x040fe20000001868 */
[----:B------:R-:W4:Y:S07]  /*10b20*/  LDSM.16.MT88.4 R4, [R208+0x17800] ;  /* 0x01780000d004783b */ /* 0x000f2e0000004200 */
[C---:B-1----:R-:W-:Y:S07]  /*10b30*/  HMMA.16816.F32 R108, R24.reuse, R8, R108 ;  /* 0x00000008186c723c */ /* 0x042fee000000186c */
[----:B------:R-:W-:Y:S01]  /*10b40*/  MOV R9, R154 ;  /* 0x0000009a00097202 */ /* 0x000fe20000000f00 */
[C---:B------:R-:W-:Y:S04]  /*10b50*/  HMMA.16816.F32 R112, R24.reuse, R10, R112 ;  /* 0x0000000a1870723c */ /* 0x040fe80000001870 */
[----:B------:R-:W-:Y:S03]  /*10b60*/  MOV R8, R155 ;  /* 0x0000009b00087202 */ /* 0x000fe60000000f00 */
[----:B------:R-:W-:Y:S01]  /*10b70*/  MOV R11, R152 ;  /* 0x00000098000b7202 */ /* 0x000fe20000000f00 */
[C---:B------:R-:W-:Y:S04]  /*10b80*/  HMMA.16816.F32 R116, R24.reuse, R20, R116 ;  /* 0x000000141874723c */ /* 0x040fe80000001874 */
[----:B------:R-:W-:Y:S02]  /*10b90*/  FADD.FTZ R168, R11, R168 ;  /* 0x000000a80ba87221 */ /* 0x000fe40000010000 */
[----:B------:R-:W-:Y:S02]  /*10ba0*/  FADD.FTZ R166, R8, R166 ;  /* 0x000000a608a67221 */ /* 0x000fe40000010000 */
[C---:B------:R-:W-:Y:S04]  /*10bb0*/  HMMA.16816.F32 R120, R24.reuse, R22, R120 ;  /* 0x000000161878723c */ /* 0x040fe80000001878 */
[----:B------:R-:W-:Y:S02]  /*10bc0*/  FADD.FTZ R168, R9, R168 ;  /* 0x000000a809a87221 */ /* 0x000fe40000010000 */
[----:B------:R-:W-:Y:S02]  /*10bd0*/  FADD.FTZ R235, R189, R166 ;  /* 0x000000a6bdeb7221 */ /* 0x000fe40000010000 */
[C---:B------:R-:W-:Y:S04]  /*10be0*/  HMMA.16816.F32 R124, R24.reuse, R148, R124 ;  /* 0x00000094187c723c */ /* 0x040fe8000000187c */
[----:B------:R-:W-:Y:S04]  /*10bf0*/  FADD.FTZ R234, R188, R168 ;  /* 0x000000a8bcea7221 */ /* 0x000fe80000010000 */
[C---:B------:R-:W-:Y:S08]  /*10c00*/  HMMA.16816.F32 R128, R24.reuse, R150, R128 ;  /* 0x000000961880723c */ /* 0x040ff00000001880 */
[C---:B--2---:R-:W-:Y:S08]  /*10c10*/  HMMA.16816.F32 R132, R24.reuse, R28, R132 ;  /* 0x0000001c1884723c */ /* 0x044ff00000001884 */
[C---:B------:R-:W-:Y:S08]  /*10c20*/  HMMA.16816.F32 R136, R24.reuse, R30, R136 ;  /* 0x0000001e1888723c */ /* 0x040ff00000001888 */
[C---:B---3--:R-:W-:Y:S08]  /*10c30*/  HMMA.16816.F32 R152, R24.reuse, R32, R16 ;  /* 0x000000201898723c */ /* 0x048ff00000001810 */
[C---:B------:R-:W-:Y:S08]  /*10c40*/  HMMA.16816.F32 R140, R24.reuse, R34, R140 ;  /* 0x00000022188c723c */ /* 0x040ff0000000188c */
[C---:B----4-:R-:W-:Y:S08]  /*10c50*/  HMMA.16816.F32 R148, R24.reuse, R4, R12 ;  /* 0x000000041894723c */ /* 0x050ff0000000180c */
[----:B------:R-:W-:Y:S01]  /*10c60*/  HMMA.16816.F32 R144, R24, R6, R144 ;  /* 0x000000061890723c */ /* 0x000fe20000001890 */
[----:B-----5:R-:W-:-:S07]  /*10c70*/  @P0 BRA `(.L_x_321) ;  /* 0xffffbb9000000947 */ /* 0x020fce000383ffff */
.L_x_320:
[----:B------:R-:W1:Y:S01]  /*10c80*/  SHFL.BFLY PT, R2, R235, 0x2, 0x1f ;  /* 0x0c401f00eb027f89 */ /* 0x000e6200000e0000 */
[----:B------:R-:W-:Y:S01]  /*10c90*/  MOV R9, 0x3f800000 ;  /* 0x3f80000000097802 */ /* 0x000fe20000000f00 */
[----:B------:R-:W2:Y:S01]  /*10ca0*/  S2UR UR6, SR_CTAID.Y ;  /* 0x00000000000679c3 */ /* 0x000ea20000002600 */
[----:B------:R-:W-:Y:S01]  /*10cb0*/  MOV R10, 0x3f800000 ;  /* 0x3f800000000a7802 */ /* 0x000fe20000000f00 */
[----:B------:R-:W3:Y:S01]  /*10cc0*/  SHFL.BFLY PT, R0, R234, 0x2, 0x1f ;  /* 0x0c401f00ea007f89 */ /* 0x000ee200000e0000 */
[----:B------:R-:W-:Y:S01]  /*10cd0*/  MOV R13, 0x40 ;  /* 0x00000040000d7802 */ /* 0x000fe20000000f00 */
[----:B------:R-:W-:Y:S01]  /*10ce0*/  UISETP.NE.AND UP0, UPT, UR22, -0x1, UPT ;  /* 0xffffffff1600788c */ /* 0x000fe2000bf05270 */
[----:B------:R-:W-:Y:S01]  /*10cf0*/  BSSY B0, `(.L_x_324) ;  /* 0x0000192000007945 */ /* 0x000fe20003800000 */
[----:B------:R-:W-:-:S02]  /*10d00*/  ULDC.64 UR4, c[0x0][0x1e8] ;  /* 0x00007a0000047ab9 */ /* 0x000fc40000000a00 */
[----:B------:R-:W-:Y:S01]  /*10d10*/  ULDC.U8 UR9, c[0x0][0x328] ;  /* 0x0000ca0000097ab9 */ /* 0x000fe20000000000 */
[----:B------:R-:W4:Y:S01]  /*10d20*/  S2UR UR10, SR_CTAID.Z ;  /* 0x00000000000a79c3 */ /* 0x000f220000002700 */
[----:B------:R-:W-:Y:S02]  /*10d30*/  UISETP.NE.AND UP3, UPT, UR9, URZ, UPT ;  /* 0x0000003f0900728c */ /* 0x000fe4000bf65270 */
[----:B------:R-:W-:-:S03]  /*10d40*/  ULDC UR8, c[0x0][0x214] ;  /* 0x0000850000087ab9 */ /* 0x000fc60000000800 */
[----:B------:R-:W-:-:S04]  /*10d50*/  @UP0 UIMAD.WIDE.U32 UR14, UR22, UR4, URZ ;  /* 0x00000004160e02a5 */ /* 0x000fc8000f8e003f */
[----:B------:R-:W-:Y:S01]  /*10d60*/  @UP0 UIMAD UR7, UR22, UR5, UR15 ;  /* 0x00000005160702a4 */ /* 0x000fe2000f8e020f */
[----:B-1----:R-:W-:Y:S02]  /*10d70*/  FADD.FTZ R235, R2, R235 ;  /* 0x000000eb02eb7221 */ /* 0x002fe40000010000 */
[----:B------:R-:W-:Y:S01]  /*10d80*/  ULDC.64 UR4, c[0x0][0x1e0] ;  /* 0x0000780000047ab9 */ /* 0x000fe20000000a00 */
[----:B------:R-:W1:Y:S01]  /*10d90*/  S2R R2, SR_TID.X ;  /* 0x0000000000027919 */ /* 0x000e620000002100 */
[----:B--2---:R-:W-:Y:S01]  /*10da0*/  @!UP0 USHF.R.S32.HI UR12, URZ, 0x1f, UR6 ;  /* 0x0000001f3f0c8899 */ /* 0x004fe20008011406 */
[----:B---3--:R-:W-:Y:S01]  /*10db0*/  FADD.FTZ R234, R0, R234 ;  /* 0x000000ea00ea7221 */ /* 0x008fe20000010000 */
[----:B------:R-:W-:Y:S01]  /*10dc0*/  @!UP0 UIMAD.WIDE.U32 UR18, UR6, UR4, URZ ;  /* 0x00000004061282a5 */ /* 0x000fe2000f8e003f */
[----:B------:R-:W2:Y:S01]  /*10dd0*/  SHFL.BFLY PT, R5, R235, 0x1, 0x1f ;  /* 0x0c201f00eb057f89 */ /* 0x000ea200000e0000 */
[----:B------:R-:W-:-:S03]  /*10de0*/  @!UP0 UIMAD UR12, UR12, UR4, URZ ;  /* 0x000000040c0c82a4 */ /* 0x000fc6000f8e023f */
[----:B------:R-:W3:Y:S01]  /*10df0*/  SHFL.BFLY PT, R4, R234, 0x1, 0x1f ;  /* 0x0c201f00ea047f89 */ /* 0x000ee200000e0000 */
[----:B------:R-:W-:Y:S02]  /*10e00*/  ULDC.U8 UR4, c[0x0][0x329] ;  /* 0x0000ca4000047ab9 */ /* 0x000fe40000000000 */
[----:B------:R-:W-:Y:S02]  /*10e10*/  UISETP.NE.AND UP2, UPT, UR4, URZ, UPT ;  /* 0x0000003f0400728c */ /* 0x000fe4000bf45270 */
[----:B------:R-:W-:Y:S02]  /*10e20*/  UISETP.EQ.AND UP3, UPT, UR4, URZ, UP3 ;  /* 0x0000003f0400728c */ /* 0x000fe40009f62270 */
[----:B------:R-:W-:Y:S02]  /*10e30*/  @!UP0 UIMAD UR12, UR6, UR5, UR12 ;  /* 0x00000005060c82a4 */ /* 0x000fe4000f8e020c */
[----:B------:R-:W-:Y:S02]  /*10e40*/  ULDC UR4, c[0x0][0x1c0] ;  /* 0x0000700000047ab9 */ /* 0x000fe40000000800 */
[----:B------:R-:W-:-:S02]  /*10e50*/  ULDC UR5, c[0x0][0x234] ;  /* 0x00008d0000057ab9 */ /* 0x000fc40000000800 */
[----:B------:R-:W-:Y:S02]  /*10e60*/  @!UP0 UIADD3 UR7, UR19, UR12, URZ ;  /* 0x0000000c13078290 */ /* 0x000fe4000fffe03f */
[----:B------:R-:W-:Y:S01]  /*10e70*/  @!UP2 UISETP.NE.AND UP1, UPT, UR9, URZ, UPT ;  /* 0x0000003f0900a28c */ /* 0x000fe2000bf25270 */
[----:B-1----:R-:W-:Y:S01]  /*10e80*/  SHF.R.S32.HI R0, RZ, 0x1f, R2 ;  /* 0x0000001fff007819 */ /* 0x002fe20000011402 */
[----:B------:R-:W1:Y:S01]  /*10e90*/  S2UR UR9, SR_CTAID.X ;  /* 0x00000000000979c3 */ /* 0x000e620000002500 */
[----:B------:R-:W-:Y:S01]  /*10ea0*/  @UP2 ULDC UR11, c[0x0][0x210] ;  /* 0x00008400000b2ab9 */ /* 0x000fe20000000800 */
[----:B--2---:R-:W-:Y:S01]  /*10eb0*/  FADD.FTZ R5, R235, R5 ;  /* 0x00000005eb057221 */ /* 0x004fe20000010000 */
[----:B------:R-:W-:Y:S01]  /*10ec0*/  LEA.HI R8, R0, R2, RZ, 0x2 ;  /* 0x0000000200087211 */ /* 0x000fe200078f10ff */
[----:B------:R-:W-:Y:S01]  /*10ed0*/  @UP2 UIMAD UR11, UR11, UR8, URZ ;  /* 0x000000080b0b22a4 */ /* 0x000fe2000f8e023f */
[----:B---3--:R-:W-:Y:S02]  /*10ee0*/  FADD.FTZ R4, R234, R4 ;  /* 0x00000004ea047221 */ /* 0x008fe40000010000 */
[----:B------:R-:W-:Y:S01]  /*10ef0*/  FSETP.NE.FTZ.AND P4, PT, R5, RZ, PT ;  /* 0x000000ff0500720b */ /* 0x000fe20003f95000 */
[----:B------:R-:W-:Y:S01]  /*10f00*/  @!UP2 USEL UR11, UR8, UR5, !UP1 ;  /* 0x00000005080ba287 */ /* 0x000fe2000c800000 */
[----:B------:R-:W-:Y:S01]  /*10f10*/  SHF.R.S32.HI R7, RZ, 0x2, R8 ;  /* 0x00000002ff077819 */ /* 0x000fe20000011408 */
[----:B------:R-:W-:Y:S01]  /*10f20*/  @UP2 UMOV UR13, 0x1 ;  /* 0x00000001000d2882 */ /* 0x000fe20000000000 */
[----:B------:R-:W-:Y:S01]  /*10f30*/  FSETP.NE.FTZ.AND P3, PT, R4, RZ, PT ;  /* 0x000000ff0400720b */ /* 0x000fe20003f75000 */
[----:B------:R-:W-:Y:S01]  /*10f40*/  @!UP2 UIMAD UR13, UR11, UR4, URZ ;  /* 0x000000040b0da2a4 */ /* 0x000fe2000f8e023f */
[----:B------:R-:W-:Y:S01]  /*10f50*/  SHF.R.S32.HI R6, RZ, 0x1f, R8 ;  /* 0x0000001fff067819 */ /* 0x000fe20000011408 */
[----:B------:R-:W-:Y:S01]  /*10f60*/  @UP3 UIMAD UR16, UR6, UR8, URZ ;  /* 0x00000008061032a4 */ /* 0x000fe2000f8e023f */
[----:B------:R-:W-:Y:S01]  /*10f70*/  LOP3.LUT R8, R8, 0x3ffffffc, RZ, 0xc0, !PT ;  /* 0x3ffffffc08087812 */ /* 0x000fe200078ec0ff */
[----:B------:R-:W-:Y:S01]  /*10f80*/  @UP2 ULDC UR15, c[0x0][0x210] ;  /* 0x00008400000f2ab9 */ /* 0x000fe20000000800 */
[----:B------:R-:W-:Y:S01]  /*10f90*/  LEA.HI R6, R6, R7, RZ, 0x3 ;  /* 0x0000000706067211 */ /* 0x000fe200078f18ff */
[----:B------:R-:W-:Y:S01]  /*10fa0*/  UIMAD UR4, UR6, UR13, URZ ;  /* 0x0000000d060472a4 */ /* 0x000fe2000f8e023f */
[----:B------:R-:W-:Y:S01]  /*10fb0*/  IADD3 R8, -R8, R2, RZ ;  /* 0x0000000208087210 */ /* 0x000fe20007ffe1ff */
[----:B------:R-:W2:Y:S01]  /*10fc0*/  @P4 MUFU.RCP R9, R5 ;  /* 0x0000000500094308 */ /* 0x000ea20000001000 */
[----:B------:R-:W-:Y:S01]  /*10fd0*/  LOP3.LUT R6, R6, 0xfffffff8, RZ, 0xc0, !PT ;  /* 0xfffffff806067812 */ /* 0x000fe200078ec0ff */
[----:B------:R-:W-:-:S02]  /*10fe0*/  @!UP2 UMOV UR15, 0x1 ;  /* 0x00000001000fa882 */ /* 0x000fc40000000000 */
[----:B------:R-:W-:Y:S01]  /*10ff0*/  @UP3 USEL UR16, UR16, UR22, !UP0 ;  /* 0x0000001610103287 */ /* 0x000fe2000c000000 */
[----:B------:R-:W-:Y:S01]  /*11000*/  IADD3 R6, R7, -R6, RZ ;  /* 0x8000000607067210 */ /* 0x000fe20007ffe0ff */
[----:B-1----:R-:W-:Y:S01]  /*11010*/  UIMAD UR5, UR9, UR15, URZ ;  /* 0x0000000f090572a4 */ /* 0x002fe2000f8e023f */
[----:B------:R-:W-:Y:S01]  /*11020*/  LEA.HI R7, R0, R2, RZ, 0x5 ;  /* 0x0000000200077211 */ /* 0x000fe200078f28ff */
[----:B------:R-:W1:Y:S01]  /*11030*/  @P3 MUFU.RCP R10, R4 ;  /* 0x00000004000a3308 */ /* 0x000e620000001000 */
[C---:B------:R-:W-:Y:S01]  /*11040*/  SHF.L.U32 R12, R6.reuse, 0x6, RZ ;  /* 0x00000006060c7819 */ /* 0x040fe200000006ff */
[----:B------:R-:W-:Y:S01]  /*11050*/  USEL UR4, UR4, URZ, !UP3 ;  /* 0x0000003f04047287 */ /* 0x000fe2000d800000 */
[----:B------:R-:W-:Y:S01]  /*11060*/  R2P PR, R6, 0x6 ;  /* 0x0000000606007804 */ /* 0x000fe20000000000 */
[----:B------:R-:W-:Y:S01]  /*11070*/  USHF.L.U32 UR5, UR5, 0x6, URZ ;  /* 0x0000000605057899 */ /* 0x000fe2000800063f */
[----:B------:R-:W-:Y:S01]  /*11080*/  SHF.R.S32.HI R11, RZ, 0x5, R7 ;  /* 0x00000005ff0b7819 */ /* 0x000fe20000011407 */
[----:B----4-:R-:W-:Y:S01]  /*11090*/  UIMAD UR11, UR10, UR11, UR4 ;  /* 0x0000000b0a0b72a4 */ /* 0x010fe2000f8e0204 */
[----:B------:R-:W-:Y:S01]  /*110a0*/  LOP3.LUT R12, R12, 0x1c0, RZ, 0xc0, !PT ;  /* 0x000001c00c0c7812 */ /* 0x000fe200078ec0ff */
[----:B--2---:R-:W-:Y:S01]  /*110b0*/  FMUL.FTZ R9, R9, c[0x0][0x2dc] ;  /* 0x0000b70009097a20 */ /* 0x004fe20000410000 */
[----:B------:R-:W-:Y:S01]  /*110c0*/  LOP3.LUT R6, R6, 0x1, RZ, 0xc0, !PT ;  /* 0x0000000106067812 */ /* 0x000fe200078ec0ff */
[----:B------:R-:W2:Y:S01]  /*110d0*/  @P4 MUFU.LG2 R5, R5 ;  /* 0x0000000500054308 */ /* 0x000ea20000000c00 */
[----:B------:R-:W-:Y:S01]  /*110e0*/  LEA R8, R11, R8, 0x9 ;  /* 0x000000080b087211 */ /* 0x000fe200078e48ff */
[C---:B------:R-:W-:Y:S01]  /*110f0*/  FMUL.FTZ R160, R9.reuse, R160 ;  /* 0x000000a009a07220 */ /* 0x040fe20000410000 */
[----:B------:R-:W-:Y:S01]  /*11100*/  LEA.HI R12, R12, R12, RZ, 0x1d ;  /* 0x0000000c0c0c7211 */ /* 0x000fe200078fe8ff */
[C---:B------:R-:W-:Y:S01]  /*11110*/  FMUL.FTZ R161, R9.reuse, R161 ;  /* 0x000000a109a17220 */ /* 0x040fe20000410000 */
[----:B------:R-:W-:Y:S01]  /*11120*/  ISETP.NE.U32.AND P0, PT, R6, 0x1, PT ;  /* 0x000000010600780c */ /* 0x000fe20003f05070 */
[----:B-1----:R-:W-:Y:S01]  /*11130*/  FMUL.FTZ R10, R10, c[0x0][0x2dc] ;  /* 0x0000b7000a0a7a20 */ /* 0x002fe20000410000 */
[----:B------:R-:W-:Y:S01]  /*11140*/  LEA R8, R8, R12, 0x1 ;  /* 0x0000000c08087211 */ /* 0x000fe200078e08ff */
[C---:B------:R-:W-:Y:S01]  /*11150*/  FMUL.FTZ R156, R9.reuse, R156 ;  /* 0x0000009c099c7220 */ /* 0x040fe20000410000 */
[----:B------:R-:W-:Y:S01]  /*11160*/  MOV R6, 0x20 ;  /* 0x0000002000067802 */ /* 0x000fe20000000f00 */
[----:B------:R-:W-:Y:S01]  /*11170*/  FMUL.FTZ R162, R10, R162 ;  /* 0x000000a20aa27220 */ /* 0x000fe20000410000 */
[----:B------:R-:W-:Y:S01]  /*11180*/  SHF.L.U32 R8, R8, 0x1, RZ ;  /* 0x0000000108087819 */ /* 0x000fe200000006ff */
[----:B------:R-:W-:Y:S01]  /*11190*/  FMUL.FTZ R163, R10, R163 ;  /* 0x000000a30aa37220 */ /* 0x000fe20000410000 */
[----:B------:R-:W-:Y:S01]  /*111a0*/  SEL R6, R6, 0xffffffe0, !P1 ;  /* 0xffffffe006067807 */ /* 0x000fe20004800000 */
[----:B------:R-:W-:Y:S01]  /*111b0*/  FMUL.FTZ R157, R9, R157 ;  /* 0x0000009d099d7220 */ /* 0x000fe20000410000 */
[----:B------:R-:W-:Y:S01]  /*111c0*/  IADD3 R12, R8, -0x10, RZ ;  /* 0xfffffff0080c7810 */ /* 0x000fe20007ffe0ff */
[C---:B------:R-:W-:Y:S01]  /*111d0*/  FMUL.FTZ R158, R10.reuse, R158 ;  /* 0x0000009e0a9e7220 */ /* 0x040fe20000410000 */
[----:B------:R-:W-:Y:S01]  /*111e0*/  F2FP.PACK_AB R160, R161, R160 ;  /* 0x000000a0a1a0723e */ /* 0x000fe200000000ff */
[----:B------:R-:W-:Y:S01]  /*111f0*/  FMUL.FTZ R159, R10, R159 ;  /* 0x0000009f0a9f7220 */ /* 0x000fe20000410000 */
[----:B------:R-:W-:Y:S01]  /*11200*/  @P0 IADD3 R12, R8, 0x10, RZ ;  /* 0x00000010080c0810 */ /* 0x000fe20007ffe0ff */
[----:B------:R-:W-:Y:S01]  /*11210*/  FMUL.FTZ R36, R9, R36 ;  /* 0x0000002409247220 */ /* 0x000fe20000410000 */
[----:B------:R-:W-:Y:S01]  /*11220*/  F2FP.PACK_AB R162, R163, R162 ;  /* 0x000000a2a3a2723e */ /* 0x000fe200000000ff */
[----:B------:R-:W-:Y:S01]  /*11230*/  FMUL.FTZ R37, R9, R37 ;  /* 0x0000002509257220 */ /* 0x000fe20000410000 */
[----:B------:R-:W-:Y:S01]  /*11240*/  SEL R13, R13, 0xffffffc0, !P2 ;  /* 0xffffffc00d0d7807 */ /* 0x000fe20005000000 */
[C---:B------:R-:W-:Y:S01]  /*11250*/  FMUL.FTZ R38, R10.reuse, R38 ;  /* 0x000000260a267220 */ /* 0x040fe20000410000 */
[----:B------:R-:W-:Y:S01]  /*11260*/  F2FP.PACK_AB R156, R157, R156 ;  /* 0x0000009c9d9c723e */ /* 0x000fe200000000ff */
[C---:B------:R-:W-:Y:S01]  /*11270*/  FMUL.FTZ R39, R10.reuse, R39 ;  /* 0x000000270a277220 */ /* 0x040fe20000410000 */
[----:B------:R-:W-:Y:S01]  /*11280*/  F2FP.PACK_AB R158, R159, R158 ;  /* 0x0000009e9f9e723e */ /* 0x000fe200000000ff */
[----:B------:R-:W-:Y:S01]  /*11290*/  FMUL.FTZ R40, R9, R40 ;  /* 0x0000002809287220 */ /* 0x000fe20000410000 */
[----:B------:R-:W-:Y:S01]  /*112a0*/  F2FP.PACK_AB R36, R37, R36 ;  /* 0x000000242524723e */ /* 0x000fe200000000ff */
[----:B------:R-:W-:Y:S01]  /*112b0*/  FMUL.FTZ R41, R9, R41 ;  /* 0x0000002909297220 */ /* 0x000fe20000410000 */
[----:B------:R-:W-:Y:S01]  /*112c0*/  F2FP.PACK_AB R38, R39, R38 ;  /* 0x000000262726723e */ /* 0x000fe200000000ff */
[----:B------:R-:W-:Y:S01]  /*112d0*/  FMUL.FTZ R42, R10, R42 ;  /* 0x0000002a0a2a7220 */ /* 0x000fe20000410000 */
[----:B------:R-:W-:Y:S01]  /*112e0*/  IADD3 R14, R8, R6, RZ ;  /* 0x00000006080e7210 */ /* 0x000fe20007ffe0ff */
[----:B------:R-:W-:Y:S01]  /*112f0*/  FMUL.FTZ R43, R10, R43 ;  /* 0x0000002b0a2b7220 */ /* 0x000fe20000410000 */
[----:B------:R-:W-:Y:S01]  /*11300*/  F2FP.PACK_AB R40, R41, R40 ;  /* 0x000000282928723e */ /* 0x000fe200000000ff */
[C---:B------:R-:W-:Y:S01]  /*11310*/  FMUL.FTZ R44, R9.reuse, R44 ;  /* 0x0000002c092c7220 */ /* 0x040fe20000410000 */
[----:B------:R-:W-:Y:S01]  /*11320*/  IADD3 R15, R6, R12, RZ ;  /* 0x0000000c060f7210 */ /* 0x000fe20007ffe0ff */
[----:B------:R-:W-:Y:S01]  /*11330*/  FMUL.FTZ R45, R9, R45 ;  /* 0x0000002d092d7220 */ /* 0x000fe20000410000 */
[----:B------:R-:W-:Y:S01]  /*11340*/  F2FP.PACK_AB R42, R43, R42 ;  /* 0x0000002a2b2a723e */ /* 0x000fe200000000ff */
[----:B------:R-:W-:Y:S01]  /*11350*/  FMUL.FTZ R46, R10, R46 ;  /* 0x0000002e0a2e7220 */ /* 0x000fe20000410000 */
[----:B------:R-:W-:Y:S01]  /*11360*/  IADD3 R16, R8, R13, RZ ;  /* 0x0000000d08107210 */ /* 0x000fe20007ffe0ff */
[C---:B------:R-:W-:Y:S01]  /*11370*/  FMUL.FTZ R47, R10.reuse, R47 ;  /* 0x0000002f0a2f7220 */ /* 0x040fe20000410000 */
[----:B------:R-:W-:Y:S01]  /*11380*/  F2FP.PACK_AB R44, R45, R44 ;  /* 0x0000002c2d2c723e */ /* 0x000fe200000000ff */
[C---:B------:R-:W-:Y:S01]  /*11390*/  FMUL.FTZ R48, R9.reuse, R48 ;  /* 0x0000003009307220 */ /* 0x040fe20000410000 */
[----:B------:R-:W-:Y:S01]  /*113a0*/  STS [R8], R160 ;  /* 0x000000a008007388 */ /* 0x000fe20000000800 */
[----:B------:R-:W-:Y:S01]  /*113b0*/  FMUL.FTZ R49, R9, R49 ;  /* 0x0000003109317220 */ /* 0x000fe20000410000 */
[----:B------:R-:W-:Y:S01]  /*113c0*/  F2FP.PACK_AB R46, R47, R46 ;  /* 0x0000002e2f2e723e */ /* 0x000fe200000000ff */
[C---:B------:R-:W-:Y:S01]  /*113d0*/  FMUL.FTZ R50, R10.reuse, R50 ;  /* 0x000000320a327220 */ /* 0x040fe20000410000 */
[----:B------:R-:W-:Y:S01]  /*113e0*/  STS [R8+0x400], R162 ;  /* 0x000400a208007388 */ /* 0x000fe20000000800 */
[C---:B------:R-:W-:Y:S01]  /*113f0*/  FMUL.FTZ R51, R10.reuse, R51 ;  /* 0x000000330a337220 */ /* 0x040fe20000410000 */
[----:B------:R-:W-:Y:S01]  /*11400*/  F2FP.PACK_AB R48, R49, R48 ;  /* 0x000000303130723e */ /* 0x000fe200000000ff */
[----:B------:R-:W-:Y:S01]  /*11410*/  FMUL.FTZ R52, R9, R52 ;  /* 0x0000003409347220 */ /* 0x000fe20000410000 */
[----:B------:R-:W-:Y:S01]  /*11420*/  IADD3 R17, R13, R12, RZ ;  /* 0x0000000c0d117210 */ /* 0x000fe20007ffe0ff */
[----:B------:R-:W-:Y:S01]  /*11430*/  FMUL.FTZ R53, R9, R53 ;  /* 0x0000003509357220 */ /* 0x000fe20000410000 */
[----:B------:R-:W-:Y:S01]  /*11440*/  F2FP.PACK_AB R50, R51, R50 ;  /* 0x000000323332723e */ /* 0x000fe200000000ff */
[C---:B------:R-:W-:Y:S01]  /*11450*/  FMUL.FTZ R54, R10.reuse, R54 ;  /* 0x000000360a367220 */ /* 0x040fe20000410000 */
[----:B------:R-:W-:Y:S01]  /*11460*/  STS [R12], R156 ;  /* 0x0000009c0c007388 */ /* 0x000fe20000000800 */
[C---:B------:R-:W-:Y:S01]  /*11470*/  FMUL.FTZ R55, R10.reuse, R55 ;  /* 0x000000370a377220 */ /* 0x040fe20000410000 */
[----:B------:R-:W-:Y:S01]  /*11480*/  F2FP.PACK_AB R52, R53, R52 ;  /* 0x000000343534723e */ /* 0x000fe200000000ff */
[C---:B------:R-:W-:Y:S01]  /*11490*/  FMUL.FTZ R56, R9.reuse, R56 ;  /* 0x0000003809387220 */ /* 0x040fe20000410000 */
[----:B------:R-:W-:Y:S01]  /*114a0*/  STS [R12+0x400], R158 ;  /* 0x0004009e0c007388 */ /* 0x000fe20000000800 */
        /* <DEDUP_REMOVED lines=13> */
[----:B------:R-:W-:Y:S01]  /*11580*/  IADD3 R13, R15, R13, RZ ;  /* 0x0000000d0f0d7210 */ /* 0x000fe20007ffe0ff */
[----:B------:R-:W-:Y:S01]  /*11590*/  FMUL.FTZ R64, R9, R64 ;  /* 0x0000004009407220 */ /* 0x000fe20000410000 */
[----:B------:R-:W-:Y:S01]  /*115a0*/  F2FP.PACK_AB R60, R61, R60 ;  /* 0x0000003c3d3c723e */ /* 0x000fe200000000ff */
        /* <DEDUP_REMOVED lines=43> */
[----:B------:R-:W-:Y:S01]  /*11860*/  STS [R8+0x2000], R60 ;  /* 0x0020003c08007388 */ /* 0x000fe20000000800 */
        /* <DEDUP_REMOVED lines=126> */
[----:B------:R-:W-:Y:S01]  /*12050*/  FMUL.FTZ R144, R9, R144 ;  /* 0x0000009009907220 */ /* 0x000fe20000410000 */
[----:B------:R-:W-:Y:S01]  /*12060*/  STS [R8+0x6000], R124 ;  /* 0x0060007c08007388 */ /* 0x000fe20000000800 */
[C---:B------:R-:W-:Y:S01]  /*12070*/  FMUL.FTZ R150, R10.reuse, R150 ;  /* 0x000000960a967220 */ /* 0x040fe20000410000 */
[----:B------:R-:W-:Y:S01]  /*12080*/  F2FP.PACK_AB R148, R149, R148 ;  /* 0x000000949594723e */ /* 0x000fe200000000ff */
[C---:B------:R-:W-:Y:S01]  /*12090*/  FMUL.FTZ R151, R10.reuse, R151 ;  /* 0x000000970a977220 */ /* 0x040fe20000410000 */
[----:B------:R-:W-:Y:S01]  /*120a0*/  STS [R8+0x6400], R126 ;  /* 0x0064007e08007388 */ /* 0x000fe20000000800 */
[C---:B------:R-:W-:Y:S01]  /*120b0*/  FMUL.FTZ R146, R10.reuse, R146 ;  /* 0x000000920a927220 */ /* 0x040fe20000410000 */
[----:B------:R-:W-:Y:S01]  /*120c0*/  @!UP3 UMOV UR20, URZ ;  /* 0x0000003f0014bc82 */ /* 0x000fe20008000000 */
[----:B------:R-:W-:Y:S01]  /*120d0*/  FMUL.FTZ R9, R9, R145 ;  /* 0x0000009109097220 */ /* 0x000fe20000410000 */
[----:B------:R-:W-:Y:S01]  /*120e0*/  F2FP.PACK_AB R150, R151, R150 ;  /* 0x000000969796723e */ /* 0x000fe200000000ff */
[----:B------:R-:W-:Y:S01]  /*120f0*/  FMUL.FTZ R10, R10, R147 ;  /* 0x000000930a0a7220 */ /* 0x000fe20000410000 */
[----:B------:R-:W-:Y:S01]  /*12100*/  STS [R12+0x6000], R128 ;  /* 0x006000800c007388 */ /* 0x000fe20000000800 */
[----:B------:R-:W-:Y:S01]  /*12110*/  @UP3 UMOV UR20, UR16 ;  /* 0x0000001000143c82 */ /* 0x000fe20008000000 */
[----:B------:R-:W-:Y:S01]  /*12120*/  F2FP.PACK_AB R9, R9, R144 ;  /* 0x000000900909723e */ /* 0x000fe200000000ff */
[----:B------:R-:W-:Y:S01]  /*12130*/  @!UP3 UMOV UR21, URZ ;  /* 0x0000003f0015bc82 */ /* 0x000fe20008000000 */
[----:B------:R-:W-:Y:S01]  /*12140*/  STS [R12+0x6400], R130 ;  /* 0x006400820c007388 */ /* 0x000fe20000000800 */
[----:B------:R-:W-:Y:S01]  /*12150*/  F2FP.PACK_AB R10, R10, R146 ;  /* 0x000000920a0a723e */ /* 0x000fe200000000ff */
[----:B------:R-:W-:Y:S01]  /*12160*/  USHF.R.S32.HI UR4, URZ, 0x1f, UR5 ;  /* 0x0000001f3f047899 */ /* 0x000fe20008011405 */
[----:B--2---:R-:W-:Y:S01]  /*12170*/  @P4 FMUL.FTZ R5, R5, 0.69314718246459960938 ;  /* 0x3f31721805054820 */ /* 0x004fe20000410000 */
[----:B------:R-:W-:Y:S01]  /*12180*/  STS [R14+0x6000], R132 ;  /* 0x006000840e007388 */ /* 0x000fe20000000800 */
[----:B------:R-:W-:-:S02]  /*12190*/  @UP3 USHF.R.S32.HI UR21, URZ, 0x1f, UR16 ;  /* 0x0000001f3f153899 */ /* 0x000fc40008011410 */
[----:B------:R-:W-:Y:S01]  /*121a0*/  USHF.R.S32.HI UR6, URZ, 0x1f, UR11 ;  /* 0x0000001f3f067899 */ /* 0x000fe2000801140b */
[----:B------:R-:W-:Y:S01]  /*121b0*/  STS [R14+0x6400], R134 ;  /* 0x006400860e007388 */ /* 0x000fe20000000800 */
[----:B------:R-:W-:Y:S02]  /*121c0*/  UIADD3 UR5, UP2, UP1, UR5, UR20, UR11 ;  /* 0x0000001405057290 */ /* 0x000fe4000f95e00b */
[----:B------:R-:W-:Y:S01]  /*121d0*/  @!UP0 UMOV UR14, UR18 ;  /* 0x00000012000e8c82 */ /* 0x000fe20008000000 */
[----:B------:R-:W-:Y:S01]  /*121e0*/  STS [R15+0x6000], R136 ;  /* 0x006000880f007388 */ /* 0x000fe20000000800 */
[----:B------:R-:W-:-:S03]  /*121f0*/  UIADD3.X UR4, UR4, UR21, UR6, UP2, UP1 ;  /* 0x0000001504047290 */ /* 0x000fc600097e2406 */
        /* <DEDUP_REMOVED lines=9> */
[----:B------:R-:W-:Y:S06]  /*12290*/  BAR.SYNC.DEFER_BLOCKING 0x0 ;  /* 0x0000000000007b1d */ /* 0x000fec0000010000 */
[----:B------:R-:W3:Y:S01]  /*122a0*/  S2R R6, SR_TID.X ;  /* 0x0000000000067919 */ /* 0x000ee20000002100 */
[----:B-1----:R-:W-:-:S04]  /*122b0*/  LOP3.LUT R9, R7, 0xffffffe0, RZ, 0xc0, !PT ;  /* 0xffffffe007097812 */ /* 0x002fc800078ec0ff */
[----:B------:R-:W-:Y:S02]  /*122c0*/  IADD3 R9, -R9, R2, RZ ;  /* 0x0000000209097210 */ /* 0x000fe40007ffe1ff */
[----:B--2---:R-:W-:Y:S01]  /*122d0*/  SHF.R.S32.HI R10, RZ, 0x1f, R11 ;  /* 0x0000001fff0a7819 */ /* 0x004fe2000001140b */
[----:B------:R1:W2:Y:S01]  /*122e0*/  LDS.128 R68, [R219] ;  /* 0x00000000db447984 */ /* 0x0002a20000000c00 */
[----:B------:R-:W-:Y:S02]  /*122f0*/  LOP3.LUT P0, RZ, R9, 0x3, RZ, 0xc0, !PT ;  /* 0x0000000309ff7812 */ /* 0x000fe4000780c0ff */
[----:B------:R-:W-:Y:S01]  /*12300*/  LEA.HI R10, R10, R11, RZ, 0x2 ;  /* 0x0000000b0a0a7211 */ /* 0x000fe200078f10ff */
[----:B------:R1:W4:Y:S01]  /*12310*/  LDS.128 R64, [R219+0x800] ;  /* 0x00080000db407984 */ /* 0x0003220000000c00 */
[----:B---3--:R-:W-:-:S03]  /*12320*/  SHF.R.S32.HI R8, RZ, 0x1f, R6 ;  /* 0x0000001fff087819 */ /* 0x008fc60000011406 */
[----:B------:R1:W3:Y:S01]  /*12330*/  LDS.128 R60, [R219+0x1000] ;  /* 0x00100000db3c7984 */ /* 0x0002e20000000c00 */
[----:B------:R-:W-:Y:S02]  /*12340*/  LOP3.LUT R10, R10, 0xffffffc, RZ, 0xc0, !PT ;  /* 0x0ffffffc0a0a7812 */ /* 0x000fe400078ec0ff */
[----:B------:R-:W-:Y:S01]  /*12350*/  LEA.HI R7, R8, R6, RZ, 0x5 ;  /* 0x0000000608077211 */ /* 0x000fe200078f28ff */
[----:B------:R1:W1:Y:S01]  /*12360*/  LDS.128 R56, [R219+0x1800] ;  /* 0x00180000db387984 */ /* 0x0002620000000c00 */
[----:B------:R-:W-:Y:S02]  /*12370*/  IADD3 R11, R11, -R10, RZ ;  /* 0x8000000a0b0b7210 */ /* 0x000fe40007ffe0ff */
[----:B------:R-:W-:Y:S01]  /*12380*/  LOP3.LUT R7, R7, 0xffffffe0, RZ, 0xc0, !PT ;  /* 0xffffffe007077812 */ /* 0x000fe200078ec0ff */
[----:B------:R1:W1:Y:S01]  /*12390*/  LDS.128 R52, [R219+0x2000] ;  /* 0x00200000db347984 */ /* 0x0002620000000c00 */
[----:B------:R-:W-:Y:S02]  /*123a0*/  MOV R10, 0x7f800000 ;  /* 0x7f800000000a7802 */ /* 0x000fe40000000f00 */
[----:B------:R-:W-:Y:S01]  /*123b0*/  IADD3 R9, -R7, R6, RZ ;  /* 0x0000000607097210 */ /* 0x000fe20007ffe1ff */
        /* <DEDUP_REMOVED lines=21> */
[----:B--234-:R-:W-:Y:S01]  /*12510*/  UIMAD UR6, UR9, -0x40, UR24 ;  /* 0xffffffc0090678a4 */ /* 0x01cfe2000f8e0218 */
        /* <DEDUP_REMOVED lines=15> */
.L_x_325:
[----:B--234-:R-:W-:Y:S05]  /*12610*/  BSYNC B0 ;  /* 0x0000000000007941 */ /* 0x01cfea0003800000 */
.L_x_324:
[----:B------:R-:W2:Y:S01]  /*12620*/  S2R R3, SR_CTAID.Z ;  /* 0x0000000000037919 */ /* 0x000ea20000002700 */
        /* <DEDUP_REMOVED lines=16> */
[----:B--2---:R-:W-:-:S04]  /*12730*/  IMAD.WIDE.U32 R6, R3, c[0x0][0x1f0], R10 ;  /* 0x00007c0003067a25 */ /* 0x004fc800078e000a */
        /* <DEDUP_REMOVED lines=18> */
.L_x_327:
[----:B------:R-:W-:Y:S05]  /*12860*/  BSYNC B0 ;  /* 0x0000000000007941 */ /* 0x000fea0003800000 */
.L_x_326:
[----:B------:R-:W-:Y:S01]  /*12870*/  LEA.HI.SX32 R0, R4, 0x10, 0x1d ;  /* 0x0000001004007811 */ /* 0x000fe200078feaff */
[----:B------:R-:W-:Y:S03]  /*12880*/  BSSY B0, `(.L_x_328) ;  /* 0x0000015000007945 */ /* 0x000fe60003800000 */
[----:B------:R-:W-:-:S13]  /*12890*/  ISETP.GE.AND P0, PT, R0, UR9, PT ;  /* 0x0000000900007c0c */ /* 0x000fda000bf06270 */
[----:B------:R-:W-:Y:S05]  /*128a0*/  @P0 BRA `(.L_x_329) ;  /* 0x0000012000000947 */ /* 0x000fea0003800000 */
[----:B------:R-:W-:Y:S01]  /*128b0*/  IADD3 R2, P0, R8, 0x10, RZ ;  /* 0x0000001008027810 */ /* 0x000fe20007f1e0ff */
[----:B-12---:R-:W-:Y:S01]  /*128c0*/  IMAD.MOV.U32 R20, RZ, RZ, R6 ;  /* 0x000000ffff147224 */ /* 0x006fe200078e0006 */
        /* <DEDUP_REMOVED lines=16> */
.L_x_329:
[----:B------:R-:W-:Y:S05]  /*129d0*/  BSYNC B0 ;  /* 0x0000000000007941 */ /* 0x000fea0003800000 */
.L_x_328:
        /* <DEDUP_REMOVED lines=22> */
.L_x_331:
[----:B------:R-:W-:Y:S05]  /*12b40*/  BSYNC B0 ;  /* 0x0000000000007941 */ /* 0x000fea0003800000 */
.L_x_330:
        /* <DEDUP_REMOVED lines=23> */
.L_x_285:
[----:B------:R-:W-:Y:S01]  /*12cc0*/  UISETP.NE.AND UP4, UPT, UR22, -0x1, UPT ;  /* 0xffffffff1600788c */ /* 0x000fe2000bf85270 */
[----:B------:R-:W-:Y:S01]  /*12cd0*/  LEA.HI R6, R6, R7, RZ, 0x3 ;  /* 0x0000000706067211 */ /* 0x000fe200078f18ff */
[----:B------:R-:W-:Y:S01]  /*12ce0*/  ULDC.U8 UR15, c[0x0][0x329] ;  /* 0x0000ca40000f7ab9 */ /* 0x000fe20000000000 */
[----:B------:R-:W1:Y:S01]  /*12cf0*/  S2R R12, SR_CTAID.Z ;  /* 0x00000000000c7919 */ /* 0x000e620000002700 */
[----:B------:R-:W-:Y:S01]  /*12d00*/  UISETP.NE.AND UP3, UPT, UR15, URZ, UPT ;  /* 0x0000003f0f00728c */ /* 0x000fe2000bf65270 */
[----:B------:R-:W-:Y:S01]  /*12d10*/  LOP3.LUT R8, R6, 0xfffffff8, RZ, 0xc0, !PT ;  /* 0xfffffff806087812 */ /* 0x000fe200078ec0ff */
[----:B------:R-:W-:Y:S01]  /*12d20*/  ULDC.64 UR4, c[0x0][0x1e0] ;  /* 0x0000780000047ab9 */ /* 0x000fe20000000a00 */
[----:B------:R-:W-:Y:S01]  /*12d30*/  SHF.R.S32.HI R14, RZ, 0x3, R6 ;  /* 0x00000003ff0e7819 */ /* 0x000fe20000011406 */
[----:B------:R-:W-:Y:S01]  /*12d40*/  ULDC.64 UR6, c[0x0][0x1e8] ;  /* 0x00007a0000067ab9 */ /* 0x000fe20000000a00 */
[----:B------:R-:W-:Y:S01]  /*12d50*/  IMAD.U32 R16, RZ, RZ, UR23 ;  /* 0x00000017ff107e24 */ /* 0x000fe2000f8e00ff */
[----:B------:R-:W-:Y:S01]  /*12d60*/  USHF.R.S32.HI UR13, URZ, 0x1f, UR12 ;  /* 0x0000001f3f0d7899 */ /* 0x000fe2000801140c */
[----:B------:R-:W-:Y:S01]  /*12d70*/  IMAD.IADD R8, R7, 0x1, -R8 ;  /* 0x0000000107087824 */ /* 0x000fe200078e0a08 */
[----:B------:R-:W-:Y:S01]  /*12d80*/  @!UP4 USHF.R.S32.HI UR17, URZ, 0x1f, UR14 ;  /* 0x0000001f3f11c899 */ /* 0x000fe2000801140e */
[--C-:B------:R-:W-:Y:S01]  /*12d90*/  SHF.R.S32.HI R15, RZ, 0x1f, R14.reuse ;  /* 0x0000001fff0f7819 */ /* 0x100fe2000001140e */
[----:B------:R-:W-:Y:S01]  /*12da0*/  @UP4 UIMAD.WIDE.U32 UR8, UR22, UR6, URZ ;  /* 0x00000006160842a5 */ /* 0x000fe2000f8e003f */
[----:B------:R-:W-:Y:S01]  /*12db0*/  IMAD.SHL.U32 R7, R8, 0x8, RZ ;  /* 0x0000000808077824 */ /* 0x000fe200078e00ff */
[----:B------:R-:W-:Y:S01]  /*12dc0*/  @!UP4 UIMAD UR17, UR17, UR4, URZ ;  /* 0x000000041111c2a4 */ /* 0x000fe2000f8e023f */
[----:B------:R-:W-:Y:S01]  /*12dd0*/  BSSY B0, `(.L_x_332) ;  /* 0x0000040000007945 */ /* 0x000fe20003800000 */
[----:B------:R-:W-:Y:S01]  /*12de0*/  ULDC.U8 UR16, c[0x0][0x328] ;  /* 0x0000ca0000107ab9 */ /* 0x000fe20000000000 */
[----:B------:R-:W-:Y:S01]  /*12df0*/  IMAD.WIDE R16, R16, 0x40, R14 ;  /* 0x0000004010107825 */ /* 0x000fe200078e020e */
[----:B------:R-:W-:Y:S01]  /*12e00*/  @!UP4 UIMAD.WIDE.U32 UR18, UR14, UR4, URZ ;  /* 0x000000040e12c2a5 */ /* 0x000fe2000f8e003f */
[C---:B------:R-:W-:Y:S01]  /*12e10*/  IADD3 R6, R7.reuse, 0x40, RZ ;  /* 0x0000004007067810 */ /* 0x040fe20007ffe0ff */
[----:B------:R-:W-:Y:S01]  /*12e20*/  @!UP4 UIMAD UR17, UR14, UR5, UR17 ;  /* 0x000000050e11c2a4 */ /* 0x000fe2000f8e0211 */
[C---:B------:R-:W-:Y:S01]  /*12e30*/  IADD3 R5, R7.reuse, 0x80, RZ ;  /* 0x0000008007057810 */ /* 0x040fe20007ffe0ff */
[----:B------:R-:W-:Y:S01]  /*12e40*/  UISETP.NE.AND UP2, UPT, UR16, URZ, UPT ;  /* 0x0000003f1000728c */ /* 0x000fe2000bf45270 */
[----:B------:R-:W-:Y:S01]  /*12e50*/  IADD3 R4, R7, 0xc0, RZ ;  /* 0x000000c007047810 */ /* 0x000fe20007ffe0ff */
[----:B------:R-:W-:-:S02]  /*12e60*/  ULDC.64 UR4, c[0x0][0x1f0] ;  /* 0x00007c0000047ab9 */ /* 0x000fc40000000a00 */
[----:B------:R-:W-:Y:S02]  /*12e70*/  UIMAD UR4, UR13, UR4, URZ ;  /* 0x000000040d0472a4 */ /* 0x000fe4000f8e023f */
[----:B------:R-:W-:Y:S02]  /*12e80*/  @!UP3 UISETP.NE.AND UP1, UPT, UR16, URZ, UPT ;  /* 0x0000003f1000b28c */ /* 0x000fe4000bf25270 */
[----:B------:R-:W-:Y:S02]  /*12e90*/  @UP4 UMOV UR13, UR8 ;  /* 0x00000008000d4c82 */ /* 0x000fe40008000000 */
[----:B------:R-:W-:Y:S02]  /*12ea0*/  @UP4 UIMAD UR7, UR22, UR7, UR9 ;  /* 0x00000007160742a4 */ /* 0x000fe4000f8e0209 */
[----:B------:R-:W-:Y:S02]  /*12eb0*/  ULDC UR10, c[0x0][0x214] ;  /* 0x00008500000a7ab9 */ /* 0x000fe40000000800 */
[----:B------:R-:W-:-:S02]  /*12ec0*/  @UP3 ULDC UR8, c[0x0][0x210] ;  /* 0x0000840000083ab9 */ /* 0x000fc40000000800 */
[----:B------:R-:W-:Y:S02]  /*12ed0*/  UISETP.EQ.AND UP2, UPT, UR15, URZ, UP2 ;  /* 0x0000003f0f00728c */ /* 0x000fe40009742270 */
[----:B------:R-:W-:Y:S02]  /*12ee0*/  ULDC UR9, c[0x0][0x234] ;  /* 0x00008d0000097ab9 */ /* 0x000fe40000000800 */
[----:B------:R-:W-:Y:S02]  /*12ef0*/  @UP3 UIMAD UR8, UR8, UR10, URZ ;  /* 0x0000000a080832a4 */ /* 0x000fe4000f8e023f */
[----:B------:R-:W-:Y:S02]  /*12f00*/  @!UP3 USEL UR8, UR10, UR9, !UP1 ;  /* 0x000000090a08b287 */ /* 0x000fe4000c800000 */
[----:B------:R-:W-:Y:S02]  /*12f10*/  UISETP.NE.OR UP0, UPT, UR22, -0x1, !UP2 ;  /* 0xffffffff1600788c */ /* 0x000fe4000d705670 */
[----:B------:R-:W-:-:S02]  /*12f20*/  ULDC UR6, c[0x0][0x1c0] ;  /* 0x0000700000067ab9 */ /* 0x000fc40000000800 */
[----:B------:R-:W-:Y:S02]  /*12f30*/  @UP3 UMOV UR20, 0x1 ;  /* 0x0000000100143882 */ /* 0x000fe40000000000 */
[----:B------:R-:W-:Y:S02]  /*12f40*/  @!UP3 UIMAD UR20, UR8, UR6, URZ ;  /* 0x000000060814b2a4 */ /* 0x000fe4000f8e023f */
[----:B------:R-:W-:Y:S02]  /*12f50*/  @!UP4 UMOV UR13, UR18 ;  /* 0x00000012000dcc82 */ /* 0x000fe40008000000 */
[----:B------:R-:W-:Y:S01]  /*12f60*/  @!UP4 UIADD3 UR7, UR19, UR17, URZ ;  /* 0x000000111307c290 */ /* 0x000fe2000fffe03f */
[----:B------:R-:W-:Y:S01]  /*12f70*/  IADD3 R2, P0, R7, UR13, RZ ;  /* 0x0000000d07027c10 */ /* 0x000fe2000ff1e0ff */
[----:B------:R-:W-:Y:S02]  /*12f80*/  UIADD3 UR24, -UR11, UR24, URZ ;  /* 0x000000180b187290 */ /* 0x000fe4000fffe13f */
[----:B------:R-:W-:-:S02]  /*12f90*/  UIMAD UR20, UR14, UR20, URZ ;  /* 0x000000140e1472a4 */ /* 0x000fc4000f8e023f */
[----:B------:R-:W-:Y:S01]  /*12fa0*/  @!UP0 UIMAD UR22, UR14, UR10, URZ ;  /* 0x0000000a0e1682a4 */ /* 0x000fe2000f8e023f */
[----:B------:R-:W-:Y:S01]  /*12fb0*/  LEA.HI.X.SX32 R3, R7, UR7, 0x1, P0 ;  /* 0x0000000707037c11 */ /* 0x000fe200080f0eff */
[----:B------:R-:W-:Y:S01]  /*12fc0*/  USEL UR20, UR20, URZ, !UP2 ;  /* 0x0000003f14147287 */ /* 0x000fe2000d000000 */
[----:B------:R-:W-:Y:S01]  /*12fd0*/  ISETP.GE.AND P0, PT, R14, UR24, PT ;  /* 0x000000180e007c0c */ /* 0x000fe2000bf06270 */
[----:B------:R-:W-:Y:S02]  /*12fe0*/  @UP3 ULDC UR21, c[0x0][0x210] ;  /* 0x0000840000153ab9 */ /* 0x000fe40000000800 */
[----:B------:R-:W-:Y:S01]  /*12ff0*/  @!UP3 UMOV UR21, 0x1 ;  /* 0x000000010015b882 */ /* 0x000fe20000000000 */
[----:B-1----:R-:W-:Y:S01]  /*13000*/  IMAD.WIDE.U32 R12, R12, c[0x0][0x1f0], R2 ;  /* 0x00007c000c0c7a25 */ /* 0x002fe200078e0002 */
[----:B------:R-:W-:Y:S02]  /*13010*/  UIMAD UR8, UR12, UR8, UR20 ;  /* 0x000000080c0872a4 */ /* 0x000fe4000f8e0214 */
[----:B------:R-:W-:-:S02]  /*13020*/  UIMAD UR11, UR11, UR21, URZ ;  /* 0x000000150b0b72a4 */ /* 0x000fc4000f8e023f */
[----:B------:R-:W-:Y:S02]  /*13030*/  @!UP2 UMOV UR28, URZ ;  /* 0x0000003f001cac82 */ /* 0x000fe40008000000 */
[----:B------:R-:W-:Y:S02]  /*13040*/  @UP2 UMOV UR28, UR22 ;  /* 0x00000016001c2c82 */ /* 0x000fe40008000000 */
[----:B------:R-:W-:Y:S02]  /*13050*/  UIMAD UR4, UR12, UR5, UR4 ;  /* 0x000000050c0472a4 */ /* 0x000fe4000f8e0204 */
[----:B------:R-:W-:Y:S02]  /*13060*/  @!UP2 UMOV UR29, URZ ;  /* 0x0000003f001dac82 */ /* 0x000fe40008000000 */
[----:B------:R-:W-:Y:S02]  /*13070*/  USHF.R.S32.HI UR7, URZ, 0x1f, UR8 ;  /* 0x0000001f3f077899 */ /* 0x000fe40008011408 */
[----:B------:R-:W-:Y:S01]  /*13080*/  @UP2 USHF.R.S32.HI UR29, URZ, 0x1f, UR22 ;  /* 0x0000001f3f1d2899 */ /* 0x000fe20008011416 */
[----:B------:R-:W-:Y:S01]  /*13090*/  IADD3 R11, R13, UR4, RZ ;  /* 0x000000040d0b7c10 */ /* 0x000fe2000fffe0ff */
[----:B------:R-:W-:-:S02]  /*130a0*/  USHF.R.S32.HI UR6, URZ, 0x1f, UR11 ;  /* 0x0000001f3f067899 */ /* 0x000fc4000801140b */
        /* <DEDUP_REMOVED lines=18> */
.L_x_333:
[----:B------:R-:W-:Y:S05]  /*131d0*/  BSYNC B0 ;  /* 0x0000000000007941 */ /* 0x000fea0003800000 */
.L_x_332:
        /* <DEDUP_REMOVED lines=22> */
.L_x_335:
[----:B------:R-:W-:Y:S05]  /*13340*/  BSYNC B0 ;  /* 0x0000000000007941 */ /* 0x000fea0003800000 */
.L_x_334:
        /* <DEDUP_REMOVED lines=22> */
.L_x_337:
[----:B------:R-:W-:Y:S05]  /*134b0*/  BSYNC B0 ;  /* 0x0000000000007941 */ /* 0x000fea0003800000 */
.L_x_336:
        /* <DEDUP_REMOVED lines=21> */
.L_x_339:
[----:B------:R-:W-:Y:S05]  /*13610*/  BSYNC B0 ;  /* 0x0000000000007941 */ /* 0x000fea0003800000 */
.L_x_338:
        /* <DEDUP_REMOVED lines=35> */
.L_x_340:
        /* <DEDUP_REMOVED lines=11> */
.L_x_1077:


//--------------------- .text._ZN5flash16flash_fwd_kernelI23Flash_fwd_kernel_traitsILi256ELi64ELi64ELi4ELb0ELb0EN7cutlass6half_tE19Flash_kernel_traitsILi256ELi64ELi64ELi4ES3_EELb1ELb1ELb0ELb0ELb0ELb1ELb0ELb0EEEvNS_16Flash_fwd_paramsE --------------------------
	.section	.text._ZN5flash16flash_fwd_kernelI23Flash_fwd_kernel_traitsILi256ELi64ELi64ELi4ELb0ELb0EN7cutlass6half_tE19Flash_kernel_traitsILi256ELi64ELi64ELi4ES3_EELb1ELb1ELb0ELb0ELb0ELb1ELb0ELb0EEEvNS_16Flash_fwd_paramsE,"ax",@progbits
	.sectioninfo	@"SHI_REGISTERS=255"
	.align	128
        .global         _ZN5flash16flash_fwd_kernelI23Flash_fwd_kernel_traitsILi256ELi64ELi64ELi4ELb0ELb0EN7cutlass6half_tE19Flash_kernel_traitsILi256ELi64ELi64ELi4ES3_EELb1ELb1ELb0ELb0ELb0ELb1ELb0ELb0EEEvNS_16Flash_fwd_paramsE
        .type           _ZN5flash16flash_fwd_kernelI23Flash_fwd_kernel_traitsILi256ELi64ELi64ELi4ELb0ELb0EN7cutlass6half_tE19Flash_kernel_traitsILi256ELi64ELi64ELi4ES3_EELb1ELb1ELb0ELb0ELb0ELb1ELb0ELb0EEEvNS_16Flash_fwd_paramsE,@function
        .size           _ZN5flash16flash_fwd_kernelI23Flash_fwd_kernel_traitsILi256ELi64ELi64ELi4ELb0ELb0EN7cutlass6half_tE19Flash_kernel_traitsILi256ELi64ELi64ELi4ES3_EELb1ELb1ELb0ELb0ELb0ELb1ELb0ELb0EEEvNS_16Flash_fwd_paramsE,(.L_x_1078 - _ZN5flash16flash_fwd_kernelI23Flash_fwd_kernel_traitsILi256ELi64ELi64ELi4ELb0ELb0EN7cutlass6half_tE19Flash_kernel_traitsILi256ELi64ELi64ELi4ES3_EELb1ELb1ELb0ELb0ELb0ELb1ELb0ELb0EEEvNS_16Flash_fwd_paramsE)
        .other          _ZN5flash16flash_fwd_kernelI23Flash_fwd_kernel_traitsILi256ELi64ELi64ELi4ELb0ELb0EN7cutlass6half_tE19Flash_kernel_traitsILi256ELi64ELi64ELi4ES3_EELb1ELb1ELb0ELb0ELb0ELb1ELb0ELb0EEEvNS_16Flash_fwd_paramsE,@"STO_CUDA_ENTRY STV_DEFAULT"
_ZN5flash16flash_fwd_kernelI23Flash_fwd_kernel_traitsILi256ELi64ELi64ELi4ELb0ELb0EN7cutlass6half_tE19Flash_kernel_traitsILi256ELi64ELi64ELi4ES3_EELb1ELb1ELb0ELb0ELb0ELb1ELb0ELb0EEEvNS_16Flash_fwd_paramsE:
.text._ZN5flash16flash_fwd_kernelI23Flash_fwd_kernel_traitsILi256ELi64ELi64ELi4ELb0ELb0EN7cutlass6half_tE19Flash_kernel_traitsILi256ELi64ELi64ELi4ES3_EELb1ELb1ELb0ELb0ELb0ELb1ELb0ELb0EEEvNS_16Flash_fwd_paramsE:
        /* <DEDUP_REMOVED lines=14> */
[----:B------:R3:W4:Y:S02]  /*00e0*/  @P2 LDG.E.64 R4, [R2.64] ;  /* 0x0000001602042981 */ /* 0x000724000c1e1b00 */
[----:B---3--:R-:W-:Y:S01]  /*00f0*/  @P2 IMAD.MOV.U32 R2, RZ, RZ, R7 ;  /* 0x000000ffff022224 */ /* 0x008fe200078e0007 */
[----:B------:R-:W-:-:S06]  /*0100*/  @P2 MOV R3, R8 ;  /* 0x0000000800032202 */ /* 0x000fcc0000000f00 */
[----:B------:R-:W3:Y:S01]  /*0110*/  @P2 LDG.E.64 R2, [R2.64] ;  /* 0x0000001602022981 */ /* 0x000ee2000c1e1b00 */
[----:B------:R-:W5:Y:S01]  /*0120*/  S2UR UR12, SR_CTAID.Y ;  /* 0x00000000000c79c3 */ /* 0x000f620000002600 */
[----:B------:R-:W-:Y:S02]  /*0130*/  UISETP.NE.U32.AND UP1, UPT, URZ, UR4, UPT ;  /* 0x000000043f00728c */ /* 0x000fe4000bf25070 */
[----:B------:R-:W-:Y:S02]  /*0140*/  UISETP.NE.U32.AND UP2, UPT, URZ, UR6, UPT ;  /* 0x000000063f00728c */ /* 0x000fe4000bf45070 */
[----:B------:R-:W-:Y:S02]  /*0150*/  UISETP.NE.AND.EX UP1, UPT, URZ, UR5, UPT, UP1 ;  /* 0x000000053f00728c */ /* 0x000fe4000bf25310 */
[----:B------:R-:W-:Y:S01]  /*0160*/  UISETP.NE.AND.EX UP2, UPT, URZ, UR7, UPT, UP2 ;  /* 0x000000073f00728c */ /* 0x000fe2000bf45320 */
[----:B------:R-:W1:Y:S01]  /*0170*/  S2UR UR9, SR_CTAID.Z ;  /* 0x00000000000979c3 */ /* 0x000e620000002700 */
[----:B------:R-:W-:-:S02]  /*0180*/  ULDC.U8 UR6, c[0x0][0x312] ;  /* 0x0000c48000067ab9 */ /* 0x000fc40000000000 */
[----:B------:R-:W-:Y:S02]  /*0190*/  ULDC.64 UR4, c[0x0][0x248] ;  /* 0x0000920000047ab9 */ /* 0x000fe40000000a00 */
[----:B------:R-:W-:Y:S01]  /*01a0*/  UISETP.NE.AND UP3, UPT, UR6, URZ, UPT ;  /* 0x0000003f0600728c */ /* 0x000fe2000bf65270 */
[----:B------:R-:W-:Y:S01]  /*01b0*/  PLOP3.LUT P0, PT, PT, PT, UP2, 0x80, 0x0 ;  /* 0x000000000000781c */ /* 0x000fe20003f0f028 */
[----:B------:R-:W-:Y:S02]  /*01c0*/  UISETP.EQ.U32.AND UP0, UPT, URZ, UR4, UPT ;  /* 0x000000043f00728c */ /* 0x000fe4000bf02070 */
[----:B------:R-:W-:Y:S02]  /*01d0*/  UMOV UR7, 0x4 ;  /* 0x0000000400077882 */ /* 0x000fe40000000000 */
[----:B------:R-:W-:Y:S02]  /*01e0*/  ULDC.64 UR14, c[0x0][0x240] ;  /* 0x00009000000e7ab9 */ /* 0x000fe40000000a00 */
[----:B------:R-:W-:-:S02]  /*01f0*/  UISETP.EQ.OR.EX UP0, UPT, URZ, UR5, !UP3, UP0 ;  /* 0x000000053f00728c */ /* 0x000fc4000df02700 */
[----:B-----5:R-:W-:Y:S02]  /*0200*/  UIMAD.WIDE UR14, UR12, UR7, UR14 ;  /* 0x000000070c0e72a5 */ /* 0x020fe4000f8e020e */
[----:B-1----:R-:W-:-:S06]  /*0210*/  ULOP3.LUT UR8, UR9, UR10, UR12, 0xfe, !UPT ;  /* 0x0000000a09087292 */ /* 0x002fcc000f8efe0c */
[----:B--2---:R-:W-:Y:S01]  /*0220*/  LOP3.LUT P3, RZ, R112, UR8, RZ, 0xfc, !PT ;  /* 0x0000000870ff7c12 */ /* 0x004fe2000f86fcff */
[----:B------:R-:W-:Y:S02]  /*0230*/  ULDC.64 UR4, c[0x0][0x248] ;  /* 0x0000920000047ab9 */ /* 0x000fe40000000a00 */
[----:B------:R-:W-:-:S10]  /*0240*/  UIMAD.WIDE UR4, UR12, UR7, UR4 ;  /* 0x000000070c0472a5 */ /* 0x000fd4000f8e0204 */
[----:B------:R-:W-:Y:S02]  /*0250*/  @!P3 IMAD.MOV.U32 R10, RZ, RZ, c[0x0][0x308] ;  /* 0x0000c200ff0ab624 */ /* 0x000fe400078e00ff */
[----:B------:R-:W-:Y:S01]  /*0260*/  @!P3 IMAD.MOV.U32 R11, RZ, RZ, c[0x0][0x30c] ;  /* 0x0000c300ff0bb624 */ /* 0x000fe200078e00ff */
[----:B----4-:R-:W1:Y:S08]  /*0270*/  @P2 R2UR UR24, R4 ;  /* 0x00000000041823c2 */ /* 0x010e7000000e0000 */
[----:B------:R-:W2:Y:S01]  /*0280*/  @P2 R2UR UR25, R5 ;  /* 0x00000000051923c2 */ /* 0x000ea200000e0000 */
[----:B-1----:R-:W-:Y:S01]  /*0290*/  IMAD.U32 R4, RZ, RZ, UR24 ;  /* 0x00000018ff047e24 */ /* 0x002fe2000f8e00ff */
[----:B---3--:R-:W-:Y:S01]  /*02a0*/  @P2 IADD3 R7, P1, R2, c[0x0][0x300], RZ ;  /* 0x0000c00002072a10 */ /* 0x008fe20007f3e0ff */
[----:B------:R-:W-:Y:S01]  /*02b0*/  IMAD.U32 R2, RZ, RZ, UR14 ;  /* 0x0000000eff027e24 */ /* 0x000fe2000f8e00ff */
[----:B--2---:R-:W-:-:S03]  /*02c0*/  MOV R5, UR25 ;  /* 0x0000001900057c02 */ /* 0x004fc60008000f00 */
[----:B------:R-:W-:Y:S01]  /*02d0*/  @P2 IMAD.X R8, RZ, RZ, R3, P1 ;  /* 0x000000ffff082224 */ /* 0x000fe200008e0603 */
[----:B------:R-:W-:Y:S01]  /*02e0*/  PLOP3.LUT P2, PT, PT, PT, UP0, 0x80, 0x0 ;  /* 0x000000000000781c */ /* 0x000fe20003f4f008 */
[----:B------:R1:W-:Y:S01]  /*02f0*/  @!P3 STG.E.64 [R10.64], R4 ;  /* 0x000000040a00b986 */ /* 0x0003e2000c101b16 */
[----:B------:R-:W-:Y:S01]  /*0300*/  IMAD.U32 R3, RZ, RZ, UR15 ;  /* 0x0000000fff037e24 */ /* 0x000fe2000f8e00ff */
[----:B------:R-:W-:Y:S01]  /*0310*/  ULDC.64 UR14, c[0x0][0x250] ;  /* 0x00009400000e7ab9 */ /* 0x000fe20000000a00 */
[----:B------:R-:W-:Y:S01]  /*0320*/  PLOP3.LUT P1, PT, PT, PT, UP1, 0x80, 0x0 ;  /* 0x000000000000781c */ /* 0x000fe20003f2f018 */
[----:B------:R-:W-:Y:S01]  /*0330*/  @UP1 UIMAD.WIDE UR14, UR12, UR7, UR14 ;  /* 0x000000070c0e12a5 */ /* 0x000fe2000f8e020e */
[----:B-1----:R-:W-:Y:S01]  /*0340*/  @!P3 MOV R4, R7 ;  /* 0x000000070004b202 */ /* 0x002fe20000000f00 */
[----:B------:R-:W-:-:S05]  /*0350*/  @!P3 IMAD.MOV.U32 R5, RZ, RZ, R8 ;  /* 0x000000ffff05b224 */ /* 0x000fca00078e0008 */
[----:B------:R1:W-:Y:S04]  /*0360*/  @!P3 STG.E.64 [R10.64+0x8], R4 ;  /* 0x000008040a00b986 */ /* 0x0003e8000c101b16 */
[----:B------:R2:W3:Y:S04]  /*0370*/  @P0 LDG.E R9, [R2.64] ;  /* 0x0000001602090981 */ /* 0x0004e8000c1e1900 */
[----:B------:R2:W4:Y:S01]  /*0380*/  @P0 LDG.E R6, [R2.64+0x4] ;  /* 0x0000041602060981 */ /* 0x000522000c1e1900 */
[----:B-1----:R-:W-:Y:S02]  /*0390*/  IMAD.U32 R4, RZ, RZ, UR14 ;  /* 0x0000000eff047e24 */ /* 0x002fe4000f8e00ff */
[----:B------:R-:W-:Y:S01]  /*03a0*/  IMAD.U32 R5, RZ, RZ, UR15 ;  /* 0x0000000fff057e24 */ /* 0x000fe2000f8e00ff */
[----:B--2---:R-:W-:Y:S01]  /*03b0*/  MOV R2, UR4 ;  /* 0x0000000400027c02 */ /* 0x004fe20008000f00 */
[----:B------:R-:W-:-:S03]  /*03c0*/  IMAD.U32 R3, RZ, RZ, UR5 ;  /* 0x00000005ff037e24 */ /* 0x000fc6000f8e00ff */
[----:B------:R-:W2:Y:S04]  /*03d0*/  @P1 LDG.E R4, [R4.64] ;  /* 0x0000001604041981 */ /* 0x000ea8000c1e1900 */
[----:B------:R-:W5:Y:S01]  /*03e0*/  @!P2 LDG.E R0, [R2.64] ;  /* 0x000000160200a981 */ /* 0x000f62000c1e1900 */
[----:B------:R-:W-:Y:S01]  /*03f0*/  SHF.R.S32.HI R26, RZ, 0x1f, R112 ;  /* 0x0000001fff1a7819 */ /* 0x000fe20000011470 */
[----:B------:R-:W-:Y:S02]  /*0400*/  UMOV UR14, 0xffffffff ;  /* 0xffffffff000e7882 */ /* 0x000fe40000000000 */
[----:B------:R-:W-:Y:S01]  /*0410*/  UMOV UR19, 0xffffffff ;  /* 0xffffffff00137882 */ /* 0x000fe20000000000 */
[----:B------:R-:W-:Y:S01]  /*0420*/  LEA.HI R27, R26, R112, RZ, 0x5 ;  /* 0x000000701a1b7211 */ /* 0x000fe200078f28ff */
[----:B------:R-:W-:-:S02]  /*0430*/  ULDC UR4, c[0x0][0x1c0] ;  /* 0x0000700000047ab9 */ /* 0x000fc40000000800 */
[----:B------:R-:W-:Y:S02]  /*0440*/  UIMAD UR4, UR12, UR4, UR9 ;  /* 0x000000040c0472a4 */ /* 0x000fe4000f8e0209 */
[----:B------:R-:W-:Y:S02]  /*0450*/  UMOV UR13, URZ ;  /* 0x0000003f000d7c82 */ /* 0x000fe40008000000 */
[----:B------:R-:W-:-:S04]  /*0460*/  USHF.L.U32 UR5, UR4, 0x5, URZ ;  /* 0x0000000504057899 */ /* 0x000fc8000800063f */
[----:B------:R-:W-:Y:S01]  /*0470*/  USHF.R.S32.HI UR4, URZ, 0x1f, UR5 ;  /* 0x0000001f3f047899 */ /* 0x000fe20008011405 */
[----:B---3--:R-:W1:Y:S08]  /*0480*/  @P0 R2UR UR19, R9 ;  /* 0x00000000091303c2 */ /* 0x008e7000000e0000 */
[----:B----4-:R-:W1:Y:S08]  /*0490*/  @P0 R2UR UR20, R6 ;  /* 0x00000000061403c2 */ /* 0x010e7000000e0000 */
[----:B--2---:R2:W3:Y:S01]  /*04a0*/  @P1 R2UR UR13, R4 ;  /* 0x00000000040d13c2 */ /* 0x0044e200000e0000 */
[----:B-1----:R-:W-:-:S07]  /*04b0*/  @UP2 UIADD3 UR20, UR20, -UR19, URZ ;  /* 0x8000001314142290 */ /* 0x002fce000fffe03f */
[----:B-----5:R1:W4:Y:S01]  /*04c0*/  @!P2 R2UR UR14, R0 ;  /* 0x00000000000ea3c2 */ /* 0x02032200000e0000 */
[----:B------:R-:W-:Y:S01]  /*04d0*/  ISETP.NE.U32.AND P2, PT, RZ, c[0x0][0x248], PT ;  /* 0x00009200ff007a0c */ /* 0x000fe20003f45070 */
[----:B------:R-:W-:-:S03]  /*04e0*/  @!UP2 ULDC UR20, c[0x0][0x214] ;  /* 0x000085000014aab9 */ /* 0x000fc60000000800 */
[----:B------:R-:W-:Y:S02]  /*04f0*/  ISETP.NE.AND.EX P2, PT, RZ, c[0x0][0x24c], PT, P2 ;  /* 0x00009300ff007a0c */ /* 0x000fe40003f45320 */
[----:B-1----:R-:W-:-:S05]  /*0500*/  LOP3.LUT R0, R27, 0xffffffe0, RZ, 0xc0, !PT ;  /* 0xffffffe01b007812 */ /* 0x002fca00078ec0ff */
[----:B------:R-:W-:-:S05]  /*0510*/  IMAD.IADD R108, R112, 0x1, -R0 ;  /* 0x00000001706c7824 */ /* 0x000fca00078e0a00 */
[--C-:B------:R-:W-:Y:S02]  /*0520*/  IADD3 R121, P1, P0, R7, UR5, R108.reuse ;  /* 0x0000000507797c10 */ /* 0x100fe4000f83e06c */
[----:B------:R-:W-:-:S03]  /*0530*/  SHF.R.S32.HI R0, RZ, 0x1f, R108 ;  /* 0x0000001fff007819 */ /* 0x000fc6000001146c */
[----:B------:R2:W-:Y:S01]  /*0540*/  STL [R1+0x8], R121 ;  /* 0x0000087901007387 */ /* 0x0005e20000100800 */
[----:B------:R-:W-:Y:S01]  /*0550*/  IADD3.X R116, R8, UR4, R0, P1, P0 ;  /* 0x0000000408747c10 */ /* 0x000fe20008fe0400 */
[----:B--234-:R-:W-:Y:S05]  /*0560*/  @!P2 BRA `(.L_x_341) ;  /* 0x000000700000a947 */ /* 0x01cfea0003800000 */
[----:B------:R-:W-:-:S13]  /*0570*/  PLOP3.LUT P0, PT, PT, PT, UP3, 0x80, 0x0 ;  /* 0x000000000000781c */ /* 0x000fda0003f0f038 */
[----:B------:R-:W2:Y:S04]  /*0580*/  @P0 LDG.E R0, [R2.64+0x4] ;  /* 0x0000041602000981 */ /* 0x000ea8000c1e1900 */
[----:B------:R-:W3:Y:S01]  /*0590*/  @!P0 LDG.E R2, [R2.64] ;  /* 0x0000001602028981 */ /* 0x000ee2000c1e1900 */
[----:B--2---:R-:W1:Y:S02]  /*05a0*/  @P0 R2UR UR6, R0 ;  /* 0x00000000000603c2 */ /* 0x004e6400000e0000 */
[----:B-1----:R-:W-:-:S11]  /*05b0*/  @UP3 UIADD3 UR6, UR6, -UR14, URZ ;  /* 0x8000000e06063290 */ /* 0x002fd6000fffe03f */
[----:B---3--:R1:W2:Y:S02]  /*05c0*/  @!P0 R2UR UR6, R2 ;  /* 0x00000000020683c2 */ /* 0x0082a400000e0000 */
[----:B-12---:R-:W-:Y:S05]  /*05d0*/  BRA `(.L_x_342) ;  /* 0x0000001000007947 */ /* 0x006fea0003800000 */
.L_x_341:
[----:B------:R-:W-:Y:S02]  /*05e0*/  ULDC UR6, c[0x0][0x218] ;  /* 0x0000860000067ab9 */ /* 0x000fe40000000800 */
.L_x_342:
        /* <DEDUP_REMOVED lines=36> */
[----:B------:R-:W-:Y:S01]  /*0830*/  UISETP.NE.AND UP1, UPT, UR19, -0x1, UPT ;  /* 0xffffffff1300788c */ /* 0x000fe2000bf25270 */
[----:B------:R-:W1:Y:S01]  /*0840*/  LDC.U8 R111, c[0x0][0x2d8] ;  /* 0x0000b600ff6f7b82 */ /* 0x000e620000000000 */
        /* <DEDUP_REMOVED lines=19> */
[----:B-1----:R-:W-:Y:S02]  /*0980*/  USHF.R.S32.HI UR15, URZ, 0x1f, UR13 ;  /* 0x0000001f3f0f7899 */ /* 0x002fe4000801140d */
        /* <DEDUP_REMOVED lines=11> */
.L_x_344:
[----:B-1----:R-:W-:Y:S01]  /*0a40*/  IABS R0, c[0x0][0x1c8] ;  /* 0x0000720000007a13 */ /* 0x002fe20000000000 */
[----:B------:R-:W1:Y:S01]  /*0a50*/  S2R R5, SR_CTAID.Z ;  /* 0x0000000000057919 */ /* 0x000e620000002700 */
[----:B------:R-:W-:Y:S02]  /*0a60*/  ULDC UR4, c[0x0][0x1c8] ;  /* 0x0000720000047ab9 */ /* 0x000fe40000000800 */
[----:B------:R-:W-:Y:S01]  /*0a70*/  ULOP3.LUT UR4, UR9, UR4, URZ, 0x3c, !UPT ;  /* 0x0000000409047292 */ /* 0x000fe2000f8e3c3f */
[----:B------:R-:W-:Y:S01]  /*0a80*/  IMAD.MOV.U32 R4, RZ, RZ, R0 ;  /* 0x000000ffff047224 */ /* 0x000fe200078e0000 */
[----:B------:R-:W-:-:S03]  /*0a90*/  @UP0 UIADD3 UR14, UR13, UR14, URZ ;  /* 0x0000000e0d0e0290 */ /* 0x000fc6000fffe03f */
[----:B------:R-:W2:Y:S01]  /*0aa0*/  I2F.RP R2, R4 ;  /* 0x0000000400027306 */ /* 0x000ea20000209400 */
[----:B------:R-:W-:Y:S01]  /*0ab0*/  ISETP.LE.AND P1, PT, RZ, UR4, PT ;  /* 0x00000004ff007c0c */ /* 0x000fe2000bf23270 */
[----:B------:R-:W-:Y:S02]  /*0ac0*/  ULDC.64 UR4, c[0x0][0x1a0] ;  /* 0x0000680000047ab9 */ /* 0x000fe40000000a00 */
[----:B------:R-:W-:-:S04]  /*0ad0*/  @UP0 UIMAD.WIDE.U32 UR26, UR14, UR4, URZ ;  /* 0x000000040e1a02a5 */ /* 0x000fc8000f8e003f */
[----:B------:R-:W-:Y:S02]  /*0ae0*/  @UP0 UIMAD UR15, UR14, UR5, UR27 ;  /* 0x000000050e0f02a4 */ /* 0x000fe4000f8e021b */
[----:B------:R-:W-:Y:S01]  /*0af0*/  USHF.R.S32.HI UR14, URZ, 0x1f, UR9 ;  /* 0x0000001f3f0e7899 */ /* 0x000fe20008011409 */
[----:B--2---:R-:W2:Y:S01]  /*0b00*/  MUFU.RCP R2, R2 ;  /* 0x0000000200027308 */ /* 0x004ea20000001000 */
[----:B-1----:R-:W-:Y:S02]  /*0b10*/  IABS R5, R5 ;  /* 0x0000000500057213 */ /* 0x002fe40000000000 */
[----:B--2---:R-:W-:-:S05]  /*0b20*/  IADD3 R2, R2, 0xffffffe, RZ ;  /* 0x0ffffffe02027810 */ /* 0x004fca0007ffe0ff */
[----:B------:R-:W1:Y:S02]  /*0b30*/  F2I.FTZ.U32.TRUNC.NTZ R3, R2 ;  /* 0x0000000200037305 */ /* 0x000e64000021f000 */
[----:B-1----:R-:W-:Y:S02]  /*0b40*/  IMAD.MOV R0, RZ, RZ, -R3 ;  /* 0x000000ffff007224 */ /* 0x002fe400078e0a03 */
[----:B------:R-:W-:Y:S02]  /*0b50*/  IMAD.MOV.U32 R2, RZ, RZ, RZ ;  /* 0x000000ffff027224 */ /* 0x000fe400078e00ff */
[----:B------:R-:W-:-:S04]  /*0b60*/  IMAD R0, R0, R4, RZ ;  /* 0x0000000400007224 */ /* 0x000fc800078e02ff */
[----:B------:R-:W-:-:S04]  /*0b70*/  IMAD.HI.U32 R0, R3, R0, R2 ;  /* 0x0000000003007227 */ /* 0x000fc800078e0002 */
[----:B------:R-:W-:-:S04]  /*0b80*/  IMAD.MOV.U32 R3, RZ, RZ, R5 ;  /* 0x000000ffff037224 */ /* 0x000fc800078e0005 */
[----:B------:R-:W-:-:S05]  /*0b90*/  IMAD.HI.U32 R0, R0, R3, RZ ;  /* 0x0000000300007227 */ /* 0x000fca00078e00ff */
[----:B------:R-:W-:-:S05]  /*0ba0*/  IADD3 R2, -R0, RZ, RZ ;  /* 0x000000ff00027210 */ /* 0x000fca0007ffe1ff */
[----:B------:R-:W-:-:S05]  /*0bb0*/  IMAD R2, R4, R2, R3 ;  /* 0x0000000204027224 */ /* 0x000fca00078e0203 */
[----:B------:R-:W-:-:S13]  /*0bc0*/  ISETP.GT.U32.AND P2, PT, R4, R2, PT ;  /* 0x000000020400720c */ /* 0x000fda0003f44070 */
[----:B------:R-:W-:Y:S01]  /*0bd0*/  @!P2 IMAD.IADD R2, R2, 0x1, -R4 ;  /* 0x000000010202a824 */ /* 0x000fe200078e0a04 */
[----:B------:R-:W-:Y:S02]  /*0be0*/  @!P2 IADD3 R0, R0, 0x1, RZ ;  /* 0x000000010000a810 */ /* 0x000fe40007ffe0ff */
[----:B------:R-:W-:Y:S02]  /*0bf0*/  ISETP.NE.AND P2, PT, RZ, c[0x0][0x1c8], PT ;  /* 0x00007200ff007a0c */ /* 0x000fe40003f45270 */
[----:B------:R-:W-:-:S13]  /*0c00*/  ISETP.GE.U32.AND P3, PT, R2, R4, PT ;  /* 0x000000040200720c */ /* 0x000fda0003f66070 */
[----:B------:R-:W-:-:S05]  /*0c10*/  @P3 IADD3 R0, R0, 0x1, RZ ;  /* 0x0000000100003810 */ /* 0x000fca0007ffe0ff */
[----:B------:R-:W-:-:S05]  /*0c20*/  IMAD.MOV.U32 R20, RZ, RZ, R0 ;  /* 0x000000ffff147224 */ /* 0x000fca00078e0000 */
[----:B------:R-:W-:Y:S02]  /*0c30*/  @!P1 IADD3 R20, -R20, RZ, RZ ;  /* 0x000000ff14149210 */ /* 0x000fe40007ffe1ff */
        /* <DEDUP_REMOVED lines=14> */
.L_x_345:
[-C--:B------:R-:W-:Y:S01]  /*0d20*/  LEA.HI R2, R26, R112.reuse, RZ, 0x3 ;  /* 0x000000701a027211 */ /* 0x080fe200078f18ff */
[----:B------:R-:W1:Y:S01]  /*0d30*/  S2R R114, SR_CTAID.X ;  /* 0x0000000000727919 */ /* 0x000e620000002500 */
[----:B------:R-:W-:Y:S01]  /*0d40*/  UIADD3 UR18, -UR10, UR20, URZ ;  /* 0x000000140a127290 */ /* 0x000fe2000fffe13f */
[----:B------:R-:W-:Y:S01]  /*0d50*/  IMAD.MOV.U32 R118, RZ, RZ, c[0x0][0x198] ;  /* 0x00006600ff767624 */ /* 0x000fe200078e00ff */
[----:B------:R-:W-:Y:S01]  /*0d60*/  LOP3.LUT R0, R2, 0xfffffff8, RZ, 0xc0, !PT ;  /* 0xfffffff802007812 */ /* 0x000fe200078ec0ff */
[----:B------:R-:W2:Y:S01]  /*0d70*/  S2R R6, SR_CTAID.Z ;  /* 0x0000000000067919 */ /* 0x000ea20000002700 */
[----:B------:R-:W-:Y:S01]  /*0d80*/  SHF.R.S32.HI R2, RZ, 0x3, R2 ;  /* 0x00000003ff027819 */ /* 0x000fe20000011402 */
[----:B------:R-:W-:Y:S01]  /*0d90*/  ULDC.64 UR4, c[0x0][0x1a8] ;  /* 0x00006a0000047ab9 */ /* 0x000fe20000000a00 */
[----:B------:R-:W-:Y:S01]  /*0da0*/  IMAD.SHL.U32 R120, R118, 0x40, RZ ;  /* 0x0000004076787824 */ /* 0x000fe200078e00ff */
[----:B------:R-:W-:Y:S01]  /*0db0*/  UIMAD UR4, UR14, UR4, URZ ;  /* 0x000000040e0472a4 */ /* 0x000fe2000f8e023f */
[----:B------:R-:W-:Y:S01]  /*0dc0*/  IMAD.IADD R25, R112, 0x1, -R0 ;  /* 0x0000000170197824 */ /* 0x000fe200078e0a00 */
[C---:B------:R-:W-:Y:S01]  /*0dd0*/  IADD3 R22, R2.reuse, 0x10, RZ ;  /* 0x0000001002167810 */ /* 0x040fe20007ffe0ff */
[----:B------:R-:W-:Y:S01]  /*0de0*/  IMAD.MOV.U32 R119, RZ, RZ, c[0x0][0x19c] ;  /* 0x00006700ff777624 */ /* 0x000fe200078e00ff */
[----:B------:R-:W-:Y:S01]  /*0df0*/  IADD3 R24, R2, 0x20, RZ ;  /* 0x0000002002187810 */ /* 0x000fe20007ffe0ff */
[----:B------:R-:W-:Y:S01]  /*0e00*/  IMAD.SHL.U32 R32, R25, 0x8, RZ ;  /* 0x0000000819207824 */ /* 0x000fe200078e00ff */
[----:B------:R-:W-:Y:S01]  /*0e10*/  ISETP.GE.AND P2, PT, R22, UR18, PT ;  /* 0x0000001216007c0c */ /* 0x000fe2000bf46270 */
[----:B------:R-:W-:Y:S01]  /*0e20*/  UIMAD UR4, UR9, UR5, UR4 ;  /* 0x00000005090472a4 */ /* 0x000fe2000f8e0204 */
[----:B------:R-:W-:Y:S01]  /*0e30*/  IADD3 R28, R2, 0x30, RZ ;  /* 0x00000030021c7810 */ /* 0x000fe20007ffe0ff */
[----:B------:R-:W-:Y:S01]  /*0e40*/  UISETP.GE.AND UP0, UPT, UR21, 0x2, UPT ;  /* 0x000000021500788c */ /* 0x000fe2000bf06270 */
[----:B------:R-:W-:Y:S01]  /*0e50*/  SHF.R.S32.HI R33, RZ, 0x1f, R32 ;  /* 0x0000001fff217819 */ /* 0x000fe20000011420 */
[----:B------:R-:W-:Y:S01]  /*0e60*/  UIADD3 UR17, UR25, 0x646e171e, URZ ;  /* 0x646e171e19117890 */ /* 0x000fe2000fffe03f */
[----:B------:R-:W-:Y:S01]  /*0e70*/  IADD3 R4, P0, R32, UR6, RZ ;  /* 0x0000000620047c10 */ /* 0x000fe2000ff1e0ff */
[----:B------:R-:W-:Y:S01]  /*0e80*/  UIADD3 UR6, UR21, -0x1, URZ ;  /* 0xffffffff15067890 */ /* 0x000fe2000fffe03f */
[--C-:B------:R-:W-:Y:S01]  /*0e90*/  SHF.R.S32.HI R3, RZ, 0x1f, R2.reuse ;  /* 0x0000001fff037819 */ /* 0x100fe20000011402 */
[----:B------:R-:W-:Y:S01]  /*0ea0*/  STL.64 [R1+0x38], R32 ;  /* 0x0000382001007387 */ /* 0x000fe20000100a00 */
[----:B------:R-:W-:Y:S01]  /*0eb0*/  IADD3.X R5, R33, UR8, RZ, P0, !PT ;  /* 0x0000000821057c10 */ /* 0x000fe200087fe4ff */
[----:B------:R-:W-:Y:S01]  /*0ec0*/  USHF.R.S32.HI UR8, URZ, 0x1f, UR6 ;  /* 0x0000001f3f087899 */ /* 0x000fe20008011406 */
[----:B------:R-:W-:Y:S01]  /*0ed0*/  ISETP.GE.AND P1, PT, R24, UR18, PT ;  /* 0x0000001218007c0c */ /* 0x000fe2000bf26270 */
[----:B-1----:R-:W-:Y:S01]  /*0ee0*/  IMAD.WIDE R34, R114, 0x40, R2 ;  /* 0x0000004072227825 */ /* 0x002fe200078e0202 */
[----:B------:R-:W-:Y:S01]  /*0ef0*/  ISETP.GE.AND P0, PT, R28, UR18, PT ;  /* 0x000000121c007c0c */ /* 0x000fe2000bf06270 */
[----:B------:R-:W-:Y:S01]  /*0f00*/  STL [R1+0x4c], R28 ;  /* 0x00004c1c01007387 */ /* 0x000fe20000100800 */
[----:B------:R-:W-:Y:S01]  /*0f10*/  ISETP.GE.AND P3, PT, R2, UR18, PT ;  /* 0x0000001202007c0c */ /* 0x000fe2000bf66270 */
[----:B--2---:R-:W-:Y:S01]  /*0f20*/  IMAD.WIDE.U32 R4, R6, c[0x0][0x1a8], R4 ;  /* 0x00006a0006047a25 */ /* 0x004fe200078e0004 */
[----:B------:R-:W-:Y:S01]  /*0f30*/  @!P2 IADD3 R16, P5, R34, 0x10, RZ ;  /* 0x000000102210a810 */ /* 0x000fe20007fbe0ff */
[----:B------:R-:W-:Y:S01]  /*0f40*/  STL.64 [R1+0x20], R34 ;  /* 0x0000202201007387 */ /* 0x000fe20000100a00 */
[----:B------:R-:W-:Y:S01]  /*0f50*/  LEA.HI R235, R26, R112, RZ, 0x6 ;  /* 0x000000701aeb7211 */ /* 0x000fe200078f30ff */
[----:B------:R-:W-:Y:S01]  /*0f60*/  IMAD R0, R3, c[0x0][0x198], RZ ;  /* 0x0000660003007a24 */ /* 0x000fe200078e02ff */
[----:B------:R-:W-:Y:S01]  /*0f70*/  IADD3 R5, R5, UR4, RZ ;  /* 0x0000000405057c10 */ /* 0x000fe2000fffe0ff */
[----:B------:R-:W-:Y:S01]  /*0f80*/  IMAD.WIDE.U32 R6, R2, c[0x0][0x198], R32 ;  /* 0x0000660002067a25 */ /* 0x000fe200078e0020 */
[----:B------:R-:W-:Y:S01]  /*0f90*/  ULDC.64 UR4, c[0x0][0x1a0] ;  /* 0x0000680000047ab9 */ /* 0x000fe20000000a00 */
[----:B------:R-:W-:Y:S01]  /*0fa0*/  @!P1 IADD3 R12, P6, R34, 0x20, RZ ;  /* 0x00000020220c9810 */ /* 0x000fe20007fde0ff */
[----:B------:R-:W-:Y:S01]  /*0fb0*/  UIMAD.WIDE.U32 UR12, UR6, UR4, URZ ;  /* 0x00000004060c72a5 */ /* 0x000fe2000f8e003f */
[----:B------:R-:W-:Y:S01]  /*0fc0*/  IMAD R0, R2, c[0x0][0x19c], R0 ;  /* 0x0000670002007a24 */ /* 0x000fe200078e0200 */
[----:B------:R-:W-:Y:S01]  /*0fd0*/  IADD3 R18, P4, R6, UR16, RZ ;  /* 0x0000001006127c10 */ /* 0x000fe2000ff9e0ff */
[--C-:B------:R-:W-:Y:S01]  /*0fe0*/  @!P2 IMAD.X R13, RZ, RZ, R35.reuse, P5 ;  /* 0x000000ffff0da224 */ /* 0x100fe200028e0623 */
[----:B------:R-:W-:Y:S01]  /*0ff0*/  @!P0 IADD3 R21, P5, R34, 0x30, RZ ;  /* 0x0000003022158810 */ /* 0x000fe20007fbe0ff */
[--C-:B------:R-:W-:Y:S01]  /*1000*/  @!P1 IMAD.X R10, RZ, RZ, R35.reuse, P6 ;  /* 0x000000ffff0a9224 */ /* 0x100fe200030e0623 */
[----:B------:R-:W-:Y:S01]  /*1010*/  IADD3.X R19, R7, UR7, R0, P4, !PT ;  /* 0x0000000707137c10 */ /* 0x000fe2000a7fe400 */
[----:B------:R-:W-:Y:S01]  /*1020*/  @!P3 IMAD R0, R35, c[0x0][0x190], RZ ;  /* 0x000064002300ba24 */ /* 0x000fe200078e02ff */
[----:B------:R-:W-:Y:S01]  /*1030*/  UIMAD UR7, UR6, -0x40, UR11 ;  /* 0xffffffc0060778a4 */ /* 0x000fe2000f8e020b */
[----:B------:R-:W-:Y:S01]  /*1040*/  @!P0 IMAD.X R11, RZ, RZ, R35, P5 ;  /* 0x000000ffff0b8224 */ /* 0x000fe200028e0623 */
[----:B------:R-:W-:Y:S01]  /*1050*/  UIMAD UR4, UR8, UR4, URZ ;  /* 0x00000004080472a4 */ /* 0x000fe2000f8e023f */
[----:B------:R-:W-:Y:S01]  /*1060*/  @!P2 IMAD R13, R13, c[0x0][0x190], RZ ;  /* 0x000064000d0daa24 */ /* 0x000fe200078e02ff */
[----:B------:R-:W-:Y:S01]  /*1070*/  SHF.R.S32.HI R113, RZ, 0x5, R27 ;  /* 0x00000005ff717819 */ /* 0x000fe2000001141b */
[----:B------:R-:W-:Y:S01]  /*1080*/  @!P2 IMAD.MOV.U32 R8, RZ, RZ, R4 ;  /* 0x000000ffff08a224 */ /* 0x000fe200078e0004 */
[----:B------:R-:W-:Y:S01]  /*1090*/  UIMAD UR4, UR6, UR5, UR4 ;  /* 0x00000005060472a4 */ /* 0x000fe2000f8e0204 */
[----:B------:R-:W-:-:S02]  /*10a0*/  @!P2 IMAD.MOV.U32 R9, RZ, RZ, R5 ;  /* 0x000000ffff09a224 */ /* 0x000fc400078e0005 */
[--C-:B------:R-:W-:Y:S01]  /*10b0*/  @!P1 IMAD.MOV.U32 R6, RZ, RZ, R4.reuse ;  /* 0x000000ffff069224 */ /* 0x100fe200078e0004 */
[----:B------:R-:W-:Y:S01]  /*10c0*/  UIADD3 UR4, UR13, UR4, URZ ;  /* 0x000000040d047290 */ /* 0x000fe2000fffe03f */
[--C-:B------:R-:W-:Y:S02]  /*10d0*/  @!P1 IMAD.MOV.U32 R7, RZ, RZ, R5.reuse ;  /* 0x000000ffff079224 */ /* 0x100fe400078e0005 */
[----:B------:R-:W-:Y:S02]  /*10e0*/  @!P0 IMAD.MOV.U32 R14, RZ, RZ, R4 ;  /* 0x000000ffff0e8224 */ /* 0x000fe400078e0004 */
[----:B------:R-:W-:Y:S02]  /*10f0*/  @!P0 IMAD.MOV.U32 R15, RZ, RZ, R5 ;  /* 0x000000ffff0f8224 */ /* 0x000fe400078e0005 */
[----:B------:R-:W-:Y:S02]  /*1100*/  @!P3 IMAD R0, R34, c[0x0][0x194], R0 ;  /* 0x000065002200ba24 */ /* 0x000fe400078e0200 */
[----:B------:R-:W-:-:S02]  /*1110*/  @!P1 IMAD R10, R10, c[0x0][0x190], RZ ;  /* 0x000064000a0a9a24 */ /* 0x000fc400078e02ff */
[----:B------:R-:W-:-:S04]  /*1120*/  @!P3 IMAD.WIDE.U32 R4, R34, c[0x0][0x190], R4 ;  /* 0x000064002204ba25 */ /* 0x000fc800078e0004 */
[----:B------:R-:W-:Y:S02]  /*1130*/  @!P0 IMAD R23, R11, c[0x0][0x190], RZ ;  /* 0x000064000b178a24 */ /* 0x000fe400078e02ff */
[C---:B------:R-:W-:Y:S02]  /*1140*/  @!P2 IMAD R11, R16.reuse, c[0x0][0x194], R13 ;  /* 0x00006500100baa24 */ /* 0x040fe400078e020d */
[----:B------:R-:W-:-:S04]  /*1150*/  @!P2 IMAD.WIDE.U32 R16, R16, c[0x0][0x190], R8 ;  /* 0x000064001010aa25 */ /* 0x000fc800078e0008 */
[----:B------:R-:W-:Y:S01]  /*1160*/  @!P1 IMAD R9, R12, c[0x0][0x194], R10 ;  /* 0x000065000c099a24 */ /* 0x000fe200078e020a */
[----:B------:R-:W-:Y:S01]  /*1170*/  @!P3 LEA R10, P4, R4, c[0x0][0x160], 0x1 ;  /* 0x00005800040aba11 */ /* 0x000fe200078808ff */
[----:B------:R-:W-:Y:S01]  /*1180*/  @!P3 IMAD.IADD R0, R5, 0x1, R0 ;  /* 0x000000010500b824 */ /* 0x000fe200078e0200 */
[----:B------:R-:W-:Y:S01]  /*1190*/  @!P2 LEA R8, P5, R16, c[0x0][0x160], 0x1 ;  /* 0x000058001008aa11 */ /* 0x000fe200078a08ff */
[----:B------:R-:W-:-:S04]  /*11a0*/  @!P1 IMAD.WIDE.U32 R12, R12, c[0x0][0x190], R6 ;  /* 0x000064000c0c9a25 */ /* 0x000fc800078e0006 */
[----:B------:R-:W-:Y:S01]  /*11b0*/  @!P2 IMAD.IADD R5, R17, 0x1, R11 ;  /* 0x000000011105a824 */ /* 0x000fe200078e020b */
[----:B------:R-:W-:Y:S01]  /*11c0*/  @!P3 LEA.HI.X R11, R4, c[0x0][0x164], R0, 0x1, P4 ;  /* 0x00005900040bba11 */ /* 0x000fe200020f0c00 */
[C---:B------:R-:W-:Y:S01]  /*11d0*/  @!P0 IMAD R23, R21.reuse, c[0x0][0x194], R23 ;  /* 0x0000650015178a24 */ /* 0x040fe200078e0217 */
[----:B------:R-:W-:Y:S01]  /*11e0*/  @!P1 LEA R6, P4, R12, c[0x0][0x160], 0x1 ;  /* 0x000058000c069a11 */ /* 0x000fe200078808ff */
[----:B------:R-:W-:Y:S01]  /*11f0*/  @!P0 IMAD.WIDE.U32 R14, R21, c[0x0][0x190], R14 ;  /* 0x00006400150e8a25 */ /* 0x000fe200078e000e */
[----:B------:R-:W-:-:S03]  /*1200*/  SHF.R.S32.HI R21, RZ, 0x1f, R20 ;  /* 0x0000001fff157819 */ /* 0x000fc60000011414 */
[----:B------:R-:W-:Y:S01]  /*1210*/  @!P1 IMAD.IADD R0, R13, 0x1, R9 ;  /* 0x000000010d009824 */ /* 0x000fe200078e0209 */
[----:B------:R-:W-:Y:S01]  /*1220*/  @!P2 LEA.HI.X R9, R16, c[0x0][0x164], R5, 0x1, P5 ;  /* 0x000059001009aa11 */ /* 0x000fe200028f0c05 */
[----:B------:R-:W-:Y:S01]  /*1230*/  IMAD.MOV.U32 R4, RZ, RZ, 0x6 ;  /* 0x00000006ff047424 */ /* 0x000fe200078e00ff */
[----:B------:R-:W-:Y:S01]  /*1240*/  ISETP.GE.AND P5, PT, R22, UR7, PT ;  /* 0x0000000716007c0c */ /* 0x000fe2000bfa6270 */
[----:B------:R-:W-:Y:S01]  /*1250*/  IMAD.WIDE.U32 R18, R20, c[0x0][0x1b0], R18 ;  /* 0x00006c0014127a25 */ /* 0x000fe200078e0012 */
[----:B------:R-:W-:Y:S02]  /*1260*/  @!P1 LEA.HI.X R7, R12, c[0x0][0x164], R0, 0x1, P4 ;  /* 0x000059000c079a11 */ /* 0x000fe400020f0c00 */
[----:B------:R-:W-:Y:S01]  /*1270*/  SHF.L.U64.HI R117, R118, R4, c[0x0][0x19c] ;  /* 0x0000670076757619 */ /* 0x000fe20000010204 */
[----:B------:R-:W-:Y:S01]  /*1280*/  IMAD R0, R21, c[0x0][0x1b0], RZ ;  /* 0x00006c0015007a24 */ /* 0x000fe200078e02ff */
[----:B------:R-:W-:Y:S01]  /*1290*/  @!P0 LEA R12, P4, R14, c[0x0][0x160], 0x1 ;  /* 0x000058000e0c8a11 */ /* 0x000fe200078808ff */
[----:B------:R-:W-:Y:S01]  /*12a0*/  IMAD.SHL.U32 R5, R2, 0x40, RZ ;  /* 0x0000004002057824 */ /* 0x000fe200078e00ff */
[----:B------:R1:W-:Y:S01]  /*12b0*/  STL.64 [R1+0x18], R18 ;  /* 0x0000181201007387 */ /* 0x0003e20000100a00 */
[----:B------:R-:W-:-:S02]  /*12c0*/  IMAD R4, R20, c[0x0][0x1b4], R0 ;  /* 0x00006d0014047a24 */ /* 0x000fc400078e0200 */
[----:B------:R-:W-:Y:S02]  /*12d0*/  @!P0 IMAD.IADD R0, R15, 0x1, R23 ;  /* 0x000000010f008824 */ /* 0x000fe400078e0217 */
[----:B------:R-:W-:Y:S02]  /*12e0*/  IMAD R15, R117, UR6, RZ ;  /* 0x00000006750f7c24 */ /* 0x000fe4000f8e02ff */
[----:B------:R-:W-:Y:S01]  /*12f0*/  IMAD.IADD R123, R19, 0x1, R4 ;  /* 0x00000001137b7824 */ /* 0x000fe200078e0204 */
[----:B------:R-:W-:Y:S01]  /*1300*/  @!P0 LEA.HI.X R13, R14, c[0x0][0x164], R0, 0x1, P4 ;  /* 0x000059000e0d8a11 */ /* 0x000fe200020f0c00 */
[----:B------:R-:W-:Y:S01]  /*1310*/  IMAD.MOV.U32 R122, RZ, RZ, R18 ;  /* 0x000000ffff7a7224 */ /* 0x000fe200078e0012 */
[----:B------:R-:W-:Y:S01]  /*1320*/  LOP3.LUT R0, R5, 0x1c0, RZ, 0xc0, !PT ;  /* 0x000001c005007812 */ /* 0x000fe200078ec0ff */
[----:B------:R-:W-:Y:S01]  /*1330*/  IMAD R14, R120, UR8, R15 ;  /* 0x00000008780e7c24 */ /* 0x000fe2000f8e020f */
[----:B------:R-:W-:Y:S01]  /*1340*/  ISETP.GE.AND P4, PT, R24, UR7, PT ;  /* 0x0000000718007c0c */ /* 0x000fe2000bf86270 */
[----:B------:R-:W-:Y:S01]  /*1350*/  IMAD.WIDE.U32 R4, R120, UR6, R122 ;  /* 0x0000000678047c25 */ /* 0x000fe2000f8e007a */
[----:B------:R-:W-:Y:S01]  /*1360*/  SHF.R.U32.HI R16, RZ, 0x3, R0 ;  /* 0x00000003ff107819 */ /* 0x000fe20000011600 */
[----:B------:R-:W-:Y:S01]  /*1370*/  STL.64 [R1], R122 ;  /* 0x0000007a01007387 */ /* 0x000fe20000100a00 */
[----:B------:R-:W-:Y:S01]  /*1380*/  LOP3.LUT R15, R0, 0x38, R32, 0xf8, !PT ;  /* 0x00000038000f7812 */ /* 0x000fe200078ef820 */
[----:B------:R-:W-:Y:S01]  /*1390*/  IMAD.IADD R5, R5, 0x1, R14 ;  /* 0x0000000105057824 */ /* 0x000fe200078e020e */
[----:B------:R-:W-:Y:S01]  /*13a0*/  @!P5 LEA R0, P6, R118, R4, 0x4 ;  /* 0x000000047600d211 */ /* 0x000fe200078c20ff */
[----:B------:R-:W-:Y:S01]  /*13b0*/  IMAD.SHL.U32 R235, R235, 0x8, RZ ;  /* 0x00000008ebeb7824 */ /* 0x000fe200078e00ff */
[----:B------:R-:W-:-:S02]  /*13c0*/  LOP3.LUT R15, R15, R16, RZ, 0x3c, !PT ;  /* 0x000000100f0f7212 */ /* 0x000fc400078e3cff */
[----:B------:R-:W-:Y:S02]  /*13d0*/  @!P5 LEA.HI.X R14, R118, R5, R119, 0x4, P6 ;  /* 0x00000005760ed211 */ /* 0x000fe400030f2477 */
[----:B------:R-:W-:Y:S02]  /*13e0*/  @!P5 LEA R16, P6, R0, c[0x0][0x168], 0x1 ;  /* 0x00005a000010da11 */ /* 0x000fe400078c08ff */
[----:B------:R-:W-:Y:S01]  /*13f0*/  LOP3.LUT R235, R15, 0xfffffe00, R235, 0xf8, !PT ;  /* 0xfffffe000feb7812 */ /* 0x000fe200078ef8eb */
[----:B-1----:R-:W-:Y:S01]  /*1400*/  IMAD.WIDE.U32 R18, R118, 0x20, RZ ;  /* 0x0000002076127825 */ /* 0x002fe200078e00ff */
[----:B------:R-:W-:-:S03]  /*1410*/  @!P5 LEA.HI.X R17, R0, c[0x0][0x16c], R14, 0x1, P6 ;  /* 0x00005b000011da11 */ /* 0x000fc600030f0c0e */
[----:B------:R-:W-:Y:S01]  /*1420*/  IMAD.SHL.U32 R15, R119, 0x20, RZ ;  /* 0x00000020770f7824 */ /* 0x000fe200078e00ff */
[----:B------:R-:W-:Y:S01]  /*1430*/  @!P4 IADD3 R14, P6, R4, R18, RZ ;  /* 0x00000012040ec210 */ /* 0x000fe20007fde0ff */
[----:B------:R-:W-:Y:S02]  /*1440*/  IMAD.SHL.U32 R235, R235, 0x2, RZ ;  /* 0x00000002ebeb7824 */ /* 0x000fe400078e00ff */
[----:B------:R-:W-:Y:S01]  /*1450*/  IMAD R0, R3, c[0x0][0x1a0], RZ ;  /* 0x0000680003007a24 */ /* 0x000fe200078e02ff */
[----:B------:R-:W-:Y:S02]  /*1460*/  @!P4 IADD3.X R15, R5, R19, R15, P6, !PT ;  /* 0x00000013050fc210 */ /* 0x000fe400037fe40f */
[C---:B------:R-:W-:Y:S01]  /*1470*/  ISETP.GE.AND P6, PT, R2.reuse, UR7, PT ;  /* 0x0000000702007c0c */ /* 0x040fe2000bfc6270 */
[----:B------:R-:W-:Y:S01]  /*1480*/  @!PT LDS RZ, [RZ] ;  /* 0x00000000fffff984 */ /* 0x000fe20000000800 */
[----:B------:R-:W-:Y:S01]  /*1490*/  @!PT LDS RZ, [RZ] ;  /* 0x00000000fffff984 */ /* 0x000fe20000000800 */
[----:B------:R-:W-:Y:S01]  /*14a0*/  @!PT LDS RZ, [RZ] ;  /* 0x00000000fffff984 */ /* 0x000fe20000000800 */
[----:B------:R1:W-:Y:S01]  /*14b0*/  @!P3 LDGSTS.E.BYPASS.LTC128B.128 [R235], [R10.64] ;  /* 0x000000000aebbfae */ /* 0x0003e2000b901d56 */
[----:B------:R-:W-:-:S03]  /*14c0*/  IMAD R0, R2, c[0x0][0x1a4], R0 ;  /* 0x0000690002007a24 */ /* 0x000fc600078e0200 */
[----:B------:R1:W-:Y:S04]  /*14d0*/  @!P3 LDGSTS.E.BYPASS.LTC128B.128 [R235+0x2000], [R10.64+0x80] ;  /* 0x020000800aebbfae */ /* 0x0003e8000b901d56 */
[----:B------:R1:W-:Y:S04]  /*14e0*/  @!P3 LDGSTS.E.BYPASS.LTC128B.128 [R235+0x4000], [R10.64+0x100] ;  /* 0x040001000aebbfae */ /* 0x0003e8000b901d56 */
[----:B------:R1:W-:Y:S01]  /*14f0*/  @!P3 LDGSTS.E.BYPASS.LTC128B.128 [R235+0x6000], [R10.64+0x180] ;  /* 0x060001800aebbfae */ /* 0x0003e2000b901d56 */
[----:B------:R-:W-:-:S03]  /*1500*/  ISETP.GE.AND P3, PT, R28, UR7, PT ;  /* 0x000000071c007c0c */ /* 0x000fc6000bf66270 */
[----:B------:R2:W-:Y:S04]  /*1510*/  @!P2 LDGSTS.E.BYPASS.LTC128B.128 [R235+0x800], [R8.64] ;  /* 0x0080000008ebafae */ /* 0x0005e8000b901d56 */
[----:B------:R2:W-:Y:S04]  /*1520*/  @!P2 LDGSTS.E.BYPASS.LTC128B.128 [R235+0x2800], [R8.64+0x80] ;  /* 0x0280008008ebafae */ /* 0x0005e8000b901d56 */
[----:B------:R2:W-:Y:S02]  /*1530*/  @!P2 LDGSTS.E.BYPASS.LTC128B.128 [R235+0x4800], [R8.64+0x100] ;  /* 0x0480010008ebafae */ /* 0x0005e4000b901d56 */
[----:B------:R-:W-:-:S02]  /*1540*/  @!P3 IMAD R3, R119, 0x30, RZ ;  /* 0x000000307703b824 */ /* 0x000fc400078e02ff */
[----:B------:R2:W-:Y:S04]  /*1550*/  @!P2 LDGSTS.E.BYPASS.LTC128B.128 [R235+0x6800], [R8.64+0x180] ;  /* 0x0680018008ebafae */ /* 0x0005e8000b901d56 */
[----:B------:R3:W-:Y:S04]  /*1560*/  @!P1 LDGSTS.E.BYPASS.LTC128B.128 [R235+0x1000], [R6.64] ;  /* 0x0100000006eb9fae */ /* 0x0007e8000b901d56 */
[----:B------:R3:W-:Y:S04]  /*1570*/  @!P1 LDGSTS.E.BYPASS.LTC128B.128 [R235+0x3000], [R6.64+0x80] ;  /* 0x0300008006eb9fae */ /* 0x0007e8000b901d56 */
[----:B------:R3:W-:Y:S04]  /*1580*/  @!P1 LDGSTS.E.BYPASS.LTC128B.128 [R235+0x5000], [R6.64+0x100] ;  /* 0x0500010006eb9fae */ /* 0x0007e8000b901d56 */
[----:B------:R3:W-:Y:S01]  /*1590*/  @!P1 LDGSTS.E.BYPASS.LTC128B.128 [R235+0x7000], [R6.64+0x180] ;  /* 0x0700018006eb9fae */ /* 0x0007e2000b901d56 */
[----:B-1----:R-:W-:-:S03]  /*15a0*/  @!P6 LEA R10, P1, R4, c[0x0][0x168], 0x1 ;  /* 0x00005a00040aea11 */ /* 0x002fc600078208ff */
[----:B------:R1:W-:Y:S01]  /*15b0*/  @!P0 LDGSTS.E.BYPASS.LTC128B.128 [R235+0x1800], [R12.64] ;  /* 0x018000000ceb8fae */ /* 0x0003e2000b901d56 */
[----:B------:R-:W-:-:S03]  /*15c0*/  @!P6 LEA.HI.X R11, R4, c[0x0][0x16c], R5, 0x1, P1 ;  /* 0x00005b00040bea11 */ /* 0x000fc600008f0c05 */
[----:B------:R1:W-:Y:S01]  /*15d0*/  @!P0 LDGSTS.E.BYPASS.LTC128B.128 [R235+0x3800], [R12.64+0x80] ;  /* 0x038000800ceb8fae */ /* 0x0003e2000b901d56 */
[----:B--2---:R-:W-:-:S03]  /*15e0*/  IMAD.WIDE.U32 R8, R2, c[0x0][0x1a0], R32 ;  /* 0x0000680002087a25 */ /* 0x004fc600078e0020 */
[----:B------:R1:W-:Y:S04]  /*15f0*/  @!P0 LDGSTS.E.BYPASS.LTC128B.128 [R235+0x5800], [R12.64+0x100] ;  /* 0x058001000ceb8fae */ /* 0x0003e8000b901d56 */
[----:B------:R1:W-:Y:S04]  /*1600*/  @!P0 LDGSTS.E.BYPASS.LTC128B.128 [R235+0x7800], [R12.64+0x180] ;  /* 0x078001800ceb8fae */ /* 0x0003e8000b901d56 */
[----:B------:R2:W-:Y:S04]  /*1610*/  @!P6 LDGSTS.E.BYPASS.LTC128B.128 [R235+0x8000], [R10.64] ;  /* 0x080000000aebefae */ /* 0x0005e8000b901d56 */
[----:B------:R2:W-:Y:S01]  /*1620*/  @!P6 LDGSTS.E.BYPASS.LTC128B.128 [R235+0xa000], [R10.64+0x80] ;  /* 0x0a0000800aebefae */ /* 0x0005e2000b901d56 */
[----:B---3--:R-:W-:-:S03]  /*1630*/  IADD3 R6, P2, R8, UR26, RZ ;  /* 0x0000001a08067c10 */ /* 0x008fc6000ff5e0ff */
[----:B------:R2:W-:Y:S01]  /*1640*/  @!P6 LDGSTS.E.BYPASS.LTC128B.128 [R235+0xc000], [R10.64+0x100] ;  /* 0x0c0001000aebefae */ /* 0x0005e2000b901d56 */
[C---:B------:R-:W-:Y:S01]  /*1650*/  @!P4 LEA R8, P1, R14.reuse, c[0x0][0x168], 0x1 ;  /* 0x00005a000e08ca11 */ /* 0x040fe200078208ff */
[----:B------:R-:W-:Y:S01]  /*1660*/  UMOV UR26, UR6 ;  /* 0x00000006001a7c82 */ /* 0x000fe20008000000 */
[----:B------:R-:W-:Y:S01]  /*1670*/  IADD3.X R7, R9, UR15, R0, P2, !PT ;  /* 0x0000000f09077c10 */ /* 0x000fe200097fe400 */
[----:B------:R2:W-:Y:S01]  /*1680*/  @!P6 LDGSTS.E.BYPASS.LTC128B.128 [R235+0xe000], [R10.64+0x180] ;  /* 0x0e0001800aebefae */ /* 0x0005e2000b901d56 */
[----:B------:R-:W-:Y:S01]  /*1690*/  @!P4 LEA.HI.X R9, R14, c[0x0][0x16c], R15, 0x1, P1 ;  /* 0x00005b000e09ca11 */ /* 0x000fe200008f0c0f */
[----:B------:R-:W-:Y:S01]  /*16a0*/  @!P3 IMAD.WIDE.U32 R14, R118, 0x30, R4 ;  /* 0x00000030760eb825 */ /* 0x000fe200078e0004 */
[----:B------:R-:W-:Y:S01]  /*16b0*/  ISETP.GE.AND P2, PT, R22, UR7, PT ;  /* 0x0000000716007c0c */ /* 0x000fe2000bf46270 */
[----:B------:R3:W-:Y:S01]  /*16c0*/  @!P5 LDGSTS.E.BYPASS.LTC128B.128 [R235+0x8800], [R16.64] ;  /* 0x0880000010ebdfae */ /* 0x0007e2000b901d56 */
[----:B------:R-:W-:Y:S01]  /*16d0*/  ISETP.GE.AND P6, PT, R2, UR7, PT ;  /* 0x0000000702007c0c */ /* 0x000fe2000bfc6270 */
[----:B------:R-:W-:Y:S01]  /*16e0*/  IMAD.WIDE.U32 R32, R20, c[0x0][0x1b8], R6 ;  /* 0x00006e0014207a25 */ /* 0x000fe200078e0006 */
[----:B------:R-:W-:Y:S01]  /*16f0*/  @!P3 LEA R6, P1, R14, c[0x0][0x168], 0x1 ;  /* 0x00005a000e06ba11 */ /* 0x000fe200078208ff */
[----:B------:R3:W-:Y:S02]  /*1700*/  @!P5 LDGSTS.E.BYPASS.LTC128B.128 [R235+0xa800], [R16.64+0x80] ;  /* 0x0a80008010ebdfae */ /* 0x0007e4000b901d56 */
[----:B------:R-:W-:-:S02]  /*1710*/  @!P3 IMAD.IADD R3, R15, 0x1, R3 ;  /* 0x000000010f03b824 */ /* 0x000fc400078e0203 */
[----:B------:R-:W-:Y:S01]  /*1720*/  IMAD R0, R21, c[0x0][0x1b8], RZ ;  /* 0x00006e0015007a24 */ /* 0x000fe200078e02ff */
[----:B------:R3:W-:Y:S01]  /*1730*/  @!P5 LDGSTS.E.BYPASS.LTC128B.128 [R235+0xc800], [R16.64+0x100] ;  /* 0x0c80010010ebdfae */ /* 0x0007e2000b901d56 */
[----:B-1----:R-:W-:Y:S01]  /*1740*/  IMAD.U32 R12, RZ, RZ, UR12 ;  /* 0x0000000cff0c7e24 */ /* 0x002fe2000f8e00ff */
[----:B------:R-:W-:Y:S01]  /*1750*/  @!P3 LEA.HI.X R7, R14, c[0x0][0x16c], R3, 0x1, P1 ;  /* 0x00005b000e07ba11 */ /* 0x000fe200008f0c03 */
[----:B------:R-:W-:Y:S01]  /*1760*/  IMAD R18, R20, c[0x0][0x1bc], R0 ;  /* 0x00006f0014127a24 */ /* 0x000fe200078e0200 */
[----:B------:R3:W-:Y:S01]  /*1770*/  @!P5 LDGSTS.E.BYPASS.LTC128B.128 [R235+0xe800], [R16.64+0x180] ;  /* 0x0e80018010ebdfae */ /* 0x0007e2000b901d56 */
[----:B------:R-:W-:Y:S01]  /*1780*/  IMAD.U32 R0, RZ, RZ, UR4 ;  /* 0x00000004ff007e24 */ /* 0x000fe2000f8e00ff */
[----:B------:R-:W-:Y:S01]  /*1790*/  LEA R4, P0, R12, R32, 0x6 ;  /* 0x000000200c047211 */ /* 0x000fe200078030ff */
[----:B------:R-:W-:Y:S01]  /*17a0*/  IMAD.IADD R31, R33, 0x1, R18 ;  /* 0x00000001211f7824 */ /* 0x000fe200078e0212 */
[----:B------:R1:W-:Y:S01]  /*17b0*/  @!P4 LDGSTS.E.BYPASS.LTC128B.128 [R235+0x9000], [R8.64] ;  /* 0x0900000008ebcfae */ /* 0x0003e2000b901d56 */
[----:B------:R-:W-:Y:S01]  /*17c0*/  IMAD.U32 R13, RZ, RZ, UR13 ;  /* 0x0000000dff0d7e24 */ /* 0x000fe2000f8e00ff */
[----:B------:R-:W-:Y:S01]  /*17d0*/  LEA.HI R13, R26, R112, RZ, 0x4 ;  /* 0x000000701a0d7211 */ /* 0x000fe200078f20ff */
[----:B------:R-:W-:Y:S01]  /*17e0*/  IMAD.MOV.U32 R21, RZ, RZ, c[0x0][0x1a0] ;  /* 0x00006800ff157624 */ /* 0x000fe200078e00ff */
[----:B------:R1:W-:Y:S01]  /*17f0*/  @!P4 LDGSTS.E.BYPASS.LTC128B.128 [R235+0xb000], [R8.64+0x80] ;  /* 0x0b00008008ebcfae */ /* 0x0003e2000b901d56 */
[----:B------:R-:W-:Y:S01]  /*1800*/  LEA.HI.X R5, R12, R31, R0, 0x6, P0 ;  /* 0x0000001f0c057211 */ /* 0x000fe200000f3400 */
[----:B------:R-:W-:Y:S01]  /*1810*/  IMAD.SHL.U32 R12, R25, 0x40, RZ ;  /* 0x00000040190c7824 */ /* 0x000fe200078e00ff */
[----:B------:R-:W-:Y:S01]  /*1820*/  LOP3.LUT R0, R13, 0xfffffff0, RZ, 0xc0, !PT ;  /* 0xfffffff00d007812 */ /* 0x000fe200078ec0ff */
[----:B------:R1:W-:Y:S01]  /*1830*/  @!P4 LDGSTS.E.BYPASS.LTC128B.128 [R235+0xd000], [R8.64+0x100] ;  /* 0x0d00010008ebcfae */ /* 0x0003e2000b901d56 */
[----:B------:R-:W-:Y:S01]  /*1840*/  ISETP.GE.AND P1, PT, R24, UR7, PT ;  /* 0x0000000718007c0c */ /* 0x000fe2000bf26270 */
[----:B------:R-:W-:Y:S01]  /*1850*/  IMAD.MOV.U32 R22, RZ, RZ, c[0x0][0x1a4] ;  /* 0x00006900ff167624 */ /* 0x000fe200078e00ff */
[----:B------:R-:W-:Y:S01]  /*1860*/  SHF.R.S32.HI R3, RZ, 0x4, R13 ;  /* 0x00000004ff037819 */ /* 0x000fe2000001140d */
[----:B------:R1:W-:Y:S01]  /*1870*/  @!P4 LDGSTS.E.BYPASS.LTC128B.128 [R235+0xf000], [R8.64+0x180] ;  /* 0x0f00018008ebcfae */ /* 0x0003e2000b901d56 */
[----:B------:R-:W-:-:S02]  /*1880*/  IMAD.IADD R0, R112, 0x1, -R0 ;  /* 0x0000000170007824 */ /* 0x000fc400078e0a00 */
[----:B--2---:R-:W-:Y:S01]  /*1890*/  IMAD.SHL.U32 R10, R2, 0x8, RZ ;  /* 0x00000008020a7824 */ /* 0x004fe200078e00ff */
[----:B------:R2:W-:Y:S01]  /*18a0*/  @!P3 LDGSTS.E.BYPASS.LTC128B.128 [R235+0x9800], [R6.64] ;  /* 0x0980000006ebbfae */ /* 0x0005e2000b901d56 */
[----:B------:R-:W-:Y:S01]  /*18b0*/  IMAD.WIDE.U32 R18, R21, 0x20, RZ ;  /* 0x0000002015127825 */ /* 0x000fe200078e00ff */
[----:B------:R-:W-:Y:S02]  /*18c0*/  SHF.R.S32.HI R15, RZ, 0x1f, R0 ;  /* 0x0000001fff0f7819 */ /* 0x000fe40000011400 */
[----:B------:R2:W-:Y:S01]  /*18d0*/  @!P3 LDGSTS.E.BYPASS.LTC128B.128 [R235+0xb800], [R6.64+0x80] ;  /* 0x0b80008006ebbfae */ /* 0x0005e2000b901d56 */
[----:B------:R-:W-:Y:S01]  /*18e0*/  LOP3.LUT R2, R12, 0x1c0, RZ, 0xc0, !PT ;  /* 0x000001c00c027812 */ /* 0x000fe200078ec0ff */
[----:B------:R-:W-:Y:S01]  /*18f0*/  IMAD.SHL.U32 R23, R22, 0x20, RZ ;  /* 0x0000002016177824 */ /* 0x000fe200078e00ff */
[----:B------:R-:W-:Y:S01]  /*1900*/  LEA.HI R15, R15, R0, RZ, 0x3 ;  /* 0x000000000f0f7211 */ /* 0x000fe200078f18ff */
[----:B------:R2:W-:Y:S01]  /*1910*/  @!P3 LDGSTS.E.BYPASS.LTC128B.128 [R235+0xd800], [R6.64+0x100] ;  /* 0x0d80010006ebbfae */ /* 0x0005e2000b901d56 */
[----:B------:R-:W-:Y:S01]  /*1920*/  LEA.HI R11, R13, R3, RZ, 0x1 ;  /* 0x000000030d0b7211 */ /* 0x000fe200078f08ff */
[----:B------:R-:W-:Y:S01]  /*1930*/  IMAD.SHL.U32 R112, R112, 0x2, RZ ;  /* 0x0000000270707824 */ /* 0x000fe200078e00ff */
[----:B------:R-:W-:Y:S01]  /*1940*/  LOP3.LUT R12, R15, 0xfffffff8, RZ, 0xc0, !PT ;  /* 0xfffffff80f0c7812 */ /* 0x000fe200078ec0ff */
[----:B------:R2:W-:Y:S01]  /*1950*/  @!P3 LDGSTS.E.BYPASS.LTC128B.128 [R235+0xf800], [R6.64+0x180] ;  /* 0x0f80018006ebbfae */ /* 0x0005e2000b901d56 */
[----:B------:R-:W-:-:S02]  /*1960*/  LOP3.LUT R13, R2, 0x8, R10, 0xf8, !PT ;  /* 0x00000008020d7812 */ /* 0x000fc400078ef80a */
[----:B------:R-:W-:Y:S01]  /*1970*/  @!P1 IADD3 R14, P0, R4, R18, RZ ;  /* 0x00000012040e9210 */ /* 0x000fe20007f1e0ff */
[----:B------:R-:W0:Y:S01]  /*1980*/  LDGDEPBAR ;  /* 0x00000000000079af */ /* 0x000e220000000000 */
[----:B------:R-:W-:Y:S01]  /*1990*/  LOP3.LUT R11, R11, 0xfffffffe, RZ, 0xc0, !PT ;  /* 0xfffffffe0b0b7812 */ /* 0x000fe200078ec0ff */
[----:B------:R-:W-:Y:S01]  /*19a0*/  IMAD.IADD R20, R0, 0x1, -R12 ;  /* 0x0000000100147824 */ /* 0x000fe200078e0a0c */
[----:B------:R-:W-:Y:S01]  /*19b0*/  SHF.R.U32.HI R10, RZ, 0x3, R2 ;  /* 0x00000003ff0a7819 */ /* 0x000fe20000011602 */
[----:B------:R-:W-:Y:S01]  /*19c0*/  STL.64 [R1+0x40], R32 ;  /* 0x0000402001007387 */ /* 0x000fe20000100a00 */
[----:B------:R-:W-:Y:S01]  /*19d0*/  @!P1 IADD3.X R18, R5, R19, R23, P0, !PT ;  /* 0x0000001305129210 */ /* 0x000fe200007fe417 */
[----:B------:R-:W-:Y:S01]  /*19e0*/  IMAD.IADD R2, R3, 0x1, -R11 ;  /* 0x0000000103027824 */ /* 0x000fe200078e0a0b */
[----:B------:R-:W-:Y:S01]  /*19f0*/  LOP3.LUT R0, R13, R10, RZ, 0x3c, !PT ;  /* 0x0000000a0d007212 */ /* 0x000fe200078e3cff */
[----:B------:R-:W-:Y:S01]  /*1a00*/  STL [R1+0xc], R31 ;  /* 0x00000c1f01007387 */ /* 0x000fe20000100800 */
[----:B------:R-:W-:Y:S01]  /*1a10*/  ISETP.GE.AND P0, PT, R28, UR7, PT ;  /* 0x000000071c007c0c */ /* 0x000fe2000bf06270 */
[C---:B------:R-:W-:Y:S01]  /*1a20*/  IMAD.SHL.U32 R12, R2.reuse, 0x8, RZ ;  /* 0x00000008020c7824 */ /* 0x040fe200078e00ff */
[----:B------:R-:W-:Y:S01]  /*1a30*/  @!P2 LEA R3, P3, R21, R4, 0x4 ;  /* 0x000000041503a211 */ /* 0x000fe200078620ff */
[----:B------:R-:W-:-:S02]  /*1a40*/  IMAD R0, R2, 0x200, R0 ;  /* 0x0000020002007824 */ /* 0x000fc400078e0200 */
[----:B------:R-:W-:Y:S01]  /*1a50*/  IMAD.SHL.U32 R2, R20, 0x40, RZ ;  /* 0x0000004014027824 */ /* 0x000fe200078e00ff */
[----:B------:R-:W-:Y:S01]  /*1a60*/  @!P2 LEA.HI.X R11, R21, R5, R22, 0x4, P3 ;  /* 0x00000005150ba211 */ /* 0x000fe200018f2416 */
[----:B------:R-:W-:Y:S02]  /*1a70*/  IMAD.SHL.U32 R208, R0, 0x2, RZ ;  /* 0x0000000200d07824 */ /* 0x000fe400078e00ff */
[----:B------:R-:W-:Y:S01]  /*1a80*/  IMAD.MOV.U32 R0, RZ, RZ, 0x20 ;  /* 0x00000020ff007424 */ /* 0x000fe200078e00ff */
[----:B------:R-:W-:Y:S02]  /*1a90*/  LOP3.LUT R10, R2, 0x1c0, RZ, 0xc0, !PT ;  /* 0x000001c0020a7812 */ /* 0x000fe400078ec0ff */
[----:B------:R-:W-:Y:S01]  /*1aa0*/  @!P2 LEA R2, P3, R3, c[0x0][0x170], 0x1 ;  /* 0x00005c000302aa11 */ /* 0x000fe200078608ff */
[----:B-1----:R-:W-:Y:S01]  /*1ab0*/  @!P0 IMAD.WIDE.U32 R8, R21, 0x30, R4 ;  /* 0x0000003015088825 */ /* 0x002fe200078e0004 */
[----:B--2---:R-:W-:Y:S01]  /*1ac0*/  @!P6 LEA R6, P4, R4, c[0x0][0x170], 0x1 ;  /* 0x00005c000406ea11 */ /* 0x004fe200078808ff */
[----:B------:R-:W-:-:S04]  /*1ad0*/  DEPBAR.LE SB0, 0x0 ;  /* 0x000080000000791a */ /* 0x000fc80000000000 */
[----:B------:R-:W-:Y:S01]  /*1ae0*/  BAR.SYNC.DEFER_BLOCKING 0x0 ;  /* 0x0000000000007b1d */ /* 0x000fe20000010000 */
[----:B------:R-:W-:Y:S01]  /*1af0*/  @!P0 IMAD R13, R22, 0x30, RZ ;  /* 0x00000030160d8824 */ /* 0x000fe200078e02ff */
[----:B------:R-:W-:Y:S02]  /*1b00*/  @!P2 LEA.HI.X R3, R3, c[0x0][0x174], R11, 0x1, P3 ;  /* 0x00005d000303aa11 */ /* 0x000fe400018f0c0b */
[----:B------:R-:W-:Y:S01]  /*1b10*/  @!P6 LEA.HI.X R7, R4, c[0x0][0x174], R5, 0x1, P4 ;  /* 0x00005d000407ea11 */ /* 0x000fe200020f0c05 */
[----:B------:R-:W-:Y:S01]  /*1b20*/  @!P0 IMAD.IADD R11, R9, 0x1, R13 ;  /* 0x00000001090b8824 */ /* 0x000fe200078e020d */
[----:B------:R-:W-:Y:S01]  /*1b30*/  LOP3.LUT R12, R10, 0x8, R12, 0xf8, !PT ;  /* 0x000000080a0c7812 */ /* 0x000fe200078ef80c */
[----:B------:R-:W-:Y:S01]  /*1b40*/  IMAD.SHL.U32 R9, R15, 0x40, RZ ;  /* 0x000000400f097824 */ /* 0x000fe200078e00ff */
[----:B------:R-:W-:Y:S02]  /*1b50*/  SHF.R.U32.HI R5, RZ, 0x3, R10 ;  /* 0x00000003ff057819 */ /* 0x000fe4000001160a */
[----:B------:R-:W-:-:S02]  /*1b60*/  @!P1 LEA R4, P4, R14, c[0x0][0x170], 0x1 ;  /* 0x00005c000e049a11 */ /* 0x000fc400078808ff */
[----:B------:R-:W-:Y:S02]  /*1b70*/  LOP3.LUT R109, R9, 0xfffffe00, RZ, 0xc0, !PT ;  /* 0xfffffe00096d7812 */ /* 0x000fe400078ec0ff */
[----:B------:R-:W-:Y:S02]  /*1b80*/  LOP3.LUT R110, R12, R5, RZ, 0x3c, !PT ;  /* 0x000000050c6e7212 */ /* 0x000fe400078e3cff */
[----:B------:R-:W-:Y:S02]  /*1b90*/  @!P1 LEA.HI.X R5, R14, c[0x0][0x174], R18, 0x1, P4 ;  /* 0x00005d000e059a11 */ /* 0x000fe400020f0c12 */
[----:B------:R-:W-:Y:S02]  /*1ba0*/  @!P0 LEA R10, P3, R8, c[0x0][0x170], 0x1 ;  /* 0x00005c00080a8a11 */ /* 0x000fe400078608ff */
[----:B------:R-:W-:Y:S02]  /*1bb0*/  IADD3 R219, R208, 0x8020, RZ ;  /* 0x00008020d0db7810 */ /* 0x000fe40007ffe0ff */
[----:B------:R-:W-:Y:S01]  /*1bc0*/  @!P0 LEA.HI.X R11, R8, c[0x0][0x174], R11, 0x1, P3 ;  /* 0x00005d00080b8a11 */ /* 0x000fe200018f0c0b */
        /* <DEDUP_REMOVED lines=19> */
[----:B------:R2:W-:Y:S01]  /*1d00*/  @!P2 LDGSTS.E.BYPASS.LTC128B.128 [R235+0x12800], [R2.64+0x80] ;  /* 0x1280008002ebafae */ /* 0x0005e2000b901d56 */
[----:B-1----:R-:W-:-:S03]  /*1d10*/  IMAD R6, R113, 0x400, R109 ;  /* 0x0000040071067824 */ /* 0x002fc600078e026d */
        /* <DEDUP_REMOVED lines=11> */
[----:B--2---:R-:W-:-:S03]  /*1dd0*/  IMAD.IADD R2, R110, 0x1, R6 ;  /* 0x000000016e027824 */ /* 0x004fc600078e0206 */
[----:B------:R1:W-:Y:S01]  /*1de0*/  @!P1 LDGSTS.E.BYPASS.LTC128B.128 [R235+0x15000], [R4.64+0x100] ;  /* 0x1500010004eb9fae */ /* 0x0003e2000b901d56 */
[----:B------:R-:W-:Y:S01]  /*1df0*/  LEA R3, R113, UR10, 0x4 ;  /* 0x0000000a71037c11 */ /* 0x000fe2000f8e20ff */
[----:B------:R-:W-:Y:S02]  /*1e00*/  IMAD.SHL.U32 R215, R2, 0x2, RZ ;  /* 0x0000000202d77824 */ /* 0x000fe400078e00ff */
[----:B------:R1:W-:Y:S01]  /*1e10*/  @!P1 LDGSTS.E.BYPASS.LTC128B.128 [R235+0x17000], [R4.64+0x180] ;  /* 0x1700018004eb9fae */ /* 0x0003e2000b901d56 */
[----:B------:R-:W-:Y:S02]  /*1e20*/  R2P PR, R20, 0x6 ;  /* 0x0000000614007804 */ /* 0x000fe40000000000 */
[----:B------:R-:W-:Y:S01]  /*1e30*/  IADD3 R2, R208, 0x8000, RZ ;  /* 0x00008000d0027810 */ /* 0x000fe20007ffe0ff */
[----:B------:R-:W-:Y:S01]  /*1e40*/  @P0 STS.128 [R235+0x11800], RZ ;  /* 0x011800ffeb000388 */ /* 0x000fe20000000c00 */
[----:B------:R-:W-:Y:S02]  /*1e50*/  LOP3.LUT R6, R112, 0x6, RZ, 0xc0, !PT ;  /* 0x0000000670067812 */ /* 0x000fe400078ec0ff */
[----:B------:R-:W-:Y:S01]  /*1e60*/  SEL R0, R0, 0xffffffe0, !P2 ;  /* 0xffffffe000007807 */ /* 0x000fe20005000000 */
[----:B------:R-:W-:Y:S04]  /*1e70*/  @P0 STS.128 [R235+0x13800], RZ ;  /* 0x013800ffeb000388 */ /* 0x000fe80000000c00 */
[----:B------:R-:W-:Y:S01]  /*1e80*/  @P0 STS.128 [R235+0x15800], RZ ;  /* 0x015800ffeb000388 */ /* 0x000fe20000000c00 */
[----:B------:R-:W-:-:S03]  /*1e90*/  IMAD R218, R0, 0x2, R215 ;  /* 0x0000000200da7824 */ /* 0x000fc600078e02d7 */
[----:B------:R-:W-:Y:S04]  /*1ea0*/  @P0 STS.128 [R235+0x17800], RZ ;  /* 0x017800ffeb000388 */ /* 0x000fe80000000c00 */
[----:B------:R-:W-:Y:S01]  /*1eb0*/  @!PT LDS RZ, [RZ] ;  /* 0x00000000fffff984 */ /* 0x000fe20000000800 */
[----:B------:R-:W-:Y:S01]  /*1ec0*/  @!PT LDS RZ, [RZ] ;  /* 0x00000000fffff984 */ /* 0x000fe20000000800 */
[----:B------:R-:W-:Y:S01]  /*1ed0*/  @!PT LDS RZ, [RZ] ;  /* 0x00000000fffff984 */ /* 0x000fe20000000800 */
[----:B------:R2:W-:Y:S04]  /*1ee0*/  @!P0 LDGSTS.E.BYPASS.LTC128B.128 [R235+0x11800], [R10.64] ;  /* 0x118000000aeb8fae */ /* 0x0005e8000b901d56 */
[----:B------:R2:W-:Y:S01]  /*1ef0*/  @!P0 LDGSTS.E.BYPASS.LTC128B.128 [R235+0x13800], [R10.64+0x80] ;  /* 0x138000800aeb8fae */ /* 0x0005e2000b901d56 */
[----:B-1----:R-:W-:-:S03]  /*1f00*/  IMAD.MOV.U32 R4, RZ, RZ, 0x10 ;  /* 0x00000010ff047424 */ /* 0x002fc600078e00ff */
[----:B------:R2:W-:Y:S01]  /*1f10*/  @!P0 LDGSTS.E.BYPASS.LTC128B.128 [R235+0x15800], [R10.64+0x100] ;  /* 0x158001000aeb8fae */ /* 0x0005e2000b901d56 */
[----:B------:R-:W-:-:S03]  /*1f20*/  IMAD.U32 R5, RZ, RZ, UR6 ;  /* 0x00000006ff057e24 */ /* 0x000fc6000f8e00ff */
[----:B------:R2:W-:Y:S01]  /*1f30*/  @!P0 LDGSTS.E.BYPASS.LTC128B.128 [R235+0x17800], [R10.64+0x180] ;  /* 0x178001800aeb8fae */ /* 0x0005e2000b901d56 */
[----:B------:R-:W-:Y:S02]  /*1f40*/  SEL R4, R4, 0xfffffff0, !P1 ;  /* 0xfffffff004047807 */ /* 0x000fe40004800000 */
[----:B------:R-:W-:Y:S01]  /*1f50*/  R2P PR, R25, 0x6 ;  /* 0x0000000619007804 */ /* 0x000fe20000000000 */
[----:B------:R-:W-:Y:S02]  /*1f60*/  LDSM.16.M88.4 R32, [R208+0x8800] ;  /* 0x00880000d020783b */ /* 0x000fe40000000200 */
[----:B------:R-:W-:Y:S02]  /*1f70*/  IMAD R216, R4, 0x2, R215 ;  /* 0x0000000204d87824 */ /* 0x000fe400078e02d7 */
[----:B---3--:R-:W-:Y:S02]  /*1f80*/  LDSM.16.M88.4 R16, [R208+0x8000] ;  /* 0x00800000d010783b */ /* 0x008fe40000000200 */
[----:B------:R-:W-:-:S02]  /*1f90*/  IMAD R217, R0, 0x2, R216 ;  /* 0x0000000200d97824 */ /* 0x000fc400078e02d8 */
[----:B------:R-:W-:Y:S04]  /*1fa0*/  LDSM.16.M88.4 R28, [R208+0x9000] ;  /* 0x00900000d01c783b */ /* 0x000fe80000000200 */
[----:B------:R-:W-:Y:S01]  /*1fb0*/  LDSM.16.M88.4 R24, [R208+0x9800] ;  /* 0x00980000d018783b */ /* 0x000fe20000000200 */
[----:B------:R-:W-:Y:S01]  /*1fc0*/  @P1 IADD3 R219, R2, -0x20, RZ ;  /* 0xffffffe002db1810 */ /* 0x000fe20007ffe0ff */
[----:B------:R-:W-:Y:S02]  /*1fd0*/  IMAD.MOV.U32 R2, RZ, RZ, 0x40 ;  /* 0x00000040ff027424 */ /* 0x000fe400078e00ff */
[----:B------:R-:W-:Y:S01]  /*1fe0*/  LDSM.16.M88.4 R12, [R216] ;  /* 0x00000000d80c783b */ /* 0x000fe20000000200 */
[C---:B------:R-:W-:Y:S02]  /*1ff0*/  IADD3 R234, R219.reuse, 0x800, RZ ;  /* 0x00000800dbea7810 */ /* 0x040fe40007ffe0ff */
[----:B------:R-:W-:Y:S01]  /*2000*/  SEL R2, R2, 0xffffffc0, !P2 ;  /* 0xffffffc002027807 */ /* 0x000fe20005000000 */
[----:B------:R-:W-:Y:S01]  /*2010*/  LDSM.16.M88.4 R40, [R219] ;  /* 0x00000000db28783b */ /* 0x000fe20000000200 */
[----:B------:R-:W-:-:S02]  /*2020*/  IADD3 R233, R219, 0x1000, RZ ;  /* 0x00001000dbe97810 */ /* 0x000fc40007ffe0ff */
[C---:B------:R-:W-:Y:S01]  /*2030*/  IADD3 R232, R219.reuse, 0x1800, RZ ;  /* 0x00001800dbe87810 */ /* 0x040fe20007ffe0ff */
[----:B--2---:R-:W1:Y:S01]  /*2040*/  LDSM.16.M88.4 R8, [R215] ;  /* 0x00000000d708783b */ /* 0x004e620000000200 */
[----:B------:R-:W-:Y:S01]  /*2050*/  IMAD.IADD R214, R208, 0x1, R2 ;  /* 0x00000001d0d67824 */ /* 0x000fe200078e0202 */
[C---:B------:R-:W-:Y:S01]  /*2060*/  IADD3 R231, R219.reuse, 0x2000, RZ ;  /* 0x00002000dbe77810 */ /* 0x040fe20007ffe0ff */
[----:B------:R-:W-:Y:S01]  /*2070*/  IMAD.IADD R213, R2, 0x1, R219 ;  /* 0x0000000102d57824 */ /* 0x000fe200078e02db */
[----:B------:R-:W-:Y:S01]  /*2080*/  LDSM.16.M88.4 R56, [R219+0x1000] ;  /* 0x00100000db38783b */ /* 0x000fe20000000200 */
[----:B------:R-:W-:Y:S02]  /*2090*/  SHF.R.S32.HI R2, RZ, 0x1f, R108 ;  /* 0x0000001fff027819 */ /* 0x000fe4000001146c */
[----:B------:R-:W-:Y:S01]  /*20a0*/  IADD3 R230, R219, 0x2800, RZ ;  /* 0x00002800dbe67810 */ /* 0x000fe20007ffe0ff */
[----:B------:R-:W-:Y:S01]  /*20b0*/  LDSM.16.M88.4 R76, [R219+0x1800] ;  /* 0x00180000db4c783b */ /* 0x000fe20000000200 */
[----:B------:R-:W-:-:S02]  /*20c0*/  LEA.HI R2, R2, R108, RZ, 0x2 ;  /* 0x0000006c02027211 */ /* 0x000fc400078f10ff */
[C---:B------:R-:W-:Y:S01]  /*20d0*/  IADD3 R229, R219.reuse, 0x3000, RZ ;  /* 0x00003000dbe57810 */ /* 0x040fe20007ffe0ff */
[----:B------:R-:W-:Y:S01]  /*20e0*/  LDSM.16.M88.4 R68, [R214+0x8000] ;  /* 0x00800000d644783b */ /* 0x000fe20000000200 */
[----:B------:R-:W-:Y:S01]  /*20f0*/  SHF.R.S32.HI R115, RZ, 0x2, R2 ;  /* 0x00000002ff737819 */ /* 0x000fe20000011402 */
[----:B------:R-:W-:Y:S01]  /*2100*/  IMAD.U32 R2, RZ, RZ, UR11 ;  /* 0x0000000bff027e24 */ /* 0x000fe2000f8e00ff */
[----:B------:R-:W-:Y:S01]  /*2110*/  IADD3 R228, R219, 0x3800, RZ ;  /* 0x00003800dbe47810 */ /* 0x000fe20007ffe0ff */
[----:B------:R-:W-:Y:S01]  /*2120*/  LDSM.16.M88.4 R80, [R214+0x8800] ;  /* 0x00880000d650783b */ /* 0x000fe20000000200 */
[----:B------:R-:W-:Y:S02]  /*2130*/  IADD3 R3, R3, 0x1, R115 ;  /* 0x0000000103037810 */ /* 0x000fe40007ffe073 */
[----:B------:R-:W-:Y:S01]  /*2140*/  IADD3 R227, R219, 0x4000, RZ ;  /* 0x00004000dbe37810 */ /* 0x000fe20007ffe0ff */
[----:B------:R-:W-:Y:S01]  /*2150*/  LDSM.16.M88.4 R88, [R214+0x9000] ;  /* 0x00900000d658783b */ /* 0x000fe20000000200 */
[----:B------:R-:W-:-:S02]  /*2160*/  IADD3 R2, R2, -UR20, R3 ;  /* 0x8000001402027c10 */ /* 0x000fc4000fffe003 */
[----:B------:R-:W-:Y:S01]  /*2170*/  IADD3 R226, R219, 0x4800, RZ ;  /* 0x00004800dbe27810 */ /* 0x000fe20007ffe0ff */
[----:B------:R-:W-:Y:S01]  /*2180*/  LDSM.16.M88.4 R92, [R214+0x9800] ;  /* 0x00980000d65c783b */ /* 0x000fe20000000200 */
[----:B------:R-:W-:Y:S01]  /*2190*/  IADD3 R3, R2, c[0x0][0x2e8], RZ ;  /* 0x0000ba0002037a10 */ /* 0x000fe20007ffe0ff */
[----:B------:R-:W-:Y:S01]  /*21a0*/  IMAD R2, R5, 0x40, R6 ;  /* 0x0000004005027824 */ /* 0x000fe200078e0206 */
[----:B------:R-:W-:Y:S01]  /*21b0*/  IADD3 R225, R219, 0x5000, RZ ;  /* 0x00005000dbe17810 */ /* 0x000fe20007ffe0ff */
[----:B------:R-:W-:Y:S01]  /*21c0*/  LDSM.16.M88.4 R84, [R213+0x800] ;  /* 0x00080000d554783b */ /* 0x000fe20000000200 */
[----:B------:R-:W-:Y:S02]  /*21d0*/  IADD3 R5, R3, 0x8, RZ ;  /* 0x0000000803057810 */ /* 0x000fe40007ffe0ff */
[----:B------:R-:W-:Y:S01]  /*21e0*/  IADD3 R6, R2, 0x1, RZ ;  /* 0x0000000102067810 */ /* 0x000fe20007ffe0ff */
[----:B------:R-:W-:Y:S01]  /*21f0*/  LDSM.16.M88.4 R96, [R213+0x1000] ;  /* 0x00100000d560783b */ /* 0x000fe20000000200 */
[----:B------:R-:W-:-:S02]  /*2200*/  IADD3 R224, R219, 0x5800, RZ ;  /* 0x00005800dbe07810 */ /* 0x000fc40007ffe0ff */
[C---:B------:R-:W-:Y:S01]  /*2210*/  IADD3 R223, R219.reuse, 0x6000, RZ ;  /* 0x00006000dbdf7810 */ /* 0x040fe20007ffe0ff */
[----:B------:R-:W-:Y:S01]  /*2220*/  LDSM.16.M88.4 R104, [R213+0x1800] ;  /* 0x00180000d568783b */ /* 0x000fe20000000200 */
[C---:B------:R-:W-:Y:S02]  /*2230*/  IADD3 R222, R219.reuse, 0x6800, RZ ;  /* 0x00006800dbde7810 */ /* 0x040fe40007ffe0ff */
[C---:B------:R-:W-:Y:S01]  /*2240*/  IADD3 R221, R219.reuse, 0x7000, RZ ;  /* 0x00007000dbdd7810 */ /* 0x040fe20007ffe0ff */
[----:B-1----:R-:W-:Y:S01]  /*2250*/  HMMA.16816.F32 R36, R8, R32, RZ ;  /* 0x000000200824723c */ /* 0x002fe200000018ff */
[----:B------:R-:W-:Y:S01]  /*2260*/  LDSM.16.M88.4 R100, [R208+0xb800] ;  /* 0x00b80000d064783b */ /* 0x000fe20000000200 */
[----:B------:R-:W-:-:S03]  /*2270*/  IADD3 R220, R219, 0x7800, RZ ;  /* 0x00007800dbdc7810 */ /* 0x000fc60007ffe0ff */
[----:B------:R-:W-:Y:S03]  /*2280*/  STL [R1+0x50], R115 ;  /* 0x0000507301007387 */ /* 0x000fe60000100800 */
[C---:B------:R-:W-:Y:S01]  /*2290*/  HMMA.16816.F32 R44, R8.reuse, R34, RZ ;  /* 0x00000022082c723c */ /* 0x040fe200000018ff */
[----:B------:R-:W1:Y:S04]  /*22a0*/  LDSM.16.M88.4 R32, [R219+0x800] ;  /* 0x00080000db20783b */ /* 0x000e680000000200 */
[----:B------:R-:W0:Y:S03]  /*22b0*/  LDGDEPBAR ;  /* 0x00000000000079af */ /* 0x000e260000000000 */
[C---:B------:R-:W-:Y:S08]  /*22c0*/  HMMA.16816.F32 R20, R8.reuse, R16, RZ ;  /* 0x000000100814723c */ /* 0x040ff000000018ff */
[C---:B------:R-:W-:Y:S08]  /*22d0*/  HMMA.16816.F32 R16, R8.reuse, R18, RZ ;  /* 0x000000120810723c */ /* 0x040ff000000018ff */
[C---:B------:R-:W-:Y:S08]  /*22e0*/  HMMA.16816.F32 R48, R8.reuse, R28, RZ ;  /* 0x0000001c0830723c */ /* 0x040ff000000018ff */
[C---:B------:R-:W-:Y:S08]  /*22f0*/  HMMA.16816.F32 R52, R8.reuse, R30, RZ ;  /* 0x0000001e0834723c */ /* 0x040ff000000018ff */
[C---:B------:R-:W-:Y:S08]  /*2300*/  HMMA.16816.F32 R64, R8.reuse, R24, RZ ;  /* 0x000000180840723c */ /* 0x040ff000000018ff */
[----:B------:R-:W-:Y:S01]  /*2310*/  HMMA.16816.F32 R72, R8, R26, RZ ;  /* 0x0000001a0848723c */ /* 0x000fe200000018ff */
[----:B------:R-:W2:Y:S07]  /*2320*/  LDSM.16.M88.4 R8, [R218] ;  /* 0x00000000da08783b */ /* 0x000eae0000000200 */
[C---:B------:R-:W-:Y:S01]  /*2330*/  HMMA.16816.F32 R60, R12.reuse, R40, R20 ;  /* 0x000000280c3c723c */ /* 0x040fe20000001814 */
[----:B------:R-:W-:Y:S07]  /*2340*/  LDSM.16.M88.4 R20, [R217] ;  /* 0x00000000d914783b */ /* 0x000fee0000000200 */
[C---:B------:R-:W-:Y:S08]  /*2350*/  HMMA.16816.F32 R24, R12.reuse, R42, R16 ;  /* 0x0000002a0c18723c */ /* 0x040ff00000001810 */
[C---:B-1----:R-:W-:Y:S08]  /*2360*/  HMMA.16816.F32 R16, R12.reuse, R32, R36 ;  /* 0x000000200c10723c */ /* 0x042ff00000001824 */
[C---:B------:R-:W-:Y:S08]  /*2370*/  HMMA.16816.F32 R28, R12.reuse, R34, R44 ;  /* 0x000000220c1c723c */ /* 0x040ff0000000182c */
[C---:B------:R-:W-:Y:S08]  /*2380*/  HMMA.16816.F32 R36, R12.reuse, R56, R48 ;  /* 0x000000380c24723c */ /* 0x040ff00000001830 */
[C---:B------:R-:W-:Y:S01]  /*2390*/  HMMA.16816.F32 R44, R12.reuse, R76, R64 ;  /* 0x0000004c0c2c723c */ /* 0x040fe20000001840 */
[----:B------:R-:W1:Y:S07]  /*23a0*/  LDSM.16.M88.4 R64, [R213] ;  /* 0x00000000d540783b */ /* 0x000e6e0000000200 */
[----:B------:R-:W-:Y:S01]  /*23b0*/  HMMA.16816.F32 R40, R12, R58, R52 ;  /* 0x0000003a0c28723c */ /* 0x000fe20000001834 */
[----:B------:R-:W-:Y:S07]  /*23c0*/  LDSM.16.M88.4 R56, [R208+0xa000] ;  /* 0x00a00000d038783b */ /* 0x000fee0000000200 */
[C---:B--2---:R-:W-:Y:S01]  /*23d0*/  HMMA.16816.F32 R52, R8.reuse, R68, R60 ;  /* 0x000000440834723c */ /* 0x044fe2000000183c */
[----:B------:R-:W-:Y:S07]  /*23e0*/  LDSM.16.M88.4 R60, [R208+0xa800] ;  /* 0x00a80000d03c783b */ /* 0x000fee0000000200 */
[----:B------:R-:W-:Y:S01]  /*23f0*/  HMMA.16816.F32 R32, R8, R70, R24 ;  /* 0x000000460820723c */ /* 0x000fe20000001818 */
[----:B------:R-:W-:Y:S07]  /*2400*/  LDSM.16.M88.4 R68, [R208+0xb000] ;  /* 0x00b00000d044783b */ /* 0x000fee0000000200 */
[----:B------:R-:W-:Y:S01]  /*2410*/  HMMA.16816.F32 R48, R12, R78, R72 ;  /* 0x0000004e0c30723c */ /* 0x000fe20000001848 */
[----:B------:R-:W-:Y:S04]  /*2420*/  LDSM.16.M88.4 R72, [R219+0x2800] ;  /* 0x00280000db48783b */ /* 0x000fe80000000200 */
[----:B------:R-:W-:Y:S03]  /*2430*/  LDSM.16.M88.4 R76, [R214+0xb000] ;  /* 0x00b00000d64c783b */ /* 0x000fe60000000200 */
[C---:B------:R-:W-:Y:S01]  /*2440*/  HMMA.16816.F32 R24, R8.reuse, R80, R16 ;  /* 0x000000500818723c */ /* 0x040fe20000001810 */
[----:B------:R-:W2:Y:S07]  /*2450*/  LDSM.16.M88.4 R16, [R215+0x2000] ;  /* 0x00200000d710783b */ /* 0x000eae0000000200 */
[C---:B------:R-:W-:Y:S01]  /*2460*/  HMMA.16816.F32 R12, R8.reuse, R82, R28 ;  /* 0x00000052080c723c */ /* 0x040fe2000000181c */
[----:B------:R-:W-:Y:S07]  /*2470*/  LDSM.16.M88.4 R80, [R219+0x3000] ;  /* 0x00300000db50783b */ /* 0x000fee0000000200 */
[C---:B------:R-:W-:Y:S08]  /*2480*/  HMMA.16816.F32 R28, R8.reuse, R88, R36 ;  /* 0x00000058081c723c */ /* 0x040ff00000001824 */
[C---:B------:R-:W-:Y:S01]  /*2490*/  HMMA.16816.F32 R40, R8.reuse, R90, R40 ;  /* 0x0000005a0828723c */ /* 0x040fe20000001828 */
[----:B------:R-:W-:Y:S07]  /*24a0*/  LDSM.16.M88.4 R88, [R219+0x3800] ;  /* 0x00380000db58783b */ /* 0x000fee0000000200 */
[----:B------:R-:W-:Y:S08]  /*24b0*/  HMMA.16816.F32 R44, R8, R92, R44 ;  /* 0x0000005c082c723c */ /* 0x000ff0000000182c */
[C---:B-1----:R-:W-:Y:S08]  /*24c0*/  HMMA.16816.F32 R52, R20.reuse, R64, R52 ;  /* 0x000000401434723c */ /* 0x042ff00000001834 */
[C---:B------:R-:W-:Y:S01]  /*24d0*/  HMMA.16816.F32 R36, R20.reuse, R66, R32 ;  /* 0x000000421424723c */ /* 0x040fe20000001820 */
[----:B------:R-:W-:Y:S07]  /*24e0*/  LDSM.16.M88.4 R64, [R219+0x2000] ;  /* 0x00200000db40783b */ /* 0x000fee0000000200 */
[----:B------:R-:W-:Y:S08]  /*24f0*/  HMMA.16816.F32 R32, R20, R84, R24 ;  /* 0x000000541420723c */ /* 0x000ff00000001818 */
[----:B------:R-:W-:Y:S08]  /*2500*/  HMMA.16816.F32 R48, R8, R94, R48 ;  /* 0x0000005e0830723c */ /* 0x000ff00000001830 */
[C---:B------:R-:W-:Y:S01]  /*2510*/  HMMA.16816.F32 R24, R20.reuse, R86, R12 ;  /* 0x000000561418723c */ /* 0x040fe2000000180c */
[----:B------:R-:W1:Y:S04]  /*2520*/  LDSM.16.M88.4 R12, [R216+0x2000] ;  /* 0x00200000d80c783b */ /* 0x000e680000000200 */
[----:B------:R-:W-:Y:S03]  /*2530*/  LDSM.16.M88.4 R84, [R214+0xb800] ;  /* 0x00b80000d654783b */ /* 0x000fe60000000200 */
[C---:B------:R-:W-:Y:S08]  /*2540*/  HMMA.16816.F32 R8, R20.reuse, R96, R28 ;  /* 0x000000601408723c */ /* 0x040ff0000000181c */
[C---:B------:R-:W-:Y:S08]  /*2550*/  HMMA.16816.F32 R28, R20.reuse, R98, R40 ;  /* 0x00000062141c723c */ /* 0x040ff00000001828 */
[----:B------:R-:W-:Y:S08]  /*2560*/  HMMA.16816.F32 R44, R20, R104, R44 ;  /* 0x00000068142c723c */ /* 0x000ff0000000182c */
[C---:B--2---:R-:W-:Y:S08]  /*2570*/  HMMA.16816.F32 R52, R16.reuse, R56, R52 ;  /* 0x000000381034723c */ /* 0x044ff00000001834 */
[C---:B------:R-:W-:Y:S01]  /*2580*/  HMMA.16816.F32 R40, R16.reuse, R58, R36 ;  /* 0x0000003a1028723c */ /* 0x040fe20000001824 */
[----:B------:R-:W-:Y:S07]  /*2590*/  LDSM.16.M88.4 R56, [R213+0x2000] ;  /* 0x00200000d538783b */ /* 0x000fee0000000200 */
[----:B------:R-:W-:Y:S08]  /*25a0*/  HMMA.16816.F32 R36, R16, R60, R32 ;  /* 0x0000003c1024723c */ /* 0x000ff00000001820 */
[----:B------:R-:W-:Y:S08]  /*25b0*/  HMMA.16816.F32 R48, R20, R106, R48 ;  /* 0x0000006a1430723c */ /* 0x000ff00000001830 */
[C---:B------:R-:W-:Y:S01]  /*25c0*/  HMMA.16816.F32 R32, R16.reuse, R62, R24 ;  /* 0x0000003e1020723c */ /* 0x040fe20000001818 */
[----:B------:R-:W-:Y:S07]  /*25d0*/  LDSM.16.M88.4 R60, [R214+0xa000] ;  /* 0x00a00000d63c783b */ /* 0x000fee0000000200 */
[C---:B------:R-:W-:Y:S01]  /*25e0*/  HMMA.16816.F32 R24, R16.reuse, R68, R8 ;  /* 0x000000441018723c */ /* 0x040fe20000001808 */
[----:B------:R-:W2:Y:S07]  /*25f0*/  LDSM.16.M88.4 R8, [R218+0x2000] ;  /* 0x00200000da08783b */ /* 0x000eae0000000200 */
[C---:B------:R-:W-:Y:S01]  /*2600*/  HMMA.16816.F32 R20, R16.reuse, R70, R28 ;  /* 0x000000461014723c */ /* 0x040fe2000000181c */
[----:B------:R-:W3:Y:S07]  /*2610*/  LDSM.16.M88.4 R68, [R214+0xa800] ;  /* 0x00a80000d644783b */ /* 0x000eee0000000200 */
[----:B------:R-:W-:Y:S08]  /*2620*/  HMMA.16816.F32 R28, R16, R100, R44 ;  /* 0x00000064101c723c */ /* 0x000ff0000000182c */
[C---:B-1----:R-:W-:Y:S08]  /*2630*/  HMMA.16816.F32 R52, R12.reuse, R64, R52 ;  /* 0x000000400c34723c */ /* 0x042ff00000001834 */
[C---:B------:R-:W-:Y:S01]  /*2640*/  HMMA.16816.F32 R44, R12.reuse, R66, R40 ;  /* 0x000000420c2c723c */ /* 0x040fe20000001828 */
[----:B------:R-:W-:Y:S07]  /*2650*/  LDSM.16.M88.4 R64, [R213+0x2800] ;  /* 0x00280000d540783b */ /* 0x000fee0000000200 */
[----:B------:R-:W-:Y:S08]  /*2660*/  HMMA.16816.F32 R40, R12, R72, R36 ;  /* 0x000000480c28723c */ /* 0x000ff00000001824 */
[----:B------:R-:W-:Y:S08]  /*2670*/  HMMA.16816.F32 R48, R16, R102, R48 ;  /* 0x000000661030723c */ /* 0x000ff00000001830 */
[C---:B------:R-:W-:Y:S01]  /*2680*/  HMMA.16816.F32 R36, R12.reuse, R74, R32 ;  /* 0x0000004a0c24723c */ /* 0x040fe20000001820 */
[----:B------:R-:W-:Y:S07]  /*2690*/  LDSM.16.M88.4 R72, [R208+0xc000] ;  /* 0x00c00000d048783b */ /* 0x000fee0000000200 */
[C---:B------:R-:W-:Y:S08]  /*26a0*/  HMMA.16816.F32 R32, R12.reuse, R80, R24 ;  /* 0x000000500c20723c */ /* 0x040ff00000001818 */
[C---:B------:R-:W-:Y:S01]  /*26b0*/  HMMA.16816.F32 R24, R12.reuse, R82, R20 ;  /* 0x000000520c18723c */ /* 0x040fe20000001814 */
[----:B------:R-:W1:Y:S04]  /*26c0*/  LDSM.16.M88.4 R20, [R217+0x2000] ;  /* 0x00200000d914783b */ /* 0x000e680000000200 */
[----:B------:R-:W-:Y:S03]  /*26d0*/  LDSM.16.M88.4 R80, [R208+0xd800] ;  /* 0x00d80000d050783b */ /* 0x000fe60000000200 */
[----:B------:R-:W-:Y:S01]  /*26e0*/  HMMA.16816.F32 R16, R12, R88, R28 ;  /* 0x000000580c10723c */ /* 0x000fe2000000181c */
[----:B------:R-:W-:Y:S07]  /*26f0*/  LDSM.16.M88.4 R28, [R213+0x3800] ;  /* 0x00380000d51c783b */ /* 0x000fee0000000200 */
[C---:B--2---:R-:W-:Y:S08]  /*2700*/  HMMA.16816.F32 R52, R8.reuse, R60, R52 ;  /* 0x0000003c0834723c */ /* 0x044ff00000001834 */
[----:B------:R-:W-:Y:S08]  /*2710*/  HMMA.16816.F32 R60, R8, R62, R44 ;  /* 0x0000003e083c723c */ /* 0x000ff0000000182c */
[----:B------:R-:W-:Y:S01]  /*2720*/  HMMA.16816.F32 R12, R12, R90, R48 ;  /* 0x0000005a0c0c723c */ /* 0x000fe20000001830 */
[----:B------:R-:W-:Y:S07]  /*2730*/  LDSM.16.M88.4 R88, [R213+0x4000] ;  /* 0x00400000d558783b */ /* 0x000fee0000000200 */
[C---:B---3--:R-:W-:Y:S01]  /*2740*/  HMMA.16816.F32 R44, R8.reuse, R70, R36 ;  /* 0x00000046082c723c */ /* 0x048fe20000001824 */
[----:B------:R-:W2:Y:S07]  /*2750*/  LDSM.16.M88.4 R36, [R213+0x3000] ;  /* 0x00300000d524783b */ /* 0x000eae0000000200 */
[C---:B------:R-:W-:Y:S01]  /*2760*/  HMMA.16816.F32 R48, R8.reuse, R68, R40 ;  /* 0x000000440830723c */ /* 0x040fe20000001828 */
[----:B------:R-:W-:Y:S07]  /*2770*/  LDSM.16.M88.4 R68, [R208+0xc800] ;  /* 0x00c80000d044783b */ /* 0x000fee0000000200 */
[C---:B------:R-:W-:Y:S08]  /*2780*/  HMMA.16816.F32 R40, R8.reuse, R76, R32 ;  /* 0x0000004c0828723c */ /* 0x040ff00000001820 */
[C---:B------:R-:W-:Y:S08]  /*2790*/  HMMA.16816.F32 R32, R8.reuse, R78, R24 ;  /* 0x0000004e0820723c */ /* 0x040ff00000001818 */
[C---:B------:R-:W-:Y:S01]  /*27a0*/  HMMA.16816.F32 R24, R8.reuse, R84, R16 ;  /* 0x000000540818723c */ /* 0x040fe20000001810 */
[----:B------:R-:W3:Y:S07]  /*27b0*/  LDSM.16.M88.4 R16, [R215+0x4000] ;  /* 0x00400000d710783b */ /* 0x000eee0000000200 */
[----:B------:R-:W-:Y:S01]  /*27c0*/  HMMA.16816.F32 R12, R8, R86, R12 ;  /* 0x00000056080c723c */ /* 0x000fe2000000180c */
[----:B------:R-:W4:Y:S07]  /*27d0*/  LDSM.16.M88.4 R84, [R208+0xd000] ;  /* 0x00d00000d054783b */ /* 0x000f2e0000000200 */
[C---:B-1----:R-:W-:Y:S08]  /*27e0*/  HMMA.16816.F32 R8, R20.reuse, R56, R52 ;  /* 0x000000381408723c */ /* 0x042ff00000001834 */
[C---:B------:R-:W-:Y:S08]  /*27f0*/  HMMA.16816.F32 R60, R20.reuse, R58, R60 ;  /* 0x0000003a143c723c */ /* 0x040ff0000000183c */
[C---:B------:R-:W-:Y:S08]  /*2800*/  HMMA.16816.F32 R56, R20.reuse, R64, R48 ;  /* 0x000000401438723c */ /* 0x040ff00000001830 */
[C---:B------:R-:W-:Y:S08]  /*2810*/  HMMA.16816.F32 R52, R20.reuse, R66, R44 ;  /* 0x000000421434723c */ /* 0x040ff0000000182c */
[C---:B--2---:R-:W-:Y:S01]  /*2820*/  HMMA.16816.F32 R64, R20.reuse, R36, R40 ;  /* 0x000000241440723c */ /* 0x044fe20000001828 */
[----:B------:R-:W-:Y:S07]  /*2830*/  LDSM.16.M88.4 R40, [R219+0x4000] ;  /* 0x00400000db28783b */ /* 0x000fee0000000200 */
[C---:B------:R-:W-:Y:S01]  /*2840*/  HMMA.16816.F32 R76, R20.reuse, R38, R32 ;  /* 0x00000026144c723c */ /* 0x040fe20000001820 */
[----:B------:R-:W-:Y:S07]  /*2850*/  LDSM.16.M88.4 R36, [R219+0x4800] ;  /* 0x00480000db24783b */ /* 0x000fee0000000200 */
[C---:B------:R-:W-:Y:S08]  /*2860*/  HMMA.16816.F32 R48, R20.reuse, R28, R24 ;  /* 0x0000001c1430723c */ /* 0x040ff00000001818 */
[----:B------:R-:W-:Y:S01]  /*2870*/  HMMA.16816.F32 R44, R20, R30, R12 ;  /* 0x0000001e142c723c */ /* 0x000fe2000000180c */
[----:B------:R-:W1:Y:S07]  /*2880*/  LDSM.16.M88.4 R12, [R216+0x4000] ;  /* 0x00400000d80c783b */ /* 0x000e6e0000000200 */
[C---:B---3--:R-:W-:Y:S01]  /*2890*/  HMMA.16816.F32 R24, R16.reuse, R68, R56 ;  /* 0x000000441018723c */ /* 0x048fe20000001838 */
[----:B------:R-:W2:Y:S07]  /*28a0*/  LDSM.16.M88.4 R56, [R219+0x5000] ;  /* 0x00500000db38783b */ /* 0x000eae0000000200 */
[C---:B------:R-:W-:Y:S01]  /*28b0*/  HMMA.16816.F32 R20, R16.reuse, R70, R52 ;  /* 0x000000461014723c */ /* 0x040fe20000001834 */
[----:B------:R-:W-:Y:S07]  /*28c0*/  LDSM.16.M88.4 R68, [R214+0xc800] ;  /* 0x00c80000d644783b */ /* 0x000fee0000000200 */
[C---:B----4-:R-:W-:Y:S08]  /*28d0*/  HMMA.16816.F32 R52, R16.reuse, R84, R64 ;  /* 0x000000541034723c */ /* 0x050ff00000001840 */
[C---:B------:R-:W-:Y:S01]  /*28e0*/  HMMA.16816.F32 R64, R16.reuse, R86, R76 ;  /* 0x000000561040723c */ /* 0x040fe2000000184c */
[----:B------:R-:W3:Y:S04]  /*28f0*/  LDSM.16.M88.4 R76, [R219+0x5800] ;  /* 0x00580000db4c783b */ /* 0x000ee80000000200 */
[----:B------:R-:W-:Y:S03]  /*2900*/  LDSM.16.M88.4 R84, [R214+0xc000] ;  /* 0x00c00000d654783b */ /* 0x000fe60000000200 */
[C---:B------:R-:W-:Y:S01]  /*2910*/  HMMA.16816.F32 R32, R16.reuse, R72, R8 ;  /* 0x000000481020723c */ /* 0x040fe20000001808 */
[----:B------:R-:W4:Y:S07]  /*2920*/  LDSM.16.M88.4 R8, [R218+0x4000] ;  /* 0x00400000da08783b */ /* 0x000f2e0000000200 */
[C---:B------:R-:W-:Y:S01]  /*2930*/  HMMA.16816.F32 R28, R16.reuse, R74, R60 ;  /* 0x0000004a101c723c */ /* 0x040fe2000000183c */
[----:B------:R-:W-:Y:S07]  /*2940*/  LDSM.16.M88.4 R72, [R214+0xd800] ;  /* 0x00d80000d648783b */ /* 0x000fee0000000200 */
[C---:B------:R-:W-:Y:S08]  /*2950*/  HMMA.16816.F32 R60, R16.reuse, R80, R48 ;  /* 0x00000050103c723c */ /* 0x040ff00000001830 */
[----:B------:R-:W-:Y:S01]  /*2960*/  HMMA.16816.F32 R16, R16, R82, R44 ;  /* 0x000000521010723c */ /* 0x000fe2000000182c */
[----:B------:R-:W5:Y:S07]  /*2970*/  LDSM.16.M88.4 R80, [R214+0xd000] ;  /* 0x00d00000d650783b */ /* 0x000f6e0000000200 */
[C---:B-1----:R-:W-:Y:S08]  /*2980*/  HMMA.16816.F32 R48, R12.reuse, R40, R32 ;  /* 0x000000280c30723c */ /* 0x042ff00000001820 */
[C---:B------:R-:W-:Y:S08]  /*2990*/  HMMA.16816.F32 R44, R12.reuse, R42, R28 ;  /* 0x0000002a0c2c723c */ /* 0x040ff0000000181c */
[C---:B------:R-:W-:Y:S08]  /*29a0*/  HMMA.16816.F32 R40, R12.reuse, R36, R24 ;  /* 0x000000240c28723c */ /* 0x040ff00000001818 */
[C---:B--2---:R-:W-:Y:S08]  /*29b0*/  HMMA.16816.F32 R32, R12.reuse, R56, R52 ;  /* 0x000000380c20723c */ /* 0x044ff00000001834 */
[C---:B------:R-:W-:Y:S01]  /*29c0*/  HMMA.16816.F32 R36, R12.reuse, R38, R20 ;  /* 0x000000260c24723c */ /* 0x040fe20000001814 */
[----:B------:R-:W1:Y:S07]  /*29d0*/  LDSM.16.M88.4 R20, [R217+0x4000] ;  /* 0x00400000d914783b */ /* 0x000e6e0000000200 */
[C---:B---3--:R-:W-:Y:S01]  /*29e0*/  HMMA.16816.F32 R24, R12.reuse, R76, R60 ;  /* 0x0000004c0c18723c */ /* 0x048fe2000000183c */
[----:B------:R-:W-:Y:S07]  /*29f0*/  LDSM.16.M88.4 R60, [R213+0x5000] ;  /* 0x00500000d53c783b */ /* 0x000fee0000000200 */
[C---:B------:R-:W-:Y:S01]  /*2a00*/  HMMA.16816.F32 R16, R12.reuse, R78, R16 ;  /* 0x0000004e0c10723c */ /* 0x040fe20000001810 */
[----:B------:R-:W2:Y:S07]  /*2a10*/  LDSM.16.M88.4 R76, [R213+0x4800] ;  /* 0x00480000d54c783b */ /* 0x000eae0000000200 */
[----:B------:R-:W-:Y:S01]  /*2a20*/  HMMA.16816.F32 R28, R12, R58, R64 ;  /* 0x0000003a0c1c723c */ /* 0x000fe20000001840 */
[----:B------:R-:W-:Y:S07]  /*2a30*/  LDSM.16.M88.4 R64, [R208+0xe000] ;  /* 0x00e00000d040783b */ /* 0x000fee0000000200 */
[C---:B----4-:R-:W-:Y:S08]  /*2a40*/  HMMA.16816.F32 R12, R8.reuse, R84, R48 ;  /* 0x00000054080c723c */ /* 0x050ff00000001830 */
[C---:B------:R-:W-:Y:S08]  /*2a50*/  HMMA.16816.F32 R40, R8.reuse, R68, R40 ;  /* 0x000000440828723c */ /* 0x040ff00000001828 */
[C---:B-----5:R-:W-:Y:S01]  /*2a60*/  HMMA.16816.F32 R48, R8.reuse, R80, R32 ;  /* 0x000000500830723c */ /* 0x060fe20000001820 */
[----:B------:R-:W3:Y:S07]  /*2a70*/  LDSM.16.M88.4 R32, [R213+0x5800] ;  /* 0x00580000d520783b */ /* 0x000eee0000000200 */
[C---:B------:R-:W-:Y:S01]  /*2a80*/  HMMA.16816.F32 R44, R8.reuse, R86, R44 ;  /* 0x00000056082c723c */ /* 0x040fe2000000182c */
[----:B------:R-:W-:Y:S07]  /*2a90*/  LDSM.16.M88.4 R84, [R219+0x6000] ;  /* 0x00600000db54783b */ /* 0x000fee0000000200 */
[C---:B------:R-:W-:Y:S08]  /*2aa0*/  HMMA.16816.F32 R56, R8.reuse, R70, R36 ;  /* 0x000000460838723c */ /* 0x040ff00000001824 */
[C---:B------:R-:W-:Y:S01]  /*2ab0*/  HMMA.16816.F32 R52, R8.reuse, R82, R28 ;  /* 0x000000520834723c */ /* 0x040fe2000000181c */
[----:B------:R-:W-:Y:S07]  /*2ac0*/  LDSM.16.M88.4 R80, [R208+0xf000] ;  /* 0x00f00000d050783b */ /* 0x000fee0000000200 */
[C---:B------:R-:W-:Y:S08]  /*2ad0*/  HMMA.16816.F32 R68, R8.reuse, R72, R24 ;  /* 0x000000480844723c */ /* 0x040ff00000001818 */
[----:B------:R-:W-:Y:S01]  /*2ae0*/  HMMA.16816.F32 R36, R8, R74, R16 ;  /* 0x0000004a0824723c */ /* 0x000fe20000001810 */
[----:B------:R-:W4:Y:S04]  /*2af0*/  LDSM.16.M88.4 R8, [R215+0x6000] ;  /* 0x00600000d708783b */ /* 0x000f280000000200 */
[----:B------:R-:W-:Y:S03]  /*2b00*/  LDSM.16.M88.4 R72, [R208+0xf800] ;  /* 0x00f80000d048783b */ /* 0x000fe60000000200 */
[C---:B-1----:R-:W-:Y:S01]  /*2b10*/  HMMA.16816.F32 R28, R20.reuse, R88, R12 ;  /* 0x00000058141c723c */ /* 0x042fe2000000180c */
[----:B------:R-:W-:Y:S07]  /*2b20*/  LDSM.16.M88.4 R16, [R216+0x6000] ;  /* 0x00600000d810783b */ /* 0x000fee0000000200 */
[C---:B--2---:R-:W-:Y:S01]  /*2b30*/  HMMA.16816.F32 R12, R20.reuse, R76, R40 ;  /* 0x0000004c140c723c */ /* 0x044fe20000001828 */
[----:B------:R-:W1:Y:S07]  /*2b40*/  LDSM.16.M88.4 R40, [R208+0xe800] ;  /* 0x00e80000d028783b */ /* 0x000e6e0000000200 */
[C---:B------:R-:W-:Y:S01]  /*2b50*/  HMMA.16816.F32 R24, R20.reuse, R90, R44 ;  /* 0x0000005a1418723c */ /* 0x040fe2000000182c */
[----:B------:R-:W-:Y:S07]  /*2b60*/  LDSM.16.M88.4 R88, [R219+0x7800] ;  /* 0x00780000db58783b */ /* 0x000fee0000000200 */
[C---:B------:R-:W-:Y:S08]  /*2b70*/  HMMA.16816.F32 R48, R20.reuse, R60, R48 ;  /* 0x0000003c1430723c */ /* 0x040ff00000001830 */
[C---:B------:R-:W-:Y:S01]  /*2b80*/  HMMA.16816.F32 R44, R20.reuse, R78, R56 ;  /* 0x0000004e142c723c */ /* 0x040fe20000001838 */
[----:B------:R-:W-:Y:S07]  /*2b90*/  LDSM.16.M88.4 R76, [R219+0x6800] ;  /* 0x00680000db4c783b */ /* 0x000fee0000000200 */
[C---:B------:R-:W-:Y:S08]  /*2ba0*/  HMMA.16816.F32 R52, R20.reuse, R62, R52 ;  /* 0x0000003e1434723c */ /* 0x040ff00000001834 */
[C---:B---3--:R-:W-:Y:S01]  /*2bb0*/  HMMA.16816.F32 R56, R20.reuse, R32, R68 ;  /* 0x000000201438723c */ /* 0x048fe20000001844 */
[----:B------:R-:W2:Y:S07]  /*2bc0*/  LDSM.16.M88.4 R68, [R219+0x7000] ;  /* 0x00700000db44783b */ /* 0x000eae0000000200 */
[----:B------:R-:W-:Y:S08]  /*2bd0*/  HMMA.16816.F32 R36, R20, R34, R36 ;  /* 0x000000221424723c */ /* 0x000ff00000001824 */
[C---:B----4-:R-:W-:Y:S08]  /*2be0*/  HMMA.16816.F32 R32, R8.reuse, R64, R28 ;  /* 0x000000400820723c */ /* 0x050ff0000000181c */
[C---:B------:R-:W-:Y:S08]  /*2bf0*/  HMMA.16816.F32 R64, R8.reuse, R66, R24 ;  /* 0x000000420840723c */ /* 0x040ff00000001818 */
[C---:B------:R-:W-:Y:S01]  /*2c00*/  HMMA.16816.F32 R20, R8.reuse, R80, R48 ;  /* 0x000000500814723c */ /* 0x040fe20000001830 */
[----:B------:R-:W-:Y:S07]  /*2c10*/  LDSM.16.M88.4 R48, [R214+0xe000] ;  /* 0x00e00000d630783b */ /* 0x000fee0000000200 */
[C---:B-1----:R-:W-:Y:S08]  /*2c20*/  HMMA.16816.F32 R28, R8.reuse, R40, R12 ;  /* 0x00000028081c723c */ /* 0x042ff0000000180c */
[C---:B------:R-:W-:Y:S08]  /*2c30*/  HMMA.16816.F32 R24, R8.reuse, R42, R44 ;  /* 0x0000002a0818723c */ /* 0x040ff0000000182c */
[C---:B------:R-:W-:Y:S01]  /*2c40*/  HMMA.16816.F32 R12, R8.reuse, R82, R52 ;  /* 0x00000052080c723c */ /* 0x040fe20000001834 */
[----:B------:R-:W-:Y:S07]  /*2c50*/  LDSM.16.M88.4 R80, [R214+0xf800] ;  /* 0x00f80000d650783b */ /* 0x000fee0000000200 */
[C---:B------:R-:W-:Y:S08]  /*2c60*/  HMMA.16816.F32 R60, R8.reuse, R72, R56 ;  /* 0x00000048083c723c */ /* 0x040ff00000001838 */
[----:B------:R-:W-:Y:S01]  /*2c70*/  HMMA.16816.F32 R44, R8, R74, R36 ;  /* 0x0000004a082c723c */ /* 0x000fe20000001824 */
[----:B------:R-:W1:Y:S04]  /*2c80*/  LDSM.16.M88.4 R8, [R218+0x6000] ;  /* 0x00600000da08783b */ /* 0x000e680000000200 */
[----:B------:R-:W3:Y:S03]  /*2c90*/  LDSM.16.M88.4 R72, [R214+0xf000] ;  /* 0x00f00000d648783b */ /* 0x000ee60000000200 */
[C---:B------:R-:W-:Y:S01]  /*2ca0*/  HMMA.16816.F32 R56, R16.reuse, R86, R64 ;  /* 0x000000561038723c */ /* 0x040fe20000001840 */
[----:B------:R-:W4:Y:S07]  /*2cb0*/  LDSM.16.M88.4 R64, [R214+0xe800] ;  /* 0x00e80000d640783b */ /* 0x000f2e0000000200 */
[C---:B------:R-:W-:Y:S08]  /*2cc0*/  HMMA.16816.F32 R36, R16.reuse, R84, R32 ;  /* 0x000000541024723c */ /* 0x040ff00000001820 */
[C---:B--2---:R-:W-:Y:S08]  /*2cd0*/  HMMA.16816.F32 R32, R16.reuse, R68, R20 ;  /* 0x000000441020723c */ /* 0x044ff00000001814 */
[C---:B------:R-:W-:Y:S08]  /*2ce0*/  HMMA.16816.F32 R52, R16.reuse, R76, R28 ;  /* 0x0000004c1034723c */ /* 0x040ff0000000181c */
[C---:B------:R-:W-:Y:S01]  /*2cf0*/  HMMA.16816.F32 R28, R16.reuse, R70, R12 ;  /* 0x00000046101c723c */ /* 0x040fe2000000180c */
[----:B------:R-:W-:Y:S04]  /*2d00*/  LDSM.16.M88.4 R12, [R217+0x6000] ;  /* 0x00600000d90c783b */ /* 0x000fe80000000200 */
[----:B------:R-:W2:Y:S03]  /*2d10*/  LDSM.16.M88.4 R68, [R213+0x6000] ;  /* 0x00600000d544783b */ /* 0x000ea60000000200 */
[C---:B------:R-:W-:Y:S08]  /*2d20*/  HMMA.16816.F32 R40, R16.reuse, R78, R24 ;  /* 0x0000004e1028723c */ /* 0x040ff00000001818 */
[----:B------:R-:W-:Y:S08]  /*2d30*/  HMMA.16816.F32 R24, R16, R88, R60 ;  /* 0x000000581018723c */ /* 0x000ff0000000183c */
[C---:B-1----:R-:W-:Y:S08]  /*2d40*/  HMMA.16816.F32 R20, R8.reuse, R48, R36 ;  /* 0x000000300814723c */ /* 0x042ff00000001824 */
[C---:B------:R-:W-:Y:S08]  /*2d50*/  HMMA.16816.F32 R36, R8.reuse, R50, R56 ;  /* 0x000000320824723c */ /* 0x040ff00000001838 */
[----:B---3--:R-:W-:Y:S01]  /*2d60*/  HMMA.16816.F32 R48, R8, R72, R32 ;  /* 0x000000480830723c */ /* 0x008fe20000001820 */
[----:B------:R-:W1:Y:S07]  /*2d70*/  LDSM.16.M88.4 R32, [R213+0x6800] ;  /* 0x00680000d520783b */ /* 0x000e6e0000000200 */
[----:B------:R-:W-:Y:S08]  /*2d80*/  HMMA.16816.F32 R16, R16, R90, R44 ;  /* 0x0000005a1010723c */ /* 0x000ff0000000182c */
[C---:B----4-:R-:W-:Y:S08]  /*2d90*/  HMMA.16816.F32 R52, R8.reuse, R64, R52 ;  /* 0x000000400834723c */ /* 0x050ff00000001834 */
[C---:B------:R-:W-:Y:S08]  /*2da0*/  HMMA.16816.F32 R44, R8.reuse, R66, R40 ;  /* 0x00000042082c723c */ /* 0x040ff00000001828 */
[----:B------:R-:W-:Y:S01]  /*2db0*/  HMMA.16816.F32 R64, R8, R80, R24 ;  /* 0x000000500840723c */ /* 0x000fe20000001818 */
[----:B------:R-:W3:Y:S07]  /*2dc0*/  LDSM.16.M88.4 R24, [R213+0x7000] ;  /* 0x00700000d518783b */ /* 0x000eee0000000200 */
[C---:B--2---:R-:W-:Y:S07]  /*2dd0*/  HMMA.16816.F32 R40, R12.reuse, R68, R20 ;  /* 0x000000440c28723c */ /* 0x044fee0000001814 */
[----:B------:R-:W-:Y:S01]  /*2de0*/  IMAD R68, R114, 0x4, R113 ;  /* 0x0000000472447824 */ /* 0x000fe200078e0271 */
[----:B------:R-:W-:Y:S01]  /*2df0*/  HMMA.16816.F32 R20, R12, R70, R36 ;  /* 0x000000460c14723c */ /* 0x000fe20000001824 */
[----:B------:R-:W2:Y:S01]  /*2e00*/  LDSM.16.M88.4 R36, [R213+0x7800] ;  /* 0x00780000d524783b */ /* 0x000ea20000000200 */
[----:B------:R-:W-:-:S04]  /*2e10*/  DEPBAR.LE SB0, 0x0 ;  /* 0x000080000000791a */ /* 0x000fc80000000000 */
[----:B------:R4:W-:Y:S02]  /*2e20*/  STL [R1+0x30], R68 ;  /* 0x0000304401007387 */ /* 0x0009e40000100800 */
[C---:B------:R-:W-:Y:S08]  /*2e30*/  HMMA.16816.F32 R60, R8.reuse, R74, R28 ;  /* 0x0000004a083c723c */ /* 0x040ff0000000181c */
[----:B------:R-:W-:Y:S07]  /*2e40*/  HMMA.16816.F32 R56, R8, R82, R16 ;  /* 0x000000520838723c */ /* 0x000fee0000001810 */
[----:B------:R-:W-:Y:S01]  /*2e50*/  IMNMX R17, R3, UR11, PT ;  /* 0x0000000b03117c17 */ /* 0x000fe2000b800200 */
[----:B-1----:R-:W-:Y:S01]  /*2e60*/  HMMA.16816.F32 R8, R12, R32, R52 ;  /* 0x000000200c08723c */ /* 0x002fe20000001834 */
[----:B------:R-:W-:-:S02]  /*2e70*/  IMNMX R16, R5, UR11, PT ;  /* 0x0000000b05107c17 */ /* 0x000fc4000b800200 */
[C---:B------:R-:W-:Y:S02]  /*2e80*/  IADD3 R3, R2.reuse, 0x8, RZ ;  /* 0x0000000802037810 */ /* 0x040fe40007ffe0ff */
[----:B------:R-:W-:Y:S02]  /*2e90*/  IADD3 R5, R2, 0x9, RZ ;  /* 0x0000000902057810 */ /* 0x000fe40007ffe0ff */
[CC--:B------:R-:W-:Y:S01]  /*2ea0*/  ISETP.GE.AND P0, PT, R6.reuse, R17.reuse, PT ;  /* 0x000000110600720c */ /* 0x0c0fe20003f06270 */
[----:B------:R-:W-:Y:S01]  /*2eb0*/  HMMA.16816.F32 R32, R12, R34, R44 ;  /* 0x000000220c20723c */ /* 0x000fe2000000182c */
[----:B------:R-:W-:Y:S01]  /*2ec0*/  BAR.SYNC.DEFER_BLOCKING 0x0 ;  /* 0x0000000000007b1d */ /* 0x000fe20000010000 */
[-C--:B------:R-:W-:Y:S02]  /*2ed0*/  ISETP.GE.AND P3, PT, R6, R16.reuse, PT ;  /* 0x000000100600720c */ /* 0x080fe40003f66270 */
[C---:B------:R-:W-:Y:S02]  /*2ee0*/  ISETP.GE.AND P4, PT, R3.reuse, R17, PT ;  /* 0x000000110300720c */ /* 0x040fe40003f86270 */
[----:B------:R-:W-:-:S02]  /*2ef0*/  ISETP.GE.AND P6, PT, R3, R16, PT ;  /* 0x000000100300720c */ /* 0x000fc40003fc6270 */
[C---:B------:R-:W-:Y:S01]  /*2f00*/  ISETP.GE.AND P2, PT, R5.reuse, R17, PT ;  /* 0x000000110500720c */ /* 0x040fe20003f46270 */
[----:B---3--:R-:W-:Y:S01]  /*2f10*/  HMMA.16816.F32 R28, R12, R24, R48 ;  /* 0x000000180c1c723c */ /* 0x008fe20000001830 */
[----:B------:R-:W-:Y:S02]  /*2f20*/  ISETP.GE.AND P5, PT, R5, R16, PT ;  /* 0x000000100500720c */ /* 0x000fe40003fa6270 */
[----:B------:R-:W-:Y:S02]  /*2f30*/  IADD3 R3, R2, 0x10, RZ ;  /* 0x0000001002037810 */ /* 0x000fe40007ffe0ff */
[----:B------:R-:W-:Y:S02]  /*2f40*/  FSEL R52, R41, -INF , !P0 ;  /* 0xff80000029347808 */ /* 0x000fe40004000000 */
[----:B------:R-:W-:Y:S02]  /*2f50*/  FSEL R45, R43, -INF , !P3 ;  /* 0xff8000002b2d7808 */ /* 0x000fe40005800000 */
[----:B------:R-:W-:-:S02]  /*2f60*/  FSEL R41, R20, -INF , !P4 ;  /* 0xff80000014297808 */ /* 0x000fc40006000000 */
[----:B------:R-:W-:Y:S02]  /*2f70*/  FSEL R44, R22, -INF , !P6 ;  /* 0xff800000162c7808 */ /* 0x000fe40007000000 */
[----:B------:R-:W-:Y:S02]  /*2f80*/  FSEL R43, R21, -INF , !P2 ;  /* 0xff800000152b7808 */ /* 0x000fe40005000000 */
[----:B------:R-:W-:Y:S02]  /*2f90*/  FSEL R24, R23, -INF , !P5 ;  /* 0xff80000017187808 */ /* 0x000fe40006800000 */
[C---:B------:R-:W-:Y:S01]  /*2fa0*/  ISETP.GE.AND P1, PT, R3.reuse, R17, PT ;  /* 0x000000110300720c */ /* 0x040fe20003f26270 */
[----:B------:R-:W-:Y:S01]  /*2fb0*/  HMMA.16816.F32 R20, R12, R26, R60 ;  /* 0x0000001a0c14723c */ /* 0x000fe2000000183c */
[----:B------:R-:W-:Y:S02]  /*2fc0*/  ISETP.GE.AND P0, PT, R3, R16, PT ;  /* 0x000000100300720c */ /* 0x000fe40003f06270 */
[----:B------:R-:W-:-:S02]  /*2fd0*/  IADD3 R5, R2, 0x11, RZ ;  /* 0x0000001102057810 */ /* 0x000fc40007ffe0ff */
[C---:B------:R-:W-:Y:S02]  /*2fe0*/  IADD3 R3, R2.reuse, 0x18, RZ ;  /* 0x0000001802037810 */ /* 0x040fe40007ffe0ff */
[CC--:B------:R-:W-:Y:S02]  /*2ff0*/  ISETP.GE.AND P3, PT, R5.reuse, R17.reuse, PT ;  /* 0x000000110500720c */ /* 0x0c0fe40003f66270 */
[-C--:B------:R-:W-:Y:S02]  /*3000*/  ISETP.GE.AND P4, PT, R5, R16.reuse, PT ;  /* 0x000000100500720c */ /* 0x080fe40003f86270 */
[C---:B------:R-:W-:Y:S02]  /*3010*/  ISETP.GE.AND P6, PT, R3.reuse, R17, PT ;  /* 0x000000110300720c */ /* 0x040fe40003fc6270 */
[----:B------:R-:W-:Y:S02]  /*3020*/  ISETP.GE.AND P2, PT, R3, R16, PT ;  /* 0x000000100300720c */ /* 0x000fe40003f46270 */
[----:B------:R-:W-:-:S02]  /*3030*/  IADD3 R5, R2, 0x19, RZ ;  /* 0x0000001902057810 */ /* 0x000fc40007ffe0ff */
[----:B------:R-:W-:Y:S02]  /*3040*/  IADD3 R3, R2, 0x20, RZ ;  /* 0x0000002002037810 */ /* 0x000fe40007ffe0ff */
[----:B------:R-:W-:Y:S02]  /*3050*/  FSEL R114, R8, -INF , !P1 ;  /* 0xff80000008727808 */ /* 0x000fe40004800000 */
[----:B------:R-:W-:Y:S02]  /*3060*/  FSEL R130, R10, -INF , !P0 ;  /* 0xff8000000a827808 */ /* 0x000fe40004000000 */
[----:B------:R-:W-:Y:S02]  /*3070*/  FSEL R115, R9, -INF , !P3 ;  /* 0xff80000009737808 */ /* 0x000fe40005800000 */
[----:B------:R-:W-:Y:S02]  /*3080*/  FSEL R131, R11, -INF , !P4 ;  /* 0xff8000000b837808 */ /* 0x000fe40006000000 */
[----:B--2---:R-:W-:Y:S01]  /*3090*/  HMMA.16816.F32 R8, R12, R36, R64 ;  /* 0x000000240c08723c */ /* 0x004fe20000001840 */
[----:B------:R-:W-:-:S02]  /*30a0*/  ISETP.GE.AND P5, PT, R5, R17, PT ;  /* 0x000000110500720c */ /* 0x000fc40003fa6270 */
[-C--:B------:R-:W-:Y:S02]  /*30b0*/  ISETP.GE.AND P1, PT, R5, R16.reuse, PT ;  /* 0x000000100500720c */ /* 0x080fe40003f26270 */
[C---:B------:R-:W-:Y:S02]  /*30c0*/  ISETP.GE.AND P0, PT, R3.reuse, R17, PT ;  /* 0x000000110300720c */ /* 0x040fe40003f06270 */
[----:B------:R-:W-:Y:S01]  /*30d0*/  ISETP.GE.AND P3, PT, R3, R16, PT ;  /* 0x000000100300720c */ /* 0x000fe20003f66270 */
[----:B------:R-:W-:Y:S01]  /*30e0*/  HMMA.16816.F32 R12, R12, R38, R56 ;  /* 0x000000260c0c723c */ /* 0x000fe20000001838 */
[C---:B------:R-:W-:Y:S02]  /*30f0*/  IADD3 R5, R2.reuse, 0x21, RZ ;  /* 0x0000002102057810 */ /* 0x040fe40007ffe0ff */
[----:B------:R-:W-:Y:S02]  /*3100*/  IADD3 R3, R2, 0x28, RZ ;  /* 0x0000002802037810 */ /* 0x000fe40007ffe0ff */
[----:B------:R-:W-:-:S02]  /*3110*/  FSEL R113, R32, -INF , !P6 ;  /* 0xff80000020717808 */ /* 0x000fc40007000000 */
[----:B------:R-:W-:Y:S02]  /*3120*/  FSEL R129, R34, -INF , !P2 ;  /* 0xff80000022817808 */ /* 0x000fe40005000000 */
[----:B------:R-:W-:Y:S02]  /*3130*/  FSEL R112, R33, -INF , !P5 ;  /* 0xff80000021707808 */ /* 0x000fe40006800000 */
[CC--:B------:R-:W-:Y:S02]  /*3140*/  ISETP.GE.AND P4, PT, R5.reuse, R17.reuse, PT ;  /* 0x000000110500720c */ /* 0x0c0fe40003f86270 */
        /* <DEDUP_REMOVED lines=8> */
[----:B------:R-:W-:-:S02]  /*31d0*/  FSEL R205, R29, -INF , !P4 ;  /* 0xff8000001dcd7808 */ /* 0x000fc40006000000 */
[CC--:B------:R-:W-:Y:S02]  /*31e0*/  ISETP.GE.AND P1, PT, R5.reuse, R17.reuse, PT ;  /* 0x000000110500720c */ /* 0x0c0fe40003f26270 */
[-C--:B------:R-:W-:Y:S02]  /*31f0*/  ISETP.GE.AND P0, PT, R5, R16.reuse, PT ;  /* 0x000000100500720c */ /* 0x080fe40003f06270 */
[C---:B------:R-:W-:Y:S02]  /*3200*/  ISETP.GE.AND P3, PT, R3.reuse, R17, PT ;  /* 0x000000110300720c */ /* 0x040fe40003f66270 */
[----:B------:R-:W-:Y:S02]  /*3210*/  ISETP.GE.AND P4, PT, R3, R16, PT ;  /* 0x000000100300720c */ /* 0x000fe40003f86270 */
[----:B------:R-:W-:Y:S02]  /*3220*/  IADD3 R3, R2, 0x38, RZ ;  /* 0x0000003802037810 */ /* 0x000fe40007ffe0ff */
[----:B------:R-:W-:-:S02]  /*3230*/  FSEL R207, R22, -INF , !P5 ;  /* 0xff80000016cf7808 */ /* 0x000fc40006800000 */
[----:B------:R-:W-:Y:S02]  /*3240*/  FSEL R204, R21, -INF , !P1 ;  /* 0xff80000015cc7808 */ /* 0x000fe40004800000 */
[----:B------:R-:W-:Y:S02]  /*3250*/  FSEL R244, R23, -INF , !P0 ;  /* 0xff80000017f47808 */ /* 0x000fe40004000000 */
[CC--:B------:R-:W-:Y:S02]  /*3260*/  ISETP.GE.AND P5, PT, R3.reuse, R17.reuse, PT ;  /* 0x000000110300720c */ /* 0x0c0fe40003fa6270 */
[----:B------:R-:W-:Y:S02]  /*3270*/  ISETP.GE.AND P1, PT, R3, R16, PT ;  /* 0x000000100300720c */ /* 0x000fe40003f26270 */
[C---:B------:R-:W-:Y:S02]  /*3280*/  ISETP.GE.AND P0, PT, R2.reuse, R17, PT ;  /* 0x000000110200720c */ /* 0x040fe40003f06270 */
[----:B------:R-:W-:-:S02]  /*3290*/  IADD3 R3, R2, 0x39, RZ ;  /* 0x0000003902037810 */ /* 0x000fc40007ffe0ff */
[----:B------:R-:W-:Y:S02]  /*32a0*/  FSEL R18, R40, -INF , !P0 ;  /* 0xff80000028127808 */ /* 0x000fe40004000000 */
[----:B------:R-:W-:Y:S02]  /*32b0*/  ISETP.GE.AND P0, PT, R3, R16, PT ;  /* 0x000000100300720c */ /* 0x000fe40003f06270 */
[----:B------:R-:W-:Y:S02]  /*32c0*/  IADD3 R5, R2, 0x31, RZ ;  /* 0x0000003102057810 */ /* 0x000fe40007ffe0ff */
[----:B------:R-:W-:Y:S02]  /*32d0*/  FSEL R190, R15, -INF , !P0 ;  /* 0xff8000000fbe7808 */ /* 0x000fe40004000000 */
[----:B------:R-:W-:Y:S02]  /*32e0*/  PLOP3.LUT P0, PT, PT, PT, UP0, 0x80, 0x0 ;  /* 0x000000000000781c */ /* 0x000fe40003f0f008 */
[----:B------:R-:W-:-:S02]  /*32f0*/  FSEL R245, R31, -INF , !P6 ;  /* 0xff8000001ff57808 */ /* 0x000fc40007000000 */
[----:B------:R-:W-:Y:S02]  /*3300*/  FSEL R149, R20, -INF , !P2 ;  /* 0xff80000014957808 */ /* 0x000fe40005000000 */
[----:B------:R-:W-:Y:S02]  /*3310*/  FSEL R171, R8, -INF , !P3 ;  /* 0xff80000008ab7808 */ /* 0x000fe40005800000 */
[----:B------:R-:W-:Y:S02]  /*3320*/  FSEL R251, R10, -INF , !P4 ;  /* 0xff8000000afb7808 */ /* 0x000fe40006000000 */
[CC--:B------:R-:W-:Y:S02]  /*3330*/  ISETP.GE.AND P6, PT, R5.reuse, R17.reuse, PT ;  /* 0x000000110500720c */ /* 0x0c0fe40003fc6270 */
[-C--:B------:R-:W-:Y:S02]  /*3340*/  ISETP.GE.AND P2, PT, R5, R16.reuse, PT ;  /* 0x000000100500720c */ /* 0x080fe40003f46270 */
[----:B------:R-:W-:Y:S01]  /*3350*/  ISETP.GE.AND P3, PT, R2, R16, PT ;  /* 0x000000100200720c */ /* 0x000fe20003f66270 */
[----:B------:R-:W-:Y:S01]  /*3360*/  IMAD.IADD R2, R109, 0x1, R110 ;  /* 0x000000016d027824 */ /* 0x000fe200078e026e */
[----:B------:R-:W-:-:S02]  /*3370*/  ISETP.GE.AND P4, PT, R3, R17, PT ;  /* 0x000000110300720c */ /* 0x000fc40003f86270 */
[----:B------:R-:W-:Y:S02]  /*3380*/  FSEL R19, R42, -INF , !P3 ;  /* 0xff8000002a137808 */ /* 0x000fe40005800000 */
[----:B------:R-:W-:Y:S02]  /*3390*/  FSEL R252, R9, -INF , !P6 ;  /* 0xff80000009fc7808 */ /* 0x000fe40007000000 */
[----:B------:R-:W-:Y:S02]  /*33a0*/  FSEL R179, R11, -INF , !P2 ;  /* 0xff8000000bb37808 */ /* 0x000fe40005000000 */
[----:B------:R-:W-:Y:S02]  /*33b0*/  FSEL R247, R12, -INF , !P5 ;  /* 0xff8000000cf77808 */ /* 0x000fe40006800000 */
[----:B------:R-:W-:Y:S02]  /*33c0*/  FSEL R175, R14, -INF , !P1 ;  /* 0xff8000000eaf7808 */ /* 0x000fe40004800000 */
[----:B------:R-:W-:Y:S01]  /*33d0*/  FSEL R188, R13, -INF , !P4 ;  /* 0xff8000000dbc7808 */ /* 0x000fe20006000000 */
[----:B------:R-:W-:Y:S05]  /*33e0*/  @!P0 BRA `(.L_x_346) ;  /* 0x0000024000008947 */ /* 0x000fea0003800000 */
[----:B----4-:R-:W-:Y:S01]  /*33f0*/  UIADD3 UR5, UR21, -0x2, URZ ;  /* 0xfffffffe15057890 */ /* 0x010fe2000fffe03f */
[C---:B------:R-:W-:Y:S01]  /*3400*/  IMAD.SHL.U32 R12, R118.reuse, 0x20, RZ ;  /* 0x00000020760c7824 */ /* 0x040fe200078e00ff */
[----:B------:R-:W-:-:S02]  /*3410*/  SHF.L.U64.HI R5, R118, 0x5, R119 ;  /* 0x0000000576057819 */ /* 0x000fc40000010277 */
[----:B------:R-:W-:Y:S02]  /*3420*/  USHF.R.S32.HI UR4, URZ, 0x1f, UR5 ;  /* 0x0000001f3f047899 */ /* 0x000fe40008011405 */
[----:B------:R-:W-:Y:S02]  /*3430*/  IMAD R3, R117, UR5, RZ ;  /* 0x0000000575037c24 */ /* 0x000fe4000f8e02ff */
[----:B------:R-:W-:-:S04]  /*3440*/  IMAD.WIDE.U32 R6, R120, UR5, R122 ;  /* 0x0000000578067c25 */ /* 0x000fc8000f8e007a */
[----:B------:R-:W-:Y:S01]  /*3450*/  IMAD R3, R120, UR4, R3 ;  /* 0x0000000478037c24 */ /* 0x000fe2000f8e0203 */
[----:B------:R-:W-:-:S03]  /*3460*/  LEA R10, P2, R6, c[0x0][0x168], 0x1 ;  /* 0x00005a00060a7a11 */ /* 0x000fc600078408ff */
[----:B------:R-:W-:Y:S01]  /*3470*/  IMAD.IADD R3, R7, 0x1, R3 ;  /* 0x0000000107037824 */ /* 0x000fe200078e0203 */
[----:B------:R-:W-:-:S04]  /*3480*/  IADD3 R8, P1, R12, R10, RZ ;  /* 0x0000000a0c087210 */ /* 0x000fc80007f3e0ff */
[----:B------:R-:W-:Y:S02]  /*3490*/  LEA.HI.X R11, R6, c[0x0][0x16c], R3, 0x1, P2 ;  /* 0x00005b00060b7a11 */ /* 0x000fe400010f0c03 */
[C---:B------:R-:W-:Y:S02]  /*34a0*/  IADD3 R6, P2, R12.reuse, R8, RZ ;  /* 0x000000080c067210 */ /* 0x040fe40007f5e0ff */
[----:B------:R-:W-:Y:S01]  /*34b0*/  IADD3.X R9, R5, R11, RZ, P1, !PT ;  /* 0x0000000b05097210 */ /* 0x000fe20000ffe4ff */
[----:B------:R-:W-:Y:S01]  /*34c0*/  @!PT LDS RZ, [RZ] ;  /* 0x00000000fffff984 */ /* 0x000fe20000000800 */
[----:B------:R-:W-:Y:S01]  /*34d0*/  @!PT LDS RZ, [RZ] ;  /* 0x00000000fffff984 */ /* 0x000fe20000000800 */
[----:B------:R-:W-:Y:S01]  /*34e0*/  @!PT LDS RZ, [RZ] ;  /* 0x00000000fffff984 */ /* 0x000fe20000000800 */
[----:B------:R1:W-:Y:S01]  /*34f0*/  LDGSTS.E.BYPASS.LTC128B.128 [R235+0x8000], [R10.64] ;  /* 0x080000000aeb7fae */ /* 0x0003e2000b901d56 */
[----:B------:R-:W-:-:S03]  /*3500*/  IADD3 R12, P1, R12, R6, RZ ;  /* 0x000000060c0c7210 */ /* 0x000fc60007f3e0ff */
[----:B------:R1:W-:Y:S01]  /*3510*/  LDGSTS.E.BYPASS.LTC128B.128 [R235+0xa000], [R10.64+0x80] ;  /* 0x0a0000800aeb7fae */ /* 0x0003e2000b901d56 */
[----:B------:R-:W-:-:S03]  /*3520*/  IMAD.X R7, R5, 0x1, R9, P2 ;  /* 0x0000000105077824 */ /* 0x000fc600010e0609 */
[----:B------:R1:W-:Y:S02]  /*3530*/  LDGSTS.E.BYPASS.LTC128B.128 [R235+0xc000], [R10.64+0x100] ;  /* 0x0c0001000aeb7fae */ /* 0x0003e4000b901d56 */
[----:B------:R-:W-:Y:S02]  /*3540*/  IADD3.X R13, R5, R7, RZ, P1, !PT ;  /* 0x00000007050d7210 */ /* 0x000fe40000ffe4ff */
        /* <DEDUP_REMOVED lines=14> */
.L_x_346:
[----:B----4-:R-:W-:Y:S01]  /*3630*/  FMNMX.FTZ R3, R18, R52, !PT ;  /* 0x0000003412037209 */ /* 0x010fe20007810000 */
[----:B------:R-:W-:Y:S01]  /*3640*/  IMAD.WIDE.U32 R176, R68, -0x326172a9, RZ ;  /* 0xcd9e8d5744b07825 */ /* 0x000fe200078e00ff */
[----:B------:R-:W-:-:S02]  /*3650*/  USHF.L.U32 UR4, UR26, 0x1, URZ ;  /* 0x000000011a047899 */ /* 0x000fc4000800063f */
[----:B------:R-:W-:Y:S01]  /*3660*/  FMNMX.FTZ R3, R41, R3, !PT ;  /* 0x0000000329037209 */ /* 0x000fe20007810000 */
[----:B------:R-:W-:Y:S01]  /*3670*/  UIADD3 UR14, UR25, -0x4498517b, URZ ;  /* 0xbb67ae85190e7890 */ /* 0x000fe2000fffe03f */
[----:B------:R-:W-:Y:S01]  /*3680*/  IMAD.WIDE.U32 R150, R121, -0x2daee0ad, RZ ;  /* 0xd2511f5379967825 */ /* 0x000fe200078e00ff */
[----:B------:R-:W-:Y:S01]  /*3690*/  UIADD3 UR15, UR24, -0x61c88647, URZ ;  /* 0x9e3779b9180f7890 */ /* 0x000fe2000fffe03f */
[----:B------:R-:W-:Y:S01]  /*36a0*/  FMNMX.FTZ R3, R43, R3, !PT ;  /* 0x000000032b037209 */ /* 0x000fe20007810000 */
[----:B------:R-:W-:Y:S01]  /*36b0*/  UIADD3 UR13, UR24, 0x3c6ef372, URZ ;  /* 0x3c6ef372180d7890 */ /* 0x000fe2000fffe03f */
[----:B------:R-:W-:Y:S01]  /*36c0*/  IMAD.SHL.U32 R209, R2, 0x2, RZ ;  /* 0x0000000202d17824 */ /* 0x000fe200078e00ff */
[----:B------:R-:W-:Y:S01]  /*36d0*/  UIADD3 UR12, UR25, 0x76cf5d0a, URZ ;  /* 0x76cf5d0a190c7890 */ /* 0x000fe2000fffe03f */
[----:B------:R-:W-:Y:S01]  /*36e0*/  FMNMX.FTZ R3, R114, R3, !PT ;  /* 0x0000000372037209 */ /* 0x000fe20007810000 */
[----:B------:R-:W-:Y:S01]  /*36f0*/  UIADD3 UR10, UR25, 0x32370b8f, URZ ;  /* 0x32370b8f190a7890 */ /* 0x000fe2000fffe03f */
[----:B------:R-:W-:Y:S01]  /*3700*/  IMAD R210, R4, 0x2, R209 ;  /* 0x0000000204d27824 */ /* 0x000fe200078e02d1 */
[----:B------:R-:W-:Y:S01]  /*3710*/  UIADD3 UR9, UR24, 0x78dde6e4, URZ ;  /* 0x78dde6e418097890 */ /* 0x000fe2000fffe03f */
[----:B------:R-:W-:Y:S01]  /*3720*/  FMNMX.FTZ R3, R115, R3, !PT ;  /* 0x0000000373037209 */ /* 0x000fe20007810000 */
[----:B------:R-:W-:Y:S01]  /*3730*/  UIADD3 UR11, UR24, -0x255992d5, URZ ;  /* 0xdaa66d2b180b7890 */ /* 0x000fe2000fffe03f */
[----:B------:R-:W-:Y:S01]  /*3740*/  LEA R212, R0, R209, 0x1 ;  /* 0x000000d100d47211 */ /* 0x000fe200078e08ff */
[----:B------:R-:W-:Y:S01]  /*3750*/  UIADD3 UR6, UR25, -0x56f99767, URZ ;  /* 0xa906689919067890 */ /* 0x000fe2000fffe03f */
[----:B------:R-:W-:Y:S01]  /*3760*/  FMNMX.FTZ R3, R113, R3, !PT ;  /* 0x0000000371037209 */ /* 0x000fe20007810000 */
[----:B------:R-:W-:Y:S01]  /*3770*/  UIADD3 UR8, UR25, -0x126145ec, URZ ;  /* 0xed9eba1419087890 */ /* 0x000fe2000fffe03f */
[----:B------:R-:W-:Y:S01]  /*3780*/  IMAD R170, R111, 0x10000, R111 ;  /* 0x000100006faa7824 */ /* 0x000fe200078e026f */
[----:B------:R-:W-:Y:S01]  /*3790*/  UIADD3 UR16, UR24, -0x4ab325aa, URZ ;  /* 0xb54cda5618107890 */ /* 0x000fe2000fffe03f */
[----:B------:R-:W-:Y:S01]  /*37a0*/  FMNMX.FTZ R3, R112, R3, !PT ;  /* 0x0000000370037209 */ /* 0x000fe20007810000 */
[----:B------:R-:W-:Y:S01]  /*37b0*/  IMAD R211, R0, 0x2, R210 ;  /* 0x0000000200d37824 */ /* 0x000fe200078e02d2 */
[----:B------:R-:W-:Y:S01]  /*37c0*/  LDSM.16.MT88.4 R36, [R209+0x12000] ;  /* 0x01200000d124783b */ /* 0x000fe20000004200 */
[----:B------:R-:W-:Y:S01]  /*37d0*/  UIADD3 UR7, UR24, 0x1715609d, URZ ;  /* 0x1715609d18077890 */ /* 0x000fe2000fffe03f */
[----:B------:R-:W-:-:S02]  /*37e0*/  FMNMX.FTZ R5, R206, R3, !PT ;  /* 0x00000003ce057209 */ /* 0x000fc40007810000 */
[----:B------:R-:W-:Y:S01]  /*37f0*/  FMNMX.FTZ R3, R19, R45, !PT ;  /* 0x0000002d13037209 */ /* 0x000fe20007810000 */
[----:B------:R-:W-:Y:S01]  /*3800*/  LDSM.16.MT88.4 R48, [R210+0x10000] ;  /* 0x01000000d230783b */ /* 0x000fe20000004200 */
        /* <DEDUP_REMOVED lines=17> */
[----:B------:R-:W-:-:S03]  /*3920*/  FMNMX.FTZ R3, R246, R3, !PT ;  /* 0x00000003f6037209 */ /* 0x000fc60007810000 */
[----:B------:R-:W2:Y:S01]  /*3930*/  SHFL.BFLY PT, R5, R148, 0x2, 0x1f ;  /* 0x0c401f0094057f89 */ /* 0x000ea200000e0000 */
[----:B------:R-:W-:-:S04]  /*3940*/  FMNMX.FTZ R3, R245, R3, !PT ;  /* 0x00000003f5037209 */ /* 0x000fc80007810000 */
[----:B------:R-:W-:-:S04]  /*3950*/  FMNMX.FTZ R3, R207, R3, !PT ;  /* 0x00000003cf037209 */ /* 0x000fc80007810000 */
[----:B------:R-:W-:-:S04]  /*3960*/  FMNMX.FTZ R3, R244, R3, !PT ;  /* 0x00000003f4037209 */ /* 0x000fc80007810000 */
[----:B------:R-:W-:-:S04]  /*3970*/  FMNMX.FTZ R3, R251, R3, !PT ;  /* 0x00000003fb037209 */ /* 0x000fc80007810000 */
[----:B------:R-:W-:-:S04]  /*3980*/  FMNMX.FTZ R3, R179, R3, !PT ;  /* 0x00000003b3037209 */ /* 0x000fc80007810000 */
[----:B------:R-:W-:Y:S02]  /*3990*/  FMNMX.FTZ R3, R175, R3, !PT ;  /* 0x00000003af037209 */ /* 0x000fe40007810000 */
[----:B--2---:R-:W-:Y:S02]  /*39a0*/  FMNMX.FTZ R148, R148, R5, !PT ;  /* 0x0000000594947209 */ /* 0x004fe40007810000 */
[----:B------:R-:W-:Y:S02]  /*39b0*/  FMNMX.FTZ R3, R190, R3, !PT ;  /* 0x00000003be037209 */ /* 0x000fe40007810000 */
[----:B------:R-:W-:Y:S01]  /*39c0*/  LOP3.LUT R5, R116, UR24, RZ, 0x3c, !PT ;  /* 0x0000001874057c12 */ /* 0x000fe2000f8e3cff */
[----:B-1----:R-:W1:Y:S03]  /*39d0*/  SHFL.BFLY PT, R9, R148, 0x1, 0x1f ;  /* 0x0c201f0094097f89 */ /* 0x002e6600000e0000 */
[----:B------:R-:W-:Y:S01]  /*39e0*/  LOP3.LUT R6, R177, R5, RZ, 0x3c, !PT ;  /* 0x00000005b1067212 */ /* 0x000fe200078e3cff */
[----:B------:R-:W2:Y:S04]  /*39f0*/  SHFL.BFLY PT, R10, R3, 0x2, 0x1f ;  /* 0x0c401f00030a7f89 */ /* 0x000ea800000e0000 */
[----:B------:R3:W-:Y:S01]  /*3a00*/  STL [R1+0x48], R5 ;  /* 0x0000480501007387 */ /* 0x0007e20000100800 */
[----:B------:R-:W-:-:S05]  /*3a10*/  IMAD.WIDE.U32 R168, R6, -0x2daee0ad, RZ ;  /* 0xd2511f5306a87825 */ /* 0x000fca00078e00ff */
[----:B------:R-:W-:Y:S01]  /*3a20*/  LOP3.LUT R8, R169, UR14, R150, 0x96, !PT ;  /* 0x0000000ea9087c12 */ /* 0x000fe2000f8e9696 */
[----:B------:R-:W-:Y:S04]  /*3a30*/  STL.64 [R1+0x28], R168 ;  /* 0x000028a801007387 */ /* 0x000fe80000100a00 */
[----:B------:R-:W-:Y:S01]  /*3a40*/  IMAD.WIDE.U32 R236, R8, -0x326172a9, RZ ;  /* 0xcd9e8d5708ec7825 */ /* 0x000fe200078e00ff */
[----:B-1----:R-:W-:-:S04]  /*3a50*/  FMNMX.FTZ R148, R148, R9, !PT ;  /* 0x0000000994947209 */ /* 0x002fc80007810000 */
[----:B------:R-:W-:Y:S01]  /*3a60*/  STL.64 [R1+0x10], R236 ;  /* 0x000010ec01007387 */ /* 0x000fe20000100a00 */
[----:B--2---:R-:W-:Y:S01]  /*3a70*/  FMNMX.FTZ R3, R3, R10, !PT ;  /* 0x0000000a03037209 */ /* 0x004fe20007810000 */
[C---:B------:R-:W-:Y:S01]  /*3a80*/  FMUL.FTZ R13, R148.reuse, c[0x0][0x23c] ;  /* 0x00008f00940d7a20 */ /* 0x040fe20000410000 */
[----:B------:R-:W-:Y:S01]  /*3a90*/  FSETP.NEU.FTZ.AND P1, PT, R148, -INF , PT ;  /* 0xff8000009400780b */ /* 0x000fe20003f3d000 */
[----:B---3--:R-:W-:Y:S02]  /*3aa0*/  IMAD.U32 R5, RZ, RZ, UR4 ;  /* 0x00000004ff057e24 */ /* 0x008fe4000f8e00ff */
[----:B------:R-:W1:Y:S01]  /*3ab0*/  SHFL.BFLY PT, R9, R3, 0x1, 0x1f ;  /* 0x0c201f0003097f89 */ /* 0x000e6200000e0000 */
[----:B------:R-:W-:Y:S01]  /*3ac0*/  FSEL R13, R13, RZ, P1 ;  /* 0x000000ff0d0d7208 */ /* 0x000fe20000800000 */
[----:B------:R-:W-:Y:S01]  /*3ad0*/  UIADD3 UR4, UR4, 0x1, URZ ;  /* 0x0000000104047890 */ /* 0x000fe2000fffe03f */
[----:B------:R-:W-:-:S03]  /*3ae0*/  LOP3.LUT R5, R151, UR25, R5, 0x96, !PT ;  /* 0x0000001997057c12 */ /* 0x000fc6000f8e9605 */
[----:B------:R-:W-:Y:S02]  /*3af0*/  FFMA.FTZ R8, R18, c[0x0][0x23c], -R13 ;  /* 0x00008f0012087a23 */ /* 0x000fe4000001080d */
[----:B------:R-:W-:Y:S02]  /*3b00*/  IMAD.WIDE.U32 R6, R5, -0x326172a9, RZ ;  /* 0xcd9e8d5705067825 */ /* 0x000fe400078e00ff */
[----:B------:R2:W-:Y:S03]  /*3b10*/  MUFU.EX2 R189, R8 ;  /* 0x0000000800bd7308 */ /* 0x0005e60000000800 */
[----:B------:R-:W-:Y:S02]  /*3b20*/  LOP3.LUT R7, R7, UR15, R176, 0x96, !PT ;  /* 0x0000000f07077c12 */ /* 0x000fe4000f8e96b0 */
[----:B------:R-:W-:-:S03]  /*3b30*/  LOP3.LUT R5, R237, UR13, R6, 0x96, !PT ;  /* 0x0000000ded057c12 */ /* 0x000fc6000f8e9606 */
[----:B------:R-:W-:-:S04]  /*3b40*/  IMAD.WIDE.U32 R6, R7, -0x2daee0ad, RZ ;  /* 0xd2511f5307067825 */ /* 0x000fc800078e00ff */
[----:B------:R-:W-:Y:S01]  /*3b50*/  IMAD.WIDE.U32 R10, R5, -0x2daee0ad, RZ ;  /* 0xd2511f53050a7825 */ /* 0x000fe200078e00ff */
[----:B------:R-:W-:Y:S02]  /*3b60*/  LOP3.LUT R7, R7, UR12, R168, 0x96, !PT ;  /* 0x0000000c07077c12 */ /* 0x000fe4000f8e96a8 */
[----:B-1----:R-:W-:Y:S01]  /*3b70*/  FMNMX.FTZ R3, R3, R9, !PT ;  /* 0x0000000903037209 */ /* 0x002fe20007810000 */
[----:B--2---:R-:W-:Y:S01]  /*3b80*/  FFMA.FTZ R8, R52, c[0x0][0x23c], -R13 ;  /* 0x00008f0034087a23 */ /* 0x004fe2000001080d */
[----:B------:R-:W-:Y:S01]  /*3b90*/  LOP3.LUT R5, R11, UR10, R6, 0x96, !PT ;  /* 0x0000000a0b057c12 */ /* 0x000fe2000f8e9606 */
[----:B------:R-:W-:Y:S01]  /*3ba0*/  IMAD.WIDE.U32 R6, R7, -0x326172a9, RZ ;  /* 0xcd9e8d5707067825 */ /* 0x000fe200078e00ff */
[----:B------:R-:W-:Y:S01]  /*3bb0*/  FSETP.NEU.FTZ.AND P1, PT, R3, -INF , PT ;  /* 0xff8000000300780b */ /* 0x000fe20003f3d000 */
[----:B------:R1:W-:Y:S01]  /*3bc0*/  MUFU.EX2 R197, R8 ;  /* 0x0000000800c57308 */ /* 0x0003e20000000800 */
[----:B------:R-:W-:Y:S01]  /*3bd0*/  LDSM.16.MT88.4 R52, [R209+0x16000] ;  /* 0x01600000d134783b */ /* 0x000fe20000004200 */
[----:B------:R-:W-:Y:S01]  /*3be0*/  IMAD.WIDE.U32 R152, R5, -0x326172a9, RZ ;  /* 0xcd9e8d5705987825 */ /* 0x000fe200078e00ff */
[----:B------:R-:W-:-:S03]  /*3bf0*/  LOP3.LUT R7, R7, UR11, R236, 0x96, !PT ;  /* 0x0000000b07077c12 */ /* 0x000fc6000f8e96ec */
[----:B------:R-:W-:Y:S01]  /*3c00*/  FMUL.FTZ R12, R3, c[0x0][0x23c] ;  /* 0x00008f00030c7a20 */ /* 0x000fe20000410000 */
[----:B------:R-:W-:Y:S01]  /*3c10*/  LOP3.LUT R5, R153, UR9, R6, 0x96, !PT ;  /* 0x0000000999057c12 */ /* 0x000fe2000f8e9606 */
[----:B------:R-:W-:-:S03]  /*3c20*/  IMAD.WIDE.U32 R6, R7, -0x2daee0ad, RZ ;  /* 0xd2511f5307067825 */ /* 0x000fc600078e00ff */
[----:B------:R-:W-:Y:S01]  /*3c30*/  FSEL R12, R12, RZ, P1 ;  /* 0x000000ff0c0c7208 */ /* 0x000fe20000800000 */
[----:B------:R-:W-:-:S04]  /*3c40*/  IMAD.WIDE.U32 R156, R5, -0x2daee0ad, RZ ;  /* 0xd2511f53059c7825 */ /* 0x000fc800078e00ff */
[----:B------:R-:W-:Y:S01]  /*3c50*/  FFMA.FTZ R5, R41, c[0x0][0x23c], -R13 ;  /* 0x00008f0029057a23 */ /* 0x000fe2000001080d */
[----:B------:R-:W-:Y:S02]  /*3c60*/  LOP3.LUT R6, R157, UR6, R6, 0x96, !PT ;  /* 0x000000069d067c12 */ /* 0x000fe4000f8e9606 */
[----:B-1----:R-:W-:Y:S01]  /*3c70*/  LOP3.LUT R8, R7, UR8, R10, 0x96, !PT ;  /* 0x0000000807087c12 */ /* 0x002fe2000f8e960a */
[----:B------:R1:W-:Y:S02]  /*3c80*/  MUFU.EX2 R191, R5 ;  /* 0x0000000500bf7308 */ /* 0x0003e40000000800 */
[----:B------:R-:W-:-:S04]  /*3c90*/  IMAD.WIDE.U32 R6, R6, -0x326172a9, RZ ;  /* 0xcd9e8d5706067825 */ /* 0x000fc800078e00ff */
[----:B------:R-:W-:Y:S01]  /*3ca0*/  IMAD.WIDE.U32 R14, R8, -0x326172a9, RZ ;  /* 0xcd9e8d57080e7825 */ /* 0x000fe200078e00ff */
[----:B------:R-:W-:Y:S02]  /*3cb0*/  SHF.R.U32.HI R9, RZ, 0x10, R6 ;  /* 0x00000010ff097819 */ /* 0x000fe40000011606 */
[C---:B------:R-:W-:Y:S02]  /*3cc0*/  LOP3.LUT R8, R6.reuse, 0xffff, RZ, 0xc0, !PT ;  /* 0x0000ffff06087812 */ /* 0x040fe400078ec0ff */
[----:B------:R-:W-:Y:S02]  /*3cd0*/  LOP3.LUT R2, R7, UR16, R14, 0x96, !PT ;  /* 0x0000001007027c12 */ /* 0x000fe4000f8e960e */
[----:B------:R-:W-:Y:S02]  /*3ce0*/  SHF.R.U32.HI R10, RZ, 0x18, R6 ;  /* 0x00000018ff0a7819 */ /* 0x000fe40000011606 */
[----:B------:R-:W-:Y:S01]  /*3cf0*/  LOP3.LUT R9, R9, 0xff, RZ, 0xc0, !PT ;  /* 0x000000ff09097812 */ /* 0x000fe200078ec0ff */
[----:B-1----:R-:W-:Y:S01]  /*3d00*/  FFMA.FTZ R5, R43, c[0x0][0x23c], -R13 ;  /* 0x00008f002b057a23 */ /* 0x002fe2000001080d */
[----:B------:R-:W-:Y:S01]  /*3d10*/  SHF.R.U32.HI R4, RZ, 0x10, R2 ;  /* 0x00000010ff047819 */ /* 0x000fe20000011602 */
[----:B------:R-:W1:Y:S01]  /*3d20*/  LDSM.16.MT88.4 R40, [R209+0x10000] ;  /* 0x01000000d128783b */ /* 0x000e620000004200 */
[----:B------:R-:W-:Y:S01]  /*3d30*/  LOP3.LUT R11, R6, 0xff, RZ, 0xc0, !PT ;  /* 0x000000ff060b7812 */ /* 0x000fe200078ec0ff */
[----:B------:R2:W3:Y:S01]  /*3d40*/  MUFU.EX2 R248, R5 ;  /* 0x0000000500f87308 */ /* 0x0004e20000000800 */
[----:B------:R-:W-:-:S02]  /*3d50*/  SHF.R.U32.HI R8, RZ, 0x8, R8 ;  /* 0x00000008ff087819 */ /* 0x000fc40000011608 */
[----:B------:R-:W-:Y:S02]  /*3d60*/  PRMT R10, R9, 0x5410, R10 ;  /* 0x00005410090a7816 */ /* 0x000fe4000000000a */
[----:B------:R-:W-:Y:S02]  /*3d70*/  LOP3.LUT R0, R2, 0xffff, RZ, 0xc0, !PT ;  /* 0x0000ffff02007812 */ /* 0x000fe400078ec0ff */
[----:B------:R-:W-:Y:S02]  /*3d80*/  SHF.R.U32.HI R9, RZ, 0x18, R2 ;  /* 0x00000018ff097819 */ /* 0x000fe40000011602 */
[----:B------:R-:W-:Y:S01]  /*3d90*/  LOP3.LUT R6, R4, 0xff, RZ, 0xc0, !PT ;  /* 0x000000ff04067812 */ /* 0x000fe200078ec0ff */
[----:B------:R-:W-:Y:S01]  /*3da0*/  HSET2.LE.AND R4, R10, R170, PT ;  /* 0x000000aa0a047233 */ /* 0x000fe20003803000 */
[----:B------:R-:W-:Y:S02]  /*3db0*/  PRMT R8, R11, 0x5410, R8 ;  /* 0x000054100b087816 */ /* 0x000fe40000000008 */
[----:B------:R-:W-:-:S02]  /*3dc0*/  LOP3.LUT R11, R2, 0xff, RZ, 0xc0, !PT ;  /* 0x000000ff020b7812 */ /* 0x000fc400078ec0ff */
[----:B------:R-:W-:Y:S01]  /*3dd0*/  SHF.R.U32.HI R7, RZ, 0x8, R0 ;  /* 0x00000008ff077819 */ /* 0x000fe20000011600 */
[----:B--2---:R-:W-:Y:S01]  /*3de0*/  FFMA.FTZ R5, R44, c[0x0][0x23c], -R12 ;  /* 0x00008f002c057a23 */ /* 0x004fe2000001080c */
[----:B------:R-:W-:Y:S01]  /*3df0*/  PRMT R6, R6, 0x5410, R9 ;  /* 0x0000541006067816 */ /* 0x000fe20000000009 */
[----:B------:R-:W-:Y:S01]  /*3e00*/  HSET2.LE.AND R0, R8, R170, PT ;  /* 0x000000aa08007233 */ /* 0x000fe20003803000 */
[----:B------:R-:W-:Y:S01]  /*3e10*/  PRMT R7, R11, 0x5410, R7 ;  /* 0x000054100b077816 */ /* 0x000fe20000000007 */
[----:B------:R2:W-:Y:S01]  /*3e20*/  MUFU.EX2 R199, R5 ;  /* 0x0000000500c77308 */ /* 0x0005e20000000800 */
[----:B---3--:R-:W-:-:S04]  /*3e30*/  F2FP.PACK_AB R2, R248, R191 ;  /* 0x000000bff802723e */ /* 0x008fc800000000ff */
[----:B------:R-:W-:Y:S01]  /*3e40*/  LOP3.LUT R10, R0, R2, RZ, 0xc0, !PT ;  /* 0x00000002000a7212 */ /* 0x000fe200078ec0ff */
[----:B------:R-:W-:Y:S01]  /*3e50*/  HSET2.LE.AND R0, R7, R170, PT ;  /* 0x000000aa07007233 */ /* 0x000fe20003803000 */
[----:B------:R-:W-:-:S04]  /*3e60*/  F2FP.PACK_AB R2, R197, R189 ;  /* 0x000000bdc502723e */ /* 0x000fc800000000ff */
[----:B------:R-:W-:Y:S01]  /*3e70*/  LOP3.LUT R8, R0, R2, RZ, 0xc0, !PT ;  /* 0x0000000200087212 */ /* 0x000fe200078ec0ff */
[--C-:B------:R-:W-:Y:S02]  /*3e80*/  FFMA.FTZ R0, R114, c[0x0][0x23c], -R13.reuse ;  /* 0x00008f0072007a23 */ /* 0x100fe4000001080d */
[----:B------:R-:W-:Y:S02]  /*3e90*/  FFMA.FTZ R2, R115, c[0x0][0x23c], -R13 ;  /* 0x00008f0073027a23 */ /* 0x000fe4000001080d */
[----:B--2---:R-:W-:Y:S01]  /*3ea0*/  FFMA.FTZ R5, R24, c[0x0][0x23c], -R12 ;  /* 0x00008f0018057a23 */ /* 0x004fe2000001080c */
[----:B------:R2:W-:Y:S01]  /*3eb0*/  MUFU.EX2 R250, R0 ;  /* 0x0000000000fa7308 */ /* 0x0005e20000000800 */
[----:B------:R-:W-:Y:S07]  /*3ec0*/  LDSM.16.MT88.4 R24, [R211+0x12000] ;  /* 0x01200000d318783b */ /* 0x000fee0000004200 */
[----:B------:R3:W4:Y:S01]  /*3ed0*/  MUFU.EX2 R249, R5 ;  /* 0x0000000500f97308 */ /* 0x0007220000000800 */
[----:B--2---:R-:W-:-:S07]  /*3ee0*/  LOP3.LUT R0, R15, UR7, R152, 0x96, !PT ;  /* 0x000000070f007c12 */ /* 0x004fce000f8e9698 */
[----:B------:R2:W-:Y:S01]  /*3ef0*/  MUFU.EX2 R180, R2 ;  /* 0x0000000200b47308 */ /* 0x0005e20000000800 */
[----:B---3--:R-:W-:Y:S02]  /*3f00*/  FFMA.FTZ R5, R19, c[0x0][0x23c], -R12 ;  /* 0x00008f0013057a23 */ /* 0x008fe4000001080c */
[----:B------:R-:W-:-:S05]  /*3f10*/  IMAD.MOV.U32 R19, RZ, RZ, R179 ;  /* 0x000000ffff137224 */ /* 0x000fca00078e00b3 */
[----:B------:R3:W-:Y:S01]  /*3f20*/  MUFU.EX2 R178, R5 ;  /* 0x0000000500b27308 */ /* 0x0007e20000000800 */
[----:B--2---:R-:W-:-:S07]  /*3f30*/  FFMA.FTZ R2, R113, c[0x0][0x23c], -R13 ;  /* 0x00008f0071027a23 */ /* 0x004fce000001080d */
[----:B------:R-:W-:Y:S01]  /*3f40*/  MUFU.EX2 R196, R2 ;  /* 0x0000000200c47308 */ /* 0x000fe20000000800 */
[----:B---3--:R-:W-:Y:S02]  /*3f50*/  FFMA.FTZ R5, R45, c[0x0][0x23c], -R12 ;  /* 0x00008f002d057a23 */ /* 0x008fe4000001080c */
[----:B------:R-:W-:Y:S05]  /*3f60*/  LDSM.16.MT88.4 R44, [R211+0x10000] ;  /* 0x01000000d32c783b */ /* 0x000fea0000004200 */
[----:B------:R4:W2:Y:S02]  /*3f70*/  MUFU.EX2 R198, R5 ;  /* 0x0000000500c67308 */ /* 0x0008a40000000800 */
[----:B----4-:R-:W-:-:S04]  /*3f80*/  F2FP.PACK_AB R5, R249, R199 ;  /* 0x000000c7f905723e */ /* 0x010fc800000000ff */
[----:B------:R-:W-:Y:S01]  /*3f90*/  LOP3.LUT R11, R4, R5, RZ, 0xc0, !PT ;  /* 0x00000005040b7212 */ /* 0x000fe200078ec0ff */
[----:B------:R-:W-:Y:S01]  /*3fa0*/  HSET2.LE.AND R4, R6, R170, PT ;  /* 0x000000aa06047233 */ /* 0x000fe20003803000 */
[----:B--2---:R-:W-:-:S04]  /*3fb0*/  F2FP.PACK_AB R5, R198, R178 ;  /* 0x000000b2c605723e */ /* 0x004fc800000000ff */
[----:B------:R-:W-:Y:S02]  /*3fc0*/  LOP3.LUT R9, R4, R5, RZ, 0xc0, !PT ;  /* 0x0000000504097212 */ /* 0x000fe400078ec0ff */
[----:B------:R-:W2:Y:S05]  /*3fd0*/  LDSM.16.MT88.4 R4, [R210+0x14000] ;  /* 0x01400000d204783b */ /* 0x000eaa0000004200 */
[C---:B------:R-:W-:Y:S08]  /*3fe0*/  HMMA.16816.F32 R140, R8.reuse, R36, RZ ;  /* 0x00000024088c723c */ /* 0x040ff000000018ff */
[C---:B------:R-:W-:Y:S08]  /*3ff0*/  HMMA.16816.F32 R136, R8.reuse, R38, RZ ;  /* 0x000000260888723c */ /* 0x040ff000000018ff */
[C---:B-1----:R-:W-:Y:S08]  /*4000*/  HMMA.16816.F32 R132, R8.reuse, R40, RZ ;  /* 0x000000280884723c */ /* 0x042ff000000018ff */
[C---:B------:R-:W-:Y:S01]  /*4010*/  HMMA.16816.F32 R120, R8.reuse, R42, RZ ;  /* 0x0000002a0878723c */ /* 0x040fe200000018ff */
[----:B------:R-:W1:Y:S07]  /*4020*/  LDSM.16.MT88.4 R40, [R212+0x14000] ;  /* 0x01400000d428783b */ /* 0x000e6e0000004200 */
[C---:B------:R-:W-:Y:S08]  /*4030*/  HMMA.16816.F32 R104, R8.reuse, R48, RZ ;  /* 0x000000300868723c */ /* 0x040ff000000018ff */
[C---:B------:R-:W-:Y:S01]  /*4040*/  HMMA.16816.F32 R80, R8.reuse, R50, RZ ;  /* 0x000000320850723c */ /* 0x040fe200000018ff */
[----:B------:R-:W3:Y:S07]  /*4050*/  LDSM.16.MT88.4 R48, [R211+0x14000] ;  /* 0x01400000d330783b */ /* 0x000eee0000004200 */
[C---:B------:R-:W-:Y:S08]  /*4060*/  HMMA.16816.F32 R36, R8.reuse, R20, RZ ;  /* 0x000000140824723c */ /* 0x040ff000000018ff */
[C---:B------:R-:W-:Y:S01]  /*4070*/  HMMA.16816.F32 R68, R8.reuse, R22, RZ ;  /* 0x000000160844723c */ /* 0x040fe200000018ff */
[----:B------:R-:W4:Y:S07]  /*4080*/  LDSM.16.MT88.4 R20, [R212+0x16000] ;  /* 0x01600000d414783b */ /* 0x000f2e0000004200 */
[C---:B------:R-:W-:Y:S08]  /*4090*/  HMMA.16816.F32 R124, R8.reuse, R32, RZ ;  /* 0x00000020087c723c */ /* 0x040ff000000018ff */
[C---:B------:R-:W-:Y:S01]  /*40a0*/  HMMA.16816.F32 R108, R8.reuse, R34, RZ ;  /* 0x00000022086c723c */ /* 0x040fe200000018ff */
[----:B------:R-:W5:Y:S07]  /*40b0*/  LDSM.16.MT88.4 R32, [R210+0x16000] ;  /* 0x01600000d220783b */ /* 0x000f6e0000004200 */
[C---:B------:R-:W-:Y:S08]  /*40c0*/  HMMA.16816.F32 R100, R8.reuse, R28, RZ ;  /* 0x0000001c0864723c */ /* 0x040ff000000018ff */
[C---:B------:R-:W-:Y:S01]  /*40d0*/  HMMA.16816.F32 R76, R8.reuse, R30, RZ ;  /* 0x0000001e084c723c */ /* 0x040fe200000018ff */
[----:B------:R-:W1:Y:S07]  /*40e0*/  LDSM.16.MT88.4 R28, [R211+0x16000] ;  /* 0x01600000d31c783b */ /* 0x000e6e0000004200 */
[C---:B--2---:R-:W-:Y:S07]  /*40f0*/  HMMA.16816.F32 R92, R8.reuse, R4, RZ ;  /* 0x00000004085c723c */ /* 0x044fee00000018ff */
[----:B------:R-:W-:Y:S01]  /*4100*/  IMAD.WIDE.U32 R4, R0, -0x2daee0ad, RZ ;  /* 0xd2511f5300047825 */ /* 0x000fe200078e00ff */
[----:B------:R-:W-:Y:S03]  /*4110*/  HMMA.16816.F32 R60, R8, R44, RZ ;  /* 0x0000002c083c723c */ /* 0x000fe600000018ff */
[----:B------:R-:W-:Y:S01]  /*4120*/  FFMA.FTZ R0, R112, c[0x0][0x23c], -R13 ;  /* 0x00008f0070007a23 */ /* 0x000fe2000001080d */
[----:B------:R-:W-:-:S02]  /*4130*/  LOP3.LUT R2, R4, 0xffff, RZ, 0xc0, !PT ;  /* 0x0000ffff04027812 */ /* 0x000fc400078ec0ff */
[----:B------:R-:W-:Y:S01]  /*4140*/  LOP3.LUT R14, R4, 0xff, RZ, 0xc0, !PT ;  /* 0x000000ff040e7812 */ /* 0x000fe200078ec0ff */
[----:B------:R2:W1:Y:S01]  /*4150*/  MUFU.EX2 R173, R0 ;  /* 0x0000000000ad7308 */ /* 0x0004620000000800 */
[C---:B------:R-:W-:Y:S08]  /*4160*/  HMMA.16816.F32 R116, R8.reuse, R46, RZ ;  /* 0x0000002e0874723c */ /* 0x040ff000000018ff */
[----:B------:R-:W-:Y:S01]  /*4170*/  HMMA.16816.F32 R44, R8, R6, RZ ;  /* 0x00000006082c723c */ /* 0x000fe200000018ff */
[----:B--2---:R-:W-:-:S06]  /*4180*/  SHF.R.U32.HI R0, RZ, 0x10, R4 ;  /* 0x00000010ff007819 */ /* 0x004fcc0000011604 */
[----:B------:R-:W-:Y:S01]  /*4190*/  FFMA.FTZ R6, R130, c[0x0][0x23c], -R12 ;  /* 0x00008f0082067a23 */ /* 0x000fe2000001080c */
[----:B------:R-:W-:Y:S01]  /*41a0*/  SHF.R.U32.HI R7, RZ, 0x18, R4 ;  /* 0x00000018ff077819 */ /* 0x000fe20000011604 */
[C---:B------:R-:W-:Y:S01]  /*41b0*/  HMMA.16816.F32 R64, R8.reuse, R56, RZ ;  /* 0x000000380840723c */ /* 0x040fe200000018ff */
[----:B------:R-:W-:Y:S01]  /*41c0*/  SHF.R.U32.HI R4, RZ, 0x8, R2 ;  /* 0x00000008ff047819 */ /* 0x000fe20000011602 */
[----:B------:R2:W1:Y:S01]  /*41d0*/  MUFU.EX2 R181, R6 ;  /* 0x0000000600b57308 */ /* 0x0004620000000800 */
[----:B------:R-:W-:Y:S02]  /*41e0*/  LOP3.LUT R2, R0, 0xff, RZ, 0xc0, !PT ;  /* 0x000000ff00027812 */ /* 0x000fe400078ec0ff */
[----:B------:R-:W-:Y:S01]  /*41f0*/  LOP3.LUT R0, R5, UR17, R156, 0x96, !PT ;  /* 0x0000001105007c12 */ /* 0x000fe2000f8e969c */
[----:B------:R-:W-:Y:S01]  /*4200*/  FFMA.FTZ R5, R129, c[0x0][0x23c], -R12 ;  /* 0x00008f0081057a23 */ /* 0x000fe2000001080c */
[----:B------:R-:W-:Y:S01]  /*4210*/  PRMT R14, R14, 0x5410, R4 ;  /* 0x000054100e0e7816 */ /* 0x000fe20000000004 */
[----:B------:R-:W-:Y:S01]  /*4220*/  HMMA.16816.F32 R96, R8, R24, RZ ;  /* 0x000000180860723c */ /* 0x000fe200000018ff */
[----:B------:R-:W-:Y:S01]  /*4230*/  PRMT R18, R2, 0x5410, R7 ;  /* 0x0000541002127816 */ /* 0x000fe20000000007 */
[----:B------:R3:W-:Y:S01]  /*4240*/  MUFU.EX2 R172, R5 ;  /* 0x0000000500ac7308 */ /* 0x0007e20000000800 */
[----:B------:R-:W-:-:S02]  /*4250*/  LOP3.LUT R2, R0, 0xffff, RZ, 0xc0, !PT ;  /* 0x0000ffff00027812 */ /* 0x000fc400078ec0ff */
[----:B------:R-:W-:Y:S02]  /*4260*/  LOP3.LUT R15, R0, 0xff, RZ, 0xc0, !PT ;  /* 0x000000ff000f7812 */ /* 0x000fe400078ec0ff */
[--C-:B------:R-:W-:Y:S01]  /*4270*/  SHF.R.U32.HI R4, RZ, 0x10, R0.reuse ;  /* 0x00000010ff047819 */ /* 0x100fe20000011600 */
[C---:B------:R-:W-:Y:S01]  /*4280*/  HMMA.16816.F32 R72, R8.reuse, R26, RZ ;  /* 0x0000001a0848723c */ /* 0x040fe200000018ff */
[----:B------:R-:W-:Y:S01]  /*4290*/  SHF.R.U32.HI R7, RZ, 0x18, R0 ;  /* 0x00000018ff077819 */ /* 0x000fe20000011600 */
[----:B------:R-:W-:Y:S01]  /*42a0*/  HSET2.LE.AND R0, R14, R170, PT ;  /* 0x000000aa0e007233 */ /* 0x000fe20003803000 */
[----:B--2---:R-:W-:Y:S01]  /*42b0*/  SHF.R.U32.HI R6, RZ, 0x8, R2 ;  /* 0x00000008ff067819 */ /* 0x004fe20000011602 */
[----:B------:R-:W2:Y:S01]  /*42c0*/  LDSM.16.MT88.4 R24, [R209+0x10800] ;  /* 0x01080000d118783b */ /* 0x000ea20000004200 */
[----:B-1----:R-:W-:Y:S02]  /*42d0*/  F2FP.PACK_AB R2, R173, R196 ;  /* 0x000000c4ad02723e */ /* 0x002fe400000000ff */
[----:B------:R-:W-:Y:S01]  /*42e0*/  LOP3.LUT R4, R4, 0xff, RZ, 0xc0, !PT ;  /* 0x000000ff04047812 */ /* 0x000fe200078ec0ff */
[----:B------:R-:W-:Y:S01]  /*42f0*/  HMMA.16816.F32 R88, R8, R40, RZ ;  /* 0x000000280858723c */ /* 0x000fe200000018ff */
[----:B---3--:R-:W-:-:S02]  /*4300*/  FFMA.FTZ R5, R128, c[0x0][0x23c], -R12 ;  /* 0x00008f0080057a23 */ /* 0x008fc4000001080c */
[----:B------:R-:W-:Y:S02]  /*4310*/  PRMT R14, R4, 0x5410, R7 ;  /* 0x00005410040e7816 */ /* 0x000fe40000000007 */
[----:B------:R1:W3:Y:S03]  /*4320*/  MUFU.EX2 R174, R5 ;  /* 0x0000000500ae7308 */ /* 0x0002e60000000800 */
[C---:B------:R-:W-:Y:S08]  /*4330*/  HMMA.16816.F32 R84, R8.reuse, R48, RZ ;  /* 0x000000300854723c */ /* 0x040ff000000018ff */
[----:B------:R-:W-:Y:S01]  /*4340*/  HMMA.16816.F32 R144, R8, R52, RZ ;  /* 0x000000340890723c */ /* 0x000fe200000018ff */
[----:B-1----:R-:W-:Y:S01]  /*4350*/  PRMT R5, R15, 0x5410, R6 ;  /* 0x000054100f057816 */ /* 0x002fe20000000006 */
[----:B------:R-:W-:Y:S01]  /*4360*/  IMAD.MOV.U32 R15, RZ, RZ, R181 ;  /* 0x000000ffff0f7224 */ /* 0x000fe200078e00b5 */
[----:B------:R-:W-:-:S05]  /*4370*/  LOP3.LUT R6, R0, R2, RZ, 0xc0, !PT ;  /* 0x0000000200067212 */ /* 0x000fca00078ec0ff */
[----:B----4-:R-:W-:Y:S01]  /*4380*/  HMMA.16816.F32 R164, R8, R20, RZ ;  /* 0x0000001408a4723c */ /* 0x010fe200000018ff */
[----:B------:R-:W-:Y:S01]  /*4390*/  FFMA.FTZ R0, R131, c[0x0][0x23c], -R12 ;  /* 0x00008f0083007a23 */ /* 0x000fe2000001080c */
[----:B---3--:R-:W-:-:S06]  /*43a0*/  F2FP.PACK_AB R2, R174, R172 ;  /* 0x000000acae02723e */ /* 0x008fcc00000000ff */
[C---:B------:R-:W-:Y:S01]  /*43b0*/  HMMA.16816.F32 R156, R8.reuse, R22, RZ ;  /* 0x00000016089c723c */ /* 0x040fe200000018ff */
[----:B------:R-:W1:Y:S07]  /*43c0*/  LDSM.16.MT88.4 R20, [R210+0x10800] ;  /* 0x01080000d214783b */ /* 0x000e6e0000004200 */
[C---:B------:R-:W-:Y:S08]  /*43d0*/  HMMA.16816.F32 R56, R8.reuse, R58, RZ ;  /* 0x0000003a0838723c */ /* 0x040ff000000018ff */
[C---:B------:R-:W-:Y:S08]  /*43e0*/  HMMA.16816.F32 R40, R8.reuse, R42, RZ ;  /* 0x0000002a0828723c */ /* 0x040ff000000018ff */
[C---:B------:R-:W-:Y:S08]  /*43f0*/  HMMA.16816.F32 R48, R8.reuse, R50, RZ ;  /* 0x000000320830723c */ /* 0x040ff000000018ff */
[C---:B------:R-:W-:Y:S08]  /*4400*/  HMMA.16816.F32 R52, R8.reuse, R54, RZ ;  /* 0x000000360834723c */ /* 0x040ff000000018ff */
[C---:B-----5:R-:W-:Y:S01]  /*4410*/  HMMA.16816.F32 R152, R8.reuse, R32, RZ ;  /* 0x000000200898723c */ /* 0x060fe200000018ff */
[----:B------:R3:W4:Y:S07]  /*4420*/  MUFU.EX2 R32, R0 ;  /* 0x0000000000207308 */ /* 0x00072e0000000800 */
[C---:B------:R-:W-:Y:S08]  /*4430*/  HMMA.16816.F32 R112, R8.reuse, R34, RZ ;  /* 0x000000220870723c */ /* 0x040ff000000018ff */
[----:B------:R-:W-:Y:S01]  /*4440*/  HMMA.16816.F32 R160, R8, R28, RZ ;  /* 0x0000001c08a0723c */ /* 0x000fe200000018ff */
[----:B---3--:R-:W-:Y:S01]  /*4450*/  HSET2.LE.AND R0, R18, R170, PT ;  /* 0x000000aa12007233 */ /* 0x008fe20003803000 */
[----:B------:R-:W-:-:S04]  /*4460*/  MOV R18, R180 ;  /* 0x000000b400127202 */ /* 0x000fc80000000f00 */
[----:B------:R-:W-:Y:S01]  /*4470*/  LOP3.LUT R7, R0, R2, RZ, 0xc0, !PT ;  /* 0x0000000200077212 */ /* 0x000fe200078ec0ff */
[----:B------:R-:W-:Y:S01]  /*4480*/  HSET2.LE.AND R0, R5, R170, PT ;  /* 0x000000aa05007233 */ /* 0x000fe20003803000 */
[----:B------:R-:W-:Y:S01]  /*4490*/  HMMA.16816.F32 R128, R8, R30, RZ ;  /* 0x0000001e0880723c */ /* 0x000fe200000018ff */
[----:B------:R-:W3:Y:S01]  /*44a0*/  LDSM.16.MT88.4 R8, [R212+0x10800] ;  /* 0x01080000d408783b */ /* 0x000ee20000004200 */
[----:B------:R-:W-:-:S03]  /*44b0*/  F2FP.PACK_AB R2, R18, R250 ;  /* 0x000000fa1202723e */ /* 0x000fc600000000ff */
[----:B------:R-:W5:Y:S01]  /*44c0*/  LDSM.16.MT88.4 R28, [R211+0x10800] ;  /* 0x01080000d31c783b */ /* 0x000f620000004200 */
[----:B------:R-:W-:Y:S01]  /*44d0*/  LOP3.LUT R4, R0, R2, RZ, 0xc0, !PT ;  /* 0x0000000200047212 */ /* 0x000fe200078ec0ff */
[----:B------:R-:W-:Y:S01]  /*44e0*/  HSET2.LE.AND R0, R14, R170, PT ;  /* 0x000000aa0e007233 */ /* 0x000fe20003803000 */
[----:B----4-:R-:W-:Y:S01]  /*44f0*/  F2FP.PACK_AB R2, R32, R15 ;  /* 0x0000000f2002723e */ /* 0x010fe200000000ff */
[----:B------:R-:W-:-:S03]  /*4500*/  IMAD.MOV.U32 R14, RZ, RZ, R191 ;  /* 0x000000ffff0e7224 */ /* 0x000fc600078e00bf */
[----:B------:R-:W-:Y:S01]  /*4510*/  LOP3.LUT R5, R0, R2, RZ, 0xc0, !PT ;  /* 0x0000000200057212 */ /* 0x000fe200078ec0ff */
[----:B------:R-:W-:Y:S02]  /*4520*/  IMAD.MOV.U32 R2, RZ, RZ, R190 ;  /* 0x000000ffff027224 */ /* 0x000fe400078e00be */
[----:B------:R-:W-:-:S04]  /*4530*/  IMAD.MOV.U32 R0, RZ, RZ, R170 ;  /* 0x000000ffff007224 */ /* 0x000fc800078e00aa */
[C---:B--2---:R-:W-:Y:S08]  /*4540*/  HMMA.16816.F32 R192, R4.reuse, R24, R132 ;  /* 0x0000001804c0723c */ /* 0x044ff00000001884 */
[C---:B------:R-:W-:Y:S01]  /*4550*/  HMMA.16816.F32 R184, R4.reuse, R26, R120 ;  /* 0x0000001a04b8723c */ /* 0x040fe20000001878 */
[----:B------:R-:W2:Y:S07]  /*4560*/  LDSM.16.MT88.4 R24, [R209+0x12800] ;  /* 0x01280000d118783b */ /* 0x000eae0000004200 */
[C---:B-1----:R-:W-:Y:S08]  /*4570*/  HMMA.16816.F32 R180, R4.reuse, R20, R104 ;  /* 0x0000001404b4723c */ /* 0x042ff00000001868 */
[C---:B---3--:R-:W-:Y:S07]  /*4580*/  HMMA.16816.F32 R104, R4.reuse, R8, R64 ;  /* 0x000000080468723c */ /* 0x048fee0000001840 */
[----:B------:R-:W-:Y:S01]  /*4590*/  IMAD.MOV.U32 R67, RZ, RZ, R189 ;  /* 0x000000ffff437224 */ /* 0x000fe200078e00bd */
[----:B------:R-:W-:Y:S01]  /*45a0*/  HMMA.16816.F32 R120, R4, R10, R56 ;  /* 0x0000000a0478723c */ /* 0x000fe20000001838 */
[----:B------:R-:W1:Y:S01]  /*45b0*/  LDSM.16.MT88.4 R8, [R212+0x12800] ;  /* 0x01280000d408783b */ /* 0x000e620000004200 */
[----:B------:R-:W-:-:S05]  /*45c0*/  MOV R66, R188 ;  /* 0x000000bc00427202 */ /* 0x000fca0000000f00 */
[----:B------:R-:W-:Y:S01]  /*45d0*/  IMAD.MOV.U32 R59, RZ, RZ, R178 ;  /* 0x000000ffff3b7224 */ /* 0x000fe200078e00b2 */
[----:B-----5:R-:W-:Y:S01]  /*45e0*/  HMMA.16816.F32 R200, R4, R28, R60 ;  /* 0x0000001c04c8723c */ /* 0x020fe2000000183c */
[----:B------:R-:W-:Y:S02]  /*45f0*/  IMAD.MOV.U32 R58, RZ, RZ, R0 ;  /* 0x000000ffff3a7224 */ /* 0x000fe400078e0000 */
[----:B------:R-:W-:-:S05]  /*4600*/  IMAD.U32 R0, RZ, RZ, UR4 ;  /* 0x00000004ff007e24 */ /* 0x000fca000f8e00ff */
[----:B------:R-:W-:Y:S01]  /*4610*/  HMMA.16816.F32 R28, R4, R30, R116 ;  /* 0x0000001e041c723c */ /* 0x000fe20000001874 */
[----:B------:R-:W-:-:S07]  /*4620*/  LOP3.LUT R0, R151, UR25, R0, 0x96, !PT ;  /* 0x0000001997007c12 */ /* 0x000fce000f8e9600 */
[C---:B------:R-:W-:Y:S01]  /*4630*/  HMMA.16816.F32 R132, R4.reuse, R22, R80 ;  /* 0x000000160484723c */ /* 0x040fe20000001850 */
[----:B------:R-:W3:Y:S06]  /*4640*/  LDSM.16.MT88.4 R20, [R210+0x12800] ;  /* 0x01280000d214783b */ /* 0x000eec0000004200 */
[----:B------:R-:W-:Y:S01]  /*4650*/  IMAD.MOV.U32 R83, RZ, RZ, R32 ;  /* 0x000000ffff537224 */ /* 0x000fe200078e0020 */
[----:B--2---:R-:W-:Y:S01]  /*4660*/  HMMA.16816.F32 R240, R4, R26, R136 ;  /* 0x0000001a04f0723c */ /* 0x004fe20000001888 */
[----:B------:R-:W2:Y:S01]  /*4670*/  LDSM.16.MT88.4 R32, [R209+0x14800] ;  /* 0x01480000d120783b */ /* 0x000ea20000004200 */
[----:B------:R-:W-:Y:S01]  /*4680*/  IMAD.MOV.U32 R82, RZ, RZ, R171 ;  /* 0x000000ffff527224 */ /* 0x000fe200078e00ab */
[----:B------:R-:W-:Y:S01]  /*4690*/  MOV R80, R176 ;  /* 0x000000b000507202 */ /* 0x000fe20000000f00 */
[----:B------:R-:W-:Y:S01]  /*46a0*/  IMAD.MOV.U32 R81, RZ, RZ, R177 ;  /* 0x000000ffff517224 */ /* 0x000fe200078e00b1 */
[----:B------:R-:W-:Y:S01]  /*46b0*/  MOV R60, R203 ;  /* 0x000000cb003c7202 */ /* 0x000fe20000000f00 */
[----:B------:R-:W-:-:S02]  /*46c0*/  IMAD.MOV.U32 R63, RZ, RZ, R200 ;  /* 0x000000ffff3f7224 */ /* 0x000fc400078e00c8 */
[----:B------:R-:W-:Y:S01]  /*46d0*/  MOV R57, R28 ;  /* 0x0000001c00397202 */ /* 0x000fe20000000f00 */
[----:B------:R-:W-:Y:S01]  /*46e0*/  IMAD.MOV.U32 R56, RZ, RZ, R29 ;  /* 0x000000ffff387224 */ /* 0x000fe200078e001d */
[C---:B-1----:R-:W-:Y:S01]  /*46f0*/  HMMA.16816.F32 R188, R4.reuse, R8, R100 ;  /* 0x0000000804bc723c */ /* 0x042fe20000001864 */
[----:B------:R-:W-:Y:S02]  /*4700*/  IMAD.MOV.U32 R65, RZ, RZ, R30 ;  /* 0x000000ffff417224 */ /* 0x000fe400078e001e */
[----:B------:R-:W-:Y:S02]  /*4710*/  IMAD.MOV.U32 R64, RZ, RZ, R31 ;  /* 0x000000ffff407224 */ /* 0x000fe400078e001f */
[----:B------:R-:W1:Y:S01]  /*4720*/  LDSM.16.MT88.4 R28, [R211+0x12800] ;  /* 0x01280000d31c783b */ /* 0x000e620000004200 */
[----:B------:R-:W-:Y:S01]  /*4730*/  IMAD.MOV.U32 R62, RZ, RZ, R201 ;  /* 0x000000ffff3e7224 */ /* 0x000fe200078e00c9 */
[----:B------:R-:W-:Y:S01]  /*4740*/  MOV R103, R2 ;  /* 0x0000000200677202 */ /* 0x000fe20000000f00 */
[----:B------:R-:W-:Y:S01]  /*4750*/  HMMA.16816.F32 R136, R4, R10, R76 ;  /* 0x0000000a0488723c */ /* 0x000fe2000000184c */
[----:B------:R-:W4:Y:S01]  /*4760*/  LDSM.16.MT88.4 R8, [R210+0x14800] ;  /* 0x01480000d208783b */ /* 0x000f220000004200 */
[----:B------:R-:W-:-:S02]  /*4770*/  IMAD.MOV.U32 R61, RZ, RZ, R202 ;  /* 0x000000ffff3d7224 */ /* 0x000fc400078e00ca */
[----:B------:R-:W-:Y:S02]  /*4780*/  IMAD.MOV.U32 R100, RZ, RZ, R172 ;  /* 0x000000ffff647224 */ /* 0x000fe400078e00ac */
[----:B------:R-:W-:Y:S01]  /*4790*/  IMAD.MOV.U32 R102, RZ, RZ, R59 ;  /* 0x000000ffff667224 */ /* 0x000fe200078e003b */
[----:B------:R-:W-:Y:S01]  /*47a0*/  MOV R79, R173 ;  /* 0x000000ad004f7202 */ /* 0x000fe20000000f00 */
[----:B------:R-:W-:Y:S01]  /*47b0*/  HMMA.16816.F32 R116, R4, R24, R140 ;  /* 0x000000180474723c */ /* 0x000fe2000000188c */
[----:B------:R-:W5:Y:S01]  /*47c0*/  LDSM.16.MT88.4 R24, [R212+0x14800] ;  /* 0x01480000d418783b */ /* 0x000f620000004200 */
[----:B------:R-:W-:Y:S02]  /*47d0*/  IMAD.MOV.U32 R76, RZ, RZ, R251 ;  /* 0x000000ffff4c7224 */ /* 0x000fe400078e00fb */
[----:B------:R-:W-:Y:S02]  /*47e0*/  IMAD.MOV.U32 R77, RZ, RZ, R175 ;  /* 0x000000ffff4d7224 */ /* 0x000fe400078e00af */
[----:B------:R-:W-:-:S02]  /*47f0*/  IMAD.MOV.U32 R78, RZ, RZ, R174 ;  /* 0x000000ffff4e7224 */ /* 0x000fc400078e00ae */
[----:B---3--:R-:W-:Y:S01]  /*4800*/  HMMA.16816.F32 R124, R4, R20, R124 ;  /* 0x00000014047c723c */ /* 0x008fe2000000187c */
[----:B------:R-:W-:Y:S02]  /*4810*/  IMAD.MOV.U32 R101, RZ, RZ, R82 ;  /* 0x000000ffff657224 */ /* 0x000fe400078e0052 */
[----:B------:R-:W-:-:S04]  /*4820*/  IMAD.MOV.U32 R59, RZ, RZ, R83 ;  /* 0x000000ffff3b7224 */ /* 0x000fc800078e0053 */
[----:B------:R-:W-:Y:S01]  /*4830*/  MOV R20, R168 ;  /* 0x000000a800147202 */ /* 0x000fe20000000f00 */
[----:B------:R-:W-:Y:S01]  /*4840*/  IMAD.MOV.U32 R21, RZ, RZ, R169 ;  /* 0x000000ffff157224 */ /* 0x000fe200078e00a9 */
[C---:B--2---:R-:W-:Y:S07]  /*4850*/  HMMA.16816.F32 R176, R4.reuse, R32, R36 ;  /* 0x0000002004b0723c */ /* 0x044fee0000001824 */
[----:B------:R-:W-:Y:S01]  /*4860*/  IMAD.MOV.U32 R32, RZ, RZ, R236 ;  /* 0x000000ffff207224 */ /* 0x000fe200078e00ec */
[----:B------:R-:W-:Y:S01]  /*4870*/  HMMA.16816.F32 R200, R4, R22, R108 ;  /* 0x0000001604c8723c */ /* 0x000fe2000000186c */
[----:B------:R-:W-:Y:S01]  /*4880*/  IMAD.MOV.U32 R33, RZ, RZ, R237 ;  /* 0x000000ffff217224 */ /* 0x000fe200078e00ed */
[----:B------:R-:W-:Y:S01]  /*4890*/  MOV R38, R80 ;  /* 0x0000005000267202 */ /* 0x000fe20000000f00 */
[----:B------:R-:W-:-:S02]  /*48a0*/  IMAD.MOV.U32 R39, RZ, RZ, R81 ;  /* 0x000000ffff277224 */ /* 0x000fc400078e0051 */
[----:B------:R-:W-:Y:S02]  /*48b0*/  IMAD.MOV.U32 R36, RZ, RZ, R77 ;  /* 0x000000ffff247224 */ /* 0x000fe400078e004d */
[----:B------:R-:W-:Y:S01]  /*48c0*/  IMAD.MOV.U32 R77, RZ, RZ, R103 ;  /* 0x000000ffff4d7224 */ /* 0x000fe200078e0067 */
[----:B-1----:R-:W-:Y:S01]  /*48d0*/  HMMA.16816.F32 R140, R4, R28, R96 ;  /* 0x0000001c048c723c */ /* 0x002fe20000001860 */
[----:B------:R-:W-:-:S06]  /*48e0*/  IMAD.MOV.U32 R103, RZ, RZ, R56 ;  /* 0x000000ffff677224 */ /* 0x000fcc00078e0038 */
[----:B------:R-:W-:Y:S01]  /*48f0*/  IMAD.MOV.U32 R29, RZ, RZ, R250 ;  /* 0x000000ffff1d7224 */ /* 0x000fe200078e00fa */
[----:B------:R-:W-:Y:S01]  /*4900*/  HMMA.16816.F32 R168, R4, R30, R72 ;  /* 0x0000001e04a8723c */ /* 0x000fe20000001848 */
[----:B------:R-:W-:-:S06]  /*4910*/  IMAD.MOV.U32 R28, RZ, RZ, R249 ;  /* 0x000000ffff1c7224 */ /* 0x000fcc00078e00f9 */
[----:B------:R-:W-:Y:S01]  /*4920*/  MOV R31, R248 ;  /* 0x000000f8001f7202 */ /* 0x000fe20000000f00 */
[----:B------:R-:W-:Y:S01]  /*4930*/  IMAD.MOV.U32 R72, RZ, RZ, R199 ;  /* 0x000000ffff487224 */ /* 0x000fe200078e00c7 */
[----:B------:R-:W-:Y:S01]  /*4940*/  MOV R75, R196 ;  /* 0x000000c4004b7202 */ /* 0x000fe20000000f00 */
[----:B------:R-:W-:Y:S01]  /*4950*/  IMAD.MOV.U32 R73, RZ, RZ, R198 ;  /* 0x000000ffff497224 */ /* 0x000fe200078e00c6 */
[----:B----4-:R-:W-:Y:S01]  /*4960*/  HMMA.16816.F32 R248, R4, R8, R92 ;  /* 0x0000000804f8723c */ /* 0x010fe2000000185c */
[----:B------:R-:W-:Y:S01]  /*4970*/  IMAD.MOV.U32 R74, RZ, RZ, R197 ;  /* 0x000000ffff4a7224 */ /* 0x000fe200078e00c5 */
[----:B------:R-:W-:Y:S01]  /*4980*/  MOV R30, R72 ;  /* 0x00000048001e7202 */ /* 0x000fe20000000f00 */
[----:B------:R-:W-:Y:S01]  /*4990*/  IMAD.MOV.U32 R39, RZ, RZ, R73 ;  /* 0x000000ffff277224 */ /* 0x000fe200078e0049 */
[----:B------:R-:W-:-:S03]  /*49a0*/  MOV R37, R75 ;  /* 0x0000004b00257202 */ /* 0x000fc60000000f00 */
[----:B------:R-:W-:Y:S01]  /*49b0*/  IMAD.MOV.U32 R95, RZ, RZ, R58 ;  /* 0x000000ffff5f7224 */ /* 0x000fe200078e003a */
[C---:B------:R-:W-:Y:S01]  /*49c0*/  HMMA.16816.F32 R196, R4.reuse, R10, R44 ;  /* 0x0000000a04c4723c */ /* 0x040fe2000000182c */
[----:B------:R-:W1:Y:S07]  /*49d0*/  LDSM.16.MT88.4 R8, [R209+0x16800] ;  /* 0x01680000d108783b */ /* 0x000e6e0000004200 */
[C---:B------:R-:W-:Y:S07]  /*49e0*/  HMMA.16816.F32 R236, R4.reuse, R34, R68 ;  /* 0x0000002204ec723c */ /* 0x040fee0000001844 */
[----:B------:R-:W-:Y:S01]  /*49f0*/  MOV R70, R20 ;  /* 0x0000001400467202 */ /* 0x000fe20000000f00 */
[----:B------:R-:W-:Y:S01]  /*4a00*/  IMAD.MOV.U32 R71, RZ, RZ, R21 ;  /* 0x000000ffff477224 */ /* 0x000fe200078e0015 */
[----:B-----5:R-:W-:Y:S01]  /*4a10*/  HMMA.16816.F32 R172, R4, R24, R88 ;  /* 0x0000001804ac723c */ /* 0x020fe20000001858 */
[----:B------:R-:W2:Y:S01]  /*4a20*/  LDSM.16.MT88.4 R20, [R211+0x14800] ;  /* 0x01480000d314783b */ /* 0x000ea20000004200 */
[----:B------:R-:W-:Y:S01]  /*4a30*/  IMAD.MOV.U32 R34, RZ, RZ, R101 ;  /* 0x000000ffff227224 */ /* 0x000fe200078e0065 */
[----:B------:R-:W-:Y:S01]  /*4a40*/  MOV R101, R102 ;  /* 0x0000006600657202 */ /* 0x000fe20000000f00 */
[----:B------:R-:W-:Y:S01]  /*4a50*/  IMAD.MOV.U32 R35, RZ, RZ, R100 ;  /* 0x000000ffff237224 */ /* 0x000fe200078e0064 */
[----:B------:R-:W-:Y:S01]  /*4a60*/  MOV R102, R57 ;  /* 0x0000003900667202 */ /* 0x000fe20000000f00 */
[----:B------:R-:W-:-:S02]  /*4a70*/  IMAD.MOV.U32 R100, RZ, RZ, R59 ;  /* 0x000000ffff647224 */ /* 0x000fc400078e003b */
[C---:B------:R-:W-:Y:S01]  /*4a80*/  HMMA.16816.F32 R108, R4.reuse, R26, R40 ;  /* 0x0000001a046c723c */ /* 0x040fe20000001828 */
[----:B------:R-:W3:Y:S07]  /*4a90*/  LDSM.16.MT88.4 R24, [R210+0x16800] ;  /* 0x01680000d218783b */ /* 0x000eee0000004200 */
[----:B-1----:R-:W-:Y:S07]  /*4aa0*/  HMMA.16816.F32 R80, R4, R8, R144 ;  /* 0x000000080450723c */ /* 0x002fee0000001890 */
[----:B------:R-:W-:-:S05]  /*4ab0*/  IMAD.WIDE.U32 R8, R0, -0x326172a9, RZ ;  /* 0xcd9e8d5700087825 */ /* 0x000fca00078e00ff */
[----:B------:R-:W-:Y:S01]  /*4ac0*/  LOP3.LUT R2, R9, UR15, R38, 0x96, !PT ;  /* 0x0000000f09027c12 */ /* 0x000fe2000f8e9626 */
[----:B------:R-:W-:Y:S01]  /*4ad0*/  IMAD.MOV.U32 R38, RZ, RZ, R74 ;  /* 0x000000ffff267224 */ /* 0x000fe200078e004a */
[----:B------:R-:W-:Y:S01]  /*4ae0*/  LOP3.LUT R0, R33, UR13, R8, 0x96, !PT ;  /* 0x0000000d21007c12 */ /* 0x000fe2000f8e9608 */
[----:B------:R-:W-:Y:S02]  /*4af0*/  IMAD.MOV.U32 R33, RZ, RZ, R78 ;  /* 0x000000ffff217224 */ /* 0x000fe400078e004e */
[----:B------:R-:W-:Y:S01]  /*4b00*/  IMAD.WIDE.U32 R8, R2, -0x2daee0ad, RZ ;  /* 0xd2511f5302087825 */ /* 0x000fe200078e00ff */
[----:B--2---:R-:W-:Y:S03]  /*4b10*/  HMMA.16816.F32 R96, R4, R20, R84 ;  /* 0x000000140460723c */ /* 0x004fe60000001854 */
[----:B------:R-:W-:Y:S01]  /*4b20*/  IMAD.MOV.U32 R78, RZ, RZ, R15 ;  /* 0x000000ffff4e7224 */ /* 0x000fe200078e000f */
[----:B------:R-:W-:-:S04]  /*4b30*/  LOP3.LUT R2, R9, UR12, R70, 0x96, !PT ;  /* 0x0000000c09027c12 */ /* 0x000fc8000f8e9646 */
[C---:B------:R-:W-:Y:S07]  /*4b40*/  HMMA.16816.F32 R84, R4.reuse, R10, R52 ;  /* 0x0000000a0454723c */ /* 0x040fee0000001834 */
[----:B------:R-:W-:Y:S01]  /*4b50*/  IMAD.WIDE.U32 R10, R0, -0x2daee0ad, RZ ;  /* 0xd2511f53000a7825 */ /* 0x000fe200078e00ff */
[----:B---3--:R-:W-:Y:S04]  /*4b60*/  HMMA.16816.F32 R72, R4, R24, R152 ;  /* 0x000000180448723c */ /* 0x008fe80000001898 */
[----:B------:R-:W-:Y:S01]  /*4b70*/  LOP3.LUT R0, R11, UR10, R8, 0x96, !PT ;  /* 0x0000000a0b007c12 */ /* 0x000fe2000f8e9608 */
[----:B------:R-:W-:-:S03]  /*4b80*/  IMAD.WIDE.U32 R8, R2, -0x326172a9, RZ ;  /* 0xcd9e8d5702087825 */ /* 0x000fc600078e00ff */
[C---:B------:R-:W-:Y:S01]  /*4b90*/  HMMA.16816.F32 R68, R4.reuse, R26, R112 ;  /* 0x0000001a0444723c */ /* 0x040fe20000001870 */
[----:B------:R-:W1:Y:S01]  /*4ba0*/  LDSM.16.MT88.4 R24, [R211+0x16800] ;  /* 0x01680000d318783b */ /* 0x000e620000004200 */
[----:B------:R-:W-:Y:S01]  /*4bb0*/  IMAD.WIDE.U32 R144, R0, -0x326172a9, RZ ;  /* 0xcd9e8d5700907825 */ /* 0x000fe200078e00ff */
[----:B------:R-:W-:Y:S02]  /*4bc0*/  LOP3.LUT R2, R9, UR11, R32, 0x96, !PT ;  /* 0x0000000b09027c12 */ /* 0x000fe4000f8e9620 */
[----:B------:R-:W-:Y:S02]  /*4bd0*/  MOV R32, R79 ;  /* 0x0000004f00207202 */ /* 0x000fe40000000f00 */
[----:B------:R-:W-:Y:S01]  /*4be0*/  LOP3.LUT R0, R145, UR9, R8, 0x96, !PT ;  /* 0x0000000991007c12 */ /* 0x000fe2000f8e9608 */
[----:B------:R-:W-:Y:S01]  /*4bf0*/  HMMA.16816.F32 R88, R4, R22, R48 ;  /* 0x000000160458723c */ /* 0x000fe20000001830 */
[----:B------:R-:W2:Y:S01]  /*4c00*/  LDSM.16.MT88.4 R20, [R212+0x16800] ;  /* 0x01680000d414783b */ /* 0x000ea20000004200 */
[----:B------:R-:W-:Y:S01]  /*4c10*/  IMAD.WIDE.U32 R8, R2, -0x2daee0ad, RZ ;  /* 0xd2511f5302087825 */ /* 0x000fe200078e00ff */
[----:B------:R-:W-:-:S02]  /*4c20*/  MOV R79, R18 ;  /* 0x00000012004f7202 */ /* 0x000fc40000000f00 */
[----:B------:R-:W-:Y:S01]  /*4c30*/  MOV R114, R65 ;  /* 0x0000004100727202 */ /* 0x000fe20000000f00 */
[----:B------:R-:W-:Y:S01]  /*4c40*/  IMAD.WIDE.U32 R42, R0, -0x2daee0ad, RZ ;  /* 0xd2511f53002a7825 */ /* 0x000fe200078e00ff */
[----:B------:R-:W-:-:S03]  /*4c50*/  LOP3.LUT R10, R9, UR8, R10, 0x96, !PT ;  /* 0x00000008090a7c12 */ /* 0x000fc6000f8e960a */
[----:B------:R-:W-:Y:S01]  /*4c60*/  FFMA.FTZ R2, R206, c[0x0][0x23c], -R13 ;  /* 0x00008f00ce027a23 */ /* 0x000fe2000001080d */
[----:B------:R-:W-:Y:S01]  /*4c70*/  LOP3.LUT R0, R43, UR6, R8, 0x96, !PT ;  /* 0x000000062b007c12 */ /* 0x000fe2000f8e9608 */
[----:B------:R-:W-:Y:S02]  /*4c80*/  IMAD.WIDE.U32 R40, R10, -0x326172a9, RZ ;  /* 0xcd9e8d570a287825 */ /* 0x000fe400078e00ff */
[----:B------:R3:W-:Y:S02]  /*4c90*/  MUFU.EX2 R44, R2 ;  /* 0x00000002002c7308 */ /* 0x0007e40000000800 */
[----:B------:R-:W-:-:S04]  /*4ca0*/  IMAD.WIDE.U32 R8, R0, -0x326172a9, RZ ;  /* 0xcd9e8d5700087825 */ /* 0x000fc800078e00ff */
[----:B------:R-:W-:Y:S01]  /*4cb0*/  FFMA.FTZ R0, R149, c[0x0][0x23c], -R13 ;  /* 0x00008f0095007a23 */ /* 0x000fe2000001080d */
[----:B------:R-:W-:Y:S01]  /*4cc0*/  LOP3.LUT R11, R8, 0xff, RZ, 0xc0, !PT ;  /* 0x000000ff080b7812 */ /* 0x000fe200078ec0ff */
[----:B------:R-:W-:Y:S01]  /*4cd0*/  IMAD.MOV.U32 R112, RZ, RZ, R102 ;  /* 0x000000ffff707224 */ /* 0x000fe200078e0066 */
[----:B------:R-:W-:Y:S01]  /*4ce0*/  SHF.R.U32.HI R18, RZ, 0x18, R8 ;  /* 0x00000018ff127819 */ /* 0x000fe20000011608 */
[----:B------:R4:W-:Y:S01]  /*4cf0*/  MUFU.EX2 R150, R0 ;  /* 0x0000000000967308 */ /* 0x0009e20000000800 */
[----:B------:R-:W-:Y:S02]  /*4d00*/  IMAD.MOV.U32 R113, RZ, RZ, R103 ;  /* 0x000000ffff717224 */ /* 0x000fe400078e0067 */
[----:B------:R-:W-:Y:S02]  /*4d10*/  IMAD.MOV.U32 R115, RZ, RZ, R64 ;  /* 0x000000ffff737224 */ /* 0x000fe400078e0040 */
[----:B---3--:R-:W-:Y:S01]  /*4d20*/  FFMA.FTZ R2, R205, c[0x0][0x23c], -R13 ;  /* 0x00008f00cd027a23 */ /* 0x008fe2000001080d */
[C---:B-1----:R-:W-:Y:S03]  /*4d30*/  HMMA.16816.F32 R48, R4.reuse, R24, R160 ;  /* 0x000000180430723c */ /* 0x042fe600000018a0 */
[----:B------:R1:W3:Y:S04]  /*4d40*/  MUFU.EX2 R45, R2 ;  /* 0x00000002002d7308 */ /* 0x0002e80000000800 */
[----:B------:R-:W-:Y:S01]  /*4d50*/  IMAD.MOV.U32 R161, RZ, RZ, R95 ;  /* 0x000000ffffa17224 */ /* 0x000fe200078e005f */
[----:B------:R-:W-:Y:S01]  /*4d60*/  MOV R95, R34 ;  /* 0x00000022005f7202 */ /* 0x000fe20000000f00 */
[----:B------:R-:W-:Y:S01]  /*4d70*/  IMAD.MOV.U32 R34, RZ, RZ, R35 ;  /* 0x000000ffff227224 */ /* 0x000fe200078e0023 */
[C---:B--2---:R-:W-:Y:S01]  /*4d80*/  HMMA.16816.F32 R52, R4.reuse, R22, R156 ;  /* 0x000000160434723c */ /* 0x044fe2000000189c */
[----:B------:R-:W-:Y:S01]  /*4d90*/  IMAD.MOV.U32 R35, RZ, RZ, R32 ;  /* 0x000000ffff237224 */ /* 0x000fe200078e0020 */
[----:B------:R-:W-:Y:S01]  /*4da0*/  MOV R32, R33 ;  /* 0x0000002100207202 */ /* 0x000fe20000000f00 */
[----:B----4-:R-:W-:Y:S01]  /*4db0*/  FFMA.FTZ R0, R204, c[0x0][0x23c], -R13 ;  /* 0x00008f00cc007a23 */ /* 0x010fe2000001080d */
[----:B------:R-:W-:Y:S01]  /*4dc0*/  MOV R160, R78 ;  /* 0x0000004e00a07202 */ /* 0x000fe20000000f00 */
[----:B------:R-:W-:Y:S01]  /*4dd0*/  IMAD.MOV.U32 R33, RZ, RZ, R36 ;  /* 0x000000ffff217224 */ /* 0x000fe200078e0024 */
[----:B-1----:R-:W-:Y:S01]  /*4de0*/  LOP3.LUT R2, R8, 0xffff, RZ, 0xc0, !PT ;  /* 0x0000ffff08027812 */ /* 0x002fe200078ec0ff */
[----:B------:R-:W-:Y:S01]  /*4df0*/  IMAD.MOV.U32 R36, RZ, RZ, R37 ;  /* 0x000000ffff247224 */ /* 0x000fe200078e0025 */
[----:B------:R-:W-:Y:S01]  /*4e00*/  MOV R37, R38 ;  /* 0x0000002600257202 */ /* 0x000fe20000000f00 */
[----:B------:R-:W-:Y:S01]  /*4e10*/  IMAD.MOV.U32 R38, RZ, RZ, R39 ;  /* 0x000000ffff267224 */ /* 0x000fe200078e0027 */
[----:B------:R-:W-:Y:S01]  /*4e20*/  SHF.R.U32.HI R2, RZ, 0x8, R2 ;  /* 0x00000008ff027819 */ /* 0x000fe20000011602 */
[----:B------:R1:W2:Y:S01]  /*4e30*/  MUFU.EX2 R92, R0 ;  /* 0x00000000005c7308 */ /* 0x0002a20000000800 */
[----:B------:R-:W-:Y:S01]  /*4e40*/  IMAD.MOV.U32 R39, RZ, RZ, R30 ;  /* 0x000000ffff277224 */ /* 0x000fe200078e001e */
[----:B------:R-:W-:Y:S01]  /*4e50*/  MOV R30, R31 ;  /* 0x0000001f001e7202 */ /* 0x000fe20000000f00 */
[----:B------:R-:W-:Y:S01]  /*4e60*/  IMAD.MOV.U32 R31, RZ, RZ, R28 ;  /* 0x000000ffff1f7224 */ /* 0x000fe200078e001c */
[----:B------:R-:W-:Y:S01]  /*4e70*/  PRMT R15, R11, 0x5410, R2 ;  /* 0x000054100b0f7816 */ /* 0x000fe20000000002 */
[----:B------:R-:W-:Y:S01]  /*4e80*/  IMAD.MOV.U32 R28, RZ, RZ, R29 ;  /* 0x000000ffff1c7224 */ /* 0x000fe200078e001d */
[----:B------:R-:W-:Y:S01]  /*4e90*/  SHF.R.U32.HI R2, RZ, 0x10, R8 ;  /* 0x00000010ff027819 */ /* 0x000fe20000011608 */
[----:B------:R-:W-:Y:S01]  /*4ea0*/  FFMA.FTZ R8, R207, c[0x0][0x23c], -R12 ;  /* 0x00008f00cf087a23 */ /* 0x000fe2000001080c */
[----:B------:R-:W-:Y:S01]  /*4eb0*/  MOV R29, R76 ;  /* 0x0000004c001d7202 */ /* 0x000fe20000000f00 */
[----:B------:R-:W-:Y:S01]  /*4ec0*/  IMAD.MOV.U32 R76, RZ, RZ, R14 ;  /* 0x000000ffff4c7224 */ /* 0x000fe200078e000e */
[----:B------:R-:W-:Y:S01]  /*4ed0*/  LOP3.LUT R14, R2, 0xff, RZ, 0xc0, !PT ;  /* 0x000000ff020e7812 */ /* 0x000fe200078ec0ff */
[----:B------:R4:W-:Y:S01]  /*4ee0*/  MUFU.EX2 R149, R8 ;  /* 0x0000000800957308 */ /* 0x0009e20000000800 */
[----:B------:R-:W-:Y:S01]  /*4ef0*/  MOV R156, R30 ;  /* 0x0000001e009c7202 */ /* 0x000fe20000000f00 */
[----:B------:R-:W-:Y:S01]  /*4f00*/  IMAD.MOV.U32 R163, RZ, RZ, R31 ;  /* 0x000000ffffa37224 */ /* 0x000fe200078e001f */
[----:B------:R-:W-:Y:S01]  /*4f10*/  MOV R206, R29 ;  /* 0x0000001d00ce7202 */ /* 0x000fe20000000f00 */
[----:B------:R-:W-:Y:S01]  /*4f20*/  IMAD.MOV.U32 R162, RZ, RZ, R28 ;  /* 0x000000ffffa27224 */ /* 0x000fe200078e001c */
[----:B-1----:R-:W-:Y:S01]  /*4f30*/  LOP3.LUT R0, R9, UR16, R40, 0x96, !PT ;  /* 0x0000001009007c12 */ /* 0x002fe2000f8e9628 */
[----:B------:R-:W1:Y:S01]  /*4f40*/  LDSM.16.MT88.4 R28, [R212+0x11000] ;  /* 0x01100000d41c783b */ /* 0x000e620000004200 */
[C---:B------:R-:W-:Y:S01]  /*4f50*/  HMMA.16816.F32 R56, R4.reuse, R20, R164 ;  /* 0x000000140438723c */ /* 0x040fe200000018a4 */
[----:B------:R-:W-:Y:S01]  /*4f60*/  MOV R207, R101 ;  /* 0x0000006500cf7202 */ /* 0x000fe20000000f00 */
[----:B------:R-:W-:Y:S01]  /*4f70*/  IMAD.MOV.U32 R158, RZ, RZ, R33 ;  /* 0x000000ffff9e7224 */ /* 0x000fe200078e0021 */
[C---:B------:R-:W-:Y:S01]  /*4f80*/  LOP3.LUT R2, R0.reuse, 0xffff, RZ, 0xc0, !PT ;  /* 0x0000ffff00027812 */ /* 0x040fe200078ec0ff */
[----:B------:R-:W-:Y:S01]  /*4f90*/  LDSM.16.MT88.4 R20, [R210+0x11000] ;  /* 0x01100000d214783b */ /* 0x000fe20000004200 */
[----:B------:R-:W-:Y:S01]  /*4fa0*/  SHF.R.U32.HI R10, RZ, 0x10, R0 ;  /* 0x00000010ff0a7819 */ /* 0x000fe20000011600 */
[----:B------:R-:W-:Y:S01]  /*4fb0*/  IMAD.MOV.U32 R205, RZ, RZ, R76 ;  /* 0x000000ffffcd7224 */ /* 0x000fe200078e004c */
[----:B------:R-:W-:Y:S01]  /*4fc0*/  LOP3.LUT R11, R0, 0xff, RZ, 0xc0, !PT ;  /* 0x000000ff000b7812 */ /* 0x000fe200078ec0ff */
[----:B------:R-:W-:Y:S01]  /*4fd0*/  IMAD.MOV.U32 R166, RZ, RZ, R34 ;  /* 0x000000ffffa67224 */ /* 0x000fe200078e0022 */
[----:B------:R-:W-:Y:S01]  /*4fe0*/  SHF.R.U32.HI R9, RZ, 0x18, R0 ;  /* 0x00000018ff097819 */ /* 0x000fe20000011600 */
[----:B----4-:R-:W-:Y:S01]  /*4ff0*/  FFMA.FTZ R8, R244, c[0x0][0x23c], -R12 ;  /* 0x00008f00f4087a23 */ /* 0x010fe2000001080c */
[----:B------:R-:W-:Y:S01]  /*5000*/  SHF.R.U32.HI R2, RZ, 0x8, R2 ;  /* 0x00000008ff027819 */ /* 0x000fe20000011602 */
[----:B------:R-:W-:Y:S01]  /*5010*/  IMAD.MOV.U32 R165, RZ, RZ, R35 ;  /* 0x000000ffffa57224 */ /* 0x000fe200078e0023 */
[----:B------:R-:W-:Y:S01]  /*5020*/  LOP3.LUT R0, R10, 0xff, RZ, 0xc0, !PT ;  /* 0x000000ff0a007812 */ /* 0x000fe200078ec0ff */
[----:B------:R-:W-:Y:S01]  /*5030*/  IMAD.MOV.U32 R204, RZ, RZ, R77 ;  /* 0x000000ffffcc7224 */ /* 0x000fe200078e004d */
[----:B------:R-:W-:Y:S01]  /*5040*/  PRMT R10, R14, 0x5410, R18 ;  /* 0x000054100e0a7816 */ /* 0x000fe20000000012 */
[----:B------:R-:W4:Y:S01]  /*5050*/  MUFU.EX2 R8, R8 ;  /* 0x0000000800087308 */ /* 0x000f220000000800 */
[----:B---3--:R-:W-:Y:S01]  /*5060*/  IMAD.MOV.U32 R14, RZ, RZ, R45 ;  /* 0x000000ffff0e7224 */ /* 0x008fe200078e002d */
[----:B------:R-:W-:Y:S01]  /*5070*/  MOV R18, R44 ;  /* 0x0000002c00127202 */ /* 0x000fe20000000f00 */
[----:B------:R-:W-:Y:S01]  /*5080*/  IMAD.MOV.U32 R159, RZ, RZ, R36 ;  /* 0x000000ffff9f7224 */ /* 0x000fe200078e0024 */
[----:B------:R-:W-:Y:S01]  /*5090*/  HMMA.16816.F32 R44, R4, R26, R128 ;  /* 0x0000001a042c723c */ /* 0x000fe20000001880 */
[----:B------:R-:W-:Y:S01]  /*50a0*/  PRMT R11, R11, 0x5410, R2 ;  /* 0x000054100b0b7816 */ /* 0x000fe20000000002 */
[--C-:B------:R-:W-:Y:S01]  /*50b0*/  FFMA.FTZ R2, R246, c[0x0][0x23c], -R12.reuse ;  /* 0x00008f00f6027a23 */ /* 0x100fe2000001080c */
[----:B------:R-:W-:Y:S01]  /*50c0*/  PRMT R9, R0, 0x5410, R9 ;  /* 0x0000541000097816 */ /* 0x000fe20000000009 */
[----:B------:R-:W3:Y:S01]  /*50d0*/  LDSM.16.MT88.4 R24, [R209+0x11000] ;  /* 0x01100000d118783b */ /* 0x000ee20000004200 */
[----:B------:R-:W-:Y:S01]  /*50e0*/  HSET2.LE.AND R0, R15, R161, PT ;  /* 0x000000a10f007233 */ /* 0x000fe20003803000 */
[----:B------:R5:W-:Y:S01]  /*50f0*/  MUFU.EX2 R151, R2 ;  /* 0x0000000200977308 */ /* 0x000be20000000800 */
[----:B------:R-:W-:Y:S01]  /*5100*/  FFMA.FTZ R4, R245, c[0x0][0x23c], -R12 ;  /* 0x00008f00f5047a23 */ /* 0x000fe2000001080c */
[----:B------:R-:W-:Y:S01]  /*5110*/  MOV R167, R95 ;  /* 0x0000005f00a77202 */ /* 0x000fe20000000f00 */
[----:B--2---:R-:W-:Y:S01]  /*5120*/  IMAD.MOV.U32 R245, RZ, RZ, R92 ;  /* 0x000000fffff57224 */ /* 0x004fe200078e005c */
[----:B------:R-:W-:Y:S01]  /*5130*/  MOV R164, R32 ;  /* 0x0000002000a47202 */ /* 0x000fe20000000f00 */
[----:B------:R-:W-:Y:S01]  /*5140*/  IMAD.MOV.U32 R130, RZ, RZ, R100 ;  /* 0x000000ffff827224 */ /* 0x000fe200078e0064 */
[----:B------:R-:W-:Y:S01]  /*5150*/  LDSM.16.MT88.4 R32, [R211+0x11000] ;  /* 0x01100000d320783b */ /* 0x000fe20000004200 */
[----:B----4-:R-:W-:Y:S01]  /*5160*/  IMAD.MOV.U32 R246, RZ, RZ, R8 ;  /* 0x000000fffff67224 */ /* 0x010fe200078e0008 */
[----:B------:R2:W4:Y:S01]  /*5170*/  MUFU.EX2 R244, R4 ;  /* 0x0000000400f47308 */ /* 0x0005220000000800 */
[----:B------:R-:W-:Y:S01]  /*5180*/  IMAD.MOV.U32 R131, RZ, RZ, R79 ;  /* 0x000000ffff837224 */ /* 0x000fe200078e004f */
[----:B------:R-:W-:Y:S01]  /*5190*/  MOV R129, R67 ;  /* 0x0000004300817202 */ /* 0x000fe20000000f00 */
[----:B------:R-:W-:Y:S01]  /*51a0*/  IMAD.MOV.U32 R128, RZ, RZ, R66 ;  /* 0x000000ffff807224 */ /* 0x000fe200078e0042 */
[----:B------:R-:W-:Y:S01]  /*51b0*/  MOV R147, R37 ;  /* 0x0000002500937202 */ /* 0x000fe20000000f00 */
[----:B------:R-:W-:Y:S01]  /*51c0*/  IMAD.MOV.U32 R146, RZ, RZ, R38 ;  /* 0x000000ffff927224 */ /* 0x000fe200078e0026 */
[----:B------:R-:W-:Y:S01]  /*51d0*/  MOV R15, R158 ;  /* 0x0000009e000f7202 */ /* 0x000fe20000000f00 */
[----:B------:R-:W-:Y:S01]  /*51e0*/  IMAD.MOV.U32 R157, RZ, RZ, R39 ;  /* 0x000000ffff9d7224 */ /* 0x000fe200078e0027 */
[----:B-----5:R-:W-:Y:S01]  /*51f0*/  F2FP.PACK_AB R2, R245, R150 ;  /* 0x00000096f502723e */ /* 0x020fe200000000ff */
[----:B------:R-:W-:Y:S01]  /*5200*/  LDSM.16.MT88.4 R36, [R209+0x15000] ;  /* 0x01500000d124783b */ /* 0x000fe20000004200 */
[----:B------:R-:W-:-:S02]  /*5210*/  MOV R158, R166 ;  /* 0x000000a6009e7202 */ /* 0x000fc40000000f00 */
[----:B------:R-:W-:Y:S01]  /*5220*/  LOP3.LUT R6, R0, R2, RZ, 0xc0, !PT ;  /* 0x0000000200067212 */ /* 0x000fe200078ec0ff */
[----:B------:R-:W-:Y:S01]  /*5230*/  HSET2.LE.AND R0, R10, R161, PT ;  /* 0x000000a10a007233 */ /* 0x000fe20003803000 */
[----:B------:R-:W-:-:S04]  /*5240*/  F2FP.PACK_AB R2, R246, R149 ;  /* 0x00000095f602723e */ /* 0x000fc800000000ff */
[----:B------:R-:W-:Y:S01]  /*5250*/  LOP3.LUT R7, R0, R2, RZ, 0xc0, !PT ;  /* 0x0000000200077212 */ /* 0x000fe200078ec0ff */
[----:B------:R-:W-:Y:S01]  /*5260*/  HSET2.LE.AND R0, R11, R161, PT ;  /* 0x000000a10b007233 */ /* 0x000fe20003803000 */
[----:B------:R-:W-:-:S04]  /*5270*/  F2FP.PACK_AB R2, R14, R18 ;  /* 0x000000120e02723e */ /* 0x000fc800000000ff */
[----:B--2---:R-:W-:Y:S01]  /*5280*/  LOP3.LUT R4, R0, R2, RZ, 0xc0, !PT ;  /* 0x0000000200047212 */ /* 0x004fe200078ec0ff */
[----:B------:R-:W-:Y:S01]  /*5290*/  HSET2.LE.AND R0, R9, R161, PT ;  /* 0x000000a109007233 */ /* 0x000fe20003803000 */
[----:B----4-:R-:W-:Y:S01]  /*52a0*/  F2FP.PACK_AB R2, R244, R151 ;  /* 0x00000097f402723e */ /* 0x010fe200000000ff */
[----:B------:R-:W-:Y:S03]  /*52b0*/  LDSM.16.MT88.4 R8, [R211+0x13000] ;  /* 0x01300000d308783b */ /* 0x000fe60000004200 */
[----:B------:R-:W-:Y:S01]  /*52c0*/  LOP3.LUT R5, R0, R2, RZ, 0xc0, !PT ;  /* 0x0000000200057212 */ /* 0x000fe200078ec0ff */
[----:B------:R-:W-:Y:S02]  /*52d0*/  IMAD.MOV.U32 R2, RZ, RZ, R128 ;  /* 0x000000ffff027224 */ /* 0x000fe400078e0080 */
[----:B------:R-:W-:Y:S02]  /*52e0*/  IMAD.MOV.U32 R0, RZ, RZ, R167 ;  /* 0x000000ffff007224 */ /* 0x000fe400078e00a7 */
[----:B------:R-:W-:-:S02]  /*52f0*/  FFMA.FTZ R2, R2, c[0x0][0x23c], -R13 ;  /* 0x00008f0002027a23 */ /* 0x000fc4000001080d */
[----:B-1----:R-:W-:Y:S01]  /*5300*/  HMMA.16816.F32 R92, R4, R28, R104 ;  /* 0x0000001c045c723c */ /* 0x002fe20000001868 */
[----:B------:R-:W-:-:S07]  /*5310*/  FFMA.FTZ R0, R0, c[0x0][0x23c], -R13 ;  /* 0x00008f0000007a23 */ /* 0x000fce000001080d */
[C---:B------:R-:W-:Y:S01]  /*5320*/  HMMA.16816.F32 R100, R4.reuse, R30, R120 ;  /* 0x0000001e0464723c */ /* 0x040fe20000001878 */
[----:B------:R-:W1:Y:S07]  /*5330*/  LDSM.16.MT88.4 R28, [R209+0x13000] ;  /* 0x01300000d11c783b */ /* 0x000e6e0000004200 */
[C---:B---3--:R-:W-:Y:S07]  /*5340*/  HMMA.16816.F32 R152, R4.reuse, R24, R192 ;  /* 0x000000180498723c */ /* 0x048fee00000018c0 */
[----:B------:R-:W-:Y:S01]  /*5350*/  IMAD.MOV.U32 R192, RZ, RZ, R63 ;  /* 0x000000ffffc07224 */ /* 0x000fe200078e003f */
[----:B------:R-:W-:Y:S01]  /*5360*/  MOV R194, R61 ;  /* 0x0000003d00c27202 */ /* 0x000fe20000000f00 */
[----:B------:R-:W-:Y:S01]  /*5370*/  IMAD.MOV.U32 R193, RZ, RZ, R62 ;  /* 0x000000ffffc17224 */ /* 0x000fe200078e003e */
[----:B------:R-:W-:Y:S01]  /*5380*/  HMMA.16816.F32 R64, R4, R20, R180 ;  /* 0x000000140440723c */ /* 0x000fe200000018b4 */
[----:B------:R-:W-:-:S06]  /*5390*/  IMAD.MOV.U32 R195, RZ, RZ, R60 ;  /* 0x000000ffffc37224 */ /* 0x000fcc00078e003c */
[----:B------:R-:W-:Y:S01]  /*53a0*/  MOV R181, R160 ;  /* 0x000000a000b57202 */ /* 0x000fe20000000f00 */
[C---:B------:R-:W-:Y:S01]  /*53b0*/  HMMA.16816.F32 R60, R4.reuse, R26, R184 ;  /* 0x0000001a043c723c */ /* 0x040fe200000018b8 */
[----:B------:R-:W2:Y:S01]  /*53c0*/  LDSM.16.MT88.4 R24, [R210+0x13000] ;  /* 0x01300000d218783b */ /* 0x000ea20000004200 */
[----:B------:R-:W-:Y:S02]  /*53d0*/  IMAD.MOV.U32 R180, RZ, RZ, R161 ;  /* 0x000000ffffb47224 */ /* 0x000fe400078e00a1 */
[----:B------:R-:W-:Y:S02]  /*53e0*/  IMAD.MOV.U32 R183, RZ, RZ, R130 ;  /* 0x000000ffffb77224 */ /* 0x000fe400078e0082 */
[----:B------:R-:W-:Y:S02]  /*53f0*/  IMAD.MOV.U32 R182, RZ, RZ, R131 ;  /* 0x000000ffffb67224 */ /* 0x000fe400078e0083 */
[C---:B------:R-:W-:Y:S01]  /*5400*/  HMMA.16816.F32 R76, R4.reuse, R22, R132 ;  /* 0x00000016044c723c */ /* 0x040fe20000001884 */
[----:B------:R-:W3:Y:S07]  /*5410*/  LDSM.16.MT88.4 R20, [R212+0x13000] ;  /* 0x01300000d414783b */ /* 0x000eee0000004200 */
[C---:B-1----:R-:W-:Y:S07]  /*5420*/  HMMA.16816.F32 R120, R4.reuse, R30, R240 ;  /* 0x0000001e0478723c */ /* 0x042fee00000018f0 */
[----:B------:R-:W-:Y:S01]  /*5430*/  IMAD.MOV.U32 R243, RZ, RZ, R162 ;  /* 0x000000fffff37224 */ /* 0x000fe200078e00a2 */
[----:B------:R-:W-:Y:S01]  /*5440*/  MOV R242, R163 ;  /* 0x000000a300f27202 */ /* 0x000fe20000000f00 */
[----:B------:R-:W-:Y:S01]  /*5450*/  HMMA.16816.F32 R140, R4, R8, R140 ;  /* 0x00000008048c723c */ /* 0x000fe2000000188c */
[----:B------:R-:W-:-:S02]  /*5460*/  IMAD.MOV.U32 R241, RZ, RZ, R156 ;  /* 0x000000fffff17224 */ /* 0x000fc400078e009c */
[----:B------:R-:W-:Y:S02]  /*5470*/  IMAD.MOV.U32 R240, RZ, RZ, R157 ;  /* 0x000000fffff07224 */ /* 0x000fe400078e009d */
[----:B------:R-:W-:Y:S02]  /*5480*/  IMAD.MOV.U32 R156, RZ, RZ, R164 ;  /* 0x000000ffff9c7224 */ /* 0x000fe400078e00a4 */
[----:B------:R-:W-:Y:S01]  /*5490*/  IMAD.MOV.U32 R157, RZ, RZ, R165 ;  /* 0x000000ffff9d7224 */ /* 0x000fe200078e00a5 */
[C---:B------:R-:W-:Y:S01]  /*54a0*/  HMMA.16816.F32 R160, R4.reuse, R10, R168 ;  /* 0x0000000a04a0723c */ /* 0x040fe200000018a8 */
[----:B------:R-:W1:Y:S07]  /*54b0*/  LDSM.16.MT88.4 R8, [R211+0x15000] ;  /* 0x01500000d308783b */ /* 0x000e6e0000004200 */
[C---:B------:R-:W-:Y:S07]  /*54c0*/  HMMA.16816.F32 R104, R4.reuse, R32, R192 ;  /* 0x000000200468723c */ /* 0x040fee00000018c0 */
[----:B------:R-:W-:Y:S01]  /*54d0*/  MOV R195, R129 ;  /* 0x0000008100c37202 */ /* 0x000fe20000000f00 */
[C---:B--2---:R-:W-:Y:S08]  /*54e0*/  HMMA.16816.F32 R124, R4.reuse, R24, R124 ;  /* 0x00000018047c723c */ /* 0x044ff0000000187c */
[C---:B------:R-:W-:Y:S01]  /*54f0*/  HMMA.16816.F32 R128, R4.reuse, R26, R200 ;  /* 0x0000001a0480723c */ /* 0x040fe200000018c8 */
[----:B------:R-:W2:Y:S07]  /*5500*/  LDSM.16.MT88.4 R24, [R210+0x15000] ;  /* 0x01500000d218783b */ /* 0x000eae0000004200 */
[C---:B---3--:R-:W-:Y:S08]  /*5510*/  HMMA.16816.F32 R132, R4.reuse, R20, R188 ;  /* 0x000000140484723c */ /* 0x048ff000000018bc */
[C---:B------:R-:W-:Y:S01]  /*5520*/  HMMA.16816.F32 R136, R4.reuse, R22, R136 ;  /* 0x000000160488723c */ /* 0x040fe20000001888 */
[----:B------:R-:W3:Y:S07]  /*5530*/  LDSM.16.MT88.4 R20, [R212+0x15000] ;  /* 0x01500000d414783b */ /* 0x000eee0000004200 */
[C---:B------:R-:W-:Y:S07]  /*5540*/  HMMA.16816.F32 R164, R4.reuse, R36, R176 ;  /* 0x0000002404a4723c */ /* 0x040fee00000018b0 */
[----:B------:R-:W-:Y:S01]  /*5550*/  IMAD.MOV.U32 R37, RZ, RZ, R195 ;  /* 0x000000ffff257224 */ /* 0x000fe200078e00c3 */
[C---:B-1----:R-:W-:Y:S01]  /*5560*/  HMMA.16816.F32 R188, R4.reuse, R10, R88 ;  /* 0x0000000a04bc723c */ /* 0x042fe20000001858 */
[----:B------:R-:W-:Y:S01]  /*5570*/  MOV R36, R207 ;  /* 0x000000cf00247202 */ /* 0x000fe20000000f00 */
[----:B------:R-:W-:Y:S06]  /*5580*/  LDSM.16.MT88.4 R88, [R211+0x13800] ;  /* 0x01380000d358783b */ /* 0x000fec0000004200 */
[C---:B------:R-:W-:Y:S01]  /*5590*/  HMMA.16816.F32 R192, R4.reuse, R8, R96 ;  /* 0x0000000804c0723c */ /* 0x040fe20000001860 */
[----:B------:R-:W1:Y:S06]  /*55a0*/  LDSM.16.MT88.4 R8, [R212+0x17000] ;  /* 0x01700000d408783b */ /* 0x000e6c0000004200 */
[----:B------:R-:W-:Y:S01]  /*55b0*/  IMAD.MOV.U32 R98, RZ, RZ, R19 ;  /* 0x000000ffff627224 */ /* 0x000fe200078e0013 */
[----:B------:R-:W-:Y:S01]  /*55c0*/  HMMA.16816.F32 R168, R4, R38, R236 ;  /* 0x0000002604a8723c */ /* 0x000fe200000018ec */
[----:B------:R-:W-:Y:S01]  /*55d0*/  MUFU.EX2 R19, R2 ;  /* 0x0000000200137308 */ /* 0x000fe20000000800 */
[----:B------:R-:W-:-:S05]  /*55e0*/  IMAD.MOV.U32 R97, RZ, RZ, R159 ;  /* 0x000000ffff617224 */ /* 0x000fca00078e009f */
[----:B------:R-:W-:Y:S01]  /*55f0*/  IMAD.MOV.U32 R38, RZ, RZ, R204 ;  /* 0x000000ffff267224 */ /* 0x000fe200078e00cc */
[----:B--2---:R-:W-:Y:S01]  /*5600*/  HMMA.16816.F32 R236, R4, R24, R248 ;  /* 0x0000001804ec723c */ /* 0x004fe200000018f8 */
[----:B------:R-:W-:-:S06]  /*5610*/  IMAD.MOV.U32 R39, RZ, RZ, R205 ;  /* 0x000000ffff277224 */ /* 0x000fcc00078e00cd */
[----:B------:R-:W-:Y:S01]  /*5620*/  MOV R251, R206 ;  /* 0x000000ce00fb7202 */ /* 0x000fe20000000f00 */
[C---:B------:R-:W-:Y:S01]  /*5630*/  HMMA.16816.F32 R112, R4.reuse, R34, R112 ;  /* 0x000000220470723c */ /* 0x040fe20000001870 */
[----:B------:R-:W2:Y:S01]  /*5640*/  LDSM.16.MT88.4 R32, [R210+0x17000] ;  /* 0x01700000d220783b */ /* 0x000ea20000004200 */
[----:B------:R-:W-:Y:S01]  /*5650*/  IMAD.MOV.U32 R25, RZ, RZ, R242 ;  /* 0x000000ffff197224 */ /* 0x000fe200078e00f2 */
[----:B------:R-:W-:Y:S01]  /*5660*/  MOV R242, R150 ;  /* 0x0000009600f27202 */ /* 0x000fe20000000f00 */
[----:B------:R-:W-:Y:S01]  /*5670*/  IMAD.MOV.U32 R24, RZ, RZ, R241 ;  /* 0x000000ffff187224 */ /* 0x000fe200078e00f1 */
[----:B------:R4:W-:Y:S01]  /*5680*/  MUFU.EX2 R150, R0 ;  /* 0x0000000000967308 */ /* 0x0009e20000000800 */
[----:B------:R-:W-:Y:S01]  /*5690*/  MOV R248, R243 ;  /* 0x000000f300f87202 */ /* 0x000fe20000000f00 */
[----:B------:R-:W-:Y:S01]  /*56a0*/  IMAD.MOV.U32 R243, RZ, RZ, R149 ;  /* 0x000000fffff37224 */ /* 0x000fe200078e0095 */
[----:B------:R-:W-:Y:S01]  /*56b0*/  HMMA.16816.F32 R204, R4, R26, R196 ;  /* 0x0000001a04cc723c */ /* 0x000fe200000018c4 */
[----:B------:R-:W-:-:S02]  /*56c0*/  IMAD.MOV.U32 R249, RZ, RZ, R180 ;  /* 0x000000fffff97224 */ /* 0x000fc400078e00b4 */
[----:B------:R-:W-:-:S04]  /*56d0*/  IMAD.MOV.U32 R250, RZ, RZ, R181 ;  /* 0x000000fffffa7224 */ /* 0x000fc800078e00b5 */
[----:B------:R-:W-:Y:S01]  /*56e0*/  IMAD.MOV.U32 R27, RZ, RZ, R38 ;  /* 0x000000ffff1b7224 */ /* 0x000fe200078e0026 */
[C---:B------:R-:W-:Y:S01]  /*56f0*/  HMMA.16816.F32 R116, R4.reuse, R28, R116 ;  /* 0x0000001c0474723c */ /* 0x040fe20000001874 */
[----:B------:R-:W5:Y:S01]  /*5700*/  LDSM.16.MT88.4 R28, [R209+0x17000] ;  /* 0x01700000d11c783b */ /* 0x000f620000004200 */
[----:B------:R-:W-:Y:S01]  /*5710*/  IMAD.MOV.U32 R26, RZ, RZ, R251 ;  /* 0x000000ffff1a7224 */ /* 0x000fe200078e00fb */
[----:B------:R-:W-:Y:S01]  /*5720*/  MOV R38, R240 ;  /* 0x000000f000267202 */ /* 0x000fe20000000f00 */
[----:B------:R-:W-:Y:S01]  /*5730*/  IMAD.MOV.U32 R240, RZ, RZ, R183 ;  /* 0x000000fffff07224 */ /* 0x000fe200078e00b7 */
[----:B------:R-:W-:Y:S01]  /*5740*/  MOV R251, R182 ;  /* 0x000000b600fb7202 */ /* 0x000fe20000000f00 */
[----:B----4-:R-:W-:Y:S02]  /*5750*/  FFMA.FTZ R0, R252, c[0x0][0x23c], -R13 ;  /* 0x00008f00fc007a23 */ /* 0x010fe4000001080d */
[----:B---3--:R-:W-:Y:S01]  /*5760*/  HMMA.16816.F32 R196, R4, R20, R172 ;  /* 0x0000001404c4723c */ /* 0x008fe200000018ac */
[----:B------:R-:W-:Y:S01]  /*5770*/  FFMA.FTZ R2, R26, c[0x0][0x23c], -R12 ;  /* 0x00008f001a027a23 */ /* 0x000fe2000001080c */
[----:B------:R3:W-:Y:S01]  /*5780*/  MUFU.EX2 R241, R0 ;  /* 0x0000000000f17308 */ /* 0x0007e20000000800 */
[----:B------:R-:W-:-:S02]  /*5790*/  IMAD.MOV.U32 R99, RZ, RZ, R27 ;  /* 0x000000ffff637224 */ /* 0x000fc400078e001b */
[----:B------:R-:W-:-:S03]  /*57a0*/  IMAD.MOV.U32 R252, RZ, RZ, R97 ;  /* 0x000000fffffc7224 */ /* 0x000fc600078e0061 */
[C---:B------:R-:W-:Y:S01]  /*57b0*/  HMMA.16816.F32 R200, R4.reuse, R22, R108 ;  /* 0x0000001604c8723c */ /* 0x040fe2000000186c */
[----:B------:R-:W4:Y:S06]  /*57c0*/  LDSM.16.MT88.4 R20, [R211+0x17000] ;  /* 0x01700000d314783b */ /* 0x000f2c0000004200 */
[----:B------:R-:W-:Y:S01]  /*57d0*/  MOV R108, R249 ;  /* 0x000000f9006c7202 */ /* 0x000fe20000000f00 */
[C---:B-1----:R-:W-:Y:S01]  /*57e0*/  HMMA.16816.F32 R180, R4.reuse, R8, R56 ;  /* 0x0000000804b4723c */ /* 0x042fe20000001838 */
[----:B------:R-:W-:Y:S01]  /*57f0*/  IMAD.MOV.U32 R249, RZ, RZ, R251 ;  /* 0x000000fffff97224 */ /* 0x000fe200078e00fb */
[----:B------:R-:W-:Y:S01]  /*5800*/  MOV R111, R24 ;  /* 0x00000018006f7202 */ /* 0x000fe20000000f00 */
[----:B---3--:R-:W-:Y:S01]  /*5810*/  FFMA.FTZ R0, R247, c[0x0][0x23c], -R13 ;  /* 0x00008f00f7007a23 */ /* 0x008fe2000001080d */
[----:B------:R-:W-:Y:S01]  /*5820*/  MOV R96, R108 ;  /* 0x0000006c00607202 */ /* 0x000fe20000000f00 */
[----:B------:R-:W-:Y:S01]  /*5830*/  IMAD.MOV.U32 R251, RZ, RZ, R18 ;  /* 0x000000fffffb7224 */ /* 0x000fe200078e0012 */
[----:B------:R-:W-:Y:S01]  /*5840*/  LDSM.16.MT88.4 R56, [R211+0x11800] ;  /* 0x01180000d338783b */ /* 0x000fe20000004200 */
[----:B------:R1:W-:Y:S01]  /*5850*/  MUFU.EX2 R149, R0 ;  /* 0x0000000000957308 */ /* 0x0003e20000000800 */
[----:B------:R-:W-:Y:S01]  /*5860*/  IMAD.MOV.U32 R109, RZ, RZ, R248 ;  /* 0x000000ffff6d7224 */ /* 0x000fe200078e00f8 */
[C---:B--2---:R-:W-:Y:S01]  /*5870*/  HMMA.16816.F32 R172, R4.reuse, R32, R72 ;  /* 0x0000002004ac723c */ /* 0x044fe20000001848 */
[----:B------:R-:W-:Y:S01]  /*5880*/  IMAD.MOV.U32 R110, RZ, RZ, R25 ;  /* 0x000000ffff6e7224 */ /* 0x000fe200078e0019 */
[----:B------:R-:W-:Y:S01]  /*5890*/  LDSM.16.MT88.4 R72, [R210+0x13800] ;  /* 0x01380000d248783b */ /* 0x000fe20000004200 */
[----:B------:R-:W-:Y:S01]  /*58a0*/  IMAD.MOV.U32 R248, RZ, RZ, R250 ;  /* 0x000000fffff87224 */ /* 0x000fe200078e00fa */
[----:B------:R-:W-:Y:S01]  /*58b0*/  MOV R250, R240 ;  /* 0x000000f000fa7202 */ /* 0x000fe20000000f00 */
[----:B------:R-:W-:Y:S01]  /*58c0*/  IMAD.MOV.U32 R240, RZ, RZ, R14 ;  /* 0x000000fffff07224 */ /* 0x000fe200078e000e */
[----:B------:R2:W-:Y:S01]  /*58d0*/  MUFU.EX2 R18, R2 ;  /* 0x0000000200127308 */ /* 0x0005e20000000800 */
[----:B------:R-:W-:Y:S01]  /*58e0*/  IMAD.MOV.U32 R108, RZ, RZ, R248 ;  /* 0x000000ffff6c7224 */ /* 0x000fe200078e00f8 */
[----:B------:R-:W-:Y:S01]  /*58f0*/  HMMA.16816.F32 R184, R4, R34, R68 ;  /* 0x0000002204b8723c */ /* 0x000fe20000001844 */
[----:B------:R-:W-:-:S02]  /*5900*/  MOV R248, R158 ;  /* 0x0000009e00f87202 */ /* 0x000fc40000000f00 */
[----:B-1----:R-:W-:-:S05]  /*5910*/  LOP3.LUT R0, R41, UR7, R144, 0x96, !PT ;  /* 0x0000000729007c12 */ /* 0x002fca000f8e9690 */
[----:B-----5:R-:W-:Y:S01]  /*5920*/  HMMA.16816.F32 R176, R4, R28, R80 ;  /* 0x0000001c04b0723c */ /* 0x020fe20000001850 */
[----:B------:R-:W-:Y:S01]  /*5930*/  LDSM.16.MT88.4 R80, [R212+0x13800] ;  /* 0x01380000d450783b */ /* 0x000fe20000004200 */
[----:B------:R-:W-:-:S05]  /*5940*/  IMAD.WIDE.U32 R8, R0, -0x2daee0ad, RZ ;  /* 0xd2511f5300087825 */ /* 0x000fca00078e00ff */
[----:B------:R-:W-:Y:S01]  /*5950*/  LOP3.LUT R0, R9, UR17, R42, 0x96, !PT ;  /* 0x0000001109007c12 */ /* 0x000fe2000f8e962a */
[C---:B------:R-:W-:Y:S01]  /*5960*/  HMMA.16816.F32 R32, R4.reuse, R10, R52 ;  /* 0x0000000a0420723c */ /* 0x040fe20000001834 */
[----:B------:R-:W1:Y:S01]  /*5970*/  LDSM.16.MT88.4 R40, [R210+0x11800] ;  /* 0x01180000d228783b */ /* 0x000e620000004200 */
[----:B--2---:R-:W-:Y:S01]  /*5980*/  LOP3.LUT R2, R8, 0xffff, RZ, 0xc0, !PT ;  /* 0x0000ffff08027812 */ /* 0x004fe200078ec0ff */
[----:B------:R-:W-:Y:S01]  /*5990*/  FFMA.FTZ R9, R98, c[0x0][0x23c], -R12 ;  /* 0x00008f0062097a23 */ /* 0x000fe2000001080c */
[----:B------:R-:W-:Y:S02]  /*59a0*/  LOP3.LUT R14, R8, 0xff, RZ, 0xc0, !PT ;  /* 0x000000ff080e7812 */ /* 0x000fe400078ec0ff */
[----:B------:R-:W-:Y:S01]  /*59b0*/  SHF.R.U32.HI R13, RZ, 0x18, R8 ;  /* 0x00000018ff0d7819 */ /* 0x000fe20000011608 */
[----:B------:R-:W-:Y:S01]  /*59c0*/  FFMA.FTZ R11, R99, c[0x0][0x23c], -R12 ;  /* 0x00008f00630b7a23 */ /* 0x000fe2000001080c */
[C---:B----4-:R-:W-:Y:S01]  /*59d0*/  HMMA.16816.F32 R24, R4.reuse, R20, R48 ;  /* 0x000000140418723c */ /* 0x050fe20000001830 */
[----:B------:R-:W-:Y:S01]  /*59e0*/  SHF.R.U32.HI R10, RZ, 0x10, R8 ;  /* 0x00000010ff0a7819 */ /* 0x000fe20000011608 */
[----:B------:R-:W-:Y:S01]  /*59f0*/  FFMA.FTZ R8, R15, c[0x0][0x23c], -R12 ;  /* 0x00008f000f087a23 */ /* 0x000fe2000001080c */
[----:B------:R-:W-:Y:S01]  /*5a00*/  MOV R98, R250 ;  /* 0x000000fa00627202 */ /* 0x000fe20000000f00 */
[----:B------:R2:W3:Y:S01]  /*5a10*/  MUFU.EX2 R15, R9 ;  /* 0x00000009000f7308 */ /* 0x0004e20000000800 */
[----:B------:R-:W-:Y:S01]  /*5a20*/  IMAD.MOV.U32 R99, RZ, RZ, R249 ;  /* 0x000000ffff637224 */ /* 0x000fe200078e00f9 */
[----:B------:R-:W4:Y:S01]  /*5a30*/  LDSM.16.MT88.4 R48, [R212+0x11800] ;  /* 0x01180000d430783b */ /* 0x000f220000004200 */
[----:B------:R-:W-:Y:S01]  /*5a40*/  MOV R247, R98 ;  /* 0x0000006200f77202 */ /* 0x000fe20000000f00 */
[----:B------:R-:W-:Y:S01]  /*5a50*/  HMMA.16816.F32 R28, R4, R30, R84 ;  /* 0x0000001e041c723c */ /* 0x000fe20000001854 */
[----:B------:R-:W-:-:S02]  /*5a60*/  IMAD.MOV.U32 R250, RZ, RZ, R156 ;  /* 0x000000fffffa7224 */ /* 0x000fc400078e009c */
[----:B------:R-:W-:Y:S01]  /*5a70*/  IMAD.MOV.U32 R249, RZ, RZ, R157 ;  /* 0x000000fffff97224 */ /* 0x000fe200078e009d */
[----:B------:R5:W-:Y:S01]  /*5a80*/  MUFU.EX2 R12, R8 ;  /* 0x00000008000c7308 */ /* 0x000be20000000800 */
[----:B------:R-:W-:Y:S03]  /*5a90*/  LDSM.16.MT88.4 R156, [R209+0x11800] ;  /* 0x01180000d19c783b */ /* 0x000fe60000004200 */
[----:B------:R-:W-:Y:S01]  /*5aa0*/  HMMA.16816.F32 R20, R4, R22, R44 ;  /* 0x000000160414723c */ /* 0x000fe2000000182c */
[----:B--2---:R-:W-:-:S03]  /*5ab0*/  LOP3.LUT R9, R0, 0xff, RZ, 0xc0, !PT ;  /* 0x000000ff00097812 */ /* 0x004fc600078ec0ff */
[----:B------:R-:W2:Y:S03]  /*5ac0*/  MUFU.EX2 R11, R11 ;  /* 0x0000000b000b7308 */ /* 0x000ea60000000800 */
[----:B------:R-:W-:Y:S02]  /*5ad0*/  SHF.R.U32.HI R5, RZ, 0x8, R2 ;  /* 0x00000008ff057819 */ /* 0x000fe40000011602 */
[----:B------:R-:W-:Y:S02]  /*5ae0*/  LOP3.LUT R2, R0, 0xffff, RZ, 0xc0, !PT ;  /* 0x0000ffff00027812 */ /* 0x000fe400078ec0ff */
[----:B------:R-:W-:Y:S02]  /*5af0*/  SHF.R.U32.HI R4, RZ, 0x10, R0 ;  /* 0x00000010ff047819 */ /* 0x000fe40000011600 */
[----:B------:R-:W-:Y:S02]  /*5b00*/  SHF.R.U32.HI R6, RZ, 0x8, R2 ;  /* 0x00000008ff067819 */ /* 0x000fe40000011602 */
[----:B-----5:R-:W-:-:S02]  /*5b10*/  SHF.R.U32.HI R8, RZ, 0x18, R0 ;  /* 0x00000018ff087819 */ /* 0x020fc40000011600 */
[----:B------:R-:W-:Y:S02]  /*5b20*/  LOP3.LUT R2, R4, 0xff, RZ, 0xc0, !PT ;  /* 0x000000ff04027812 */ /* 0x000fe400078ec0ff */
[----:B------:R-:W-:Y:S01]  /*5b30*/  PRMT R0, R14, 0x5410, R5 ;  /* 0x000054100e007816 */ /* 0x000fe20000000005 */
[----:B------:R-:W-:Y:S01]  /*5b40*/  IMAD.MOV.U32 R14, RZ, RZ, R108 ;  /* 0x000000ffff0e7224 */ /* 0x000fe200078e006c */
[----:B------:R-:W-:Y:S01]  /*5b50*/  LOP3.LUT R7, R10, 0xff, RZ, 0xc0, !PT ;  /* 0x000000ff0a077812 */ /* 0x000fe200078ec0ff */
[----:B------:R-:W-:Y:S01]  /*5b60*/  IMAD.MOV.U32 R10, RZ, RZ, R99 ;  /* 0x000000ffff0a7224 */ /* 0x000fe200078e0063 */
[----:B------:R-:W-:Y:S01]  /*5b70*/  PRMT R4, R9, 0x5410, R6 ;  /* 0x0000541009047816 */ /* 0x000fe20000000006 */
[--C-:B------:R-:W-:Y:S01]  /*5b80*/  HSET2.LE.AND R6, R0, R96.reuse, PT ;  /* 0x0000006000067233 */ /* 0x100fe20003803000 */
[----:B------:R-:W-:Y:S01]  /*5b90*/  PRMT R2, R2, 0x5410, R8 ;  /* 0x0000541002027816 */ /* 0x000fe20000000008 */
[----:B------:R-:W-:Y:S01]  /*5ba0*/  IMAD.MOV.U32 R8, RZ, RZ, R110 ;  /* 0x000000ffff087224 */ /* 0x000fe200078e006e */
[----:B------:R-:W-:Y:S01]  /*5bb0*/  PRMT R7, R7, 0x5410, R13 ;  /* 0x0000541007077816 */ /* 0x000fe2000000000d */
[--C-:B------:R-:W-:Y:S01]  /*5bc0*/  HSET2.LE.AND R0, R4, R96.reuse, PT ;  /* 0x0000006004007233 */ /* 0x100fe20003803000 */
[----:B---3--:R-:W-:Y:S01]  /*5bd0*/  F2FP.PACK_AB R5, R15, R18 ;  /* 0x000000120f05723e */ /* 0x008fe200000000ff */
[--C-:B------:R-:W-:Y:S01]  /*5be0*/  HSET2.LE.AND R4, R2, R96.reuse, PT ;  /* 0x0000006002047233 */ /* 0x100fe20003803000 */
[----:B------:R-:W-:Y:S01]  /*5bf0*/  F2FP.PACK_AB R2, R241, R150 ;  /* 0x00000096f102723e */ /* 0x000fe200000000ff */
[----:B------:R-:W-:Y:S01]  /*5c00*/  HSET2.LE.AND R7, R7, R96, PT ;  /* 0x0000006007077233 */ /* 0x000fe20003803000 */
[----:B------:R-:W-:Y:S01]  /*5c10*/  IMAD.MOV.U32 R110, RZ, RZ, R111 ;  /* 0x000000ffff6e7224 */ /* 0x000fe200078e006f */
[----:B------:R-:W3:Y:S01]  /*5c20*/  LDSM.16.MT88.4 R96, [R209+0x15800] ;  /* 0x01580000d160783b */ /* 0x000ee20000004200 */
[----:B------:R-:W-:Y:S01]  /*5c30*/  LOP3.LUT R144, R0, R2, RZ, 0xc0, !PT ;  /* 0x0000000200907212 */ /* 0x000fe200078ec0ff */
[----:B------:R-:W-:Y:S01]  /*5c40*/  IMAD.MOV.U32 R111, RZ, RZ, R147 ;  /* 0x000000ffff6f7224 */ /* 0x000fe200078e0093 */
[----:B------:R-:W-:Y:S01]  /*5c50*/  F2FP.PACK_AB R0, R19, R149 ;  /* 0x000000951300723e */ /* 0x000fe200000000ff */
[----:B------:R-:W-:Y:S01]  /*5c60*/  IMAD.MOV.U32 R108, RZ, RZ, R39 ;  /* 0x000000ffff6c7224 */ /* 0x000fe200078e0027 */
[----:B--2---:R-:W-:-:S02]  /*5c70*/  F2FP.PACK_AB R2, R11, R12 ;  /* 0x0000000c0b02723e */ /* 0x004fc400000000ff */
[----:B------:R-:W-:Y:S01]  /*5c80*/  LOP3.LUT R145, R4, R5, RZ, 0xc0, !PT ;  /* 0x0000000504917212 */ /* 0x000fe200078ec0ff */
[----:B------:R-:W-:Y:S01]  /*5c90*/  IMAD.MOV.U32 R5, RZ, RZ, R146 ;  /* 0x000000ffff057224 */ /* 0x000fe200078e0092 */
[----:B------:R-:W-:Y:S02]  /*5ca0*/  LOP3.LUT R146, R6, R0, RZ, 0xc0, !PT ;  /* 0x0000000006927212 */ /* 0x000fe400078ec0ff */
[----:B------:R-:W-:Y:S01]  /*5cb0*/  LOP3.LUT R147, R7, R2, RZ, 0xc0, !PT ;  /* 0x0000000207937212 */ /* 0x000fe200078ec0ff */
[----:B------:R-:W-:Y:S01]  /*5cc0*/  IMAD.MOV.U32 R2, RZ, RZ, R37 ;  /* 0x000000ffff027224 */ /* 0x000fe200078e0025 */
[----:B------:R-:W-:Y:S02]  /*5cd0*/  MOV R13, R109 ;  /* 0x0000006d000d7202 */ /* 0x000fe40000000f00 */
[----:B------:R-:W-:Y:S02]  /*5ce0*/  MOV R109, R38 ;  /* 0x00000026006d7202 */ /* 0x000fe40000000f00 */
[----:B------:R-:W-:Y:S01]  /*5cf0*/  MOV R0, R36 ;  /* 0x0000002400007202 */ /* 0x000fe20000000f00 */
[C---:B------:R-:W-:Y:S01]  /*5d00*/  HMMA.16816.F32 R84, R144.reuse, R88, R140 ;  /* 0x000000589054723c */ /* 0x040fe2000000188c */
[----:B------:R-:W-:Y:S07]  /*5d10*/  LDSM.16.MT88.4 R140, [R212+0x17800] ;  /* 0x01780000d48c783b */ /* 0x000fee0000004200 */
[C---:B-1----:R-:W-:Y:S01]  /*5d20*/  HMMA.16816.F32 R36, R144.reuse, R40, R64 ;  /* 0x000000289024723c */ /* 0x042fe20000001840 */
[----:B------:R-:W1:Y:S07]  /*5d30*/  LDSM.16.MT88.4 R64, [R209+0x13800] ;  /* 0x01380000d140783b */ /* 0x000e6e0000004200 */
[C---:B----4-:R-:W-:Y:S08]  /*5d40*/  HMMA.16816.F32 R44, R144.reuse, R48, R92 ;  /* 0x00000030902c723c */ /* 0x050ff0000000185c */
[C---:B------:R-:W-:Y:S07]  /*5d50*/  HMMA.16816.F32 R88, R144.reuse, R90, R160 ;  /* 0x0000005a9058723c */ /* 0x040fee00000018a0 */
[----:B------:R-:W-:Y:S01]  /*5d60*/  MOV R160, R5 ;  /* 0x0000000500a07202 */ /* 0x000fe20000000f00 */
[----:B---3--:R-:W-:Y:S01]  /*5d70*/  HMMA.16816.F32 R92, R144, R96, R164 ;  /* 0x00000060905c723c */ /* 0x008fe200000018a4 */
[----:B------:R-:W-:Y:S01]  /*5d80*/  IMAD.MOV.U32 R161, RZ, RZ, R108 ;  /* 0x000000ffffa17224 */ /* 0x000fe200078e006c */
[----:B------:R-:W-:Y:S01]  /*5d90*/  MOV R163, R110 ;  /* 0x0000006e00a37202 */ /* 0x000fe20000000f00 */
[----:B------:R-:W-:Y:S01]  /*5da0*/  IMAD.MOV.U32 R162, RZ, RZ, R109 ;  /* 0x000000ffffa27224 */ /* 0x000fe200078e006d */
[----:B------:R-:W-:Y:S01]  /*5db0*/  LDSM.16.MT88.4 R4, [R211+0x17800] ;  /* 0x01780000d304783b */ /* 0x000fe20000004200 */
[----:B------:R-:W-:-:S02]  /*5dc0*/  FADD.FTZ R0, R0, R160 ;  /* 0x000000a000007221 */ /* 0x000fc40000010000 */
[----:B------:R-:W-:Y:S01]  /*5dd0*/  IMAD.MOV.U32 R167, RZ, RZ, R111 ;  /* 0x000000ffffa77224 */ /* 0x000fe200078e006f */
[C---:B------:R-:W-:Y:S01]  /*5de0*/  HMMA.16816.F32 R152, R144.reuse, R156, R152 ;  /* 0x0000009c9098723c */ /* 0x040fe20000001898 */
[----:B------:R-:W-:Y:S02]  /*5df0*/  FADD.FTZ R0, R162, R0 ;  /* 0x00000000a2007221 */ /* 0x000fe40000010000 */
[----:B------:R-:W-:Y:S02]  /*5e00*/  FADD.FTZ R2, R2, R167 ;  /* 0x000000a702027221 */ /* 0x000fe40000010000 */
[----:B------:R-:W-:Y:S02]  /*5e10*/  FADD.FTZ R0, R8, R0 ;  /* 0x0000000008007221 */ /* 0x000fe40000010000 */
[----:B------:R-:W-:Y:S01]  /*5e20*/  FADD.FTZ R2, R161, R2 ;  /* 0x00000002a1027221 */ /* 0x000fe20000010000 */
[----:B------:R-:W-:Y:S01]  /*5e30*/  HMMA.16816.F32 R156, R144, R158, R60 ;  /* 0x0000009e909c723c */ /* 0x000fe2000000183c */
[----:B------:R-:W-:-:S02]  /*5e40*/  FADD.FTZ R0, R14, R0 ;  /* 0x000000000e007221 */ /* 0x000fc40000010000 */
[----:B------:R-:W-:Y:S02]  /*5e50*/  FADD.FTZ R2, R163, R2 ;  /* 0x00000002a3027221 */ /* 0x000fe40000010000 */
[----:B------:R-:W-:Y:S02]  /*5e60*/  FADD.FTZ R0, R247, R0 ;  /* 0x00000000f7007221 */ /* 0x000fe40000010000 */
[----:B------:R-:W-:Y:S01]  /*5e70*/  FADD.FTZ R2, R13, R2 ;  /* 0x000000020d027221 */ /* 0x000fe20000010000 */
[----:B------:R-:W-:Y:S01]  /*5e80*/  HMMA.16816.F32 R40, R144, R42, R76 ;  /* 0x0000002a9028723c */ /* 0x000fe2000000184c */
[----:B------:R-:W-:Y:S02]  /*5e90*/  FADD.FTZ R0, R248, R0 ;  /* 0x00000000f8007221 */ /* 0x000fe40000010000 */
[----:B------:R-:W-:Y:S02]  /*5ea0*/  FADD.FTZ R2, R10, R2 ;  /* 0x000000020a027221 */ /* 0x000fe40000010000 */
[----:B------:R-:W-:-:S02]  /*5eb0*/  FADD.FTZ R0, R250, R0 ;  /* 0x00000000fa007221 */ /* 0x000fc40000010000 */
[----:B------:R-:W-:Y:S01]  /*5ec0*/  FADD.FTZ R2, R252, R2 ;  /* 0x00000002fc027221 */ /* 0x000fe20000010000 */
[C---:B------:R-:W-:Y:S01]  /*5ed0*/  HMMA.16816.F32 R52, R144.reuse, R56, R104 ;  /* 0x000000389034723c */ /* 0x040fe20000001868 */
[----:B------:R-:W2:Y:S01]  /*5ee0*/  LDSM.16.MT88.4 R104, [R210+0x15800] ;  /* 0x01580000d268783b */ /* 0x000ea20000004200 */
[----:B------:R-:W-:Y:S02]  /*5ef0*/  FADD.FTZ R0, R151, R0 ;  /* 0x0000000097007221 */ /* 0x000fe40000010000 */
[----:B------:R-:W-:Y:S02]  /*5f00*/  FADD.FTZ R2, R249, R2 ;  /* 0x00000002f9027221 */ /* 0x000fe40000010000 */
[----:B------:R-:W-:Y:S02]  /*5f10*/  FADD.FTZ R0, R244, R0 ;  /* 0x00000000f4007221 */ /* 0x000fe40000010000 */
[----:B-1----:R-:W-:Y:S01]  /*5f20*/  HMMA.16816.F32 R60, R144, R64, R116 ;  /* 0x00000040903c723c */ /* 0x002fe20000001874 */
        /* <DEDUP_REMOVED lines=16> */
[----:B------:R-:W-:-:S04]  /*6030*/  FADD.FTZ R241, R149, R241 ;  /* 0x000000f195f17221 */ /* 0x000fc80000010000 */
[----:B------:R-:W-:Y:S02]  /*6040*/  FADD.FTZ R241, R19, R241 ;  /* 0x000000f113f17221 */ /* 0x000fe40000010000 */
[C---:B------:R-:W-:Y:S01]  /*6050*/  HMMA.16816.F32 R64, R144.reuse, R66, R120 ;  /* 0x000000429040723c */ /* 0x040fe20000001878 */
[----:B------:R-:W3:Y:S07]  /*6060*/  LDSM.16.MT88.4 R120, [R211+0x15800] ;  /* 0x01580000d378783b */ /* 0x000eee0000004200 */
[C---:B------:R-:W-:Y:S01]  /*6070*/  HMMA.16816.F32 R72, R144.reuse, R74, R128 ;  /* 0x0000004a9048723c */ /* 0x040fe20000001880 */
[----:B------:R-:W4:Y:S07]  /*6080*/  LDSM.16.MT88.4 R128, [R209+0x17800] ;  /* 0x01780000d180783b */ /* 0x000f2e0000004200 */
[C---:B------:R-:W-:Y:S01]  /*6090*/  HMMA.16816.F32 R80, R144.reuse, R82, R136 ;  /* 0x000000529050723c */ /* 0x040fe20000001888 */
[----:B------:R-:W5:Y:S07]  /*60a0*/  LDSM.16.MT88.4 R136, [R210+0x17800] ;  /* 0x01780000d288783b */ /* 0x000f6e0000004200 */
[C---:B------:R-:W-:Y:S08]  /*60b0*/  HMMA.16816.F32 R48, R144.reuse, R50, R100 ;  /* 0x000000329030723c */ /* 0x040ff00000001864 */
[C---:B--2---:R-:W-:Y:S08]  /*60c0*/  HMMA.16816.F32 R100, R144.reuse, R104, R236 ;  /* 0x000000689064723c */ /* 0x044ff000000018ec */
[C---:B-1----:R-:W-:Y:S08]  /*60d0*/  HMMA.16816.F32 R108, R144.reuse, R112, R196 ;  /* 0x00000070906c723c */ /* 0x042ff000000018c4 */
[C---:B---3--:R-:W-:Y:S08]  /*60e0*/  HMMA.16816.F32 R116, R144.reuse, R120, R192 ;  /* 0x000000789074723c */ /* 0x048ff000000018c0 */
[C---:B----4-:R-:W-:Y:S08]  /*60f0*/  HMMA.16816.F32 R124, R144.reuse, R128, R176 ;  /* 0x00000080907c723c */ /* 0x050ff000000018b0 */
        /* <DEDUP_REMOVED lines=10> */
[----:B------:R-:W-:Y:S01]  /*61a0*/  HMMA.16816.F32 R144, R144, R6, R20 ;  /* 0x000000069090723c */ /* 0x000fe20000001814 */
[----:B------:R-:W-:Y:S11]  /*61b0*/  @!P0 BRA `(.L_x_347) ;  /* 0x00004a9000008947 */ /* 0x000ff60003800000 */
[----:B------:R-:W2:Y:S04]  /*61c0*/  LDL.64 R250, [R1+0x40] ;  /* 0x0000400001fa7983 */ /* 0x000ea80000100a00 */
[----:B------:R-:W3:Y:S01]  /*61d0*/  LDL.64 R242, [R1+0x8] ;  /* 0x0000080001f27983 */ /* 0x000ee20000100a00 */
[----:B------:R-:W-:Y:S01]  /*61e0*/  UIADD3 UR26, UR21, -0x2, URZ ;  /* 0xfffffffe151a7890 */ /* 0x000fe2000fffe03f */
[----:B------:R-:W-:-:S04]  /*61f0*/  DEPBAR.LE SB0, 0x0 ;  /* 0x000080000000791a */ /* 0x000fc80000000000 */
[----:B------:R-:W-:Y:S01]  /*6200*/  USHF.R.S32.HI UR27, URZ, 0x1f, UR26 ;  /* 0x0000001f3f1b7899 */ /* 0x000fe2000801141a */
[----:B------:R-:W1:Y:S01]  /*6210*/  S2R R246, SR_TID.X ;  /* 0x0000000000f67919 */ /* 0x000e620000002100 */
[----:B------:R-:W-:Y:S02]  /*6220*/  ULDC.64 UR4, c[0x0][0x1a0] ;  /* 0x0000680000047ab9 */ /* 0x000fe40000000a00 */
        /* <DEDUP_REMOVED lines=8> */
[----:B------:R-:W-:Y:S02]  /*62b0*/  USHF.L.U32 UR27, UR4, 0x5, URZ ;  /* 0x00000005041b7899 */ /* 0x000fe4000800063f */
[----:B------:R-:W-:Y:S01]  /*62c0*/  USHF.L.U64.HI UR4, UR4, 0x5, UR5 ;  /* 0x0000000504047899 */ /* 0x000fe20008010205 */
[----:B-1----:R-:W-:-:S05]  /*62d0*/  IMAD.SHL.U32 R246, R246, 0x2, RZ ;  /* 0x00000002f6f67824 */ /* 0x002fca00078e00ff */
[----:B------:R-:W-:Y:S01]  /*62e0*/  LOP3.LUT R246, R246, 0x6, RZ, 0xc0, !PT ;  /* 0x00000006f6f67812 */ /* 0x000fe200078ec0ff */
[----:B------:R-:W-:Y:S01]  /*62f0*/  BAR.SYNC.DEFER_BLOCKING 0x0 ;  /* 0x0000000000007b1d */ /* 0x000fe20000010000 */
[----:B--2---:R-:W-:-:S04]  /*6300*/  LEA R0, P0, R4, R250, 0x6 ;  /* 0x000000fa04007211 */ /* 0x004fc800078030ff */
[----:B------:R-:W-:Y:S02]  /*6310*/  LEA R8, P1, R0, c[0x0][0x170], 0x1 ;  /* 0x00005c0000087a11 */ /* 0x000fe400078208ff */
[----:B---3--:R-:W-:Y:S02]  /*6320*/  LEA.HI.X R2, R4, R243, R2, 0x6, P0 ;  /* 0x000000f304027211 */ /* 0x008fe400000f3402 */
[----:B------:R-:W-:Y:S02]  /*6330*/  IADD3 R6, P0, R8, UR27, RZ ;  /* 0x0000001b08067c10 */ /* 0x000fe4000ff1e0ff */
[----:B------:R-:W-:Y:S01]  /*6340*/  LEA.HI.X R9, R0, c[0x0][0x174], R2, 0x1, P1 ;  /* 0x00005d0000097a11 */ /* 0x000fe200008f0c02 */
[----:B------:R-:W-:Y:S01]  /*6350*/  IMAD.U32 R0, RZ, RZ, UR26 ;  /* 0x0000001aff007e24 */ /* 0x000fe2000f8e00ff */
[----:B------:R-:W-:Y:S02]  /*6360*/  IADD3 R4, P1, R6, UR27, RZ ;  /* 0x0000001b06047c10 */ /* 0x000fe4000ff3e0ff */
[----:B------:R-:W-:Y:S01]  /*6370*/  IADD3.X R7, R9, UR4, RZ, P0, !PT ;  /* 0x0000000409077c10 */ /* 0x000fe200087fe4ff */
[----:B------:R-:W-:Y:S01]  /*6380*/  @!PT LDS RZ, [RZ] ;  /* 0x00000000fffff984 */ /* 0x000fe20000000800 */
[----:B------:R-:W-:Y:S01]  /*6390*/  @!PT LDS RZ, [RZ] ;  /* 0x00000000fffff984 */ /* 0x000fe20000000800 */
[----:B------:R-:W-:Y:S01]  /*63a0*/  @!PT LDS RZ, [RZ] ;  /* 0x00000000fffff984 */ /* 0x000fe20000000800 */
[----:B------:R1:W-:Y:S01]  /*63b0*/  LDGSTS.E.BYPASS.LTC128B.128 [R235+0x10000], [R8.64] ;  /* 0x1000000008eb7fae */ /* 0x0003e2000b901d56 */
[----:B------:R-:W-:Y:S01]  /*63c0*/  IADD3 R10, P0, R4, UR27, RZ ;  /* 0x0000001b040a7c10 */ /* 0x000fe2000ff1e0ff */
[----:B------:R-:W-:Y:S01]  /*63d0*/  IMAD R0, R0, 0x40, R246 ;  /* 0x0000004000007824 */ /* 0x000fe200078e02f6 */
[----:B------:R-:W-:Y:S01]  /*63e0*/  IADD3.X R5, R7, UR4, RZ, P1, !PT ;  /* 0x0000000407057c10 */ /* 0x000fe20008ffe4ff */
[----:B------:R1:W-:Y:S03]  /*63f0*/  LDGSTS.E.BYPASS.LTC128B.128 [R235+0x12000], [R8.64+0x80] ;  /* 0x1200008008eb7fae */ /* 0x0003e6000b901d56 */
[----:B------:R-:W-:Y:S01]  /*6400*/  IADD3.X R11, R5, UR4, RZ, P0, !PT ;  /* 0x00000004050b7c10 */ /* 0x000fe200087fe4ff */
[----:B------:R1:W-:Y:S01]  /*6410*/  LDGSTS.E.BYPASS.LTC128B.128 [R235+0x14000], [R8.64+0x100] ;  /* 0x1400010008eb7fae */ /* 0x0003e2000b901d56 */
[----:B------:R-:W-:-:S03]  /*6420*/  IADD3 R2, R0, 0x1, RZ ;  /* 0x0000000100027810 */ /* 0x000fc60007ffe0ff */
[----:B------:R1:W-:Y:S01]  /*6430*/  LDGSTS.E.BYPASS.LTC128B.128 [R235+0x16000], [R8.64+0x180] ;  /* 0x1600018008eb7fae */ /* 0x0003e2000b901d56 */
[C---:B------:R-:W-:Y:S02]  /*6440*/  ISETP.GE.AND P6, PT, R2.reuse, R17, PT ;  /* 0x000000110200720c */ /* 0x040fe40003fc6270 */
[----:B------:R-:W-:Y:S01]  /*6450*/  ISETP.GE.AND P4, PT, R2, R16, PT ;  /* 0x000000100200720c */ /* 0x000fe20003f86270 */
[----:B------:R2:W-:Y:S01]  /*6460*/  LDGSTS.E.BYPASS.LTC128B.128 [R235+0x10800], [R6.64] ;  /* 0x1080000006eb7fae */ /* 0x0005e2000b901d56 */
[----:B------:R-:W-:-:S03]  /*6470*/  IADD3 R2, R0, 0x9, RZ ;  /* 0x0000000900027810 */ /* 0x000fc60007ffe0ff */
[----:B------:R2:W-:Y:S01]  /*6480*/  LDGSTS.E.BYPASS.LTC128B.128 [R235+0x12800], [R6.64+0x80] ;  /* 0x1280008006eb7fae */ /* 0x0005e2000b901d56 */
[C---:B------:R-:W-:Y:S02]  /*6490*/  ISETP.GE.AND P1, PT, R2.reuse, R17, PT ;  /* 0x000000110200720c */ /* 0x040fe40003f26270 */
[----:B------:R-:W-:Y:S01]  /*64a0*/  ISETP.GE.AND P3, PT, R2, R16, PT ;  /* 0x000000100200720c */ /* 0x000fe20003f66270 */
[----:B------:R2:W-:Y:S01]  /*64b0*/  LDGSTS.E.BYPASS.LTC128B.128 [R235+0x14800], [R6.64+0x100] ;  /* 0x1480010006eb7fae */ /* 0x0005e2000b901d56 */
[----:B------:R-:W-:-:S03]  /*64c0*/  IADD3 R2, R0, 0x11, RZ ;  /* 0x0000001100027810 */ /* 0x000fc60007ffe0ff */
        /* <DEDUP_REMOVED lines=9> */
[----:B------:R-:W-:Y:S04]  /*6560*/  LDSM.16.M88.4 R20, [R208+0x8000] ;  /* 0x00800000d014783b */ /* 0x000fe80000000200 */
[----:B------:R-:W-:Y:S04]  /*6570*/  LDSM.16.M88.4 R12, [R208+0x8800] ;  /* 0x00880000d00c783b */ /* 0x000fe80000000200 */
[----:B--2---:R-:W2:Y:S04]  /*6580*/  LDSM.16.M88.4 R4, [R215] ;  /* 0x00000000d704783b */ /* 0x004ea80000000200 */
[----:B------:R-:W3:Y:S04]  /*6590*/  LDSM.16.M88.4 R24, [R208+0x9000] ;  /* 0x00900000d018783b */ /* 0x000ee80000000200 */
[----:B------:R-:W4:Y:S04]  /*65a0*/  LDSM.16.M88.4 R184, [R208+0x9800] ;  /* 0x00980000d0b8783b */ /* 0x000f280000000200 */
[----:B------:R-:W-:Y:S04]  /*65b0*/  LDSM.16.M88.4 R180, [R219] ;  /* 0x00000000dbb4783b */ /* 0x000fe80000000200 */
[----:B-1----:R-:W1:Y:S04]  /*65c0*/  LDSM.16.M88.4 R8, [R216] ;  /* 0x00000000d808783b */ /* 0x002e680000000200 */
[----:B------:R-:W5:Y:S04]  /*65d0*/  LDSM.16.M88.4 R176, [R234] ;  /* 0x00000000eab0783b */ /* 0x000f680000000200 */
[----:B------:R-:W1:Y:S04]  /*65e0*/  LDSM.16.M88.4 R204, [R232] ;  /* 0x00000000e8cc783b */ /* 0x000e680000000200 */
[----:B------:R-:W1:Y:S04]  /*65f0*/  LDSM.16.M88.4 R192, [R233] ;  /* 0x00000000e9c0783b */ /* 0x000e680000000200 */
[----:B------:R-:W0:Y:S01]  /*6600*/  LDGDEPBAR ;  /* 0x00000000000079af */ /* 0x000e220000000000 */
[C---:B--2---:R-:W-:Y:S08]  /*6610*/  HMMA.16816.F32 R172, R4.reuse, R20, RZ ;  /* 0x0000001404ac723c */ /* 0x044ff000000018ff */
[C---:B------:R-:W-:Y:S08]  /*6620*/  HMMA.16816.F32 R32, R4.reuse, R22, RZ ;  /* 0x000000160420723c */ /* 0x040ff000000018ff */
[C---:B------:R-:W-:Y:S08]  /*6630*/  HMMA.16816.F32 R168, R4.reuse, R12, RZ ;  /* 0x0000000c04a8723c */ /* 0x040ff000000018ff */
[C---:B------:R-:W-:Y:S08]  /*6640*/  HMMA.16816.F32 R28, R4.reuse, R14, RZ ;  /* 0x0000000e041c723c */ /* 0x040ff000000018ff */
[C---:B---3--:R-:W-:Y:S08]  /*6650*/  HMMA.16816.F32 R20, R4.reuse, R24, RZ ;  /* 0x000000180414723c */ /* 0x048ff000000018ff */
[C---:B------:R-:W-:Y:S08]  /*6660*/  HMMA.16816.F32 R12, R4.reuse, R26, RZ ;  /* 0x0000001a040c723c */ /* 0x040ff000000018ff */
[C---:B----4-:R-:W-:Y:S08]  /*6670*/  HMMA.16816.F32 R24, R4.reuse, R184, RZ ;  /* 0x000000b80418723c */ /* 0x050ff000000018ff */
[----:B------:R-:W-:Y:S01]  /*6680*/  HMMA.16816.F32 R188, R4, R186, RZ ;  /* 0x000000ba04bc723c */ /* 0x000fe200000018ff */
[----:B------:R-:W-:Y:S04]  /*6690*/  LDSM.16.M88.4 R4, [R218] ;  /* 0x00000000da04783b */ /* 0x000fe80000000200 */
[----:B------:R-:W2:Y:S03]  /*66a0*/  LDSM.16.M88.4 R184, [R214+0x8000] ;  /* 0x00800000d6b8783b */ /* 0x000ea60000000200 */
[C---:B-1----:R-:W-:Y:S08]  /*66b0*/  HMMA.16816.F32 R196, R8.reuse, R180, R172 ;  /* 0x000000b408c4723c */ /* 0x042ff000000018ac */
[C---:B------:R-:W-:Y:S08]  /*66c0*/  HMMA.16816.F32 R180, R8.reuse, R182, R32 ;  /* 0x000000b608b4723c */ /* 0x040ff00000001820 */
[C---:B-----5:R-:W-:Y:S01]  /*66d0*/  HMMA.16816.F32 R200, R8.reuse, R176, R168 ;  /* 0x000000b008c8723c */ /* 0x060fe200000018a8 */
[----:B------:R-:W1:Y:S07]  /*66e0*/  LDSM.16.M88.4 R168, [R214+0x8800] ;  /* 0x00880000d6a8783b */ /* 0x000e6e0000000200 */
[C---:B------:R-:W-:Y:S08]  /*66f0*/  HMMA.16816.F32 R176, R8.reuse, R178, R28 ;  /* 0x000000b208b0723c */ /* 0x040ff0000000181c */
[C---:B------:R-:W-:Y:S01]  /*6700*/  HMMA.16816.F32 R28, R8.reuse, R204, R24 ;  /* 0x000000cc081c723c */ /* 0x040fe20000001818 */
[----:B------:R-:W3:Y:S07]  /*6710*/  LDSM.16.M88.4 R24, [R214+0x9000] ;  /* 0x00900000d618783b */ /* 0x000eee0000000200 */
[C---:B------:R-:W-:Y:S01]  /*6720*/  HMMA.16816.F32 R172, R8.reuse, R192, R20 ;  /* 0x000000c008ac723c */ /* 0x040fe20000001814 */
[----:B------:R-:W4:Y:S07]  /*6730*/  LDSM.16.M88.4 R20, [R214+0x9800] ;  /* 0x00980000d614783b */ /* 0x000f2e0000000200 */
[----:B------:R-:W-:Y:S08]  /*6740*/  HMMA.16816.F32 R32, R8, R194, R12 ;  /* 0x000000c20820723c */ /* 0x000ff0000000180c */
[----:B--2---:R-:W-:Y:S08]  /*6750*/  HMMA.16816.F32 R192, R4, R184, R196 ;  /* 0x000000b804c0723c */ /* 0x004ff000000018c4 */
[----:B------:R-:W-:Y:S01]  /*6760*/  HMMA.16816.F32 R12, R8, R206, R188 ;  /* 0x000000ce080c723c */ /* 0x000fe200000018bc */
[----:B------:R-:W-:Y:S07]  /*6770*/  LDSM.16.M88.4 R8, [R217] ;  /* 0x00000000d908783b */ /* 0x000fee0000000200 */
[C---:B------:R-:W-:Y:S01]  /*6780*/  HMMA.16816.F32 R184, R4.reuse, R186, R180 ;  /* 0x000000ba04b8723c */ /* 0x040fe200000018b4 */
[----:B------:R-:W2:Y:S07]  /*6790*/  LDSM.16.M88.4 R180, [R213] ;  /* 0x00000000d5b4783b */ /* 0x000eae0000000200 */
        /* <DEDUP_REMOVED lines=8> */
[----:B------:R-:W4:Y:S04]  /*6820*/  LDSM.16.M88.4 R20, [R213+0x1800] ;  /* 0x00180000d514783b */ /* 0x000f280000000200 */
[----:B------:R-:W-:Y:S03]  /*6830*/  LDSM.16.M88.4 R4, [R215+0x2000] ;  /* 0x00200000d704783b */ /* 0x000fe60000000200 */
[C---:B--2---:R-:W-:Y:S01]  /*6840*/  HMMA.16816.F32 R200, R8.reuse, R182, R184 ;  /* 0x000000b608c8723c */ /* 0x044fe200000018b8 */
[----:B------:R-:W2:Y:S07]  /*6850*/  LDSM.16.M88.4 R184, [R208+0xa000] ;  /* 0x00a00000d0b8783b */ /* 0x000eae0000000200 */
[C---:B------:R-:W-:Y:S01]  /*6860*/  HMMA.16816.F32 R28, R8.reuse, R180, R192 ;  /* 0x000000b4081c723c */ /* 0x040fe200000018c0 */
[----:B------:R-:W5:Y:S07]  /*6870*/  LDSM.16.M88.4 R180, [R208+0xa800] ;  /* 0x00a80000d0b4783b */ /* 0x000f6e0000000200 */
[C---:B-1----:R-:W-:Y:S08]  /*6880*/  HMMA.16816.F32 R192, R8.reuse, R170, R188 ;  /* 0x000000aa08c0723c */ /* 0x042ff000000018bc */
[C---:B---3--:R-:W-:Y:S08]  /*6890*/  HMMA.16816.F32 R188, R8.reuse, R24, R176 ;  /* 0x0000001808bc723c */ /* 0x048ff000000018b0 */
[C---:B------:R-:W-:Y:S01]  /*68a0*/  HMMA.16816.F32 R176, R8.reuse, R26, R172 ;  /* 0x0000001a08b0723c */ /* 0x040fe200000018ac */
[----:B------:R-:W1:Y:S04]  /*68b0*/  LDSM.16.M88.4 R172, [R208+0xb000] ;  /* 0x00b00000d0ac783b */ /* 0x000e680000000200 */
[----:B------:R-:W3:Y:S03]  /*68c0*/  LDSM.16.M88.4 R24, [R208+0xb800] ;  /* 0x00b80000d018783b */ /* 0x000ee60000000200 */
[C---:B----4-:R-:W-:Y:S08]  /*68d0*/  HMMA.16816.F32 R32, R8.reuse, R20, R32 ;  /* 0x000000140820723c */ /* 0x050ff00000001820 */
[C---:B------:R-:W-:Y:S08]  /*68e0*/  HMMA.16816.F32 R20, R8.reuse, R22, R12 ;  /* 0x000000160814723c */ /* 0x040ff0000000180c */
[----:B------:R-:W-:Y:S01]  /*68f0*/  HMMA.16816.F32 R196, R8, R168, R196 ;  /* 0x000000a808c4723c */ /* 0x000fe200000018c4 */
[----:B------:R-:W-:Y:S07]  /*6900*/  LDSM.16.M88.4 R8, [R216+0x2000] ;  /* 0x00200000d808783b */ /* 0x000fee0000000200 */
[C---:B--2---:R-:W-:Y:S01]  /*6910*/  HMMA.16816.F32 R12, R4.reuse, R184, R28 ;  /* 0x000000b8040c723c */ /* 0x044fe2000000181c */
[----:B------:R-:W2:Y:S07]  /*6920*/  LDSM.16.M88.4 R28, [R231] ;  /* 0x00000000e71c783b */ /* 0x000eae0000000200 */
[C---:B------:R-:W-:Y:S01]  /*6930*/  HMMA.16816.F32 R168, R4.reuse, R186, R200 ;  /* 0x000000ba04a8723c */ /* 0x040fe200000018c8 */
[----:B------:R-:W-:Y:S07]  /*6940*/  LDSM.16.M88.4 R184, [R214+0xa800] ;  /* 0x00a80000d6b8783b */ /* 0x000fee0000000200 */
[C---:B-----5:R-:W-:Y:S08]  /*6950*/  HMMA.16816.F32 R204, R4.reuse, R180, R196 ;  /* 0x000000b404cc723c */ /* 0x060ff000000018c4 */
[C---:B-1----:R-:W-:Y:S08]  /*6960*/  HMMA.16816.F32 R196, R4.reuse, R172, R188 ;  /* 0x000000ac04c4723c */ /* 0x042ff000000018bc */
[C---:B------:R-:W-:Y:S08]  /*6970*/  HMMA.16816.F32 R188, R4.reuse, R174, R176 ;  /* 0x000000ae04bc723c */ /* 0x040ff000000018b0 */
[C---:B------:R-:W-:Y:S01]  /*6980*/  HMMA.16816.F32 R200, R4.reuse, R182, R192 ;  /* 0x000000b604c8723c */ /* 0x040fe200000018c0 */
[----:B------:R-:W1:Y:S07]  /*6990*/  LDSM.16.M88.4 R192, [R230] ;  /* 0x00000000e6c0783b */ /* 0x000e6e0000000200 */
[C---:B---3--:R-:W-:Y:S08]  /*69a0*/  HMMA.16816.F32 R172, R4.reuse, R26, R20 ;  /* 0x0000001a04ac723c */ /* 0x048ff00000001814 */
[----:B------:R-:W-:Y:S01]  /*69b0*/  HMMA.16816.F32 R180, R4, R24, R32 ;  /* 0x0000001804b4723c */ /* 0x000fe20000001820 */
[----:B------:R-:W3:Y:S04]  /*69c0*/  LDSM.16.M88.4 R32, [R229] ;  /* 0x00000000e520783b */ /* 0x000ee80000000200 */
[----:B------:R-:W-:Y:S03]  /*69d0*/  LDSM.16.M88.4 R4, [R218+0x2000] ;  /* 0x00200000da04783b */ /* 0x000fe60000000200 */
[C---:B--2---:R-:W-:Y:S01]  /*69e0*/  HMMA.16816.F32 R20, R8.reuse, R28, R12 ;  /* 0x0000001c0814723c */ /* 0x044fe2000000180c */
[----:B------:R-:W-:Y:S07]  /*69f0*/  LDSM.16.M88.4 R24, [R214+0xa000] ;  /* 0x00a00000d618783b */ /* 0x000fee0000000200 */
[C---:B------:R-:W-:Y:S01]  /*6a00*/  HMMA.16816.F32 R12, R8.reuse, R30, R168 ;  /* 0x0000001e080c723c */ /* 0x040fe200000018a8 */
[----:B------:R-:W2:Y:S07]  /*6a10*/  LDSM.16.M88.4 R28, [R228] ;  /* 0x00000000e41c783b */ /* 0x000eae0000000200 */
[C---:B-1----:R-:W-:Y:S01]  /*6a20*/  HMMA.16816.F32 R176, R8.reuse, R192, R204 ;  /* 0x000000c008b0723c */ /* 0x042fe200000018cc */
[----:B------:R-:W-:Y:S07]  /*6a30*/  LDSM.16.M88.4 R204, [R208+0xd000] ;  /* 0x00d00000d0cc783b */ /* 0x000fee0000000200 */
[C---:B------:R-:W-:Y:S08]  /*6a40*/  HMMA.16816.F32 R200, R8.reuse, R194, R200 ;  /* 0x000000c208c8723c */ /* 0x040ff000000018c8 */
[C---:B---3--:R-:W-:Y:S08]  /*6a50*/  HMMA.16816.F32 R192, R8.reuse, R34, R188 ;  /* 0x0000002208c0723c */ /* 0x048ff000000018bc */
[C---:B------:R-:W-:Y:S08]  /*6a60*/  HMMA.16816.F32 R196, R8.reuse, R32, R196 ;  /* 0x0000002008c4723c */ /* 0x040ff000000018c4 */
[C---:B--2---:R-:W-:Y:S01]  /*6a70*/  HMMA.16816.F32 R188, R8.reuse, R28, R180 ;  /* 0x0000001c08bc723c */ /* 0x044fe200000018b4 */
[----:B------:R-:W-:Y:S07]  /*6a80*/  LDSM.16.M88.4 R180, [R213+0x2800] ;  /* 0x00280000d5b4783b */ /* 0x000fee0000000200 */
[----:B------:R-:W-:Y:S01]  /*6a90*/  HMMA.16816.F32 R168, R8, R30, R172 ;  /* 0x0000001e08a8723c */ /* 0x000fe200000018ac */
[----:B------:R-:W1:Y:S04]  /*6aa0*/  LDSM.16.M88.4 R28, [R214+0xb000] ;  /* 0x00b00000d61c783b */ /* 0x000e680000000200 */
[----:B------:R-:W-:Y:S03]  /*6ab0*/  LDSM.16.M88.4 R8, [R217+0x2000] ;  /* 0x00200000d908783b */ /* 0x000fe60000000200 */
[C---:B------:R-:W-:Y:S01]  /*6ac0*/  HMMA.16816.F32 R32, R4.reuse, R24, R20 ;  /* 0x000000180420723c */ /* 0x040fe20000001814 */
[----:B------:R-:W-:Y:S04]  /*6ad0*/  LDSM.16.M88.4 R20, [R213+0x2000] ;  /* 0x00200000d514783b */ /* 0x000fe80000000200 */
[----:B------:R-:W-:Y:S03]  /*6ae0*/  LDSM.16.M88.4 R172, [R213+0x3000] ;  /* 0x00300000d5ac783b */ /* 0x000fe60000000200 */
[C---:B------:R-:W-:Y:S01]  /*6af0*/  HMMA.16816.F32 R12, R4.reuse, R26, R12 ;  /* 0x0000001a040c723c */ /* 0x040fe2000000180c */
[----:B------:R-:W2:Y:S07]  /*6b00*/  LDSM.16.M88.4 R24, [R214+0xb800] ;  /* 0x00b80000d618783b */ /* 0x000eae0000000200 */
[C---:B------:R-:W-:Y:S08]  /*6b10*/  HMMA.16816.F32 R176, R4.reuse, R184, R176 ;  /* 0x000000b804b0723c */ /* 0x040ff000000018b0 */
[C---:B------:R-:W-:Y:S08]  /*6b20*/  HMMA.16816.F32 R184, R4.reuse, R186, R200 ;  /* 0x000000ba04b8723c */ /* 0x040ff000000018c8 */
[C---:B-1----:R-:W-:Y:S08]  /*6b30*/  HMMA.16816.F32 R200, R4.reuse, R28, R196 ;  /* 0x0000001c04c8723c */ /* 0x042ff000000018c4 */
[C---:B------:R-:W-:Y:S01]  /*6b40*/  HMMA.16816.F32 R196, R4.reuse, R30, R192 ;  /* 0x0000001e04c4723c */ /* 0x040fe200000018c0 */
[----:B------:R-:W1:Y:S07]  /*6b50*/  LDSM.16.M88.4 R28, [R213+0x3800] ;  /* 0x00380000d51c783b */ /* 0x000e6e0000000200 */
[C---:B--2---:R-:W-:Y:S08]  /*6b60*/  HMMA.16816.F32 R192, R4.reuse, R24, R188 ;  /* 0x0000001804c0723c */ /* 0x044ff000000018bc */
[----:B------:R-:W-:Y:S01]  /*6b70*/  HMMA.16816.F32 R188, R4, R26, R168 ;  /* 0x0000001a04bc723c */ /* 0x000fe200000018a8 */
[----:B------:R-:W-:Y:S04]  /*6b80*/  LDSM.16.M88.4 R4, [R215+0x4000] ;  /* 0x00400000d704783b */ /* 0x000fe80000000200 */
[----:B------:R-:W2:Y:S03]  /*6b90*/  LDSM.16.M88.4 R24, [R208+0xc000] ;  /* 0x00c00000d018783b */ /* 0x000ea60000000200 */
[C---:B------:R-:W-:Y:S01]  /*6ba0*/  HMMA.16816.F32 R168, R8.reuse, R20, R32 ;  /* 0x0000001408a8723c */ /* 0x040fe20000001820 */
[----:B------:R-:W3:Y:S07]  /*6bb0*/  LDSM.16.M88.4 R32, [R208+0xc800] ;  /* 0x00c80000d020783b */ /* 0x000eee0000000200 */
[C---:B------:R-:W-:Y:S08]  /*6bc0*/  HMMA.16816.F32 R20, R8.reuse, R22, R12 ;  /* 0x000000160814723c */ /* 0x040ff0000000180c */
[C---:B------:R-:W-:Y:S08]  /*6bd0*/  HMMA.16816.F32 R12, R8.reuse, R180, R176 ;  /* 0x000000b4080c723c */ /* 0x040ff000000018b0 */
[C---:B------:R-:W-:Y:S08]  /*6be0*/  HMMA.16816.F32 R176, R8.reuse, R182, R184 ;  /* 0x000000b608b0723c */ /* 0x040ff000000018b8 */
[C---:B------:R-:W-:Y:S08]  /*6bf0*/  HMMA.16816.F32 R180, R8.reuse, R172, R200 ;  /* 0x000000ac08b4723c */ /* 0x040ff000000018c8 */
[C---:B------:R-:W-:Y:S08]  /*6c00*/  HMMA.16816.F32 R184, R8.reuse, R174, R196 ;  /* 0x000000ae08b8723c */ /* 0x040ff000000018c4 */
[----:B-1----:R-:W-:Y:S01]  /*6c10*/  HMMA.16816.F32 R196, R8, R28, R192 ;  /* 0x0000001c08c4723c */ /* 0x002fe200000018c0 */
[----:B------:R-:W1:Y:S07]  /*6c20*/  LDSM.16.M88.4 R192, [R208+0xd800] ;  /* 0x00d80000d0c0783b */ /* 0x000e6e0000000200 */
[C---:B--2---:R-:W-:Y:S08]  /*6c30*/  HMMA.16816.F32 R172, R4.reuse, R24, R168 ;  /* 0x0000001804ac723c */ /* 0x044ff000000018a8 */
[----:B------:R-:W-:Y:S08]  /*6c40*/  HMMA.16816.F32 R168, R4, R26, R20 ;  /* 0x0000001a04a8723c */ /* 0x000ff00000001814 */
[----:B------:R-:W-:Y:S01]  /*6c50*/  HMMA.16816.F32 R188, R8, R30, R188 ;  /* 0x0000001e08bc723c */ /* 0x000fe200000018bc */
[----:B------:R-:W-:Y:S04]  /*6c60*/  LDSM.16.M88.4 R8, [R216+0x4000] ;  /* 0x00400000d808783b */ /* 0x000fe80000000200 */
[----:B------:R-:W2:Y:S03]  /*6c70*/  LDSM.16.M88.4 R28, [R226] ;  /* 0x00000000e21c783b */ /* 0x000ea60000000200 */
[C---:B---3--:R-:W-:Y:S08]  /*6c80*/  HMMA.16816.F32 R24, R4.reuse, R32, R12 ;  /* 0x000000200418723c */ /* 0x048ff0000000180c */
[C---:B------:R-:W-:Y:S01]  /*6c90*/  HMMA.16816.F32 R20, R4.reuse, R34, R176 ;  /* 0x000000220414723c */ /* 0x040fe200000018b0 */
[----:B------:R-:W3:Y:S04]  /*6ca0*/  LDSM.16.M88.4 R32, [R227] ;  /* 0x00000000e320783b */ /* 0x000ee80000000200 */
[----:B------:R-:W4:Y:S03]  /*6cb0*/  LDSM.16.M88.4 R176, [R225] ;  /* 0x00000000e1b0783b */ /* 0x000f260000000200 */
[C---:B------:R-:W-:Y:S08]  /*6cc0*/  HMMA.16816.F32 R12, R4.reuse, R204, R180 ;  /* 0x000000cc040c723c */ /* 0x040ff000000018b4 */
[C---:B------:R-:W-:Y:S08]  /*6cd0*/  HMMA.16816.F32 R184, R4.reuse, R206, R184 ;  /* 0x000000ce04b8723c */ /* 0x040ff000000018b8 */
[C---:B-1----:R-:W-:Y:S01]  /*6ce0*/  HMMA.16816.F32 R200, R4.reuse, R194, R188 ;  /* 0x000000c204c8723c */ /* 0x042fe200000018bc */
[----:B------:R-:W1:Y:S07]  /*6cf0*/  LDSM.16.M88.4 R188, [R224] ;  /* 0x00000000e0bc783b */ /* 0x000e6e0000000200 */
[----:B------:R-:W-:Y:S01]  /*6d00*/  HMMA.16816.F32 R204, R4, R192, R196 ;  /* 0x000000c004cc723c */ /* 0x000fe200000018c4 */
[----:B------:R-:W-:Y:S07]  /*6d10*/  LDSM.16.M88.4 R4, [R218+0x4000] ;  /* 0x00400000da04783b */ /* 0x000fee0000000200 */
[C---:B--2---:R-:W-:Y:S08]  /*6d20*/  HMMA.16816.F32 R180, R8.reuse, R28, R24 ;  /* 0x0000001c08b4723c */ /* 0x044ff00000001818 */
[C---:B---3--:R-:W-:Y:S01]  /*6d30*/  HMMA.16816.F32 R192, R8.reuse, R34, R168 ;  /* 0x0000002208c0723c */ /* 0x048fe200000018a8 */
[----:B------:R-:W2:Y:S07]  /*6d40*/  LDSM.16.M88.4 R168, [R214+0xc000] ;  /* 0x00c00000d6a8783b */ /* 0x000eae0000000200 */
[C---:B------:R-:W-:Y:S01]  /*6d50*/  HMMA.16816.F32 R196, R8.reuse, R32, R172 ;  /* 0x0000002008c4723c */ /* 0x040fe200000018ac */
[----:B------:R-:W3:Y:S07]  /*6d60*/  LDSM.16.M88.4 R32, [R214+0xc800] ;  /* 0x00c80000d620783b */ /* 0x000eee0000000200 */
[C---:B------:R-:W-:Y:S01]  /*6d70*/  HMMA.16816.F32 R172, R8.reuse, R30, R20 ;  /* 0x0000001e08ac723c */ /* 0x040fe20000001814 */
[----:B------:R-:W5:Y:S07]  /*6d80*/  LDSM.16.M88.4 R28, [R214+0xd000] ;  /* 0x00d00000d61c783b */ /* 0x000f6e0000000200 */
[C---:B----4-:R-:W-:Y:S08]  /*6d90*/  HMMA.16816.F32 R24, R8.reuse, R176, R12 ;  /* 0x000000b00818723c */ /* 0x050ff0000000180c */
[C---:B------:R-:W-:Y:S01]  /*6da0*/  HMMA.16816.F32 R20, R8.reuse, R178, R184 ;  /* 0x000000b20814723c */ /* 0x040fe200000018b8 */
[----:B------:R-:W4:Y:S07]  /*6db0*/  LDSM.16.M88.4 R184, [R214+0xd800] ;  /* 0x00d80000d6b8783b */ /* 0x000f2e0000000200 */
[C---:B-1----:R-:W-:Y:S01]  /*6dc0*/  HMMA.16816.F32 R12, R8.reuse, R188, R204 ;  /* 0x000000bc080c723c */ /* 0x042fe200000018cc */
[----:B------:R-:W-:Y:S07]  /*6dd0*/  LDSM.16.M88.4 R204, [R208+0xe000] ;  /* 0x00e00000d0cc783b */ /* 0x000fee0000000200 */
[----:B------:R-:W-:Y:S01]  /*6de0*/  HMMA.16816.F32 R188, R8, R190, R200 ;  /* 0x000000be08bc723c */ /* 0x000fe200000018c8 */
[----:B------:R-:W-:Y:S07]  /*6df0*/  LDSM.16.M88.4 R8, [R217+0x4000] ;  /* 0x00400000d908783b */ /* 0x000fee0000000200 */
[C---:B--2---:R-:W-:Y:S08]  /*6e00*/  HMMA.16816.F32 R200, R4.reuse, R168, R196 ;  /* 0x000000a804c8723c */ /* 0x044ff000000018c4 */
[C---:B------:R-:W-:Y:S01]  /*6e10*/  HMMA.16816.F32 R196, R4.reuse, R170, R192 ;  /* 0x000000aa04c4723c */ /* 0x040fe200000018c0 */
[----:B------:R-:W1:Y:S07]  /*6e20*/  LDSM.16.M88.4 R168, [R213+0x4000] ;  /* 0x00400000d5a8783b */ /* 0x000e6e0000000200 */
[C---:B---3--:R-:W-:Y:S08]  /*6e30*/  HMMA.16816.F32 R192, R4.reuse, R32, R180 ;  /* 0x0000002004c0723c */ /* 0x048ff000000018b4 */
[C---:B------:R-:W-:Y:S01]  /*6e40*/  HMMA.16816.F32 R180, R4.reuse, R34, R172 ;  /* 0x0000002204b4723c */ /* 0x040fe200000018ac */
[----:B------:R-:W2:Y:S07]  /*6e50*/  LDSM.16.M88.4 R32, [R213+0x4800] ;  /* 0x00480000d520783b */ /* 0x000eae0000000200 */
[C---:B-----5:R-:W-:Y:S01]  /*6e60*/  HMMA.16816.F32 R176, R4.reuse, R28, R24 ;  /* 0x0000001c04b0723c */ /* 0x060fe20000001818 */
[----:B------:R-:W3:Y:S07]  /*6e70*/  LDSM.16.M88.4 R24, [R213+0x5000] ;  /* 0x00500000d518783b */ /* 0x000eee0000000200 */
[C---:B------:R-:W-:Y:S01]  /*6e80*/  HMMA.16816.F32 R172, R4.reuse, R30, R20 ;  /* 0x0000001e04ac723c */ /* 0x040fe20000001814 */
[----:B------:R-:W5:Y:S07]  /*6e90*/  LDSM.16.M88.4 R20, [R213+0x5800] ;  /* 0x00580000d514783b */ /* 0x000f6e0000000200 */
[C---:B----4-:R-:W-:Y:S08]  /*6ea0*/  HMMA.16816.F32 R28, R4.reuse, R184, R12 ;  /* 0x000000b8041c723c */ /* 0x050ff0000000180c */
[----:B------:R-:W-:Y:S01]  /*6eb0*/  HMMA.16816.F32 R12, R4, R186, R188 ;  /* 0x000000ba040c723c */ /* 0x000fe200000018bc */
[----:B------:R-:W4:Y:S07]  /*6ec0*/  LDSM.16.M88.4 R4, [R215+0x6000] ;  /* 0x00600000d704783b */ /* 0x000f2e0000000200 */
[C---:B-1----:R-:W-:Y:S08]  /*6ed0*/  HMMA.16816.F32 R184, R8.reuse, R168, R200 ;  /* 0x000000a808b8723c */ /* 0x042ff000000018c8 */
[C---:B------:R-:W-:Y:S01]  /*6ee0*/  HMMA.16816.F32 R200, R8.reuse, R170, R196 ;  /* 0x000000aa08c8723c */ /* 0x040fe200000018c4 */
[----:B------:R-:W1:Y:S07]  /*6ef0*/  LDSM.16.M88.4 R168, [R208+0xe800] ;  /* 0x00e80000d0a8783b */ /* 0x000e6e0000000200 */
[C---:B--2---:R-:W-:Y:S08]  /*6f00*/  HMMA.16816.F32 R196, R8.reuse, R32, R192 ;  /* 0x0000002008c4723c */ /* 0x044ff000000018c0 */
[C---:B------:R-:W-:Y:S08]  /*6f10*/  HMMA.16816.F32 R192, R8.reuse, R34, R180 ;  /* 0x0000002208c0723c */ /* 0x040ff000000018b4 */
[C---:B---3--:R-:W-:Y:S08]  /*6f20*/  HMMA.16816.F32 R188, R8.reuse, R24, R176 ;  /* 0x0000001808bc723c */ /* 0x048ff000000018b0 */
[C---:B------:R-:W-:Y:S01]  /*6f30*/  HMMA.16816.F32 R180, R8.reuse, R26, R172 ;  /* 0x0000001a08b4723c */ /* 0x040fe200000018ac */
[----:B------:R-:W2:Y:S04]  /*6f40*/  LDSM.16.M88.4 R24, [R208+0xf000] ;  /* 0x00f00000d018783b */ /* 0x000ea80000000200 */
[----:B------:R-:W-:Y:S03]  /*6f50*/  LDSM.16.M88.4 R172, [R223] ;  /* 0x00000000dfac783b */ /* 0x000fe60000000200 */
[C---:B-----5:R-:W-:Y:S08]  /*6f60*/  HMMA.16816.F32 R32, R8.reuse, R20, R28 ;  /* 0x000000140820723c */ /* 0x060ff0000000181c */
[----:B------:R-:W-:Y:S01]  /*6f70*/  HMMA.16816.F32 R12, R8, R22, R12 ;  /* 0x00000016080c723c */ /* 0x000fe2000000180c */
[----:B------:R-:W3:Y:S04]  /*6f80*/  LDSM.16.M88.4 R20, [R208+0xf800] ;  /* 0x00f80000d014783b */ /* 0x000ee80000000200 */
[----:B------:R-:W5:Y:S03]  /*6f90*/  LDSM.16.M88.4 R8, [R216+0x6000] ;  /* 0x00600000d808783b */ /* 0x000f660000000200 */
[C---:B----4-:R-:W-:Y:S01]  /*6fa0*/  HMMA.16816.F32 R28, R4.reuse, R204, R184 ;  /* 0x000000cc041c723c */ /* 0x050fe200000018b8 */
[----:B------:R-:W-:Y:S07]  /*6fb0*/  LDSM.16.M88.4 R184, [R214+0xe800] ;  /* 0x00e80000d6b8783b */ /* 0x000fee0000000200 */
[C---:B------:R-:W-:Y:S08]  /*6fc0*/  HMMA.16816.F32 R176, R4.reuse, R206, R200 ;  /* 0x000000ce04b0723c */ /* 0x040ff000000018c8 */
[C---:B-1----:R-:W-:Y:S08]  /*6fd0*/  HMMA.16816.F32 R200, R4.reuse, R170, R192 ;  /* 0x000000aa04c8723c */ /* 0x042ff000000018c0 */
[C---:B--2---:R-:W-:Y:S08]  /*6fe0*/  HMMA.16816.F32 R192, R4.reuse, R26, R180 ;  /* 0x0000001a04c0723c */ /* 0x044ff000000018b4 */
[C---:B------:R-:W-:Y:S01]  /*6ff0*/  HMMA.16816.F32 R204, R4.reuse, R168, R196 ;  /* 0x000000a804cc723c */ /* 0x040fe200000018c4 */
[----:B------:R-:W-:Y:S07]  /*7000*/  LDSM.16.M88.4 R168, [R214+0xe000] ;  /* 0x00e00000d6a8783b */ /* 0x000fee0000000200 */
[C---:B---3--:R-:W-:Y:S01]  /*7010*/  HMMA.16816.F32 R180, R4.reuse, R20, R32 ;  /* 0x0000001404b4723c */ /* 0x048fe20000001820 */
[----:B------:R-:W1:Y:S07]  /*7020*/  LDSM.16.M88.4 R32, [R222] ;  /* 0x00000000de20783b */ /* 0x000e6e0000000200 */
[C---:B------:R-:W-:Y:S01]  /*7030*/  HMMA.16816.F32 R196, R4.reuse, R24, R188 ;  /* 0x0000001804c4723c */ /* 0x040fe200000018bc */
[----:B------:R-:W2:Y:S07]  /*7040*/  LDSM.16.M88.4 R24, [R221] ;  /* 0x00000000dd18783b */ /* 0x000eae0000000200 */
[----:B------:R-:W-:Y:S01]  /*7050*/  HMMA.16816.F32 R12, R4, R22, R12 ;  /* 0x00000016040c723c */ /* 0x000fe2000000180c */
[----:B------:R-:W3:Y:S04]  /*7060*/  LDSM.16.M88.4 R4, [R218+0x6000] ;  /* 0x00600000da04783b */ /* 0x000ee80000000200 */
[----:B------:R-:W4:Y:S03]  /*7070*/  LDSM.16.M88.4 R20, [R220] ;  /* 0x00000000dc14783b */ /* 0x000f260000000200 */
[C---:B-----5:R-:W-:Y:S08]  /*7080*/  HMMA.16816.F32 R28, R8.reuse, R172, R28 ;  /* 0x000000ac081c723c */ /* 0x060ff0000000181c */
[C---:B------:R-:W-:Y:S08]  /*7090*/  HMMA.16816.F32 R172, R8.reuse, R174, R176 ;  /* 0x000000ae08ac723c */ /* 0x040ff000000018b0 */
[C---:B-1----:R-:W-:Y:S08]  /*70a0*/  HMMA.16816.F32 R176, R8.reuse, R32, R204 ;  /* 0x0000002008b0723c */ /* 0x042ff000000018cc */
[C---:B------:R-:W-:Y:S08]  /*70b0*/  HMMA.16816.F32 R188, R8.reuse, R34, R200 ;  /* 0x0000002208bc723c */ /* 0x040ff000000018c8 */
[----:B--2---:R-:W-:Y:S08]  /*70c0*/  HMMA.16816.F32 R200, R8, R24, R196 ;  /* 0x0000001808c8723c */ /* 0x004ff000000018c4 */
[----:B---3--:R-:W-:Y:S01]  /*70d0*/  HMMA.16816.F32 R204, R4, R168, R28 ;  /* 0x000000a804cc723c */ /* 0x008fe2000000181c */
[----:B------:R-:W1:Y:S07]  /*70e0*/  LDSM.16.M88.4 R28, [R214+0xf000] ;  /* 0x00f00000d61c783b */ /* 0x000e6e0000000200 */
[C---:B------:R-:W-:Y:S01]  /*70f0*/  HMMA.16816.F32 R196, R8.reuse, R26, R192 ;  /* 0x0000001a08c4723c */ /* 0x040fe200000018c0 */
[----:B------:R-:W2:Y:S07]  /*7100*/  LDSM.16.M88.4 R24, [R214+0xf800] ;  /* 0x00f80000d618783b */ /* 0x000eae0000000200 */
[C---:B----4-:R-:W-:Y:S01]  /*7110*/  HMMA.16816.F32 R192, R8.reuse, R20, R180 ;  /* 0x0000001408c0723c */ /* 0x050fe200000018b4 */
[----:B------:R-:W-:Y:S07]  /*7120*/  LDSM.16.M88.4 R180, [R213+0x6000] ;  /* 0x00600000d5b4783b */ /* 0x000fee0000000200 */
[----:B------:R-:W-:Y:S01]  /*7130*/  HMMA.16816.F32 R20, R8, R22, R12 ;  /* 0x000000160814723c */ /* 0x000fe2000000180c */
[----:B------:R-:W3:Y:S07]  /*7140*/  LDSM.16.M88.4 R8, [R217+0x6000] ;  /* 0x00600000d908783b */ /* 0x000eee0000000200 */
[C---:B------:R-:W-:Y:S01]  /*7150*/  HMMA.16816.F32 R12, R4.reuse, R170, R172 ;  /* 0x000000aa040c723c */ /* 0x040fe200000018ac */
[----:B------:R-:W4:Y:S07]  /*7160*/  LDSM.16.M88.4 R168, [R213+0x6800] ;  /* 0x00680000d5a8783b */ /* 0x000f2e0000000200 */
[C---:B------:R-:W-:Y:S01]  /*7170*/  HMMA.16816.F32 R32, R4.reuse, R184, R176 ;  /* 0x000000b80420723c */ /* 0x040fe200000018b0 */
[----:B------:R-:W5:Y:S07]  /*7180*/  LDSM.16.M88.4 R176, [R213+0x7000] ;  /* 0x00700000d5b0783b */ /* 0x000f6e0000000200 */
[C---:B------:R-:W-:Y:S08]  /*7190*/  HMMA.16816.F32 R172, R4.reuse, R186, R188 ;  /* 0x000000ba04ac723c */ /* 0x040ff000000018bc */
[C---:B-1----:R-:W-:Y:S08]  /*71a0*/  HMMA.16816.F32 R184, R4.reuse, R28, R200 ;  /* 0x0000001c04b8723c */ /* 0x042ff000000018c8 */
[C---:B------:R-:W-:Y:S08]  /*71b0*/  HMMA.16816.F32 R188, R4.reuse, R30, R196 ;  /* 0x0000001e04bc723c */ /* 0x040ff000000018c4 */
[C---:B--2---:R-:W-:Y:S08]  /*71c0*/  HMMA.16816.F32 R196, R4.reuse, R24, R192 ;  /* 0x0000001804c4723c */ /* 0x044ff000000018c0 */
[----:B------:R-:W-:Y:S07]  /*71d0*/  HMMA.16816.F32 R192, R4, R26, R20 ;  /* 0x0000001a04c0723c */ /* 0x000fee0000001814 */
[----:B------:R-:W-:Y:S01]  /*71e0*/  IADD3 R4, R0, 0x8, RZ ;  /* 0x0000000800047810 */ /* 0x000fe20007ffe0ff */
[----:B---3--:R-:W-:Y:S03]  /*71f0*/  HMMA.16816.F32 R12, R8, R182, R12 ;  /* 0x000000b6080c723c */ /* 0x008fe6000000180c */
[----:B------:R-:W-:-:S02]  /*7200*/  ISETP.GE.AND P2, PT, R4, R17, PT ;  /* 0x000000110400720c */ /* 0x000fc40003f46270 */
[----:B------:R-:W-:Y:S02]  /*7210*/  ISETP.GE.AND P5, PT, R4, R16, PT ;  /* 0x000000100400720c */ /* 0x000fe40003fa6270 */
[----:B------:R-:W-:Y:S01]  /*7220*/  IADD3 R4, R0, 0x10, RZ ;  /* 0x0000001000047810 */ /* 0x000fe20007ffe0ff */
[----:B----4-:R-:W-:Y:S03]  /*7230*/  HMMA.16816.F32 R28, R8, R168, R32 ;  /* 0x000000a8081c723c */ /* 0x010fe60000001820 */
[----:B------:R-:W-:-:S05]  /*7240*/  ISETP.GE.AND P0, PT, R4, R17, PT ;  /* 0x000000110400720c */ /* 0x000fca0003f06270 */
[----:B------:R-:W-:Y:S01]  /*7250*/  HMMA.16816.F32 R24, R8, R170, R172 ;  /* 0x000000aa0818723c */ /* 0x000fe200000018ac */
[----:B------:R-:W1:Y:S01]  /*7260*/  LDSM.16.M88.4 R168, [R213+0x7800] ;  /* 0x00780000d5a8783b */ /* 0x000e620000000200 */
[----:B------:R-:W-:-:S06]  /*7270*/  DEPBAR.LE SB0, 0x0 ;  /* 0x000080000000791a */ /* 0x000fcc0000000000 */
[C---:B-----5:R-:W-:Y:S01]  /*7280*/  HMMA.16816.F32 R32, R8.reuse, R176, R184 ;  /* 0x000000b00820723c */ /* 0x060fe200000018b8 */
[----:B------:R-:W-:Y:S02]  /*7290*/  FSEL R18, R12, -INF , !P2 ;  /* 0xff8000000c127808 */ /* 0x000fe40005000000 */
[----:B------:R-:W-:Y:S02]  /*72a0*/  FSEL R21, R14, -INF , !P5 ;  /* 0xff8000000e157808 */ /* 0x000fe40006800000 */
[----:B------:R-:W-:Y:S02]  /*72b0*/  FSEL R20, R13, -INF , !P1 ;  /* 0xff8000000d147808 */ /* 0x000fe40004800000 */
[----:B------:R-:W-:Y:S01]  /*72c0*/  FSEL R22, R15, -INF , !P3 ;  /* 0xff8000000f167808 */ /* 0x000fe20005800000 */
[----:B------:R-:W-:Y:S01]  /*72d0*/  BAR.SYNC.DEFER_BLOCKING 0x0 ;  /* 0x0000000000007b1d */ /* 0x000fe20000010000 */
[----:B------:R-:W-:Y:S01]  /*72e0*/  ISETP.GE.AND P2, PT, R4, R16, PT ;  /* 0x000000100400720c */ /* 0x000fe20003f46270 */
[----:B------:R-:W-:Y:S01]  /*72f0*/  HMMA.16816.F32 R12, R8, R178, R188 ;  /* 0x000000b2080c723c */ /* 0x000fe200000018bc */
[----:B------:R-:W-:-:S02]  /*7300*/  ISETP.GE.AND P5, PT, R2, R17, PT ;  /* 0x000000110200720c */ /* 0x000fc40003fa6270 */
[----:B------:R-:W-:Y:S02]  /*7310*/  ISETP.GE.AND P1, PT, R2, R16, PT ;  /* 0x000000100200720c */ /* 0x000fe40003f26270 */
[----:B------:R-:W-:Y:S02]  /*7320*/  FSEL R23, R28, -INF , !P0 ;  /* 0xff8000001c177808 */ /* 0x000fe40004000000 */
[----:B------:R-:W-:Y:S02]  /*7330*/  FSEL R174, R30, -INF , !P2 ;  /* 0xff8000001eae7808 */ /* 0x000fe40005000000 */
[----:B------:R-:W-:Y:S02]  /*7340*/  FSEL R151, R29, -INF , !P5 ;  /* 0xff8000001d977808 */ /* 0x000fe40006800000 */
[----:B------:R-:W-:Y:S02]  /*7350*/  FSEL R175, R31, -INF , !P1 ;  /* 0xff8000001faf7808 */ /* 0x000fe40004800000 */
[----:B------:R-:W-:Y:S01]  /*7360*/  HMMA.16816.F32 R28, R8, R180, R204 ;  /* 0x000000b4081c723c */ /* 0x000fe200000018cc */
[----:B------:R-:W-:-:S02]  /*7370*/  IADD3 R4, R0, 0x18, RZ ;  /* 0x0000001800047810 */ /* 0x000fc40007ffe0ff */
[----:B------:R-:W-:Y:S02]  /*7380*/  IADD3 R2, R0, 0x19, RZ ;  /* 0x0000001900027810 */ /* 0x000fe40007ffe0ff */
[-C--:B------:R-:W-:Y:S02]  /*7390*/  ISETP.GE.AND P0, PT, R4, R16.reuse, PT ;  /* 0x000000100400720c */ /* 0x080fe40003f06270 */
[CC--:B------:R-:W-:Y:S02]  /*73a0*/  ISETP.GE.AND P2, PT, R2.reuse, R17.reuse, PT ;  /* 0x000000110200720c */ /* 0x0c0fe40003f46270 */
[----:B------:R-:W-:Y:S02]  /*73b0*/  ISETP.GE.AND P5, PT, R2, R16, PT ;  /* 0x000000100200720c */ /* 0x000fe40003fa6270 */
[----:B------:R-:W-:Y:S02]  /*73c0*/  ISETP.GE.AND P3, PT, R4, R17, PT ;  /* 0x000000110400720c */ /* 0x000fe40003f66270 */
[----:B------:R-:W-:-:S02]  /*73d0*/  IADD3 R2, R0, 0x21, RZ ;  /* 0x0000002100027810 */ /* 0x000fc40007ffe0ff */
[----:B------:R-:W-:Y:S02]  /*73e0*/  FSEL R177, R26, -INF , !P0 ;  /* 0xff8000001ab17808 */ /* 0x000fe40004000000 */
[----:B------:R-:W-:Y:S02]  /*73f0*/  FSEL R173, R25, -INF , !P2 ;  /* 0xff80000019ad7808 */ /* 0x000fe40005000000 */
[----:B------:R-:W-:Y:S02]  /*7400*/  IADD3 R4, R0, 0x20, RZ ;  /* 0x0000002000047810 */ /* 0x000fe40007ffe0ff */
[----:B------:R-:W-:Y:S02]  /*7410*/  FSEL R172, R24, -INF , !P3 ;  /* 0xff80000018ac7808 */ /* 0x000fe40005800000 */
[C---:B------:R-:W-:Y:S02]  /*7420*/  ISETP.GE.AND P0, PT, R2.reuse, R17, PT ;  /* 0x000000110200720c */ /* 0x040fe40003f06270 */
[----:B------:R-:W-:-:S02]  /*7430*/  ISETP.GE.AND P2, PT, R2, R16, PT ;  /* 0x000000100200720c */ /* 0x000fc40003f46270 */
[----:B------:R-:W-:Y:S02]  /*7440*/  FSEL R176, R27, -INF , !P5 ;  /* 0xff8000001bb07808 */ /* 0x000fe40006800000 */
[----:B------:R-:W-:Y:S01]  /*7450*/  IADD3 R2, R0, 0x29, RZ ;  /* 0x0000002900027810 */ /* 0x000fe20007ffe0ff */
[C---:B-1----:R-:W-:Y:S01]  /*7460*/  HMMA.16816.F32 R24, R8.reuse, R168, R196 ;  /* 0x000000a80818723c */ /* 0x042fe200000018c4 */
[-C--:B------:R-:W-:Y:S02]  /*7470*/  ISETP.GE.AND P3, PT, R4, R16.reuse, PT ;  /* 0x000000100400720c */ /* 0x080fe40003f66270 */
[----:B------:R-:W-:Y:S02]  /*7480*/  FSEL R243, R33, -INF , !P0 ;  /* 0xff80000021f37808 */ /* 0x000fe40004000000 */
[----:B------:R-:W-:Y:S02]  /*7490*/  ISETP.GE.AND P0, PT, R2, R16, PT ;  /* 0x000000100200720c */ /* 0x000fe40003f06270 */
[----:B------:R-:W-:Y:S01]  /*74a0*/  FSEL R247, R34, -INF , !P3 ;  /* 0xff80000022f77808 */ /* 0x000fe20005800000 */
[----:B------:R-:W-:Y:S01]  /*74b0*/  HMMA.16816.F32 R8, R8, R170, R192 ;  /* 0x000000aa0808723c */ /* 0x000fe200000018c0 */
[----:B------:R-:W-:-:S02]  /*74c0*/  ISETP.GE.AND P3, PT, R2, R17, PT ;  /* 0x000000110200720c */ /* 0x000fc40003f66270 */
[----:B------:R-:W-:Y:S02]  /*74d0*/  FSEL R252, R15, -INF , !P0 ;  /* 0xff8000000ffc7808 */ /* 0x000fe40004000000 */
[-C--:B------:R-:W-:Y:S02]  /*74e0*/  ISETP.GE.AND P1, PT, R4, R17.reuse, PT ;  /* 0x000000110400720c */ /* 0x080fe40003f26270 */
[C---:B------:R-:W-:Y:S02]  /*74f0*/  ISETP.GE.AND P0, PT, R0.reuse, R17, PT ;  /* 0x000000110000720c */ /* 0x040fe40003f06270 */
[----:B------:R-:W-:Y:S02]  /*7500*/  IADD3 R4, R0, 0x28, RZ ;  /* 0x0000002800047810 */ /* 0x000fe40007ffe0ff */
[----:B------:R-:W-:Y:S02]  /*7510*/  FSEL R245, R13, -INF , !P3 ;  /* 0xff8000000df57808 */ /* 0x000fe40005800000 */
[----:B------:R-:W-:-:S02]  /*7520*/  FSEL R240, R32, -INF , !P1 ;  /* 0xff80000020f07808 */ /* 0x000fc40004800000 */
[----:B------:R-:W-:Y:S02]  /*7530*/  FSEL R13, R28, -INF , !P0 ;  /* 0xff8000001c0d7808 */ /* 0x000fe40004000000 */
[C---:B------:R-:W-:Y:S02]  /*7540*/  ISETP.GE.AND P1, PT, R4.reuse, R16, PT ;  /* 0x000000100400720c */ /* 0x040fe40003f26270 */
[----:B------:R-:W-:Y:S02]  /*7550*/  PLOP3.LUT P0, PT, PT, PT, UP0, 0x80, 0x0 ;  /* 0x000000000000781c */ /* 0x000fe40003f0f008 */
[----:B------:R-:W-:Y:S02]  /*7560*/  ISETP.GE.AND P5, PT, R4, R17, PT ;  /* 0x000000110400720c */ /* 0x000fe40003fa6270 */
[C---:B------:R-:W-:Y:S02]  /*7570*/  IADD3 R2, R0.reuse, 0x31, RZ ;  /* 0x0000003100027810 */ /* 0x040fe40007ffe0ff */
[----:B------:R-:W-:-:S02]  /*7580*/  IADD3 R4, R0, 0x30, RZ ;  /* 0x0000003000047810 */ /* 0x000fc40007ffe0ff */
[----:B------:R-:W-:Y:S02]  /*7590*/  FSEL R183, R14, -INF , !P1 ;  /* 0xff8000000eb77808 */ /* 0x000fe40004800000 */
[----:B------:R-:W-:Y:S02]  /*75a0*/  FSEL R246, R35, -INF , !P2 ;  /* 0xff80000023f67808 */ /* 0x000fe40005000000 */
[----:B------:R-:W-:Y:S02]  /*75b0*/  FSEL R242, R12, -INF , !P5 ;  /* 0xff8000000cf27808 */ /* 0x000fe40006800000 */
[C---:B------:R-:W-:Y:S02]  /*75c0*/  ISETP.GE.AND P1, PT, R2.reuse, R17, PT ;  /* 0x000000110200720c */ /* 0x040fe40003f26270 */
[----:B------:R-:W-:Y:S02]  /*75d0*/  ISETP.GE.AND P3, PT, R2, R16, PT ;  /* 0x000000100200720c */ /* 0x000fe40003f66270 */
[----:B------:R-:W-:-:S02]  /*75e0*/  FSEL R19, R31, -INF , !P4 ;  /* 0xff8000001f137808 */ /* 0x000fc40006000000 */
[C---:B------:R-:W-:Y:S02]  /*75f0*/  ISETP.GE.AND P2, PT, R4.reuse, R17, PT ;  /* 0x000000110400720c */ /* 0x040fe40003f46270 */
[-C--:B------:R-:W-:Y:S02]  /*7600*/  ISETP.GE.AND P5, PT, R4, R16.reuse, PT ;  /* 0x000000100400720c */ /* 0x080fe40003fa6270 */
[C---:B------:R-:W-:Y:S02]  /*7610*/  ISETP.GE.AND P4, PT, R0.reuse, R16, PT ;  /* 0x000000100000720c */ /* 0x040fe40003f86270 */
[C---:B------:R-:W-:Y:S02]  /*7620*/  IADD3 R2, R0.reuse, 0x38, RZ ;  /* 0x0000003800027810 */ /* 0x040fe40007ffe0ff */
[----:B------:R-:W-:Y:S02]  /*7630*/  IADD3 R0, R0, 0x39, RZ ;  /* 0x0000003900007810 */ /* 0x000fe40007ffe0ff */
[----:B------:R-:W-:-:S02]  /*7640*/  FSEL R15, R29, -INF , !P6 ;  /* 0xff8000001d0f7808 */ /* 0x000fc40007000000 */
[----:B------:R-:W-:Y:S02]  /*7650*/  FSEL R201, R24, -INF , !P2 ;  /* 0xff80000018c97808 */ /* 0x000fe40005000000 */
[----:B------:R-:W-:Y:S02]  /*7660*/  FSEL R187, R26, -INF , !P5 ;  /* 0xff8000001abb7808 */ /* 0x000fe40006800000 */
[----:B------:R-:W-:Y:S02]  /*7670*/  FSEL R182, R25, -INF , !P1 ;  /* 0xff80000019b67808 */ /* 0x000fe40004800000 */
        /* <DEDUP_REMOVED lines=11> */
[----:B------:R-:W2:Y:S04]  /*7730*/  LDL.64 R248, [R1+0x18] ;  /* 0x0000180001f87983 */ /* 0x000ea80000100a00 */
[----:B------:R-:W3:Y:S01]  /*7740*/  LDL.64 R250, [R1] ;  /* 0x0000000001fa7983 */ /* 0x000ee20000100a00 */
[----:B------:R-:W-:Y:S02]  /*7750*/  UIADD3 UR28, UR21, -0x3, URZ ;  /* 0xfffffffd151c7890 */ /* 0x000fe4000fffe03f */
[----:B------:R-:W-:Y:S02]  /*7760*/  ULDC.64 UR4, c[0x0][0x198] ;  /* 0x0000660000047ab9 */ /* 0x000fe40000000a00 */
[----:B------:R-:W-:-:S02]  /*7770*/  USHF.R.S32.HI UR27, URZ, 0x1f, UR28 ;  /* 0x0000001f3f1b7899 */ /* 0x000fc4000801141c */
[----:B------:R-:W-:Y:S02]  /*7780*/  UIMAD.WIDE.U32 UR30, UR28, UR4, URZ ;  /* 0x000000041c1e72a5 */ /* 0x000fe4000f8e003f */
[----:B------:R-:W-:-:S04]  /*7790*/  UIMAD UR27, UR27, UR4, URZ ;  /* 0x000000041b1b72a4 */ /* 0x000fc8000f8e023f */
[----:B------:R-:W-:Y:S01]  /*77a0*/  UIMAD UR27, UR28, UR5, UR27 ;  /* 0x000000051c1b72a4 */ /* 0x000fe2000f8e021b */
[----:B------:R-:W-:Y:S02]  /*77b0*/  IMAD.U32 R4, RZ, RZ, UR30 ;  /* 0x0000001eff047e24 */ /* 0x000fe4000f8e00ff */
[----:B------:R-:W-:Y:S01]  /*77c0*/  IMAD.U32 R5, RZ, RZ, UR31 ;  /* 0x0000001fff057e24 */ /* 0x000fe2000f8e00ff */
[----:B------:R-:W-:-:S06]  /*77d0*/  UIADD3 UR27, UR31, UR27, URZ ;  /* 0x0000001b1f1b7290 */ /* 0x000fcc000fffe03f */
[----:B------:R-:W-:Y:S01]  /*77e0*/  IMAD.U32 R2, RZ, RZ, UR27 ;  /* 0x0000001bff027e24 */ /* 0x000fe2000f8e00ff */
[----:B------:R-:W-:Y:S02]  /*77f0*/  USHF.L.U32 UR27, UR4, 0x5, URZ ;  /* 0x00000005041b7899 */ /* 0x000fe4000800063f */
[----:B------:R-:W-:Y:S01]  /*7800*/  USHF.L.U64.HI UR4, UR4, 0x5, UR5 ;  /* 0x0000000504047899 */ /* 0x000fe20008010205 */
[----:B--2---:R-:W-:-:S04]  /*7810*/  LEA R0, P0, R4, R248, 0x6 ;  /* 0x000000f804007211 */ /* 0x004fc800078030ff */
[----:B------:R-:W-:Y:S02]  /*7820*/  LEA R8, P1, R0, c[0x0][0x168], 0x1 ;  /* 0x00005a0000087a11 */ /* 0x000fe400078208ff */
[----:B---3--:R-:W-:Y:S02]  /*7830*/  LEA.HI.X R2, R4, R251, R2, 0x6, P0 ;  /* 0x000000fb04027211 */ /* 0x008fe400000f3402 */
        /* <DEDUP_REMOVED lines=27> */
.L_x_348:
[----:B------:R-:W2:Y:S04]  /*79f0*/  LDL.LU.64 R170, [R1+0x10] ;  /* 0x0000100001aa7983 */ /* 0x000ea80000300a00 */
[----:B------:R-:W3:Y:S04]  /*7a00*/  LDL.LU.64 R34, [R1+0x28] ;  /* 0x0000280001227983 */ /* 0x000ee80000300a00 */
[----:B-1----:R-:W4:Y:S04]  /*7a10*/  LDL R8, [R1+0x8] ;  /* 0x0000080001087983 */ /* 0x002f280000100800 */
[----:B------:R-:W5:Y:S01]  /*7a20*/  LDL R5, [R1+0x30] ;  /* 0x0000300001057983 */ /* 0x000f620000100800 */
[----:B------:R-:W-:-:S04]  /*7a30*/  FMNMX.FTZ R0, R148, R13, !PT ;  /* 0x0000000d94007209 */ /* 0x000fc80007810000 */
[----:B------:R-:W-:-:S04]  /*7a40*/  FMNMX.FTZ R0, R15, R0, !PT ;  /* 0x000000000f007209 */ /* 0x000fc80007810000 */
[----:B------:R-:W-:-:S04]  /*7a50*/  FMNMX.FTZ R0, R18, R0, !PT ;  /* 0x0000000012007209 */ /* 0x000fc80007810000 */
[----:B------:R-:W-:-:S04]  /*7a60*/  FMNMX.FTZ R0, R20, R0, !PT ;  /* 0x0000000014007209 */ /* 0x000fc80007810000 */
[----:B------:R-:W-:-:S04]  /*7a70*/  FMNMX.FTZ R0, R23, R0, !PT ;  /* 0x0000000017007209 */ /* 0x000fc80007810000 */
[----:B------:R-:W-:-:S04]  /*7a80*/  FMNMX.FTZ R0, R151, R0, !PT ;  /* 0x0000000097007209 */ /* 0x000fc80007810000 */
        /* <DEDUP_REMOVED lines=20> */
[----:B------:R-:W1:Y:S01]  /*7bd0*/  SHFL.BFLY PT, R4, R0, 0x2, 0x1f ;  /* 0x0c401f0000047f89 */ /* 0x000e6200000e0000 */
[----:B------:R-:W-:-:S04]  /*7be0*/  FMNMX.FTZ R2, R183, R2, !PT ;  /* 0x00000002b7027209 */ /* 0x000fc80007810000 */
[----:B------:R-:W-:-:S04]  /*7bf0*/  FMNMX.FTZ R2, R252, R2, !PT ;  /* 0x00000002fc027209 */ /* 0x000fc80007810000 */
[----:B------:R-:W-:-:S04]  /*7c00*/  FMNMX.FTZ R2, R187, R2, !PT ;  /* 0x00000002bb027209 */ /* 0x000fc80007810000 */
[----:B------:R-:W-:-:S04]  /*7c10*/  FMNMX.FTZ R2, R29, R2, !PT ;  /* 0x000000021d027209 */ /* 0x000fc80007810000 */
[----:B------:R-:W-:-:S04]  /*7c20*/  FMNMX.FTZ R2, R202, R2, !PT ;  /* 0x00000002ca027209 */ /* 0x000fc80007810000 */
[----:B------:R-:W-:Y:S02]  /*7c30*/  FMNMX.FTZ R2, R186, R2, !PT ;  /* 0x00000002ba027209 */ /* 0x000fe40007810000 */
[----:B-1----:R-:W-:-:S03]  /*7c40*/  FMNMX.FTZ R0, R0, R4, !PT ;  /* 0x0000000400007209 */ /* 0x002fc60007810000 */
[----:B------:R-:W1:Y:S04]  /*7c50*/  SHFL.BFLY PT, R6, R2, 0x2, 0x1f ;  /* 0x0c401f0002067f89 */ /* 0x000e6800000e0000 */
[----:B------:R-:W1:Y:S01]  /*7c60*/  SHFL.BFLY PT, R7, R0, 0x1, 0x1f ;  /* 0x0c201f0000077f89 */ /* 0x000e6200000e0000 */
[----:B------:R-:W-:-:S06]  /*7c70*/  USHF.L.U32 UR4, UR26, 0x1, URZ ;  /* 0x000000011a047899 */ /* 0x000fcc000800063f */
[----:B------:R-:W-:Y:S02]  /*7c80*/  MOV R4, UR4 ;  /* 0x0000000400047c02 */ /* 0x000fe40008000f00 */
[----:B-1----:R-:W-:Y:S02]  /*7c90*/  FMNMX.FTZ R2, R2, R6, !PT ;  /* 0x0000000602027209 */ /* 0x002fe40007810000 */
[----:B------:R-:W-:-:S03]  /*7ca0*/  FMNMX.FTZ R150, R0, R7, !PT ;  /* 0x0000000700967209 */ /* 0x000fc60007810000 */
[----:B------:R-:W1:Y:S01]  /*7cb0*/  SHFL.BFLY PT, R6, R2, 0x1, 0x1f ;  /* 0x0c201f0002067f89 */ /* 0x000e6200000e0000 */
[C---:B------:R-:W-:Y:S01]  /*7cc0*/  FSETP.NEU.FTZ.AND P1, PT, R150.reuse, -INF , PT ;  /* 0xff8000009600780b */ /* 0x040fe20003f3d000 */
[----:B------:R-:W-:-:S05]  /*7cd0*/  FMUL.FTZ R12, R150, c[0x0][0x23c] ;  /* 0x00008f00960c7a20 */ /* 0x000fca0000410000 */
[----:B------:R-:W-:-:S05]  /*7ce0*/  FSEL R12, R12, RZ, P1 ;  /* 0x000000ff0c0c7208 */ /* 0x000fca0000800000 */
[----:B------:R-:W-:-:S04]  /*7cf0*/  FFMA.FTZ R13, R13, c[0x0][0x23c], -R12 ;  /* 0x00008f000d0d7a23 */ /* 0x000fc8000001080c */
[----:B------:R1:W-:Y:S02]  /*7d00*/  MUFU.EX2 R184, R13 ;  /* 0x0000000d00b87308 */ /* 0x0003e40000000800 */
[----:B-1----:R-:W-:-:S04]  /*7d10*/  FMNMX.FTZ R149, R2, R6, !PT ;  /* 0x0000000602957209 */ /* 0x002fc80007810000 */
[C---:B------:R-:W-:Y:S01]  /*7d20*/  FSETP.NEU.FTZ.AND P0, PT, R149.reuse, -INF , PT ;  /* 0xff8000009500780b */ /* 0x040fe20003f1d000 */
[----:B------:R-:W-:Y:S01]  /*7d30*/  FMUL.FTZ R13, R149, c[0x0][0x23c] ;  /* 0x00008f00950d7a20 */ /* 0x000fe20000410000 */
[----:B------:R-:W1:Y:S04]  /*7d40*/  LDC.U8 R10, c[0x0][0x2d8] ;  /* 0x0000b600ff0a7b82 */ /* 0x000e680000000000 */
[----:B------:R-:W-:Y:S01]  /*7d50*/  FSEL R13, R13, RZ, P0 ;  /* 0x000000ff0d0d7208 */ /* 0x000fe20000000000 */
[----:B------:R-:W-:-:S04]  /*7d60*/  FFMA.FTZ R18, R18, c[0x0][0x23c], -R12 ;  /* 0x00008f0012127a23 */ /* 0x000fc8000001080c */
[----:B------:R-:W-:Y:S01]  /*7d70*/  FFMA.FTZ R19, R19, c[0x0][0x23c], -R13 ;  /* 0x00008f0013137a23 */ /* 0x000fe2000001080d */
[----:B------:R-:W-:Y:S01]  /*7d80*/  MUFU.EX2 R32, R18 ;  /* 0x0000001200207308 */ /* 0x000fe20000000800 */
[--C-:B------:R-:W-:Y:S02]  /*7d90*/  FFMA.FTZ R20, R20, c[0x0][0x23c], -R12.reuse ;  /* 0x00008f0014147a23 */ /* 0x100fe4000001080c */
[----:B------:R-:W-:-:S05]  /*7da0*/  FFMA.FTZ R15, R15, c[0x0][0x23c], -R12 ;  /* 0x00008f000f0f7a23 */ /* 0x000fca000001080c */
[----:B------:R1:W-:Y:S01]  /*7db0*/  MUFU.EX2 R185, R19 ;  /* 0x0000001300b97308 */ /* 0x0003e20000000800 */
[----:B------:R-:W-:-:S07]  /*7dc0*/  FFMA.FTZ R14, R14, c[0x0][0x23c], -R13 ;  /* 0x00008f000e0e7a23 */ /* 0x000fce000001080d */
[----:B------:R-:W-:Y:S01]  /*7dd0*/  MUFU.EX2 R169, R20 ;  /* 0x0000001400a97308 */ /* 0x000fe20000000800 */
[----:B-1----:R-:W1:Y:S07]  /*7de0*/  LDSM.16.MT88.4 R16, [R209+0x10000] ;  /* 0x01000000d110783b */ /* 0x002e6e0000004200 */
[----:B------:R-:W-:Y:S01]  /*7df0*/  MUFU.EX2 R11, R15 ;  /* 0x0000000f000b7308 */ /* 0x000fe20000000800 */
[----:B------:R-:W-:-:S07]  /*7e00*/  PRMT R181, R10, 0x7054, R10 ;  /* 0x000070540ab57816 */ /* 0x000fce000000000a */
[----:B------:R-:W-:Y:S01]  /*7e10*/  MUFU.EX2 R168, R14 ;  /* 0x0000000e00a87308 */ /* 0x000fe20000000800 */
[----:B----4-:R-:W-:-:S05]  /*7e20*/  IMAD.WIDE.U32 R30, R8, -0x2daee0ad, RZ ;  /* 0xd2511f53081e7825 */ /* 0x010fca00078e00ff */
[----:B------:R-:W-:Y:S01]  /*7e30*/  LOP3.LUT R4, R31, UR25, R4, 0x96, !PT ;  /* 0x000000191f047c12 */ /* 0x000fe2000f8e9604 */
[----:B-----5:R-:W-:-:S04]  /*7e40*/  IMAD R30, R5, -0x326172a9, RZ ;  /* 0xcd9e8d57051e7824 */ /* 0x020fc800078e02ff */
[----:B------:R-:W-:-:S05]  /*7e50*/  IMAD.WIDE.U32 R4, R4, -0x326172a9, RZ ;  /* 0xcd9e8d5704047825 */ /* 0x000fca00078e00ff */
[----:B------:R-:W-:Y:S02]  /*7e60*/  LOP3.LUT R5, R5, UR15, R30, 0x96, !PT ;  /* 0x0000000f05057c12 */ /* 0x000fe4000f8e961e */
[----:B--2---:R-:W-:-:S03]  /*7e70*/  LOP3.LUT R0, R171, UR13, R4, 0x96, !PT ;  /* 0x0000000dab007c12 */ /* 0x004fc6000f8e9604 */
[----:B------:R-:W-:-:S04]  /*7e80*/  IMAD.WIDE.U32 R4, R5, -0x2daee0ad, RZ ;  /* 0xd2511f5305047825 */ /* 0x000fc800078e00ff */
[----:B------:R-:W-:Y:S01]  /*7e90*/  IMAD.WIDE.U32 R8, R0, -0x2daee0ad, RZ ;  /* 0xd2511f5300087825 */ /* 0x000fe200078e00ff */
[----:B---3--:R-:W-:-:S04]  /*7ea0*/  LOP3.LUT R5, R5, UR12, R34, 0x96, !PT ;  /* 0x0000000c05057c12 */ /* 0x008fc8000f8e9622 */
[----:B------:R-:W-:Y:S01]  /*7eb0*/  LOP3.LUT R0, R9, UR10, R4, 0x96, !PT ;  /* 0x0000000a09007c12 */ /* 0x000fe2000f8e9604 */
[----:B------:R-:W-:-:S04]  /*7ec0*/  IMAD.WIDE.U32 R4, R5, -0x326172a9, RZ ;  /* 0xcd9e8d5705047825 */ /* 0x000fc800078e00ff */
[----:B------:R-:W-:Y:S01]  /*7ed0*/  IMAD.WIDE.U32 R26, R0, -0x326172a9, RZ ;  /* 0xcd9e8d57001a7825 */ /* 0x000fe200078e00ff */
[----:B------:R-:W-:-:S04]  /*7ee0*/  LOP3.LUT R5, R5, UR11, R170, 0x96, !PT ;  /* 0x0000000b05057c12 */ /* 0x000fc8000f8e96aa */
[----:B------:R-:W-:Y:S01]  /*7ef0*/  LOP3.LUT R0, R27, UR9, R4, 0x96, !PT ;  /* 0x000000091b007c12 */ /* 0x000fe2000f8e9604 */
[----:B------:R-:W-:-:S04]  /*7f00*/  IMAD.WIDE.U32 R4, R5, -0x2daee0ad, RZ ;  /* 0xd2511f5305047825 */ /* 0x000fc800078e00ff */
[----:B------:R-:W-:Y:S01]  /*7f10*/  IMAD.WIDE.U32 R178, R0, -0x2daee0ad, RZ ;  /* 0xd2511f5300b27825 */ /* 0x000fe200078e00ff */
[----:B------:R-:W-:-:S04]  /*7f20*/  LOP3.LUT R0, R5, UR8, R8, 0x96, !PT ;  /* 0x0000000805007c12 */ /* 0x000fc8000f8e9608 */
[----:B------:R-:W-:-:S05]  /*7f30*/  LOP3.LUT R4, R179, UR6, R4, 0x96, !PT ;  /* 0x00000006b3047c12 */ /* 0x000fca000f8e9604 */
[----:B------:R-:W-:-:S05]  /*7f40*/  IMAD.WIDE.U32 R4, R4, -0x326172a9, RZ ;  /* 0xcd9e8d5704047825 */ /* 0x000fca00078e00ff */
[--C-:B------:R-:W-:Y:S02]  /*7f50*/  SHF.R.U32.HI R8, RZ, 0x10, R4.reuse ;  /* 0x00000010ff087819 */ /* 0x100fe40000011604 */
[C---:B------:R-:W-:Y:S02]  /*7f60*/  LOP3.LUT R9, R4.reuse, 0xffff, RZ, 0xc0, !PT ;  /* 0x0000ffff04097812 */ /* 0x040fe400078ec0ff */
[----:B------:R-:W-:Y:S02]  /*7f70*/  LOP3.LUT R2, R4, 0xff, RZ, 0xc0, !PT ;  /* 0x000000ff04027812 */ /* 0x000fe400078ec0ff */
[----:B------:R-:W-:Y:S01]  /*7f80*/  SHF.R.U32.HI R7, RZ, 0x18, R4 ;  /* 0x00000018ff077819 */ /* 0x000fe20000011604 */
[----:B------:R-:W-:Y:S01]  /*7f90*/  FFMA.FTZ R4, R21, c[0x0][0x23c], -R13 ;  /* 0x00008f0015047a23 */ /* 0x000fe2000001080d */
[----:B------:R-:W-:Y:S01]  /*7fa0*/  LOP3.LUT R8, R8, 0xff, RZ, 0xc0, !PT ;  /* 0x000000ff08087812 */ /* 0x000fe200078ec0ff */
[----:B------:R-:W-:Y:S01]  /*7fb0*/  IMAD.WIDE.U32 R24, R0, -0x326172a9, RZ ;  /* 0xcd9e8d5700187825 */ /* 0x000fe200078e00ff */
[----:B------:R-:W-:Y:S01]  /*7fc0*/  SHF.R.U32.HI R9, RZ, 0x8, R9 ;  /* 0x00000008ff097819 */ /* 0x000fe20000011609 */
[----:B------:R2:W-:Y:S01]  /*7fd0*/  MUFU.EX2 R33, R4 ;  /* 0x0000000400217308 */ /* 0x0005e20000000800 */
[----:B------:R-:W-:-:S02]  /*7fe0*/  PRMT R8, R8, 0x5410, R7 ;  /* 0x0000541008087816 */ /* 0x000fc40000000007 */
[----:B------:R-:W-:Y:S02]  /*7ff0*/  FSEL R7, R149, RZ, P0 ;  /* 0x000000ff95077208 */ /* 0x000fe40000000000 */
[----:B------:R-:W-:Y:S02]  /*8000*/  LOP3.LUT R0, R5, UR16, R24, 0x96, !PT ;  /* 0x0000001005007c12 */ /* 0x000fe4000f8e9618 */
[----:B------:R-:W-:Y:S01]  /*8010*/  FSEL R5, R150, RZ, P1 ;  /* 0x000000ff96057208 */ /* 0x000fe20000800000 */
[----:B------:R-:W-:Y:S01]  /*8020*/  FADD.FTZ R3, R3, -R7 ;  /* 0x8000000703037221 */ /* 0x000fe20000010000 */
[----:B------:R-:W-:Y:S02]  /*8030*/  PRMT R9, R2, 0x5410, R9 ;  /* 0x0000541002097816 */ /* 0x000fe40000000009 */
[----:B------:R-:W-:Y:S01]  /*8040*/  LOP3.LUT R2, R0, 0xffff, RZ, 0xc0, !PT ;  /* 0x0000ffff00027812 */ /* 0x000fe200078ec0ff */
[----:B--2---:R-:W-:-:S04]  /*8050*/  FFMA.FTZ R4, R22, c[0x0][0x23c], -R13 ;  /* 0x00008f0016047a23 */ /* 0x004fc8000001080d */
[----:B------:R2:W3:Y:S01]  /*8060*/  MUFU.EX2 R180, R4 ;  /* 0x0000000400b47308 */ /* 0x0004e20000000800 */
[----:B------:R-:W-:Y:S01]  /*8070*/  FADD.FTZ R5, R148, -R5 ;  /* 0x8000000594057221 */ /* 0x000fe20000010000 */
[----:B------:R-:W-:Y:S01]  /*8080*/  LOP3.LUT R6, R0, 0xff, RZ, 0xc0, !PT ;  /* 0x000000ff00067812 */ /* 0x000fe200078ec0ff */
[----:B------:R-:W-:Y:S01]  /*8090*/  FMUL.FTZ R15, R3, c[0x0][0x23c] ;  /* 0x00008f00030f7a20 */ /* 0x000fe20000410000 */
[----:B------:R-:W-:Y:S01]  /*80a0*/  SHF.R.U32.HI R2, RZ, 0x8, R2 ;  /* 0x00000008ff027819 */ /* 0x000fe20000011602 */
[----:B------:R-:W-:-:S03]  /*80b0*/  FMUL.FTZ R5, R5, c[0x0][0x23c] ;  /* 0x00008f0005057a20 */ /* 0x000fc60000410000 */
[----:B------:R-:W-:Y:S01]  /*80c0*/  PRMT R6, R6, 0x5410, R2 ;  /* 0x0000541006067816 */ /* 0x000fe20000000002 */
[----:B------:R4:W5:Y:S01]  /*80d0*/  MUFU.EX2 R28, R5 ;  /* 0x00000005001c7308 */ /* 0x0009620000000800 */
[--C-:B------:R-:W-:Y:S02]  /*80e0*/  SHF.R.U32.HI R2, RZ, 0x18, R0.reuse ;  /* 0x00000018ff027819 */ /* 0x100fe40000011600 */
[----:B--2---:R-:W-:-:S05]  /*80f0*/  SHF.R.U32.HI R4, RZ, 0x10, R0 ;  /* 0x00000010ff047819 */ /* 0x004fca0000011600 */
[----:B------:R-:W2:Y:S01]  /*8100*/  MUFU.EX2 R15, R15 ;  /* 0x0000000f000f7308 */ /* 0x000ea20000000800 */
[----:B------:R-:W-:Y:S01]  /*8110*/  LOP3.LUT R0, R4, 0xff, RZ, 0xc0, !PT ;  /* 0x000000ff04007812 */ /* 0x000fe200078ec0ff */
[--C-:B------:R-:W-:Y:S01]  /*8120*/  HSET2.LE.AND R3, R8, R181.reuse, PT ;  /* 0x000000b508037233 */ /* 0x100fe20003803000 */
[----:B---3--:R-:W-:Y:S02]  /*8130*/  F2FP.PACK_AB R4, R180, R33 ;  /* 0x00000021b404723e */ /* 0x008fe400000000ff */
[----:B----4-:R-:W-:Y:S01]  /*8140*/  PRMT R5, R0, 0x5410, R2 ;  /* 0x0000541000057816 */ /* 0x010fe20000000002 */
[--C-:B------:R-:W-:Y:S01]  /*8150*/  HSET2.LE.AND R0, R9, R181.reuse, PT ;  /* 0x000000b509007233 */ /* 0x100fe20003803000 */
[----:B------:R-:W-:Y:S01]  /*8160*/  F2FP.PACK_AB R2, R169, R32 ;  /* 0x00000020a902723e */ /* 0x000fe200000000ff */
[----:B------:R-:W-:Y:S01]  /*8170*/  IMAD.MOV.U32 R148, RZ, RZ, R11 ;  /* 0x000000ffff947224 */ /* 0x000fe200078e000b */
[----:B------:R-:W-:Y:S01]  /*8180*/  LOP3.LUT R11, R3, R4, RZ, 0xc0, !PT ;  /* 0x00000004030b7212 */ /* 0x000fe200078ec0ff */
[--C-:B------:R-:W-:Y:S01]  /*8190*/  HSET2.LE.AND R3, R5, R181.reuse, PT ;  /* 0x000000b505037233 */ /* 0x100fe20003803000 */
[----:B------:R-:W-:Y:S01]  /*81a0*/  LOP3.LUT R10, R0, R2, RZ, 0xc0, !PT ;  /* 0x00000002000a7212 */ /* 0x000fe200078ec0ff */
[----:B------:R-:W-:Y:S01]  /*81b0*/  HSET2.LE.AND R0, R6, R181, PT ;  /* 0x000000b506007233 */ /* 0x000fe20003803000 */
[----:B------:R-:W-:-:S02]  /*81c0*/  F2FP.PACK_AB R4, R185, R168 ;  /* 0x000000a8b904723e */ /* 0x000fc400000000ff */
[----:B------:R-:W-:Y:S01]  /*81d0*/  F2FP.PACK_AB R2, R148, R184 ;  /* 0x000000b89402723e */ /* 0x000fe200000000ff */
[----:B-----5:R-:W-:Y:S01]  /*81e0*/  FMUL.FTZ R152, R152, R28 ;  /* 0x0000001c98987220 */ /* 0x020fe20000410000 */
[----:B------:R-:W-:Y:S01]  /*81f0*/  LOP3.LUT R9, R3, R4, RZ, 0xc0, !PT ;  /* 0x0000000403097212 */ /* 0x000fe200078ec0ff */
[----:B------:R-:W-:Y:S01]  /*8200*/  FMUL.FTZ R153, R153, R28 ;  /* 0x0000001c99997220 */ /* 0x000fe20000410000 */
[----:B------:R-:W-:Y:S01]  /*8210*/  LOP3.LUT R8, R0, R2, RZ, 0xc0, !PT ;  /* 0x0000000200087212 */ /* 0x000fe200078ec0ff */
[-C--:B--2---:R-:W-:Y:S01]  /*8220*/  FMUL.FTZ R154, R154, R15.reuse ;  /* 0x0000000f9a9a7220 */ /* 0x084fe20000410000 */
[----:B------:R-:W2:Y:S01]  /*8230*/  LDSM.16.MT88.4 R4, [R210+0x10000] ;  /* 0x01000000d204783b */ /* 0x000ea20000004200 */
[----:B------:R-:W-:Y:S02]  /*8240*/  FMUL.FTZ R155, R155, R15 ;  /* 0x0000000f9b9b7220 */ /* 0x000fe40000410000 */
[-C--:B------:R-:W-:Y:S02]  /*8250*/  FMUL.FTZ R156, R156, R28.reuse ;  /* 0x0000001c9c9c7220 */ /* 0x080fe40000410000 */
[----:B------:R-:W-:-:S02]  /*8260*/  FMUL.FTZ R157, R157, R28 ;  /* 0x0000001c9d9d7220 */ /* 0x000fc40000410000 */
[-C--:B------:R-:W-:Y:S02]  /*8270*/  FMUL.FTZ R158, R158, R15.reuse ;  /* 0x0000000f9e9e7220 */ /* 0x080fe40000410000 */
[----:B------:R-:W-:Y:S01]  /*8280*/  FMUL.FTZ R159, R159, R15 ;  /* 0x0000000f9f9f7220 */ /* 0x000fe20000410000 */
[C---:B-1----:R-:W-:Y:S08]  /*8290*/  HMMA.16816.F32 R152, R8.reuse, R16, R152 ;  /* 0x000000100898723c */ /* 0x042ff00000001898 */
[----:B------:R-:W-:Y:S01]  /*82a0*/  HMMA.16816.F32 R188, R8, R18, R156 ;  /* 0x0000001208bc723c */ /* 0x000fe2000000189c */
[----:B------:R-:W1:Y:S01]  /*82b0*/  LDSM.16.MT88.4 R16, [R212+0x10000] ;  /* 0x01000000d410783b */ /* 0x000e620000004200 */
[----:B------:R-:W-:-:S02]  /*82c0*/  FMUL.FTZ R36, R36, R28 ;  /* 0x0000001c24247220 */ /* 0x000fc40000410000 */
[-C--:B------:R-:W-:Y:S02]  /*82d0*/  FMUL.FTZ R37, R37, R28.reuse ;  /* 0x0000001c25257220 */ /* 0x080fe40000410000 */
[-C--:B------:R-:W-:Y:S02]  /*82e0*/  FMUL.FTZ R38, R38, R15.reuse ;  /* 0x0000000f26267220 */ /* 0x080fe40000410000 */
[-C--:B------:R-:W-:Y:S02]  /*82f0*/  FMUL.FTZ R39, R39, R15.reuse ;  /* 0x0000000f27277220 */ /* 0x080fe40000410000 */
[-C--:B------:R-:W-:Y:S02]  /*8300*/  FMUL.FTZ R40, R40, R28.reuse ;  /* 0x0000001c28287220 */ /* 0x080fe40000410000 */
[----:B------:R-:W-:Y:S02]  /*8310*/  FMUL.FTZ R41, R41, R28 ;  /* 0x0000001c29297220 */ /* 0x000fe40000410000 */
[----:B------:R-:W-:-:S02]  /*8320*/  FMUL.FTZ R42, R42, R15 ;  /* 0x0000000f2a2a7220 */ /* 0x000fc40000410000 */
[-C--:B------:R-:W-:Y:S02]  /*8330*/  FMUL.FTZ R43, R43, R15.reuse ;  /* 0x0000000f2b2b7220 */ /* 0x080fe40000410000 */
[-C--:B------:R-:W-:Y:S02]  /*8340*/  FMUL.FTZ R44, R44, R28.reuse ;  /* 0x0000001c2c2c7220 */ /* 0x080fe40000410000 */
[----:B------:R-:W-:Y:S02]  /*8350*/  FMUL.FTZ R45, R45, R28 ;  /* 0x0000001c2d2d7220 */ /* 0x000fe40000410000 */
[----:B------:R-:W-:Y:S01]  /*8360*/  FMUL.FTZ R46, R46, R15 ;  /* 0x0000000f2e2e7220 */ /* 0x000fe20000410000 */
[----:B--2---:R-:W-:Y:S01]  /*8370*/  HMMA.16816.F32 R248, R8, R6, R40 ;  /* 0x0000000608f8723c */ /* 0x004fe20000001828 */
[----:B------:R-:W-:Y:S01]  /*8380*/  MOV R0, R188 ;  /* 0x000000bc00007202 */ /* 0x000fe20000000f00 */
[----:B------:R-:W-:Y:S01]  /*8390*/  IMAD.MOV.U32 R22, RZ, RZ, R189 ;  /* 0x000000ffff167224 */ /* 0x000fe200078e00bd */
[----:B------:R-:W-:-:S02]  /*83a0*/  MOV R21, R190 ;  /* 0x000000be00157202 */ /* 0x000fc40000000f00 */
[----:B------:R-:W-:Y:S01]  /*83b0*/  MOV R20, R191 ;  /* 0x000000bf00147202 */ /* 0x000fe20000000f00 */
[-C--:B------:R-:W-:Y:S02]  /*83c0*/  FMUL.FTZ R47, R47, R15.reuse ;  /* 0x0000000f2f2f7220 */ /* 0x080fe40000410000 */
[C---:B------:R-:W-:Y:S01]  /*83d0*/  HMMA.16816.F32 R188, R8.reuse, R4, R36 ;  /* 0x0000000408bc723c */ /* 0x040fe20000001824 */
[----:B------:R-:W2:Y:S01]  /*83e0*/  LDSM.16.MT88.4 R4, [R211+0x10000] ;  /* 0x01000000d304783b */ /* 0x000ea20000004200 */
[-C--:B------:R-:W-:Y:S02]  /*83f0*/  FMUL.FTZ R48, R48, R28.reuse ;  /* 0x0000001c30307220 */ /* 0x080fe40000410000 */
[-C--:B------:R-:W-:Y:S02]  /*8400*/  FMUL.FTZ R49, R49, R28.reuse ;  /* 0x0000001c31317220 */ /* 0x080fe40000410000 */
        /* <DEDUP_REMOVED lines=12> */
[----:B------:R-:W-:Y:S01]  /*84d0*/  FMUL.FTZ R59, R59, R15 ;  /* 0x0000000f3b3b7220 */ /* 0x000fe20000410000 */
[----:B------:R-:W-:Y:S01]  /*84e0*/  MOV R14, R203 ;  /* 0x000000cb000e7202 */ /* 0x000fe20000000f00 */
[----:B------:R-:W-:Y:S01]  /*84f0*/  IMAD.MOV.U32 R37, RZ, RZ, R202 ;  /* 0x000000ffff257224 */ /* 0x000fe200078e00ca */
[----:B------:R-:W-:Y:S01]  /*8500*/  MOV R159, R201 ;  /* 0x000000c9009f7202 */ /* 0x000fe20000000f00 */
[----:B------:R-:W-:Y:S02]  /*8510*/  IMAD.MOV.U32 R158, RZ, RZ, R200 ;  /* 0x000000ffff9e7224 */ /* 0x000fe400078e00c8 */
[-C--:B------:R-:W-:Y:S01]  /*8520*/  FMUL.FTZ R60, R60, R28.reuse ;  /* 0x0000001c3c3c7220 */ /* 0x080fe20000410000 */
[----:B--2---:R-:W-:Y:S01]  /*8530*/  HMMA.16816.F32 R200, R8, R4, R52 ;  /* 0x0000000408c8723c */ /* 0x004fe20000001834 */
[----:B------:R-:W-:Y:S02]  /*8540*/  FMUL.FTZ R61, R61, R28 ;  /* 0x0000001c3d3d7220 */ /* 0x000fe40000410000 */
[----:B------:R-:W-:-:S02]  /*8550*/  FMUL.FTZ R62, R62, R15 ;  /* 0x0000000f3e3e7220 */ /* 0x000fc40000410000 */
[-C--:B------:R-:W-:Y:S02]  /*8560*/  FMUL.FTZ R63, R63, R15.reuse ;  /* 0x0000000f3f3f7220 */ /* 0x080fe40000410000 */
[-C--:B------:R-:W-:Y:S01]  /*8570*/  FMUL.FTZ R64, R64, R28.reuse ;  /* 0x0000001c40407220 */ /* 0x080fe20000410000 */
[C---:B------:R-:W-:Y:S01]  /*8580*/  HMMA.16816.F32 R196, R8.reuse, R6, R56 ;  /* 0x0000000608c4723c */ /* 0x040fe20000001838 */
[----:B------:R-:W2:Y:S01]  /*8590*/  LDSM.16.MT88.4 R4, [R210+0x12000] ;  /* 0x01200000d204783b */ /* 0x000ea20000004200 */
[----:B------:R-:W-:Y:S02]  /*85a0*/  FMUL.FTZ R65, R65, R28 ;  /* 0x0000001c41417220 */ /* 0x000fe40000410000 */
[-C--:B------:R-:W-:Y:S02]  /*85b0*/  FMUL.FTZ R66, R66, R15.reuse ;  /* 0x0000000f42427220 */ /* 0x080fe40000410000 */
[----:B------:R-:W-:Y:S01]  /*85c0*/  FMUL.FTZ R67, R67, R15 ;  /* 0x0000000f43437220 */ /* 0x000fe20000410000 */
[----:B------:R-:W-:Y:S01]  /*85d0*/  MOV R156, R191 ;  /* 0x000000bf009c7202 */ /* 0x000fe20000000f00 */
[----:B------:R-:W-:Y:S01]  /*85e0*/  IMAD.MOV.U32 R157, RZ, RZ, R190 ;  /* 0x000000ffff9d7224 */ /* 0x000fe200078e00be */
[----:B------:R-:W-:Y:S01]  /*85f0*/  MOV R3, R188 ;  /* 0x000000bc00037202 */ /* 0x000fe20000000f00 */
[----:B------:R-:W-:Y:S01]  /*8600*/  IMAD.MOV.U32 R2, RZ, RZ, R189 ;  /* 0x000000ffff027224 */ /* 0x000fe200078e00bd */
        /* <DEDUP_REMOVED lines=11> */
[----:B------:R-:W-:Y:S02]  /*86c0*/  MOV R38, R34 ;  /* 0x0000002200267202 */ /* 0x000fe40000000f00 */
[----:B------:R-:W-:Y:S02]  /*86d0*/  MOV R39, R35 ;  /* 0x0000002300277202 */ /* 0x000fe40000000f00 */
[----:B------:R-:W-:Y:S02]  /*86e0*/  MOV R36, R33 ;  /* 0x0000002100247202 */ /* 0x000fe40000000f00 */
[----:B------:R-:W-:Y:S01]  /*86f0*/  MOV R43, R32 ;  /* 0x00000020002b7202 */ /* 0x000fe20000000f00 */
[----:B--2---:R-:W-:Y:S01]  /*8700*/  HMMA.16816.F32 R56, R8, R6, R72 ;  /* 0x000000060838723c */ /* 0x004fe20000001848 */
[-C--:B------:R-:W-:Y:S02]  /*8710*/  FMUL.FTZ R76, R76, R28.reuse ;  /* 0x0000001c4c4c7220 */ /* 0x080fe40000410000 */
[----:B------:R-:W-:-:S02]  /*8720*/  FMUL.FTZ R77, R77, R28 ;  /* 0x0000001c4d4d7220 */ /* 0x000fc40000410000 */
[-C--:B------:R-:W-:Y:S02]  /*8730*/  FMUL.FTZ R78, R78, R15.reuse ;  /* 0x0000000f4e4e7220 */ /* 0x080fe40000410000 */
[-C--:B------:R-:W-:Y:S01]  /*8740*/  FMUL.FTZ R79, R79, R15.reuse ;  /* 0x0000000f4f4f7220 */ /* 0x080fe20000410000 */
[C---:B------:R-:W-:Y:S01]  /*8750*/  HMMA.16816.F32 R32, R8.reuse, R4, R68 ;  /* 0x000000040820723c */ /* 0x040fe20000001844 */
[----:B------:R-:W2:Y:S01]  /*8760*/  LDSM.16.MT88.4 R4, [R211+0x12000] ;  /* 0x01200000d304783b */ /* 0x000ea20000004200 */
[-C--:B------:R-:W-:Y:S02]  /*8770*/  FMUL.FTZ R80, R80, R28.reuse ;  /* 0x0000001c50507220 */ /* 0x080fe40000410000 */
[----:B------:R-:W-:Y:S02]  /*8780*/  FMUL.FTZ R81, R81, R28 ;  /* 0x0000001c51517220 */ /* 0x000fe40000410000 */
[-C--:B------:R-:W-:Y:S02]  /*8790*/  FMUL.FTZ R82, R82, R15.reuse ;  /* 0x0000000f52527220 */ /* 0x080fe40000410000 */
[----:B------:R-:W-:Y:S01]  /*87a0*/  FMUL.FTZ R83, R83, R15 ;  /* 0x0000000f53537220 */ /* 0x000fe20000410000 */
[----:B-1----:R-:W-:Y:S01]  /*87b0*/  HMMA.16816.F32 R72, R8, R16, R76 ;  /* 0x000000100848723c */ /* 0x002fe2000000184c */
[----:B------:R-:W-:Y:S01]  /*87c0*/  MOV R61, R186 ;  /* 0x000000ba003d7202 */ /* 0x000fe20000000f00 */
[----:B------:R-:W-:Y:S01]  /*87d0*/  IMAD.MOV.U32 R62, RZ, RZ, R185 ;  /* 0x000000ffff3e7224 */ /* 0x000fe200078e00b9 */
[----:B------:R-:W-:-:S04]  /*87e0*/  MOV R63, R187 ;  /* 0x000000bb003f7202 */ /* 0x000fc80000000f00 */
[----:B------:R-:W-:Y:S02]  /*87f0*/  MOV R79, R184 ;  /* 0x000000b8004f7202 */ /* 0x000fe40000000f00 */
[----:B------:R-:W-:Y:S01]  /*8800*/  HMMA.16816.F32 R184, R8, R18, R80 ;  /* 0x0000001208b8723c */ /* 0x000fe20000001850 */
[----:B------:R-:W1:Y:S01]  /*8810*/  LDSM.16.MT88.4 R16, [R209+0x14000] ;  /* 0x01400000d110783b */ /* 0x000e620000004200 */
[-C--:B------:R-:W-:Y:S02]  /*8820*/  FMUL.FTZ R84, R84, R28.reuse ;  /* 0x0000001c54547220 */ /* 0x080fe40000410000 */
[----:B------:R-:W-:Y:S02]  /*8830*/  FMUL.FTZ R85, R85, R28 ;  /* 0x0000001c55557220 */ /* 0x000fe40000410000 */
[-C--:B------:R-:W-:Y:S02]  /*8840*/  FMUL.FTZ R86, R86, R15.reuse ;  /* 0x0000000f56567220 */ /* 0x080fe40000410000 */
[----:B------:R-:W-:-:S02]  /*8850*/  FMUL.FTZ R87, R87, R15 ;  /* 0x0000000f57577220 */ /* 0x000fc40000410000 */
[-C--:B------:R-:W-:Y:S02]  /*8860*/  FMUL.FTZ R88, R88, R28.reuse ;  /* 0x0000001c58587220 */ /* 0x080fe40000410000 */
[----:B------:R-:W-:Y:S02]  /*8870*/  FMUL.FTZ R89, R89, R28 ;  /* 0x0000001c59597220 */ /* 0x000fe40000410000 */
[-C--:B------:R-:W-:Y:S02]  /*8880*/  FMUL.FTZ R90, R90, R15.reuse ;  /* 0x0000000f5a5a7220 */ /* 0x080fe40000410000 */
[----:B------:R-:W-:Y:S01]  /*8890*/  FMUL.FTZ R91, R91, R15 ;  /* 0x0000000f5b5b7220 */ /* 0x000fe20000410000 */
[----:B------:R-:W-:Y:S01]  /*88a0*/  MOV R78, R183 ;  /* 0x000000b7004e7202 */ /* 0x000fe20000000f00 */
[----:B------:R-:W-:Y:S01]  /*88b0*/  IMAD.MOV.U32 R76, RZ, RZ, R181 ;  /* 0x000000ffff4c7224 */ /* 0x000fe200078e00b5 */
[----:B------:R-:W-:Y:S01]  /*88c0*/  MOV R68, R182 ;  /* 0x000000b600447202 */ /* 0x000fe20000000f00 */
[----:B------:R-:W-:Y:S01]  /*88d0*/  IMAD.MOV.U32 R69, RZ, RZ, R180 ;  /* 0x000000ffff457224 */ /* 0x000fe200078e00b4 */
[----:B------:R-:W-:Y:S01]  /*88e0*/  MOV R70, R169 ;  /* 0x000000a900467202 */ /* 0x000fe20000000f00 */
[----:B------:R-:W-:Y:S01]  /*88f0*/  IMAD.MOV.U32 R44, RZ, RZ, R170 ;  /* 0x000000ffff2c7224 */ /* 0x000fe200078e00aa */
[----:B------:R-:W-:Y:S01]  /*8900*/  MOV R45, R171 ;  /* 0x000000ab002d7202 */ /* 0x000fe20000000f00 */
[----:B--2---:R-:W-:Y:S01]  /*8910*/  HMMA.16816.F32 R180, R8, R4, R84 ;  /* 0x0000000408b4723c */ /* 0x004fe20000001854 */
[----:B------:R-:W-:Y:S01]  /*8920*/  MOV R46, R168 ;  /* 0x000000a8002e7202 */ /* 0x000fe20000000f00 */
[----:B------:R-:W-:-:S02]  /*8930*/  FMUL.FTZ R92, R92, R28 ;  /* 0x0000001c5c5c7220 */ /* 0x000fc40000410000 */
[----:B------:R-:W-:-:S04]  /*8940*/  FMUL.FTZ R93, R93, R28 ;  /* 0x0000001c5d5d7220 */ /* 0x000fc80000410000 */
[----:B------:R-:W-:Y:S01]  /*8950*/  HMMA.16816.F32 R168, R8, R6, R88 ;  /* 0x0000000608a8723c */ /* 0x000fe20000001858 */
[----:B------:R-:W2:Y:S01]  /*8960*/  LDSM.16.MT88.4 R4, [R210+0x14000] ;  /* 0x01400000d204783b */ /* 0x000ea20000004200 */
        /* <DEDUP_REMOVED lines=20> */
[-C--:B------:R-:W-:Y:S01]  /*8ab0*/  FMUL.FTZ R107, R107, R15.reuse ;  /* 0x0000000f6b6b7220 */ /* 0x080fe20000410000 */
[----:B--2---:R-:W-:Y:S01]  /*8ac0*/  HMMA.16816.F32 R80, R8, R4, R100 ;  /* 0x000000040850723c */ /* 0x004fe20000001864 */
[-C--:B------:R-:W-:Y:S02]  /*8ad0*/  FMUL.FTZ R108, R108, R28.reuse ;  /* 0x0000001c6c6c7220 */ /* 0x080fe40000410000 */
[----:B------:R-:W-:Y:S02]  /*8ae0*/  FMUL.FTZ R109, R109, R28 ;  /* 0x0000001c6d6d7220 */ /* 0x000fe40000410000 */
[----:B------:R-:W-:-:S03]  /*8af0*/  FMUL.FTZ R110, R110, R15 ;  /* 0x0000000f6e6e7220 */ /* 0x000fc60000410000 */
[C---:B------:R-:W-:Y:S01]  /*8b00*/  HMMA.16816.F32 R64, R8.reuse, R6, R104 ;  /* 0x000000060840723c */ /* 0x040fe20000001868 */
[----:B------:R-:W2:Y:S01]  /*8b10*/  LDSM.16.MT88.4 R4, [R211+0x14000] ;  /* 0x01400000d304783b */ /* 0x000ea20000004200 */
[-C--:B------:R-:W-:Y:S02]  /*8b20*/  FMUL.FTZ R111, R111, R15.reuse ;  /* 0x0000000f6f6f7220 */ /* 0x080fe40000410000 */
        /* <DEDUP_REMOVED lines=23> */
[----:B------:R-:W-:Y:S02]  /*8ca0*/  FMUL.FTZ R129, R129, R28 ;  /* 0x0000001c81817220 */ /* 0x000fe40000410000 */
[-C--:B------:R-:W-:Y:S02]  /*8cb0*/  FMUL.FTZ R130, R130, R15.reuse ;  /* 0x0000000f82827220 */ /* 0x080fe40000410000 */
[----:B------:R-:W-:Y:S01]  /*8cc0*/  FMUL.FTZ R131, R131, R15 ;  /* 0x0000000f83837220 */ /* 0x000fe20000410000 */
[C---:B-1----:R-:W-:Y:S08]  /*8cd0*/  HMMA.16816.F32 R124, R8.reuse, R16, R124 ;  /* 0x00000010087c723c */ /* 0x042ff0000000187c */
[----:B------:R-:W-:Y:S01]  /*8ce0*/  HMMA.16816.F32 R128, R8, R18, R128 ;  /* 0x000000120880723c */ /* 0x000fe20000001880 */
[----:B------:R-:W1:Y:S01]  /*8cf0*/  LDSM.16.MT88.4 R16, [R212+0x16000] ;  /* 0x01600000d410783b */ /* 0x000e620000004200 */
[----:B------:R-:W-:Y:S01]  /*8d00*/  MOV R53, R2 ;  /* 0x0000000200357202 */ /* 0x000fe20000000f00 */
[----:B------:R-:W-:Y:S01]  /*8d10*/  IMAD.MOV.U32 R47, RZ, RZ, R0 ;  /* 0x000000ffff2f7224 */ /* 0x000fe200078e0000 */
[----:B------:R-:W-:Y:S01]  /*8d20*/  LOP3.LUT R2, R25, UR7, R26, 0x96, !PT ;  /* 0x0000000719027c12 */ /* 0x000fe2000f8e961a */
[----:B------:R-:W-:-:S02]  /*8d30*/  FFMA.FTZ R0, R23, c[0x0][0x23c], -R12 ;  /* 0x00008f0017007a23 */ /* 0x000fc4000001080c */
[-C--:B------:R-:W-:Y:S02]  /*8d40*/  FMUL.FTZ R132, R132, R28.reuse ;  /* 0x0000001c84847220 */ /* 0x080fe40000410000 */
[----:B------:R-:W-:Y:S02]  /*8d50*/  FMUL.FTZ R133, R133, R28 ;  /* 0x0000001c85857220 */ /* 0x000fe40000410000 */
[-C--:B------:R-:W-:Y:S02]  /*8d60*/  FMUL.FTZ R134, R134, R15.reuse ;  /* 0x0000000f86867220 */ /* 0x080fe40000410000 */
[----:B------:R-:W-:Y:S01]  /*8d70*/  FMUL.FTZ R135, R135, R15 ;  /* 0x0000000f87877220 */ /* 0x000fe20000410000 */
[----:B------:R-:W-:Y:S01]  /*8d80*/  MOV R52, R3 ;  /* 0x0000000300347202 */ /* 0x000fe20000000f00 */
[----:B------:R3:W4:Y:S01]  /*8d90*/  MUFU.EX2 R87, R0 ;  /* 0x0000000000577308 */ /* 0x0007220000000800 */
[----:B------:R-:W-:Y:S01]  /*8da0*/  IMAD.WIDE.U32 R2, R2, -0x2daee0ad, RZ ;  /* 0xd2511f5302027825 */ /* 0x000fe200078e00ff */
[----:B------:R-:W5:Y:S01]  /*8db0*/  LDSM.16.MT88.4 R24, [R211+0x16000] ;  /* 0x01600000d318783b */ /* 0x000f620000004200 */
[----:B------:R-:W-:-:S02]  /*8dc0*/  MOV R71, R43 ;  /* 0x0000002b00477202 */ /* 0x000fc40000000f00 */
[----:B------:R-:W-:Y:S01]  /*8dd0*/  IMAD.MOV.U32 R86, RZ, RZ, R77 ;  /* 0x000000ffff567224 */ /* 0x000fe200078e004d */
[----:B--2---:R-:W-:Y:S01]  /*8de0*/  HMMA.16816.F32 R132, R8, R4, R132 ;  /* 0x000000040884723c */ /* 0x004fe20000001884 */
[-C--:B------:R-:W-:Y:S02]  /*8df0*/  FMUL.FTZ R160, R160, R28.reuse ;  /* 0x0000001ca0a07220 */ /* 0x080fe40000410000 */
[----:B------:R-:W-:Y:S02]  /*8e00*/  FMUL.FTZ R161, R161, R28 ;  /* 0x0000001ca1a17220 */ /* 0x000fe40000410000 */
[----:B---3--:R-:W-:Y:S02]  /*8e10*/  FFMA.FTZ R0, R151, c[0x0][0x23c], -R12 ;  /* 0x00008f0097007a23 */ /* 0x008fe4000001080c */
[----:B------:R-:W-:Y:S02]  /*8e20*/  LOP3.LUT R4, R2, 0xffff, RZ, 0xc0, !PT ;  /* 0x0000ffff02047812 */ /* 0x000fe400078ec0ff */
[----:B------:R2:W3:Y:S01]  /*8e30*/  MUFU.EX2 R77, R0 ;  /* 0x00000000004d7308 */ /* 0x0004e20000000800 */
[----:B------:R-:W-:-:S02]  /*8e40*/  FMUL.FTZ R162, R162, R15 ;  /* 0x0000000fa2a27220 */ /* 0x000fc40000410000 */
[----:B------:R-:W-:Y:S01]  /*8e50*/  FMUL.FTZ R163, R163, R15 ;  /* 0x0000000fa3a37220 */ /* 0x000fe20000410000 */
[----:B------:R-:W-:Y:S01]  /*8e60*/  MOV R91, R71 ;  /* 0x00000047005b7202 */ /* 0x000fe20000000f00 */
[----:B------:R-:W-:Y:S01]  /*8e70*/  FMUL.FTZ R140, R140, R28 ;  /* 0x0000001c8c8c7220 */ /* 0x000fe20000410000 */
[----:B------:R-:W-:Y:S01]  /*8e80*/  MOV R88, R76 ;  /* 0x0000004c00587202 */ /* 0x000fe20000000f00 */
[----:B------:R-:W-:Y:S02]  /*8e90*/  FMUL.FTZ R141, R141, R28 ;  /* 0x0000001c8d8d7220 */ /* 0x000fe40000410000 */
[-C--:B------:R-:W-:Y:S01]  /*8ea0*/  FMUL.FTZ R142, R142, R15.reuse ;  /* 0x0000000f8e8e7220 */ /* 0x080fe20000410000 */
[----:B--2---:R-:W-:Y:S01]  /*8eb0*/  LOP3.LUT R0, R3, UR17, R178, 0x96, !PT ;  /* 0x0000001103007c12 */ /* 0x004fe2000f8e96b2 */
[----:B------:R-:W-:Y:S02]  /*8ec0*/  FFMA.FTZ R3, R172, c[0x0][0x23c], -R12 ;  /* 0x00008f00ac037a23 */ /* 0x000fe4000001080c */
[----:B------:R-:W-:-:S02]  /*8ed0*/  FMUL.FTZ R143, R143, R15 ;  /* 0x0000000f8f8f7220 */ /* 0x000fc40000410000 */
[----:B------:R2:W-:Y:S01]  /*8ee0*/  MUFU.EX2 R71, R3 ;  /* 0x0000000300477308 */ /* 0x0005e20000000800 */
[----:B-1----:R-:W-:Y:S01]  /*8ef0*/  HMMA.16816.F32 R40, R8, R16, R160 ;  /* 0x000000100828723c */ /* 0x002fe200000018a0 */
[----:B------:R-:W-:Y:S02]  /*8f00*/  MOV R76, R14 ;  /* 0x0000000e004c7202 */ /* 0x000fe40000000f00 */
[----:B------:R-:W-:Y:S01]  /*8f10*/  MOV R102, R69 ;  /* 0x0000004500667202 */ /* 0x000fe20000000f00 */
[-C--:B------:R-:W-:Y:S01]  /*8f20*/  FMUL.FTZ R136, R136, R28.reuse ;  /* 0x0000001c88887220 */ /* 0x080fe20000410000 */
[----:B------:R-:W-:Y:S01]  /*8f30*/  LOP3.LUT R5, R2, 0xff, RZ, 0xc0, !PT ;  /* 0x000000ff02057812 */ /* 0x000fe200078ec0ff */
[----:B------:R-:W-:Y:S01]  /*8f40*/  FMUL.FTZ R137, R137, R28 ;  /* 0x0000001c89897220 */ /* 0x000fe20000410000 */
[--C-:B------:R-:W-:Y:S01]  /*8f50*/  SHF.R.U32.HI R14, RZ, 0x10, R2.reuse ;  /* 0x00000010ff0e7819 */ /* 0x100fe20000011602 */
[-C--:B------:R-:W-:Y:S01]  /*8f60*/  FMUL.FTZ R138, R138, R15.reuse ;  /* 0x0000000f8a8a7220 */ /* 0x080fe20000410000 */
[----:B------:R-:W-:Y:S01]  /*8f70*/  SHF.R.U32.HI R16, RZ, 0x18, R2 ;  /* 0x00000018ff107819 */ /* 0x000fe20000011602 */
[----:B------:R-:W-:-:S02]  /*8f80*/  FMUL.FTZ R139, R139, R15 ;  /* 0x0000000f8b8b7220 */ /* 0x000fc40000410000 */
[----:B--2---:R-:W-:Y:S01]  /*8f90*/  FFMA.FTZ R3, R173, c[0x0][0x23c], -R12 ;  /* 0x00008f00ad037a23 */ /* 0x004fe2000001080c */
[----:B----4-:R-:W-:Y:S01]  /*8fa0*/  MOV R162, R87 ;  /* 0x0000005700a27202 */ /* 0x010fe20000000f00 */
[----:B------:R-:W-:Y:S01]  /*8fb0*/  IMAD.MOV.U32 R85, RZ, RZ, R39 ;  /* 0x000000ffff557224 */ /* 0x000fe200078e0027 */
[----:B------:R-:W-:Y:S01]  /*8fc0*/  MOV R84, R38 ;  /* 0x0000002600547202 */ /* 0x000fe20000000f00 */
[----:B------:R1:W-:Y:S01]  /*8fd0*/  MUFU.EX2 R69, R3 ;  /* 0x0000000300457308 */ /* 0x0003e20000000800 */
[----:B------:R-:W-:Y:S01]  /*8fe0*/  SHF.R.U32.HI R2, RZ, 0x8, R4 ;  /* 0x00000008ff027819 */ /* 0x000fe20000011604 */
[----:B------:R-:W-:Y:S01]  /*8ff0*/  IMAD.MOV.U32 R89, RZ, RZ, R37 ;  /* 0x000000ffff597224 */ /* 0x000fe200078e0025 */
[----:B------:R-:W-:Y:S02]  /*9000*/  MOV R87, R148 ;  /* 0x0000009400577202 */ /* 0x000fe40000000f00 */
[----:B------:R-:W-:Y:S02]  /*9010*/  MOV R90, R36 ;  /* 0x00000024005a7202 */ /* 0x000fe40000000f00 */
[----:B------:R-:W-:Y:S01]  /*9020*/  MOV R148, R29 ;  /* 0x0000001d00947202 */ /* 0x000fe20000000f00 */
[----:B------:R-:W-:Y:S01]  /*9030*/  HMMA.16816.F32 R36, R8, R18, R140 ;  /* 0x000000120824723c */ /* 0x000fe2000000188c */
[----:B------:R-:W-:Y:S01]  /*9040*/  MOV R92, R78 ;  /* 0x0000004e005c7202 */ /* 0x000fe20000000f00 */
[----:B------:R-:W-:Y:S01]  /*9050*/  IMAD.MOV.U32 R95, RZ, RZ, R85 ;  /* 0x000000ffff5f7224 */ /* 0x000fe200078e0055 */
[----:B------:R-:W-:Y:S01]  /*9060*/  PRMT R29, R5, 0x5410, R2 ;  /* 0x00005410051d7816 */ /* 0x000fe20000000002 */
[----:B-1----:R-:W-:Y:S01]  /*9070*/  FFMA.FTZ R3, R174, c[0x0][0x23c], -R13 ;  /* 0x00008f00ae037a23 */ /* 0x002fe2000001080d */
[----:B------:R-:W-:-:S02]  /*9080*/  MOV R94, R84 ;  /* 0x00000054005e7202 */ /* 0x000fc40000000f00 */
[----:B------:R-:W-:Y:S01]  /*9090*/  IMAD.MOV.U32 R143, RZ, RZ, R88 ;  /* 0x000000ffff8f7224 */ /* 0x000fe200078e0058 */
[----:B------:R-:W-:Y:S01]  /*90a0*/  MOV R88, R87 ;  /* 0x0000005700587202 */ /* 0x000fe20000000f00 */
[----:B------:R1:W-:Y:S01]  /*90b0*/  MUFU.EX2 R78, R3 ;  /* 0x00000003004e7308 */ /* 0x0003e20000000800 */
[----:B------:R-:W-:Y:S01]  /*90c0*/  IMAD.MOV.U32 R84, RZ, RZ, R44 ;  /* 0x000000ffff547224 */ /* 0x000fe200078e002c */
[----:B------:R-:W-:Y:S01]  /*90d0*/  LOP3.LUT R2, R0, 0xffff, RZ, 0xc0, !PT ;  /* 0x0000ffff00027812 */ /* 0x000fe200078ec0ff */
[----:B------:R-:W-:Y:S01]  /*90e0*/  IMAD.MOV.U32 R44, RZ, RZ, R47 ;  /* 0x000000ffff2c7224 */ /* 0x000fe200078e002f */
[----:B------:R-:W-:Y:S01]  /*90f0*/  SHF.R.U32.HI R5, RZ, 0x10, R0 ;  /* 0x00000010ff057819 */ /* 0x000fe20000011600 */
[----:B------:R-:W-:Y:S01]  /*9100*/  HMMA.16816.F32 R136, R8, R6, R136 ;  /* 0x000000060888723c */ /* 0x000fe20000001888 */
[----:B------:R-:W-:Y:S01]  /*9110*/  MOV R85, R45 ;  /* 0x0000002d00557202 */ /* 0x000fe20000000f00 */
[----:B------:R-:W-:Y:S01]  /*9120*/  IMAD.MOV.U32 R47, RZ, RZ, R20 ;  /* 0x000000ffff2f7224 */ /* 0x000fe200078e0014 */
[----:B------:R-:W-:-:S02]  /*9130*/  MOV R87, R46 ;  /* 0x0000002e00577202 */ /* 0x000fc40000000f00 */
[----:B------:R-:W-:Y:S02]  /*9140*/  MOV R45, R22 ;  /* 0x00000016002d7202 */ /* 0x000fe40000000f00 */
[----:B------:R-:W-:Y:S01]  /*9150*/  MOV R46, R21 ;  /* 0x00000015002e7202 */ /* 0x000fe20000000f00 */
[----:B-1----:R-:W-:Y:S01]  /*9160*/  FFMA.FTZ R3, R175, c[0x0][0x23c], -R13 ;  /* 0x00008f00af037a23 */ /* 0x002fe2000001080d */
[----:B------:R-:W-:Y:S01]  /*9170*/  MOV R93, R76 ;  /* 0x0000004c005d7202 */ /* 0x000fe20000000f00 */
[----:B------:R-:W1:Y:S01]  /*9180*/  LDSM.16.MT88.4 R20, [R209+0x10800] ;  /* 0x01080000d114783b */ /* 0x000e620000004200 */
[----:B------:R-:W-:Y:S01]  /*9190*/  LOP3.LUT R7, R0, 0xff, RZ, 0xc0, !PT ;  /* 0x000000ff00077812 */ /* 0x000fe200078ec0ff */
[----:B------:R2:W4:Y:S01]  /*91a0*/  MUFU.EX2 R76, R3 ;  /* 0x00000003004c7308 */ /* 0x0005220000000800 */
[----:B------:R-:W-:Y:S02]  /*91b0*/  SHF.R.U32.HI R6, RZ, 0x18, R0 ;  /* 0x00000018ff067819 */ /* 0x000fe40000011600 */
[----:B------:R-:W-:-:S02]  /*91c0*/  SHF.R.U32.HI R2, RZ, 0x8, R2 ;  /* 0x00000008ff027819 */ /* 0x000fc40000011602 */
[----:B------:R-:W-:Y:S02]  /*91d0*/  LOP3.LUT R0, R5, 0xff, RZ, 0xc0, !PT ;  /* 0x000000ff05007812 */ /* 0x000fe400078ec0ff */
[----:B------:R-:W-:Y:S02]  /*91e0*/  PRMT R2, R7, 0x5410, R2 ;  /* 0x0000541007027816 */ /* 0x000fe40000000002 */
[----:B------:R-:W-:Y:S01]  /*91f0*/  PRMT R6, R0, 0x5410, R6 ;  /* 0x0000541000067816 */ /* 0x000fe20000000006 */
[--C-:B------:R-:W-:Y:S01]  /*9200*/  FFMA.FTZ R0, R177, c[0x0][0x23c], -R13.reuse ;  /* 0x00008f00b1007a23 */ /* 0x100fe2000001080d */
[----:B------:R-:W-:Y:S01]  /*9210*/  MOV R101, R70 ;  /* 0x0000004600657202 */ /* 0x000fe20000000f00 */
[----:B------:R-:W-:Y:S01]  /*9220*/  HSET2.LE.AND R2, R2, R143, PT ;  /* 0x0000008f02027233 */ /* 0x000fe20003803000 */
[----:B------:R-:W-:Y:S01]  /*9230*/  LOP3.LUT R4, R14, 0xff, RZ, 0xc0, !PT ;  /* 0x000000ff0e047812 */ /* 0x000fe200078ec0ff */
[----:B------:R3:W-:Y:S01]  /*9240*/  MUFU.EX2 R70, R0 ;  /* 0x0000000000467308 */ /* 0x0007e20000000800 */
[----:B--2---:R-:W-:-:S02]  /*9250*/  FFMA.FTZ R3, R176, c[0x0][0x23c], -R13 ;  /* 0x00008f00b0037a23 */ /* 0x004fc4000001080d */
[----:B------:R-:W-:Y:S02]  /*9260*/  IMAD.MOV.U32 R103, RZ, RZ, R68 ;  /* 0x000000ffff677224 */ /* 0x000fe400078e0044 */
[-C--:B------:R-:W-:Y:S02]  /*9270*/  FMUL.FTZ R164, R164, R28.reuse ;  /* 0x0000001ca4a47220 */ /* 0x080fe40000410000 */
[-C--:B------:R-:W-:Y:S01]  /*9280*/  FMUL.FTZ R165, R165, R28.reuse ;  /* 0x0000001ca5a57220 */ /* 0x080fe20000410000 */
[----:B------:R-:W2:Y:S01]  /*9290*/  MUFU.EX2 R68, R3 ;  /* 0x0000000300447308 */ /* 0x000ea20000000800 */
[-C--:B------:R-:W-:Y:S02]  /*92a0*/  FMUL.FTZ R166, R166, R15.reuse ;  /* 0x0000000fa6a67220 */ /* 0x080fe40000410000 */
[----:B------:R-:W-:Y:S02]  /*92b0*/  FMUL.FTZ R167, R167, R15 ;  /* 0x0000000fa7a77220 */ /* 0x000fe40000410000 */
[----:B------:R-:W-:Y:S01]  /*92c0*/  FMUL.FTZ R144, R144, R28 ;  /* 0x0000001c90907220 */ /* 0x000fe20000410000 */
[----:B---3--:R-:W-:Y:S01]  /*92d0*/  F2FP.PACK_AB R0, R77, R162 ;  /* 0x000000a24d00723e */ /* 0x008fe200000000ff */
[----:B------:R-:W-:-:S02]  /*92e0*/  FMUL.FTZ R145, R145, R28 ;  /* 0x0000001c91917220 */ /* 0x000fc40000410000 */
[-C--:B------:R-:W-:Y:S02]  /*92f0*/  FMUL.FTZ R146, R146, R15.reuse ;  /* 0x0000000f92927220 */ /* 0x080fe40000410000 */
[----:B------:R-:W-:Y:S01]  /*9300*/  FMUL.FTZ R147, R147, R15 ;  /* 0x0000000f93937220 */ /* 0x000fe20000410000 */
[----:B------:R-:W-:Y:S02]  /*9310*/  PRMT R14, R4, 0x5410, R16 ;  /* 0x00005410040e7816 */ /* 0x000fe40000000010 */
[----:B------:R-:W-:Y:S01]  /*9320*/  LOP3.LUT R4, R2, R0, RZ, 0xc0, !PT ;  /* 0x0000000002047212 */ /* 0x000fe200078ec0ff */
[--C-:B------:R-:W-:Y:S01]  /*9330*/  HSET2.LE.AND R0, R6, R143.reuse, PT ;  /* 0x0000008f06007233 */ /* 0x100fe20003803000 */
[----:B----4-:R-:W-:Y:S01]  /*9340*/  F2FP.PACK_AB R2, R76, R78 ;  /* 0x0000004e4c02723e */ /* 0x010fe200000000ff */
[----:B------:R-:W3:Y:S01]  /*9350*/  LDSM.16.MT88.4 R16, [R210+0x10800] ;  /* 0x01080000d210783b */ /* 0x000ee20000004200 */
[----:B-----5:R-:W-:Y:S02]  /*9360*/  HMMA.16816.F32 R164, R8, R24, R164 ;  /* 0x0000001808a4723c */ /* 0x020fe400000018a4 */
[----:B------:R-:W-:Y:S01]  /*9370*/  LOP3.LUT R5, R0, R2, RZ, 0xc0, !PT ;  /* 0x0000000200057212 */ /* 0x000fe200078ec0ff */
[----:B------:R-:W-:Y:S01]  /*9380*/  HSET2.LE.AND R0, R29, R143, PT ;  /* 0x0000008f1d007233 */ /* 0x000fe20003803000 */
[----:B------:R-:W-:-:S04]  /*9390*/  F2FP.PACK_AB R2, R69, R71 ;  /* 0x000000474502723e */ /* 0x000fc800000000ff */
[----:B------:R-:W-:Y:S01]  /*93a0*/  HMMA.16816.F32 R144, R8, R26, R144 ;  /* 0x0000001a0890723c */ /* 0x000fe20000001890 */
[----:B------:R-:W4:Y:S01]  /*93b0*/  LDSM.16.MT88.4 R24, [R212+0x10800] ;  /* 0x01080000d418783b */ /* 0x000f220000004200 */
[----:B------:R-:W-:-:S03]  /*93c0*/  LOP3.LUT R6, R0, R2, RZ, 0xc0, !PT ;  /* 0x0000000200067212 */ /* 0x000fc600078ec0ff */
[----:B------:R-:W5:Y:S01]  /*93d0*/  LDSM.16.MT88.4 R8, [R211+0x10800] ;  /* 0x01080000d308783b */ /* 0x000f620000004200 */
[----:B------:R-:W-:Y:S01]  /*93e0*/  HSET2.LE.AND R0, R14, R143, PT ;  /* 0x0000008f0e007233 */ /* 0x000fe20003803000 */
[----:B--2---:R-:W-:-:S04]  /*93f0*/  F2FP.PACK_AB R2, R68, R70 ;  /* 0x000000464402723e */ /* 0x004fc800000000ff */
[----:B------:R-:W-:-:S07]  /*9400*/  LOP3.LUT R7, R0, R2, RZ, 0xc0, !PT ;  /* 0x0000000200077212 */ /* 0x000fce00078ec0ff */
[C---:B-1----:R-:W-:Y:S08]  /*9410*/  HMMA.16816.F32 R152, R4.reuse, R20, R152 ;  /* 0x000000140498723c */ /* 0x042ff00000001898 */
[----:B------:R-:W-:Y:S01]  /*9420*/  HMMA.16816.F32 R44, R4, R22, R44 ;  /* 0x00000016042c723c */ /* 0x000fe2000000182c */
[----:B------:R-:W1:Y:S01]  /*9430*/  LDSM.16.MT88.4 R20, [R209+0x12800] ;  /* 0x01280000d114783b */ /* 0x000e620000004200 */
[----:B------:R-:W-:Y:S01]  /*9440*/  MOV R178, R60 ;  /* 0x0000003c00b27202 */ /* 0x000fe20000000f00 */
[----:B------:R-:W-:Y:S01]  /*9450*/  IMAD.MOV.U32 R2, RZ, RZ, R62 ;  /* 0x000000ffff027224 */ /* 0x000fe200078e003e */
[----:B------:R-:W-:-:S02]  /*9460*/  MOV R0, R61 ;  /* 0x0000003d00007202 */ /* 0x000fc40000000f00 */
[----:B------:R-:W-:Y:S02]  /*9470*/  MOV R179, R63 ;  /* 0x0000003f00b37202 */ /* 0x000fe40000000f00 */
[----:B---3--:R-:W-:Y:S01]  /*9480*/  HMMA.16816.F32 R60, R4, R18, R248 ;  /* 0x00000012043c723c */ /* 0x008fe200000018f8 */
[----:B------:R-:W-:Y:S01]  /*9490*/  MOV R160, R92 ;  /* 0x0000005c00a07202 */ /* 0x000fe20000000f00 */
[----:B------:R-:W-:Y:S01]  /*94a0*/  IMAD.MOV.U32 R140, RZ, RZ, R94 ;  /* 0x000000ffff8c7224 */ /* 0x000fe200078e005e */
[----:B------:R-:W-:-:S04]  /*94b0*/  MOV R142, R93 ;  /* 0x0000005d008e7202 */ /* 0x000fc80000000f00 */
[----:B------:R-:W-:Y:S01]  /*94c0*/  MOV R248, R71 ;  /* 0x0000004700f87202 */ /* 0x000fe20000000f00 */
[----:B------:R-:W-:Y:S01]  /*94d0*/  IMAD.MOV.U32 R249, RZ, RZ, R70 ;  /* 0x000000fffff97224 */ /* 0x000fe200078e0046 */
[----:B------:R-:W-:Y:S02]  /*94e0*/  MOV R250, R69 ;  /* 0x0000004500fa7202 */ /* 0x000fe40000000f00 */
[----:B------:R-:W-:Y:S02]  /*94f0*/  MOV R251, R68 ;  /* 0x0000004400fb7202 */ /* 0x000fe40000000f00 */
[----:B----4-:R-:W-:Y:S01]  /*9500*/  HMMA.16816.F32 R68, R4, R24, R236 ;  /* 0x000000180444723c */ /* 0x010fe200000018ec */
[----:B------:R-:W-:Y:S01]  /*9510*/  MOV R141, R95 ;  /* 0x0000005f008d7202 */ /* 0x000fe20000000f00 */
[----:B------:R-:W-:-:S05]  /*9520*/  IMAD.MOV.U32 R177, RZ, RZ, R86 ;  /* 0x000000ffffb17224 */ /* 0x000fca00078e0056 */
[----:B------:R-:W-:Y:S01]  /*9530*/  IMAD.MOV.U32 R238, RZ, RZ, R78 ;  /* 0x000000ffffee7224 */ /* 0x000fe200078e004e */
[----:B------:R-:W-:Y:S01]  /*9540*/  MOV R237, R77 ;  /* 0x0000004d00ed7202 */ /* 0x000fe20000000f00 */
[----:B------:R-:W-:Y:S01]  /*9550*/  IMAD.MOV.U32 R236, RZ, RZ, R79 ;  /* 0x000000ffffec7224 */ /* 0x000fe200078e004f */
[----:B------:R-:W-:Y:S02]  /*9560*/  MOV R239, R76 ;  /* 0x0000004c00ef7202 */ /* 0x000fe40000000f00 */
[C---:B------:R-:W-:Y:S01]  /*9570*/  HMMA.16816.F32 R76, R4.reuse, R26, R204 ;  /* 0x0000001a044c723c */ /* 0x040fe200000018cc */
[----:B------:R-:W2:Y:S06]  /*9580*/  LDSM.16.MT88.4 R24, [R210+0x12800] ;  /* 0x01280000d218783b */ /* 0x000eac0000004200 */
[----:B------:R-:W-:Y:S01]  /*9590*/  MOV R204, R84 ;  /* 0x0000005400cc7202 */ /* 0x000fe20000000f00 */
[----:B------:R-:W-:Y:S01]  /*95a0*/  IMAD.MOV.U32 R207, RZ, RZ, R87 ;  /* 0x000000ffffcf7224 */ /* 0x000fe200078e0057 */
[----:B------:R-:W-:Y:S01]  /*95b0*/  MOV R205, R85 ;  /* 0x0000005500cd7202 */ /* 0x000fe20000000f00 */
[C---:B-----5:R-:W-:Y:S08]  /*95c0*/  HMMA.16816.F32 R92, R4.reuse, R10, R196 ;  /* 0x0000000a045c723c */ /* 0x060ff000000018c4 */
[----:B------:R-:W-:Y:S01]  /*95d0*/  HMMA.16816.F32 R84, R4, R8, R200 ;  /* 0x000000080454723c */ /* 0x000fe200000018c8 */
[----:B------:R-:W3:Y:S01]  /*95e0*/  LDSM.16.MT88.4 R8, [R211+0x12800] ;  /* 0x01280000d308783b */ /* 0x000ee20000004200 */
[----:B------:R-:W-:Y:S01]  /*95f0*/  MOV R163, R101 ;  /* 0x0000006500a37202 */ /* 0x000fe20000000f00 */
[----:B------:R-:W-:Y:S01]  /*9600*/  IMAD.MOV.U32 R151, RZ, RZ, R103 ;  /* 0x000000ffff977224 */ /* 0x000fe200078e0067 */
[----:B------:R-:W-:-:S04]  /*9610*/  MOV R161, R102 ;  /* 0x0000006600a17202 */ /* 0x000fc80000000f00 */
[C---:B------:R-:W-:Y:S01]  /*9620*/  HMMA.16816.F32 R52, R4.reuse, R16, R52 ;  /* 0x000000100434723c */ /* 0x040fe20000001834 */
[----:B------:R-:W4:Y:S07]  /*9630*/  LDSM.16.MT88.4 R16, [R212+0x12800] ;  /* 0x01280000d410783b */ /* 0x000f2e0000004200 */
[C---:B-1----:R-:W-:Y:S08]  /*9640*/  HMMA.16816.F32 R100, R4.reuse, R20, R192 ;  /* 0x000000140464723c */ /* 0x042ff000000018c0 */
[C---:B------:R-:W-:Y:S01]  /*9650*/  HMMA.16816.F32 R104, R4.reuse, R22, R188 ;  /* 0x000000160468723c */ /* 0x040fe200000018bc */
[----:B------:R-:W1:Y:S07]  /*9660*/  LDSM.16.MT88.4 R20, [R210+0x14800] ;  /* 0x01480000d214783b */ /* 0x000e6e0000004200 */
[C---:B--2---:R-:W-:Y:S01]  /*9670*/  HMMA.16816.F32 R108, R4.reuse, R24, R32 ;  /* 0x00000018046c723c */ /* 0x044fe20000001820 */
[----:B------:R-:W2:Y:S07]  /*9680*/  LDSM.16.MT88.4 R32, [R209+0x14800] ;  /* 0x01480000d120783b */ /* 0x000eae0000004200 */
[C---:B---3--:R-:W-:Y:S08]  /*9690*/  HMMA.16816.F32 R172, R4.reuse, R8, R180 ;  /* 0x0000000804ac723c */ /* 0x048ff000000018b4 */
[C---:B------:R-:W-:Y:S01]  /*96a0*/  HMMA.16816.F32 R168, R4.reuse, R10, R168 ;  /* 0x0000000a04a8723c */ /* 0x040fe200000018a8 */
[----:B------:R-:W3:Y:S01]  /*96b0*/  LDSM.16.MT88.4 R8, [R212+0x14800] ;  /* 0x01480000d408783b */ /* 0x000ee20000004200 */
[----:B------:R-:W-:Y:S01]  /*96c0*/  MOV R14, R90 ;  /* 0x0000005a000e7202 */ /* 0x000fe20000000f00 */
[----:B------:R-:W-:Y:S01]  /*96d0*/  IMAD.MOV.U32 R29, RZ, RZ, R89 ;  /* 0x000000ffff1d7224 */ /* 0x000fe200078e0059 */
[----:B------:R-:W-:Y:S01]  /*96e0*/  MOV R3, R88 ;  /* 0x0000005800037202 */ /* 0x000fe20000000f00 */
[----:B------:R-:W-:Y:S01]  /*96f0*/  IMAD.MOV.U32 R203, RZ, RZ, R207 ;  /* 0x000000ffffcb7224 */ /* 0x000fe200078e00cf */
[----:B------:R-:W-:Y:S01]  /*9700*/  MOV R176, R91 ;  /* 0x0000005b00b07202 */ /* 0x000fe20000000f00 */
[----:B------:R-:W-:Y:S01]  /*9710*/  IMAD.MOV.U32 R206, RZ, RZ, R161 ;  /* 0x000000ffffce7224 */ /* 0x000fe200078e00a1 */
[----:B------:R-:W-:Y:S01]  /*9720*/  MOV R181, R205 ;  /* 0x000000cd00b57202 */ /* 0x000fe20000000f00 */
[----:B----4-:R-:W-:Y:S01]  /*9730*/  HMMA.16816.F32 R88, R4, R18, R184 ;  /* 0x000000120458723c */ /* 0x010fe200000018b8 */
[----:B------:R-:W-:-:S02]  /*9740*/  MOV R191, R14 ;  /* 0x0000000e00bf7202 */ /* 0x000fc40000000f00 */
[----:B------:R-:W-:Y:S02]  /*9750*/  MOV R207, R160 ;  /* 0x000000a000cf7202 */ /* 0x000fe40000000f00 */
[----:B------:R-:W-:Y:S02]  /*9760*/  MOV R205, R162 ;  /* 0x000000a200cd7202 */ /* 0x000fe40000000f00 */
[----:B------:R-:W-:Y:S01]  /*9770*/  MOV R14, R163 ;  /* 0x000000a3000e7202 */ /* 0x000fe20000000f00 */
[C---:B------:R-:W-:Y:S01]  /*9780*/  HMMA.16816.F32 R72, R4.reuse, R16, R72 ;  /* 0x000000100448723c */ /* 0x040fe20000001848 */
[----:B------:R-:W4:Y:S07]  /*9790*/  LDSM.16.MT88.4 R16, [R211+0x14800] ;  /* 0x01480000d310783b */ /* 0x000f2e0000004200 */
[C---:B-1----:R-:W-:Y:S08]  /*97a0*/  HMMA.16816.F32 R184, R4.reuse, R20, R80 ;  /* 0x0000001404b8723c */ /* 0x042ff00000001850 */
[----:B------:R-:W-:Y:S01]  /*97b0*/  HMMA.16816.F32 R160, R4, R22, R64 ;  /* 0x0000001604a0723c */ /* 0x000fe20000001840 */
[----:B------:R-:W1:Y:S01]  /*97c0*/  LDSM.16.MT88.4 R20, [R209+0x16800] ;  /* 0x01680000d114783b */ /* 0x000e620000004200 */
[----:B------:R-:W-:Y:S01]  /*97d0*/  UIADD3 UR4, UR4, 0x1, URZ ;  /* 0x0000000104047890 */ /* 0x000fe2000fffe03f */
[----:B------:R-:W-:-:S05]  /*97e0*/  MOV R201, R0 ;  /* 0x0000000000c97202 */ /* 0x000fca0000000f00 */
[----:B------:R-:W-:Y:S01]  /*97f0*/  IMAD.U32 R0, RZ, RZ, UR4 ;  /* 0x00000004ff007e24 */ /* 0x000fe2000f8e00ff */
[----:B------:R-:W-:Y:S02]  /*9800*/  MOV R202, R236 ;  /* 0x000000ec00ca7202 */ /* 0x000fe40000000f00 */
[----:B------:R-:W-:Y:S02]  /*9810*/  MOV R190, R29 ;  /* 0x0000001d00be7202 */ /* 0x000fe40000000f00 */
[----:B------:R-:W-:Y:S01]  /*9820*/  LOP3.LUT R0, R31, UR25, R0, 0x96, !PT ;  /* 0x000000191f007c12 */ /* 0x000fe2000f8e9600 */
[----:B------:R-:W-:Y:S01]  /*9830*/  IMAD.MOV.U32 R29, RZ, RZ, R142 ;  /* 0x000000ffff1d7224 */ /* 0x000fe200078e008e */
[----:B------:R-:W-:Y:S02]  /*9840*/  MOV R188, R140 ;  /* 0x0000008c00bc7202 */ /* 0x000fe40000000f00 */
[----:B------:R-:W-:Y:S02]  /*9850*/  MOV R189, R141 ;  /* 0x0000008d00bd7202 */ /* 0x000fe40000000f00 */
[----:B------:R-:W-:-:S02]  /*9860*/  MOV R236, R143 ;  /* 0x0000008f00ec7202 */ /* 0x000fc40000000f00 */
[----:B--2---:R-:W-:Y:S01]  /*9870*/  HMMA.16816.F32 R140, R4, R32, R156 ;  /* 0x00000020048c723c */ /* 0x004fe2000000189c */
[----:B------:R-:W-:-:S07]  /*9880*/  IMAD.MOV.U32 R200, RZ, RZ, R2 ;  /* 0x000000ffffc87224 */ /* 0x000fce00078e0002 */
[----:B---3--:R-:W-:Y:S07]  /*9890*/  HMMA.16816.F32 R156, R4, R8, R48 ;  /* 0x00000008049c723c */ /* 0x008fee0000001830 */
[----:B------:R-:W-:Y:S01]  /*98a0*/  IMAD.WIDE.U32 R8, R0, -0x326172a9, RZ ;  /* 0xcd9e8d5700087825 */ /* 0x000fe200078e00ff */
[----:B------:R-:W-:-:S04]  /*98b0*/  MOV R180, R204 ;  /* 0x000000cc00b47202 */ /* 0x000fc80000000f00 */
[----:B------:R-:W-:Y:S02]  /*98c0*/  LOP3.LUT R2, R9, UR15, R30, 0x96, !PT ;  /* 0x0000000f09027c12 */ /* 0x000fe4000f8e961e */
[----:B------:R-:W-:Y:S01]  /*98d0*/  LOP3.LUT R0, R181, UR13, R8, 0x96, !PT ;  /* 0x0000000db5007c12 */ /* 0x000fe2000f8e9608 */
[----:B------:R-:W-:Y:S01]  /*98e0*/  IMAD.MOV.U32 R204, RZ, RZ, R3 ;  /* 0x000000ffffcc7224 */ /* 0x000fe200078e0003 */
[----:B------:R-:W-:Y:S01]  /*98f0*/  HMMA.16816.F32 R192, R4, R10, R112 ;  /* 0x0000000a04c0723c */ /* 0x000fe20000001870 */
[----:B------:R-:W-:-:S06]  /*9900*/  IMAD.WIDE.U32 R2, R2, -0x2daee0ad, RZ ;  /* 0xd2511f5302027825 */ /* 0x000fcc00078e00ff */
[----:B------:R-:W-:Y:S01]  /*9910*/  IMAD.WIDE.U32 R10, R0, -0x2daee0ad, RZ ;  /* 0xd2511f53000a7825 */ /* 0x000fe200078e00ff */
[C---:B------:R-:W-:Y:S01]  /*9920*/  HMMA.16816.F32 R196, R4.reuse, R34, R96 ;  /* 0x0000002204c4723c */ /* 0x040fe20000001860 */
[----:B------:R-:W-:Y:S02]  /*9930*/  LOP3.LUT R3, R3, UR12, R188, 0x96, !PT ;  /* 0x0000000c03037c12 */ /* 0x000fe4000f8e96bc */
[----:B------:R-:W-:Y:S01]  /*9940*/  FFMA.FTZ R0, R240, c[0x0][0x23c], -R12 ;  /* 0x00008f00f0007a23 */ /* 0x000fe2000001080c */
[----:B------:R-:W-:Y:S02]  /*9950*/  LOP3.LUT R8, R11, UR10, R2, 0x96, !PT ;  /* 0x0000000a0b087c12 */ /* 0x000fe4000f8e9602 */
[----:B------:R-:W-:Y:S02]  /*9960*/  MOV R189, R201 ;  /* 0x000000c900bd7202 */ /* 0x000fe40000000f00 */
[----:B------:R-:W-:Y:S01]  /*9970*/  HMMA.16816.F32 R56, R4, R26, R56 ;  /* 0x0000001a0438723c */ /* 0x000fe20000001838 */
[----:B------:R-:W2:Y:S01]  /*9980*/  LDSM.16.MT88.4 R24, [R210+0x16800] ;  /* 0x01680000d218783b */ /* 0x000ea20000004200 */
[----:B------:R-:W-:-:S02]  /*9990*/  MOV R182, R190 ;  /* 0x000000be00b67202 */ /* 0x000fc40000000f00 */
[----:B------:R-:W-:Y:S01]  /*99a0*/  MOV R183, R191 ;  /* 0x000000bf00b77202 */ /* 0x000fe20000000f00 */
[----:B------:R-:W-:Y:S01]  /*99b0*/  IMAD.MOV.U32 R191, RZ, RZ, R203 ;  /* 0x000000ffffbf7224 */ /* 0x000fe200078e00cb */
[----:B------:R-:W-:Y:S02]  /*99c0*/  MOV R201, R238 ;  /* 0x000000ee00c97202 */ /* 0x000fe40000000f00 */
[----:B----4-:R-:W-:Y:S01]  /*99d0*/  HMMA.16816.F32 R96, R4, R16, R116 ;  /* 0x000000100460723c */ /* 0x010fe20000001874 */
[----:B------:R-:W-:Y:S01]  /*99e0*/  MOV R190, R202 ;  /* 0x000000ca00be7202 */ /* 0x000fe20000000f00 */
[----:B------:R3:W-:Y:S01]  /*99f0*/  MUFU.EX2 R238, R0 ;  /* 0x0000000000ee7308 */ /* 0x0007e20000000800 */
[----:B------:R-:W-:-:S05]  /*9a00*/  IMAD.WIDE.U32 R2, R3, -0x326172a9, RZ ;  /* 0xcd9e8d5703027825 */ /* 0x000fca00078e00ff */
[----:B------:R-:W-:Y:S01]  /*9a10*/  HMMA.16816.F32 R80, R4, R18, R120 ;  /* 0x000000120450723c */ /* 0x000fe20000001878 */
[----:B------:R-:W4:Y:S01]  /*9a20*/  LDSM.16.MT88.4 R16, [R212+0x16800] ;  /* 0x01680000d410783b */ /* 0x000f220000004200 */
[----:B------:R-:W-:-:S06]  /*9a30*/  IMAD.WIDE.U32 R202, R8, -0x326172a9, RZ ;  /* 0xcd9e8d5708ca7825 */ /* 0x000fcc00078e00ff */
[----:B-1----:R-:W-:Y:S01]  /*9a40*/  HMMA.16816.F32 R64, R4, R20, R124 ;  /* 0x000000140440723c */ /* 0x002fe2000000187c */
[----:B---3--:R-:W-:-:S07]  /*9a50*/  FFMA.FTZ R0, R243, c[0x0][0x23c], -R12 ;  /* 0x00008f00f3007a23 */ /* 0x008fce000001080c */
[----:B------:R-:W-:Y:S01]  /*9a60*/  HMMA.16816.F32 R48, R4, R22, R128 ;  /* 0x000000160430723c */ /* 0x000fe20000001880 */
[----:B------:R-:W1:Y:S01]  /*9a70*/  LDSM.16.MT88.4 R20, [R211+0x16800] ;  /* 0x01680000d314783b */ /* 0x000e620000004200 */
[----:B------:R-:W-:Y:S01]  /*9a80*/  IMAD.MOV.U32 R188, RZ, RZ, R200 ;  /* 0x000000ffffbc7224 */ /* 0x000fe200078e00c8 */
[----:B------:R-:W-:Y:S02]  /*9a90*/  MOV R200, R237 ;  /* 0x000000ed00c87202 */ /* 0x000fe40000000f00 */
[----:B------:R3:W-:Y:S01]  /*9aa0*/  MUFU.EX2 R237, R0 ;  /* 0x0000000000ed7308 */ /* 0x0007e20000000800 */
[----:B------:R-:W-:Y:S01]  /*9ab0*/  LOP3.LUT R3, R3, UR11, R180, 0x96, !PT ;  /* 0x0000000b03037c12 */ /* 0x000fe2000f8e96b4 */
[----:B------:R-:W-:Y:S01]  /*9ac0*/  IMAD.MOV.U32 R181, RZ, RZ, R188 ;  /* 0x000000ffffb57224 */ /* 0x000fe200078e00bc */
[----:B------:R-:W-:Y:S02]  /*9ad0*/  MOV R180, R189 ;  /* 0x000000bd00b47202 */ /* 0x000fe40000000f00 */
[----:B------:R-:W-:-:S02]  /*9ae0*/  MOV R188, R200 ;  /* 0x000000c800bc7202 */ /* 0x000fc40000000f00 */
[----:B------:R-:W-:Y:S02]  /*9af0*/  MOV R189, R201 ;  /* 0x000000c900bd7202 */ /* 0x000fe40000000f00 */
[----:B---3--:R-:W-:Y:S01]  /*9b00*/  LOP3.LUT R0, R203, UR9, R2, 0x96, !PT ;  /* 0x00000009cb007c12 */ /* 0x008fe2000f8e9602 */
[----:B------:R-:W-:-:S04]  /*9b10*/  IMAD.WIDE.U32 R2, R3, -0x2daee0ad, RZ ;  /* 0xd2511f5303027825 */ /* 0x000fc800078e00ff */
[----:B------:R-:W-:-:S04]  /*9b20*/  IMAD.WIDE.U32 R200, R0, -0x2daee0ad, RZ ;  /* 0xd2511f5300c87825 */ /* 0x000fc800078e00ff */
[----:B------:R-:W-:Y:S01]  /*9b30*/  FFMA.FTZ R8, R242, c[0x0][0x23c], -R12 ;  /* 0x00008f00f2087a23 */ /* 0x000fe2000001080c */
[----:B------:R-:W-:Y:S01]  /*9b40*/  LOP3.LUT R2, R201, UR6, R2, 0x96, !PT ;  /* 0x00000006c9027c12 */ /* 0x000fe2000f8e9602 */
[----:B------:R-:W-:Y:S01]  /*9b50*/  FFMA.FTZ R0, R245, c[0x0][0x23c], -R12 ;  /* 0x00008f00f5007a23 */ /* 0x000fe2000001080c */
[----:B------:R-:W-:Y:S01]  /*9b60*/  MOV R34, R207 ;  /* 0x000000cf00227202 */ /* 0x000fe20000000f00 */
[----:B------:R-:W-:Y:S02]  /*9b70*/  IMAD.MOV.U32 R35, RZ, RZ, R236 ;  /* 0x000000ffff237224 */ /* 0x000fe400078e00ec */
[----:B------:R3:W-:Y:S01]  /*9b80*/  MUFU.EX2 R236, R8 ;  /* 0x0000000800ec7308 */ /* 0x0007e20000000800 */
[----:B------:R-:W-:Y:S01]  /*9b90*/  IMAD.MOV.U32 R32, RZ, RZ, R191 ;  /* 0x000000ffff207224 */ /* 0x000fe200078e00bf */
[----:B------:R-:W-:-:S06]  /*9ba0*/  MOV R191, R206 ;  /* 0x000000ce00bf7202 */ /* 0x000fcc0000000f00 */
[----:B------:R5:W1:Y:S01]  /*9bb0*/  MUFU.EX2 R207, R0 ;  /* 0x0000000000cf7308 */ /* 0x000a620000000800 */
[----:B---3--:R-:W-:Y:S01]  /*9bc0*/  LOP3.LUT R8, R3, UR8, R10, 0x96, !PT ;  /* 0x0000000803087c12 */ /* 0x008fe2000f8e960a */
[----:B------:R-:W-:-:S04]  /*9bd0*/  IMAD.WIDE.U32 R2, R2, -0x326172a9, RZ ;  /* 0xcd9e8d5702027825 */ /* 0x000fc800078e00ff */
[--C-:B-----5:R-:W-:Y:S02]  /*9be0*/  FFMA.FTZ R0, R247, c[0x0][0x23c], -R13.reuse ;  /* 0x00008f00f7007a23 */ /* 0x120fe4000001080d */
[----:B------:R-:W-:Y:S02]  /*9bf0*/  IMAD.WIDE.U32 R30, R8, -0x326172a9, RZ ;  /* 0xcd9e8d57081e7825 */ /* 0x000fe400078e00ff */
[----:B------:R3:W-:Y:S02]  /*9c00*/  MUFU.EX2 R206, R0 ;  /* 0x0000000000ce7308 */ /* 0x0007e40000000800 */
[----:B------:R-:W-:Y:S01]  /*9c10*/  FFMA.FTZ R8, R246, c[0x0][0x23c], -R13 ;  /* 0x00008f00f6087a23 */ /* 0x000fe2000001080d */
[----:B------:R-:W-:Y:S01]  /*9c20*/  MOV R33, R190 ;  /* 0x000000be00217202 */ /* 0x000fe20000000f00 */
[----:B------:R-:W-:Y:S01]  /*9c30*/  IMAD.MOV.U32 R190, RZ, RZ, R205 ;  /* 0x000000ffffbe7224 */ /* 0x000fe200078e00cd */
[C---:B------:R-:W-:Y:S02]  /*9c40*/  LOP3.LUT R10, R2.reuse, 0xff, RZ, 0xc0, !PT ;  /* 0x000000ff020a7812 */ /* 0x040fe400078ec0ff */
[----:B------:R-:W-:Y:S01]  /*9c50*/  SHF.R.U32.HI R11, RZ, 0x10, R2 ;  /* 0x00000010ff0b7819 */ /* 0x000fe20000011602 */
[----:B------:R5:W1:Y:S01]  /*9c60*/  MUFU.EX2 R205, R8 ;  /* 0x0000000800cd7308 */ /* 0x000a620000000800 */
[----:B---3--:R-:W-:-:S04]  /*9c70*/  LOP3.LUT R0, R2, 0xffff, RZ, 0xc0, !PT ;  /* 0x0000ffff02007812 */ /* 0x008fc800078ec0ff */
[----:B------:R-:W-:Y:S02]  /*9c80*/  SHF.R.U32.HI R9, RZ, 0x8, R0 ;  /* 0x00000008ff097819 */ /* 0x000fe40000011600 */
[----:B------:R-:W-:Y:S02]  /*9c90*/  LOP3.LUT R0, R3, UR16, R30, 0x96, !PT ;  /* 0x0000001003007c12 */ /* 0x000fe4000f8e961e */
[----:B-----5:R-:W-:Y:S02]  /*9ca0*/  SHF.R.U32.HI R8, RZ, 0x18, R2 ;  /* 0x00000018ff087819 */ /* 0x020fe40000011602 */
[----:B------:R-:W-:Y:S01]  /*9cb0*/  LOP3.LUT R2, R0, 0xffff, RZ, 0xc0, !PT ;  /* 0x0000ffff00027812 */ /* 0x000fe200078ec0ff */
[----:B--2---:R-:W-:Y:S01]  /*9cc0*/  HMMA.16816.F32 R132, R4, R24, R132 ;  /* 0x000000180484723c */ /* 0x004fe20000001884 */
[----:B------:R-:W-:Y:S02]  /*9cd0*/  PRMT R9, R10, 0x5410, R9 ;  /* 0x000054100a097816 */ /* 0x000fe40000000009 */
[----:B------:R-:W-:-:S02]  /*9ce0*/  MOV R201, R35 ;  /* 0x0000002300c97202 */ /* 0x000fc40000000f00 */
[----:B------:R-:W-:-:S03]  /*9cf0*/  SHF.R.U32.HI R2, RZ, 0x8, R2 ;  /* 0x00000008ff027819 */ /* 0x000fc60000011602 */
[----:B------:R-:W-:Y:S01]  /*9d00*/  HMMA.16816.F32 R136, R4, R26, R136 ;  /* 0x0000001a0488723c */ /* 0x000fe20000001888 */
[----:B------:R-:W-:Y:S01]  /*9d10*/  MOV R242, R180 ;  /* 0x000000b400f27202 */ /* 0x000fe20000000f00 */
[----:B------:R-:W-:Y:S01]  /*9d20*/  IMAD.MOV.U32 R180, RZ, RZ, R182 ;  /* 0x000000ffffb47224 */ /* 0x000fe200078e00b6 */
[----:B------:R-:W-:-:S05]  /*9d30*/  MOV R182, R14 ;  /* 0x0000000e00b67202 */ /* 0x000fca0000000f00 */
[C---:B----4-:R-:W-:Y:S08]  /*9d40*/  HMMA.16816.F32 R40, R4.reuse, R16, R40 ;  /* 0x000000100428723c */ /* 0x050ff00000001828 */
[C---:B------:R-:W-:Y:S08]  /*9d50*/  HMMA.16816.F32 R36, R4.reuse, R18, R36 ;  /* 0x000000120424723c */ /* 0x040ff00000001824 */
[C---:B-1----:R-:W-:Y:S08]  /*9d60*/  HMMA.16816.F32 R164, R4.reuse, R20, R164 ;  /* 0x0000001404a4723c */ /* 0x042ff000000018a4 */
[----:B------:R-:W-:Y:S01]  /*9d70*/  HMMA.16816.F32 R144, R4, R22, R144 ;  /* 0x000000160490723c */ /* 0x000fe20000001890 */
[--C-:B------:R-:W-:Y:S01]  /*9d80*/  FFMA.FTZ R3, R34, c[0x0][0x23c], -R13.reuse ;  /* 0x00008f0022037a23 */ /* 0x100fe2000001080d */
[----:B------:R-:W-:Y:S01]  /*9d90*/  MOV R245, R181 ;  /* 0x000000b500f57202 */ /* 0x000fe20000000f00 */
[----:B------:R-:W-:Y:S04]  /*9da0*/  LDSM.16.MT88.4 R16, [R209+0x11000] ;  /* 0x01100000d110783b */ /* 0x000fe80000004200 */
[----:B------:R-:W-:Y:S01]  /*9db0*/  LOP3.LUT R6, R0, 0xff, RZ, 0xc0, !PT ;  /* 0x000000ff00067812 */ /* 0x000fe200078ec0ff */
[----:B------:R-:W-:Y:S01]  /*9dc0*/  FFMA.FTZ R4, R252, c[0x0][0x23c], -R13 ;  /* 0x00008f00fc047a23 */ /* 0x000fe2000001080d */
[----:B------:R-:W-:Y:S01]  /*9dd0*/  LOP3.LUT R7, R11, 0xff, RZ, 0xc0, !PT ;  /* 0x000000ff0b077812 */ /* 0x000fe200078ec0ff */
[----:B------:R-:W-:Y:S01]  /*9de0*/  LDSM.16.MT88.4 R20, [R210+0x11000] ;  /* 0x01100000d214783b */ /* 0x000fe20000004200 */
[----:B------:R-:W-:Y:S01]  /*9df0*/  PRMT R2, R6, 0x5410, R2 ;  /* 0x0000541006027816 */ /* 0x000fe20000000002 */
[----:B------:R-:W-:Y:S01]  /*9e00*/  HSET2.LE.AND R6, R9, R201, PT ;  /* 0x000000c909067233 */ /* 0x000fe20003803000 */
[----:B------:R-:W-:Y:S01]  /*9e10*/  PRMT R14, R7, 0x5410, R8 ;  /* 0x00005410070e7816 */ /* 0x000fe20000000008 */
[----:B------:R-:W-:Y:S04]  /*9e20*/  LDSM.16.MT88.4 R24, [R209+0x13000] ;  /* 0x01300000d118783b */ /* 0x000fe80000004200 */
[----:B------:R-:W1:Y:S01]  /*9e30*/  LDSM.16.MT88.4 R8, [R212+0x11000] ;  /* 0x01100000d408783b */ /* 0x000e620000004200 */
[----:B------:R-:W-:Y:S01]  /*9e40*/  MOV R181, R204 ;  /* 0x000000cc00b57202 */ /* 0x000fe20000000f00 */
[----:B------:R-:W-:Y:S01]  /*9e50*/  MUFU.EX2 R203, R4 ;  /* 0x0000000400cb7308 */ /* 0x000fe20000000800 */
[----:B------:R-:W-:-:S07]  /*9e60*/  SHF.R.U32.HI R5, RZ, 0x18, R0 ;  /* 0x00000018ff057819 */ /* 0x000fce0000011600 */
[----:B------:R2:W3:Y:S01]  /*9e70*/  MUFU.EX2 R204, R3 ;  /* 0x0000000300cc7308 */ /* 0x0004e20000000800 */
[----:B------:R-:W-:Y:S02]  /*9e80*/  F2FP.PACK_AB R7, R207, R236 ;  /* 0x000000eccf07723e */ /* 0x000fe400000000ff */
[----:B--2---:R-:W-:-:S04]  /*9e90*/  SHF.R.U32.HI R3, RZ, 0x10, R0 ;  /* 0x00000010ff037819 */ /* 0x004fc80000011600 */
[----:B------:R-:W-:-:S04]  /*9ea0*/  LOP3.LUT R0, R3, 0xff, RZ, 0xc0, !PT ;  /* 0x000000ff03007812 */ /* 0x000fc800078ec0ff */
[----:B------:R-:W-:Y:S01]  /*9eb0*/  PRMT R3, R0, 0x5410, R5 ;  /* 0x0000541000037816 */ /* 0x000fe20000000005 */
[--C-:B------:R-:W-:Y:S01]  /*9ec0*/  HSET2.LE.AND R0, R2, R201.reuse, PT ;  /* 0x000000c902007233 */ /* 0x100fe20003803000 */
[----:B------:R-:W-:Y:S02]  /*9ed0*/  F2FP.PACK_AB R2, R237, R238 ;  /* 0x000000eeed02723e */ /* 0x000fe400000000ff */
[----:B------:R-:W-:Y:S01]  /*9ee0*/  F2FP.PACK_AB R5, R205, R206 ;  /* 0x000000cecd05723e */ /* 0x000fe200000000ff */
[--C-:B------:R-:W-:Y:S01]  /*9ef0*/  HSET2.LE.AND R3, R3, R201.reuse, PT ;  /* 0x000000c903037233 */ /* 0x100fe20003803000 */
[----:B------:R-:W-:Y:S01]  /*9f00*/  LOP3.LUT R4, R0, R2, RZ, 0xc0, !PT ;  /* 0x0000000200047212 */ /* 0x000fe200078ec0ff */
[----:B------:R-:W-:Y:S01]  /*9f10*/  HSET2.LE.AND R0, R14, R201, PT ;  /* 0x000000c90e007233 */ /* 0x000fe20003803000 */
[----:B---3--:R-:W-:Y:S02]  /*9f20*/  F2FP.PACK_AB R2, R203, R204 ;  /* 0x000000cccb02723e */ /* 0x008fe400000000ff */
[----:B------:R-:W-:-:S02]  /*9f30*/  LOP3.LUT R6, R6, R7, RZ, 0xc0, !PT ;  /* 0x0000000706067212 */ /* 0x000fc400078ec0ff */
[----:B------:R-:W-:Y:S02]  /*9f40*/  LOP3.LUT R5, R3, R5, RZ, 0xc0, !PT ;  /* 0x0000000503057212 */ /* 0x000fe400078ec0ff */
[----:B------:R-:W-:-:S07]  /*9f50*/  LOP3.LUT R7, R0, R2, RZ, 0xc0, !PT ;  /* 0x0000000200077212 */ /* 0x000fce00078ec0ff */
[C---:B-1----:R-:W-:Y:S08]  /*9f60*/  HMMA.16816.F32 R68, R4.reuse, R8, R68 ;  /* 0x000000080444723c */ /* 0x042ff00000001844 */
[C---:B------:R-:W-:Y:S01]  /*9f70*/  HMMA.16816.F32 R76, R4.reuse, R10, R76 ;  /* 0x0000000a044c723c */ /* 0x040fe2000000184c */
[----:B------:R-:W1:Y:S07]  /*9f80*/  LDSM.16.MT88.4 R8, [R210+0x13000] ;  /* 0x01300000d208783b */ /* 0x000e6e0000004200 */
[C---:B------:R-:W-:Y:S08]  /*9f90*/  HMMA.16816.F32 R152, R4.reuse, R16, R152 ;  /* 0x000000100498723c */ /* 0x040ff00000001898 */
        /* <DEDUP_REMOVED lines=15> */
[----:B------:R-:W-:Y:S01]  /*a090*/  HMMA.16816.F32 R120, R4, R22, R88 ;  /* 0x000000160478723c */ /* 0x000fe20000001858 */
[----:B------:R-:W3:Y:S01]  /*a0a0*/  LDSM.16.MT88.4 R20, [R211+0x15000] ;  /* 0x01500000d314783b */ /* 0x000ee20000004200 */
[----:B------:R-:W-:Y:S01]  /*a0b0*/  MOV R240, R32 ;  /* 0x0000002000f07202 */ /* 0x000fe20000000f00 */
[----:B------:R-:W-:-:S02]  /*a0c0*/  IMAD.MOV.U32 R243, RZ, RZ, R33 ;  /* 0x000000fffff37224 */ /* 0x000fc400078e0021 */
[----:B------:R-:W-:Y:S03]  /*a0d0*/  LDSM.16.MT88.4 R32, [R212+0x15000] ;  /* 0x01500000d420783b */ /* 0x000fe60000004200 */
[C---:B-1----:R-:W-:Y:S08]  /*a0e0*/  HMMA.16816.F32 R184, R4.reuse, R8, R184 ;  /* 0x0000000804b8723c */ /* 0x042ff000000018b8 */
[----:B------:R-:W-:Y:S01]  /*a0f0*/  HMMA.16816.F32 R160, R4, R10, R160 ;  /* 0x0000000a04a0723c */ /* 0x000fe200000018a0 */
[----:B------:R-:W1:Y:S01]  /*a100*/  LDSM.16.MT88.4 R8, [R209+0x17000] ;  /* 0x01700000d108783b */ /* 0x000e620000004200 */
[----:B------:R-:W-:Y:S01]  /*a110*/  IMAD.MOV.U32 R0, RZ, RZ, R178 ;  /* 0x000000ffff007224 */ /* 0x000fe200078e00b2 */
[----:B------:R-:W-:-:S02]  /*a120*/  MOV R75, R201 ;  /* 0x000000c9004b7202 */ /* 0x000fc40000000f00 */
[----:B------:R-:W-:Y:S01]  /*a130*/  MOV R252, R176 ;  /* 0x000000b000fc7202 */ /* 0x000fe20000000f00 */
[----:B------:R-:W-:Y:S01]  /*a140*/  FFMA.FTZ R0, R0, c[0x0][0x23c], -R12 ;  /* 0x00008f0000007a23 */ /* 0x000fe2000001080c */
[----:B------:R-:W-:Y:S01]  /*a150*/  MOV R3, R177 ;  /* 0x000000b100037202 */ /* 0x000fe20000000f00 */
[C---:B--2---:R-:W-:Y:S01]  /*a160*/  HMMA.16816.F32 R140, R4.reuse, R16, R140 ;  /* 0x00000010048c723c */ /* 0x044fe2000000188c */
[----:B------:R-:W-:Y:S01]  /*a170*/  MOV R59, R179 ;  /* 0x000000b3003b7202 */ /* 0x000fe20000000f00 */
[----:B------:R2:W-:Y:S01]  /*a180*/  MUFU.EX2 R201, R0 ;  /* 0x0000000000c97308 */ /* 0x0005e20000000800 */
[----:B------:R-:W-:Y:S01]  /*a190*/  IMAD.MOV.U32 R2, RZ, RZ, R180 ;  /* 0x000000ffff027224 */ /* 0x000fe200078e00b4 */
[----:B------:R-:W-:Y:S01]  /*a1a0*/  MOV R14, R181 ;  /* 0x000000b5000e7202 */ /* 0x000fe20000000f00 */
[----:B------:R-:W-:Y:S01]  /*a1b0*/  IMAD.MOV.U32 R246, RZ, RZ, R183 ;  /* 0x000000fffff67224 */ /* 0x000fe200078e00b7 */
[----:B------:R-:W-:Y:S02]  /*a1c0*/  MOV R247, R182 ;  /* 0x000000b600f77202 */ /* 0x000fe40000000f00 */
[----:B------:R-:W-:Y:S01]  /*a1d0*/  HMMA.16816.F32 R196, R4, R18, R196 ;  /* 0x0000001204c4723c */ /* 0x000fe200000018c4 */
[----:B------:R-:W5:Y:S01]  /*a1e0*/  LDSM.16.MT88.4 R16, [R210+0x17000] ;  /* 0x01700000d210783b */ /* 0x000f620000004200 */
[----:B------:R-:W-:Y:S01]  /*a1f0*/  IMAD.MOV.U32 R56, RZ, RZ, R242 ;  /* 0x000000ffff387224 */ /* 0x000fe200078e00f2 */
[----:B------:R-:W-:-:S02]  /*a200*/  MOV R57, R245 ;  /* 0x000000f500397202 */ /* 0x000fc40000000f00 */
[----:B------:R-:W-:Y:S03]  /*a210*/  LDSM.16.MT88.4 R88, [R211+0x13800] ;  /* 0x01380000d358783b */ /* 0x000fe60000004200 */
[----:B----4-:R-:W-:Y:S01]  /*a220*/  HMMA.16816.F32 R124, R4, R24, R172 ;  /* 0x00000018047c723c */ /* 0x010fe200000018ac */
[----:B--2---:R-:W-:-:S07]  /*a230*/  FFMA.FTZ R0, R151, c[0x0][0x23c], -R12 ;  /* 0x00008f0097007a23 */ /* 0x004fce000001080c */
[C---:B------:R-:W-:Y:S01]  /*a240*/  HMMA.16816.F32 R128, R4.reuse, R26, R168 ;  /* 0x0000001a0480723c */ /* 0x040fe200000018a8 */
[----:B------:R-:W-:Y:S01]  /*a250*/  LDSM.16.MT88.4 R24, [R212+0x17000] ;  /* 0x01700000d418783b */ /* 0x000fe20000004200 */
[----:B------:R2:W-:Y:S06]  /*a260*/  MUFU.EX2 R151, R0 ;  /* 0x0000000000977308 */ /* 0x0005ec0000000800 */
[----:B---3--:R-:W-:Y:S01]  /*a270*/  HMMA.16816.F32 R176, R4, R20, R96 ;  /* 0x0000001404b0723c */ /* 0x008fe20000001860 */
[----:B------:R-:W-:-:S07]  /*a280*/  IMAD.MOV.U32 R74, RZ, RZ, R2 ;  /* 0x000000ffff4a7224 */ /* 0x000fce00078e0002 */
[C---:B------:R-:W-:Y:S01]  /*a290*/  HMMA.16816.F32 R172, R4.reuse, R22, R80 ;  /* 0x0000001604ac723c */ /* 0x040fe20000001850 */
[----:B------:R-:W3:Y:S01]  /*a2a0*/  LDSM.16.MT88.4 R20, [R211+0x17000] ;  /* 0x01700000d314783b */ /* 0x000ee20000004200 */
[----:B--2---:R-:W-:Y:S01]  /*a2b0*/  FFMA.FTZ R0, R29, c[0x0][0x23c], -R12 ;  /* 0x00008f001d007a23 */ /* 0x004fe2000001080c */
[----:B------:R-:W-:Y:S02]  /*a2c0*/  MOV R29, R148 ;  /* 0x00000094001d7202 */ /* 0x000fe40000000f00 */
[----:B------:R-:W-:Y:S01]  /*a2d0*/  LOP3.LUT R2, R31, UR7, R202, 0x96, !PT ;  /* 0x000000071f027c12 */ /* 0x000fe2000f8e96ca */
[----:B------:R2:W-:Y:S01]  /*a2e0*/  MUFU.EX2 R148, R0 ;  /* 0x0000000000947308 */ /* 0x0005e20000000800 */
[----:B------:R-:W-:Y:S01]  /*a2f0*/  MOV R73, R59 ;  /* 0x0000003b00497202 */ /* 0x000fe20000000f00 */
[C---:B-1----:R-:W-:Y:S08]  /*a300*/  HMMA.16816.F32 R168, R4.reuse, R8, R64 ;  /* 0x0000000804a8723c */ /* 0x042ff00000001840 */
[C---:B------:R-:W-:Y:S08]  /*a310*/  HMMA.16816.F32 R180, R4.reuse, R32, R156 ;  /* 0x0000002004b4723c */ /* 0x040ff0000000189c */
[C---:B------:R-:W-:Y:S01]  /*a320*/  HMMA.16816.F32 R192, R4.reuse, R34, R192 ;  /* 0x0000002204c0723c */ /* 0x040fe200000018c0 */
[----:B--2---:R-:W-:Y:S01]  /*a330*/  FFMA.FTZ R0, R3, c[0x0][0x23c], -R12 ;  /* 0x00008f0003007a23 */ /* 0x004fe2000001080c */
[----:B------:R-:W-:Y:S01]  /*a340*/  MOV R59, R243 ;  /* 0x000000f3003b7202 */ /* 0x000fe20000000f00 */
[----:B------:R-:W-:Y:S01]  /*a350*/  IMAD.WIDE.U32 R2, R2, -0x2daee0ad, RZ ;  /* 0xd2511f5302027825 */ /* 0x000fe200078e00ff */
[----:B------:R-:W-:Y:S01]  /*a360*/  MOV R58, R240 ;  /* 0x000000f0003a7202 */ /* 0x000fe20000000f00 */
[----:B------:R1:W2:Y:S01]  /*a370*/  MUFU.EX2 R31, R0 ;  /* 0x00000000001f7308 */ /* 0x0002a20000000800 */
[----:B------:R-:W-:Y:S01]  /*a380*/  MOV R242, R190 ;  /* 0x000000be00f27202 */ /* 0x000fe20000000f00 */
[----:B------:R-:W-:Y:S01]  /*a390*/  IMAD.MOV.U32 R245, RZ, RZ, R191 ;  /* 0x000000fffff57224 */ /* 0x000fe200078e00bf */
[C---:B------:R-:W-:Y:S01]  /*a3a0*/  LOP3.LUT R8, R2.reuse, 0xffff, RZ, 0xc0, !PT ;  /* 0x0000ffff02087812 */ /* 0x040fe200078ec0ff */
[C---:B------:R-:W-:Y:S01]  /*a3b0*/  HMMA.16816.F32 R32, R4.reuse, R10, R48 ;  /* 0x0000000a0420723c */ /* 0x040fe20000001830 */
[----:B------:R-:W-:Y:S01]  /*a3c0*/  LOP3.LUT R12, R2, 0xff, RZ, 0xc0, !PT ;  /* 0x000000ff020c7812 */ /* 0x000fe200078ec0ff */
[----:B------:R-:W-:Y:S01]  /*a3d0*/  IMAD.MOV.U32 R240, RZ, RZ, R188 ;  /* 0x000000fffff07224 */ /* 0x000fe200078e00bc */
[----:B------:R-:W-:Y:S01]  /*a3e0*/  SHF.R.U32.HI R9, RZ, 0x8, R8 ;  /* 0x00000008ff097819 */ /* 0x000fe20000011608 */
[----:B------:R-:W4:Y:S04]  /*a3f0*/  LDSM.16.MT88.4 R156, [R209+0x11800] ;  /* 0x01180000d19c783b */ /* 0x000f280000004200 */
[----:B-----5:R-:W-:Y:S01]  /*a400*/  HMMA.16816.F32 R132, R4, R16, R132 ;  /* 0x000000100484723c */ /* 0x020fe20000001884 */
[----:B------:R-:W-:Y:S01]  /*a410*/  LDSM.16.MT88.4 R64, [R209+0x13800] ;  /* 0x01380000d140783b */ /* 0x000fe20000004200 */
[----:B-1----:R-:W-:-:S03]  /*a420*/  FFMA.FTZ R0, R73, c[0x0][0x23c], -R13 ;  /* 0x00008f0049007a23 */ /* 0x002fc6000001080d */
[----:B------:R-:W-:Y:S01]  /*a430*/  LDSM.16.MT88.4 R80, [R212+0x13800] ;  /* 0x01380000d450783b */ /* 0x000fe20000004200 */
[----:B------:R-:W-:Y:S01]  /*a440*/  FFMA.FTZ R10, R29, c[0x0][0x23c], -R13 ;  /* 0x00008f001d0a7a23 */ /* 0x000fe2000001080d */
[----:B------:R1:W-:Y:S01]  /*a450*/  MUFU.EX2 R30, R0 ;  /* 0x00000000001e7308 */ /* 0x0003e20000000800 */
[--C-:B------:R-:W-:Y:S01]  /*a460*/  SHF.R.U32.HI R11, RZ, 0x18, R2.reuse ;  /* 0x00000018ff0b7819 */ /* 0x100fe20000011602 */
[----:B---3--:R-:W-:Y:S01]  /*a470*/  HMMA.16816.F32 R164, R4, R20, R164 ;  /* 0x0000001404a4723c */ /* 0x008fe200000018a4 */
[----:B------:R-:W-:Y:S01]  /*a480*/  MOV R243, R189 ;  /* 0x000000bd00f37202 */ /* 0x000fe20000000f00 */
[----:B------:R-:W-:Y:S04]  /*a490*/  LDSM.16.MT88.4 R48, [R212+0x11800] ;  /* 0x01180000d430783b */ /* 0x000fe80000004200 */
[----:B------:R3:W5:Y:S01]  /*a4a0*/  MUFU.EX2 R29, R10 ;  /* 0x0000000a001d7308 */ /* 0x0007620000000800 */
[----:B------:R-:W-:Y:S01]  /*a4b0*/  LDSM.16.MT88.4 R96, [R209+0x15800] ;  /* 0x01580000d160783b */ /* 0x000fe20000004200 */
[----:B-1----:R-:W-:-:S02]  /*a4c0*/  SHF.R.U32.HI R0, RZ, 0x10, R2 ;  /* 0x00000010ff007819 */ /* 0x002fc40000011602 */
[----:B------:R-:W-:Y:S02]  /*a4d0*/  LOP3.LUT R2, R3, UR17, R200, 0x96, !PT ;  /* 0x0000001103027c12 */ /* 0x000fe4000f8e96c8 */
[----:B------:R-:W-:Y:S01]  /*a4e0*/  LOP3.LUT R8, R0, 0xff, RZ, 0xc0, !PT ;  /* 0x000000ff00087812 */ /* 0x000fe200078ec0ff */
[--C-:B------:R-:W-:Y:S02]  /*a4f0*/  FFMA.FTZ R0, R74, c[0x0][0x23c], -R13.reuse ;  /* 0x00008f004a007a23 */ /* 0x100fe4000001080d */
[----:B---3--:R-:W-:Y:S01]  /*a500*/  FFMA.FTZ R10, R56, c[0x0][0x23c], -R13 ;  /* 0x00008f00380a7a23 */ /* 0x008fe2000001080d */
[----:B------:R-:W-:Y:S01]  /*a510*/  MOV R56, R57 ;  /* 0x0000003900387202 */ /* 0x000fe20000000f00 */
[----:B------:R-:W-:Y:S02]  /*a520*/  IMAD.MOV.U32 R57, RZ, RZ, R14 ;  /* 0x000000ffff397224 */ /* 0x000fe400078e000e */
[----:B------:R1:W-:Y:S01]  /*a530*/  MUFU.EX2 R14, R0 ;  /* 0x00000000000e7308 */ /* 0x0003e20000000800 */
[----:B------:R-:W-:-:S02]  /*a540*/  SHF.R.U32.HI R3, RZ, 0x10, R2 ;  /* 0x00000010ff037819 */ /* 0x000fc40000011602 */
[----:B------:R-:W-:Y:S02]  /*a550*/  PRMT R12, R12, 0x5410, R9 ;  /* 0x000054100c0c7816 */ /* 0x000fe40000000009 */
[----:B------:R-:W-:Y:S02]  /*a560*/  PRMT R11, R8, 0x5410, R11 ;  /* 0x00005410080b7816 */ /* 0x000fe4000000000b */
[C---:B------:R-:W-:Y:S02]  /*a570*/  LOP3.LUT R9, R2.reuse, 0xff, RZ, 0xc0, !PT ;  /* 0x000000ff02097812 */ /* 0x040fe400078ec0ff */
[----:B------:R-:W-:Y:S02]  /*a580*/  SHF.R.U32.HI R8, RZ, 0x18, R2 ;  /* 0x00000018ff087819 */ /* 0x000fe40000011602 */
[----:B-1----:R-:W-:-:S04]  /*a590*/  LOP3.LUT R0, R2, 0xffff, RZ, 0xc0, !PT ;  /* 0x0000ffff02007812 */ /* 0x002fc800078ec0ff */
[----:B------:R-:W-:Y:S02]  /*a5a0*/  SHF.R.U32.HI R2, RZ, 0x8, R0 ;  /* 0x00000008ff027819 */ /* 0x000fe40000011600 */
[----:B------:R-:W-:Y:S01]  /*a5b0*/  LOP3.LUT R0, R3, 0xff, RZ, 0xc0, !PT ;  /* 0x000000ff03007812 */ /* 0x000fe200078ec0ff */
[----:B------:R-:W-:Y:S01]  /*a5c0*/  HMMA.16816.F32 R188, R4, R18, R136 ;  /* 0x0000001204bc723c */ /* 0x000fe20000001888 */
[----:B------:R-:W-:Y:S01]  /*a5d0*/  PRMT R2, R9, 0x5410, R2 ;  /* 0x0000541009027816 */ /* 0x000fe20000000002 */
[----:B------:R1:W3:Y:S01]  /*a5e0*/  MUFU.EX2 R13, R10 ;  /* 0x0000000a000d7308 */ /* 0x0002e20000000800 */
[----:B------:R-:W-:Y:S01]  /*a5f0*/  PRMT R0, R0, 0x5410, R8 ;  /* 0x0000541000007816 */ /* 0x000fe20000000008 */
[----:B------:R-:W-:Y:S01]  /*a600*/  HSET2.LE.AND R11, R11, R75, PT ;  /* 0x0000004b0b0b7233 */ /* 0x000fe20003803000 */
[----:B------:R-:W-:-:S03]  /*a610*/  MOV R202, R56 ;  /* 0x0000003800ca7202 */ /* 0x000fc60000000f00 */
[----:B------:R-:W-:Y:S01]  /*a620*/  HMMA.16816.F32 R16, R4, R24, R40 ;  /* 0x000000180410723c */ /* 0x000fe20000001828 */
[----:B------:R-:W4:Y:S01]  /*a630*/  LDSM.16.MT88.4 R40, [R210+0x11800] ;  /* 0x01180000d228783b */ /* 0x000f220000004200 */
[----:B------:R-:W-:Y:S01]  /*a640*/  MOV R200, R57 ;  /* 0x0000003900c87202 */ /* 0x000fe20000000f00 */
[--C-:B------:R-:W-:Y:S02]  /*a650*/  HSET2.LE.AND R8, R2, R75.reuse, PT ;  /* 0x0000004b02087233 */ /* 0x100fe40003803000 */
[----:B------:R-:W-:-:S03]  /*a660*/  HSET2.LE.AND R9, R0, R75, PT ;  /* 0x0000004b00097233 */ /* 0x000fc60003803000 */
[C---:B------:R-:W-:Y:S01]  /*a670*/  HMMA.16816.F32 R20, R4.reuse, R22, R144 ;  /* 0x000000160414723c */ /* 0x040fe20000001890 */
[----:B--2---:R-:W-:Y:S01]  /*a680*/  F2FP.PACK_AB R3, R31, R148 ;  /* 0x000000941f03723e */ /* 0x004fe200000000ff */
[----:B-1----:R-:W-:Y:S01]  /*a690*/  HSET2.LE.AND R10, R12, R75, PT ;  /* 0x0000004b0c0a7233 */ /* 0x002fe20003803000 */
[----:B------:R-:W-:Y:S01]  /*a6a0*/  IMAD.MOV.U32 R12, RZ, RZ, R58 ;  /* 0x000000ffff0c7224 */ /* 0x000fe200078e003a */
[----:B------:R-:W-:Y:S04]  /*a6b0*/  LDSM.16.MT88.4 R72, [R210+0x13800] ;  /* 0x01380000d248783b */ /* 0x000fe80000004200 */
[----:B------:R-:W-:Y:S01]  /*a6c0*/  HMMA.16816.F32 R24, R4, R26, R36 ;  /* 0x0000001a0418723c */ /* 0x000fe20000001824 */
[----:B------:R-:W-:Y:S06]  /*a6d0*/  LDSM.16.MT88.4 R136, [R210+0x17800] ;  /* 0x01780000d288783b */ /* 0x000fec0000004200 */
[----:B------:R-:W-:-:S02]  /*a6e0*/  MOV R7, R59 ;  /* 0x0000003b00077202 */ /* 0x000fc40000000f00 */
[----:B------:R-:W1:Y:S01]  /*a6f0*/  LDSM.16.MT88.4 R56, [R211+0x11800] ;  /* 0x01180000d338783b */ /* 0x000e620000004200 */
[----:B-----5:R-:W-:Y:S02]  /*a700*/  F2FP.PACK_AB R2, R29, R30 ;  /* 0x0000001e1d02723e */ /* 0x020fe400000000ff */
[----:B------:R-:W-:Y:S02]  /*a710*/  F2FP.PACK_AB R0, R151, R201 ;  /* 0x000000c99700723e */ /* 0x000fe400000000ff */
[----:B---3--:R-:W-:Y:S02]  /*a720*/  F2FP.PACK_AB R4, R13, R14 ;  /* 0x0000000e0d04723e */ /* 0x008fe400000000ff */
[----:B------:R-:W-:Y:S01]  /*a730*/  LOP3.LUT R145, R9, R2, RZ, 0xc0, !PT ;  /* 0x0000000209917212 */ /* 0x000fe200078ec0ff */
[----:B------:R-:W-:Y:S01]  /*a740*/  FFMA.FTZ R2, R241, R28, R7 ;  /* 0x0000001cf1027223 */ /* 0x000fe20000010007 */
[----:B------:R-:W-:Y:S01]  /*a750*/  LOP3.LUT R144, R8, R0, RZ, 0xc0, !PT ;  /* 0x0000000008907212 */ /* 0x000fe200078ec0ff */
[----:B------:R-:W-:Y:S01]  /*a760*/  FFMA.FTZ R0, R244, R15, R12 ;  /* 0x0000000ff4007223 */ /* 0x000fe2000001000c */
[----:B------:R-:W-:Y:S01]  /*a770*/  LOP3.LUT R146, R10, R3, RZ, 0xc0, !PT ;  /* 0x000000030a927212 */ /* 0x000fe200078ec0ff */
[----:B------:R-:W-:Y:S01]  /*a780*/  FADD.FTZ R2, R200, R2 ;  /* 0x00000002c8027221 */ /* 0x000fe20000010000 */
[----:B------:R-:W-:Y:S01]  /*a790*/  LOP3.LUT R147, R11, R4, RZ, 0xc0, !PT ;  /* 0x000000040b937212 */ /* 0x000fe200078ec0ff */
[----:B------:R-:W-:Y:S01]  /*a7a0*/  FADD.FTZ R3, R202, R0 ;  /* 0x00000000ca037221 */ /* 0x000fe20000010000 */
[----:B------:R-:W-:Y:S01]  /*a7b0*/  LDSM.16.MT88.4 R4, [R211+0x17800] ;  /* 0x01780000d304783b */ /* 0x000fe20000004200 */
[----:B------:R-:W-:-:S02]  /*a7c0*/  FADD.FTZ R0, R252, R2 ;  /* 0x00000002fc007221 */ /* 0x000fc40000010000 */
[----:B------:R-:W-:Y:S02]  /*a7d0*/  FADD.FTZ R2, R246, R3 ;  /* 0x00000003f6027221 */ /* 0x000fe40000010000 */
[----:B----4-:R-:W-:Y:S01]  /*a7e0*/  HMMA.16816.F32 R152, R144, R156, R152 ;  /* 0x0000009c9098723c */ /* 0x010fe20000001898 */
[----:B------:R-:W-:Y:S02]  /*a7f0*/  FADD.FTZ R0, R247, R0 ;  /* 0x00000000f7007221 */ /* 0x000fe40000010000 */
[----:B------:R-:W-:-:S05]  /*a800*/  FADD.FTZ R2, R245, R2 ;  /* 0x00000002f5027221 */ /* 0x000fca0000010000 */
[----:B------:R-:W-:Y:S01]  /*a810*/  HMMA.16816.F32 R36, R144, R40, R52 ;  /* 0x000000289024723c */ /* 0x000fe20000001834 */
[----:B------:R-:W-:-:S07]  /*a820*/  FADD.FTZ R0, R242, R0 ;  /* 0x00000000f2007221 */ /* 0x000fce0000010000 */
[----:B------:R-:W-:Y:S01]  /*a830*/  HMMA.16816.F32 R156, R144, R158, R44 ;  /* 0x0000009e909c723c */ /* 0x000fe2000000182c */
[----:B------:R-:W-:-:S07]  /*a840*/  FADD.FTZ R2, R243, R2 ;  /* 0x00000002f3027221 */ /* 0x000fce0000010000 */
[C---:B------:R-:W-:Y:S08]  /*a850*/  HMMA.16816.F32 R40, R144.reuse, R42, R60 ;  /* 0x0000002a9028723c */ /* 0x040ff0000000183c */
[C---:B------:R-:W-:Y:S08]  /*a860*/  HMMA.16816.F32 R44, R144.reuse, R48, R68 ;  /* 0x00000030902c723c */ /* 0x040ff00000001844 */
[----:B------:R-:W-:Y:S01]  /*a870*/  HMMA.16816.F32 R60, R144, R64, R100 ;  /* 0x00000040903c723c */ /* 0x000fe20000001864 */
[----:B------:R-:W-:-:S07]  /*a880*/  FADD.FTZ R0, R240, R0 ;  /* 0x00000000f0007221 */ /* 0x000fce0000010000 */
[C---:B------:R-:W-:Y:S08]  /*a890*/  HMMA.16816.F32 R48, R144.reuse, R50, R76 ;  /* 0x000000329030723c */ /* 0x040ff0000000184c */
[C---:B-1----:R-:W-:Y:S08]  /*a8a0*/  HMMA.16816.F32 R52, R144.reuse, R56, R84 ;  /* 0x000000389034723c */ /* 0x042ff00000001854 */
[C---:B------:R-:W-:Y:S01]  /*a8b0*/  HMMA.16816.F32 R64, R144.reuse, R66, R104 ;  /* 0x000000429040723c */ /* 0x040fe20000001868 */
[----:B------:R-:W1:Y:S07]  /*a8c0*/  LDSM.16.MT88.4 R104, [R210+0x15800] ;  /* 0x01580000d268783b */ /* 0x000e6e0000004200 */
[----:B------:R-:W-:Y:S01]  /*a8d0*/  HMMA.16816.F32 R56, R144, R58, R92 ;  /* 0x0000003a9038723c */ /* 0x000fe2000000185c */
[----:B------:R-:W-:-:S07]  /*a8e0*/  FADD.FTZ R2, R239, R2 ;  /* 0x00000002ef027221 */ /* 0x000fce0000010000 */
[C---:B------:R-:W-:Y:S08]  /*a8f0*/  HMMA.16816.F32 R68, R144.reuse, R72, R108 ;  /* 0x000000489044723c */ /* 0x040ff0000000186c */
[C---:B------:R-:W-:Y:S08]  /*a900*/  HMMA.16816.F32 R76, R144.reuse, R80, R116 ;  /* 0x00000050904c723c */ /* 0x040ff00000001874 */
[C---:B------:R-:W-:Y:S08]  /*a910*/  HMMA.16816.F32 R84, R144.reuse, R88, R124 ;  /* 0x000000589054723c */ /* 0x040ff0000000187c */
[C---:B------:R-:W-:Y:S01]  /*a920*/  HMMA.16816.F32 R72, R144.reuse, R74, R112 ;  /* 0x0000004a9048723c */ /* 0x040fe20000001870 */
[----:B------:R-:W2:Y:S07]  /*a930*/  LDSM.16.MT88.4 R112, [R212+0x15800] ;  /* 0x01580000d470783b */ /* 0x000eae0000004200 */
[C---:B------:R-:W-:Y:S01]  /*a940*/  HMMA.16816.F32 R80, R144.reuse, R82, R120 ;  /* 0x000000529050723c */ /* 0x040fe20000001878 */
[----:B------:R-:W3:Y:S07]  /*a950*/  LDSM.16.MT88.4 R120, [R211+0x15800] ;  /* 0x01580000d378783b */ /* 0x000eee0000004200 */
[C---:B------:R-:W-:Y:S01]  /*a960*/  HMMA.16816.F32 R88, R144.reuse, R90, R128 ;  /* 0x0000005a9058723c */ /* 0x040fe20000001880 */
[----:B------:R-:W4:Y:S07]  /*a970*/  LDSM.16.MT88.4 R128, [R209+0x17800] ;  /* 0x01780000d180783b */ /* 0x000f2e0000004200 */
[----:B------:R-:W-:Y:S01]  /*a980*/  HMMA.16816.F32 R92, R144, R96, R140 ;  /* 0x00000060905c723c */ /* 0x000fe2000000188c */
[----:B------:R-:W5:Y:S01]  /*a990*/  LDSM.16.MT88.4 R140, [R212+0x17800] ;  /* 0x01780000d48c783b */ /* 0x000f620000004200 */
[----:B------:R-:W-:-:S02]  /*a9a0*/  FADD.FTZ R3, R248, R0 ;  /* 0x00000000f8037221 */ /* 0x000fc40000010000 */
[----:B------:R-:W-:Y:S02]  /*a9b0*/  FADD.FTZ R0, R249, R2 ;  /* 0x00000002f9007221 */ /* 0x000fe40000010000 */
[----:B------:R-:W-:Y:S02]  /*a9c0*/  FADD.FTZ R2, R250, R3 ;  /* 0x00000003fa027221 */ /* 0x000fe40000010000 */
[----:B------:R-:W-:Y:S02]  /*a9d0*/  FADD.FTZ R0, R251, R0 ;  /* 0x00000000fb007221 */ /* 0x000fe40000010000 */
[----:B------:R-:W-:Y:S02]  /*a9e0*/  FADD.FTZ R2, R238, R2 ;  /* 0x00000002ee027221 */ /* 0x000fe40000010000 */
[----:B------:R-:W-:Y:S02]  /*a9f0*/  FADD.FTZ R0, R206, R0 ;  /* 0x00000000ce007221 */ /* 0x000fe40000010000 */
[----:B------:R-:W-:-:S02]  /*aa00*/  FADD.FTZ R2, R237, R2 ;  /* 0x00000002ed027221 */ /* 0x000fc40000010000 */
[----:B------:R-:W-:Y:S01]  /*aa10*/  FADD.FTZ R0, R205, R0 ;  /* 0x00000000cd007221 */ /* 0x000fe20000010000 */
[----:B------:R-:W-:Y:S01]  /*aa20*/  UISETP.GE.AND UP0, UPT, UR21, 0x3, UPT ;  /* 0x000000031500788c */ /* 0x000fe2000bf06270 */
[----:B------:R-:W-:Y:S02]  /*aa30*/  FADD.FTZ R2, R236, R2 ;  /* 0x00000002ec027221 */ /* 0x000fe40000010000 */
[----:B------:R-:W-:Y:S02]  /*aa40*/  FADD.FTZ R0, R204, R0 ;  /* 0x00000000cc007221 */ /* 0x000fe40000010000 */
[----:B------:R-:W-:Y:S01]  /*aa50*/  FADD.FTZ R2, R207, R2 ;  /* 0x00000002cf027221 */ /* 0x000fe20000010000 */
[----:B------:R-:W-:Y:S01]  /*aa60*/  PLOP3.LUT P0, PT, PT, PT, UP0, 0x80, 0x0 ;  /* 0x000000000000781c */ /* 0x000fe20003f0f008 */
[----:B------:R-:W-:Y:S02]  /*aa70*/  FADD.FTZ R0, R203, R0 ;  /* 0x00000000cb007221 */ /* 0x000fe40000010000 */
[----:B------:R-:W-:-:S02]  /*aa80*/  FADD.FTZ R2, R201, R2 ;  /* 0x00000002c9027221 */ /* 0x000fc40000010000 */
[----:B------:R-:W-:Y:S01]  /*aa90*/  FADD.FTZ R0, R30, R0 ;  /* 0x000000001e007221 */ /* 0x000fe20000010000 */
[----:B-1----:R-:W-:Y:S01]  /*aaa0*/  HMMA.16816.F32 R100, R144, R104, R184 ;  /* 0x000000689064723c */ /* 0x002fe200000018b8 */
[----:B------:R-:W-:Y:S02]  /*aab0*/  FADD.FTZ R2, R151, R2 ;  /* 0x0000000297027221 */ /* 0x000fe40000010000 */
[----:B------:R-:W-:Y:S01]  /*aac0*/  FADD.FTZ R0, R29, R0 ;  /* 0x000000001d007221 */ /* 0x000fe20000010000 */
[----:B------:R-:W-:Y:S01]  /*aad0*/  @UP0 UIADD3 UR21, UR21, -0x3, URZ ;  /* 0xfffffffd15150890 */ /* 0x000fe2000fffe03f */
[----:B------:R-:W-:-:S03]  /*aae0*/  FADD.FTZ R2, R148, R2 ;  /* 0x0000000294027221 */ /* 0x000fc60000010000 */
[----:B------:R-:W-:Y:S01]  /*aaf0*/  HMMA.16816.F32 R104, R144, R106, R160 ;  /* 0x0000006a9068723c */ /* 0x000fe200000018a0 */
[----:B------:R-:W-:Y:S01]  /*ab00*/  FADD.FTZ R244, R14, R0 ;  /* 0x000000000ef47221 */ /* 0x000fe20000010000 */
[----:B------:R-:W-:Y:S01]  /*ab10*/  MOV R3, R149 ;  /* 0x0000009500037202 */ /* 0x000fe20000000f00 */
[----:B------:R-:W-:-:S05]  /*ab20*/  IMAD.MOV.U32 R148, RZ, RZ, R150 ;  /* 0x000000ffff947224 */ /* 0x000fca00078e0096 */
[----:B--2---:R-:W-:Y:S01]  /*ab30*/  HMMA.16816.F32 R108, R144, R112, R180 ;  /* 0x00000070906c723c */ /* 0x004fe200000018b4 */
[----:B------:R-:W-:Y:S01]  /*ab40*/  @P0 MOV R3, R149 ;  /* 0x0000009500030202 */ /* 0x000fe20000000f00 */
[----:B------:R-:W-:Y:S01]  /*ab50*/  FADD.FTZ R241, R31, R2 ;  /* 0x000000021ff17221 */ /* 0x000fe20000010000 */
[----:B------:R-:W-:-:S05]  /*ab60*/  @P0 MOV R148, R150 ;  /* 0x0000009600940202 */ /* 0x000fca0000000f00 */
[----:B---3--:R-:W-:Y:S01]  /*ab70*/  HMMA.16816.F32 R116, R144, R120, R176 ;  /* 0x000000789074723c */ /* 0x008fe200000018b0 */
[----:B------:R-:W-:-:S07]  /*ab80*/  FADD.FTZ R244, R13, R244 ;  /* 0x000000f40df47221 */ /* 0x000fce0000010000 */
[C---:B----4-:R-:W-:Y:S08]  /*ab90*/  HMMA.16816.F32 R124, R144.reuse, R128, R168 ;  /* 0x00000080907c723c */ /* 0x050ff000000018a8 */
[C---:B------:R-:W-:Y:S08]  /*aba0*/  HMMA.16816.F32 R132, R144.reuse, R136, R132 ;  /* 0x000000889084723c */ /* 0x040ff00000001884 */
        /* <DEDUP_REMOVED lines=9> */
[----:B------:R-:W-:Y:S11]  /*ac40*/  @P0 BRA `(.L_x_349) ;  /* 0x0000001000000947 */ /* 0x000ff60003800000 */
.L_x_347:
[----:B------:R-:W-:-:S12]  /*ac50*/  UIADD3 UR21, UR26, -0x1, URZ ;  /* 0xffffffff1a157890 */ /* 0x000fd8000fffe03f */
.L_x_349:
[----:B------:R-:W-:-:S13]  /*ac60*/  ISETP.LE.AND P0, PT, RZ, UR21, PT ;  /* 0x00000015ff007c0c */ /* 0x000fda000bf03270 */
[----:B------:R-:W-:Y:S05]  /*ac70*/  @!P0 BRA `(.L_x_350) ;  /* 0x00003b8000008947 */ /* 0x000fea0003800000 */
[----:B------:R-:W2:Y:S01]  /*ac80*/  LDL.LU R2, [R1+0x48] ;  /* 0x0000480001027983 */ /* 0x000ea20000300800 */
[----:B------:R-:W1:Y:S01]  /*ac90*/  LDC.U8 R245, c[0x0][0x2d8] ;  /* 0x0000b600fff57b82 */ /* 0x000e620000000000 */
[----:B------:R-:W-:Y:S01]  /*aca0*/  UMOV UR29, 0x5 ;  /* 0x00000005001d7882 */ /* 0x000fe20000000000 */
[----:B------:R-:W-:Y:S01]  /*acb0*/  MOV R150, R3 ;  /* 0x0000000300967202 */ /* 0x000fe20000000f00 */
[----:B------:R-:W3:Y:S01]  /*acc0*/  LDL R0, [R1+0x8] ;  /* 0x0000080001007983 */ /* 0x000ee20000100800 */
[----:B------:R-:W-:Y:S01]  /*acd0*/  ULDC.64 UR4, c[0x0][0x198] ;  /* 0x0000660000047ab9 */ /* 0x000fe20000000a00 */
[----:B------:R-:W-:Y:S01]  /*ace0*/  MOV R149, R148 ;  /* 0x0000009400957202 */ /* 0x000fe20000000f00 */
[----:B------:R-:W-:Y:S01]  /*acf0*/  USHF.L.U64.HI UR26, UR4, UR29, UR5 ;  /* 0x0000001d041a7299 */ /* 0x000fe20008010205 */
[----:B------:R-:W4:Y:S01]  /*ad00*/  LDL.LU.64 R6, [R1+0x40] ;  /* 0x0000400001067983 */ /* 0x000f220000300a00 */
[----:B------:R-:W-:Y:S02]  /*ad10*/  USHF.L.U32 UR27, UR4, 0x5, URZ ;  /* 0x00000005041b7899 */ /* 0x000fe4000800063f */
[----:B------:R-:W-:Y:S01]  /*ad20*/  UMOV UR30, 0x6 ;  /* 0x00000006001e7882 */ /* 0x000fe20000000000 */
[----:B------:R-:W4:Y:S01]  /*ad30*/  LDL.LU.64 R4, [R1+0x8] ;  /* 0x0000080001047983 */ /* 0x000f220000300a00 */
[----:B------:R-:W-:-:S02]  /*ad40*/  ULDC.64 UR4, c[0x0][0x1a0] ;  /* 0x0000680000047ab9 */ /* 0x000fc40000000a00 */
[----:B------:R-:W-:Y:S01]  /*ad50*/  USHF.L.U64.HI UR29, UR4, UR29, UR5 ;  /* 0x0000001d041d7299 */ /* 0x000fe20008010205 */
[----:B------:R-:W5:Y:S01]  /*ad60*/  LDL.LU R8, [R1+0x30] ;  /* 0x0000300001087983 */ /* 0x000f620000300800 */
[----:B------:R-:W-:Y:S02]  /*ad70*/  USHF.L.U32 UR28, UR4, 0x5, URZ ;  /* 0x00000005041c7899 */ /* 0x000fe4000800063f */
[----:B------:R-:W-:Y:S02]  /*ad80*/  USHF.L.U64.HI UR30, UR4, UR30, UR5 ;  /* 0x0000001e041e7299 */ /* 0x000fe40008010205 */
[----:B------:R-:W-:Y:S01]  /*ad90*/  USHF.L.U32 UR32, UR4, 0x6, URZ ;  /* 0x0000000604207899 */ /* 0x000fe2000800063f */
[----:B-1----:R-:W-:Y:S02]  /*ada0*/  PRMT R245, R245, 0x7054, R245 ;  /* 0x00007054f5f57816 */ /* 0x002fe400000000f5 */
[----:B----4-:R-:W-:-:S05]  /*adb0*/  MOV R4, R6 ;  /* 0x0000000600047202 */ /* 0x010fca0000000f00 */
[----:B------:R1:W-:Y:S01]  /*adc0*/  STL.64 [R1+0x8], R4 ;  /* 0x0000080401007387 */ /* 0x0003e20000100a00 */
[----:B-----5:R-:W-:-:S05]  /*add0*/  IMAD.WIDE.U32 R242, R8, -0x326172a9, RZ ;  /* 0xcd9e8d5708f27825 */ /* 0x020fca00078e00ff */
[----:B--2---:R-:W-:Y:S01]  /*ade0*/  LOP3.LUT R236, R243, R2, RZ, 0x3c, !PT ;  /* 0x00000002f3ec7212 */ /* 0x004fe200078e3cff */
[----:B---3--:R-:W-:-:S04]  /*adf0*/  IMAD.WIDE.U32 R238, R0, -0x2daee0ad, RZ ;  /* 0xd2511f5300ee7825 */ /* 0x008fc800078e00ff */
[----:B------:R-:W-:Y:S01]  /*ae00*/  IMAD.WIDE.U32 R236, R236, -0x2daee0ad, RZ ;  /* 0xd2511f53ecec7825 */ /* 0x000fe200078e00ff */
[----:B------:R-:W-:Y:S05]  /*ae10*/  BRA `(.L_x_351) ;  /* 0x000002b000007947 */ /* 0x000fea0003800000 */
.L_x_353:
[----:B------:R-:W2:Y:S01]  /*ae20*/  LDL.64 R248, [R1+0x18] ;  /* 0x0000180001f87983 */ /* 0x000ea20000100a00 */
[----:B------:R-:W-:Y:S02]  /*ae30*/  ULDC.64 UR4, c[0x0][0x198] ;  /* 0x0000660000047ab9 */ /* 0x000fe40000000a00 */
[----:B------:R-:W-:Y:S01]  /*ae40*/  UIADD3 UR33, UR21, -0x1, URZ ;  /* 0xffffffff15217890 */ /* 0x000fe2000fffe03f */
[----:B------:R-:W3:Y:S03]  /*ae50*/  LDL.64 R246, [R1] ;  /* 0x0000000001f67983 */ /* 0x000ee60000100a00 */
[----:B------:R-:W-:Y:S02]  /*ae60*/  USHF.R.S32.HI UR31, URZ, 0x1f, UR33 ;  /* 0x0000001f3f1f7899 */ /* 0x000fe40008011421 */
[----:B------:R-:W-:Y:S02]  /*ae70*/  UIMAD.WIDE.U32 UR34, UR33, UR4, URZ ;  /* 0x00000004212272a5 */ /* 0x000fe4000f8e003f */
[----:B------:R-:W-:Y:S04]  /*ae80*/  UIMAD UR31, UR31, UR4, URZ ;  /* 0x000000041f1f72a4 */ /* 0x000fe8000f8e023f */
[----:B------:R-:W-:Y:S01]  /*ae90*/  UIMAD UR31, UR33, UR5, UR31 ;  /* 0x00000005211f72a4 */ /* 0x000fe2000f8e021f */
[----:B------:R-:W-:Y:S02]  /*aea0*/  IMAD.U32 R2, RZ, RZ, UR34 ;  /* 0x00000022ff027e24 */ /* 0x000fe4000f8e00ff */
[----:B------:R-:W-:Y:S01]  /*aeb0*/  IMAD.U32 R3, RZ, RZ, UR35 ;  /* 0x00000023ff037e24 */ /* 0x000fe2000f8e00ff */
[----:B------:R-:W-:Y:S06]  /*aec0*/  UIADD3 UR31, UR35, UR31, URZ ;  /* 0x0000001f231f7290 */ /* 0x000fec000fffe03f */
[----:B------:R-:W-:Y:S01]  /*aed0*/  IMAD.U32 R3, RZ, RZ, UR31 ;  /* 0x0000001fff037e24 */ /* 0x000fe2000f8e00ff */
[----:B--2---:R-:W-:Y:S04]  /*aee0*/  LEA R0, P1, R2, R248, 0x6 ;  /* 0x000000f802007211 */ /* 0x004fe800078230ff */
        /* <DEDUP_REMOVED lines=30> */
.L_x_351:
[----:B-1----:R-:W2:Y:S01]  /*b0d0*/  LDL.64 R4, [R1+0x8] ;  /* 0x0000080001047983 */ /* 0x002ea20000100a00 */
[----:B------:R-:W-:Y:S04]  /*b0e0*/  DEPBAR.LE SB0, 0x0 ;  /* 0x000080000000791a */ /* 0x000fe80000000000 */
[----:B------:R-:W-:Y:S01]  /*b0f0*/  BAR.SYNC.DEFER_BLOCKING 0x0 ;  /* 0x0000000000007b1d */ /* 0x000fe20000010000 */
[----:B------:R-:W-:Y:S01]  /*b100*/  USHF.R.S32.HI UR5, URZ, 0x1f, UR21 ;  /* 0x0000001f3f057899 */ /* 0x000fe20008011415 */
[----:B------:R-:W-:Y:S01]  /*b110*/  IMAD.U32 R2, RZ, RZ, UR32 ;  /* 0x00000020ff027e24 */ /* 0x000fe2000f8e00ff */
[----:B------:R-:W-:Y:S04]  /*b120*/  UIMAD UR4, UR30, UR21, URZ ;  /* 0x000000151e0472a4 */ /* 0x000fe8000f8e023f */
[----:B------:R-:W-:Y:S01]  /*b130*/  UIMAD UR4, UR5, UR32, UR4 ;  /* 0x00000020050472a4 */ /* 0x000fe2000f8e0204 */
[----:B--2---:R-:W-:Y:S05]  /*b140*/  IMAD.WIDE.U32 R2, R2, UR21, R4 ;  /* 0x0000001502027c25 */ /* 0x004fea000f8e0004 */
[C---:B------:R-:W-:Y:S02]  /*b150*/  LEA R6, P0, R2.reuse, c[0x0][0x170], 0x1 ;  /* 0x00005c0002067a11 */ /* 0x040fe400078008ff */
[----:B------:R-:W-:Y:S04]  /*b160*/  IADD3 R0, R3, UR4, RZ ;  /* 0x0000000403007c10 */ /* 0x000fe8000fffe0ff */
[----:B------:R-:W-:Y:S02]  /*b170*/  LEA.HI.X R7, R2, c[0x0][0x174], R0, 0x1, P0 ;  /* 0x00005d0002077a11 */ /* 0x000fe400000f0c00 */
[----:B------:R-:W-:Y:S03]  /*b180*/  IADD3 R4, P0, R6, UR28, RZ ;  /* 0x0000001c06047c10 */ /* 0x000fe6000ff1e0ff */
[----:B------:R-:W-:Y:S01]  /*b190*/  @!PT LDS RZ, [RZ] ;  /* 0x00000000fffff984 */ /* 0x000fe20000000800 */
[----:B------:R-:W-:Y:S01]  /*b1a0*/  @!PT LDS RZ, [RZ] ;  /* 0x00000000fffff984 */ /* 0x000fe20000000800 */
[----:B------:R-:W-:Y:S01]  /*b1b0*/  @!PT LDS RZ, [RZ] ;  /* 0x00000000fffff984 */ /* 0x000fe20000000800 */
[----:B------:R1:W-:Y:S01]  /*b1c0*/  LDGSTS.E.BYPASS.LTC128B.128 [R235+0x10000], [R6.64] ;  /* 0x1000000006eb7fae */ /* 0x0003e2000b901d56 */
[----:B------:R-:W-:Y:S02]  /*b1d0*/  IADD3.X R5, R7, UR29, RZ, P0, !PT ;  /* 0x0000001d07057c10 */ /* 0x000fe400087fe4ff */
[----:B------:R-:W-:Y:S01]  /*b1e0*/  IADD3 R2, P0, R4, UR28, RZ ;  /* 0x0000001c04027c10 */ /* 0x000fe2000ff1e0ff */
[----:B------:R1:W-:Y:S03]  /*b1f0*/  LDGSTS.E.BYPASS.LTC128B.128 [R235+0x12000], [R6.64+0x80] ;  /* 0x1200008006eb7fae */ /* 0x0003e6000b901d56 */
[----:B------:R-:W-:Y:S01]  /*b200*/  IADD3.X R3, R5, UR29, RZ, P0, !PT ;  /* 0x0000001d05037c10 */ /* 0x000fe200087fe4ff */
[----:B------:R1:W-:Y:S01]  /*b210*/  LDGSTS.E.BYPASS.LTC128B.128 [R235+0x14000], [R6.64+0x100] ;  /* 0x1400010006eb7fae */ /* 0x0003e2000b901d56 */
[----:B------:R-:W-:Y:S03]  /*b220*/  IADD3 R8, P0, R2, UR28, RZ ;  /* 0x0000001c02087c10 */ /* 0x000fe6000ff1e0ff */
[----:B------:R1:W-:Y:S01]  /*b230*/  LDGSTS.E.BYPASS.LTC128B.128 [R235+0x16000], [R6.64+0x180] ;  /* 0x1600018006eb7fae */ /* 0x0003e2000b901d56 */
[----:B------:R-:W-:Y:S02]  /*b240*/  IADD3.X R9, R3, UR29, RZ, P0, !PT ;  /* 0x0000001d03097c10 */ /* 0x000fe400087fe4ff */
[----:B------:R-:W-:Y:S01]  /*b250*/  ISETP.LT.AND P0, PT, RZ, UR21, PT ;  /* 0x00000015ff007c0c */ /* 0x000fe2000bf01270 */
        /* <DEDUP_REMOVED lines=13> */
[----:B------:R-:W-:Y:S04]  /*b330*/  LDSM.16.M88.4 R16, [R208+0x8800] ;  /* 0x00880000d010783b */ /* 0x000fe80000000200 */
[----:B------:R-:W-:Y:S04]  /*b340*/  LDSM.16.M88.4 R24, [R208+0x9000] ;  /* 0x00900000d018783b */ /* 0x000fe80000000200 */
[----:B------:R-:W-:Y:S04]  /*b350*/  LDSM.16.M88.4 R168, [R208+0x9800] ;  /* 0x00980000d0a8783b */ /* 0x000fe80000000200 */
[----:B------:R-:W0:Y:S04]  /*b360*/  LDGDEPBAR ;  /* 0x00000000000079af */ /* 0x000e280000000000 */
[----:B------:R-:W-:Y:S04]  /*b370*/  LDSM.16.M88.4 R172, [R216] ;  /* 0x00000000d8ac783b */ /* 0x000fe80000000200 */
[----:B---3--:R-:W1:Y:S04]  /*b380*/  LDSM.16.M88.4 R8, [R208+0x8000] ;  /* 0x00800000d008783b */ /* 0x008e680000000200 */
[----:B------:R-:W3:Y:S04]  /*b390*/  LDSM.16.M88.4 R176, [R219] ;  /* 0x00000000dbb0783b */ /* 0x000ee80000000200 */
[----:B------:R-:W4:Y:S04]  /*b3a0*/  LDSM.16.M88.4 R180, [R234] ;  /* 0x00000000eab4783b */ /* 0x000f280000000200 */
[----:B------:R-:W5:Y:S04]  /*b3b0*/  LDSM.16.M88.4 R184, [R233] ;  /* 0x00000000e9b8783b */ /* 0x000f680000000200 */
[----:B------:R-:W2:Y:S04]  /*b3c0*/  LDSM.16.M88.4 R188, [R232] ;  /* 0x00000000e8bc783b */ /* 0x000ea80000000200 */
[----:B------:R-:W-:Y:S04]  /*b3d0*/  LDSM.16.M88.4 R192, [R218] ;  /* 0x00000000dac0783b */ /* 0x000fe80000000200 */
[----:B------:R-:W2:Y:S04]  /*b3e0*/  LDSM.16.M88.4 R196, [R214+0x8000] ;  /* 0x00800000d6c4783b */ /* 0x000ea80000000200 */
[----:B------:R-:W2:Y:S04]  /*b3f0*/  LDSM.16.M88.4 R200, [R214+0x8800] ;  /* 0x00880000d6c8783b */ /* 0x000ea80000000200 */
[----:B------:R-:W-:Y:S01]  /*b400*/  LDSM.16.M88.4 R204, [R214+0x9800] ;  /* 0x00980000d6cc783b */ /* 0x000fe20000000200 */
[C---:B-1----:R-:W-:Y:S08]  /*b410*/  HMMA.16816.F32 R4, R32.reuse, R8, RZ ;  /* 0x000000082004723c */ /* 0x042ff000000018ff */
[C---:B------:R-:W-:Y:S08]  /*b420*/  HMMA.16816.F32 R8, R32.reuse, R10, RZ ;  /* 0x0000000a2008723c */ /* 0x040ff000000018ff */
[C---:B------:R-:W-:Y:S08]  /*b430*/  HMMA.16816.F32 R12, R32.reuse, R16, RZ ;  /* 0x00000010200c723c */ /* 0x040ff000000018ff */
[C---:B------:R-:W-:Y:S08]  /*b440*/  HMMA.16816.F32 R16, R32.reuse, R18, RZ ;  /* 0x000000122010723c */ /* 0x040ff000000018ff */
[C---:B------:R-:W-:Y:S08]  /*b450*/  HMMA.16816.F32 R20, R32.reuse, R24, RZ ;  /* 0x000000182014723c */ /* 0x040ff000000018ff */
[C---:B------:R-:W-:Y:S08]  /*b460*/  HMMA.16816.F32 R24, R32.reuse, R26, RZ ;  /* 0x0000001a2018723c */ /* 0x040ff000000018ff */
[C---:B------:R-:W-:Y:S08]  /*b470*/  HMMA.16816.F32 R28, R32.reuse, R168, RZ ;  /* 0x000000a8201c723c */ /* 0x040ff000000018ff */
[----:B------:R-:W-:Y:S01]  /*b480*/  HMMA.16816.F32 R32, R32, R170, RZ ;  /* 0x000000aa2020723c */ /* 0x000fe200000018ff */
[----:B------:R-:W1:Y:S07]  /*b490*/  LDSM.16.M88.4 R168, [R214+0x9000] ;  /* 0x00900000d6a8783b */ /* 0x000e6e0000000200 */
[C---:B---3--:R-:W-:Y:S08]  /*b4a0*/  HMMA.16816.F32 R4, R172.reuse, R176, R4 ;  /* 0x000000b0ac04723c */ /* 0x048ff00000001804 */
[C---:B------:R-:W-:Y:S01]  /*b4b0*/  HMMA.16816.F32 R8, R172.reuse, R178, R8 ;  /* 0x000000b2ac08723c */ /* 0x040fe20000001808 */
[----:B------:R-:W-:Y:S07]  /*b4c0*/  LDSM.16.M88.4 R176, [R217] ;  /* 0x00000000d9b0783b */ /* 0x000fee0000000200 */
[C---:B----4-:R-:W-:Y:S08]  /*b4d0*/  HMMA.16816.F32 R12, R172.reuse, R180, R12 ;  /* 0x000000b4ac0c723c */ /* 0x050ff0000000180c */
[C---:B------:R-:W-:Y:S01]  /*b4e0*/  HMMA.16816.F32 R16, R172.reuse, R182, R16 ;  /* 0x000000b6ac10723c */ /* 0x040fe20000001810 */
[----:B------:R-:W3:Y:S07]  /*b4f0*/  LDSM.16.M88.4 R180, [R213] ;  /* 0x00000000d5b4783b */ /* 0x000eee0000000200 */
[C---:B-----5:R-:W-:Y:S08]  /*b500*/  HMMA.16816.F32 R20, R172.reuse, R184, R20 ;  /* 0x000000b8ac14723c */ /* 0x060ff00000001814 */
[C---:B------:R-:W-:Y:S01]  /*b510*/  HMMA.16816.F32 R24, R172.reuse, R186, R24 ;  /* 0x000000baac18723c */ /* 0x040fe20000001818 */
[----:B------:R-:W4:Y:S07]  /*b520*/  LDSM.16.M88.4 R184, [R213+0x800] ;  /* 0x00080000d5b8783b */ /* 0x000f2e0000000200 */
[C---:B--2---:R-:W-:Y:S08]  /*b530*/  HMMA.16816.F32 R28, R172.reuse, R188, R28 ;  /* 0x000000bcac1c723c */ /* 0x044ff0000000181c */
[----:B------:R-:W-:Y:S01]  /*b540*/  HMMA.16816.F32 R32, R172, R190, R32 ;  /* 0x000000beac20723c */ /* 0x000fe20000001820 */
[----:B------:R-:W2:Y:S04]  /*b550*/  LDSM.16.M88.4 R172, [R213+0x1000] ;  /* 0x00100000d5ac783b */ /* 0x000ea80000000200 */
[----:B------:R-:W5:Y:S03]  /*b560*/  LDSM.16.M88.4 R188, [R213+0x1800] ;  /* 0x00180000d5bc783b */ /* 0x000f660000000200 */
        /* <DEDUP_REMOVED lines=8> */
[----:B------:R-:W1:Y:S07]  /*b5f0*/  LDSM.16.M88.4 R168, [R215+0x2000] ;  /* 0x00200000d7a8783b */ /* 0x000e6e0000000200 */
[C---:B------:R-:W-:Y:S08]  /*b600*/  HMMA.16816.F32 R28, R192.reuse, R204, R28 ;  /* 0x000000ccc01c723c */ /* 0x040ff0000000181c */
[----:B------:R-:W-:Y:S01]  /*b610*/  HMMA.16816.F32 R32, R192, R206, R32 ;  /* 0x000000cec020723c */ /* 0x000fe20000001820 */
[----:B------:R-:W1:Y:S04]  /*b620*/  LDSM.16.M88.4 R192, [R208+0xb000] ;  /* 0x00b00000d0c0783b */ /* 0x000e680000000200 */
[----:B------:R-:W1:Y:S03]  /*b630*/  LDSM.16.M88.4 R204, [R208+0xb800] ;  /* 0x00b80000d0cc783b */ /* 0x000e660000000200 */
[C---:B---3--:R-:W-:Y:S08]  /*b640*/  HMMA.16816.F32 R4, R176.reuse, R180, R4 ;  /* 0x000000b4b004723c */ /* 0x048ff00000001804 */
[C---:B------:R-:W-:Y:S01]  /*b650*/  HMMA.16816.F32 R8, R176.reuse, R182, R8 ;  /* 0x000000b6b008723c */ /* 0x040fe20000001808 */
[----:B------:R-:W-:Y:S07]  /*b660*/  LDSM.16.M88.4 R180, [R231] ;  /* 0x00000000e7b4783b */ /* 0x000fee0000000200 */
[C---:B----4-:R-:W-:Y:S08]  /*b670*/  HMMA.16816.F32 R12, R176.reuse, R184, R12 ;  /* 0x000000b8b00c723c */ /* 0x050ff0000000180c */
[C---:B------:R-:W-:Y:S01]  /*b680*/  HMMA.16816.F32 R16, R176.reuse, R186, R16 ;  /* 0x000000bab010723c */ /* 0x040fe20000001810 */
[----:B------:R-:W-:Y:S07]  /*b690*/  LDSM.16.M88.4 R184, [R230] ;  /* 0x00000000e6b8783b */ /* 0x000fee0000000200 */
[C---:B--2---:R-:W-:Y:S08]  /*b6a0*/  HMMA.16816.F32 R20, R176.reuse, R172, R20 ;  /* 0x000000acb014723c */ /* 0x044ff00000001814 */
[C---:B------:R-:W-:Y:S01]  /*b6b0*/  HMMA.16816.F32 R24, R176.reuse, R174, R24 ;  /* 0x000000aeb018723c */ /* 0x040fe20000001818 */
[----:B------:R-:W2:Y:S07]  /*b6c0*/  LDSM.16.M88.4 R172, [R216+0x2000] ;  /* 0x00200000d8ac783b */ /* 0x000eae0000000200 */
[C---:B-----5:R-:W-:Y:S08]  /*b6d0*/  HMMA.16816.F32 R28, R176.reuse, R188, R28 ;  /* 0x000000bcb01c723c */ /* 0x060ff0000000181c */
[----:B------:R-:W-:Y:S01]  /*b6e0*/  HMMA.16816.F32 R32, R176, R190, R32 ;  /* 0x000000beb020723c */ /* 0x000fe20000001820 */
[----:B------:R-:W3:Y:S04]  /*b6f0*/  LDSM.16.M88.4 R176, [R229] ;  /* 0x00000000e5b0783b */ /* 0x000ee80000000200 */
[----:B------:R-:W4:Y:S03]  /*b700*/  LDSM.16.M88.4 R188, [R228] ;  /* 0x00000000e4bc783b */ /* 0x000f260000000200 */
        /* <DEDUP_REMOVED lines=8> */
[----:B------:R-:W1:Y:S07]  /*b790*/  LDSM.16.M88.4 R192, [R218+0x2000] ;  /* 0x00200000dac0783b */ /* 0x000e6e0000000200 */
[C---:B------:R-:W-:Y:S08]  /*b7a0*/  HMMA.16816.F32 R28, R168.reuse, R204, R28 ;  /* 0x000000cca81c723c */ /* 0x040ff0000000181c */
[----:B------:R-:W-:Y:S01]  /*b7b0*/  HMMA.16816.F32 R32, R168, R206, R32 ;  /* 0x000000cea820723c */ /* 0x000fe20000001820 */
[----:B------:R-:W5:Y:S04]  /*b7c0*/  LDSM.16.M88.4 R168, [R214+0xb000] ;  /* 0x00b00000d6a8783b */ /* 0x000f680000000200 */
[----:B------:R-:W1:Y:S03]  /*b7d0*/  LDSM.16.M88.4 R204, [R214+0xb800] ;  /* 0x00b80000d6cc783b */ /* 0x000e660000000200 */
        /* <DEDUP_REMOVED lines=19> */
[C---:B-----5:R-:W-:Y:S08]  /*b910*/  HMMA.16816.F32 R20, R192.reuse, R168, R20 ;  /* 0x000000a8c014723c */ /* 0x060ff00000001814 */
        /* <DEDUP_REMOVED lines=8> */
[----:B------:R-:W-:Y:S07]  /*b9a0*/  LDSM.16.M88.4 R180, [R227] ;  /* 0x00000000e3b4783b */ /* 0x000fee0000000200 */
[C---:B------:R-:W-:Y:S08]  /*b9b0*/  HMMA.16816.F32 R12, R176.reuse, R184, R12 ;  /* 0x000000b8b00c723c */ /* 0x040ff0000000180c */
[C---:B------:R-:W-:Y:S01]  /*b9c0*/  HMMA.16816.F32 R16, R176.reuse, R186, R16 ;  /* 0x000000bab010723c */ /* 0x040fe20000001810 */
[----:B------:R-:W-:Y:S07]  /*b9d0*/  LDSM.16.M88.4 R184, [R226] ;  /* 0x00000000e2b8783b */ /* 0x000fee0000000200 */
[C---:B---3--:R-:W-:Y:S08]  /*b9e0*/  HMMA.16816.F32 R20, R176.reuse, R172, R20 ;  /* 0x000000acb014723c */ /* 0x048ff00000001814 */
[C---:B------:R-:W-:Y:S01]  /*b9f0*/  HMMA.16816.F32 R24, R176.reuse, R174, R24 ;  /* 0x000000aeb018723c */ /* 0x040fe20000001818 */
[----:B------:R-:W2:Y:S07]  /*ba00*/  LDSM.16.M88.4 R172, [R216+0x4000] ;  /* 0x00400000d8ac783b */ /* 0x000eae0000000200 */
[C---:B----4-:R-:W-:Y:S08]  /*ba10*/  HMMA.16816.F32 R28, R176.reuse, R188, R28 ;  /* 0x000000bcb01c723c */ /* 0x050ff0000000181c */
        /* <DEDUP_REMOVED lines=81> */
[C---:B-1----:R-:W-:Y:S01]  /*bf30*/  HMMA.16816.F32 R4, R192.reuse, R196, R4 ;  /* 0x000000c4c004723c */ /* 0x042fe20000001804 */
[----:B------:R-:W-:Y:S04]  /*bf40*/  DEPBAR.LE SB0, 0x0 ;  /* 0x000080000000791a */ /* 0x000fe80000000000 */
[----:B------:R-:W-:Y:S03]  /*bf50*/  BAR.SYNC.DEFER_BLOCKING 0x0 ;  /* 0x0000000000007b1d */ /* 0x000fe60000010000 */
[C---:B------:R-:W-:Y:S08]  /*bf60*/  HMMA.16816.F32 R8, R192.reuse, R198, R8 ;  /* 0x000000c6c008723c */ /* 0x040ff00000001808 */
[C---:B------:R-:W-:Y:S08]  /*bf70*/  HMMA.16816.F32 R12, R192.reuse, R200, R12 ;  /* 0x000000c8c00c723c */ /* 0x040ff0000000180c */
[C---:B------:R-:W-:Y:S08]  /*bf80*/  HMMA.16816.F32 R16, R192.reuse, R202, R16 ;  /* 0x000000cac010723c */ /* 0x040ff00000001810 */
[C---:B-----5:R-:W-:Y:S08]  /*bf90*/  HMMA.16816.F32 R20, R192.reuse, R168, R20 ;  /* 0x000000a8c014723c */ /* 0x060ff00000001814 */
[C---:B------:R-:W-:Y:S08]  /*bfa0*/  HMMA.16816.F32 R24, R192.reuse, R170, R24 ;  /* 0x000000aac018723c */ /* 0x040ff00000001818 */
[C---:B------:R-:W-:Y:S08]  /*bfb0*/  HMMA.16816.F32 R28, R192.reuse, R204, R28 ;  /* 0x000000ccc01c723c */ /* 0x040ff0000000181c */
[----:B------:R-:W-:Y:S08]  /*bfc0*/  HMMA.16816.F32 R32, R192, R206, R32 ;  /* 0x000000cec020723c */ /* 0x000ff00000001820 */
[C---:B--2---:R-:W-:Y:S08]  /*bfd0*/  HMMA.16816.F32 R4, R176.reuse, R180, R4 ;  /* 0x000000b4b004723c */ /* 0x044ff00000001804 */
[C---:B------:R-:W-:Y:S08]  /*bfe0*/  HMMA.16816.F32 R8, R176.reuse, R182, R8 ;  /* 0x000000b6b008723c */ /* 0x040ff00000001808 */
[C---:B------:R-:W-:Y:S08]  /*bff0*/  HMMA.16816.F32 R12, R176.reuse, R184, R12 ;  /* 0x000000b8b00c723c */ /* 0x040ff0000000180c */
[C---:B------:R-:W-:Y:S08]  /*c000*/  HMMA.16816.F32 R16, R176.reuse, R186, R16 ;  /* 0x000000bab010723c */ /* 0x040ff00000001810 */
[C---:B---3--:R-:W-:Y:S08]  /*c010*/  HMMA.16816.F32 R20, R176.reuse, R172, R20 ;  /* 0x000000acb014723c */ /* 0x048ff00000001814 */
[C---:B------:R-:W-:Y:S08]  /*c020*/  HMMA.16816.F32 R24, R176.reuse, R174, R24 ;  /* 0x000000aeb018723c */ /* 0x040ff00000001818 */
[C---:B----4-:R-:W-:Y:S08]  /*c030*/  HMMA.16816.F32 R28, R176.reuse, R188, R28 ;  /* 0x000000bcb01c723c */ /* 0x050ff0000000181c */
[----:B------:R-:W-:Y:S01]  /*c040*/  HMMA.16816.F32 R32, R176, R190, R32 ;  /* 0x000000beb020723c */ /* 0x000fe20000001820 */
[----:B------:R-:W-:-:S07]  /*c050*/  @P0 BRA `(.L_x_353) ;  /* 0xffffedc000000947 */ /* 0x000fce000383ffff */
.L_x_352:
[----:B------:R-:W-:Y:S01]  /*c060*/  FMNMX.FTZ R0, R4, R149, !PT ;  /* 0x0000009504007209 */ /* 0x000fe20007810000 */
[----:B------:R-:W-:Y:S01]  /*c070*/  USHF.L.U32 UR4, UR21, 0x1, URZ ;  /* 0x0000000115047899 */ /* 0x000fe2000800063f */
[----:B-1----:R-:W-:Y:S01]  /*c080*/  LDSM.16.MT88.4 R172, [R209+0x10000] ;  /* 0x01000000d1ac783b */ /* 0x002fe20000004200 */
[----:B------:R-:W-:Y:S01]  /*c090*/  UIADD3 UR21, UR21, -0x1, URZ ;  /* 0xffffffff15157890 */ /* 0x000fe2000fffe03f */
[----:B------:R-:W-:Y:S04]  /*c0a0*/  FMNMX.FTZ R0, R5, R0, !PT ;  /* 0x0000000005007209 */ /* 0x000fe80007810000 */
[----:B------:R-:W-:Y:S02]  /*c0b0*/  FMNMX.FTZ R0, R8, R0, !PT ;  /* 0x0000000008007209 */ /* 0x000fe40007810000 */
[----:B------:R-:W-:Y:S02]  /*c0c0*/  LDSM.16.MT88.4 R176, [R210+0x10000] ;  /* 0x01000000d2b0783b */ /* 0x000fe40000004200 */
[----:B------:R-:W-:Y:S04]  /*c0d0*/  FMNMX.FTZ R0, R9, R0, !PT ;  /* 0x0000000009007209 */ /* 0x000fe80007810000 */
        /* <DEDUP_REMOVED lines=24> */
[----:B------:R-:W-:Y:S01]  /*c260*/  SHFL.BFLY PT, R3, R148, 0x2, 0x1f ;  /* 0x0c401f0094037f89 */ /* 0x000fe200000e0000 */
[----:B------:R-:W-:Y:S04]  /*c270*/  FMNMX.FTZ R0, R30, R0, !PT ;  /* 0x000000001e007209 */ /* 0x000fe80007810000 */
[----:B------:R-:W-:Y:S04]  /*c280*/  FMNMX.FTZ R0, R31, R0, !PT ;  /* 0x000000001f007209 */ /* 0x000fe80007810000 */
[----:B------:R-:W-:Y:S04]  /*c290*/  FMNMX.FTZ R0, R34, R0, !PT ;  /* 0x0000000022007209 */ /* 0x000fe80007810000 */
[----:B------:R-:W-:Y:S05]  /*c2a0*/  FMNMX.FTZ R0, R35, R0, !PT ;  /* 0x0000000023007209 */ /* 0x000fea0007810000 */
        /* <DEDUP_REMOVED lines=8> */
[----:B------:R-:W-:Y:S02]  /*c330*/  LOP3.LUT R151, R237, UR14, R238, 0x96, !PT ;  /* 0x0000000eed977c12 */ /* 0x000fe4000f8e96ee */
[C---:B------:R-:W-:Y:S01]  /*c340*/  FSETP.NEU.FTZ.AND P1, PT, R148.reuse, -INF , PT ;  /* 0xff8000009400780b */ /* 0x040fe20003f3d000 */
[C---:B------:R-:W-:Y:S02]  /*c350*/  FMUL.FTZ R184, R148.reuse, c[0x0][0x23c] ;  /* 0x00008f0094b87a20 */ /* 0x040fe40000410000 */
[----:B------:R-:W-:Y:S01]  /*c360*/  FADD.FTZ R2, -R148, R149 ;  /* 0x0000009594027221 */ /* 0x000fe20000010100 */
[----:B------:R-:W-:Y:S01]  /*c370*/  MOV R149, UR4 ;  /* 0x0000000400957c02 */ /* 0x000fe20008000f00 */
[----:B------:R-:W-:Y:S01]  /*c380*/  IMAD.WIDE.U32 R188, R151, -0x326172a9, RZ ;  /* 0xcd9e8d5797bc7825 */ /* 0x000fe200078e00ff */
[----:B------:R-:W-:Y:S01]  /*c390*/  FSEL R184, R184, RZ, P1 ;  /* 0x000000ffb8b87208 */ /* 0x000fe20000800000 */
[----:B------:R-:W-:Y:S01]  /*c3a0*/  UIADD3 UR4, UR4, 0x1, URZ ;  /* 0x0000000104047890 */ /* 0x000fe2000fffe03f */
[----:B------:R-:W-:Y:S01]  /*c3b0*/  FSETP.NEU.FTZ.AND P1, PT, R3, -INF , PT ;  /* 0xff8000000300780b */ /* 0x000fe20003f3d000 */
[----:B------:R-:W-:Y:S01]  /*c3c0*/  FMUL.FTZ R2, R2, c[0x0][0x23c] ;  /* 0x00008f0002027a20 */ /* 0x000fe20000410000 */
[----:B------:R-:W-:Y:S01]  /*c3d0*/  LOP3.LUT R149, R239, UR25, R149, 0x96, !PT ;  /* 0x00000019ef957c12 */ /* 0x000fe2000f8e9695 */
[--C-:B------:R-:W-:Y:S01]  /*c3e0*/  FFMA.FTZ R8, R8, c[0x0][0x23c], -R184.reuse ;  /* 0x00008f0008087a23 */ /* 0x100fe200000108b8 */
[----:B------:R-:W-:Y:S01]  /*c3f0*/  FSEL R185, R185, RZ, P1 ;  /* 0x000000ffb9b97208 */ /* 0x000fe20000800000 */
[----:B------:R-:W-:Y:S02]  /*c400*/  FFMA.FTZ R9, R9, c[0x0][0x23c], -R184 ;  /* 0x00008f0009097a23 */ /* 0x000fe400000108b8 */
[----:B------:R1:W-:Y:S01]  /*c410*/  MUFU.EX2 R240, R8 ;  /* 0x0000000800f07308 */ /* 0x0003e20000000800 */
[----:B------:R-:W-:Y:S04]  /*c420*/  IMAD.WIDE.U32 R168, R149, -0x326172a9, RZ ;  /* 0xcd9e8d5795a87825 */ /* 0x000fe800078e00ff */
[--C-:B------:R-:W-:Y:S01]  /*c430*/  FFMA.FTZ R10, R10, c[0x0][0x23c], -R185.reuse ;  /* 0x00008f000a0a7a23 */ /* 0x100fe200000108b9 */
[----:B------:R-:W-:Y:S01]  /*c440*/  LOP3.LUT R0, R169, UR15, R242, 0x96, !PT ;  /* 0x0000000fa9007c12 */ /* 0x000fe2000f8e96f2 */
[--C-:B------:R-:W-:Y:S02]  /*c450*/  FFMA.FTZ R11, R11, c[0x0][0x23c], -R185.reuse ;  /* 0x00008f000b0b7a23 */ /* 0x100fe400000108b9 */
[--C-:B------:R-:W-:Y:S01]  /*c460*/  FFMA.FTZ R4, R4, c[0x0][0x23c], -R184.reuse ;  /* 0x00008f0004047a23 */ /* 0x100fe200000108b8 */
[----:B------:R2:W-:Y:S01]  /*c470*/  MUFU.EX2 R207, R9 ;  /* 0x0000000900cf7308 */ /* 0x0005e20000000800 */
[--C-:B------:R-:W-:Y:S02]  /*c480*/  FFMA.FTZ R5, R5, c[0x0][0x23c], -R184.reuse ;  /* 0x00008f0005057a23 */ /* 0x100fe400000108b8 */
[--C-:B------:R-:W-:Y:S02]  /*c490*/  FFMA.FTZ R6, R6, c[0x0][0x23c], -R185.reuse ;  /* 0x00008f0006067a23 */ /* 0x100fe400000108b9 */
[--C-:B------:R-:W-:Y:S02]  /*c4a0*/  FFMA.FTZ R7, R7, c[0x0][0x23c], -R185.reuse ;  /* 0x00008f0007077a23 */ /* 0x100fe400000108b9 */
[--C-:B------:R-:W-:Y:S02]  /*c4b0*/  FFMA.FTZ R32, R32, c[0x0][0x23c], -R184.reuse ;  /* 0x00008f0020207a23 */ /* 0x100fe400000108b8 */
[--C-:B------:R-:W-:Y:S01]  /*c4c0*/  FFMA.FTZ R34, R34, c[0x0][0x23c], -R185.reuse ;  /* 0x00008f0022227a23 */ /* 0x100fe200000108b9 */
[----:B------:R3:W-:Y:S01]  /*c4d0*/  MUFU.EX2 R206, R10 ;  /* 0x0000000a00ce7308 */ /* 0x0007e20000000800 */
[--C-:B------:R-:W-:Y:S02]  /*c4e0*/  FFMA.FTZ R16, R16, c[0x0][0x23c], -R184.reuse ;  /* 0x00008f0010107a23 */ /* 0x100fe400000108b8 */
[----:B------:R-:W-:Y:S01]  /*c4f0*/  FFMA.FTZ R17, R17, c[0x0][0x23c], -R184 ;  /* 0x00008f0011117a23 */ /* 0x000fe200000108b8 */
[----:B-1----:R-:W-:Y:S01]  /*c500*/  LOP3.LUT R8, R189, UR13, R168, 0x96, !PT ;  /* 0x0000000dbd087c12 */ /* 0x002fe2000f8e96a8 */
[----:B------:R-:W-:Y:S04]  /*c510*/  IMAD.WIDE.U32 R168, R0, -0x2daee0ad, RZ ;  /* 0xd2511f5300a87825 */ /* 0x000fe800078e00ff */
[--C-:B------:R-:W-:Y:S01]  /*c520*/  FFMA.FTZ R18, R18, c[0x0][0x23c], -R185.reuse ;  /* 0x00008f0012127a23 */ /* 0x100fe200000108b9 */
[----:B------:R1:W-:Y:S01]  /*c530*/  MUFU.EX2 R205, R11 ;  /* 0x0000000b00cd7308 */ /* 0x0003e20000000800 */
[--C-:B------:R-:W-:Y:S02]  /*c540*/  FFMA.FTZ R19, R19, c[0x0][0x23c], -R185.reuse ;  /* 0x00008f0013137a23 */ /* 0x100fe400000108b9 */
[--C-:B------:R-:W-:Y:S02]  /*c550*/  FFMA.FTZ R12, R12, c[0x0][0x23c], -R184.reuse ;  /* 0x00008f000c0c7a23 */ /* 0x100fe400000108b8 */
[----:B--2---:R-:W-:Y:S04]  /*c560*/  IMAD.WIDE.U32 R8, R8, -0x2daee0ad, RZ ;  /* 0xd2511f5308087825 */ /* 0x004fe800078e00ff */
[----:B------:R-:W-:Y:S01]  /*c570*/  FFMA.FTZ R13, R13, c[0x0][0x23c], -R184 ;  /* 0x00008f000d0d7a23 */ /* 0x000fe200000108b8 */
[----:B------:R2:W-:Y:S01]  /*c580*/  MUFU.EX2 R204, R4 ;  /* 0x0000000400cc7308 */ /* 0x0005e20000000800 */
[----:B------:R-:W-:Y:S01]  /*c590*/  LOP3.LUT R0, R9, UR10, R168, 0x96, !PT ;  /* 0x0000000a09007c12 */ /* 0x000fe2000f8e96a8 */
[--C-:B------:R-:W-:Y:S01]  /*c5a0*/  FFMA.FTZ R14, R14, c[0x0][0x23c], -R185.reuse ;  /* 0x00008f000e0e7a23 */ /* 0x100fe200000108b9 */
[----:B---3--:R-:W-:Y:S01]  /*c5b0*/  LOP3.LUT R10, R169, UR12, R236, 0x96, !PT ;  /* 0x0000000ca90a7c12 */ /* 0x008fe2000f8e96ec */
[--C-:B------:R-:W-:Y:S02]  /*c5c0*/  FFMA.FTZ R15, R15, c[0x0][0x23c], -R185.reuse ;  /* 0x00008f000f0f7a23 */ /* 0x100fe400000108b9 */
[----:B------:R-:W-:Y:S04]  /*c5d0*/  IMAD.WIDE.U32 R180, R0, -0x326172a9, RZ ;  /* 0xcd9e8d5700b47825 */ /* 0x000fe800078e00ff */
[----:B------:R3:W-:Y:S01]  /*c5e0*/  MUFU.EX2 R203, R5 ;  /* 0x0000000500cb7308 */ /* 0x0007e20000000800 */
[----:B------:R-:W-:Y:S04]  /*c5f0*/  IMAD.WIDE.U32 R168, R10, -0x326172a9, RZ ;  /* 0xcd9e8d570aa87825 */ /* 0x000fe800078e00ff */
[----:B------:R-:W-:Y:S01]  /*c600*/  FFMA.FTZ R24, R24, c[0x0][0x23c], -R184 ;  /* 0x00008f0018187a23 */ /* 0x000fe200000108b8 */
[----:B------:R-:W-:Y:S01]  /*c610*/  LOP3.LUT R0, R181, UR9, R168, 0x96, !PT ;  /* 0x00000009b5007c12 */ /* 0x000fe2000f8e96a8 */
[----:B------:R-:W-:Y:S01]  /*c620*/  FFMA.FTZ R25, R25, c[0x0][0x23c], -R184 ;  /* 0x00008f0019197a23 */ /* 0x000fe200000108b8 */
[----:B------:R-:W-:Y:S01]  /*c630*/  LOP3.LUT R10, R169, UR11, R188, 0x96, !PT ;  /* 0x0000000ba90a7c12 */ /* 0x000fe2000f8e96bc */
[--C-:B------:R-:W-:Y:S01]  /*c640*/  FFMA.FTZ R26, R26, c[0x0][0x23c], -R185.reuse ;  /* 0x00008f001a1a7a23 */ /* 0x100fe200000108b9 */
[----:B------:R4:W-:Y:S01]  /*c650*/  MUFU.EX2 R202, R6 ;  /* 0x0000000600ca7308 */ /* 0x0009e20000000800 */
[----:B------:R-:W-:Y:S04]  /*c660*/  IMAD.WIDE.U32 R182, R0, -0x2daee0ad, RZ ;  /* 0xd2511f5300b67825 */ /* 0x000fe800078e00ff */
[----:B-1----:R-:W-:Y:S04]  /*c670*/  IMAD.WIDE.U32 R10, R10, -0x2daee0ad, RZ ;  /* 0xd2511f530a0a7825 */ /* 0x002fe800078e00ff */
[----:B------:R-:W-:Y:S01]  /*c680*/  FADD.FTZ R0, -R3, R150 ;  /* 0x0000009603007221 */ /* 0x000fe20000010100 */
[----:B------:R1:W-:Y:S01]  /*c690*/  MUFU.EX2 R201, R7 ;  /* 0x0000000700c97308 */ /* 0x0003e20000000800 */
[----:B--2---:R-:W-:Y:S01]  /*c6a0*/  LOP3.LUT R4, R183, UR6, R10, 0x96, !PT ;  /* 0x00000006b7047c12 */ /* 0x004fe2000f8e960a */
[--C-:B------:R-:W-:Y:S01]  /*c6b0*/  FFMA.FTZ R27, R27, c[0x0][0x23c], -R185.reuse ;  /* 0x00008f001b1b7a23 */ /* 0x100fe200000108b9 */
[----:B------:R-:W-:Y:S01]  /*c6c0*/  LOP3.LUT R8, R11, UR8, R8, 0x96, !PT ;  /* 0x000000080b087c12 */ /* 0x000fe2000f8e9608 */
[----:B------:R-:W-:Y:S02]  /*c6d0*/  FMUL.FTZ R0, R0, c[0x0][0x23c] ;  /* 0x00008f0000007a20 */ /* 0x000fe40000410000 */
[----:B---3--:R-:W-:Y:S04]  /*c6e0*/  IMAD.WIDE.U32 R4, R4, -0x326172a9, RZ ;  /* 0xcd9e8d5704047825 */ /* 0x008fe800078e00ff */
[----:B------:R-:W-:Y:S01]  /*c6f0*/  IMAD.WIDE.U32 R186, R8, -0x326172a9, RZ ;  /* 0xcd9e8d5708ba7825 */ /* 0x000fe200078e00ff */
[----:B------:R-:W2:Y:S01]  /*c700*/  MUFU.EX2 R2, R2 ;  /* 0x0000000200027308 */ /* 0x000ea20000000800 */
[----:B------:R-:W-:Y:S02]  /*c710*/  SHF.R.U32.HI R11, RZ, 0x18, R4 ;  /* 0x00000018ff0b7819 */ /* 0x000fe40000011604 */
[----:B----4-:R-:W-:Y:S01]  /*c720*/  LOP3.LUT R6, R4, 0xffff, RZ, 0xc0, !PT ;  /* 0x0000ffff04067812 */ /* 0x010fe200078ec0ff */
[----:B------:R-:W-:Y:S01]  /*c730*/  FFMA.FTZ R20, R20, c[0x0][0x23c], -R184 ;  /* 0x00008f0014147a23 */ /* 0x000fe200000108b8 */
[----:B------:R-:W-:Y:S01]  /*c740*/  LOP3.LUT R5, R5, UR16, R186, 0x96, !PT ;  /* 0x0000001005057c12 */ /* 0x000fe2000f8e96ba */
[----:B------:R-:W-:Y:S01]  /*c750*/  FFMA.FTZ R22, R22, c[0x0][0x23c], -R185 ;  /* 0x00008f0016167a23 */ /* 0x000fe200000108b9 */
[----:B------:R-:W-:Y:S01]  /*c760*/  SHF.R.U32.HI R8, RZ, 0x10, R4 ;  /* 0x00000010ff087819 */ /* 0x000fe20000011604 */
[--C-:B------:R-:W-:Y:S01]  /*c770*/  FFMA.FTZ R28, R28, c[0x0][0x23c], -R184.reuse ;  /* 0x00008f001c1c7a23 */ /* 0x100fe200000108b8 */
[----:B------:R-:W-:Y:S01]  /*c780*/  LOP3.LUT R149, R4, 0xff, RZ, 0xc0, !PT ;  /* 0x000000ff04957812 */ /* 0x000fe200078ec0ff */
[----:B------:R-:W3:Y:S01]  /*c790*/  MUFU.EX2 R0, R0 ;  /* 0x0000000000007308 */ /* 0x000ee20000000800 */
[----:B------:R-:W-:Y:S01]  /*c7a0*/  LOP3.LUT R4, R5, 0xffff, RZ, 0xc0, !PT ;  /* 0x0000ffff05047812 */ /* 0x000fe200078ec0ff */
[----:B------:R-:W-:Y:S01]  /*c7b0*/  FFMA.FTZ R29, R29, c[0x0][0x23c], -R184 ;  /* 0x00008f001d1d7a23 */ /* 0x000fe200000108b8 */
[----:B-1----:R-:W-:Y:S01]  /*c7c0*/  SHF.R.U32.HI R7, RZ, 0x10, R5 ;  /* 0x00000010ff077819 */ /* 0x002fe20000011605 */
[--C-:B------:R-:W-:Y:S01]  /*c7d0*/  FFMA.FTZ R30, R30, c[0x0][0x23c], -R185.reuse ;  /* 0x00008f001e1e7a23 */ /* 0x100fe200000108b9 */
[----:B------:R-:W-:Y:S01]  /*c7e0*/  SHF.R.U32.HI R10, RZ, 0x8, R6 ;  /* 0x00000008ff0a7819 */ /* 0x000fe20000011606 */
[----:B------:R-:W-:Y:S01]  /*c7f0*/  FFMA.FTZ R31, R31, c[0x0][0x23c], -R185 ;  /* 0x00008f001f1f7a23 */ /* 0x000fe200000108b9 */
[----:B------:R-:W-:Y:S02]  /*c800*/  LOP3.LUT R9, R8, 0xff, RZ, 0xc0, !PT ;  /* 0x000000ff08097812 */ /* 0x000fe400078ec0ff */
[----:B------:R-:W-:Y:S01]  /*c810*/  LOP3.LUT R8, R5, 0xff, RZ, 0xc0, !PT ;  /* 0x000000ff05087812 */ /* 0x000fe200078ec0ff */
[----:B------:R1:W-:Y:S01]  /*c820*/  MUFU.EX2 R200, R16 ;  /* 0x0000001000c87308 */ /* 0x0003e20000000800 */
[----:B------:R-:W-:Y:S02]  /*c830*/  SHF.R.U32.HI R6, RZ, 0x18, R5 ;  /* 0x00000018ff067819 */ /* 0x000fe40000011605 */
[----:B------:R-:W-:Y:S01]  /*c840*/  SHF.R.U32.HI R5, RZ, 0x8, R4 ;  /* 0x00000008ff057819 */ /* 0x000fe20000011604 */
[C---:B--2---:R-:W-:Y:S01]  /*c850*/  FMUL.FTZ R36, R2.reuse, R36 ;  /* 0x0000002402247220 */ /* 0x044fe20000410000 */
[----:B------:R-:W-:Y:S01]  /*c860*/  LOP3.LUT R4, R7, 0xff, RZ, 0xc0, !PT ;  /* 0x000000ff07047812 */ /* 0x000fe200078ec0ff */
[C---:B------:R-:W-:Y:S01]  /*c870*/  FMUL.FTZ R37, R2.reuse, R37 ;  /* 0x0000002502257220 */ /* 0x040fe20000410000 */
[----:B------:R-:W-:Y:S01]  /*c880*/  PRMT R10, R149, 0x5410, R10 ;  /* 0x00005410950a7816 */ /* 0x000fe2000000000a */
[C---:B------:R-:W-:Y:S01]  /*c890*/  FMUL.FTZ R40, R2.reuse, R40 ;  /* 0x0000002802287220 */ /* 0x040fe20000410000 */
[----:B------:R-:W-:Y:S01]  /*c8a0*/  PRMT R9, R9, 0x5410, R11 ;  /* 0x0000541009097816 */ /* 0x000fe2000000000b */
[----:B------:R-:W-:Y:S01]  /*c8b0*/  FMUL.FTZ R41, R2, R41 ;  /* 0x0000002902297220 */ /* 0x000fe20000410000 */
[----:B------:R-:W-:Y:S01]  /*c8c0*/  PRMT R5, R8, 0x5410, R5 ;  /* 0x0000541008057816 */ /* 0x000fe20000000005 */
[--C-:B------:R-:W-:Y:S01]  /*c8d0*/  HSET2.LE.AND R170, R10, R245.reuse, PT ;  /* 0x000000f50aaa7233 */ /* 0x100fe20003803000 */
[----:B------:R-:W-:Y:S01]  /*c8e0*/  PRMT R4, R4, 0x5410, R6 ;  /* 0x0000541004047816 */ /* 0x000fe20000000006 */
[--C-:B------:R-:W-:Y:S01]  /*c8f0*/  HSET2.LE.AND R171, R9, R245.reuse, PT ;  /* 0x000000f509ab7233 */ /* 0x100fe20003803000 */
[----:B------:R-:W-:Y:S01]  /*c900*/  F2FP.PACK_AB R6, R203, R204 ;  /* 0x000000cccb06723e */ /* 0x000fe200000000ff */
[--C-:B------:R-:W-:Y:S01]  /*c910*/  HSET2.LE.AND R168, R5, R245.reuse, PT ;  /* 0x000000f505a87233 */ /* 0x100fe20003803000 */
[----:B------:R-:W-:Y:S01]  /*c920*/  F2FP.PACK_AB R5, R205, R206 ;  /* 0x000000cecd05723e */ /* 0x000fe200000000ff */
[--C-:B------:R-:W-:Y:S01]  /*c930*/  HSET2.LE.AND R169, R4, R245.reuse, PT ;  /* 0x000000f504a97233 */ /* 0x100fe20003803000 */
[----:B------:R-:W-:Y:S01]  /*c940*/  F2FP.PACK_AB R4, R207, R240 ;  /* 0x000000f0cf04723e */ /* 0x000fe200000000ff */
[C---:B------:R-:W-:Y:S01]  /*c950*/  FMUL.FTZ R8, R2.reuse, R156 ;  /* 0x0000009c02087220 */ /* 0x040fe20000410000 */
[----:B------:R-:W-:Y:S01]  /*c960*/  F2FP.PACK_AB R7, R201, R202 ;  /* 0x000000cac907723e */ /* 0x000fe200000000ff */
[----:B------:R-:W-:Y:S01]  /*c970*/  FMUL.FTZ R9, R2, R157 ;  /* 0x0000009d02097220 */ /* 0x000fe20000410000 */
[----:B------:R-:W-:Y:S01]  /*c980*/  LOP3.LUT R170, R170, R4, RZ, 0xc0, !PT ;  /* 0x00000004aaaa7212 */ /* 0x000fe200078ec0ff */
[C---:B------:R-:W-:Y:S01]  /*c990*/  FMUL.FTZ R4, R2.reuse, R152 ;  /* 0x0000009802047220 */ /* 0x040fe20000410000 */
[----:B------:R-:W-:Y:S01]  /*c9a0*/  LOP3.LUT R171, R171, R5, RZ, 0xc0, !PT ;  /* 0x00000005abab7212 */ /* 0x000fe200078ec0ff */
[----:B------:R-:W-:Y:S01]  /*c9b0*/  FMUL.FTZ R5, R2, R153 ;  /* 0x0000009902057220 */ /* 0x000fe20000410000 */
[----:B------:R-:W-:Y:S01]  /*c9c0*/  LOP3.LUT R168, R168, R6, RZ, 0xc0, !PT ;  /* 0x00000006a8a87212 */ /* 0x000fe200078ec0ff */
[C---:B---3--:R-:W-:Y:S01]  /*c9d0*/  FMUL.FTZ R6, R0.reuse, R154 ;  /* 0x0000009a00067220 */ /* 0x048fe20000410000 */
[----:B------:R-:W-:Y:S01]  /*c9e0*/  LOP3.LUT R169, R169, R7, RZ, 0xc0, !PT ;  /* 0x00000007a9a97212 */ /* 0x000fe200078ec0ff */
[C---:B------:R-:W-:Y:S01]  /*c9f0*/  FMUL.FTZ R7, R0.reuse, R155 ;  /* 0x0000009b00077220 */ /* 0x040fe20000410000 */
[----:B------:R-:W-:Y:S01]  /*ca00*/  LOP3.LUT R150, R187, UR7, R180, 0x96, !PT ;  /* 0x00000007bb967c12 */ /* 0x000fe2000f8e96b4 */
[----:B------:R-:W2:Y:S01]  /*ca10*/  LDSM.16.MT88.4 R152, [R212+0x10000] ;  /* 0x01000000d498783b */ /* 0x000ea20000004200 */
[C---:B------:R-:W-:Y:S01]  /*ca20*/  FMUL.FTZ R10, R0.reuse, R158 ;  /* 0x0000009e000a7220 */ /* 0x040fe20000410000 */
[----:B------:R3:W4:Y:S01]  /*ca30*/  MUFU.EX2 R199, R17 ;  /* 0x0000001100c77308 */ /* 0x0007220000000800 */
[----:B------:R-:W-:Y:S02]  /*ca40*/  FMUL.FTZ R11, R0, R159 ;  /* 0x0000009f000b7220 */ /* 0x000fe40000410000 */
[C---:B------:R-:W-:Y:S03]  /*ca50*/  HMMA.16816.F32 R4, R168.reuse, R172, R4 ;  /* 0x000000aca804723c */ /* 0x040fe60000001804 */
[----:B------:R-:W5:Y:S02]  /*ca60*/  LDSM.16.MT88.4 R156, [R211+0x10000] ;  /* 0x01000000d39c783b */ /* 0x000f640000004200 */
[----:B-1----:R-:W-:Y:S02]  /*ca70*/  FMUL.FTZ R16, R2, R160 ;  /* 0x000000a002107220 */ /* 0x002fe40000410000 */
[C---:B------:R-:W-:Y:S01]  /*ca80*/  FMUL.FTZ R38, R0.reuse, R38 ;  /* 0x0000002600267220 */ /* 0x040fe20000410000 */
[C---:B------:R-:W-:Y:S01]  /*ca90*/  HMMA.16816.F32 R8, R168.reuse, R174, R8 ;  /* 0x000000aea808723c */ /* 0x040fe20000001808 */
[----:B------:R1:W-:Y:S02]  /*caa0*/  MUFU.EX2 R198, R18 ;  /* 0x0000001200c67308 */ /* 0x0003e40000000800 */
[----:B------:R-:W4:Y:S01]  /*cab0*/  LDSM.16.MT88.4 R172, [R209+0x12000] ;  /* 0x01200000d1ac783b */ /* 0x000f220000004200 */
[C---:B------:R-:W-:Y:S02]  /*cac0*/  FMUL.FTZ R39, R0.reuse, R39 ;  /* 0x0000002700277220 */ /* 0x040fe40000410000 */
[C---:B------:R-:W-:Y:S02]  /*cad0*/  FMUL.FTZ R42, R0.reuse, R42 ;  /* 0x0000002a002a7220 */ /* 0x040fe40000410000 */
[----:B------:R-:W-:Y:S03]  /*cae0*/  FMUL.FTZ R43, R0, R43 ;  /* 0x0000002b002b7220 */ /* 0x000fe60000410000 */
[C---:B------:R-:W-:Y:S01]  /*caf0*/  HMMA.16816.F32 R36, R168.reuse, R176, R36 ;  /* 0x000000b0a824723c */ /* 0x040fe20000001824 */
[----:B------:R5:W4:Y:S02]  /*cb00*/  MUFU.EX2 R197, R19 ;  /* 0x0000001300c57308 */ /* 0x000b240000000800 */
[C---:B---3--:R-:W-:Y:S02]  /*cb10*/  FMUL.FTZ R17, R2.reuse, R161 ;  /* 0x000000a102117220 */ /* 0x048fe40000410000 */
[C---:B------:R-:W-:Y:S02]  /*cb20*/  FMUL.FTZ R44, R2.reuse, R44 ;  /* 0x0000002c022c7220 */ /* 0x040fe40000410000 */
[----:B------:R-:W-:Y:S01]  /*cb30*/  FMUL.FTZ R45, R2, R45 ;  /* 0x0000002d022d7220 */ /* 0x000fe20000410000 */
[C---:B------:R-:W-:Y:S01]  /*cb40*/  HMMA.16816.F32 R40, R168.reuse, R178, R40 ;  /* 0x000000b2a828723c */ /* 0x040fe20000001828 */
[----:B------:R-:W-:Y:S02]  /*cb50*/  LDSM.16.MT88.4 R176, [R212+0x10800] ;  /* 0x01080000d4b0783b */ /* 0x000fe40000004200 */
[----:B------:R3:W-:Y:S01]  /*cb60*/  MUFU.EX2 R194, R14 ;  /* 0x0000000e00c27308 */ /* 0x0007e20000000800 */
[C---:B------:R-:W-:Y:S02]  /*cb70*/  FMUL.FTZ R46, R0.reuse, R46 ;  /* 0x0000002e002e7220 */ /* 0x040fe40000410000 */
[C---:B------:R-:W-:Y:S02]  /*cb80*/  FMUL.FTZ R47, R0.reuse, R47 ;  /* 0x0000002f002f7220 */ /* 0x040fe40000410000 */
[----:B-1----:R-:W-:Y:S04]  /*cb90*/  FMUL.FTZ R18, R0, R162 ;  /* 0x000000a200127220 */ /* 0x002fe80000410000 */
[C---:B------:R-:W-:Y:S01]  /*cba0*/  FMUL.FTZ R48, R2.reuse, R48 ;  /* 0x0000003002307220 */ /* 0x040fe20000410000 */
[C---:B--2---:R-:W-:Y:S01]  /*cbb0*/  HMMA.16816.F32 R44, R168.reuse, R152, R44 ;  /* 0x00000098a82c723c */ /* 0x044fe2000000182c */
[----:B------:R1:W-:Y:S02]  /*cbc0*/  MUFU.EX2 R193, R15 ;  /* 0x0000000f00c17308 */ /* 0x0003e40000000800 */
[----:B------:R-:W-:Y:S02]  /*cbd0*/  FMUL.FTZ R49, R2, R49 ;  /* 0x0000003102317220 */ /* 0x000fe40000410000 */
[C---:B------:R-:W-:Y:S02]  /*cbe0*/  FMUL.FTZ R50, R0.reuse, R50 ;  /* 0x0000003200327220 */ /* 0x040fe40000410000 */
[C---:B------:R-:W-:Y:S02]  /*cbf0*/  FMUL.FTZ R51, R0.reuse, R51 ;  /* 0x0000003300337220 */ /* 0x040fe40000410000 */
[----:B-----5:R-:W-:Y:S02]  /*cc00*/  FMUL.FTZ R19, R0, R163 ;  /* 0x000000a300137220 */ /* 0x020fe40000410000 */
[----:B------:R-:W-:Y:S01]  /*cc10*/  LDSM.16.MT88.4 R160, [R209+0x10800] ;  /* 0x01080000d1a0783b */ /* 0x000fe20000004200 */
[C---:B------:R-:W-:Y:S01]  /*cc20*/  FMUL.FTZ R52, R2.reuse, R52 ;  /* 0x0000003402347220 */ /* 0x040fe20000410000 */
[----:B------:R2:W-:Y:S01]  /*cc30*/  MUFU.EX2 R196, R12 ;  /* 0x0000000c00c47308 */ /* 0x0005e20000000800 */
[C---:B------:R-:W-:Y:S03]  /*cc40*/  HMMA.16816.F32 R48, R168.reuse, R154, R48 ;  /* 0x0000009aa830723c */ /* 0x040fe60000001830 */
[----:B------:R-:W-:Y:S02]  /*cc50*/  FMUL.FTZ R53, R2, R53 ;  /* 0x0000003502357220 */ /* 0x000fe40000410000 */
[----:B------:R-:W5:Y:S01]  /*cc60*/  LDSM.16.MT88.4 R152, [R210+0x12000] ;  /* 0x01200000d298783b */ /* 0x000f620000004200 */
[C---:B------:R-:W-:Y:S02]  /*cc70*/  FMUL.FTZ R54, R0.reuse, R54 ;  /* 0x0000003600367220 */ /* 0x040fe40000410000 */
[C---:B------:R-:W-:Y:S01]  /*cc80*/  FMUL.FTZ R55, R0.reuse, R55 ;  /* 0x0000003700377220 */ /* 0x040fe20000410000 */
[----:B------:R2:W2:Y:S03]  /*cc90*/  MUFU.EX2 R195, R13 ;  /* 0x0000000d00c37308 */ /* 0x0004a60000000800 */
[C---:B---3--:R-:W-:Y:S02]  /*cca0*/  FMUL.FTZ R14, R0.reuse, R166 ;  /* 0x000000a6000e7220 */ /* 0x048fe40000410000 */
[----:B-1----:R-:W-:Y:S01]  /*ccb0*/  FMUL.FTZ R15, R0, R167 ;  /* 0x000000a7000f7220 */ /* 0x002fe20000410000 */
[C---:B------:R-:W-:Y:S03]  /*ccc0*/  HMMA.16816.F32 R52, R168.reuse, R156, R52 ;  /* 0x0000009ca834723c */ /* 0x040fe60000001834 */
[C---:B------:R-:W-:Y:S01]  /*ccd0*/  FMUL.FTZ R56, R2.reuse, R56 ;  /* 0x0000003802387220 */ /* 0x040fe20000410000 */
[----:B------:R1:W-:Y:S01]  /*cce0*/  MUFU.EX2 R192, R24 ;  /* 0x0000001800c07308 */ /* 0x0003e20000000800 */
[----:B------:R-:W-:Y:S02]  /*ccf0*/  FMUL.FTZ R57, R2, R57 ;  /* 0x0000003902397220 */ /* 0x000fe40000410000 */
[C---:B------:R-:W-:Y:S02]  /*cd00*/  FMUL.FTZ R58, R0.reuse, R58 ;  /* 0x0000003a003a7220 */ /* 0x040fe40000410000 */
[----:B------:R-:W-:Y:S03]  /*cd10*/  FMUL.FTZ R59, R0, R59 ;  /* 0x0000003b003b7220 */ /* 0x000fe60000410000 */
[C---:B------:R-:W-:Y:S02]  /*cd20*/  FMUL.FTZ R60, R2.reuse, R60 ;  /* 0x0000003c023c7220 */ /* 0x040fe40000410000 */
[----:B------:R-:W-:Y:S01]  /*cd30*/  FMUL.FTZ R61, R2, R61 ;  /* 0x0000003d023d7220 */ /* 0x000fe20000410000 */
[----:B------:R3:W-:Y:S01]  /*cd40*/  MUFU.EX2 R191, R25 ;  /* 0x0000001900bf7308 */ /* 0x0007e20000000800 */
[C---:B------:R-:W-:Y:S01]  /*cd50*/  HMMA.16816.F32 R56, R168.reuse, R158, R56 ;  /* 0x0000009ea838723c */ /* 0x040fe20000001838 */
[----:B------:R-:W1:Y:S02]  /*cd60*/  LDSM.16.MT88.4 R156, [R212+0x12000] ;  /* 0x01200000d49c783b */ /* 0x000e640000004200 */
[C---:B------:R-:W-:Y:S02]  /*cd70*/  FMUL.FTZ R62, R0.reuse, R62 ;  /* 0x0000003e003e7220 */ /* 0x040fe40000410000 */
[----:B------:R-:W-:Y:S02]  /*cd80*/  FMUL.FTZ R63, R0, R63 ;  /* 0x0000003f003f7220 */ /* 0x000fe40000410000 */
[C---:B------:R-:W-:Y:S02]  /*cd90*/  FMUL.FTZ R64, R2.reuse, R64 ;  /* 0x0000004002407220 */ /* 0x040fe40000410000 */
[----:B------:R-:W-:Y:S01]  /*cda0*/  FMUL.FTZ R65, R2, R65 ;  /* 0x0000004102417220 */ /* 0x000fe20000410000 */
[----:B------:R1:W-:Y:S02]  /*cdb0*/  MUFU.EX2 R190, R26 ;  /* 0x0000001a00be7308 */ /* 0x0003e40000000800 */
        /* <DEDUP_REMOVED lines=11> */
[C---:B-----5:R-:W-:Y:S03]  /*ce70*/  HMMA.16816.F32 R68, R168.reuse, R152, R68 ;  /* 0x00000098a844723c */ /* 0x060fe60000001844 */
[C---:B------:R-:W-:Y:S02]  /*ce80*/  FMUL.FTZ R74, R0.reuse, R74 ;  /* 0x0000004a004a7220 */ /* 0x040fe40000410000 */
[----:B------:R-:W-:Y:S02]  /*ce90*/  FMUL.FTZ R75, R0, R75 ;  /* 0x0000004b004b7220 */ /* 0x000fe40000410000 */
[C---:B------:R-:W-:Y:S02]  /*cea0*/  FMUL.FTZ R76, R2.reuse, R76 ;  /* 0x0000004c024c7220 */ /* 0x040fe40000410000 */
[----:B------:R-:W-:Y:S03]  /*ceb0*/  FMUL.FTZ R77, R2, R77 ;  /* 0x0000004d024d7220 */ /* 0x000fe60000410000 */
[C---:B------:R-:W-:Y:S01]  /*cec0*/  HMMA.16816.F32 R72, R168.reuse, R154, R72 ;  /* 0x0000009aa848723c */ /* 0x040fe20000001848 */
[----:B------:R-:W5:Y:S02]  /*ced0*/  LDSM.16.MT88.4 R152, [R209+0x14000] ;  /* 0x01400000d198783b */ /* 0x000f640000004200 */
        /* <DEDUP_REMOVED lines=84> */
[----:B------:R-:W-:Y:S05]  /*d420*/  IMAD.WIDE.U32 R150, R150, -0x2daee0ad, RZ ;  /* 0xd2511f5396967825 */ /* 0x000fea00078e00ff */
[C---:B------:R-:W-:Y:S01]  /*d430*/  HMMA.16816.F32 R136, R168.reuse, R174, R136 ;  /* 0x000000aea888723c */ /* 0x040fe20000001888 */
[----:B------:R-:W4:Y:S02]  /*d440*/  LDSM.16.MT88.4 R172, [R210+0x10800] ;  /* 0x01080000d2ac783b */ /* 0x000f240000004200 */
[--C-:B--2---:R-:W-:Y:S01]  /*d450*/  SHF.R.U32.HI R12, RZ, 0x10, R150.reuse ;  /* 0x00000010ff0c7819 */ /* 0x104fe20000011696 */
[----:B------:R-:W-:Y:S01]  /*d460*/  FMUL.FTZ R140, R2, R140 ;  /* 0x0000008c028c7220 */ /* 0x000fe20000410000 */
[----:B------:R-:W-:Y:S01]  /*d470*/  LOP3.LUT R149, R150, 0xffff, RZ, 0xc0, !PT ;  /* 0x0000ffff96957812 */ /* 0x000fe200078ec0ff */
[----:B------:R-:W-:Y:S01]  /*d480*/  FMUL.FTZ R141, R2, R141 ;  /* 0x0000008d028d7220 */ /* 0x000fe20000410000 */
[----:B------:R-:W-:Y:S01]  /*d490*/  LOP3.LUT R12, R12, 0xff, RZ, 0xc0, !PT ;  /* 0x000000ff0c0c7812 */ /* 0x000fe200078ec0ff */
[C---:B-----5:R-:W-:Y:S04]  /*d4a0*/  HMMA.16816.F32 R16, R168.reuse, R152, R16 ;  /* 0x00000098a810723c */ /* 0x060fe80000001810 */
[C---:B------:R-:W-:Y:S01]  /*d4b0*/  FMUL.FTZ R142, R0.reuse, R142 ;  /* 0x0000008e008e7220 */ /* 0x040fe20000410000 */
[----:B------:R-:W-:Y:S01]  /*d4c0*/  SHF.R.U32.HI R149, RZ, 0x8, R149 ;  /* 0x00000008ff957819 */ /* 0x000fe20000011695 */
[----:B------:R-:W-:Y:S01]  /*d4d0*/  FMUL.FTZ R143, R0, R143 ;  /* 0x0000008f008f7220 */ /* 0x000fe20000410000 */
[----:B------:R-:W-:Y:S01]  /*d4e0*/  LOP3.LUT R153, R150, 0xff, RZ, 0xc0, !PT ;  /* 0x000000ff96997812 */ /* 0x000fe200078ec0ff */
[C---:B------:R-:W-:Y:S01]  /*d4f0*/  FMUL.FTZ R144, R2.reuse, R144 ;  /* 0x0000009002907220 */ /* 0x040fe20000410000 */
[----:B------:R-:W-:Y:S03]  /*d500*/  SHF.R.U32.HI R152, RZ, 0x18, R150 ;  /* 0x00000018ff987819 */ /* 0x000fe60000011696 */
[----:B------:R-:W-:Y:S01]  /*d510*/  LOP3.LUT R150, R151, UR17, R182, 0x96, !PT ;  /* 0x0000001197967c12 */ /* 0x000fe2000f8e96b6 */
[C---:B------:R-:W-:Y:S01]  /*d520*/  HMMA.16816.F32 R140, R168.reuse, R154, R140 ;  /* 0x0000009aa88c723c */ /* 0x040fe2000000188c */
[----:B------:R-:W-:Y:S02]  /*d530*/  LDSM.16.MT88.4 R180, [R209+0x12800] ;  /* 0x01280000d1b4783b */ /* 0x000fe40000004200 */
[----:B------:R-:W-:Y:S01]  /*d540*/  SHF.R.U32.HI R13, RZ, 0x10, R150 ;  /* 0x00000010ff0d7819 */ /* 0x000fe20000011696 */
[----:B------:R-:W-:Y:S01]  /*d550*/  FMUL.FTZ R145, R2, R145 ;  /* 0x0000009102917220 */ /* 0x000fe20000410000 */
[----:B------:R-:W-:Y:S01]  /*d560*/  PRMT R186, R12, 0x5410, R152 ;  /* 0x000054100cba7816 */ /* 0x000fe20000000098 */
[----:B------:R-:W-:Y:S01]  /*d570*/  FMUL.FTZ R146, R0, R146 ;  /* 0x0000009200927220 */ /* 0x000fe20000410000 */
[----:B------:R-:W-:Y:S01]  /*d580*/  LOP3.LUT R12, R150, 0xffff, RZ, 0xc0, !PT ;  /* 0x0000ffff960c7812 */ /* 0x000fe200078ec0ff */
[----:B------:R-:W-:Y:S01]  /*d590*/  FMUL.FTZ R147, R0, R147 ;  /* 0x0000009300937220 */ /* 0x000fe20000410000 */
[----:B------:R-:W-:Y:S03]  /*d5a0*/  LOP3.LUT R151, R13, 0xff, RZ, 0xc0, !PT ;  /* 0x000000ff0d977812 */ /* 0x000fe600078ec0ff */
[----:B------:R-:W-:Y:S01]  /*d5b0*/  FMUL.FTZ R13, R2, R165 ;  /* 0x000000a5020d7220 */ /* 0x000fe20000410000 */
[----:B------:R-:W-:Y:S01]  /*d5c0*/  PRMT R149, R153, 0x5410, R149 ;  /* 0x0000541099957816 */ /* 0x000fe20000000095 */
[----:B------:R-:W-:Y:S01]  /*d5d0*/  FFMA.FTZ R0, R0, R244, R202 ;  /* 0x000000f400007223 */ /* 0x000fe200000100ca */
[----:B------:R-:W-:Y:S02]  /*d5e0*/  LOP3.LUT R152, R150, 0xff, RZ, 0xc0, !PT ;  /* 0x000000ff96987812 */ /* 0x000fe400078ec0ff */
[----:B------:R-:W-:Y:S01]  /*d5f0*/  SHF.R.U32.HI R153, RZ, 0x18, R150 ;  /* 0x00000018ff997819 */ /* 0x000fe20000011696 */
[--C-:B------:R-:W-:Y:S01]  /*d600*/  HSET2.LE.AND R154, R149, R245.reuse, PT ;  /* 0x000000f5959a7233 */ /* 0x100fe20003803000 */
[----:B------:R-:W-:Y:S01]  /*d610*/  SHF.R.U32.HI R150, RZ, 0x8, R12 ;  /* 0x00000008ff967819 */ /* 0x000fe2000001160c */
[----:B------:R-:W-:Y:S01]  /*d620*/  FMUL.FTZ R12, R2, R164 ;  /* 0x000000a4020c7220 */ /* 0x000fe20000410000 */
[----:B------:R-:W-:Y:S01]  /*d630*/  PRMT R153, R151, 0x5410, R153 ;  /* 0x0000541097997816 */ /* 0x000fe20000000099 */
[----:B------:R-:W2:Y:S01]  /*d640*/  LDSM.16.MT88.4 R164, [R211+0x10800] ;  /* 0x01080000d3a4783b */ /* 0x000ea20000004200 */
[----:B------:R-:W-:Y:S01]  /*d650*/  PRMT R150, R152, 0x5410, R150 ;  /* 0x0000541098967816 */ /* 0x000fe20000000096 */
[----:B------:R-:W-:Y:S01]  /*d660*/  FFMA.FTZ R2, R2, R241, R204 ;  /* 0x000000f102027223 */ /* 0x000fe200000100cc */
[----:B------:R-:W-:Y:S01]  /*d670*/  F2FP.PACK_AB R149, R199, R200 ;  /* 0x000000c8c795723e */ /* 0x000fe200000000ff */
[--C-:B------:R-:W-:Y:S01]  /*d680*/  HSET2.LE.AND R153, R153, R245.reuse, PT ;  /* 0x000000f599997233 */ /* 0x100fe20003803000 */
[C---:B-1----:R-:W-:Y:S03]  /*d690*/  HMMA.16816.F32 R12, R168.reuse, R156, R12 ;  /* 0x0000009ca80c723c */ /* 0x042fe6000000180c */
[----:B------:R-:W-:Y:S01]  /*d6a0*/  LOP3.LUT R154, R154, R149, RZ, 0xc0, !PT ;  /* 0x000000959a9a7212 */ /* 0x000fe200078ec0ff */
[--C-:B------:R-:W-:Y:S01]  /*d6b0*/  HSET2.LE.AND R149, R186, R245.reuse, PT ;  /* 0x000000f5ba957233 */ /* 0x100fe20003803000 */
[----:B------:R-:W-:Y:S01]  /*d6c0*/  F2FP.PACK_AB R155, R197, R198 ;  /* 0x000000c6c59b723e */ /* 0x000fe200000000ff */
[--C-:B------:R-:W-:Y:S01]  /*d6d0*/  HSET2.LE.AND R150, R150, R245.reuse, PT ;  /* 0x000000f596967233 */ /* 0x100fe20003803000 */
[----:B------:R-:W-:Y:S01]  /*d6e0*/  F2FP.PACK_AB R152, R195, R196 ;  /* 0x000000c4c398723e */ /* 0x000fe200000000ff */
[----:B------:R-:W-:Y:S01]  /*d6f0*/  HMMA.16816.F32 R144, R168, R158, R144 ;  /* 0x0000009ea890723c */ /* 0x000fe20000001890 */
[----:B------:R-:W1:Y:S01]  /*d700*/  LDSM.16.MT88.4 R156, [R210+0x12800] ;  /* 0x01280000d29c783b */ /* 0x000e620000004200 */
[----:B------:R-:W-:Y:S02]  /*d710*/  MUFU.EX2 R186, R22 ;  /* 0x0000001600ba7308 */ /* 0x000fe40000000800 */
[----:B------:R-:W-:Y:S01]  /*d720*/  F2FP.PACK_AB R151, R193, R194 ;  /* 0x000000c2c197723e */ /* 0x000fe200000000ff */
[----:B------:R-:W-:Y:S01]  /*d730*/  FADD.FTZ R2, R203, R2 ;  /* 0x00000002cb027221 */ /* 0x000fe20000010000 */
[----:B------:R-:W-:Y:S01]  /*d740*/  LOP3.LUT R155, R149, R155, RZ, 0xc0, !PT ;  /* 0x0000009b959b7212 */ /* 0x000fe200078ec0ff */
[----:B------:R-:W-:Y:S01]  /*d750*/  FADD.FTZ R0, R201, R0 ;  /* 0x00000000c9007221 */ /* 0x000fe20000010000 */
[----:B------:R-:W-:Y:S01]  /*d760*/  LOP3.LUT R152, R150, R152, RZ, 0xc0, !PT ;  /* 0x0000009896987212 */ /* 0x000fe200078ec0ff */
[----:B------:R-:W-:Y:S03]  /*d770*/  LDSM.16.MT88.4 R168, [R209+0x14800] ;  /* 0x01480000d1a8783b */ /* 0x000fe60000004200 */
[----:B------:R-:W-:Y:S01]  /*d780*/  LOP3.LUT R153, R153, R151, RZ, 0xc0, !PT ;  /* 0x0000009799997212 */ /* 0x000fe200078ec0ff */
[----:B------:R-:W-:Y:S01]  /*d790*/  FADD.FTZ R2, R240, R2 ;  /* 0x00000002f0027221 */ /* 0x000fe20000010000 */
[----:B------:R-:W-:Y:S01]  /*d7a0*/  MOV R149, UR4 ;  /* 0x0000000400957c02 */ /* 0x000fe20008000f00 */
[----:B------:R-:W-:Y:S02]  /*d7b0*/  FADD.FTZ R0, R206, R0 ;  /* 0x00000000ce007221 */ /* 0x000fe40000010000 */
[----:B------:R-:W-:Y:S01]  /*d7c0*/  FADD.FTZ R2, R207, R2 ;  /* 0x00000002cf027221 */ /* 0x000fe20000010000 */
[----:B------:R-:W-:Y:S01]  /*d7d0*/  LOP3.LUT R149, R239, UR25, R149, 0x96, !PT ;  /* 0x00000019ef957c12 */ /* 0x000fe2000f8e9695 */
[C---:B------:R-:W-:Y:S05]  /*d7e0*/  HMMA.16816.F32 R4, R152.reuse, R160, R4 ;  /* 0x000000a09804723c */ /* 0x040fea0000001804 */
[----:B------:R-:W-:Y:S03]  /*d7f0*/  IMAD.WIDE.U32 R150, R149, -0x326172a9, RZ ;  /* 0xcd9e8d5795967825 */ /* 0x000fe600078e00ff */
[C---:B------:R-:W-:Y:S01]  /*d800*/  HMMA.16816.F32 R8, R152.reuse, R162, R8 ;  /* 0x000000a29808723c */ /* 0x040fe20000001808 */
[----:B------:R-:W5:Y:S03]  /*d810*/  LDSM.16.MT88.4 R160, [R212+0x12800] ;  /* 0x01280000d4a0783b */ /* 0x000f660000004200 */
[----:B------:R-:W-:Y:S01]  /*d820*/  LOP3.LUT R24, R189, UR13, R150, 0x96, !PT ;  /* 0x0000000dbd187c12 */ /* 0x000fe2000f8e9696 */
[----:B------:R-:W-:Y:S01]  /*d830*/  FADD.FTZ R0, R205, R0 ;  /* 0x00000000cd007221 */ /* 0x000fe20000010000 */
[----:B------:R1:W-:Y:S01]  /*d840*/  MUFU.EX2 R189, R27 ;  /* 0x0000001b00bd7308 */ /* 0x0003e20000000800 */
[----:B------:R-:W-:Y:S01]  /*d850*/  LOP3.LUT R149, R151, UR15, R242, 0x96, !PT ;  /* 0x0000000f97957c12 */ /* 0x000fe2000f8e96f2 */
[C---:B----4-:R-:W-:Y:S04]  /*d860*/  HMMA.16816.F32 R36, R152.reuse, R172, R36 ;  /* 0x000000ac9824723c */ /* 0x050fe80000001824 */
[----:B---3--:R-:W-:Y:S04]  /*d870*/  IMAD.WIDE.U32 R24, R24, -0x2daee0ad, RZ ;  /* 0xd2511f5318187825 */ /* 0x008fe800078e00ff */
[C---:B------:R-:W-:Y:S01]  /*d880*/  HMMA.16816.F32 R40, R152.reuse, R174, R40 ;  /* 0x000000ae9828723c */ /* 0x040fe20000001828 */
[----:B------:R-:W-:Y:S03]  /*d890*/  LDSM.16.MT88.4 R172, [R210+0x14800] ;  /* 0x01480000d2ac783b */ /* 0x000fe60000004200 */
[----:B------:R-:W-:Y:S04]  /*d8a0*/  IMAD.WIDE.U32 R150, R149, -0x2daee0ad, RZ ;  /* 0xd2511f5395967825 */ /* 0x000fe800078e00ff */
[C---:B------:R-:W-:Y:S04]  /*d8b0*/  HMMA.16816.F32 R44, R152.reuse, R176, R44 ;  /* 0x000000b0982c723c */ /* 0x040fe8000000182c */
[----:B------:R-:W-:Y:S01]  /*d8c0*/  LOP3.LUT R25, R25, UR10, R150, 0x96, !PT ;  /* 0x0000000a19197c12 */ /* 0x000fe2000f8e9696 */
[----:B------:R-:W-:Y:S01]  /*d8d0*/  FADD.FTZ R2, R196, R2 ;  /* 0x00000002c4027221 */ /* 0x000fe20000010000 */
[----:B------:R-:W-:Y:S01]  /*d8e0*/  LOP3.LUT R149, R151, UR12, R236, 0x96, !PT ;  /* 0x0000000c97957c12 */ /* 0x000fe2000f8e96ec */
[----:B------:R-:W-:Y:S01]  /*d8f0*/  FADD.FTZ R0, R194, R0 ;  /* 0x00000000c2007221 */ /* 0x000fe20000010000 */
[C---:B------:R-:W-:Y:S01]  /*d900*/  HMMA.16816.F32 R48, R152.reuse, R178, R48 ;  /* 0x000000b29830723c */ /* 0x040fe20000001830 */
[----:B------:R-:W-:Y:S03]  /*d910*/  LDSM.16.MT88.4 R176, [R212+0x14800] ;  /* 0x01480000d4b0783b */ /* 0x000fe60000004200 */
[----:B------:R-:W-:Y:S04]  /*d920*/  IMAD.WIDE.U32 R150, R149, -0x326172a9, RZ ;  /* 0xcd9e8d5795967825 */ /* 0x000fe800078e00ff */
[C---:B--2---:R-:W-:Y:S04]  /*d930*/  HMMA.16816.F32 R52, R152.reuse, R164, R52 ;  /* 0x000000a49834723c */ /* 0x044fe80000001834 */
[----:B------:R-:W-:Y:S01]  /*d940*/  LOP3.LUT R26, R151, UR11, R188, 0x96, !PT ;  /* 0x0000000b971a7c12 */ /* 0x000fe2000f8e96bc */
[----:B------:R-:W-:Y:S01]  /*d950*/  FADD.FTZ R2, R195, R2 ;  /* 0x00000002c3027221 */ /* 0x000fe20000010000 */
[----:B------:R-:W2:Y:S01]  /*d960*/  MUFU.EX2 R188, R20 ;  /* 0x0000001400bc7308 */ /* 0x000ea20000000800 */
[----:B------:R-:W-:Y:S01]  /*d970*/  FADD.FTZ R0, R193, R0 ;  /* 0x00000000c1007221 */ /* 0x000fe20000010000 */
[C---:B------:R-:W-:Y:S01]  /*d980*/  HMMA.16816.F32 R56, R152.reuse, R166, R56 ;  /* 0x000000a69838723c */ /* 0x040fe20000001838 */
[----:B------:R-:W3:Y:S03]  /*d990*/  LDSM.16.MT88.4 R164, [R211+0x12800] ;  /* 0x01280000d3a4783b */ /* 0x000ee60000004200 */
[----:B-1----:R-:W-:Y:S04]  /*d9a0*/  IMAD.WIDE.U32 R26, R26, -0x2daee0ad, RZ ;  /* 0xd2511f531a1a7825 */ /* 0x002fe800078e00ff */
[C---:B------:R-:W-:Y:S04]  /*d9b0*/  HMMA.16816.F32 R60, R152.reuse, R180, R60 ;  /* 0x000000b4983c723c */ /* 0x040fe8000000183c */
[----:B------:R-:W-:Y:S01]  /*d9c0*/  LOP3.LUT R24, R27, UR8, R24, 0x96, !PT ;  /* 0x000000081b187c12 */ /* 0x000fe2000f8e9618 */
[----:B------:R-:W-:Y:S02]  /*d9d0*/  FADD.FTZ R2, R200, R2 ;  /* 0x00000002c8027221 */ /* 0x000fe40000010000 */
[----:B------:R-:W-:Y:S01]  /*d9e0*/  FADD.FTZ R0, R198, R0 ;  /* 0x00000000c6007221 */ /* 0x000fe20000010000 */
[C---:B------:R-:W-:Y:S01]  /*d9f0*/  HMMA.16816.F32 R64, R152.reuse, R182, R64 ;  /* 0x000000b69840723c */ /* 0x040fe20000001840 */
[----:B------:R-:W1:Y:S03]  /*da00*/  LDSM.16.MT88.4 R180, [R211+0x14800] ;  /* 0x01480000d3b4783b */ /* 0x000e660000004200 */
[----:B------:R-:W-:Y:S02]  /*da10*/  FADD.FTZ R2, R199, R2 ;  /* 0x00000002c7027221 */ /* 0x000fe40000010000 */
[----:B------:R-:W-:Y:S02]  /*da20*/  FADD.FTZ R0, R197, R0 ;  /* 0x00000000c5007221 */ /* 0x000fe40000010000 */
[C---:B------:R-:W-:Y:S04]  /*da30*/  HMMA.16816.F32 R68, R152.reuse, R156, R68 ;  /* 0x0000009c9844723c */ /* 0x040fe80000001844 */
[----:B--2---:R-:W-:Y:S02]  /*da40*/  FADD.FTZ R2, R188, R2 ;  /* 0x00000002bc027221 */ /* 0x004fe40000010000 */
[----:B------:R-:W-:Y:S02]  /*da50*/  FADD.FTZ R0, R186, R0 ;  /* 0x00000000ba007221 */ /* 0x000fe40000010000 */
        /* <DEDUP_REMOVED lines=8> */
[C---:B------:R-:W-:Y:S08]  /*dae0*/  HMMA.16816.F32 R92, R152.reuse, R168, R92 ;  /* 0x000000a8985c723c */ /* 0x040ff0000000185c */
[C---:B------:R-:W-:Y:S08]  /*daf0*/  HMMA.16816.F32 R96, R152.reuse, R170, R96 ;  /* 0x000000aa9860723c */ /* 0x040ff00000001860 */
[C---:B------:R-:W-:Y:S08]  /*db00*/  HMMA.16816.F32 R100, R152.reuse, R172, R100 ;  /* 0x000000ac9864723c */ /* 0x040ff00000001864 */
[C---:B------:R-:W-:Y:S07]  /*db10*/  HMMA.16816.F32 R104, R152.reuse, R174, R104 ;  /* 0x000000ae9868723c */ /* 0x040fee0000001868 */
[----:B------:R-:W-:Y:S01]  /*db20*/  IMAD.WIDE.U32 R174, R25, -0x326172a9, RZ ;  /* 0xcd9e8d5719ae7825 */ /* 0x000fe200078e00ff */
[C---:B------:R-:W-:Y:S04]  /*db30*/  HMMA.16816.F32 R108, R152.reuse, R176, R108 ;  /* 0x000000b0986c723c */ /* 0x040fe8000000186c */
[----:B------:R-:W-:Y:S01]  /*db40*/  LOP3.LUT R25, R175, UR9, R150, 0x96, !PT ;  /* 0x00000009af197c12 */ /* 0x000fe2000f8e9696 */
[--C-:B------:R-:W-:Y:S02]  /*db50*/  FFMA.FTZ R150, R23, c[0x0][0x23c], -R185.reuse ;  /* 0x00008f0017967a23 */ /* 0x100fe400000108b9 */
[----:B------:R-:W-:Y:S01]  /*db60*/  FFMA.FTZ R185, R35, c[0x0][0x23c], -R185 ;  /* 0x00008f0023b97a23 */ /* 0x000fe200000108b9 */
[C---:B------:R-:W-:Y:S01]  /*db70*/  HMMA.16816.F32 R112, R152.reuse, R178, R112 ;  /* 0x000000b29870723c */ /* 0x040fe20000001870 */
[----:B------:R-:W-:Y:S03]  /*db80*/  MUFU.EX2 R178, R32 ;  /* 0x0000002000b27308 */ /* 0x000fe60000000800 */
[----:B------:R-:W-:Y:S04]  /*db90*/  IMAD.WIDE.U32 R172, R25, -0x2daee0ad, RZ ;  /* 0xd2511f5319ac7825 */ /* 0x000fe800078e00ff */
[C---:B-1----:R-:W-:Y:S03]  /*dba0*/  HMMA.16816.F32 R116, R152.reuse, R180, R116 ;  /* 0x000000b49874723c */ /* 0x042fe60000001874 */
[----:B------:R-:W-:Y:S01]  /*dbb0*/  MUFU.EX2 R180, R30 ;  /* 0x0000001e00b47308 */ /* 0x000fe20000000800 */
[----:B------:R-:W-:Y:S01]  /*dbc0*/  LOP3.LUT R20, R173, UR6, R26, 0x96, !PT ;  /* 0x00000006ad147c12 */ /* 0x000fe2000f8e961a */
[----:B------:R-:W-:Y:S03]  /*dbd0*/  IMAD.WIDE.U32 R176, R24, -0x326172a9, RZ ;  /* 0xcd9e8d5718b07825 */ /* 0x000fe600078e00ff */
[C---:B------:R-:W-:Y:S04]  /*dbe0*/  HMMA.16816.F32 R120, R152.reuse, R182, R120 ;  /* 0x000000b69878723c */ /* 0x040fe80000001878 */
[--C-:B------:R-:W-:Y:S01]  /*dbf0*/  FFMA.FTZ R24, R21, c[0x0][0x23c], -R184.reuse ;  /* 0x00008f0015187a23 */ /* 0x100fe200000108b8 */
[----:B------:R1:W-:Y:S01]  /*dc00*/  MUFU.EX2 R182, R28 ;  /* 0x0000001c00b67308 */ /* 0x0003e20000000800 */
[----:B------:R-:W-:Y:S02]  /*dc10*/  FFMA.FTZ R184, R33, c[0x0][0x23c], -R184 ;  /* 0x00008f0021b87a23 */ /* 0x000fe400000108b8 */
[C---:B--2---:R-:W-:Y:S04]  /*dc20*/  HMMA.16816.F32 R124, R152.reuse, R156, R124 ;  /* 0x0000009c987c723c */ /* 0x044fe8000000187c */
[----:B------:R-:W-:Y:S03]  /*dc30*/  IMAD.WIDE.U32 R20, R20, -0x326172a9, RZ ;  /* 0xcd9e8d5714147825 */ /* 0x000fe600078e00ff */
[----:B------:R-:W2:Y:S01]  /*dc40*/  MUFU.EX2 R187, R24 ;  /* 0x0000001800bb7308 */ /* 0x000ea20000000800 */
[C---:B------:R-:W-:Y:S01]  /*dc50*/  HMMA.16816.F32 R128, R152.reuse, R158, R128 ;  /* 0x0000009e9880723c */ /* 0x040fe20000001880 */
[----:B------:R-:W5:Y:S03]  /*dc60*/  LDSM.16.MT88.4 R156, [R211+0x16800] ;  /* 0x01680000d39c783b */ /* 0x000f660000004200 */
[C---:B------:R-:W-:Y:S02]  /*dc70*/  LOP3.LUT R169, R20.reuse, 0xff, RZ, 0xc0, !PT ;  /* 0x000000ff14a97812 */ /* 0x040fe400078ec0ff */
[----:B------:R-:W-:Y:S02]  /*dc80*/  LOP3.LUT R149, R21, UR16, R176, 0x96, !PT ;  /* 0x0000001015957c12 */ /* 0x000fe4000f8e96b0 */
[C---:B----4-:R-:W-:Y:S01]  /*dc90*/  HMMA.16816.F32 R132, R152.reuse, R160, R132 ;  /* 0x000000a09884723c */ /* 0x050fe20000001884 */
[----:B------:R-:W4:Y:S03]  /*dca0*/  MUFU.EX2 R183, R150 ;  /* 0x0000009600b77308 */ /* 0x000f260000000800 */
[----:B------:R-:W-:Y:S02]  /*dcb0*/  SHF.R.U32.HI R168, RZ, 0x10, R20 ;  /* 0x00000010ffa87819 */ /* 0x000fe40000011614 */
[----:B-1----:R-:W-:Y:S02]  /*dcc0*/  LOP3.LUT R28, R177, UR7, R174, 0x96, !PT ;  /* 0x00000007b11c7c12 */ /* 0x002fe4000f8e96ae */
[C---:B------:R-:W-:Y:S01]  /*dcd0*/  HMMA.16816.F32 R136, R152.reuse, R162, R136 ;  /* 0x000000a29888723c */ /* 0x040fe20000001888 */
[----:B------:R-:W-:Y:S02]  /*dce0*/  LDSM.16.MT88.4 R160, [R210+0x11000] ;  /* 0x01100000d2a0783b */ /* 0x000fe40000004200 */
[----:B------:R1:W-:Y:S01]  /*dcf0*/  MUFU.EX2 R176, R34 ;  /* 0x0000002200b07308 */ /* 0x0003e20000000800 */
[----:B------:R-:W-:Y:S02]  /*dd00*/  LOP3.LUT R21, R20, 0xffff, RZ, 0xc0, !PT ;  /* 0x0000ffff14157812 */ /* 0x000fe400078ec0ff */
[----:B------:R-:W-:Y:S01]  /*dd10*/  SHF.R.U32.HI R151, RZ, 0x18, R20 ;  /* 0x00000018ff977819 */ /* 0x000fe20000011614 */
[----:B--2---:R-:W-:Y:S01]  /*dd20*/  FADD.FTZ R2, R187, R2 ;  /* 0x00000002bb027221 */ /* 0x004fe20000010000 */
[C---:B---3--:R-:W-:Y:S01]  /*dd30*/  HMMA.16816.F32 R16, R152.reuse, R164, R16 ;  /* 0x000000a49810723c */ /* 0x048fe20000001810 */
[----:B------:R-:W2:Y:S03]  /*dd40*/  LDSM.16.MT88.4 R24, [R209+0x11000] ;  /* 0x01100000d118783b */ /* 0x000ea60000004200 */
[----:B------:R-:W-:Y:S01]  /*dd50*/  LOP3.LUT R20, R149, 0xffff, RZ, 0xc0, !PT ;  /* 0x0000ffff95147812 */ /* 0x000fe200078ec0ff */
[----:B------:R-:W3:Y:S01]  /*dd60*/  MUFU.EX2 R179, R31 ;  /* 0x0000001f00b37308 */ /* 0x000ee20000000800 */
[----:B------:R-:W-:Y:S01]  /*dd70*/  SHF.R.U32.HI R22, RZ, 0x8, R21 ;  /* 0x00000008ff167819 */ /* 0x000fe20000011615 */
[----:B------:R-:W-:Y:S01]  /*dd80*/  FADD.FTZ R2, R192, R2 ;  /* 0x00000002c0027221 */ /* 0x000fe20000010000 */
[C---:B------:R-:W-:Y:S01]  /*dd90*/  HMMA.16816.F32 R140, R152.reuse, R166, R140 ;  /* 0x000000a6988c723c */ /* 0x040fe2000000188c */
[----:B------:R-:W2:Y:S03]  /*dda0*/  LDSM.16.MT88.4 R164, [R212+0x11000] ;  /* 0x01100000d4a4783b */ /* 0x000ea60000004200 */
[----:B------:R-:W-:Y:S01]  /*ddb0*/  LOP3.LUT R21, R168, 0xff, RZ, 0xc0, !PT ;  /* 0x000000ffa8157812 */ /* 0x000fe200078ec0ff */
[----:B----4-:R-:W-:Y:S01]  /*ddc0*/  FADD.FTZ R0, R183, R0 ;  /* 0x00000000b7007221 */ /* 0x010fe20000010000 */
[----:B------:R-:W-:Y:S01]  /*ddd0*/  LOP3.LUT R23, R149, 0xff, RZ, 0xc0, !PT ;  /* 0x000000ff95177812 */ /* 0x000fe200078ec0ff */
[----:B------:R-:W-:Y:S01]  /*dde0*/  MUFU.EX2 R184, R184 ;  /* 0x000000b800b87308 */ /* 0x000fe20000000800 */
[----:B------:R-:W-:Y:S01]  /*ddf0*/  SHF.R.U32.HI R20, RZ, 0x8, R20 ;  /* 0x00000008ff147819 */ /* 0x000fe20000011614 */
[C---:B-----5:R-:W-:Y:S01]  /*de00*/  HMMA.16816.F32 R12, R152.reuse, R156, R12 ;  /* 0x0000009c980c723c */ /* 0x060fe2000000180c */
[----:B-1----:R-:W-:Y:S02]  /*de10*/  LDSM.16.MT88.4 R32, [R209+0x11800] ;  /* 0x01180000d120783b */ /* 0x002fe40000004200 */
[----:B------:R-:W-:Y:S01]  /*de20*/  PRMT R150, R21, 0x5410, R151 ;  /* 0x0000541015967816 */ /* 0x000fe20000000097 */
[----:B------:R-:W-:Y:S01]  /*de30*/  FADD.FTZ R0, R190, R0 ;  /* 0x00000000be007221 */ /* 0x000fe20000010000 */
[----:B------:R-:W-:Y:S01]  /*de40*/  PRMT R21, R23, 0x5410, R20 ;  /* 0x0000541017157816 */ /* 0x000fe20000000014 */
[----:B------:R-:W-:Y:S01]  /*de50*/  FADD.FTZ R2, R191, R2 ;  /* 0x00000002bf027221 */ /* 0x000fe20000010000 */
[--C-:B------:R-:W-:Y:S01]  /*de60*/  SHF.R.U32.HI R20, RZ, 0x10, R149.reuse ;  /* 0x00000010ff147819 */ /* 0x100fe20000011695 */
[----:B------:R-:W-:Y:S01]  /*de70*/  HMMA.16816.F32 R144, R152, R158, R144 ;  /* 0x0000009e9890723c */ /* 0x000fe20000001890 */
[----:B------:R1:W4:Y:S01]  /*de80*/  MUFU.EX2 R181, R29 ;  /* 0x0000001d00b57308 */ /* 0x0003220000000800 */
[----:B------:R-:W5:Y:S02]  /*de90*/  LDSM.16.MT88.4 R152, [R211+0x11000] ;  /* 0x01100000d398783b */ /* 0x000f640000004200 */
[----:B------:R-:W-:Y:S01]  /*dea0*/  PRMT R22, R169, 0x5410, R22 ;  /* 0x00005410a9167816 */ /* 0x000fe20000000016 */
[--C-:B------:R-:W-:Y:S01]  /*deb0*/  HSET2.LE.AND R23, R150, R245.reuse, PT ;  /* 0x000000f596177233 */ /* 0x100fe20003803000 */
[----:B------:R-:W-:Y:S01]  /*dec0*/  SHF.R.U32.HI R168, RZ, 0x18, R149 ;  /* 0x00000018ffa87819 */ /* 0x000fe20000011695 */
[--C-:B------:R-:W-:Y:S01]  /*ded0*/  HSET2.LE.AND R149, R21, R245.reuse, PT ;  /* 0x000000f515957233 */ /* 0x100fe20003803000 */
[----:B------:R-:W-:Y:S01]  /*dee0*/  LOP3.LUT R151, R20, 0xff, RZ, 0xc0, !PT ;  /* 0x000000ff14977812 */ /* 0x000fe200078ec0ff */
[--C-:B------:R-:W-:Y:S01]  /*def0*/  HSET2.LE.AND R22, R22, R245.reuse, PT ;  /* 0x000000f516167233 */ /* 0x100fe20003803000 */
[----:B------:R-:W5:Y:S01]  /*df00*/  LDSM.16.MT88.4 R156, [R209+0x13000] ;  /* 0x01300000d19c783b */ /* 0x000f620000004200 */
[----:B------:R-:W2:Y:S01]  /*df10*/  MUFU.EX2 R185, R185 ;  /* 0x000000b900b97308 */ /* 0x000ea20000000800 */
[----:B------:R-:W-:Y:S01]  /*df20*/  PRMT R151, R151, 0x5410, R168 ;  /* 0x0000541097977816 */ /* 0x000fe200000000a8 */
[C---:B------:R-:W-:Y:S01]  /*df30*/  FADD.FTZ R0, R189.reuse, R0 ;  /* 0x00000000bd007221 */ /* 0x040fe20000010000 */
[----:B------:R-:W-:Y:S01]  /*df40*/  F2FP.PACK_AB R21, R189, R190 ;  /* 0x000000bebd15723e */ /* 0x000fe200000000ff */
[----:B------:R-:W-:Y:S01]  /*df50*/  FADD.FTZ R2, R182, R2 ;  /* 0x00000002b6027221 */ /* 0x000fe20000010000 */
[----:B------:R-:W-:Y:S01]  /*df60*/  F2FP.PACK_AB R20, R191, R192 ;  /* 0x000000c0bf14723e */ /* 0x000fe200000000ff */
[----:B------:R-:W-:Y:S01]  /*df70*/  FADD.FTZ R0, R180, R0 ;  /* 0x00000000b4007221 */ /* 0x000fe20000010000 */
[----:B------:R-:W-:Y:S01]  /*df80*/  F2FP.PACK_AB R150, R187, R188 ;  /* 0x000000bcbb96723e */ /* 0x000fe200000000ff */
[----:B------:R-:W5:Y:S01]  /*df90*/  LDSM.16.MT88.4 R168, [R210+0x13000] ;  /* 0x01300000d2a8783b */ /* 0x000f620000004200 */
[----:B------:R-:W-:Y:S01]  /*dfa0*/  LOP3.LUT R23, R23, R21, RZ, 0xc0, !PT ;  /* 0x0000001517177212 */ /* 0x000fe200078ec0ff */
[--C-:B------:R-:W-:Y:S01]  /*dfb0*/  HSET2.LE.AND R21, R151, R245.reuse, PT ;  /* 0x000000f597157233 */ /* 0x100fe20003803000 */
[----:B------:R-:W-:Y:S01]  /*dfc0*/  LOP3.LUT R22, R22, R20, RZ, 0xc0, !PT ;  /* 0x0000001416167212 */ /* 0x000fe200078ec0ff */
[----:B---3--:R-:W-:Y:S01]  /*dfd0*/  FADD.FTZ R0, R179, R0 ;  /* 0x00000000b3007221 */ /* 0x008fe20000010000 */
[----:B------:R-:W-:Y:S01]  /*dfe0*/  LOP3.LUT R20, R149, R150, RZ, 0xc0, !PT ;  /* 0x0000009695147212 */ /* 0x000fe200078ec0ff */
[----:B-1----:R-:W-:Y:S01]  /*dff0*/  IMAD.WIDE.U32 R28, R28, -0x2daee0ad, RZ ;  /* 0xd2511f531c1c7825 */ /* 0x002fe200078e00ff */
[----:B------:R-:W-:Y:S03]  /*e000*/  F2FP.PACK_AB R149, R183, R186 ;  /* 0x000000bab795723e */ /* 0x000fe600000000ff */
[----:B----4-:R-:W-:Y:S01]  /*e010*/  FADD.FTZ R2, R181, R2 ;  /* 0x00000002b5027221 */ /* 0x010fe20000010000 */
[----:B------:R-:W-:Y:S01]  /*e020*/  LOP3.LUT R21, R21, R149, RZ, 0xc0, !PT ;  /* 0x0000009515157212 */ /* 0x000fe200078ec0ff */
[----:B------:R-:W-:Y:S01]  /*e030*/  FADD.FTZ R0, R176, R0 ;  /* 0x00000000b0007221 */ /* 0x000fe20000010000 */
[----:B------:R-:W-:Y:S01]  /*e040*/  LOP3.LUT R30, R29, UR17, R172, 0x96, !PT ;  /* 0x000000111d1e7c12 */ /* 0x000fe2000f8e96ac */
[----:B------:R-:W-:Y:S01]  /*e050*/  FADD.FTZ R2, R178, R2 ;  /* 0x00000002b2027221 */ /* 0x000fe20000010000 */
[----:B------:R-:W-:Y:S01]  /*e060*/  LDSM.16.MT88.4 R172, [R209+0x13800] ;  /* 0x01380000d1ac783b */ /* 0x000fe20000004200 */
[----:B------:R-:W-:Y:S01]  /*e070*/  LOP3.LUT R149, R28, 0xffff, RZ, 0xc0, !PT ;  /* 0x0000ffff1c957812 */ /* 0x000fe200078ec0ff */
[----:B--2---:R-:W-:Y:S01]  /*e080*/  FADD.FTZ R244, R185, R0 ;  /* 0x00000000b9f47221 */ /* 0x004fe20000010000 */
[C---:B------:R-:W-:Y:S05]  /*e090*/  HMMA.16816.F32 R4, R20.reuse, R24, R4 ;  /* 0x000000181404723c */ /* 0x040fea0000001804 */
[----:B------:R-:W-:Y:S01]  /*e0a0*/  SHF.R.U32.HI R149, RZ, 0x8, R149 ;  /* 0x00000008ff957819 */ /* 0x000fe20000011695 */
[----:B------:R-:W-:Y:S01]  /*e0b0*/  FADD.FTZ R241, R184, R2 ;  /* 0x00000002b8f17221 */ /* 0x000fe20000010000 */
[C---:B------:R-:W-:Y:S01]  /*e0c0*/  LOP3.LUT R31, R30.reuse, 0xffff, RZ, 0xc0, !PT ;  /* 0x0000ffff1e1f7812 */ /* 0x040fe200078ec0ff */
[C---:B------:R-:W-:Y:S01]  /*e0d0*/  HMMA.16816.F32 R8, R20.reuse, R26, R8 ;  /* 0x0000001a1408723c */ /* 0x040fe20000001808 */
[----:B------:R-:W1:Y:S03]  /*e0e0*/  LDSM.16.MT88.4 R24, [R212+0x13000] ;  /* 0x01300000d418783b */ /* 0x000e660000004200 */
[----:B------:R-:W-:Y:S02]  /*e0f0*/  LOP3.LUT R29, R30, 0xff, RZ, 0xc0, !PT ;  /* 0x000000ff1e1d7812 */ /* 0x000fe400078ec0ff */
[----:B------:R-:W-:Y:S02]  /*e100*/  SHF.R.U32.HI R31, RZ, 0x8, R31 ;  /* 0x00000008ff1f7819 */ /* 0x000fe4000001161f */
[C---:B------:R-:W-:Y:S04]  /*e110*/  HMMA.16816.F32 R36, R20.reuse, R160, R36 ;  /* 0x000000a01424723c */ /* 0x040fe80000001824 */
[----:B------:R-:W-:Y:S02]  /*e120*/  PRMT R29, R29, 0x5410, R31 ;  /* 0x000054101d1d7816 */ /* 0x000fe4000000001f */
[----:B------:R-:W-:Y:S02]  /*e130*/  SHF.R.U32.HI R31, RZ, 0x18, R30 ;  /* 0x00000018ff1f7819 */ /* 0x000fe4000001161e */
[C---:B------:R-:W-:Y:S01]  /*e140*/  HMMA.16816.F32 R40, R20.reuse, R162, R40 ;  /* 0x000000a21428723c */ /* 0x040fe20000001828 */
[----:B------:R-:W2:Y:S03]  /*e150*/  LDSM.16.MT88.4 R160, [R211+0x13000] ;  /* 0x01300000d3a0783b */ /* 0x000ea60000004200 */
[--C-:B------:R-:W-:Y:S02]  /*e160*/  SHF.R.U32.HI R150, RZ, 0x10, R28.reuse ;  /* 0x00000010ff967819 */ /* 0x100fe4000001161c */
[----:B------:R-:W-:Y:S02]  /*e170*/  SHF.R.U32.HI R151, RZ, 0x18, R28 ;  /* 0x00000018ff977819 */ /* 0x000fe4000001161c */
[C---:B------:R-:W-:Y:S04]  /*e180*/  HMMA.16816.F32 R44, R20.reuse, R164, R44 ;  /* 0x000000a4142c723c */ /* 0x040fe8000000182c */
[----:B------:R-:W-:Y:S04]  /*e190*/  LOP3.LUT R150, R150, 0xff, RZ, 0xc0, !PT ;  /* 0x000000ff96967812 */ /* 0x000fe800078ec0ff */
[C---:B------:R-:W-:Y:S01]  /*e1a0*/  HMMA.16816.F32 R48, R20.reuse, R166, R48 ;  /* 0x000000a61430723c */ /* 0x040fe20000001830 */
[----:B------:R-:W-:Y:S03]  /*e1b0*/  LDSM.16.MT88.4 R164, [R210+0x15000] ;  /* 0x01500000d2a4783b */ /* 0x000fe60000004200 */
[----:B------:R-:W-:Y:S04]  /*e1c0*/  PRMT R150, R150, 0x5410, R151 ;  /* 0x0000541096967816 */ /* 0x000fe80000000097 */
[C---:B-----5:R-:W-:Y:S08]  /*e1d0*/  HMMA.16816.F32 R52, R20.reuse, R152, R52 ;  /* 0x000000981434723c */ /* 0x060ff00000001834 */
        /* <DEDUP_REMOVED lines=13> */
[----:B------:R-:W-:Y:S07]  /*e2b0*/  LDSM.16.MT88.4 R160, [R210+0x11800] ;  /* 0x01180000d2a0783b */ /* 0x000fee0000004200 */
[C---:B---3--:R-:W-:Y:S08]  /*e2c0*/  HMMA.16816.F32 R92, R20.reuse, R152, R92 ;  /* 0x00000098145c723c */ /* 0x048ff0000000185c */
[C---:B------:R-:W-:Y:S01]  /*e2d0*/  HMMA.16816.F32 R96, R20.reuse, R154, R96 ;  /* 0x0000009a1460723c */ /* 0x040fe20000001860 */
[----:B------:R-:W2:Y:S07]  /*e2e0*/  LDSM.16.MT88.4 R152, [R210+0x17000] ;  /* 0x01700000d298783b */ /* 0x000eae0000004200 */
[C---:B------:R-:W-:Y:S08]  /*e2f0*/  HMMA.16816.F32 R100, R20.reuse, R164, R100 ;  /* 0x000000a41464723c */ /* 0x040ff00000001864 */
[C---:B------:R-:W-:Y:S01]  /*e300*/  HMMA.16816.F32 R104, R20.reuse, R166, R104 ;  /* 0x000000a61468723c */ /* 0x040fe20000001868 */
[----:B------:R-:W-:Y:S07]  /*e310*/  LDSM.16.MT88.4 R164, [R212+0x11800] ;  /* 0x01180000d4a4783b */ /* 0x000fee0000004200 */
[C---:B----4-:R-:W-:Y:S08]  /*e320*/  HMMA.16816.F32 R108, R20.reuse, R156, R108 ;  /* 0x0000009c146c723c */ /* 0x050ff0000000186c */
[C---:B------:R-:W-:Y:S01]  /*e330*/  HMMA.16816.F32 R112, R20.reuse, R158, R112 ;  /* 0x0000009e1470723c */ /* 0x040fe20000001870 */
[----:B------:R-:W3:Y:S07]  /*e340*/  LDSM.16.MT88.4 R156, [R212+0x17000] ;  /* 0x01700000d49c783b */ /* 0x000eee0000004200 */
[C---:B-----5:R-:W-:Y:S08]  /*e350*/  HMMA.16816.F32 R116, R20.reuse, R168, R116 ;  /* 0x000000a81474723c */ /* 0x060ff00000001874 */
[C---:B------:R-:W-:Y:S01]  /*e360*/  HMMA.16816.F32 R120, R20.reuse, R170, R120 ;  /* 0x000000aa1478723c */ /* 0x040fe20000001878 */
[----:B------:R-:W-:Y:S07]  /*e370*/  LDSM.16.MT88.4 R168, [R211+0x11800] ;  /* 0x01180000d3a8783b */ /* 0x000fee0000004200 */
[C---:B-1----:R-:W-:Y:S08]  /*e380*/  HMMA.16816.F32 R124, R20.reuse, R24, R124 ;  /* 0x00000018147c723c */ /* 0x042ff0000000187c */
[C---:B------:R-:W-:Y:S01]  /*e390*/  HMMA.16816.F32 R128, R20.reuse, R26, R128 ;  /* 0x0000001a1480723c */ /* 0x040fe20000001880 */
[----:B------:R-:W1:Y:S07]  /*e3a0*/  LDSM.16.MT88.4 R24, [R211+0x17000] ;  /* 0x01700000d318783b */ /* 0x000e6e0000004200 */
[C---:B--2---:R-:W-:Y:S07]  /*e3b0*/  HMMA.16816.F32 R132, R20.reuse, R152, R132 ;  /* 0x000000981484723c */ /* 0x044fee0000001884 */
[----:B------:R-:W-:Y:S01]  /*e3c0*/  LOP3.LUT R152, R28, 0xff, RZ, 0xc0, !PT ;  /* 0x000000ff1c987812 */ /* 0x000fe200078ec0ff */
[C---:B------:R-:W-:Y:S04]  /*e3d0*/  HMMA.16816.F32 R136, R20.reuse, R154, R136 ;  /* 0x0000009a1488723c */ /* 0x040fe80000001888 */
[----:B------:R-:W-:Y:S02]  /*e3e0*/  PRMT R149, R152, 0x5410, R149 ;  /* 0x0000541098957816 */ /* 0x000fe40000000095 */
[----:B------:R-:W-:Y:S02]  /*e3f0*/  SHF.R.U32.HI R28, RZ, 0x10, R30 ;  /* 0x00000010ff1c7819 */ /* 0x000fe4000001161e */
[C---:B---3--:R-:W-:Y:S04]  /*e400*/  HMMA.16816.F32 R16, R20.reuse, R156, R16 ;  /* 0x0000009c1410723c */ /* 0x048fe80000001810 */
[----:B------:R-:W-:Y:S01]  /*e410*/  LOP3.LUT R30, R28, 0xff, RZ, 0xc0, !PT ;  /* 0x000000ff1c1e7812 */ /* 0x000fe200078ec0ff */
[--C-:B------:R-:W-:Y:S01]  /*e420*/  HSET2.LE.AND R28, R29, R245.reuse, PT ;  /* 0x000000f51d1c7233 */ /* 0x100fe20003803000 */
[----:B------:R-:W-:Y:S02]  /*e430*/  F2FP.PACK_AB R29, R181, R182 ;  /* 0x000000b6b51d723e */ /* 0x000fe400000000ff */
[C---:B------:R-:W-:Y:S04]  /*e440*/  HMMA.16816.F32 R140, R20.reuse, R158, R140 ;  /* 0x0000009e148c723c */ /* 0x040fe8000000188c */
[----:B------:R-:W-:Y:S02]  /*e450*/  LOP3.LUT R28, R28, R29, RZ, 0xc0, !PT ;  /* 0x0000001d1c1c7212 */ /* 0x000fe400078ec0ff */
[----:B------:R-:W-:Y:S01]  /*e460*/  PRMT R31, R30, 0x5410, R31 ;  /* 0x000054101e1f7816 */ /* 0x000fe2000000001f */
[--C-:B------:R-:W-:Y:S01]  /*e470*/  HSET2.LE.AND R30, R149, R245.reuse, PT ;  /* 0x000000f5951e7233 */ /* 0x100fe20003803000 */
[----:B------:R-:W-:Y:S01]  /*e480*/  F2FP.PACK_AB R149, R185, R176 ;  /* 0x000000b0b995723e */ /* 0x000fe200000000ff */
[C---:B-1----:R-:W-:Y:S03]  /*e490*/  HMMA.16816.F32 R12, R20.reuse, R24, R12 ;  /* 0x00000018140c723c */ /* 0x042fe6000000180c */
[--C-:B------:R-:W-:Y:S02]  /*e4a0*/  HSET2.LE.AND R29, R31, R245.reuse, PT ;  /* 0x000000f51f1d7233 */ /* 0x100fe40003803000 */
[----:B------:R-:W-:Y:S01]  /*e4b0*/  HSET2.LE.AND R31, R150, R245, PT ;  /* 0x000000f5961f7233 */ /* 0x000fe20003803000 */
[----:B------:R-:W-:Y:S02]  /*e4c0*/  MOV R150, R3 ;  /* 0x0000000300967202 */ /* 0x000fe40000000f00 */
[----:B------:R-:W-:Y:S01]  /*e4d0*/  HMMA.16816.F32 R144, R20, R26, R144 ;  /* 0x0000001a1490723c */ /* 0x000fe20000001890 */
[----:B------:R-:W-:Y:S03]  /*e4e0*/  LDSM.16.MT88.4 R20, [R211+0x13800] ;  /* 0x01380000d314783b */ /* 0x000fe60000004200 */
[----:B------:R-:W-:Y:S02]  /*e4f0*/  F2FP.PACK_AB R24, R179, R180 ;  /* 0x000000b4b318723e */ /* 0x000fe400000000ff */
[----:B------:R-:W-:Y:S02]  /*e500*/  F2FP.PACK_AB R25, R184, R178 ;  /* 0x000000b2b819723e */ /* 0x000fe400000000ff */
[----:B------:R-:W-:Y:S04]  /*e510*/  LOP3.LUT R29, R29, R24, RZ, 0xc0, !PT ;  /* 0x000000181d1d7212 */ /* 0x000fe800078ec0ff */
[----:B------:R-:W-:Y:S02]  /*e520*/  LOP3.LUT R30, R30, R25, RZ, 0xc0, !PT ;  /* 0x000000191e1e7212 */ /* 0x000fe400078ec0ff */
[----:B------:R-:W-:Y:S01]  /*e530*/  LOP3.LUT R31, R31, R149, RZ, 0xc0, !PT ;  /* 0x000000951f1f7212 */ /* 0x000fe200078ec0ff */
[----:B------:R-:W-:Y:S01]  /*e540*/  LDSM.16.MT88.4 R24, [R209+0x15800] ;  /* 0x01580000d118783b */ /* 0x000fe20000004200 */
[----:B------:R-:W-:Y:S05]  /*e550*/  MOV R149, R148 ;  /* 0x0000009400957202 */ /* 0x000fea0000000f00 */
[C---:B------:R-:W-:Y:S02]  /*e560*/  HMMA.16816.F32 R152, R28.reuse, R32, R4 ;  /* 0x000000201c98723c */ /* 0x040fe40000001804 */
[----:B------:R-:W1:Y:S06]  /*e570*/  LDSM.16.MT88.4 R4, [R210+0x13800] ;  /* 0x01380000d204783b */ /* 0x000e6c0000004200 */
[C---:B------:R-:W-:Y:S02]  /*e580*/  HMMA.16816.F32 R156, R28.reuse, R34, R8 ;  /* 0x000000221c9c723c */ /* 0x040fe40000001808 */
[----:B------:R-:W2:Y:S06]  /*e590*/  LDSM.16.MT88.4 R8, [R212+0x13800] ;  /* 0x01380000d408783b */ /* 0x000eac0000004200 */
[C---:B------:R-:W-:Y:S02]  /*e5a0*/  HMMA.16816.F32 R36, R28.reuse, R160, R36 ;  /* 0x000000a01c24723c */ /* 0x040fe40000001824 */
[----:B------:R-:W3:Y:S06]  /*e5b0*/  LDSM.16.MT88.4 R32, [R210+0x15800] ;  /* 0x01580000d220783b */ /* 0x000eec0000004200 */
[C---:B------:R-:W-:Y:S02]  /*e5c0*/  HMMA.16816.F32 R40, R28.reuse, R162, R40 ;  /* 0x000000a21c28723c */ /* 0x040fe40000001828 */
[----:B------:R-:W4:Y:S06]  /*e5d0*/  LDSM.16.MT88.4 R160, [R212+0x15800] ;  /* 0x01580000d4a0783b */ /* 0x000f2c0000004200 */
[C---:B------:R-:W-:Y:S08]  /*e5e0*/  HMMA.16816.F32 R44, R28.reuse, R164, R44 ;  /* 0x000000a41c2c723c */ /* 0x040ff0000000182c */
[C---:B------:R-:W-:Y:S01]  /*e5f0*/  HMMA.16816.F32 R48, R28.reuse, R166, R48 ;  /* 0x000000a61c30723c */ /* 0x040fe20000001830 */
[----:B------:R-:W5:Y:S07]  /*e600*/  LDSM.16.MT88.4 R164, [R211+0x15800] ;  /* 0x01580000d3a4783b */ /* 0x000f6e0000004200 */
[C---:B------:R-:W-:Y:S08]  /*e610*/  HMMA.16816.F32 R52, R28.reuse, R168, R52 ;  /* 0x000000a81c34723c */ /* 0x040ff00000001834 */
[C---:B------:R-:W-:Y:S01]  /*e620*/  HMMA.16816.F32 R56, R28.reuse, R170, R56 ;  /* 0x000000aa1c38723c */ /* 0x040fe20000001838 */
[----:B------:R-:W3:Y:S07]  /*e630*/  LDSM.16.MT88.4 R168, [R209+0x17800] ;  /* 0x01780000d1a8783b */ /* 0x000eee0000004200 */
[C---:B------:R-:W-:Y:S08]  /*e640*/  HMMA.16816.F32 R60, R28.reuse, R172, R60 ;  /* 0x000000ac1c3c723c */ /* 0x040ff0000000183c */
        /* <DEDUP_REMOVED lines=11> */
[C---:B------:R-:W-:Y:S08]  /*e700*/  HMMA.16816.F32 R96, R28.reuse, R26, R96 ;  /* 0x0000001a1c60723c */ /* 0x040ff00000001860 */
[C---:B---3--:R-:W-:Y:S08]  /*e710*/  HMMA.16816.F32 R100, R28.reuse, R32, R100 ;  /* 0x000000201c64723c */ /* 0x048ff00000001864 */
[C---:B------:R-:W-:Y:S08]  /*e720*/  HMMA.16816.F32 R104, R28.reuse, R34, R104 ;  /* 0x000000221c68723c */ /* 0x040ff00000001868 */
        /* <DEDUP_REMOVED lines=10> */
[C---:B------:R-:W-:Y:S08]  /*e7d0*/  HMMA.16816.F32 R164, R28.reuse, R20, R12 ;  /* 0x000000141ca4723c */ /* 0x040ff0000000180c */
[----:B------:R-:W-:Y:S01]  /*e7e0*/  HMMA.16816.F32 R144, R28, R22, R144 ;  /* 0x000000161c90723c */ /* 0x000fe20000001890 */
[----:B------:R-:W-:-:S07]  /*e7f0*/  @P0 BRA `(.L_x_351) ;  /* 0xffffc8d000000947 */ /* 0x000fce000383ffff */
.L_x_350:
[----:B------:R-:W2:Y:S01]  /*e800*/  LDL.LU R175, [R1+0x50] ;  /* 0x0000500001af7983 */ /* 0x000ea20000300800 */
[----:B------:R-:W1:Y:S01]  /*e810*/  S2UR UR6, SR_CTAID.Y ;  /* 0x00000000000679c3 */ /* 0x000e620000002600 */
[----:B------:R-:W-:Y:S01]  /*e820*/  UISETP.NE.AND UP0, UPT, UR19, -0x1, UPT ;  /* 0xffffffff1300788c */ /* 0x000fe2000bf05270 */
[----:B------:R-:W-:Y:S01]  /*e830*/  BSSY B0, `(.L_x_354) ;  /* 0x000018f000007945 */ /* 0x000fe20003800000 */
[----:B------:R-:W3:Y:S01]  /*e840*/  SHFL.BFLY PT, R2, R241, 0x2, 0x1f ;  /* 0x0c401f00f1027f89 */ /* 0x000ee200000e0000 */
[----:B------:R-:W-:-:S02]  /*e850*/  ULDC.64 UR4, c[0x0][0x1e8] ;  /* 0x00007a0000047ab9 */ /* 0x000fc40000000a00 */
[----:B------:R-:W-:Y:S01]  /*e860*/  ULDC.U8 UR9, c[0x0][0x328] ;  /* 0x0000ca0000097ab9 */ /* 0x000fe20000000000 */
[----:B------:R-:W4:Y:S01]  /*e870*/  SHFL.BFLY PT, R0, R244, 0x2, 0x1f ;  /* 0x0c401f00f4007f89 */ /* 0x000f2200000e0000 */
[----:B------:R-:W-:Y:S01]  /*e880*/  UISETP.NE.AND UP3, UPT, UR9, URZ, UPT ;  /* 0x0000003f0900728c */ /* 0x000fe2000bf65270 */
[----:B------:R-:W5:Y:S01]  /*e890*/  S2UR UR10, SR_CTAID.Z ;  /* 0x00000000000a79c3 */ /* 0x000f620000002700 */
[----:B------:R-:W-:Y:S01]  /*e8a0*/  ULDC UR8, c[0x0][0x214] ;  /* 0x0000850000087ab9 */ /* 0x000fe20000000800 */
[----:B------:R-:W5:Y:S01]  /*e8b0*/  S2R R173, SR_TID.X ;  /* 0x0000000000ad7919 */ /* 0x000f620000002100 */
[----:B------:R-:W-:-:S04]  /*e8c0*/  @UP0 UIMAD.WIDE.U32 UR12, UR19, UR4, URZ ;  /* 0x00000004130c02a5 */ /* 0x000fc8000f8e003f */
[----:B------:R-:W-:-:S03]  /*e8d0*/  @UP0 UIMAD UR7, UR19, UR5, UR13 ;  /* 0x00000005130702a4 */ /* 0x000fc6000f8e020d */
[----:B------:R-:W-:Y:S02]  /*e8e0*/  ULDC.64 UR4, c[0x0][0x1e0] ;  /* 0x0000780000047ab9 */ /* 0x000fe40000000a00 */
[----:B-1----:R-:W-:Y:S02]  /*e8f0*/  @!UP0 USHF.R.S32.HI UR11, URZ, 0x1f, UR6 ;  /* 0x0000001f3f0b8899 */ /* 0x002fe40008011406 */
[----:B------:R-:W-:Y:S01]  /*e900*/  @!UP0 UIMAD.WIDE.U32 UR24, UR6, UR4, URZ ;  /* 0x00000004061882a5 */ /* 0x000fe2000f8e003f */
[----:B---3--:R-:W-:Y:S01]  /*e910*/  FADD.FTZ R2, R2, R241 ;  /* 0x000000f102027221 */ /* 0x008fe20000010000 */
[----:B------:R-:W-:Y:S01]  /*e920*/  @!UP0 UIMAD UR11, UR11, UR4, URZ ;  /* 0x000000040b0b82a4 */ /* 0x000fe2000f8e023f */
[----:B----4-:R-:W-:-:S03]  /*e930*/  FADD.FTZ R0, R0, R244 ;  /* 0x000000f400007221 */ /* 0x010fc60000010000 */
[----:B------:R-:W1:Y:S01]  /*e940*/  SHFL.BFLY PT, R5, R2, 0x1, 0x1f ;  /* 0x0c201f0002057f89 */ /* 0x000e6200000e0000 */
[----:B------:R-:W-:Y:S01]  /*e950*/  ULDC.U8 UR4, c[0x0][0x329] ;  /* 0x0000ca4000047ab9 */ /* 0x000fe20000000000 */
[----:B-----5:R-:W-:Y:S02]  /*e960*/  SHF.R.S32.HI R174, RZ, 0x1f, R173 ;  /* 0x0000001fffae7819 */ /* 0x020fe400000114ad */
[----:B------:R-:W3:Y:S01]  /*e970*/  SHFL.BFLY PT, R4, R0, 0x1, 0x1f ;  /* 0x0c201f0000047f89 */ /* 0x000ee200000e0000 */
[----:B------:R-:W-:Y:S01]  /*e980*/  UISETP.NE.AND UP2, UPT, UR4, URZ, UPT ;  /* 0x0000003f0400728c */ /* 0x000fe2000bf45270 */
[----:B------:R-:W-:Y:S01]  /*e990*/  LEA.HI R172, R174, R173, RZ, 0x2 ;  /* 0x000000adaeac7211 */ /* 0x000fe200078f10ff */
[----:B------:R-:W-:Y:S02]  /*e9a0*/  UISETP.EQ.AND UP3, UPT, UR4, URZ, UP3 ;  /* 0x0000003f0400728c */ /* 0x000fe40009f62270 */
[----:B------:R-:W-:Y:S01]  /*e9b0*/  @!UP0 UIMAD UR11, UR6, UR5, UR11 ;  /* 0x00000005060b82a4 */ /* 0x000fe2000f8e020b */
[----:B------:R-:W-:Y:S01]  /*e9c0*/  SHF.R.S32.HI R17, RZ, 0x2, R172 ;  /* 0x00000002ff117819 */ /* 0x000fe200000114ac */
[----:B------:R-:W-:-:S02]  /*e9d0*/  ULDC UR4, c[0x0][0x1c0] ;  /* 0x0000700000047ab9 */ /* 0x000fc40000000800 */
[----:B------:R-:W-:-:S03]  /*e9e0*/  ULDC UR5, c[0x0][0x234] ;  /* 0x00008d0000057ab9 */ /* 0x000fc60000000800 */
[----:B------:R-:W-:Y:S01]  /*e9f0*/  @!UP2 UISETP.NE.AND UP1, UPT, UR9, URZ, UPT ;  /* 0x0000003f0900a28c */ /* 0x000fe2000bf25270 */
[----:B------:R-:W4:Y:S01]  /*ea00*/  S2UR UR9, SR_CTAID.X ;  /* 0x00000000000979c3 */ /* 0x000f220000002500 */
[----:B------:R-:W-:Y:S02]  /*ea10*/  @UP2 ULDC UR14, c[0x0][0x210] ;  /* 0x00008400000e2ab9 */ /* 0x000fe40000000800 */
[----:B------:R-:W-:Y:S02]  /*ea20*/  @UP2 UIMAD UR14, UR14, UR8, URZ ;  /* 0x000000080e0e22a4 */ /* 0x000fe4000f8e023f */
[----:B------:R-:W-:Y:S01]  /*ea30*/  @!UP2 USEL UR14, UR8, UR5, !UP1 ;  /* 0x00000005080ea287 */ /* 0x000fe2000c800000 */
[----:B-1----:R-:W-:Y:S01]  /*ea40*/  FADD.FTZ R149, R2, R5 ;  /* 0x0000000502957221 */ /* 0x002fe20000010000 */
[----:B------:R-:W-:Y:S01]  /*ea50*/  MOV R2, 0x3f800000 ;  /* 0x3f80000000027802 */ /* 0x000fe20000000f00 */
[----:B------:R-:W-:Y:S01]  /*ea60*/  @UP2 UMOV UR13, 0x1 ;  /* 0x00000001000d2882 */ /* 0x000fe20000000000 */
[----:B---3--:R-:W-:-:S02]  /*ea70*/  FADD.FTZ R150, R0, R4 ;  /* 0x0000000400967221 */ /* 0x008fc40000010000 */
[----:B------:R-:W-:Y:S01]  /*ea80*/  FSETP.NE.FTZ.AND P4, PT, R149, RZ, PT ;  /* 0x000000ff9500720b */ /* 0x000fe20003f95000 */
[----:B------:R-:W-:Y:S01]  /*ea90*/  @!UP2 UIMAD UR13, UR14, UR4, URZ ;  /* 0x000000040e0da2a4 */ /* 0x000fe2000f8e023f */
[----:B------:R-:W-:Y:S01]  /*eaa0*/  MOV R0, 0x3f800000 ;  /* 0x3f80000000007802 */ /* 0x000fe20000000f00 */
[----:B------:R-:W-:Y:S01]  /*eab0*/  @UP3 UIMAD UR16, UR6, UR8, URZ ;  /* 0x00000008061032a4 */ /* 0x000fe2000f8e023f */
[----:B------:R-:W-:Y:S01]  /*eac0*/  FSETP.NE.FTZ.AND P3, PT, R150, RZ, PT ;  /* 0x000000ff9600720b */ /* 0x000fe20003f75000 */
[----:B------:R-:W-:Y:S01]  /*ead0*/  @UP2 ULDC UR15, c[0x0][0x210] ;  /* 0x00008400000f2ab9 */ /* 0x000fe20000000800 */
[----:B------:R-:W-:Y:S01]  /*eae0*/  SHF.R.S32.HI R4, RZ, 0x1f, R172 ;  /* 0x0000001fff047819 */ /* 0x000fe200000114ac */
[----:B------:R-:W-:Y:S02]  /*eaf0*/  UIMAD UR5, UR6, UR13, URZ ;  /* 0x0000000d060572a4 */ /* 0x000fe4000f8e023f */
[----:B------:R-:W-:Y:S01]  /*eb00*/  @!UP2 UMOV UR15, 0x1 ;  /* 0x00000001000fa882 */ /* 0x000fe20000000000 */
[----:B------:R-:W-:Y:S01]  /*eb10*/  LEA.HI R4, R4, R17, RZ, 0x3 ;  /* 0x0000001104047211 */ /* 0x000fe200078f18ff */
[----:B------:R-:W-:-:S02]  /*eb20*/  @UP3 USEL UR16, UR16, UR19, !UP0 ;  /* 0x0000001310103287 */ /* 0x000fc4000c000000 */
[----:B------:R-:W1:Y:S01]  /*eb30*/  @P4 MUFU.RCP R2, R149 ;  /* 0x0000009500024308 */ /* 0x000e620000001000 */
[----:B------:R-:W-:Y:S01]  /*eb40*/  LOP3.LUT R4, R4, 0xfffffff8, RZ, 0xc0, !PT ;  /* 0xfffffff804047812 */ /* 0x000fe200078ec0ff */
[----:B----4-:R-:W-:Y:S02]  /*eb50*/  UIMAD UR4, UR9, UR15, URZ ;  /* 0x0000000f090472a4 */ /* 0x010fe4000f8e023f */
[----:B------:R-:W-:Y:S01]  /*eb60*/  USEL UR5, UR5, URZ, !UP3 ;  /* 0x0000003f05057287 */ /* 0x000fe2000d800000 */
[----:B------:R-:W-:Y:S01]  /*eb70*/  IADD3 R17, R17, -R4, RZ ;  /* 0x8000000411117210 */ /* 0x000fe20007ffe0ff */
[----:B------:R-:W-:Y:S02]  /*eb80*/  USHF.L.U32 UR4, UR4, 0x6, URZ ;  /* 0x0000000604047899 */ /* 0x000fe4000800063f */
[----:B------:R-:W3:Y:S01]  /*eb90*/  @P3 MUFU.RCP R0, R150 ;  /* 0x0000009600003308 */ /* 0x000ee20000001000 */
[----:B------:R-:W-:Y:S01]  /*eba0*/  R2P PR, R17, 0x6 ;  /* 0x0000000611007804 */ /* 0x000fe20000000000 */
[----:B------:R-:W-:-:S02]  /*ebb0*/  UIMAD UR14, UR10, UR14, UR5 ;  /* 0x0000000e0a0e72a4 */ /* 0x000fc4000f8e0205 */
[----:B------:R-:W-:Y:S02]  /*ebc0*/  @!UP3 UMOV UR26, URZ ;  /* 0x0000003f001abc82 */ /* 0x000fe40008000000 */
[----:B------:R-:W-:Y:S01]  /*ebd0*/  @UP3 UMOV UR26, UR16 ;  /* 0x00000010001a3c82 */ /* 0x000fe20008000000 */
[----:B-1----:R-:W-:Y:S01]  /*ebe0*/  FMUL.FTZ R2, R2, c[0x0][0x2dc] ;  /* 0x0000b70002027a20 */ /* 0x002fe20000410000 */
[----:B------:R-:W-:Y:S02]  /*ebf0*/  @!UP3 UMOV UR27, URZ ;  /* 0x0000003f001bbc82 */ /* 0x000fe40008000000 */
[----:B------:R-:W-:Y:S01]  /*ec00*/  USHF.R.S32.HI UR5, URZ, 0x1f, UR4 ;  /* 0x0000001f3f057899 */ /* 0x000fe20008011404 */
[C---:B------:R-:W-:Y:S01]  /*ec10*/  FMUL.FTZ R171, R2.reuse, R152 ;  /* 0x0000009802ab7220 */ /* 0x040fe20000410000 */
[----:B------:R-:W-:Y:S01]  /*ec20*/  @UP3 USHF.R.S32.HI UR27, URZ, 0x1f, UR16 ;  /* 0x0000001f3f1b3899 */ /* 0x000fe20008011410 */
[----:B------:R-:W-:Y:S01]  /*ec30*/  FMUL.FTZ R5, R2, R153 ;  /* 0x0000009902057220 */ /* 0x000fe20000410000 */
[----:B------:R-:W-:Y:S01]  /*ec40*/  USHF.R.S32.HI UR6, URZ, 0x1f, UR14 ;  /* 0x0000001f3f067899 */ /* 0x000fe2000801140e */
[----:B---3--:R-:W-:Y:S01]  /*ec50*/  FMUL.FTZ R0, R0, c[0x0][0x2dc] ;  /* 0x0000b70000007a20 */ /* 0x008fe20000410000 */
[----:B------:R-:W-:Y:S01]  /*ec60*/  UIADD3 UR4, UP2, UP1, UR4, UR26, UR14 ;  /* 0x0000001a04047290 */ /* 0x000fe2000f95e00e */
[C---:B------:R-:W-:Y:S01]  /*ec70*/  FMUL.FTZ R170, R2.reuse, R156 ;  /* 0x0000009c02aa7220 */ /* 0x040fe20000410000 */
[----:B------:R-:W-:Y:S01]  /*ec80*/  F2FP.PACK_AB R5, R5, R171 ;  /* 0x000000ab0505723e */ /* 0x000fe200000000ff */
[C---:B------:R-:W-:Y:S01]  /*ec90*/  FMUL.FTZ R7, R2.reuse, R157 ;  /* 0x0000009d02077220 */ /* 0x040fe20000410000 */
[----:B------:R-:W-:Y:S01]  /*eca0*/  @!UP0 UIADD3 UR7, UR25, UR11, URZ ;  /* 0x0000000b19078290 */ /* 0x000fe2000fffe03f */
[C---:B------:R-:W-:Y:S01]  /*ecb0*/  FMUL.FTZ R169, R2.reuse, R36 ;  /* 0x0000002402a97220 */ /* 0x040fe20000410000 */
[----:B------:R-:W-:Y:S01]  /*ecc0*/  UIADD3.X UR5, UR5, UR27, UR6, UP2, UP1 ;  /* 0x0000001b05057290 */ /* 0x000fe200097e2406 */
[C---:B------:R-:W-:Y:S01]  /*ecd0*/  FMUL.FTZ R168, R2.reuse, R40 ;  /* 0x0000002802a87220 */ /* 0x040fe20000410000 */
[----:B------:R-:W-:Y:S01]  /*ece0*/  F2FP.PACK_AB R7, R7, R170 ;  /* 0x000000aa0707723e */ /* 0x000fe200000000ff */
[C---:B------:R-:W-:Y:S01]  /*ecf0*/  FMUL.FTZ R157, R2.reuse, R44 ;  /* 0x0000002c029d7220 */ /* 0x040fe20000410000 */
[----:B------:R-:W-:Y:S01]  /*ed00*/  @!UP0 UMOV UR12, UR24 ;  /* 0x00000018000c8c82 */ /* 0x000fe20008000000 */
[----:B------:R-:W-:-:S02]  /*ed10*/  FMUL.FTZ R156, R2, R48 ;  /* 0x00000030029c7220 */ /* 0x000fc40000410000 */
[C---:B------:R-:W-:Y:S02]  /*ed20*/  FMUL.FTZ R153, R2.reuse, R52 ;  /* 0x0000003402997220 */ /* 0x040fe40000410000 */
[C---:B------:R-:W-:Y:S02]  /*ed30*/  FMUL.FTZ R152, R2.reuse, R56 ;  /* 0x0000003802987220 */ /* 0x040fe40000410000 */
[C---:B------:R-:W-:Y:S02]  /*ed40*/  FMUL.FTZ R151, R2.reuse, R60 ;  /* 0x0000003c02977220 */ /* 0x040fe40000410000 */
[C---:B------:R-:W-:Y:S02]  /*ed50*/  FMUL.FTZ R8, R2.reuse, R37 ;  /* 0x0000002502087220 */ /* 0x040fe40000410000 */
[C---:B------:R-:W-:Y:S02]  /*ed60*/  FMUL.FTZ R12, R2.reuse, R41 ;  /* 0x00000029020c7220 */ /* 0x040fe40000410000 */
[----:B------:R-:W-:Y:S01]  /*ed70*/  FMUL.FTZ R15, R2, R45 ;  /* 0x0000002d020f7220 */ /* 0x000fe20000410000 */
[----:B------:R-:W-:Y:S01]  /*ed80*/  F2FP.PACK_AB R8, R8, R169 ;  /* 0x000000a90808723e */ /* 0x000fe200000000ff */
[----:B------:R-:W-:Y:S01]  /*ed90*/  FMUL.FTZ R24, R2, R49 ;  /* 0x0000003102187220 */ /* 0x000fe20000410000 */
[----:B------:R-:W-:Y:S01]  /*eda0*/  F2FP.PACK_AB R12, R12, R168 ;  /* 0x000000a80c0c723e */ /* 0x000fe200000000ff */
[C---:B------:R-:W-:Y:S01]  /*edb0*/  FMUL.FTZ R22, R2.reuse, R53 ;  /* 0x0000003502167220 */ /* 0x040fe20000410000 */
[----:B------:R-:W-:Y:S01]  /*edc0*/  F2FP.PACK_AB R15, R15, R157 ;  /* 0x0000009d0f0f723e */ /* 0x000fe200000000ff */
[----:B------:R-:W-:-:S02]  /*edd0*/  FMUL.FTZ R20, R2, R57 ;  /* 0x0000003902147220 */ /* 0x000fc40000410000 */
[C---:B------:R-:W-:Y:S02]  /*ede0*/  FMUL.FTZ R18, R2.reuse, R61 ;  /* 0x0000003d02127220 */ /* 0x040fe40000410000 */
[C---:B------:R-:W-:Y:S02]  /*edf0*/  FMUL.FTZ R28, R2.reuse, R64 ;  /* 0x00000040021c7220 */ /* 0x040fe40000410000 */
[----:B------:R-:W-:Y:S01]  /*ee00*/  FMUL.FTZ R14, R2, R65 ;  /* 0x00000041020e7220 */ /* 0x000fe20000410000 */
[----:B------:R-:W-:Y:S01]  /*ee10*/  F2FP.PACK_AB R64, R18, R151 ;  /* 0x000000971240723e */ /* 0x000fe200000000ff */
[----:B------:R-:W-:Y:S01]  /*ee20*/  FMUL.FTZ R26, R2, R68 ;  /* 0x00000044021a7220 */ /* 0x000fe20000410000 */
[----:B------:R-:W-:Y:S01]  /*ee30*/  F2FP.PACK_AB R68, R22, R153 ;  /* 0x000000991644723e */ /* 0x000fe200000000ff */
[C---:B------:R-:W-:Y:S02]  /*ee40*/  FMUL.FTZ R60, R2.reuse, R69 ;  /* 0x00000045023c7220 */ /* 0x040fe40000410000 */
[----:B------:R-:W-:-:S02]  /*ee50*/  FMUL.FTZ R72, R2, R72 ;  /* 0x0000004802487220 */ /* 0x000fc40000410000 */
[----:B------:R-:W-:Y:S01]  /*ee60*/  FMUL.FTZ R73, R2, R73 ;  /* 0x0000004902497220 */ /* 0x000fe20000410000 */
[----:B------:R-:W-:Y:S01]  /*ee70*/  F2FP.PACK_AB R60, R60, R26 ;  /* 0x0000001a3c3c723e */ /* 0x000fe200000000ff */
[C---:B------:R-:W-:Y:S02]  /*ee80*/  FMUL.FTZ R76, R2.reuse, R76 ;  /* 0x0000004c024c7220 */ /* 0x040fe40000410000 */
[C---:B------:R-:W-:Y:S02]  /*ee90*/  FMUL.FTZ R56, R2.reuse, R77 ;  /* 0x0000004d02387220 */ /* 0x040fe40000410000 */
[C---:B------:R-:W-:Y:S02]  /*eea0*/  FMUL.FTZ R80, R2.reuse, R80 ;  /* 0x0000005002507220 */ /* 0x040fe40000410000 */
[----:B------:R-:W-:Y:S01]  /*eeb0*/  FMUL.FTZ R81, R2, R81 ;  /* 0x0000005102517220 */ /* 0x000fe20000410000 */
[----:B------:R-:W-:Y:S01]  /*eec0*/  F2FP.PACK_AB R56, R56, R76 ;  /* 0x0000004c3838723e */ /* 0x000fe200000000ff */
[----:B------:R-:W-:-:S02]  /*eed0*/  FMUL.FTZ R84, R2, R84 ;  /* 0x0000005402547220 */ /* 0x000fc40000410000 */
[C---:B------:R-:W-:Y:S02]  /*eee0*/  FMUL.FTZ R52, R2.reuse, R85 ;  /* 0x0000005502347220 */ /* 0x040fe40000410000 */
[C---:B------:R-:W-:Y:S02]  /*eef0*/  FMUL.FTZ R88, R2.reuse, R88 ;  /* 0x0000005802587220 */ /* 0x040fe40000410000 */
[----:B------:R-:W-:Y:S01]  /*ef00*/  FMUL.FTZ R89, R2, R89 ;  /* 0x0000005902597220 */ /* 0x000fe20000410000 */
[----:B------:R-:W-:Y:S01]  /*ef10*/  F2FP.PACK_AB R52, R52, R84 ;  /* 0x000000543434723e */ /* 0x000fe200000000ff */
[C---:B------:R-:W-:Y:S02]  /*ef20*/  FMUL.FTZ R92, R2.reuse, R92 ;  /* 0x0000005c025c7220 */ /* 0x040fe40000410000 */
        /* <DEDUP_REMOVED lines=29> */
[C---:B------:R-:W-:Y:S02]  /*f100*/  FMUL.FTZ R137, R2.reuse, R137 ;  /* 0x0000008902897220 */ /* 0x040fe40000410000 */
[C---:B------:R-:W-:Y:S02]  /*f110*/  FMUL.FTZ R160, R2.reuse, R160 ;  /* 0x000000a002a07220 */ /* 0x040fe40000410000 */
[C---:B------:R-:W-:Y:S01]  /*f120*/  FMUL.FTZ R161, R2.reuse, R161 ;  /* 0x000000a102a17220 */ /* 0x040fe20000410000 */
[----:B------:R-:W-:Y:S01]  /*f130*/  F2FP.PACK_AB R26, R137, R136 ;  /* 0x00000088891a723e */ /* 0x000fe200000000ff */
[----:B------:R-:W-:-:S02]  /*f140*/  FMUL.FTZ R140, R2, R140 ;  /* 0x0000008c028c7220 */ /* 0x000fc40000410000 */
[C---:B------:R-:W-:Y:S02]  /*f150*/  FMUL.FTZ R141, R2.reuse, R141 ;  /* 0x0000008d028d7220 */ /* 0x040fe40000410000 */
[C---:B------:R-:W-:Y:S02]  /*f160*/  FMUL.FTZ R164, R2.reuse, R164 ;  /* 0x000000a402a47220 */ /* 0x040fe40000410000 */
[C---:B------:R-:W-:Y:S01]  /*f170*/  FMUL.FTZ R165, R2.reuse, R165 ;  /* 0x000000a502a57220 */ /* 0x040fe20000410000 */
[----:B------:R-:W-:Y:S01]  /*f180*/  F2FP.PACK_AB R22, R141, R140 ;  /* 0x0000008c8d16723e */ /* 0x000fe200000000ff */
[C---:B------:R-:W-:Y:S02]  /*f190*/  FMUL.FTZ R144, R2.reuse, R144 ;  /* 0x0000009002907220 */ /* 0x040fe40000410000 */
[----:B------:R-:W-:Y:S02]  /*f1a0*/  FMUL.FTZ R145, R2, R145 ;  /* 0x0000009102917220 */ /* 0x000fe40000410000 */
[----:B------:R-:W-:-:S02]  /*f1b0*/  FMUL.FTZ R54, R0, R54 ;  /* 0x0000003600367220 */ /* 0x000fc40000410000 */
[C---:B------:R-:W-:Y:S01]  /*f1c0*/  FMUL.FTZ R2, R0.reuse, R55 ;  /* 0x0000003700027220 */ /* 0x040fe20000410000 */
[----:B------:R-:W-:Y:S01]  /*f1d0*/  F2FP.PACK_AB R18, R145, R144 ;  /* 0x000000909112723e */ /* 0x000fe200000000ff */
[C---:B------:R-:W-:Y:S02]  /*f1e0*/  FMUL.FTZ R65, R0.reuse, R59 ;  /* 0x0000003b00417220 */ /* 0x040fe40000410000 */
[C---:B------:R-:W-:Y:S02]  /*f1f0*/  FMUL.FTZ R62, R0.reuse, R62 ;  /* 0x0000003e003e7220 */ /* 0x040fe40000410000 */
[C---:B------:R-:W-:Y:S02]  /*f200*/  FMUL.FTZ R63, R0.reuse, R63 ;  /* 0x0000003f003f7220 */ /* 0x040fe40000410000 */
[----:B------:R-:W-:Y:S01]  /*f210*/  FMUL.FTZ R61, R0, R67 ;  /* 0x00000043003d7220 */ /* 0x000fe20000410000 */
[----:B------:R-:W-:Y:S01]  /*f220*/  F2FP.PACK_AB R67, R2, R54 ;  /* 0x000000360243723e */ /* 0x000fe200000000ff */
[C---:B------:R-:W-:Y:S01]  /*f230*/  FMUL.FTZ R13, R0.reuse, R39 ;  /* 0x00000027000d7220 */ /* 0x040fe20000410000 */
[----:B------:R-:W-:Y:S01]  /*f240*/  F2FP.PACK_AB R54, R81, R80 ;  /* 0x000000505136723e */ /* 0x000fe200000000ff */
[----:B------:R-:W-:Y:S01]  /*f250*/  FMUL.FTZ R11, R0, R43 ;  /* 0x0000002b000b7220 */ /* 0x000fe20000410000 */
[----:B------:R-:W-:Y:S01]  /*f260*/  LEA.HI R80, R174, R173, RZ, 0x5 ;  /* 0x000000adae507211 */ /* 0x000fe200078f28ff */
[C---:B------:R-:W-:Y:S01]  /*f270*/  FMUL.FTZ R16, R0.reuse, R47 ;  /* 0x0000002f00107220 */ /* 0x040fe20000410000 */
[----:B------:R-:W-:Y:S01]  /*f280*/  SHF.L.U32 R2, R17, 0x6, RZ ;  /* 0x0000000611027819 */ /* 0x000fe200000006ff */
[C---:B------:R-:W-:Y:S01]  /*f290*/  FMUL.FTZ R69, R0.reuse, R51 ;  /* 0x0000003300457220 */ /* 0x040fe20000410000 */
[----:B------:R-:W-:Y:S01]  /*f2a0*/  F2FP.PACK_AB R63, R63, R62 ;  /* 0x0000003e3f3f723e */ /* 0x000fe200000000ff */
[----:B------:R-:W-:Y:S01]  /*f2b0*/  FMUL.FTZ R6, R0, R70 ;  /* 0x0000004600067220 */ /* 0x000fe20000410000 */
[----:B------:R-:W-:Y:S01]  /*f2c0*/  F2FP.PACK_AB R62, R14, R28 ;  /* 0x0000001c0e3e723e */ /* 0x000fe200000000ff */
[C---:B------:R-:W-:Y:S01]  /*f2d0*/  FMUL.FTZ R59, R0.reuse, R71 ;  /* 0x00000047003b7220 */ /* 0x040fe20000410000 */
[----:B------:R-:W-:Y:S01]  /*f2e0*/  SHF.R.S32.HI R14, RZ, 0x5, R80 ;  /* 0x00000005ff0e7819 */ /* 0x000fe20000011450 */
[----:B------:R-:W-:Y:S01]  /*f2f0*/  FMUL.FTZ R154, R0, R154 ;  /* 0x0000009a009a7220 */ /* 0x000fe20000410000 */
[----:B------:R-:W-:Y:S01]  /*f300*/  LOP3.LUT R2, R2, 0x1c0, RZ, 0xc0, !PT ;  /* 0x000001c002027812 */ /* 0x000fe200078ec0ff */
[C---:B------:R-:W-:Y:S01]  /*f310*/  FMUL.FTZ R4, R0.reuse, R155 ;  /* 0x0000009b00047220 */ /* 0x040fe20000410000 */
[----:B------:R-:W-:Y:S01]  /*f320*/  F2FP.PACK_AB R59, R59, R6 ;  /* 0x000000063b3b723e */ /* 0x000fe200000000ff */
[C---:B------:R-:W-:Y:S01]  /*f330*/  FMUL.FTZ R158, R0.reuse, R158 ;  /* 0x0000009e009e7220 */ /* 0x040fe20000410000 */
[----:B------:R-:W-:Y:S01]  /*f340*/  LOP3.LUT R6, R17, 0x1, RZ, 0xc0, !PT ;  /* 0x0000000111067812 */ /* 0x000fe200078ec0ff */
[----:B------:R-:W-:Y:S01]  /*f350*/  FMUL.FTZ R9, R0, R159 ;  /* 0x0000009f00097220 */ /* 0x000fe20000410000 */
[----:B------:R-:W-:Y:S01]  /*f360*/  LEA.HI R2, R2, R2, RZ, 0x1d ;  /* 0x0000000202027211 */ /* 0x000fe200078fe8ff */
[----:B------:R-:W-:Y:S01]  /*f370*/  FMUL.FTZ R38, R0, R38 ;  /* 0x0000002600267220 */ /* 0x000fe20000410000 */
[----:B------:R-:W-:Y:S01]  /*f380*/  ISETP.NE.U32.AND P0, PT, R6, 0x1, PT ;  /* 0x000000010600780c */ /* 0x000fe20003f05070 */
[C---:B------:R-:W-:Y:S01]  /*f390*/  FMUL.FTZ R42, R0.reuse, R42 ;  /* 0x0000002a002a7220 */ /* 0x040fe20000410000 */
[----:B------:R-:W-:Y:S01]  /*f3a0*/  MOV R6, 0x20 ;  /* 0x0000002000067802 */ /* 0x000fe20000000f00 */
        /* <DEDUP_REMOVED lines=8> */
[C---:B------:R-:W-:Y:S01]  /*f430*/  FMUL.FTZ R74, R0.reuse, R74 ;  /* 0x0000004a004a7220 */ /* 0x040fe20000410000 */
[----:B------:R-:W-:Y:S01]  /*f440*/  F2FP.PACK_AB R11, R11, R42 ;  /* 0x0000002a0b0b723e */ /* 0x000fe200000000ff */
[C---:B------:R-:W-:Y:S01]  /*f450*/  FMUL.FTZ R57, R0.reuse, R75 ;  /* 0x0000004b00397220 */ /* 0x040fe20000410000 */
[----:B------:R-:W-:Y:S01]  /*f460*/  F2FP.PACK_AB R61, R61, R10 ;  /* 0x0000000a3d3d723e */ /* 0x000fe200000000ff */
[C---:B------:R-:W-:Y:S01]  /*f470*/  FMUL.FTZ R78, R0.reuse, R78 ;  /* 0x0000004e004e7220 */ /* 0x040fe20000410000 */
[----:B------:R-:W-:Y:S01]  /*f480*/  MOV R10, 0x40 ;  /* 0x00000040000a7802 */ /* 0x000fe20000000f00 */
[----:B------:R-:W-:Y:S01]  /*f490*/  FMUL.FTZ R55, R0, R79 ;  /* 0x0000004f00377220 */ /* 0x000fe20000410000 */
[----:B------:R-:W-:Y:S01]  /*f4a0*/  F2FP.PACK_AB R16, R16, R46 ;  /* 0x0000002e1010723e */ /* 0x000fe200000000ff */
[----:B------:R-:W-:Y:S01]  /*f4b0*/  FMUL.FTZ R82, R0, R82 ;  /* 0x0000005200527220 */ /* 0x000fe20000410000 */
[----:B------:R-:W-:Y:S01]  /*f4c0*/  SEL R10, R10, 0xffffffc0, !P2 ;  /* 0xffffffc00a0a7807 */ /* 0x000fe20005000000 */
[----:B------:R-:W-:Y:S01]  /*f4d0*/  FMUL.FTZ R53, R0, R83 ;  /* 0x0000005300357220 */ /* 0x000fe20000410000 */
[----:B------:R-:W-:Y:S01]  /*f4e0*/  F2FP.PACK_AB R70, R24, R156 ;  /* 0x0000009c1846723e */ /* 0x000fe200000000ff */
[C---:B------:R-:W-:Y:S01]  /*f4f0*/  FMUL.FTZ R86, R0.reuse, R86 ;  /* 0x0000005600567220 */ /* 0x040fe20000410000 */
[----:B------:R-:W-:Y:S01]  /*f500*/  F2FP.PACK_AB R69, R69, R50 ;  /* 0x000000324545723e */ /* 0x000fe200000000ff */
[----:B------:R-:W-:Y:S01]  /*f510*/  FMUL.FTZ R51, R0, R87 ;  /* 0x0000005700337220 */ /* 0x000fe20000410000 */
        /* <DEDUP_REMOVED lines=62> */
[----:B------:R-:W-:Y:S01]  /*f900*/  FMUL.FTZ R147, R0, R147 ;  /* 0x0000009300937220 */ /* 0x000fe20000410000 */
[----:B------:R-:W-:Y:S02]  /*f910*/  LOP3.LUT R0, R172, 0x3ffffffc, RZ, 0xc0, !PT ;  /* 0x3ffffffcac007812 */ /* 0x000fe400078ec0ff */
[----:B------:R-:W-:Y:S02]  /*f920*/  F2FP.PACK_AB R19, R19, R166 ;  /* 0x000000a61313723e */ /* 0x000fe400000000ff */
[----:B------:R-:W-:Y:S02]  /*f930*/  IADD3 R0, -R0, R173, RZ ;  /* 0x000000ad00007210 */ /* 0x000fe40007ffe1ff */
[----:B------:R-:W-:-:S02]  /*f940*/  F2FP.PACK_AB R17, R147, R146 ;  /* 0x000000929311723e */ /* 0x000fc400000000ff */
[----:B------:R-:W-:-:S04]  /*f950*/  LEA R0, R14, R0, 0x9 ;  /* 0x000000000e007211 */ /* 0x000fc800078e48ff */
[----:B------:R-:W-:-:S04]  /*f960*/  LEA R0, R0, R2, 0x1 ;  /* 0x0000000200007211 */ /* 0x000fc800078e08ff */
[----:B------:R-:W-:-:S04]  /*f970*/  SHF.L.U32 R0, R0, 0x1, RZ ;  /* 0x0000000100007819 */ /* 0x000fc800000006ff */
[C---:B------:R-:W-:Y:S01]  /*f980*/  IADD3 R2, R0.reuse, -0x10, RZ ;  /* 0xfffffff000027810 */ /* 0x040fe20007ffe0ff */
[----:B------:R1:W-:Y:S01]  /*f990*/  STS [R0], R5 ;  /* 0x0000000500007388 */ /* 0x0003e20000000800 */
[----:B------:R-:W-:-:S03]  /*f9a0*/  @P0 IADD3 R2, R0, 0x10, RZ ;  /* 0x0000001000020810 */ /* 0x000fc60007ffe0ff */
[----:B------:R3:W-:Y:S04]  /*f9b0*/  STS [R0+0x400], R4 ;  /* 0x0004000400007388 */ /* 0x0007e80000000800 */
[----:B------:R4:W-:Y:S04]  /*f9c0*/  STS [R2], R7 ;  /* 0x0000000702007388 */ /* 0x0009e80000000800 */
[----:B------:R5:W-:Y:S01]  /*f9d0*/  STS [R2+0x400], R9 ;  /* 0x0004000902007388 */ /* 0x000be20000000800 */
[----:B-1----:R-:W-:Y:S02]  /*f9e0*/  IADD3 R5, R0, R6, RZ ;  /* 0x0000000600057210 */ /* 0x002fe40007ffe0ff */
[----:B---3--:R-:W-:-:S03]  /*f9f0*/  IADD3 R4, R6, R2, RZ ;  /* 0x0000000206047210 */ /* 0x008fc60007ffe0ff */
[----:B------:R1:W-:Y:S01]  /*fa00*/  STS [R5], R8 ;  /* 0x0000000805007388 */ /* 0x0003e20000000800 */
[----:B----4-:R-:W-:-:S03]  /*fa10*/  IADD3 R7, R5, R10, RZ ;  /* 0x0000000a05077210 */ /* 0x010fc60007ffe0ff */
[----:B------:R-:W-:Y:S01]  /*fa20*/  STS [R5+0x400], R13 ;  /* 0x0004000d05007388 */ /* 0x000fe20000000800 */
[----:B------:R-:W-:Y:S02]  /*fa30*/  IADD3 R6, R4, R10, RZ ;  /* 0x0000000a04067210 */ /* 0x000fe40007ffe0ff */
[----:B-----5:R-:W-:Y:S01]  /*fa40*/  IADD3 R9, R10, R2, RZ ;  /* 0x000000020a097210 */ /* 0x020fe20007ffe0ff */
[----:B------:R-:W-:Y:S04]  /*fa50*/  STS [R4], R12 ;  /* 0x0000000c04007388 */ /* 0x000fe80000000800 */
[----:B------:R-:W-:Y:S01]  /*fa60*/  STS [R4+0x400], R11 ;  /* 0x0004000b04007388 */ /* 0x000fe20000000800 */
[----:B-1----:R-:W-:-:S05]  /*fa70*/  IADD3 R8, R0, R10, RZ ;  /* 0x0000000a00087210 */ /* 0x002fca0007ffe0ff */
        /* <DEDUP_REMOVED lines=43> */
[----:B------:R3:W-:Y:S04]  /*fd30*/  STS [R2+0x6400], R29 ;  /* 0x0064001d02007388 */ /* 0x0007e80000000800 */
[----:B------:R-:W-:Y:S04]  /*fd40*/  STS [R5+0x6000], R28 ;  /* 0x0060001c05007388 */ /* 0x000fe80000000800 */
[----:B------:R4:W-:Y:S04]  /*fd50*/  STS [R5+0x6400], R27 ;  /* 0x0064001b05007388 */ /* 0x0009e80000000800 */
[----:B------:R-:W-:Y:S04]  /*fd60*/  STS [R4+0x6000], R26 ;  /* 0x0060001a04007388 */ /* 0x000fe80000000800 */
[----:B------:R5:W-:Y:S01]  /*fd70*/  STS [R4+0x6400], R25 ;  /* 0x0064001904007388 */ /* 0x000be20000000800 */
[----:B-1----:R-:W-:-:S03]  /*fd80*/  LOP3.LUT R0, R80, 0xffffffe0, RZ, 0xc0, !PT ;  /* 0xffffffe050007812 */ /* 0x002fc600078ec0ff */
[----:B------:R-:W-:Y:S01]  /*fd90*/  STS [R8+0x6000], R24 ;  /* 0x0060001808007388 */ /* 0x000fe20000000800 */
[----:B------:R-:W-:-:S03]  /*fda0*/  IADD3 R0, -R0, R173, RZ ;  /* 0x000000ad00007210 */ /* 0x000fc60007ffe1ff */
[----:B------:R1:W-:Y:S01]  /*fdb0*/  STS [R8+0x6400], R23 ;  /* 0x0064001708007388 */ /* 0x0003e20000000800 */
[----:B---3--:R-:W-:Y:S02]  /*fdc0*/  SHF.R.S32.HI R2, RZ, 0x1f, R14 ;  /* 0x0000001fff027819 */ /* 0x008fe4000001140e */
[----:B------:R-:W-:Y:S01]  /*fdd0*/  LOP3.LUT P0, RZ, R0, 0x3, RZ, 0xc0, !PT ;  /* 0x0000000300ff7812 */ /* 0x000fe2000780c0ff */
[----:B------:R-:W-:Y:S01]  /*fde0*/  STS [R9+0x6000], R22 ;  /* 0x0060001609007388 */ /* 0x000fe20000000800 */
[----:B------:R-:W-:-:S03]  /*fdf0*/  LEA.HI R2, R2, R14, RZ, 0x2 ;  /* 0x0000000e02027211 */ /* 0x000fc600078f10ff */
[----:B------:R-:W-:Y:S01]  /*fe00*/  STS [R9+0x6400], R21 ;  /* 0x0064001509007388 */ /* 0x000fe20000000800 */
[----:B----4-:R-:W3:Y:S01]  /*fe10*/  @P3 MUFU.LG2 R5, R150 ;  /* 0x0000009600053308 */ /* 0x010ee20000000c00 */
[----:B------:R-:W-:Y:S02]  /*fe20*/  LOP3.LUT R2, R2, 0xffffffc, RZ, 0xc0, !PT ;  /* 0x0ffffffc02027812 */ /* 0x000fe400078ec0ff */
[----:B------:R-:W-:Y:S02]  /*fe30*/  STS [R7+0x6000], R20 ;  /* 0x0060001407007388 */ /* 0x000fe40000000800 */
[----:B------:R-:W-:Y:S02]  /*fe40*/  IADD3 R0, R14, -R2, RZ ;  /* 0x800000020e007210 */ /* 0x000fe40007ffe0ff */
[----:B------:R4:W-:Y:S01]  /*fe50*/  STS [R7+0x6400], R19 ;  /* 0x0064001307007388 */ /* 0x0009e20000000800 */
[----:B-----5:R-:W5:Y:S01]  /*fe60*/  @P4 MUFU.LG2 R4, R149 ;  /* 0x0000009500044308 */ /* 0x020f620000000c00 */
[----:B--2---:R-:W-:-:S02]  /*fe70*/  LEA R0, R0, R175, 0x4 ;  /* 0x000000af00007211 */ /* 0x004fc400078e20ff */
[----:B------:R2:W-:Y:S04]  /*fe80*/  STS [R6+0x6000], R18 ;  /* 0x0060001206007388 */ /* 0x0005e80000000800 */
[----:B------:R2:W-:Y:S01]  /*fe90*/  STS [R6+0x6400], R17 ;  /* 0x0064001106007388 */ /* 0x0005e20000000800 */
[----:B---3--:R-:W-:Y:S01]  /*fea0*/  @P3 FMUL.FTZ R2, R5, 0.69314718246459960938 ;  /* 0x3f31721805023820 */ /* 0x008fe20000410000 */
[----:B-1----:R-:W-:Y:S02]  /*feb0*/  MOV R8, 0x7f800000 ;  /* 0x7f80000000087802 */ /* 0x002fe40000000f00 */
[----:B------:R-:W-:Y:S01]  /*fec0*/  BAR.SYNC.DEFER_BLOCKING 0x0 ;  /* 0x0000000000007b1d */ /* 0x000fe20000010000 */
[----:B------:R-:W-:Y:S02]  /*fed0*/  @P3 FFMA.FTZ R8, R3, c[0x0][0x238], R2 ;  /* 0x00008e0003083a23 */ /* 0x000fe40000010002 */
[----:B-----5:R-:W-:Y:S01]  /*fee0*/  @P4 FMUL.FTZ R4, R4, 0.69314718246459960938 ;  /* 0x3f31721804044820 */ /* 0x020fe20000410000 */
[----:B----4-:R-:W-:-:S03]  /*fef0*/  MOV R7, 0x7f800000 ;  /* 0x7f80000000077802 */ /* 0x010fc60000000f00 */
[----:B------:R-:W-:Y:S01]  /*ff00*/  @P4 FFMA.FTZ R7, R148, c[0x0][0x238], R4 ;  /* 0x00008e0094074a23 */ /* 0x000fe20000010004 */
        /* <DEDUP_REMOVED lines=24> */
[C---:B--2---:R-:W-:Y:S02]  /*10090*/  @!P2 IADD3 R6, P0, R0.reuse, UR4, RZ ;  /* 0x000000040006ac10 */ /* 0x044fe4000ff1e0ff */
        /* <DEDUP_REMOVED lines=8> */
.L_x_355:
[----:B---34-:R-:W-:Y:S05]  /*10120*/  BSYNC B0 ;  /* 0x0000000000007941 */ /* 0x018fea0003800000 */
.L_x_354:
[----:B--2---:R-:W2:Y:S04]  /*10130*/  LDL.LU.64 R4, [R1+0x38] ;  /* 0x0000380001047983 */ /* 0x004ea80000300a00 */
[----:B------:R-:W3:Y:S04]  /*10140*/  S2R R3, SR_TID.X ;  /* 0x0000000000037919 */ /* 0x000ee80000002100 */
[----:B------:R-:W4:Y:S01]  /*10150*/  S2R R8, SR_CTAID.Z ;  /* 0x0000000000087919 */ /* 0x000f220000002700 */
[----:B------:R-:W-:-:S02]  /*10160*/  USHF.R.S32.HI UR6, URZ, 0x1f, UR10 ;  /* 0x0000001f3f067899 */ /* 0x000fc4000801140a */
[----:B------:R-:W-:Y:S01]  /*10170*/  ULDC.64 UR4, c[0x0][0x1f0] ;  /* 0x00007c0000047ab9 */ /* 0x000fe20000000a00 */
[----:B------:R1:W5:Y:S01]  /*10180*/  LDL.64 R12, [R1+0x20] ;  /* 0x00002000010c7983 */ /* 0x0003620000100a00 */
[----:B------:R-:W-:Y:S01]  /*10190*/  UIMAD UR4, UR6, UR4, URZ ;  /* 0x00000004060472a4 */ /* 0x000fe2000f8e023f */
[----:B------:R-:W-:Y:S03]  /*101a0*/  BSSY B0, `(.L_x_356) ;  /* 0x0000016000007945 */ /* 0x000fe60003800000 */
[----:B------:R-:W-:Y:S01]  /*101b0*/  UIMAD UR4, UR10, UR5, UR4 ;  /* 0x000000050a0472a4 */ /* 0x000fe2000f8e0204 */
[----:B---3--:R-:W-:-:S04]  /*101c0*/  SHF.R.S32.HI R0, RZ, 0x1f, R3 ;  /* 0x0000001fff007819 */ /* 0x008fc80000011403 */
[----:B------:R-:W-:-:S04]  /*101d0*/  LEA.HI R0, R0, R3, RZ, 0x3 ;  /* 0x0000000300007211 */ /* 0x000fc800078f18ff */
[----:B------:R-:W-:Y:S02]  /*101e0*/  SHF.R.S32.HI R11, RZ, 0x3, R0 ;  /* 0x00000003ff0b7819 */ /* 0x000fe40000011400 */
[----:B--2---:R-:W-:-:S04]  /*101f0*/  IADD3 R2, P0, R4, UR12, RZ ;  /* 0x0000000c04027c10 */ /* 0x004fc8000ff1e0ff */
[----:B------:R-:W-:Y:S02]  /*10200*/  IADD3.X R3, R5, UR7, RZ, P0, !PT ;  /* 0x0000000705037c10 */ /* 0x000fe400087fe4ff */
[----:B------:R-:W-:-:S03]  /*10210*/  ISETP.GE.AND P0, PT, R11, UR18, PT ;  /* 0x000000120b007c0c */ /* 0x000fc6000bf06270 */
[----:B----4-:R-:W-:-:S05]  /*10220*/  IMAD.WIDE.U32 R8, R8, c[0x0][0x1f0], R2 ;  /* 0x00007c0008087a25 */ /* 0x010fca00078e0002 */
[----:B------:R-:W-:-:S05]  /*10230*/  IADD3 R7, R9, UR4, RZ ;  /* 0x0000000409077c10 */ /* 0x000fca000fffe0ff */
[----:B------:R-:W-:Y:S05]  /*10240*/  @P0 BRA `(.L_x_357) ;  /* 0x000000b000000947 */ /* 0x000fea0003800000 */
[----:B-1----:R-:W-:Y:S01]  /*10250*/  MOV R6, R8 ;  /* 0x0000000800067202 */ /* 0x002fe20000000f00 */
[----:B-----5:R-:W-:-:S04]  /*10260*/  IMAD R0, R13, c[0x0][0x1e8], RZ ;  /* 0x00007a000d007a24 */ /* 0x020fc800078e02ff */
[----:B------:R-:W-:-:S04]  /*10270*/  IMAD.WIDE.U32 R4, R12, c[0x0][0x1e8], R6 ;  /* 0x00007a000c047a25 */ /* 0x000fc800078e0006 */
        /* <DEDUP_REMOVED lines=8> */
.L_x_357:
[----:B-1----:R-:W-:Y:S05]  /*10300*/  BSYNC B0 ;  /* 0x0000000000007941 */ /* 0x002fea0003800000 */
.L_x_356:
[----:B------:R-:W-:Y:S01]  /*10310*/  IADD3 R0, R11, 0x10, RZ ;  /* 0x000000100b007810 */ /* 0x000fe20007ffe0ff */
[----:B------:R-:W-:Y:S03]  /*10320*/  BSSY B0, `(.L_x_358) ;  /* 0x0000011000007945 */ /* 0x000fe60003800000 */
[----:B------:R-:W-:-:S13]  /*10330*/  ISETP.GE.AND P0, PT, R0, UR18, PT ;  /* 0x0000001200007c0c */ /* 0x000fda000bf06270 */
[----:B------:R-:W-:Y:S05]  /*10340*/  @P0 BRA `(.L_x_359) ;  /* 0x000000e000000947 */ /* 0x000fea0003800000 */
[----:B-----5:R-:W-:Y:S01]  /*10350*/  IADD3 R10, P0, R12, 0x10, RZ ;  /* 0x000000100c0a7810 */ /* 0x020fe20007f1e0ff */
        /* <DEDUP_REMOVED lines=13> */
.L_x_359:
[----:B------:R-:W-:Y:S05]  /*10430*/  BSYNC B0 ;  /* 0x0000000000007941 */ /* 0x000fea0003800000 */
.L_x_358:
[----:B------:R-:W-:Y:S01]  /*10440*/  IADD3 R0, R11, 0x20, RZ ;  /* 0x000000200b007810 */ /* 0x000fe20007ffe0ff */
[----:B------:R-:W-:Y:S03]  /*10450*/  BSSY B0, `(.L_x_360) ;  /* 0x0000011000007945 */ /* 0x000fe60003800000 */
[----:B------:R-:W-:-:S13]  /*10460*/  ISETP.GE.AND P0, PT, R0, UR18, PT ;  /* 0x0000001200007c0c */ /* 0x000fda000bf06270 */
[----:B------:R-:W-:Y:S05]  /*10470*/  @P0 BRA `(.L_x_361) ;  /* 0x000000e000000947 */ /* 0x000fea0003800000 */
[----:B-----5:R-:W-:Y:S01]  /*10480*/  IADD3 R10, P0, R12, 0x20, RZ ;  /* 0x000000200c0a7810 */ /* 0x020fe20007f1e0ff */
        /* <DEDUP_REMOVED lines=13> */
.L_x_361:
[----:B------:R-:W-:Y:S05]  /*10560*/  BSYNC B0 ;  /* 0x0000000000007941 */ /* 0x000fea0003800000 */
.L_x_360:
[----:B------:R-:W2:Y:S02]  /*10570*/  LDL.LU R0, [R1+0x4c] ;  /* 0x00004c0001007983 */ /* 0x000ea40000300800 */
[----:B--2---:R-:W-:-:S13]  /*10580*/  ISETP.GE.AND P0, PT, R0, UR18, PT ;  /* 0x0000001200007c0c */ /* 0x004fda000bf06270 */
[----:B------:R-:W-:Y:S05]  /*10590*/  @P0 EXIT ;  /* 0x000000000000094d */ /* 0x000fea0003800000 */
        /* <DEDUP_REMOVED lines=15> */
.L_x_343:
[----:B------:R-:W-:Y:S01]  /*10690*/  UISETP.NE.AND UP4, UPT, UR19, -0x1, UPT ;  /* 0xffffffff1300788c */ /* 0x000fe2000bf85270 */
[----:B------:R-:W-:Y:S01]  /*106a0*/  LEA.HI R6, R26, R112, RZ, 0x3 ;  /* 0x000000701a067211 */ /* 0x000fe200078f18ff */
[----:B------:R-:W-:Y:S01]  /*106b0*/  ULDC.64 UR6, c[0x0][0x1e8] ;  /* 0x00007a0000067ab9 */ /* 0x000fe20000000a00 */
[----:B------:R-:W1:Y:S01]  /*106c0*/  S2R R12, SR_CTAID.Z ;  /* 0x00000000000c7919 */ /* 0x000e620000002700 */
[----:B------:R-:W-:Y:S01]  /*106d0*/  ULDC.64 UR4, c[0x0][0x1e0] ;  /* 0x0000780000047ab9 */ /* 0x000fe20000000a00 */
[----:B------:R-:W-:Y:S01]  /*106e0*/  LOP3.LUT R0, R6, 0x1ffffff8, RZ, 0xc0, !PT ;  /* 0x1ffffff806007812 */ /* 0x000fe200078ec0ff */
[----:B------:R-:W-:Y:S01]  /*106f0*/  ULDC.U8 UR16, c[0x0][0x328] ;  /* 0x0000ca0000107ab9 */ /* 0x000fe20000000000 */
[----:B------:R-:W2:Y:S01]  /*10700*/  S2R R4, SR_CTAID.X ;  /* 0x0000000000047919 */ /* 0x000ea20000002500 */
[----:B------:R-:W-:Y:S01]  /*10710*/  USHF.R.S32.HI UR13, URZ, 0x1f, UR9 ;  /* 0x0000001f3f0d7899 */ /* 0x000fe20008011409 */
[----:B------:R-:W-:Y:S01]  /*10720*/  SHF.R.S32.HI R6, RZ, 0x3, R6 ;  /* 0x00000003ff067819 */ /* 0x000fe20000011406 */
[----:B------:R-:W-:Y:S01]  /*10730*/  UISETP.NE.AND UP2, UPT, UR16, URZ, UPT ;  /* 0x0000003f1000728c */ /* 0x000fe2000bf45270 */
[----:B------:R-:W-:Y:S01]  /*10740*/  IMAD.IADD R0, R112, 0x1, -R0 ;  /* 0x0000000170007824 */ /* 0x000fe200078e0a00 */
[----:B------:R-:W-:Y:S01]  /*10750*/  @UP4 UIMAD.WIDE.U32 UR14, UR19, UR6, URZ ;  /* 0x00000006130e42a5 */ /* 0x000fe2000f8e003f */
[----:B------:R-:W-:Y:S01]  /*10760*/  SHF.R.S32.HI R7, RZ, 0x1f, R6 ;  /* 0x0000001fff077819 */ /* 0x000fe20000011406 */
[----:B------:R-:W-:Y:S01]  /*10770*/  @!UP4 USHF.R.S32.HI UR17, URZ, 0x1f, UR12 ;  /* 0x0000001f3f11c899 */ /* 0x000fe2000801140c */
[----:B------:R-:W-:Y:S01]  /*10780*/  IMAD.SHL.U32 R0, R0, 0x8, RZ ;  /* 0x0000000800007824 */ /* 0x000fe200078e00ff */
[----:B------:R-:W-:Y:S01]  /*10790*/  @UP4 UIMAD UR7, UR19, UR7, UR15 ;  /* 0x00000007130742a4 */ /* 0x000fe2000f8e020f */
[----:B------:R-:W-:Y:S01]  /*107a0*/  BSSY B0, `(.L_x_362) ;  /* 0x0000038000007945 */ /* 0x000fe20003800000 */
[----:B------:R-:W-:-:S02]  /*107b0*/  @!UP4 UIMAD UR17, UR17, UR4, URZ ;  /* 0x000000041111c2a4 */ /* 0x000fc4000f8e023f */
[----:B------:R-:W-:Y:S02]  /*107c0*/  ULDC.U8 UR15, c[0x0][0x329] ;  /* 0x0000ca40000f7ab9 */ /* 0x000fe40000000000 */
[----:B------:R-:W-:Y:S02]  /*107d0*/  UISETP.NE.AND UP3, UPT, UR15, URZ, UPT ;  /* 0x0000003f0f00728c */ /* 0x000fe4000bf65270 */
[----:B------:R-:W-:Y:S02]  /*107e0*/  @!UP4 UIMAD.WIDE.U32 UR24, UR12, UR4, URZ ;  /* 0x000000040c18c2a5 */ /* 0x000fe4000f8e003f */
[----:B------:R-:W-:Y:S02]  /*107f0*/  @!UP4 UIMAD UR17, UR12, UR5, UR17 ;  /* 0x000000050c11c2a4 */ /* 0x000fe4000f8e0211 */
[----:B------:R-:W-:Y:S02]  /*10800*/  UISETP.EQ.AND UP2, UPT, UR15, URZ, UP2 ;  /* 0x0000003f0f00728c */ /* 0x000fe40009742270 */
[----:B------:R-:W-:Y:S01]  /*10810*/  ULDC.64 UR4, c[0x0][0x1f0] ;  /* 0x00007c0000047ab9 */ /* 0x000fe20000000a00 */
[----:B--2---:R-:W-:Y:S01]  /*10820*/  IMAD.WIDE R4, R4, 0x40, R6 ;  /* 0x0000004004047825 */ /* 0x004fe200078e0206 */
[----:B------:R-:W-:-:S02]  /*10830*/  UIMAD UR4, UR13, UR4, URZ ;  /* 0x000000040d0472a4 */ /* 0x000fc4000f8e023f */
[----:B------:R-:W-:Y:S02]  /*10840*/  @!UP3 UISETP.NE.AND UP1, UPT, UR16, URZ, UPT ;  /* 0x0000003f1000b28c */ /* 0x000fe4000bf25270 */
[----:B------:R-:W-:Y:S02]  /*10850*/  ULDC UR11, c[0x0][0x214] ;  /* 0x00008500000b7ab9 */ /* 0x000fe40000000800 */
[----:B------:R-:W-:Y:S02]  /*10860*/  @UP3 ULDC UR13, c[0x0][0x210] ;  /* 0x00008400000d3ab9 */ /* 0x000fe40000000800 */
[----:B------:R-:W-:Y:S02]  /*10870*/  ULDC UR8, c[0x0][0x234] ;  /* 0x00008d0000087ab9 */ /* 0x000fe40000000800 */
[----:B------:R-:W-:Y:S02]  /*10880*/  @UP3 UIMAD UR13, UR13, UR11, URZ ;  /* 0x0000000b0d0d32a4 */ /* 0x000fe4000f8e023f */
[----:B------:R-:W-:-:S02]  /*10890*/  UISETP.NE.OR UP0, UPT, UR19, -0x1, !UP2 ;  /* 0xffffffff1300788c */ /* 0x000fc4000d705670 */
[----:B------:R-:W-:Y:S02]  /*108a0*/  @!UP3 USEL UR13, UR11, UR8, !UP1 ;  /* 0x000000080b0db287 */ /* 0x000fe4000c800000 */
        /* <DEDUP_REMOVED lines=12> */
[----:B------:R-:W-:Y:S02]  /*10970*/  USEL UR15, UR15, URZ, !UP2 ;  /* 0x0000003f0f0f7287 */ /* 0x000fe4000d000000 */
[----:B------:R-:W-:Y:S01]  /*10980*/  @!UP3 UMOV UR18, 0x1 ;  /* 0x000000010012b882 */ /* 0x000fe20000000000 */
[----:B-1----:R-:W-:Y:S01]  /*10990*/  IMAD.WIDE.U32 R12, R12, c[0x0][0x1f0], R2 ;  /* 0x00007c000c0c7a25 */ /* 0x002fe200078e0002 */
[----:B------:R-:W-:-:S02]  /*109a0*/  UIMAD UR10, UR10, UR18, URZ ;  /* 0x000000120a0a72a4 */ /* 0x000fc4000f8e023f */
[----:B------:R-:W-:Y:S02]  /*109b0*/  UIMAD UR15, UR9, UR13, UR15 ;  /* 0x0000000d090f72a4 */ /* 0x000fe4000f8e020f */
[----:B------:R-:W-:Y:S02]  /*109c0*/  @!UP2 UMOV UR26, URZ ;  /* 0x0000003f001aac82 */ /* 0x000fe40008000000 */
[----:B------:R-:W-:Y:S02]  /*109d0*/  @UP2 UMOV UR26, UR19 ;  /* 0x00000013001a2c82 */ /* 0x000fe40008000000 */
[----:B------:R-:W-:Y:S02]  /*109e0*/  UIMAD UR4, UR9, UR5, UR4 ;  /* 0x00000005090472a4 */ /* 0x000fe4000f8e0204 */
[----:B------:R-:W-:Y:S02]  /*109f0*/  @!UP2 UMOV UR27, URZ ;  /* 0x0000003f001bac82 */ /* 0x000fe40008000000 */
[----:B------:R-:W-:-:S02]  /*10a00*/  USHF.R.S32.HI UR6, URZ, 0x1f, UR10 ;  /* 0x0000001f3f067899 */ /* 0x000fc4000801140a */
[----:B------:R-:W-:Y:S01]  /*10a10*/  @UP2 USHF.R.S32.HI UR27, URZ, 0x1f, UR19 ;  /* 0x0000001f3f1b2899 */ /* 0x000fe20008011413 */
        /* <DEDUP_REMOVED lines=16> */
.L_x_363:
[----:B------:R-:W-:Y:S05]  /*10b20*/  BSYNC B0 ;  /* 0x0000000000007941 */ /* 0x000fea0003800000 */
.L_x_362:
[----:B------:R-:W-:Y:S01]  /*10b30*/  IADD3 R15, R6, 0x10, RZ ;  /* 0x00000010060f7810 */ /* 0x000fe20007ffe0ff */
[----:B------:R-:W-:Y:S03]  /*10b40*/  BSSY B0, `(.L_x_364) ;  /* 0x0000011000007945 */ /* 0x000fe60003800000 */
[----:B------:R-:W-:-:S13]  /*10b50*/  ISETP.GE.AND P0, PT, R15, UR20, PT ;  /* 0x000000140f007c0c */ /* 0x000fda000bf06270 */
[----:B------:R-:W-:Y:S05]  /*10b60*/  @P0 BRA `(.L_x_365) ;  /* 0x000000e000000947 */ /* 0x000fea0003800000 */
[----:B------:R-:W-:Y:S01]  /*10b70*/  IADD3 R0, P0, R4, 0x10, RZ ;  /* 0x0000001004007810 */ /* 0x000fe20007f1e0ff */
[----:B------:R-:W-:Y:S01]  /*10b80*/  IMAD.MOV.U32 R10, RZ, RZ, R12 ;  /* 0x000000ffff0a7224 */ /* 0x000fe200078e000c */
[----:B------:R-:W-:-:S03]  /*10b90*/  MOV R11, R9 ;  /* 0x00000009000b7202 */ /* 0x000fc60000000f00 */
[----:B-1----:R-:W-:Y:S02]  /*10ba0*/  IMAD.X R2, RZ, RZ, R5, P0 ;  /* 0x000000ffff027224 */ /* 0x002fe400000e0605 */
[----:B------:R-:W-:-:S04]  /*10bb0*/  IMAD.WIDE.U32 R10, R0, c[0x0][0x1e8], R10 ;  /* 0x00007a00000a7a25 */ /* 0x000fc800078e000a */
[----:B------:R-:W-:-:S04]  /*10bc0*/  IMAD R2, R2, c[0x0][0x1e8], RZ ;  /* 0x00007a0002027a24 */ /* 0x000fc800078e02ff */
        /* <DEDUP_REMOVED lines=8> */
.L_x_365:
[----:B------:R-:W-:Y:S05]  /*10c50*/  BSYNC B0 ;  /* 0x0000000000007941 */ /* 0x000fea0003800000 */
.L_x_364:
        /* <DEDUP_REMOVED lines=18> */
.L_x_367:
[----:B------:R-:W-:Y:S05]  /*10d80*/  BSYNC B0 ;  /* 0x0000000000007941 */ /* 0x000fea0003800000 */
.L_x_366:
        /* <DEDUP_REMOVED lines=9> */
[----:B-1----:R-:W-:-:S03]  /*10e20*/  LEA R2, P0, R8, c[0x0][0x1d0], 0x1 ;  /* 0x0000740008027a11 */ /* 0x002fc600078008ff */
[----:B------:R-:W-:-:S05]  /*10e30*/  IMAD R0, R0, c[0x0][0x1ec], R4 ;  /* 0x00007b0000007a24 */ /* 0x000fca00078e0204 */
[----:B------:R-:W-:-:S04]  /*10e40*/  IADD3 R0, R0, R9, RZ ;  /* 0x0000000900007210 */ /* 0x000fc80007ffe0ff */
[----:B------:R-:W-:-:S05]  /*10e50*/  LEA.HI.X R3, R8, c[0x0][0x1d4], R0, 0x1, P0 ;  /* 0x0000750008037a11 */ /* 0x000fca00000f0c00 */
[----:B------:R1:W-:Y:S04]  /*10e60*/  STG.E.128 [R2.64], RZ ;  /* 0x000000ff02007986 */ /* 0x0003e8000c101d16 */
[----:B------:R1:W-:Y:S04]  /*10e70*/  STG.E.128 [R2.64+0x80], RZ ;  /* 0x000080ff02007986 */ /* 0x0003e8000c101d16 */
[----:B------:R1:W-:Y:S04]  /*10e80*/  STG.E.128 [R2.64+0x100], RZ ;  /* 0x000100ff02007986 */ /* 0x0003e8000c101d16 */
[----:B------:R1:W-:Y:S02]  /*10e90*/  STG.E.128 [R2.64+0x180], RZ ;  /* 0x000180ff02007986 */ /* 0x0003e4000c101d16 */
.L_x_369:
[----:B------:R-:W-:Y:S05]  /*10ea0*/  BSYNC B0 ;  /* 0x0000000000007941 */ /* 0x000fea0003800000 */
.L_x_368:
[----:B------:R-:W-:-:S04]  /*10eb0*/  LOP3.LUT P6, RZ, R112, 0x7, RZ, 0xc0, !PT ;  /* 0x0000000770ff7812 */ /* 0x000fc800078cc0ff */
[----:B------:R-:W-:Y:S02]  /*10ec0*/  ISETP.GE.OR P5, PT, R6, UR20, P6 ;  /* 0x0000001406007c0c */ /* 0x000fe4000b7a6670 */
[----:B------:R-:W-:Y:S02]  /*10ed0*/  ISETP.GE.OR P4, PT, R15, UR20, P6 ;  /* 0x000000140f007c0c */ /* 0x000fe4000b786670 */
[----:B------:R-:W-:Y:S02]  /*10ee0*/  ISETP.GE.OR P3, PT, R14, UR20, P6 ;  /* 0x000000140e007c0c */ /* 0x000fe4000b766670 */
[----:B------:R-:W-:-:S07]  /*10ef0*/  ISETP.GE.OR P6, PT, R10, UR20, P6 ;  /* 0x000000140a007c0c */ /* 0x000fce000b7c6670 */
[----:B------:R-:W-:Y:S02]  /*10f00*/  @!P5 IMAD R0, R6, UR18, RZ ;  /* 0x000000120600dc24 */ /* 0x000fe4000f8e02ff */
[----:B-1----:R-:W-:Y:S02]  /*10f10*/  @!P4 IMAD R3, R15, UR18, RZ ;  /* 0x000000120f03cc24 */ /* 0x002fe4000f8e02ff */
        /* <DEDUP_REMOVED lines=28> */
.L_x_370:
        /* <DEDUP_REMOVED lines=10> */
.L_x_1078:


//--------------------- .text._ZN5flash16flash_fwd_kernelI23Flash_fwd_kernel_traitsILi256ELi64ELi64ELi4ELb0ELb0EN7cutlass6half_tE19Flash_kernel_traitsILi256ELi64ELi64ELi4ES3_EELb0ELb1ELb0ELb0ELb0ELb1ELb1ELb0EEEvNS_16Flash_fwd_paramsE --------------------------
	.section	.text._ZN5flash16flash_fwd_kernelI23Flash_fwd_kernel_traitsILi256ELi64ELi64ELi4ELb0ELb0EN7cutlass6half_tE19Flash_kernel_traitsILi256ELi64ELi64ELi4ES3_EELb0ELb1ELb0ELb0ELb0ELb1ELb1ELb0EEEvNS_16Flash_fwd_paramsE,"ax",@progbits
	.sectioninfo	@"SHI_REGISTERS=255"
	.align	128
        .global         _ZN5flash16flash_fwd_kernelI23Flash_fwd_kernel_traitsILi256ELi64ELi64ELi4ELb0ELb0EN7cutlass6half_tE19Flash_kernel_traitsILi256ELi64ELi64ELi4ES3_EELb0ELb1ELb0ELb0ELb0ELb1ELb1ELb0EEEvNS_16Flash_fwd_paramsE
        .type           _ZN5flash16flash_fwd_kernelI23Flash_fwd_kernel_traitsILi256ELi64ELi64ELi4ELb0ELb0EN7cutlass6half_tE19Flash_kernel_traitsILi256ELi64ELi64ELi4ES3_EELb0ELb1ELb0ELb0ELb0ELb1ELb1ELb0EEEvNS_16Flash_fwd_paramsE,@function
        .size           _ZN5flash16flash_fwd_kernelI23Flash_fwd_kernel_traitsILi256ELi64ELi64ELi4ELb0ELb0EN7cutlass6half_tE19Flash_kernel_traitsILi256ELi64ELi64ELi4ES3_EELb0ELb1ELb0ELb0ELb0ELb1ELb1ELb0EEEvNS_16Flash_fwd_paramsE,(.L_x_1079 - _ZN5flash16flash_fwd_kernelI23Flash_fwd_kernel_traitsILi256ELi64ELi64ELi4ELb0ELb0EN7cutlass6half_tE19Flash_kernel_traitsILi256ELi64ELi64ELi4ES3_EELb0ELb1ELb0ELb0ELb0ELb1ELb1ELb0EEEvNS_16Flash_fwd_paramsE)
        .other          _ZN5flash16flash_fwd_kernelI23Flash_fwd_kernel_traitsILi256ELi64ELi64ELi4ELb0ELb0EN7cutlass6half_tE19Flash_kernel_traitsILi256ELi64ELi64ELi4ES3_EELb0ELb1ELb0ELb0ELb0ELb1ELb1ELb0EEEvNS_16Flash_fwd_paramsE,@"STO_CUDA_ENTRY STV_DEFAULT"
_ZN5flash16flash_fwd_kernelI23Flash_fwd_kernel_traitsILi256ELi64ELi64ELi4ELb0ELb0EN7cutlass6half_tE19Flash_kernel_traitsILi256ELi64ELi64ELi4ES3_EELb0ELb1ELb0ELb0ELb0ELb1ELb1ELb0EEEvNS_16Flash_fwd_paramsE:
.text._ZN5flash16flash_fwd_kernelI23Flash_fwd_kernel_traitsILi256ELi64ELi64ELi4ELb0ELb0EN7cutlass6half_tE19Flash_kernel_traitsILi256ELi64ELi64ELi4ES3_EELb0ELb1ELb0ELb0ELb0ELb1ELb1ELb0EEEvNS_16Flash_fwd_paramsE:
        /* <DEDUP_REMOVED lines=27> */
[----:B------:R-:W-:Y:S02]  /*01b0*/  IMAD.U32 R4, RZ, RZ, UR4 ;  /* 0x00000004ff047e24 */ /* 0x000fe4000f8e00ff */
[----:B------:R-:W-:Y:S01]  /*01c0*/  IMAD.U32 R5, RZ, RZ, UR5 ;  /* 0x00000005ff057e24 */ /* 0x000fe2000f8e00ff */
[----:B------:R-:W-:-:S04]  /*01d0*/  PLOP3.LUT P1, PT, PT, PT, UP1, 0x80, 0x0 ;  /* 0x000000000000781c */ /* 0x000fc80003f2f018 */
[----:B------:R4:W5:Y:S01]  /*01e0*/  @P0 LDG.E R4, [R4.64] ;  /* 0x0000001004040981 */ /* 0x000962000c1e1900 */
[----:B------:R-:W-:-:S06]  /*01f0*/  UIMAD.WIDE UR8, UR10, UR7, UR8 ;  /* 0x000000070a0872a5 */ /* 0x000fcc000f8e0208 */
[----:B-1----:R-:W-:Y:S02]  /*0200*/  IMAD.U32 R2, RZ, RZ, UR8 ;  /* 0x00000008ff027e24 */ /* 0x002fe4000f8e00ff */
[----:B------:R-:W-:-:S05]  /*0210*/  IMAD.U32 R3, RZ, RZ, UR9 ;  /* 0x00000009ff037e24 */ /* 0x000fca000f8e00ff */
[----:B----4-:R-:W4:Y:S01]  /*0220*/  @!P1 LDG.E R5, [R2.64] ;  /* 0x0000001002059981 */ /* 0x010f22000c1e1900 */
[----:B------:R-:W-:Y:S02]  /*0230*/  UMOV UR9, 0xffffffff ;  /* 0xffffffff00097882 */ /* 0x000fe40000000000 */
[----:B------:R-:W-:Y:S01]  /*0240*/  UMOV UR14, URZ ;  /* 0x0000003f000e7c82 */ /* 0x000fe20008000000 */
[----:B------:R-:W1:Y:S01]  /*0250*/  S2R R91, SR_TID.X ;  /* 0x00000000005b7919 */ /* 0x000e620000002100 */
[----:B------:R-:W-:Y:S01]  /*0260*/  UMOV UR19, 0xffffffff ;  /* 0xffffffff00137882 */ /* 0x000fe20000000000 */
[----:B------:R-:W1:Y:S08]  /*0270*/  S2UR UR12, SR_CTAID.X ;  /* 0x00000000000c79c3 */ /* 0x000e700000002500 */
[----:B------:R-:W1:Y:S08]  /*0280*/  S2UR UR11, SR_CTAID.Z ;  /* 0x00000000000b79c3 */ /* 0x000e700000002700 */
[----:B--2---:R-:W2:Y:S08]  /*0290*/  @P2 R2UR UR9, R6 ;  /* 0x00000000060923c2 */ /* 0x004eb000000e0000 */
[----:B---3--:R-:W2:Y:S08]  /*02a0*/  @P2 R2UR UR15, R0 ;  /* 0x00000000000f23c2 */ /* 0x008eb000000e0000 */
[----:B-----5:R3:W1:Y:S01]  /*02b0*/  @P0 R2UR UR14, R4 ;  /* 0x00000000040e03c2 */ /* 0x02066200000e0000 */
[----:B------:R-:W-:-:S04]  /*02c0*/  ISETP.NE.U32.AND P0, PT, RZ, c[0x0][0x248], PT ;  /* 0x00009200ff007a0c */ /* 0x000fc80003f05070 */
[----:B------:R-:W-:Y:S01]  /*02d0*/  ISETP.NE.AND.EX P0, PT, RZ, c[0x0][0x24c], PT, P0 ;  /* 0x00009300ff007a0c */ /* 0x000fe20003f05300 */
[----:B--2---:R-:W-:Y:S02]  /*02e0*/  @UP2 UIADD3 UR15, UR15, -UR9, URZ ;  /* 0x800000090f0f2290 */ /* 0x004fe4000fffe03f */
[----:B----4-:R3:W2:Y:S05]  /*02f0*/  @!P1 R2UR UR19, R5 ;  /* 0x00000000051393c2 */ /* 0x0106aa00000e0000 */
[----:B------:R-:W-:-:S05]  /*0300*/  @!UP2 ULDC UR15, c[0x0][0x214] ;  /* 0x00008500000faab9 */ /* 0x000fca0000000800 */
[----:B-123--:R-:W-:Y:S05]  /*0310*/  @!P0 BRA `(.L_x_371) ;  /* 0x0000007000008947 */ /* 0x00efea0003800000 */
[----:B------:R-:W-:-:S13]  /*0320*/  PLOP3.LUT P0, PT, PT, PT, UP3, 0x80, 0x0 ;  /* 0x000000000000781c */ /* 0x000fda0003f0f038 */
[----:B------:R-:W2:Y:S04]  /*0330*/  @P0 LDG.E R0, [R2.64+0x4] ;  /* 0x0000041002000981 */ /* 0x000ea8000c1e1900 */
[----:B------:R-:W3:Y:S01]  /*0340*/  @!P0 LDG.E R2, [R2.64] ;  /* 0x0000001002028981 */ /* 0x000ee2000c1e1900 */
[----:B--2---:R-:W1:Y:S02]  /*0350*/  @P0 R2UR UR6, R0 ;  /* 0x00000000000603c2 */ /* 0x004e6400000e0000 */
[----:B-1----:R-:W-:-:S11]  /*0360*/  @UP3 UIADD3 UR6, UR6, -UR19, URZ ;  /* 0x8000001306063290 */ /* 0x002fd6000fffe03f */
[----:B---3--:R1:W2:Y:S02]  /*0370*/  @!P0 R2UR UR6, R2 ;  /* 0x00000000020683c2 */ /* 0x0082a400000e0000 */
[----:B-12---:R-:W-:Y:S05]  /*0380*/  BRA `(.L_x_372) ;  /* 0x0000001000007947 */ /* 0x006fea0003800000 */
.L_x_371:
[----:B------:R-:W-:Y:S02]  /*0390*/  ULDC UR6, c[0x0][0x218] ;  /* 0x0000860000067ab9 */ /* 0x000fe40000000800 */
.L_x_372:
        /* <DEDUP_REMOVED lines=69> */
.L_x_374:
        /* <DEDUP_REMOVED lines=44> */
.L_x_375:
[----:B------:R-:W-:Y:S01]  /*0ab0*/  SHF.R.S32.HI R93, RZ, 0x1f, R91 ;  /* 0x0000001fff5d7819 */ /* 0x000fe2000001145b */
[----:B------:R-:W1:Y:S01]  /*0ac0*/  S2R R250, SR_CTAID.X ;  /* 0x0000000000fa7919 */ /* 0x000e620000002500 */
[----:B------:R-:W-:Y:S01]  /*0ad0*/  UIADD3 UR10, -UR12, UR15, URZ ;  /* 0x0000000f0c0a7290 */ /* 0x000fe2000fffe13f */
[----:B------:R-:W-:Y:S01]  /*0ae0*/  IMAD.U32 R200, RZ, RZ, UR13 ;  /* 0x0000000dffc87e24 */ /* 0x000fe2000f8e00ff */
[CC--:B------:R-:W-:Y:S01]  /*0af0*/  LEA.HI R3, R93.reuse, R91.reuse, RZ, 0x3 ;  /* 0x0000005b5d037211 */ /* 0x0c0fe200078f18ff */
[----:B------:R-:W2:Y:S01]  /*0b00*/  S2R R22, SR_CTAID.Z ;  /* 0x0000000000167919 */ /* 0x000ea20000002700 */
[----:B------:R-:W-:Y:S01]  /*0b10*/  ULDC.64 UR4, c[0x0][0x1a8] ;  /* 0x00006a0000047ab9 */ /* 0x000fe20000000a00 */
[----:B------:R-:W-:Y:S01]  /*0b20*/  LEA.HI R11, R93, R91, RZ, 0x6 ;  /* 0x0000005b5d0b7211 */ /* 0x000fe200078f30ff */
[----:B------:R-:W-:Y:S01]  /*0b30*/  UIMAD UR4, UR21, UR4, URZ ;  /* 0x00000004150472a4 */ /* 0x000fe2000f8e023f */
[----:B------:R-:W-:Y:S01]  /*0b40*/  SHF.R.S32.HI R6, RZ, 0x3, R3 ;  /* 0x00000003ff067819 */ /* 0x000fe20000011403 */
[----:B------:R-:W-:Y:S01]  /*0b50*/  IMAD.SHL.U32 R201, R91, 0x2, RZ ;  /* 0x000000025bc97824 */ /* 0x000fe200078e00ff */
[----:B------:R-:W-:Y:S01]  /*0b60*/  LOP3.LUT R3, R3, 0xfffffff8, RZ, 0xc0, !PT ;  /* 0xfffffff803037812 */ /* 0x000fe200078ec0ff */
[----:B------:R-:W-:Y:S01]  /*0b70*/  UIMAD UR4, UR11, UR5, UR4 ;  /* 0x000000050b0472a4 */ /* 0x000fe2000f8e0204 */
[C---:B------:R-:W-:Y:S01]  /*0b80*/  IADD3 R5, R6.reuse, 0x20, RZ ;  /* 0x0000002006057810 */ /* 0x040fe20007ffe0ff */
[C---:B------:R-:W-:Y:S01]  /*0b90*/  IMAD.SHL.U32 R2, R6.reuse, 0x40, RZ ;  /* 0x0000004006027824 */ /* 0x040fe200078e00ff */
[----:B------:R-:W-:Y:S01]  /*0ba0*/  IADD3 R10, R6, 0x10, RZ ;  /* 0x00000010060a7810 */ /* 0x000fe20007ffe0ff */
[----:B------:R-:W-:Y:S01]  /*0bb0*/  IMAD.IADD R3, R91, 0x1, -R3 ;  /* 0x000000015b037824 */ /* 0x000fe200078e0a03 */
[----:B------:R-:W-:Y:S01]  /*0bc0*/  SHF.R.S32.HI R7, RZ, 0x1f, R6 ;  /* 0x0000001fff077819 */ /* 0x000fe20000011406 */
[----:B------:R-:W-:Y:S01]  /*0bd0*/  IMAD.SHL.U32 R11, R11, 0x8, RZ ;  /* 0x000000080b0b7824 */ /* 0x000fe200078e00ff */
[----:B------:R-:W-:Y:S01]  /*0be0*/  ISETP.GE.AND P4, PT, R5, UR10, PT ;  /* 0x0000000a05007c0c */ /* 0x000fe2000bf86270 */
[----:B------:R-:W-:Y:S01]  /*0bf0*/  IMAD.SHL.U32 R248, R3, 0x8, RZ ;  /* 0x0000000803f87824 */ /* 0x000fe200078e00ff */
[----:B------:R-:W-:Y:S01]  /*0c00*/  ISETP.GE.AND P1, PT, R10, UR10, PT ;  /* 0x0000000a0a007c0c */ /* 0x000fe2000bf26270 */
[----:B------:R-:W-:Y:S01]  /*0c10*/  IMAD R0, R7, c[0x0][0x198], RZ ;  /* 0x0000660007007a24 */ /* 0x000fe200078e02ff */
[----:B------:R-:W-:-:S02]  /*0c20*/  IADD3 R239, R6, 0x30, RZ ;  /* 0x0000003006ef7810 */ /* 0x000fc40007ffe0ff */
[----:B------:R-:W-:Y:S01]  /*0c30*/  SHF.R.S32.HI R249, RZ, 0x1f, R248 ;  /* 0x0000001ffff97819 */ /* 0x000fe200000114f8 */
[----:B-1----:R-:W-:Y:S01]  /*0c40*/  IMAD.WIDE R250, R250, 0x40, R6 ;  /* 0x00000040fafa7825 */ /* 0x002fe200078e0206 */
[----:B------:R-:W-:Y:S02]  /*0c50*/  IADD3 R12, P3, R248, UR6, RZ ;  /* 0x00000006f80c7c10 */ /* 0x000fe4000ff7e0ff */
[C---:B------:R-:W-:Y:S01]  /*0c60*/  ISETP.GE.AND P2, PT, R6.reuse, UR10, PT ;  /* 0x0000000a06007c0c */ /* 0x040fe2000bf46270 */
[C---:B------:R-:W-:Y:S01]  /*0c70*/  IMAD.WIDE.U32 R8, R6.reuse, c[0x0][0x198], R248 ;  /* 0x0000660006087a25 */ /* 0x040fe200078e00f8 */
[----:B------:R-:W-:Y:S02]  /*0c80*/  ISETP.GE.AND P0, PT, R239, UR10, PT ;  /* 0x0000000aef007c0c */ /* 0x000fe4000bf06270 */
[----:B------:R-:W-:Y:S01]  /*0c90*/  IADD3.X R13, R249, UR18, RZ, P3, !PT ;  /* 0x00000012f90d7c10 */ /* 0x000fe20009ffe4ff */
[----:B------:R-:W-:Y:S01]  /*0ca0*/  IMAD R0, R6, c[0x0][0x19c], R0 ;  /* 0x0000670006007a24 */ /* 0x000fe200078e0200 */
[----:B------:R-:W-:Y:S01]  /*0cb0*/  LOP3.LUT R2, R2, 0x1c0, RZ, 0xc0, !PT ;  /* 0x000001c002027812 */ /* 0x000fe200078ec0ff */
[----:B------:R-:W-:Y:S01]  /*0cc0*/  UIADD3 UR18, UR8, -0x1, URZ ;  /* 0xffffffff08127890 */ /* 0x000fe2000fffe03f */
[----:B------:R-:W-:Y:S01]  /*0cd0*/  IADD3 R242, P3, R8, UR20, RZ ;  /* 0x0000001408f27c10 */ /* 0x000fe2000ff7e0ff */
[----:B--2---:R-:W-:Y:S01]  /*0ce0*/  IMAD.WIDE.U32 R22, R22, c[0x0][0x1a8], R12 ;  /* 0x00006a0016167a25 */ /* 0x004fe200078e000c */
[----:B------:R-:W-:Y:S01]  /*0cf0*/  SHF.R.U32.HI R240, RZ, 0x3, R2 ;  /* 0x00000003fff07819 */ /* 0x000fe20000011602 */
[----:B------:R-:W-:Y:S01]  /*0d00*/  UIMAD UR11, UR18, -0x40, UR13 ;  /* 0xffffffc0120b78a4 */ /* 0x000fe2000f8e020d */
[----:B------:R-:W-:Y:S01]  /*0d10*/  LOP3.LUT R2, R2, 0x38, R248, 0xf8, !PT ;  /* 0x0000003802027812 */ /* 0x000fe200078ef8f8 */
[----:B------:R-:W-:Y:S01]  /*0d20*/  @!P2 IMAD.MOV.U32 R14, RZ, RZ, R22 ;  /* 0x000000ffff0ea224 */ /* 0x000fe200078e0016 */
[----:B------:R-:W-:Y:S01]  /*0d30*/  IADD3.X R243, R9, UR7, R0, P3, !PT ;  /* 0x0000000709f37c10 */ /* 0x000fe20009ffe400 */
[----:B------:R-:W-:Y:S01]  /*0d40*/  @!P2 IMAD R0, R251, c[0x0][0x190], RZ ;  /* 0x00006400fb00aa24 */ /* 0x000fe200078e02ff */
[C---:B------:R-:W-:Y:S01]  /*0d50*/  @!P4 IADD3 R12, P5, R250.reuse, 0x20, RZ ;  /* 0x00000020fa0cc810 */ /* 0x040fe20007fbe0ff */
[----:B------:R-:W-:Y:S01]  /*0d60*/  @!P4 IMAD.MOV.U32 R16, RZ, RZ, R22 ;  /* 0x000000ffff10c224 */ /* 0x000fe200078e0016 */
[C---:B------:R-:W-:Y:S01]  /*0d70*/  @!P1 IADD3 R20, P3, R250.reuse, 0x10, RZ ;  /* 0x00000010fa149810 */ /* 0x040fe20007f7e0ff */
[----:B------:R-:W-:Y:S01]  /*0d80*/  @!P2 IMAD R0, R250, c[0x0][0x194], R0 ;  /* 0x00006500fa00aa24 */ /* 0x000fe200078e0200 */
[----:B------:R-:W-:Y:S01]  /*0d90*/  LOP3.LUT R240, R2, R240, RZ, 0x3c, !PT ;  /* 0x000000f002f07212 */ /* 0x000fe200078e3cff */
[--C-:B------:R-:W-:Y:S01]  /*0da0*/  @!P4 IMAD.X R2, RZ, RZ, R251.reuse, P5 ;  /* 0x000000ffff02c224 */ /* 0x100fe200028e06fb */
[----:B------:R-:W-:Y:S01]  /*0db0*/  IADD3 R15, R23, UR4, RZ ;  /* 0x00000004170f7c10 */ /* 0x000fe2000fffe0ff */
[----:B------:R-:W-:Y:S01]  /*0dc0*/  @!P1 IMAD.X R4, RZ, RZ, R251, P3 ;  /* 0x000000ffff049224 */ /* 0x000fe200018e06fb */
[----:B------:R-:W-:Y:S01]  /*0dd0*/  @!P0 IADD3 R18, P3, R250, 0x30, RZ ;  /* 0x00000030fa128810 */ /* 0x000fe20007f7e0ff */
[----:B------:R-:W-:Y:S01]  /*0de0*/  @!P4 IMAD R2, R2, c[0x0][0x190], RZ ;  /* 0x000064000202ca24 */ /* 0x000fe200078e02ff */
[----:B------:R-:W-:Y:S01]  /*0df0*/  ULDC.64 UR6, c[0x0][0x198] ;  /* 0x0000660000067ab9 */ /* 0x000fe20000000a00 */
[----:B------:R-:W-:Y:S01]  /*0e00*/  @!P1 IMAD.MOV.U32 R25, RZ, RZ, R15 ;  /* 0x000000ffff199224 */ /* 0x000fe200078e000f */
[----:B------:R-:W-:Y:S01]  /*0e10*/  LOP3.LUT R240, R240, 0xfffffe00, R11, 0xf8, !PT ;  /* 0xfffffe00f0f07812 */ /* 0x000fe200078ef80b */
[--C-:B------:R-:W-:Y:S01]  /*0e20*/  @!P4 IMAD.MOV.U32 R17, RZ, RZ, R15.reuse ;  /* 0x000000ffff11c224 */ /* 0x100fe200078e000f */
[----:B------:R-:W-:Y:S01]  /*0e30*/  UMOV UR20, 0x6 ;  /* 0x0000000600147882 */ /* 0x000fe20000000000 */
[--C-:B------:R-:W-:Y:S01]  /*0e40*/  @!P0 IMAD.MOV.U32 R23, RZ, RZ, R15.reuse ;  /* 0x000000ffff178224 */ /* 0x100fe200078e000f */
[----:B------:R-:W-:Y:S01]  /*0e50*/  USHF.L.U32 UR21, UR6, 0x6, URZ ;  /* 0x0000000606157899 */ /* 0x000fe2000800063f */
[----:B------:R-:W-:Y:S01]  /*0e60*/  @!P1 IMAD R4, R4, c[0x0][0x190], RZ ;  /* 0x0000640004049a24 */ /* 0x000fe200078e02ff */
[----:B------:R-:W-:Y:S01]  /*0e70*/  USHF.L.U64.HI UR20, UR6, UR20, UR7 ;  /* 0x0000001406147299 */ /* 0x000fe20008010207 */
[----:B------:R-:W-:Y:S01]  /*0e80*/  @!P2 IMAD.WIDE.U32 R14, R250, c[0x0][0x190], R14 ;  /* 0x00006400fa0eaa25 */ /* 0x000fe200078e000e */
[----:B------:R-:W-:Y:S01]  /*0e90*/  USHF.R.S32.HI UR14, URZ, 0x1f, UR18 ;  /* 0x0000001f3f0e7899 */ /* 0x000fe20008011412 */
[----:B------:R-:W-:Y:S01]  /*0ea0*/  LOP3.LUT R201, R201, 0x6, RZ, 0xc0, !PT ;  /* 0x00000006c9c97812 */ /* 0x000fe200078ec0ff */
[----:B------:R-:W-:Y:S01]  /*0eb0*/  UIMAD UR4, UR20, UR18, URZ ;  /* 0x00000012140472a4 */ /* 0x000fe2000f8e023f */
[----:B------:R-:W-:Y:S01]  /*0ec0*/  @!P1 IMAD.MOV.U32 R24, RZ, RZ, R22 ;  /* 0x000000ffff189224 */ /* 0x000fe200078e0016 */
[----:B------:R-:W-:Y:S01]  /*0ed0*/  UIMAD.WIDE.U32 UR24, UR6, 0x20, URZ ;  /* 0x00000020061878a5 */ /* 0x000fe2000f8e003f */
[----:B------:R-:W-:Y:S01]  /*0ee0*/  @!P0 IMAD.X R8, RZ, RZ, R251, P3 ;  /* 0x000000ffff088224 */ /* 0x000fe200018e06fb */
[----:B------:R-:W-:Y:S01]  /*0ef0*/  UIMAD UR4, UR14, UR21, UR4 ;  /* 0x000000150e0472a4 */ /* 0x000fe2000f8e0204 */
[----:B------:R-:W-:-:S02]  /*0f00*/  @!P4 IMAD R2, R12, c[0x0][0x194], R2 ;  /* 0x000065000c02ca24 */ /* 0x000fc400078e0202 */
[----:B------:R-:W-:Y:S02]  /*0f10*/  @!P1 IMAD R4, R20, c[0x0][0x194], R4 ;  /* 0x0000650014049a24 */ /* 0x000fe400078e0204 */
[----:B------:R-:W-:Y:S01]  /*0f20*/  @!P4 IMAD.WIDE.U32 R12, R12, c[0x0][0x190], R16 ;  /* 0x000064000c0cca25 */ /* 0x000fe200078e0010 */
[----:B------:R-:W-:-:S03]  /*0f30*/  @!P2 LEA R16, P3, R14, c[0x0][0x160], 0x1 ;  /* 0x000058000e10aa11 */ /* 0x000fc600078608ff */
[----:B------:R-:W-:Y:S02]  /*0f40*/  @!P2 IMAD.IADD R0, R15, 0x1, R0 ;  /* 0x000000010f00a824 */ /* 0x000fe400078e0200 */
[----:B------:R-:W-:-:S03]  /*0f50*/  @!P1 IMAD.WIDE.U32 R20, R20, c[0x0][0x190], R24 ;  /* 0x0000640014149a25 */ /* 0x000fc600078e0018 */
[----:B------:R-:W-:Y:S01]  /*0f60*/  @!P2 LEA.HI.X R17, R14, c[0x0][0x164], R0, 0x1, P3 ;  /* 0x000059000e11aa11 */ /* 0x000fe200018f0c00 */
[----:B------:R-:W-:Y:S01]  /*0f70*/  @!P0 IMAD R8, R8, c[0x0][0x190], RZ ;  /* 0x0000640008088a24 */ /* 0x000fe200078e02ff */
[----:B------:R-:W-:Y:S01]  /*0f80*/  SHF.R.S32.HI R0, RZ, 0x1f, R166 ;  /* 0x0000001fff007819 */ /* 0x000fe200000114a6 */
[----:B------:R-:W-:Y:S01]  /*0f90*/  @!P1 IMAD.IADD R4, R21, 0x1, R4 ;  /* 0x0000000115049824 */ /* 0x000fe200078e0204 */
[----:B------:R-:W-:Y:S01]  /*0fa0*/  @!P1 LEA R14, P3, R20, c[0x0][0x160], 0x1 ;  /* 0x00005800140e9a11 */ /* 0x000fe200078608ff */
[C---:B------:R-:W-:Y:S02]  /*0fb0*/  @!P0 IMAD R8, R18.reuse, c[0x0][0x194], R8 ;  /* 0x0000650012088a24 */ /* 0x040fe400078e0208 */
[----:B------:R-:W-:Y:S01]  /*0fc0*/  @!P0 IMAD.WIDE.U32 R18, R18, c[0x0][0x190], R22 ;  /* 0x0000640012128a25 */ /* 0x000fe200078e0016 */
[----:B------:R-:W-:Y:S02]  /*0fd0*/  @!P1 LEA.HI.X R15, R20, c[0x0][0x164], R4, 0x1, P3 ;  /* 0x00005900140f9a11 */ /* 0x000fe400018f0c04 */
[----:B------:R-:W-:Y:S01]  /*0fe0*/  @!P4 LEA R22, P3, R12, c[0x0][0x160], 0x1 ;  /* 0x000058000c16ca11 */ /* 0x000fe200078608ff */
[----:B------:R-:W-:Y:S01]  /*0ff0*/  @!P4 IMAD.IADD R2, R13, 0x1, R2 ;  /* 0x000000010d02c824 */ /* 0x000fe200078e0202 */
[----:B------:R-:W-:Y:S01]  /*1000*/  @!P0 LEA R20, P6, R18, c[0x0][0x160], 0x1 ;  /* 0x0000580012148a11 */ /* 0x000fe200078c08ff */
[----:B------:R-:W-:-:S02]  /*1010*/  IMAD R246, R0, c[0x0][0x1b0], RZ ;  /* 0x00006c0000f67a24 */ /* 0x000fc400078e02ff */
[----:B------:R-:W-:Y:S01]  /*1020*/  @!P0 IMAD.IADD R8, R19, 0x1, R8 ;  /* 0x0000000113088824 */ /* 0x000fe200078e0208 */
[----:B------:R-:W-:Y:S01]  /*1030*/  @!P4 LEA.HI.X R23, R12, c[0x0][0x164], R2, 0x1, P3 ;  /* 0x000059000c17ca11 */ /* 0x000fe200018f0c02 */
[----:B------:R-:W-:Y:S01]  /*1040*/  IMAD R246, R166, c[0x0][0x1b4], R246 ;  /* 0x00006d00a6f67a24 */ /* 0x000fe200078e02f6 */
[----:B------:R-:W-:Y:S01]  /*1050*/  ISETP.GE.AND P3, PT, R10, UR11, PT ;  /* 0x0000000b0a007c0c */ /* 0x000fe2000bf66270 */
[----:B------:R-:W-:Y:S01]  /*1060*/  IMAD.WIDE.U32 R242, R166, c[0x0][0x1b0], R242 ;  /* 0x00006c00a6f27a25 */ /* 0x000fe200078e00f2 */
[----:B------:R-:W-:Y:S02]  /*1070*/  @!P0 LEA.HI.X R21, R18, c[0x0][0x164], R8, 0x1, P6 ;  /* 0x0000590012158a11 */ /* 0x000fe400030f0c08 */
[----:B------:R-:W-:Y:S01]  /*1080*/  ISETP.GE.AND P6, PT, R6, UR11, PT ;  /* 0x0000000b06007c0c */ /* 0x000fe2000bfc6270 */
[----:B------:R-:W-:Y:S02]  /*1090*/  IMAD.SHL.U32 R240, R240, 0x2, RZ ;  /* 0x00000002f0f07824 */ /* 0x000fe400078e00ff */
[----:B------:R-:W-:-:S02]  /*10a0*/  IMAD.IADD R247, R243, 0x1, R246 ;  /* 0x00000001f3f77824 */ /* 0x000fc400078e02f6 */
[----:B------:R-:W-:Y:S01]  /*10b0*/  IMAD.U32 R88, RZ, RZ, UR21 ;  /* 0x00000015ff587e24 */ /* 0x000fe2000f8e00ff */
[----:B------:R-:W-:Y:S01]  /*10c0*/  @!PT LDS RZ, [RZ] ;  /* 0x00000000fffff984 */ /* 0x000fe20000000800 */
[----:B------:R-:W-:Y:S01]  /*10d0*/  @!PT LDS RZ, [RZ] ;  /* 0x00000000fffff984 */ /* 0x000fe20000000800 */
[----:B------:R-:W-:Y:S01]  /*10e0*/  @!PT LDS RZ, [RZ] ;  /* 0x00000000fffff984 */ /* 0x000fe20000000800 */
[----:B------:R1:W-:Y:S01]  /*10f0*/  @!P2 LDGSTS.E.BYPASS.LTC128B.128 [R240], [R16.64] ;  /* 0x0000000010f0afae */ /* 0x0003e2000b901d50 */
[----:B------:R-:W-:Y:S02]  /*1100*/  IMAD.MOV.U32 R246, RZ, RZ, R242 ;  /* 0x000000fffff67224 */ /* 0x000fe400078e00f2 */
[----:B------:R-:W-:Y:S01]  /*1110*/  IMAD.MOV.U32 R4, RZ, RZ, c[0x0][0x198] ;  /* 0x00006600ff047624 */ /* 0x000fe200078e00ff */
[----:B------:R1:W-:Y:S01]  /*1120*/  @!P2 LDGSTS.E.BYPASS.LTC128B.128 [R240+0x2000], [R16.64+0x80] ;  /* 0x0200008010f0afae */ /* 0x0003e2000b901d50 */
[----:B------:R-:W-:-:S03]  /*1130*/  IMAD.WIDE.U32 R12, R88, UR18, R246 ;  /* 0x00000012580c7c25 */ /* 0x000fc6000f8e00f6 */
[----:B------:R1:W-:Y:S01]  /*1140*/  @!P2 LDGSTS.E.BYPASS.LTC128B.128 [R240+0x4000], [R16.64+0x100] ;  /* 0x0400010010f0afae */ /* 0x0003e2000b901d50 */
[----:B------:R-:W-:Y:S01]  /*1150*/  IMAD.U32 R2, RZ, RZ, UR7 ;  /* 0x00000007ff027e24 */ /* 0x000fe2000f8e00ff */
[----:B------:R-:W-:Y:S01]  /*1160*/  IADD3 R13, R13, UR4, RZ ;  /* 0x000000040d0d7c10 */ /* 0x000fe2000fffe0ff */
[----:B------:R-:W-:Y:S01]  /*1170*/  IMAD R244, R0, c[0x0][0x1b8], RZ ;  /* 0x00006e0000f47a24 */ /* 0x000fe200078e02ff */
[----:B------:R1:W-:Y:S01]  /*1180*/  @!P2 LDGSTS.E.BYPASS.LTC128B.128 [R240+0x6000], [R16.64+0x180] ;  /* 0x0600018010f0afae */ /* 0x0003e2000b901d50 */
[C---:B------:R-:W-:Y:S01]  /*1190*/  @!P3 LEA R9, P5, R4.reuse, R12, 0x4 ;  /* 0x0000000c0409b211 */ /* 0x040fe200078a20ff */
[----:B------:R-:W-:Y:S01]  /*11a0*/  ULDC.64 UR4, c[0x0][0x1a0] ;  /* 0x0000680000047ab9 */ /* 0x000fe20000000a00 */
[----:B------:R-:W-:Y:S01]  /*11b0*/  ISETP.GE.AND P2, PT, R5, UR11, PT ;  /* 0x0000000b05007c0c */ /* 0x000fe2000bf46270 */
[----:B------:R2:W-:Y:S01]  /*11c0*/  @!P1 LDGSTS.E.BYPASS.LTC128B.128 [R240+0x800], [R14.64] ;  /* 0x008000000ef09fae */ /* 0x0005e2000b901d50 */
[----:B------:R-:W-:Y:S01]  /*11d0*/  @!P3 LEA.HI.X R2, R4, R13, R2, 0x4, P5 ;  /* 0x0000000d0402b211 */ /* 0x000fe200028f2402 */
[----:B------:R-:W-:Y:S01]  /*11e0*/  IMAD R244, R166, c[0x0][0x1bc], R244 ;  /* 0x00006f00a6f47a24 */ /* 0x000fe200078e02f4 */
[----:B------:R-:W-:Y:S01]  /*11f0*/  @!P3 LEA R8, P5, R9, c[0x0][0x168], 0x1 ;  /* 0x00005a000908ba11 */ /* 0x000fe200078a08ff */
[----:B------:R2:W-:Y:S01]  /*1200*/  @!P1 LDGSTS.E.BYPASS.LTC128B.128 [R240+0x2800], [R14.64+0x80] ;  /* 0x028000800ef09fae */ /* 0x0005e2000b901d50 */
[----:B------:R-:W-:-:S02]  /*1210*/  UIMAD UR14, UR14, UR4, URZ ;  /* 0x000000040e0e72a4 */ /* 0x000fc4000f8e023f */
[----:B------:R-:W-:Y:S01]  /*1220*/  @!P3 LEA.HI.X R9, R9, c[0x0][0x16c], R2, 0x1, P5 ;  /* 0x00005b000909ba11 */ /* 0x000fe200028f0c02 */
[----:B------:R2:W-:Y:S01]  /*1230*/  @!P1 LDGSTS.E.BYPASS.LTC128B.128 [R240+0x4800], [R14.64+0x100] ;  /* 0x048001000ef09fae */ /* 0x0005e2000b901d50 */
[----:B------:R-:W-:Y:S01]  /*1240*/  IMAD R2, R7, c[0x0][0x1a0], RZ ;  /* 0x0000680007027a24 */ /* 0x000fe200078e02ff */
[----:B------:R-:W-:Y:S01]  /*1250*/  UIMAD.WIDE.U32 UR26, UR18, UR4, URZ ;  /* 0x00000004121a72a5 */ /* 0x000fe2000f8e003f */
[-C--:B------:R-:W-:Y:S01]  /*1260*/  LEA.HI R7, R93, R91.reuse, RZ, 0x4 ;  /* 0x0000005b5d077211 */ /* 0x080fe200078f20ff */
[----:B------:R2:W-:Y:S01]  /*1270*/  @!P1 LDGSTS.E.BYPASS.LTC128B.128 [R240+0x6800], [R14.64+0x180] ;  /* 0x068001800ef09fae */ /* 0x0005e2000b901d50 */
[----:B------:R-:W-:Y:S01]  /*1280*/  @!P6 LEA R18, P1, R12, c[0x0][0x168], 0x1 ;  /* 0x00005a000c12ea11 */ /* 0x000fe200078208ff */
[----:B------:R-:W-:Y:S01]  /*1290*/  IMAD R2, R6, c[0x0][0x1a4], R2 ;  /* 0x0000690006027a24 */ /* 0x000fe200078e0202 */
[----:B------:R-:W-:Y:S01]  /*12a0*/  UIMAD UR14, UR18, UR5, UR14 ;  /* 0x00000005120e72a4 */ /* 0x000fe2000f8e020e */
[----:B------:R3:W-:Y:S01]  /*12b0*/  @!P4 LDGSTS.E.BYPASS.LTC128B.128 [R240+0x1000], [R22.64] ;  /* 0x0100000016f0cfae */ /* 0x0007e2000b901d50 */
[----:B------:R-:W-:Y:S01]  /*12c0*/  @!P6 LEA.HI.X R19, R12, c[0x0][0x16c], R13, 0x1, P1 ;  /* 0x00005b000c13ea11 */ /* 0x000fe200008f0c0d */
[----:B------:R-:W-:Y:S01]  /*12d0*/  IMAD.U32 R11, RZ, RZ, UR27 ;  /* 0x0000001bff0b7e24 */ /* 0x000fe2000f8e00ff */
[----:B------:R-:W-:Y:S01]  /*12e0*/  ISETP.GE.AND P1, PT, R239, UR11, PT ;  /* 0x0000000bef007c0c */ /* 0x000fe2000bf26270 */
[----:B------:R3:W-:Y:S01]  /*12f0*/  @!P4 LDGSTS.E.BYPASS.LTC128B.128 [R240+0x3000], [R22.64+0x80] ;  /* 0x0300008016f0cfae */ /* 0x0007e2000b901d50 */
[----:B------:R-:W-:Y:S01]  /*1300*/  UIADD3 UR14, UR27, UR14, URZ ;  /* 0x0000000e1b0e7290 */ /* 0x000fe2000fffe03f */
[----:B------:R-:W-:-:S02]  /*1310*/  LEA.HI R93, R93, R91, RZ, 0x5 ;  /* 0x0000005b5d5d7211 */ /* 0x000fc400078f28ff */
[----:B------:R3:W-:Y:S02]  /*1320*/  @!P4 LDGSTS.E.BYPASS.LTC128B.128 [R240+0x5000], [R22.64+0x100] ;  /* 0x0500010016f0cfae */ /* 0x0007e4000b901d50 */
[----:B------:R-:W-:Y:S02]  /*1330*/  SHF.R.S32.HI R92, RZ, 0x5, R93 ;  /* 0x00000005ff5c7819 */ /* 0x000fe4000001145d */
[----:B------:R3:W-:Y:S01]  /*1340*/  @!P4 LDGSTS.E.BYPASS.LTC128B.128 [R240+0x7000], [R22.64+0x180] ;  /* 0x0700018016f0cfae */ /* 0x0007e2000b901d50 */
[----:B------:R-:W-:-:S03]  /*1350*/  LOP3.LUT R93, R93, 0xffffffe0, RZ, 0xc0, !PT ;  /* 0xffffffe05d5d7812 */ /* 0x000fc600078ec0ff */
[----:B------:R-:W-:Y:S01]  /*1360*/  VOTEU.ALL UP0, P1 ;  /* 0x00000000003f7886 */ /* 0x000fe20000800000 */
[----:B------:R3:W-:Y:S01]  /*1370*/  @!P0 LDGSTS.E.BYPASS.LTC128B.128 [R240+0x1800], [R20.64] ;  /* 0x0180000014f08fae */ /* 0x0007e2000b901d50 */
[----:B------:R-:W-:-:S03]  /*1380*/  IMAD.IADD R93, R91, 0x1, -R93 ;  /* 0x000000015b5d7824 */ /* 0x000fc600078e0a5d */
[----:B------:R3:W-:Y:S01]  /*1390*/  @!P0 LDGSTS.E.BYPASS.LTC128B.128 [R240+0x3800], [R20.64+0x80] ;  /* 0x0380008014f08fae */ /* 0x0007e2000b901d50 */
[----:B--2---:R-:W-:Y:S01]  /*13a0*/  IMAD.WIDE.U32 R14, R6, c[0x0][0x1a0], R248 ;  /* 0x00006800060e7a25 */ /* 0x004fe200078e00f8 */
[----:B------:R-:W-:Y:S02]  /*13b0*/  SHF.R.S32.HI R241, RZ, 0x1f, R93 ;  /* 0x0000001ffff17819 */ /* 0x000fe4000001145d */
[----:B------:R3:W-:Y:S02]  /*13c0*/  @!P0 LDGSTS.E.BYPASS.LTC128B.128 [R240+0x5800], [R20.64+0x100] ;  /* 0x0580010014f08fae */ /* 0x0007e4000b901d50 */
[----:B------:R-:W-:Y:S01]  /*13d0*/  IADD3 R14, P5, R14, UR22, RZ ;  /* 0x000000160e0e7c10 */ /* 0x000fe2000ffbe0ff */
[----:B------:R-:W-:Y:S01]  /*13e0*/  USHF.L.U32 UR22, UR7, 0x5, URZ ;  /* 0x0000000507167899 */ /* 0x000fe2000800063f */
[----:B------:R3:W-:Y:S01]  /*13f0*/  @!P0 LDGSTS.E.BYPASS.LTC128B.128 [R240+0x7800], [R20.64+0x180] ;  /* 0x0780018014f08fae */ /* 0x0007e2000b901d50 */
[----:B------:R-:W-:Y:S02]  /*1400*/  LEA.HI R241, R241, R93, RZ, 0x2 ;  /* 0x0000005df1f17211 */ /* 0x000fe400078f10ff */
[----:B------:R-:W-:Y:S01]  /*1410*/  IADD3.X R15, R15, UR19, R2, P5, !PT ;  /* 0x000000130f0f7c10 */ /* 0x000fe2000affe402 */
[----:B------:R-:W-:Y:S01]  /*1420*/  @!UP0 UIMAD UR19, UR7, 0x30, URZ ;  /* 0x00000030071388a4 */ /* 0x000fe2000f8e023f */
[----:B------:R-:W-:Y:S01]  /*1430*/  IMAD.U32 R0, RZ, RZ, UR22 ;  /* 0x00000016ff007e24 */ /* 0x000fe2000f8e00ff */
[----:B------:R-:W-:Y:S01]  /*1440*/  @!P2 IADD3 R2, P5, R12, UR24, RZ ;  /* 0x000000180c02ac10 */ /* 0x000fe2000ffbe0ff */
[----:B------:R2:W-:Y:S01]  /*1450*/  @!P6 LDGSTS.E.BYPASS.LTC128B.128 [R240+0x8000], [R18.64] ;  /* 0x0800000012f0efae */ /* 0x0005e2000b901d50 */
[----:B------:R-:W-:Y:S01]  /*1460*/  IMAD.WIDE.U32 R166, R166, c[0x0][0x1b8], R14 ;  /* 0x00006e00a6a67a25 */ /* 0x000fe200078e000e */
[----:B------:R-:W-:Y:S01]  /*1470*/  UIMAD.WIDE.U32 UR22, UR4, 0x20, URZ ;  /* 0x00000020041678a5 */ /* 0x000fe2000f8e003f */
[----:B------:R-:W-:Y:S01]  /*1480*/  @!P2 IADD3.X R0, R13, UR25, R0, P5, !PT ;  /* 0x000000190d00ac10 */ /* 0x000fe2000affe400 */
[----:B------:R2:W-:Y:S01]  /*1490*/  @!P6 LDGSTS.E.BYPASS.LTC128B.128 [R240+0xa000], [R18.64+0x80] ;  /* 0x0a00008012f0efae */ /* 0x0005e2000b901d50 */
[----:B------:R-:W-:Y:S01]  /*14a0*/  @!P1 IMAD.WIDE.U32 R12, R4, 0x30, R12 ;  /* 0x00000030040c9825 */ /* 0x000fe200078e000c */
[----:B-1----:R-:W-:-:S02]  /*14b0*/  @!P2 LEA R16, P5, R2, c[0x0][0x168], 0x1 ;  /* 0x00005a000210aa11 */ /* 0x002fc400078a08ff */
[----:B------:R2:W-:Y:S01]  /*14c0*/  @!P6 LDGSTS.E.BYPASS.LTC128B.128 [R240+0xc000], [R18.64+0x100] ;  /* 0x0c00010012f0efae */ /* 0x0005e2000b901d50 */
[----:B------:R-:W-:Y:S01]  /*14d0*/  IMAD.IADD R245, R167, 0x1, R244 ;  /* 0x00000001a7f57824 */ /* 0x000fe200078e02f4 */
[----:B------:R-:W-:Y:S02]  /*14e0*/  @!P1 IADD3 R4, R13, UR19, RZ ;  /* 0x000000130d049c10 */ /* 0x000fe4000fffe0ff */
[----:B------:R-:W-:Y:S01]  /*14f0*/  @!P1 LEA R14, P4, R12, c[0x0][0x168], 0x1 ;  /* 0x00005a000c0e9a11 */ /* 0x000fe200078808ff */
[----:B------:R2:W-:Y:S01]  /*1500*/  @!P6 LDGSTS.E.BYPASS.LTC128B.128 [R240+0xe000], [R18.64+0x180] ;  /* 0x0e00018012f0efae */ /* 0x0005e2000b901d50 */
[----:B------:R-:W-:Y:S01]  /*1510*/  @!P2 LEA.HI.X R17, R2, c[0x0][0x16c], R0, 0x1, P5 ;  /* 0x00005b000211aa11 */ /* 0x000fe200028f0c00 */
[----:B------:R-:W-:Y:S01]  /*1520*/  IMAD.U32 R0, RZ, RZ, UR14 ;  /* 0x0000000eff007e24 */ /* 0x000fe2000f8e00ff */
[----:B------:R-:W-:Y:S01]  /*1530*/  @!P1 LEA.HI.X R15, R12, c[0x0][0x16c], R4, 0x1, P4 ;  /* 0x00005b000c0f9a11 */ /* 0x000fe200020f0c04 */
[----:B------:R1:W-:Y:S01]  /*1540*/  @!P3 LDGSTS.E.BYPASS.LTC128B.128 [R240+0x8800], [R8.64] ;  /* 0x0880000008f0bfae */ /* 0x0003e2000b901d50 */
[----:B------:R-:W-:Y:S01]  /*1550*/  ISETP.GE.AND P5, PT, R10, UR11, PT ;  /* 0x0000000b0a007c0c */ /* 0x000fe2000bfa6270 */
[----:B------:R-:W-:Y:S01]  /*1560*/  IMAD.U32 R10, RZ, RZ, UR26 ;  /* 0x0000001aff0a7e24 */ /* 0x000fe2000f8e00ff */
[----:B------:R-:W-:Y:S01]  /*1570*/  ISETP.GE.AND P6, PT, R6, UR11, PT ;  /* 0x0000000b06007c0c */ /* 0x000fe2000bfc6270 */
[----:B------:R1:W-:Y:S01]  /*1580*/  @!P3 LDGSTS.E.BYPASS.LTC128B.128 [R240+0xa800], [R8.64+0x80] ;  /* 0x0a80008008f0bfae */ /* 0x0003e2000b901d50 */
[----:B------:R-:W-:Y:S01]  /*1590*/  IMAD.U32 R4, RZ, RZ, UR4 ;  /* 0x00000004ff047e24 */ /* 0x000fe2000f8e00ff */
[----:B------:R-:W-:Y:S01]  /*15a0*/  SHF.R.S32.HI R241, RZ, 0x2, R241 ;  /* 0x00000002fff17819 */ /* 0x000fe200000114f1 */
[----:B------:R-:W-:Y:S01]  /*15b0*/  IMAD.U32 R2, RZ, RZ, UR5 ;  /* 0x00000005ff027e24 */ /* 0x000fe2000f8e00ff */
[----:B------:R1:W-:Y:S01]  /*15c0*/  @!P3 LDGSTS.E.BYPASS.LTC128B.128 [R240+0xc800], [R8.64+0x100] ;  /* 0x0c80010008f0bfae */ /* 0x0003e2000b901d50 */
[----:B------:R-:W-:Y:S01]  /*15d0*/  LEA R12, P4, R10, R166, 0x6 ;  /* 0x000000a60a0c7211 */ /* 0x000fe200078830ff */
[----:B------:R-:W-:-:S02]  /*15e0*/  IMAD.SHL.U32 R6, R6, 0x8, RZ ;  /* 0x0000000806067824 */ /* 0x000fc400078e00ff */
[----:B------:R1:W-:Y:S01]  /*15f0*/  @!P3 LDGSTS.E.BYPASS.LTC128B.128 [R240+0xe800], [R8.64+0x180] ;  /* 0x0e80018008f0bfae */ /* 0x0003e2000b901d50 */
[----:B------:R-:W-:Y:S01]  /*1600*/  LEA.HI.X R13, R10, R245, R0, 0x6, P4 ;  /* 0x000000f50a0d7211 */ /* 0x000fe200020f3400 */
[----:B------:R-:W-:Y:S01]  /*1610*/  IMAD.U32 R0, RZ, RZ, UR4 ;  /* 0x00000004ff007e24 */ /* 0x000fe2000f8e00ff */
[----:B------:R-:W-:Y:S01]  /*1620*/  ISETP.GE.AND P4, PT, R5, UR11, PT ;  /* 0x0000000b05007c0c */ /* 0x000fe2000bf86270 */
[----:B------:R4:W-:Y:S01]  /*1630*/  @!P2 LDGSTS.E.BYPASS.LTC128B.128 [R240+0x9000], [R16.64] ;  /* 0x0900000010f0afae */ /* 0x0009e2000b901d50 */
[----:B------:R-:W-:Y:S01]  /*1640*/  LOP3.LUT R10, R7, 0xfffffff0, RZ, 0xc0, !PT ;  /* 0xfffffff0070a7812 */ /* 0x000fe200078ec0ff */
[----:B------:R-:W-:Y:S01]  /*1650*/  IMAD.SHL.U32 R5, R3, 0x40, RZ ;  /* 0x0000004003057824 */ /* 0x000fe200078e00ff */
[----:B------:R-:W-:Y:S01]  /*1660*/  @!P5 LEA R4, P0, R4, R12, 0x4 ;  /* 0x0000000c0404d211 */ /* 0x000fe200078020ff */
[----:B------:R4:W-:Y:S01]  /*1670*/  @!P2 LDGSTS.E.BYPASS.LTC128B.128 [R240+0xb000], [R16.64+0x80] ;  /* 0x0b00008010f0afae */ /* 0x0009e2000b901d50 */
[----:B------:R-:W-:Y:S01]  /*1680*/  ISETP.GE.AND P3, PT, R239, UR11, PT ;  /* 0x0000000bef007c0c */ /* 0x000fe2000bf66270 */
[----:B------:R-:W-:Y:S01]  /*1690*/  IMAD.IADD R10, R91, 0x1, -R10 ;  /* 0x000000015b0a7824 */ /* 0x000fe200078e0a0a */
[----:B------:R-:W-:Y:S01]  /*16a0*/  LOP3.LUT R5, R5, 0x1c0, RZ, 0xc0, !PT ;  /* 0x000001c005057812 */ /* 0x000fe200078ec0ff */
[----:B------:R4:W-:Y:S01]  /*16b0*/  @!P2 LDGSTS.E.BYPASS.LTC128B.128 [R240+0xd000], [R16.64+0x100] ;  /* 0x0d00010010f0afae */ /* 0x0009e2000b901d50 */
[----:B------:R-:W-:Y:S01]  /*16c0*/  @!P5 LEA.HI.X R2, R0, R13, R2, 0x4, P0 ;  /* 0x0000000d0002d211 */ /* 0x000fe200000f2402 */
[----:B------:R-:W-:Y:S01]  /*16d0*/  USHF.L.U32 UR11, UR5, 0x5, URZ ;  /* 0x00000005050b7899 */ /* 0x000fe2000800063f */
[----:B------:R-:W-:Y:S01]  /*16e0*/  SHF.R.S32.HI R0, RZ, 0x1f, R10 ;  /* 0x0000001fff007819 */ /* 0x000fe2000001140a */
[----:B------:R4:W-:Y:S01]  /*16f0*/  @!P2 LDGSTS.E.BYPASS.LTC128B.128 [R240+0xf000], [R16.64+0x180] ;  /* 0x0f00018010f0afae */ /* 0x0009e2000b901d50 */
[----:B------:R-:W-:-:S02]  /*1700*/  LOP3.LUT R6, R5, 0x8, R6, 0xf8, !PT ;  /* 0x0000000805067812 */ /* 0x000fc400078ef806 */
[----:B------:R-:W-:Y:S01]  /*1710*/  SHF.R.U32.HI R5, RZ, 0x3, R5 ;  /* 0x00000003ff057819 */ /* 0x000fe20000011605 */
[----:B------:R5:W-:Y:S01]  /*1720*/  @!P1 LDGSTS.E.BYPASS.LTC128B.128 [R240+0x9800], [R14.64] ;  /* 0x098000000ef09fae */ /* 0x000be2000b901d50 */
[----:B------:R-:W-:Y:S01]  /*1730*/  LEA.HI R0, R0, R10, RZ, 0x3 ;  /* 0x0000000a00007211 */ /* 0x000fe200078f18ff */
[----:B------:R-:W-:Y:S01]  /*1740*/  VOTEU.ALL UP0, P3 ;  /* 0x00000000003f7886 */ /* 0x000fe20001800000 */
[----:B--2---:R-:W-:Y:S01]  /*1750*/  @!P5 LEA R18, P0, R4, c[0x0][0x170], 0x1 ;  /* 0x00005c000412da11 */ /* 0x004fe200078008ff */
[----:B------:R5:W-:Y:S01]  /*1760*/  @!P1 LDGSTS.E.BYPASS.LTC128B.128 [R240+0xb800], [R14.64+0x80] ;  /* 0x0b8000800ef09fae */ /* 0x000be2000b901d50 */
[----:B------:R-:W-:Y:S01]  /*1770*/  LOP3.LUT R5, R6, R5, RZ, 0x3c, !PT ;  /* 0x0000000506057212 */ /* 0x000fe200078e3cff */
[C---:B------:R-:W-:Y:S01]  /*1780*/  IMAD.SHL.U32 R90, R0.reuse, 0x40, RZ ;  /* 0x00000040005a7824 */ /* 0x040fe200078e00ff */
[----:B-1----:R-:W-:Y:S01]  /*1790*/  SHF.R.S32.HI R8, RZ, 0x4, R7 ;  /* 0x00000004ff087819 */ /* 0x002fe20000011407 */
[----:B------:R5:W-:Y:S01]  /*17a0*/  @!P1 LDGSTS.E.BYPASS.LTC128B.128 [R240+0xd800], [R14.64+0x100] ;  /* 0x0d8001000ef09fae */ /* 0x000be2000b901d50 */
[----:B------:R-:W-:Y:S01]  /*17b0*/  LOP3.LUT R9, R0, 0xfffffff8, RZ, 0xc0, !PT ;  /* 0xfffffff800097812 */ /* 0x000fe200078ec0ff */
[----:B------:R-:W-:Y:S01]  /*17c0*/  IMAD.MOV.U32 R0, RZ, RZ, 0x20 ;  /* 0x00000020ff007424 */ /* 0x000fe200078e00ff */
[----:B------:R-:W-:Y:S01]  /*17d0*/  LEA.HI R7, R7, R8, RZ, 0x1 ;  /* 0x0000000807077211 */ /* 0x000fe200078f08ff */
[----:B------:R5:W-:Y:S01]  /*17e0*/  @!P1 LDGSTS.E.BYPASS.LTC128B.128 [R240+0xf800], [R14.64+0x180] ;  /* 0x0f8001800ef09fae */ /* 0x000be2000b901d50 */
[----:B------:R-:W-:Y:S01]  /*17f0*/  @!P5 LEA.HI.X R19, R4, c[0x0][0x174], R2, 0x1, P0 ;  /* 0x00005d000413da11 */ /* 0x000fe200000f0c02 */
[----:B------:R-:W-:Y:S01]  /*1800*/  IMAD.U32 R4, RZ, RZ, UR11 ;  /* 0x0000000bff047e24 */ /* 0x000fe2000f8e00ff */
[----:B------:R-:W-:Y:S01]  /*1810*/  LOP3.LUT R7, R7, 0xfffffffe, RZ, 0xc0, !PT ;  /* 0xfffffffe07077812 */ /* 0x000fe200078ec0ff */
[----:B------:R-:W0:Y:S01]  /*1820*/  LDGDEPBAR ;  /* 0x00000000000079af */ /* 0x000e220000000000 */
[----:B------:R-:W-:Y:S01]  /*1830*/  IMAD.IADD R9, R10, 0x1, -R9 ;  /* 0x000000010a097824 */ /* 0x000fe200078e0a09 */
[----:B------:R-:W-:Y:S01]  /*1840*/  @!P6 LEA R10, P1, R12, c[0x0][0x170], 0x1 ;  /* 0x00005c000c0aea11 */ /* 0x000fe200078208ff */
[----:B------:R-:W-:Y:S01]  /*1850*/  IMAD.U32 R2, RZ, RZ, UR4 ;  /* 0x00000004ff027e24 */ /* 0x000fe2000f8e00ff */
[----:B------:R-:W-:Y:S01]  /*1860*/  @!UP0 UIMAD UR11, UR5, 0x30, URZ ;  /* 0x00000030050b88a4 */ /* 0x000fe2000f8e023f */
[----:B------:R-:W-:Y:S01]  /*1870*/  IMAD.IADD R7, R8, 0x1, -R7 ;  /* 0x0000000108077824 */ /* 0x000fe200078e0a07 */
[----:B------:R-:W-:Y:S01]  /*1880*/  @!P6 LEA.HI.X R11, R12, c[0x0][0x174], R13, 0x1, P1 ;  /* 0x00005d000c0bea11 */ /* 0x000fe200008f0c0d */
[----:B------:R-:W-:Y:S01]  /*1890*/  IMAD.SHL.U32 R6, R9, 0x40, RZ ;  /* 0x0000004009067824 */ /* 0x000fe200078e00ff */
[----:B------:R-:W-:Y:S01]  /*18a0*/  LOP3.LUT R90, R90, 0xfffffe00, RZ, 0xc0, !PT ;  /* 0xfffffe005a5a7812 */ /* 0x000fe200078ec0ff */
[C---:B------:R-:W-:Y:S01]  /*18b0*/  IMAD R237, R7.reuse, 0x200, R5 ;  /* 0x0000020007ed7824 */ /* 0x040fe200078e0205 */
[----:B------:R-:W-:Y:S01]  /*18c0*/  @!P4 IADD3 R5, P0, R12, UR22, RZ ;  /* 0x000000160c05cc10 */ /* 0x000fe2000ff1e0ff */
[----:B------:R-:W-:Y:S01]  /*18d0*/  IMAD.SHL.U32 R7, R7, 0x8, RZ ;  /* 0x0000000807077824 */ /* 0x000fe200078e00ff */
[----:B------:R-:W-:Y:S01]  /*18e0*/  LOP3.LUT R6, R6, 0x1c0, RZ, 0xc0, !PT ;  /* 0x000001c006067812 */ /* 0x000fe200078ec0ff */
[----:B------:R-:W-:Y:S01]  /*18f0*/  IMAD R238, R92, 0x400, R90 ;  /* 0x000004005cee7824 */ /* 0x000fe200078e025a */
[----:B------:R-:W-:Y:S01]  /*1900*/  @!P4 IADD3.X R4, R13, UR23, R4, P0, !PT ;  /* 0x000000170d04cc10 */ /* 0x000fe200087fe404 */
[----:B------:R-:W-:Y:S01]  /*1910*/  @!P3 IMAD.WIDE.U32 R12, R2, 0x30, R12 ;  /* 0x00000030020cb825 */ /* 0x000fe200078e000c */
[----:B------:R-:W-:Y:S01]  /*1920*/  @!P4 LEA R8, P0, R5, c[0x0][0x170], 0x1 ;  /* 0x00005c000508ca11 */ /* 0x000fe200078008ff */
[----:B------:R-:W-:Y:S01]  /*1930*/  UISETP.GE.AND UP0, UPT, UR8, 0x2, UPT ;  /* 0x000000020800788c */ /* 0x000fe2000bf06270 */
[----:B------:R-:W-:Y:S01]  /*1940*/  LOP3.LUT R7, R6, 0x8, R7, 0xf8, !PT ;  /* 0x0000000806077812 */ /* 0x000fe200078ef807 */
[----:B------:R-:W-:Y:S01]  /*1950*/  IMAD.SHL.U32 R237, R237, 0x2, RZ ;  /* 0x00000002eded7824 */ /* 0x000fe200078e00ff */
[----:B------:R-:W-:-:S02]  /*1960*/  SHF.R.U32.HI R89, RZ, 0x3, R6 ;  /* 0x00000003ff597819 */ /* 0x000fc40000011606 */
[----:B------:R-:W-:Y:S01]  /*1970*/  @!P3 IADD3 R2, R13, UR11, RZ ;  /* 0x0000000b0d02bc10 */ /* 0x000fe2000fffe0ff */
[----:B------:R-:W-:-:S04]  /*1980*/  DEPBAR.LE SB0, 0x0 ;  /* 0x000080000000791a */ /* 0x000fc80000000000 */
[----:B------:R-:W-:Y:S02]  /*1990*/  BAR.SYNC.DEFER_BLOCKING 0x0 ;  /* 0x0000000000007b1d */ /* 0x000fe40000010000 */
[----:B------:R-:W-:Y:S02]  /*19a0*/  R2P PR, R9, 0x6 ;  /* 0x0000000609007804 */ /* 0x000fe40000000000 */
[----:B------:R-:W-:Y:S02]  /*19b0*/  @!P4 LEA.HI.X R9, R5, c[0x0][0x174], R4, 0x1, P0 ;  /* 0x00005d000509ca11 */ /* 0x000fe400000f0c04 */
[----:B------:R-:W-:Y:S02]  /*19c0*/  LOP3.LUT R89, R7, R89, RZ, 0x3c, !PT ;  /* 0x0000005907597212 */ /* 0x000fe400078e3cff */
[----:B------:R-:W-:Y:S02]  /*19d0*/  @!P3 LEA R4, P0, R12, c[0x0][0x170], 0x1 ;  /* 0x00005c000c04ba11 */ /* 0x000fe400078008ff */
[----:B------:R-:W-:Y:S01]  /*19e0*/  SEL R0, R0, 0xffffffe0, !P2 ;  /* 0xffffffe000007807 */ /* 0x000fe20005000000 */
[----:B------:R-:W-:Y:S01]  /*19f0*/  IMAD.IADD R238, R89, 0x1, R238 ;  /* 0x0000000159ee7824 */ /* 0x000fe200078e02ee */
[----:B------:R-:W-:Y:S01]  /*1a00*/  @!P3 LEA.HI.X R5, R12, c[0x0][0x174], R2, 0x1, P0 ;  /* 0x00005d000c05ba11 */ /* 0x000fe200000f0c02 */
[----:B------:R-:W-:Y:S01]  /*1a10*/  IMAD.MOV.U32 R2, RZ, RZ, 0x10 ;  /* 0x00000010ff027424 */ /* 0x000fe200078e00ff */
[----:B------:R-:W-:Y:S01]  /*1a20*/  IADD3 R235, R237, 0x8020, RZ ;  /* 0x00008020edeb7810 */ /* 0x000fe20007ffe0ff */
[----:B------:R-:W-:Y:S01]  /*1a30*/  IMAD.SHL.U32 R238, R238, 0x2, RZ ;  /* 0x00000002eeee7824 */ /* 0x000fe200078e00ff */
[----:B------:R-:W-:-:S02]  /*1a40*/  LEA R92, R92, UR12, 0x4 ;  /* 0x0000000c5c5c7c11 */ /* 0x000fc4000f8e20ff */
[----:B------:R-:W-:Y:S01]  /*1a50*/  SEL R2, R2, 0xfffffff0, !P1 ;  /* 0xfffffff002027807 */ /* 0x000fe20004800000 */
[--C-:B------:R-:W-:Y:S01]  /*1a60*/  IMAD R234, R0, 0x2, R238.reuse ;  /* 0x0000000200ea7824 */ /* 0x100fe200078e02ee */
[----:B------:R-:W-:Y:S02]  /*1a70*/  IADD3 R92, R92, 0x1, R241 ;  /* 0x000000015c5c7810 */ /* 0x000fe40007ffe0f1 */
[----:B------:R-:W-:Y:S01]  /*1a80*/  R2P PR, R3, 0x6 ;  /* 0x0000000603007804 */ /* 0x000fe20000000000 */
[----:B------:R-:W-:Y:S01]  /*1a90*/  IMAD R236, R2, 0x2, R238 ;  /* 0x0000000202ec7824 */ /* 0x000fe200078e02ee */
[----:B------:R-:W-:Y:S01]  /*1aa0*/  IADD3 R3, R237, 0x8000, RZ ;  /* 0x00008000ed037810 */ /* 0x000fe20007ffe0ff */
[----:B------:R-:W-:Y:S01]  /*1ab0*/  @P6 STS.128 [R240+0x10000], RZ ;  /* 0x010000fff0006388 */ /* 0x000fe20000000c00 */
[----:B------:R-:W-:Y:S01]  /*1ac0*/  IADD3 R200, R200, -UR15, R92 ;  /* 0x8000000fc8c87c10 */ /* 0x000fe2000fffe05c */
[----:B------:R-:W-:Y:S02]  /*1ad0*/  IMAD R233, R0, 0x2, R236 ;  /* 0x0000000200e97824 */ /* 0x000fe400078e02ec */
[----:B------:R-:W-:Y:S01]  /*1ae0*/  @P6 STS.128 [R240+0x12000], RZ ;  /* 0x012000fff0006388 */ /* 0x000fe20000000c00 */
[----:B------:R-:W-:-:S03]  /*1af0*/  IADD3 R200, R200, c[0x0][0x2e8], RZ ;  /* 0x0000ba00c8c87a10 */ /* 0x000fc60007ffe0ff */
[----:B------:R-:W-:Y:S01]  /*1b00*/  @P6 STS.128 [R240+0x14000], RZ ;  /* 0x014000fff0006388 */ /* 0x000fe20000000c00 */
[C---:B------:R-:W-:Y:S02]  /*1b10*/  IADD3 R165, R200.reuse, 0x8, RZ ;  /* 0x00000008c8a57810 */ /* 0x040fe40007ffe0ff */
[----:B------:R-:W-:Y:S01]  /*1b20*/  @P1 IADD3 R235, R3, -0x20, RZ ;  /* 0xffffffe003eb1810 */ /* 0x000fe20007ffe0ff */
[----:B------:R-:W-:Y:S01]  /*1b30*/  @P6 STS.128 [R240+0x16000], RZ ;  /* 0x016000fff0006388 */ /* 0x000fe20000000c00 */
[----:B------:R-:W-:Y:S01]  /*1b40*/  IMAD.MOV.U32 R3, RZ, RZ, 0x40 ;  /* 0x00000040ff037424 */ /* 0x000fe200078e00ff */
[----:B------:R-:W-:Y:S02]  /*1b50*/  IMNMX R200, R200, UR13, PT ;  /* 0x0000000dc8c87c17 */ /* 0x000fe4000b800200 */
[----:B------:R-:W-:Y:S01]  /*1b60*/  @!PT LDS RZ, [RZ] ;  /* 0x00000000fffff984 */ /* 0x000fe20000000800 */
[----:B------:R-:W-:Y:S01]  /*1b70*/  @!PT LDS RZ, [RZ] ;  /* 0x00000000fffff984 */ /* 0x000fe20000000800 */
[----:B------:R-:W-:Y:S01]  /*1b80*/  @!PT LDS RZ, [RZ] ;  /* 0x00000000fffff984 */ /* 0x000fe20000000800 */
[----:B------:R1:W-:Y:S01]  /*1b90*/  @!P6 LDGSTS.E.BYPASS.LTC128B.128 [R240+0x10000], [R10.64] ;  /* 0x100000000af0efae */ /* 0x0003e2000b901d50 */
[----:B------:R-:W-:Y:S02]  /*1ba0*/  IMNMX R165, R165, UR13, PT ;  /* 0x0000000da5a57c17 */ /* 0x000fe4000b800200 */
[----:B------:R-:W-:Y:S01]  /*1bb0*/  SEL R3, R3, 0xffffffc0, !P2 ;  /* 0xffffffc003037807 */ /* 0x000fe20005000000 */
[----:B------:R1:W-:Y:S01]  /*1bc0*/  @!P6 LDGSTS.E.BYPASS.LTC128B.128 [R240+0x12000], [R10.64+0x80] ;  /* 0x120000800af0efae */ /* 0x0003e2000b901d50 */
[----:B------:R-:W-:-:S02]  /*1bd0*/  IADD3 R227, R235, 0x800, RZ ;  /* 0x00000800ebe37810 */ /* 0x000fc40007ffe0ff */
[----:B------:R-:W-:Y:S01]  /*1be0*/  IADD3 R226, R235, 0x1000, RZ ;  /* 0x00001000ebe27810 */ /* 0x000fe20007ffe0ff */
[----:B------:R1:W-:Y:S01]  /*1bf0*/  @!P6 LDGSTS.E.BYPASS.LTC128B.128 [R240+0x14000], [R10.64+0x100] ;  /* 0x140001000af0efae */ /* 0x0003e2000b901d50 */
[----:B------:R-:W-:Y:S01]  /*1c00*/  IMAD.IADD R231, R237, 0x1, R3 ;  /* 0x00000001ede77824 */ /* 0x000fe200078e0203 */
[----:B------:R-:W-:Y:S01]  /*1c10*/  IADD3 R225, R235, 0x1800, RZ ;  /* 0x00001800ebe17810 */ /* 0x000fe20007ffe0ff */
[----:B------:R-:W-:Y:S01]  /*1c20*/  IMAD.IADD R224, R3, 0x1, R235 ;  /* 0x0000000103e07824 */ /* 0x000fe200078e02eb */
[----:B------:R1:W-:Y:S01]  /*1c30*/  @!P6 LDGSTS.E.BYPASS.LTC128B.128 [R240+0x16000], [R10.64+0x180] ;  /* 0x160001800af0efae */ /* 0x0003e2000b901d50 */
[C---:B------:R-:W-:Y:S02]  /*1c40*/  IADD3 R223, R235.reuse, 0x2000, RZ ;  /* 0x00002000ebdf7810 */ /* 0x040fe40007ffe0ff */
[C---:B------:R-:W-:Y:S01]  /*1c50*/  IADD3 R222, R235.reuse, 0x2800, RZ ;  /* 0x00002800ebde7810 */ /* 0x040fe20007ffe0ff */
[----:B------:R-:W-:Y:S01]  /*1c60*/  @P5 STS.128 [R240+0x10800], RZ ;  /* 0x010800fff0005388 */ /* 0x000fe20000000c00 */
[----:B------:R-:W-:-:S02]  /*1c70*/  IADD3 R221, R235, 0x3000, RZ ;  /* 0x00003000ebdd7810 */ /* 0x000fc40007ffe0ff */
[C---:B------:R-:W-:Y:S01]  /*1c80*/  IADD3 R220, R235.reuse, 0x3800, RZ ;  /* 0x00003800ebdc7810 */ /* 0x040fe20007ffe0ff */
[----:B------:R-:W-:Y:S01]  /*1c90*/  @P5 STS.128 [R240+0x12800], RZ ;  /* 0x012800fff0005388 */ /* 0x000fe20000000c00 */
[C---:B------:R-:W-:Y:S02]  /*1ca0*/  IADD3 R219, R235.reuse, 0x4000, RZ ;  /* 0x00004000ebdb7810 */ /* 0x040fe40007ffe0ff */
[C---:B------:R-:W-:Y:S01]  /*1cb0*/  IADD3 R218, R235.reuse, 0x4800, RZ ;  /* 0x00004800ebda7810 */ /* 0x040fe20007ffe0ff */
[----:B------:R-:W-:Y:S01]  /*1cc0*/  @P5 STS.128 [R240+0x14800], RZ ;  /* 0x014800fff0005388 */ /* 0x000fe20000000c00 */
[C---:B------:R-:W-:Y:S02]  /*1cd0*/  IADD3 R217, R235.reuse, 0x5000, RZ ;  /* 0x00005000ebd97810 */ /* 0x040fe40007ffe0ff */
[C---:B------:R-:W-:Y:S01]  /*1ce0*/  IADD3 R216, R235.reuse, 0x5800, RZ ;  /* 0x00005800ebd87810 */ /* 0x040fe20007ffe0ff */
[----:B------:R-:W-:Y:S01]  /*1cf0*/  @P5 STS.128 [R240+0x16800], RZ ;  /* 0x016800fff0005388 */ /* 0x000fe20000000c00 */
[----:B------:R-:W-:-:S02]  /*1d00*/  IADD3 R215, R235, 0x6000, RZ ;  /* 0x00006000ebd77810 */ /* 0x000fc40007ffe0ff */
[C---:B------:R-:W-:Y:S01]  /*1d10*/  IADD3 R214, R235.reuse, 0x6800, RZ ;  /* 0x00006800ebd67810 */ /* 0x040fe20007ffe0ff */
[----:B------:R-:W-:Y:S01]  /*1d20*/  @!PT LDS RZ, [RZ] ;  /* 0x00000000fffff984 */ /* 0x000fe20000000800 */
[----:B------:R-:W-:Y:S01]  /*1d30*/  @!PT LDS RZ, [RZ] ;  /* 0x00000000fffff984 */ /* 0x000fe20000000800 */
[----:B------:R-:W-:Y:S01]  /*1d40*/  @!PT LDS RZ, [RZ] ;  /* 0x00000000fffff984 */ /* 0x000fe20000000800 */
[----:B------:R4:W-:Y:S01]  /*1d50*/  @!P5 LDGSTS.E.BYPASS.LTC128B.128 [R240+0x10800], [R18.64] ;  /* 0x1080000012f0dfae */ /* 0x0009e2000b901d50 */
[C---:B------:R-:W-:Y:S02]  /*1d60*/  IADD3 R213, R235.reuse, 0x7000, RZ ;  /* 0x00007000ebd57810 */ /* 0x040fe40007ffe0ff */
[----:B------:R-:W-:Y:S01]  /*1d70*/  IADD3 R212, R235, 0x7800, RZ ;  /* 0x00007800ebd47810 */ /* 0x000fe20007ffe0ff */
        /* <DEDUP_REMOVED lines=25> */
[----:B------:R-:W-:Y:S04]  /*1f10*/  LDSM.16.M88.4 R44, [R238] ;  /* 0x00000000ee2c783b */ /* 0x000fe80000000200 */
[----:B----4-:R-:W3:Y:S04]  /*1f20*/  LDSM.16.M88.4 R16, [R237+0x8000] ;  /* 0x00800000ed10783b */ /* 0x010ee80000000200 */
[----:B------:R-:W4:Y:S04]  /*1f30*/  LDSM.16.M88.4 R40, [R237+0x8800] ;  /* 0x00880000ed28783b */ /* 0x000f280000000200 */
[----:B------:R-:W4:Y:S04]  /*1f40*/  LDSM.16.M88.4 R60, [R237+0x9000] ;  /* 0x00900000ed3c783b */ /* 0x000f280000000200 */
[----:B------:R-:W4:Y:S04]  /*1f50*/  LDSM.16.M88.4 R24, [R237+0x9800] ;  /* 0x00980000ed18783b */ /* 0x000f280000000200 */
[----:B-1----:R-:W-:Y:S04]  /*1f60*/  LDSM.16.M88.4 R8, [R236] ;  /* 0x00000000ec08783b */ /* 0x002fe80000000200 */
[----:B-----5:R-:W1:Y:S04]  /*1f70*/  LDSM.16.M88.4 R12, [R235] ;  /* 0x00000000eb0c783b */ /* 0x020e680000000200 */
[----:B--2---:R-:W2:Y:S04]  /*1f80*/  LDSM.16.M88.4 R4, [R235+0x800] ;  /* 0x00080000eb04783b */ /* 0x004ea80000000200 */
[----:B------:R-:W5:Y:S04]  /*1f90*/  LDSM.16.M88.4 R36, [R235+0x1800] ;  /* 0x00180000eb24783b */ /* 0x000f680000000200 */
[----:B------:R-:W-:Y:S04]  /*1fa0*/  LDSM.16.M88.4 R52, [R234] ;  /* 0x00000000ea34783b */ /* 0x000fe80000000200 */
[----:B------:R-:W-:Y:S01]  /*1fb0*/  LDSM.16.M88.4 R76, [R231+0x9000] ;  /* 0x00900000e74c783b */ /* 0x000fe20000000200 */
[C---:B---3--:R-:W-:Y:S03]  /*1fc0*/  HMMA.16816.F32 R20, R44.reuse, R16, RZ ;  /* 0x000000102c14723c */ /* 0x048fe600000018ff */
[----:B------:R-:W-:Y:S04]  /*1fd0*/  LDSM.16.M88.4 R32, [R224] ;  /* 0x00000000e020783b */ /* 0x000fe80000000200 */
[----:B------:R-:W-:Y:S01]  /*1fe0*/  LDSM.16.M88.4 R72, [R231+0x9800] ;  /* 0x00980000e748783b */ /* 0x000fe20000000200 */
[C---:B------:R-:W-:Y:S03]  /*1ff0*/  HMMA.16816.F32 R16, R44.reuse, R18, RZ ;  /* 0x000000122c10723c */ /* 0x040fe600000018ff */
[----:B------:R-:W-:Y:S04]  /*2000*/  LDSM.16.M88.4 R48, [R224+0x1000] ;  /* 0x00100000e030783b */ /* 0x000fe80000000200 */
[----:B------:R-:W-:Y:S01]  /*2010*/  LDSM.16.M88.4 R68, [R238+0x2000] ;  /* 0x00200000ee44783b */ /* 0x000fe20000000200 */
[C---:B----4-:R-:W-:Y:S03]  /*2020*/  HMMA.16816.F32 R28, R44.reuse, R40, RZ ;  /* 0x000000282c1c723c */ /* 0x050fe600000018ff */
[----:B------:R-:W-:Y:S04]  /*2030*/  LDSM.16.M88.4 R84, [R224+0x4800] ;  /* 0x00480000e054783b */ /* 0x000fe80000000200 */
[----:B------:R-:W-:Y:S01]  /*2040*/  LDSM.16.M88.4 R80, [R237+0xe800] ;  /* 0x00e80000ed50783b */ /* 0x000fe20000000200 */
[C---:B------:R-:W-:Y:S03]  /*2050*/  HMMA.16816.F32 R64, R44.reuse, R60, RZ ;  /* 0x0000003c2c40723c */ /* 0x040fe600000018ff */
[----:B------:R-:W0:Y:S05]  /*2060*/  LDGDEPBAR ;  /* 0x00000000000079af */ /* 0x000e2a0000000000 */
[C---:B------:R-:W-:Y:S08]  /*2070*/  HMMA.16816.F32 R40, R44.reuse, R42, RZ ;  /* 0x0000002a2c28723c */ /* 0x040ff000000018ff */
[C---:B------:R-:W-:Y:S08]  /*2080*/  HMMA.16816.F32 R60, R44.reuse, R62, RZ ;  /* 0x0000003e2c3c723c */ /* 0x040ff000000018ff */
[C---:B------:R-:W-:Y:S08]  /*2090*/  HMMA.16816.F32 R56, R44.reuse, R24, RZ ;  /* 0x000000182c38723c */ /* 0x040ff000000018ff */
[----:B------:R-:W-:Y:S01]  /*20a0*/  HMMA.16816.F32 R44, R44, R26, RZ ;  /* 0x0000001a2c2c723c */ /* 0x000fe200000018ff */
[----:B------:R-:W3:Y:S07]  /*20b0*/  LDSM.16.M88.4 R24, [R235+0x1000] ;  /* 0x00100000eb18783b */ /* 0x000eee0000000200 */
[C---:B-1----:R-:W-:Y:S08]  /*20c0*/  HMMA.16816.F32 R20, R8.reuse, R12, R20 ;  /* 0x0000000c0814723c */ /* 0x042ff00000001814 */
[C---:B------:R-:W-:Y:S01]  /*20d0*/  HMMA.16816.F32 R16, R8.reuse, R14, R16 ;  /* 0x0000000e0810723c */ /* 0x040fe20000001810 */
[----:B------:R-:W1:Y:S07]  /*20e0*/  LDSM.16.M88.4 R12, [R231+0x8000] ;  /* 0x00800000e70c783b */ /* 0x000e6e0000000200 */
[C---:B--2---:R-:W-:Y:S08]  /*20f0*/  HMMA.16816.F32 R28, R8.reuse, R4, R28 ;  /* 0x00000004081c723c */ /* 0x044ff0000000181c */
[C---:B------:R-:W-:Y:S01]  /*2100*/  HMMA.16816.F32 R40, R8.reuse, R6, R40 ;  /* 0x000000060828723c */ /* 0x040fe20000001828 */
[----:B------:R-:W2:Y:S07]  /*2110*/  LDSM.16.M88.4 R4, [R231+0x8800] ;  /* 0x00880000e704783b */ /* 0x000eae0000000200 */
[C---:B-----5:R-:W-:Y:S08]  /*2120*/  HMMA.16816.F32 R56, R8.reuse, R36, R56 ;  /* 0x000000240838723c */ /* 0x060ff00000001838 */
[C---:B---3--:R-:W-:Y:S08]  /*2130*/  HMMA.16816.F32 R64, R8.reuse, R24, R64 ;  /* 0x000000180840723c */ /* 0x048ff00000001840 */
[C---:B------:R-:W-:Y:S01]  /*2140*/  HMMA.16816.F32 R60, R8.reuse, R26, R60 ;  /* 0x0000001a083c723c */ /* 0x040fe2000000183c */
[----:B------:R-:W3:Y:S07]  /*2150*/  LDSM.16.M88.4 R24, [R233] ;  /* 0x00000000e918783b */ /* 0x000eee0000000200 */
        /* <DEDUP_REMOVED lines=11> */
[----:B------:R-:W5:Y:S07]  /*2210*/  LDSM.16.M88.4 R76, [R237+0xb000] ;  /* 0x00b00000ed4c783b */ /* 0x000f6e0000000200 */
[C---:B---3--:R-:W-:Y:S08]  /*2220*/  HMMA.16816.F32 R20, R24.reuse, R32, R20 ;  /* 0x000000201814723c */ /* 0x048ff00000001814 */
[----:B------:R-:W-:Y:S01]  /*2230*/  HMMA.16816.F32 R16, R24, R34, R16 ;  /* 0x000000221810723c */ /* 0x000fe20000001810 */
[----:B------:R-:W-:Y:S07]  /*2240*/  LDSM.16.M88.4 R32, [R236+0x2000] ;  /* 0x00200000ec20783b */ /* 0x000fee0000000200 */
[C---:B------:R-:W-:Y:S08]  /*2250*/  HMMA.16816.F32 R56, R52.reuse, R72, R56 ;  /* 0x000000483438723c */ /* 0x040ff00000001838 */
[----:B------:R-:W-:Y:S01]  /*2260*/  HMMA.16816.F32 R52, R52, R74, R44 ;  /* 0x0000004a3434723c */ /* 0x000fe2000000182c */
[----:B------:R-:W-:Y:S04]  /*2270*/  LDSM.16.M88.4 R72, [R237+0xb800] ;  /* 0x00b80000ed48783b */ /* 0x000fe80000000200 */
[----:B------:R-:W-:Y:S03]  /*2280*/  LDSM.16.M88.4 R44, [R235+0x2800] ;  /* 0x00280000eb2c783b */ /* 0x000fe60000000200 */
[C---:B----4-:R-:W-:Y:S08]  /*2290*/  HMMA.16816.F32 R28, R24.reuse, R8, R28 ;  /* 0x00000008181c723c */ /* 0x050ff0000000181c */
[C---:B------:R-:W-:Y:S01]  /*22a0*/  HMMA.16816.F32 R40, R24.reuse, R10, R40 ;  /* 0x0000000a1828723c */ /* 0x040fe20000001828 */
[----:B------:R-:W3:Y:S07]  /*22b0*/  LDSM.16.M88.4 R8, [R235+0x2000] ;  /* 0x00200000eb08783b */ /* 0x000eee0000000200 */
[C---:B------:R-:W-:Y:S08]  /*22c0*/  HMMA.16816.F32 R64, R24.reuse, R48, R64 ;  /* 0x000000301840723c */ /* 0x040ff00000001840 */
[----:B------:R-:W-:Y:S01]  /*22d0*/  HMMA.16816.F32 R60, R24, R50, R60 ;  /* 0x00000032183c723c */ /* 0x000fe2000000183c */
[----:B------:R-:W4:Y:S07]  /*22e0*/  LDSM.16.M88.4 R48, [R235+0x3000] ;  /* 0x00300000eb30783b */ /* 0x000f2e0000000200 */
[C---:B-1----:R-:W-:Y:S08]  /*22f0*/  HMMA.16816.F32 R20, R68.reuse, R12, R20 ;  /* 0x0000000c4414723c */ /* 0x042ff00000001814 */
[----:B------:R-:W-:Y:S01]  /*2300*/  HMMA.16816.F32 R16, R68, R14, R16 ;  /* 0x0000000e4410723c */ /* 0x000fe20000001810 */
[----:B------:R-:W-:Y:S07]  /*2310*/  LDSM.16.M88.4 R12, [R231+0xa000] ;  /* 0x00a00000e70c783b */ /* 0x000fee0000000200 */
[C---:B------:R-:W-:Y:S08]  /*2320*/  HMMA.16816.F32 R56, R24.reuse, R36, R56 ;  /* 0x000000241838723c */ /* 0x040ff00000001838 */
[----:B------:R-:W-:Y:S01]  /*2330*/  HMMA.16816.F32 R52, R24, R38, R52 ;  /* 0x000000261834723c */ /* 0x000fe20000001834 */
[----:B------:R-:W-:Y:S04]  /*2340*/  LDSM.16.M88.4 R36, [R235+0x3800] ;  /* 0x00380000eb24783b */ /* 0x000fe80000000200 */
[----:B------:R-:W-:Y:S03]  /*2350*/  LDSM.16.M88.4 R24, [R231+0xa800] ;  /* 0x00a80000e718783b */ /* 0x000fe60000000200 */
[C---:B--2---:R-:W-:Y:S08]  /*2360*/  HMMA.16816.F32 R28, R68.reuse, R4, R28 ;  /* 0x00000004441c723c */ /* 0x044ff0000000181c */
[C---:B------:R-:W-:Y:S01]  /*2370*/  HMMA.16816.F32 R40, R68.reuse, R6, R40 ;  /* 0x000000064428723c */ /* 0x040fe20000001828 */
[----:B------:R-:W1:Y:S07]  /*2380*/  LDSM.16.M88.4 R4, [R234+0x2000] ;  /* 0x00200000ea04783b */ /* 0x000e6e0000000200 */
[C---:B-----5:R-:W-:Y:S08]  /*2390*/  HMMA.16816.F32 R64, R68.reuse, R76, R64 ;  /* 0x0000004c4440723c */ /* 0x060ff00000001840 */
[----:B------:R-:W-:Y:S01]  /*23a0*/  HMMA.16816.F32 R60, R68, R78, R60 ;  /* 0x0000004e443c723c */ /* 0x000fe2000000183c */
[----:B------:R-:W-:Y:S07]  /*23b0*/  LDSM.16.M88.4 R76, [R233+0x4000] ;  /* 0x00400000e94c783b */ /* 0x000fee0000000200 */
[C---:B---3--:R-:W-:Y:S08]  /*23c0*/  HMMA.16816.F32 R20, R32.reuse, R8, R20 ;  /* 0x000000082014723c */ /* 0x048ff00000001814 */
[----:B------:R-:W-:Y:S01]  /*23d0*/  HMMA.16816.F32 R16, R32, R10, R16 ;  /* 0x0000000a2010723c */ /* 0x000fe20000001810 */
[----:B------:R-:W2:Y:S07]  /*23e0*/  LDSM.16.M88.4 R8, [R231+0xb000] ;  /* 0x00b00000e708783b */ /* 0x000eae0000000200 */
[C---:B------:R-:W-:Y:S08]  /*23f0*/  HMMA.16816.F32 R56, R68.reuse, R72, R56 ;  /* 0x000000484438723c */ /* 0x040ff00000001838 */
[----:B------:R-:W-:Y:S01]  /*2400*/  HMMA.16816.F32 R52, R68, R74, R52 ;  /* 0x0000004a4434723c */ /* 0x000fe20000001834 */
[----:B------:R-:W-:Y:S04]  /*2410*/  LDSM.16.M88.4 R68, [R224+0x2000] ;  /* 0x00200000e044783b */ /* 0x000fe80000000200 */
[----:B------:R-:W-:Y:S03]  /*2420*/  LDSM.16.M88.4 R72, [R235+0x4000] ;  /* 0x00400000eb48783b */ /* 0x000fe60000000200 */
[C---:B------:R-:W-:Y:S08]  /*2430*/  HMMA.16816.F32 R28, R32.reuse, R44, R28 ;  /* 0x0000002c201c723c */ /* 0x040ff0000000181c */
[C---:B------:R-:W-:Y:S01]  /*2440*/  HMMA.16816.F32 R40, R32.reuse, R46, R40 ;  /* 0x0000002e2028723c */ /* 0x040fe20000001828 */
[----:B------:R-:W3:Y:S07]  /*2450*/  LDSM.16.M88.4 R44, [R231+0xb800] ;  /* 0x00b80000e72c783b */ /* 0x000eee0000000200 */
[C---:B----4-:R-:W-:Y:S08]  /*2460*/  HMMA.16816.F32 R64, R32.reuse, R48, R64 ;  /* 0x000000302040723c */ /* 0x050ff00000001840 */
[----:B------:R-:W-:Y:S01]  /*2470*/  HMMA.16816.F32 R60, R32, R50, R60 ;  /* 0x00000032203c723c */ /* 0x000fe2000000183c */
[----:B------:R-:W-:Y:S07]  /*2480*/  LDSM.16.M88.4 R48, [R224+0x2800] ;  /* 0x00280000e030783b */ /* 0x000fee0000000200 */
[C---:B-1----:R-:W-:Y:S08]  /*2490*/  HMMA.16816.F32 R20, R4.reuse, R12, R20 ;  /* 0x0000000c0414723c */ /* 0x042ff00000001814 */
[----:B------:R-:W-:Y:S01]  /*24a0*/  HMMA.16816.F32 R16, R4, R14, R16 ;  /* 0x0000000e0410723c */ /* 0x000fe20000001810 */
[----:B------:R-:W1:Y:S07]  /*24b0*/  LDSM.16.M88.4 R12, [R233+0x2000] ;  /* 0x00200000e90c783b */ /* 0x000e6e0000000200 */
[C---:B------:R-:W-:Y:S08]  /*24c0*/  HMMA.16816.F32 R56, R32.reuse, R36, R56 ;  /* 0x000000242038723c */ /* 0x040ff00000001838 */
[----:B------:R-:W-:Y:S01]  /*24d0*/  HMMA.16816.F32 R52, R32, R38, R52 ;  /* 0x000000262034723c */ /* 0x000fe20000001834 */
[----:B------:R-:W4:Y:S04]  /*24e0*/  LDSM.16.M88.4 R36, [R224+0x3000] ;  /* 0x00300000e024783b */ /* 0x000f280000000200 */
[----:B------:R-:W-:Y:S03]  /*24f0*/  LDSM.16.M88.4 R32, [R238+0x4000] ;  /* 0x00400000ee20783b */ /* 0x000fe60000000200 */
[C---:B------:R-:W-:Y:S08]  /*2500*/  HMMA.16816.F32 R28, R4.reuse, R24, R28 ;  /* 0x00000018041c723c */ /* 0x040ff0000000181c */
[C---:B------:R-:W-:Y:S01]  /*2510*/  HMMA.16816.F32 R40, R4.reuse, R26, R40 ;  /* 0x0000001a0428723c */ /* 0x040fe20000001828 */
[----:B------:R-:W-:Y:S07]  /*2520*/  LDSM.16.M88.4 R24, [R224+0x3800] ;  /* 0x00380000e018783b */ /* 0x000fee0000000200 */
[C---:B--2---:R-:W-:Y:S08]  /*2530*/  HMMA.16816.F32 R64, R4.reuse, R8, R64 ;  /* 0x000000080440723c */ /* 0x044ff00000001840 */
        /* <DEDUP_REMOVED lines=8> */
[----:B------:R-:W-:Y:S07]  /*25c0*/  LDSM.16.M88.4 R68, [R224+0x4000] ;  /* 0x00400000e044783b */ /* 0x000fee0000000200 */
[C---:B------:R-:W-:Y:S08]  /*25d0*/  HMMA.16816.F32 R28, R12.reuse, R48, R28 ;  /* 0x000000300c1c723c */ /* 0x040ff0000000181c */
[C---:B------:R-:W-:Y:S01]  /*25e0*/  HMMA.16816.F32 R40, R12.reuse, R50, R40 ;  /* 0x000000320c28723c */ /* 0x040fe20000001828 */
[----:B------:R-:W-:Y:S07]  /*25f0*/  LDSM.16.M88.4 R48, [R237+0xd800] ;  /* 0x00d80000ed30783b */ /* 0x000fee0000000200 */
[C---:B----4-:R-:W-:Y:S08]  /*2600*/  HMMA.16816.F32 R64, R12.reuse, R36, R64 ;  /* 0x000000240c40723c */ /* 0x050ff00000001840 */
[----:B------:R-:W-:Y:S01]  /*2610*/  HMMA.16816.F32 R60, R12, R38, R60 ;  /* 0x000000260c3c723c */ /* 0x000fe2000000183c */
[----:B------:R-:W1:Y:S07]  /*2620*/  LDSM.16.M88.4 R36, [R236+0x4000] ;  /* 0x00400000ec24783b */ /* 0x000e6e0000000200 */
[C---:B--2---:R-:W-:Y:S08]  /*2630*/  HMMA.16816.F32 R20, R32.reuse, R8, R20 ;  /* 0x000000082014723c */ /* 0x044ff00000001814 */
[C---:B------:R-:W-:Y:S01]  /*2640*/  HMMA.16816.F32 R16, R32.reuse, R10, R16 ;  /* 0x0000000a2010723c */ /* 0x040fe20000001810 */
[----:B------:R-:W-:Y:S07]  /*2650*/  LDSM.16.M88.4 R8, [R231+0xc000] ;  /* 0x00c00000e708783b */ /* 0x000fee0000000200 */
[C---:B---3--:R-:W-:Y:S08]  /*2660*/  HMMA.16816.F32 R28, R32.reuse, R4, R28 ;  /* 0x00000004201c723c */ /* 0x048ff0000000181c */
[----:B------:R-:W-:Y:S01]  /*2670*/  HMMA.16816.F32 R40, R32, R6, R40 ;  /* 0x000000062028723c */ /* 0x000fe20000001828 */
[----:B------:R-:W2:Y:S07]  /*2680*/  LDSM.16.M88.4 R4, [R234+0x4000] ;  /* 0x00400000ea04783b */ /* 0x000eae0000000200 */
[C---:B------:R-:W-:Y:S08]  /*2690*/  HMMA.16816.F32 R56, R12.reuse, R24, R56 ;  /* 0x000000180c38723c */ /* 0x040ff00000001838 */
[----:B------:R-:W-:Y:S01]  /*26a0*/  HMMA.16816.F32 R52, R12, R26, R52 ;  /* 0x0000001a0c34723c */ /* 0x000fe20000001834 */
[----:B------:R-:W3:Y:S04]  /*26b0*/  LDSM.16.M88.4 R24, [R235+0x4800] ;  /* 0x00480000eb18783b */ /* 0x000ee80000000200 */
[----:B------:R-:W4:Y:S03]  /*26c0*/  LDSM.16.M88.4 R12, [R235+0x5000] ;  /* 0x00500000eb0c783b */ /* 0x000f260000000200 */
[C---:B-1----:R-:W-:Y:S08]  /*26d0*/  HMMA.16816.F32 R20, R36.reuse, R72, R20 ;  /* 0x000000482414723c */ /* 0x042ff00000001814 */
[----:B------:R-:W-:Y:S01]  /*26e0*/  HMMA.16816.F32 R16, R36, R74, R16 ;  /* 0x0000004a2410723c */ /* 0x000fe20000001810 */
[----:B------:R-:W-:Y:S07]  /*26f0*/  LDSM.16.M88.4 R72, [R224+0x5000] ;  /* 0x00500000e048783b */ /* 0x000fee0000000200 */
[C---:B------:R-:W-:Y:S08]  /*2700*/  HMMA.16816.F32 R64, R32.reuse, R44, R64 ;  /* 0x0000002c2040723c */ /* 0x040ff00000001840 */
[----:B------:R-:W-:Y:S01]  /*2710*/  HMMA.16816.F32 R60, R32, R46, R60 ;  /* 0x0000002e203c723c */ /* 0x000fe2000000183c */
[----:B------:R-:W1:Y:S07]  /*2720*/  LDSM.16.M88.4 R44, [R235+0x5800] ;  /* 0x00580000eb2c783b */ /* 0x000e6e0000000200 */
[----:B--2---:R-:W-:Y:S08]  /*2730*/  HMMA.16816.F32 R20, R4, R8, R20 ;  /* 0x000000080414723c */ /* 0x004ff00000001814 */
[C---:B------:R-:W-:Y:S08]  /*2740*/  HMMA.16816.F32 R56, R32.reuse, R48, R56 ;  /* 0x000000302038723c */ /* 0x040ff00000001838 */
[----:B------:R-:W-:Y:S01]  /*2750*/  HMMA.16816.F32 R52, R32, R50, R52 ;  /* 0x000000322034723c */ /* 0x000fe20000001834 */
[----:B------:R-:W-:Y:S04]  /*2760*/  LDSM.16.M88.4 R48, [R238+0x6000] ;  /* 0x00600000ee30783b */ /* 0x000fe80000000200 */
[----:B------:R-:W2:Y:S03]  /*2770*/  LDSM.16.M88.4 R32, [R237+0xe000] ;  /* 0x00e00000ed20783b */ /* 0x000ea60000000200 */
[C---:B---3--:R-:W-:Y:S08]  /*2780*/  HMMA.16816.F32 R28, R36.reuse, R24, R28 ;  /* 0x00000018241c723c */ /* 0x048ff0000000181c */
[----:B------:R-:W-:Y:S01]  /*2790*/  HMMA.16816.F32 R40, R36, R26, R40 ;  /* 0x0000001a2428723c */ /* 0x000fe20000001828 */
[----:B------:R-:W3:Y:S07]  /*27a0*/  LDSM.16.M88.4 R24, [R231+0xc800] ;  /* 0x00c80000e718783b */ /* 0x000eee0000000200 */
[----:B------:R-:W-:Y:S01]  /*27b0*/  HMMA.16816.F32 R16, R4, R10, R16 ;  /* 0x0000000a0410723c */ /* 0x000fe20000001810 */
[----:B------:R-:W-:Y:S07]  /*27c0*/  LDSM.16.M88.4 R8, [R231+0xd800] ;  /* 0x00d80000e708783b */ /* 0x000fee0000000200 */
[C---:B----4-:R-:W-:Y:S08]  /*27d0*/  HMMA.16816.F32 R64, R36.reuse, R12, R64 ;  /* 0x0000000c2440723c */ /* 0x050ff00000001840 */
[----:B------:R-:W-:Y:S01]  /*27e0*/  HMMA.16816.F32 R60, R36, R14, R60 ;  /* 0x0000000e243c723c */ /* 0x000fe2000000183c */
[----:B------:R-:W4:Y:S07]  /*27f0*/  LDSM.16.M88.4 R12, [R231+0xd000] ;  /* 0x00d00000e70c783b */ /* 0x000f2e0000000200 */
[----:B------:R-:W-:Y:S08]  /*2800*/  HMMA.16816.F32 R20, R76, R68, R20 ;  /* 0x000000444c14723c */ /* 0x000ff00000001814 */
[C---:B-1----:R-:W-:Y:S08]  /*2810*/  HMMA.16816.F32 R56, R36.reuse, R44, R56 ;  /* 0x0000002c2438723c */ /* 0x042ff00000001838 */
[----:B------:R-:W-:Y:S01]  /*2820*/  HMMA.16816.F32 R52, R36, R46, R52 ;  /* 0x0000002e2434723c */ /* 0x000fe20000001834 */
[----:B------:R-:W-:Y:S04]  /*2830*/  LDSM.16.M88.4 R36, [R236+0x6000] ;  /* 0x00600000ec24783b */ /* 0x000fe80000000200 */
[----:B------:R-:W1:Y:S03]  /*2840*/  LDSM.16.M88.4 R44, [R235+0x6000] ;  /* 0x00600000eb2c783b */ /* 0x000e660000000200 */
[----:B------:R-:W-:Y:S01]  /*2850*/  HMMA.16816.F32 R16, R76, R70, R16 ;  /* 0x000000464c10723c */ /* 0x000fe20000001810 */
[----:B------:R-:W-:Y:S07]  /*2860*/  LDSM.16.M88.4 R68, [R224+0x5800] ;  /* 0x00580000e044783b */ /* 0x000fee0000000200 */
[----:B--2---:R-:W-:Y:S08]  /*2870*/  HMMA.16816.F32 R20, R48, R32, R20 ;  /* 0x000000203014723c */ /* 0x004ff00000001814 */
[C---:B---3--:R-:W-:Y:S08]  /*2880*/  HMMA.16816.F32 R28, R4.reuse, R24, R28 ;  /* 0x00000018041c723c */ /* 0x048ff0000000181c */
[C---:B------:R-:W-:Y:S01]  /*2890*/  HMMA.16816.F32 R40, R4.reuse, R26, R40 ;  /* 0x0000001a0428723c */ /* 0x040fe20000001828 */
[----:B------:R-:W-:Y:S07]  /*28a0*/  LDSM.16.M88.4 R24, [R231+0xe000] ;  /* 0x00e00000e718783b */ /* 0x000fee0000000200 */
[C---:B----4-:R-:W-:Y:S08]  /*28b0*/  HMMA.16816.F32 R64, R4.reuse, R12, R64 ;  /* 0x0000000c0440723c */ /* 0x050ff00000001840 */
[----:B------:R-:W-:Y:S01]  /*28c0*/  HMMA.16816.F32 R60, R4, R14, R60 ;  /* 0x0000000e043c723c */ /* 0x000fe2000000183c */
[----:B------:R-:W2:Y:S07]  /*28d0*/  LDSM.16.M88.4 R12, [R234+0x6000] ;  /* 0x00600000ea0c783b */ /* 0x000eae0000000200 */
[----:B------:R-:W-:Y:S01]  /*28e0*/  HMMA.16816.F32 R16, R48, R34, R16 ;  /* 0x000000223010723c */ /* 0x000fe20000001810 */
[----:B------:R-:W-:Y:S07]  /*28f0*/  LDSM.16.M88.4 R32, [R235+0x6800] ;  /* 0x00680000eb20783b */ /* 0x000fee0000000200 */
[----:B-1----:R-:W-:Y:S08]  /*2900*/  HMMA.16816.F32 R20, R36, R44, R20 ;  /* 0x0000002c2414723c */ /* 0x002ff00000001814 */
[----:B------:R-:W-:Y:S08]  /*2910*/  HMMA.16816.F32 R28, R76, R84, R28 ;  /* 0x000000544c1c723c */ /* 0x000ff0000000181c */
[C---:B------:R-:W-:Y:S08]  /*2920*/  HMMA.16816.F32 R56, R4.reuse, R8, R56 ;  /* 0x000000080438723c */ /* 0x040ff00000001838 */
[----:B------:R-:W-:Y:S01]  /*2930*/  HMMA.16816.F32 R52, R4, R10, R52 ;  /* 0x0000000a0434723c */ /* 0x000fe20000001834 */
[----:B------:R-:W-:Y:S04]  /*2940*/  LDSM.16.M88.4 R8, [R233+0x6000] ;  /* 0x00600000e908783b */ /* 0x000fe80000000200 */
[----:B------:R-:W1:Y:S03]  /*2950*/  LDSM.16.M88.4 R4, [R224+0x6000] ;  /* 0x00600000e004783b */ /* 0x000e660000000200 */
[----:B------:R-:W-:Y:S01]  /*2960*/  HMMA.16816.F32 R16, R36, R46, R16 ;  /* 0x0000002e2410723c */ /* 0x000fe20000001810 */
[----:B------:R-:W3:Y:S07]  /*2970*/  LDSM.16.M88.4 R44, [R237+0xf000] ;  /* 0x00f00000ed2c783b */ /* 0x000eee0000000200 */
[----:B--2---:R-:W-:Y:S08]  /*2980*/  HMMA.16816.F32 R20, R12, R24, R20 ;  /* 0x000000180c14723c */ /* 0x004ff00000001814 */
[----:B------:R-:W-:Y:S08]  /*2990*/  HMMA.16816.F32 R28, R48, R80, R28 ;  /* 0x00000050301c723c */ /* 0x000ff0000000181c */
[C---:B------:R-:W-:Y:S08]  /*29a0*/  HMMA.16816.F32 R40, R76.reuse, R86, R40 ;  /* 0x000000564c28723c */ /* 0x040ff00000001828 */
[----:B------:R-:W-:Y:S01]  /*29b0*/  HMMA.16816.F32 R84, R76, R72, R64 ;  /* 0x000000484c54723c */ /* 0x000fe20000001840 */
[----:B------:R-:W2:Y:S07]  /*29c0*/  LDSM.16.M88.4 R64, [R231+0xe800] ;  /* 0x00e80000e740783b */ /* 0x000eae0000000200 */
[----:B------:R-:W-:Y:S01]  /*29d0*/  HMMA.16816.F32 R16, R12, R26, R16 ;  /* 0x0000001a0c10723c */ /* 0x000fe20000001810 */
[----:B------:R-:W4:Y:S07]  /*29e0*/  LDSM.16.M88.4 R24, [R237+0xf800] ;  /* 0x00f80000ed18783b */ /* 0x000f2e0000000200 */
[----:B-1----:R-:W-:Y:S08]  /*29f0*/  HMMA.16816.F32 R20, R8, R4, R20 ;  /* 0x000000040814723c */ /* 0x002ff00000001814 */
[----:B------:R-:W-:Y:S08]  /*2a00*/  HMMA.16816.F32 R56, R76, R68, R56 ;  /* 0x000000444c38723c */ /* 0x000ff00000001838 */
[----:B------:R-:W-:Y:S08]  /*2a10*/  HMMA.16816.F32 R28, R36, R32, R28 ;  /* 0x00000020241c723c */ /* 0x000ff0000000181c */
[----:B------:R-:W-:Y:S01]  /*2a20*/  HMMA.16816.F32 R68, R76, R70, R52 ;  /* 0x000000464c44723c */ /* 0x000fe20000001834 */
[----:B------:R-:W1:Y:S01]  /*2a30*/  LDSM.16.M88.4 R52, [R224+0x6800] ;  /* 0x00680000e034783b */ /* 0x000e620000000200 */
[----:B------:R-:W-:-:S02]  /*2a40*/  FMUL.FTZ R21, R21, c[0x0][0x2ec] ;  /* 0x0000bb0015157a20 */ /* 0x000fc40000410000 */
[----:B------:R-:W-:Y:S02]  /*2a50*/  FMUL.FTZ R22, R22, c[0x0][0x2ec] ;  /* 0x0000bb0016167a20 */ /* 0x000fe40000410000 */
[----:B------:R-:W-:Y:S02]  /*2a60*/  FMUL.FTZ R23, R23, c[0x0][0x2ec] ;  /* 0x0000bb0017177a20 */ /* 0x000fe40000410000 */
[----:B------:R-:W-:Y:S01]  /*2a70*/  HMMA.16816.F32 R60, R76, R74, R60 ;  /* 0x0000004a4c3c723c */ /* 0x000fe2000000183c */
[----:B------:R-:W5:Y:S01]  /*2a80*/  LDSM.16.M88.4 R72, [R235+0x7000] ;  /* 0x00700000eb48783b */ /* 0x000f620000000200 */
[----:B------:R-:W-:-:S06]  /*2a90*/  FMUL.FTZ R3, R20, c[0x0][0x2ec] ;  /* 0x0000bb0014037a20 */ /* 0x000fcc0000410000 */
[----:B------:R-:W-:Y:S01]  /*2aa0*/  HMMA.16816.F32 R16, R8, R6, R16 ;  /* 0x000000060810723c */ /* 0x000fe20000001810 */
[----:B------:R-:W1:Y:S01]  /*2ab0*/  LDSM.16.M88.4 R4, [R231+0xf000] ;  /* 0x00f00000e704783b */ /* 0x000e620000000200 */
[----:B------:R-:W-:Y:S06]  /*2ac0*/  MUFU.TANH R3, R3 ;  /* 0x0000000300037308 */ /* 0x000fec0000002400 */
[C---:B------:R-:W-:Y:S08]  /*2ad0*/  HMMA.16816.F32 R40, R48.reuse, R82, R40 ;  /* 0x000000523028723c */ /* 0x040ff00000001828 */
[----:B---3--:R-:W-:Y:S01]  /*2ae0*/  HMMA.16816.F32 R84, R48, R44, R84 ;  /* 0x0000002c3054723c */ /* 0x008fe20000001854 */
[----:B------:R-:W3:Y:S07]  /*2af0*/  MUFU.TANH R44, R21 ;  /* 0x00000015002c7308 */ /* 0x000eee0000002400 */
[----:B--2---:R-:W-:Y:S01]  /*2b00*/  HMMA.16816.F32 R28, R12, R64, R28 ;  /* 0x000000400c1c723c */ /* 0x004fe2000000181c */
[----:B------:R-:W-:-:S02]  /*2b10*/  FMUL.FTZ R16, R16, c[0x0][0x2ec] ;  /* 0x0000bb0010107a20 */ /* 0x000fc40000410000 */
[----:B------:R-:W-:Y:S02]  /*2b20*/  FMUL.FTZ R17, R17, c[0x0][0x2ec] ;  /* 0x0000bb0011117a20 */ /* 0x000fe40000410000 */
[----:B------:R-:W-:Y:S01]  /*2b30*/  FMUL.FTZ R18, R18, c[0x0][0x2ec] ;  /* 0x0000bb0012127a20 */ /* 0x000fe20000410000 */
[----:B------:R-:W-:Y:S01]  /*2b40*/  MUFU.TANH R45, R16 ;  /* 0x00000010002d7308 */ /* 0x000fe20000002400 */
[----:B------:R-:W-:Y:S01]  /*2b50*/  FMUL.FTZ R19, R19, c[0x0][0x2ec] ;  /* 0x0000bb0013137a20 */ /* 0x000fe20000410000 */
[C---:B----4-:R-:W-:Y:S06]  /*2b60*/  HMMA.16816.F32 R56, R48.reuse, R24, R56 ;  /* 0x000000183038723c */ /* 0x050fec0000001838 */
[----:B------:R-:W-:Y:S02]  /*2b70*/  MUFU.TANH R24, R22 ;  /* 0x0000001600187308 */ /* 0x000fe40000002400 */
[----:B------:R-:W-:Y:S06]  /*2b80*/  HMMA.16816.F32 R60, R48, R46, R60 ;  /* 0x0000002e303c723c */ /* 0x000fec000000183c */
[----:B------:R2:W-:Y:S02]  /*2b90*/  MUFU.TANH R25, R23 ;  /* 0x0000001700197308 */ /* 0x0005e40000002400 */
[----:B------:R-:W-:Y:S01]  /*2ba0*/  HMMA.16816.F32 R40, R36, R34, R40 ;  /* 0x000000222428723c */ /* 0x000fe20000001828 */
[----:B------:R-:W-:Y:S05]  /*2bb0*/  LDSM.16.M88.4 R32, [R224+0x7000] ;  /* 0x00700000e020783b */ /* 0x000fea0000000200 */
[----:B------:R-:W-:Y:S02]  /*2bc0*/  MUFU.TANH R46, R17 ;  /* 0x00000011002e7308 */ /* 0x000fe40000002400 */
[----:B-1----:R-:W-:Y:S01]  /*2bd0*/  HMMA.16816.F32 R28, R8, R52, R28 ;  /* 0x00000034081c723c */ /* 0x002fe2000000181c */
[----:B--2---:R-:W1:Y:S05]  /*2be0*/  LDSM.16.M88.4 R20, [R235+0x7800] ;  /* 0x00780000eb14783b */ /* 0x004e6a0000000200 */
[----:B------:R-:W2:Y:S02]  /*2bf0*/  MUFU.TANH R52, R18 ;  /* 0x0000001200347308 */ /* 0x000ea40000002400 */
[----:B------:R-:W-:Y:S06]  /*2c00*/  HMMA.16816.F32 R68, R48, R26, R68 ;  /* 0x0000001a3044723c */ /* 0x000fec0000001844 */
[----:B------:R4:W1:Y:S02]  /*2c10*/  MUFU.TANH R47, R19 ;  /* 0x00000013002f7308 */ /* 0x0008640000002400 */
[C---:B-----5:R-:W-:Y:S08]  /*2c20*/  HMMA.16816.F32 R84, R36.reuse, R72, R84 ;  /* 0x000000482454723c */ /* 0x060ff00000001854 */
[----:B------:R-:W-:Y:S01]  /*2c30*/  HMMA.16816.F32 R60, R36, R74, R60 ;  /* 0x0000004a243c723c */ /* 0x000fe2000000183c */
[----:B------:R-:W-:-:S02]  /*2c40*/  FMUL.FTZ R27, R31, c[0x0][0x2ec] ;  /* 0x0000bb001f1b7a20 */ /* 0x000fc40000410000 */
[----:B------:R-:W-:Y:S02]  /*2c50*/  IMAD.U32 R31, RZ, RZ, UR18 ;  /* 0x00000012ff1f7e24 */ /* 0x000fe4000f8e00ff */
[----:B------:R-:W-:Y:S01]  /*2c60*/  FMUL.FTZ R28, R28, c[0x0][0x2ec] ;  /* 0x0000bb001c1c7a20 */ /* 0x000fe20000410000 */
[----:B----4-:R-:W4:Y:S02]  /*2c70*/  LDSM.16.M88.4 R16, [R231+0xf800] ;  /* 0x00f80000e710783b */ /* 0x010f240000000200 */
[----:B------:R-:W-:Y:S01]  /*2c80*/  HMMA.16816.F32 R40, R12, R66, R40 ;  /* 0x000000420c28723c */ /* 0x000fe20000001828 */
[----:B------:R-:W-:Y:S01]  /*2c90*/  IMAD R31, R31, 0x40, R201 ;  /* 0x000000401f1f7824 */ /* 0x000fe200078e02c9 */
[----:B------:R-:W-:Y:S01]  /*2ca0*/  MUFU.TANH R27, R27 ;  /* 0x0000001b001b7308 */ /* 0x000fe20000002400 */
[----:B------:R-:W-:-:S05]  /*2cb0*/  FMUL.FTZ R26, R30, c[0x0][0x2ec] ;  /* 0x0000bb001e1a7a20 */ /* 0x000fca0000410000 */
[----:B------:R-:W-:Y:S02]  /*2cc0*/  HMMA.16816.F32 R84, R12, R4, R84 ;  /* 0x000000040c54723c */ /* 0x000fe40000001854 */
[----:B------:R-:W5:Y:S05]  /*2cd0*/  MUFU.TANH R28, R28 ;  /* 0x0000001c001c7308 */ /* 0x000f6a0000002400 */
[----:B------:R-:W-:Y:S01]  /*2ce0*/  FMUL.FTZ R5, R29, c[0x0][0x2ec] ;  /* 0x0000bb001d057a20 */ /* 0x000fe20000410000 */
[C---:B-1----:R-:W-:Y:S01]  /*2cf0*/  HMMA.16816.F32 R56, R36.reuse, R20, R56 ;  /* 0x000000142438723c */ /* 0x042fe20000001838 */
[----:B------:R-:W-:Y:S01]  /*2d00*/  IMAD.IADD R4, R90, 0x1, R89 ;  /* 0x000000015a047824 */ /* 0x000fe200078e0259 */
[----:B------:R-:W1:Y:S06]  /*2d10*/  MUFU.TANH R26, R26 ;  /* 0x0000001a001a7308 */ /* 0x000e6c0000002400 */
[----:B------:R-:W-:Y:S01]  /*2d20*/  HMMA.16816.F32 R68, R36, R22, R68 ;  /* 0x000000162444723c */ /* 0x000fe20000001844 */
[----:B------:R-:W1:Y:S01]  /*2d30*/  LDSM.16.M88.4 R20, [R224+0x7800] ;  /* 0x00780000e014783b */ /* 0x000e620000000200 */
[----:B------:R-:W1:Y:S01]  /*2d40*/  MUFU.TANH R5, R5 ;  /* 0x0000000500057308 */ /* 0x000e620000002400 */
[----:B------:R-:W-:-:S05]  /*2d50*/  DEPBAR.LE SB0, 0x0 ;  /* 0x000080000000791a */ /* 0x000fca0000000000 */
[C---:B------:R-:W-:Y:S07]  /*2d60*/  HMMA.16816.F32 R60, R12.reuse, R6, R60 ;  /* 0x000000060c3c723c */ /* 0x040fee000000183c */
[C---:B------:R-:W-:Y:S01]  /*2d70*/  IADD3 R6, R31.reuse, 0x1, RZ ;  /* 0x000000011f067810 */ /* 0x040fe20007ffe0ff */
[----:B----4-:R-:W-:Y:S01]  /*2d80*/  HMMA.16816.F32 R56, R12, R16, R56 ;  /* 0x000000100c38723c */ /* 0x010fe20000001838 */
[----:B------:R-:W-:Y:S02]  /*2d90*/  IADD3 R7, R31, 0x8, RZ ;  /* 0x000000081f077810 */ /* 0x000fe40007ffe0ff */
[----:B------:R-:W-:-:S02]  /*2da0*/  ISETP.GE.AND P6, PT, R6, R200, PT ;  /* 0x000000c80600720c */ /* 0x000fc40003fc6270 */
[-C--:B------:R-:W-:Y:S02]  /*2db0*/  ISETP.GE.AND P3, PT, R6, R165.reuse, PT ;  /* 0x000000a50600720c */ /* 0x080fe40003f66270 */
[----:B------:R-:W-:Y:S01]  /*2dc0*/  IADD3 R6, R31, 0x9, RZ ;  /* 0x000000091f067810 */ /* 0x000fe20007ffe0ff */
[C---:B------:R-:W-:Y:S01]  /*2dd0*/  HMMA.16816.F32 R40, R8.reuse, R54, R40 ;  /* 0x000000360828723c */ /* 0x040fe20000001828 */
[CC--:B------:R-:W-:Y:S02]  /*2de0*/  ISETP.GE.AND P4, PT, R7.reuse, R200.reuse, PT ;  /* 0x000000c80700720c */ /* 0x0c0fe40003f86270 */
[-C--:B------:R-:W-:Y:S02]  /*2df0*/  ISETP.GE.AND P1, PT, R7, R165.reuse, PT ;  /* 0x000000a50700720c */ /* 0x080fe40003f26270 */
[----:B------:R-:W-:Y:S02]  /*2e00*/  IADD3 R7, R31, 0x10, RZ ;  /* 0x000000101f077810 */ /* 0x000fe40007ffe0ff */
[C---:B------:R-:W-:Y:S01]  /*2e10*/  ISETP.GE.AND P0, PT, R6.reuse, R200, PT ;  /* 0x000000c80600720c */ /* 0x040fe20003f06270 */
[----:B------:R-:W-:Y:S01]  /*2e20*/  HMMA.16816.F32 R84, R8, R32, R84 ;  /* 0x000000200854723c */ /* 0x000fe20000001854 */
[----:B------:R-:W-:-:S02]  /*2e30*/  ISETP.GE.AND P5, PT, R6, R165, PT ;  /* 0x000000a50600720c */ /* 0x000fc40003fa6270 */
[----:B---3--:R-:W-:Y:S02]  /*2e40*/  FSEL R44, R44, -INF , !P6 ;  /* 0xff8000002c2c7808 */ /* 0x008fe40007000000 */
[----:B------:R-:W-:Y:S02]  /*2e50*/  IADD3 R6, R31, 0x18, RZ ;  /* 0x000000181f067810 */ /* 0x000fe40007ffe0ff */
[C---:B------:R-:W-:Y:S01]  /*2e60*/  ISETP.GE.AND P2, PT, R7.reuse, R200, PT ;  /* 0x000000c80700720c */ /* 0x040fe20003f46270 */
[----:B------:R-:W-:Y:S01]  /*2e70*/  HMMA.16816.F32 R68, R12, R18, R68 ;  /* 0x000000120c44723c */ /* 0x000fe20000001844 */
[----:B------:R-:W-:Y:S02]  /*2e80*/  ISETP.GE.AND P6, PT, R7, R165, PT ;  /* 0x000000a50700720c */ /* 0x000fe40003fc6270 */
[----:B------:R-:W-:Y:S02]  /*2e90*/  IADD3 R7, R31, 0x11, RZ ;  /* 0x000000111f077810 */ /* 0x000fe40007ffe0ff */
[----:B--2---:R-:W-:-:S02]  /*2ea0*/  FSEL R52, R52, -INF , !P1 ;  /* 0xff80000034347808 */ /* 0x004fc40004800000 */
[----:B------:R-:W-:Y:S01]  /*2eb0*/  FSEL R46, R46, -INF , !P0 ;  /* 0xff8000002e2e7808 */ /* 0x000fe20004000000 */
[C---:B------:R-:W-:Y:S01]  /*2ec0*/  HMMA.16816.F32 R60, R8.reuse, R34, R60 ;  /* 0x00000022083c723c */ /* 0x040fe2000000183c */
[----:B------:R-:W-:Y:S01]  /*2ed0*/  FMUL.FTZ R29, R40, c[0x0][0x2ec] ;  /* 0x0000bb00281d7a20 */ /* 0x000fe20000410000 */
[CC--:B------:R-:W-:Y:S01]  /*2ee0*/  ISETP.GE.AND P1, PT, R6.reuse, R200.reuse, PT ;  /* 0x000000c80600720c */ /* 0x0c0fe20003f26270 */
[----:B------:R-:W-:Y:S01]  /*2ef0*/  FMUL.FTZ R30, R41, c[0x0][0x2ec] ;  /* 0x0000bb00291e7a20 */ /* 0x000fe20000410000 */
[-C--:B------:R-:W-:Y:S01]  /*2f00*/  ISETP.GE.AND P0, PT, R6, R165.reuse, PT ;  /* 0x000000a50600720c */ /* 0x080fe20003f06270 */
[----:B------:R-:W-:Y:S01]  /*2f10*/  FMUL.FTZ R33, R42, c[0x0][0x2ec] ;  /* 0x0000bb002a217a20 */ /* 0x000fe20000410000 */
[----:B------:R-:W-:Y:S01]  /*2f20*/  FSEL R25, R25, -INF , !P3 ;  /* 0xff80000019197808 */ /* 0x000fe20005800000 */
[----:B------:R-:W-:Y:S01]  /*2f30*/  FMUL.FTZ R32, R43, c[0x0][0x2ec] ;  /* 0x0000bb002b207a20 */ /* 0x000fe20000410000 */
[C---:B-1----:R-:W-:Y:S01]  /*2f40*/  HMMA.16816.F32 R56, R8.reuse, R20, R56 ;  /* 0x000000140838723c */ /* 0x042fe20000001838 */
[----:B------:R-:W1:Y:S01]  /*2f50*/  MUFU.TANH R29, R29 ;  /* 0x0000001d001d7308 */ /* 0x000e620000002400 */
[----:B------:R-:W-:Y:S01]  /*2f60*/  FMUL.FTZ R84, R84, c[0x0][0x2ec] ;  /* 0x0000bb0054547a20 */ /* 0x000fe20000410000 */
[----:B------:R-:W-:Y:S01]  /*2f70*/  IADD3 R6, R31, 0x19, RZ ;  /* 0x000000191f067810 */ /* 0x000fe20007ffe0ff */
[----:B------:R-:W-:Y:S01]  /*2f80*/  FMUL.FTZ R86, R86, c[0x0][0x2ec] ;  /* 0x0000bb0056567a20 */ /* 0x000fe20000410000 */
[----:B------:R-:W-:Y:S01]  /*2f90*/  ISETP.GE.AND P3, PT, R7, R200, PT ;  /* 0x000000c80700720c */ /* 0x000fe20003f66270 */
[----:B------:R-:W-:Y:S01]  /*2fa0*/  FMUL.FTZ R85, R85, c[0x0][0x2ec] ;  /* 0x0000bb0055557a20 */ /* 0x000fe20000410000 */
[----:B------:R-:W-:Y:S01]  /*2fb0*/  FSEL R45, R45, -INF , !P4 ;  /* 0xff8000002d2d7808 */ /* 0x000fe20006000000 */
[----:B------:R-:W-:Y:S01]  /*2fc0*/  HMMA.16816.F32 R68, R8, R22, R68 ;  /* 0x000000160844723c */ /* 0x000fe20000001844 */
[----:B------:R-:W-:Y:S01]  /*2fd0*/  MUFU.TANH R30, R30 ;  /* 0x0000001e001e7308 */ /* 0x000fe20000002400 */
[----:B------:R-:W-:Y:S01]  /*2fe0*/  ISETP.GE.AND P4, PT, R7, R165, PT ;  /* 0x000000a50700720c */ /* 0x000fe20003f86270 */
[----:B------:R-:W-:Y:S01]  /*2ff0*/  FMUL.FTZ R87, R87, c[0x0][0x2ec] ;  /* 0x0000bb0057577a20 */ /* 0x000fe20000410000 */
[----:B------:R-:W-:-:S02]  /*3000*/  IADD3 R12, R31, 0x20, RZ ;  /* 0x000000201f0c7810 */ /* 0x000fc40007ffe0ff */
[----:B------:R-:W-:Y:S02]  /*3010*/  FSEL R47, R47, -INF , !P5 ;  /* 0xff8000002f2f7808 */ /* 0x000fe40006800000 */
[----:B------:R-:W-:Y:S01]  /*3020*/  FMUL.FTZ R60, R60, c[0x0][0x2ec] ;  /* 0x0000bb003c3c7a20 */ /* 0x000fe20000410000 */
[----:B------:R-:W2:Y:S01]  /*3030*/  MUFU.TANH R33, R33 ;  /* 0x0000002100217308 */ /* 0x000ea20000002400 */
[----:B-----5:R-:W-:Y:S01]  /*3040*/  FSEL R7, R28, -INF , !P2 ;  /* 0xff8000001c077808 */ /* 0x020fe20005000000 */
[----:B------:R-:W-:Y:S01]  /*3050*/  FMUL.FTZ R63, R63, c[0x0][0x2ec] ;  /* 0x0000bb003f3f7a20 */ /* 0x000fe20000410000 */
[CC--:B------:R-:W-:Y:S01]  /*3060*/  ISETP.GE.AND P5, PT, R6.reuse, R200.reuse, PT ;  /* 0x000000c80600720c */ /* 0x0c0fe20003fa6270 */
[----:B------:R-:W-:Y:S01]  /*3070*/  FMUL.FTZ R61, R61, c[0x0][0x2ec] ;  /* 0x0000bb003d3d7a20 */ /* 0x000fe20000410000 */
[-C--:B------:R-:W-:Y:S01]  /*3080*/  ISETP.GE.AND P2, PT, R6, R165.reuse, PT ;  /* 0x000000a50600720c */ /* 0x080fe20003f46270 */
[----:B------:R-:W-:Y:S01]  /*3090*/  FMUL.FTZ R62, R62, c[0x0][0x2ec] ;  /* 0x0000bb003e3e7a20 */ /* 0x000fe20000410000 */
[----:B------:R-:W-:Y:S01]  /*30a0*/  FSEL R15, R26, -INF , !P6 ;  /* 0xff8000001a0f7808 */ /* 0x000fe20007000000 */
[----:B------:R-:W3:Y:S01]  /*30b0*/  MUFU.TANH R32, R32 ;  /* 0x0000002000207308 */ /* 0x000ee20000002400 */
[----:B------:R-:W-:Y:S01]  /*30c0*/  FMUL.FTZ R59, R59, c[0x0][0x2ec] ;  /* 0x0000bb003b3b7a20 */ /* 0x000fe20000410000 */
[----:B------:R-:W-:Y:S01]  /*30d0*/  FSEL R6, R5, -INF , !P3 ;  /* 0xff80000005067808 */ /* 0x000fe20005800000 */
[----:B------:R-:W-:Y:S01]  /*30e0*/  FMUL.FTZ R56, R56, c[0x0][0x2ec] ;  /* 0x0000bb0038387a20 */ /* 0x000fe20000410000 */
[----:B------:R-:W-:Y:S01]  /*30f0*/  IADD3 R13, R31, 0x21, RZ ;  /* 0x000000211f0d7810 */ /* 0x000fe20007ffe0ff */
[----:B------:R-:W-:Y:S01]  /*3100*/  FMUL.FTZ R57, R57, c[0x0][0x2ec] ;  /* 0x0000bb0039397a20 */ /* 0x000fe20000410000 */
[----:B------:R-:W-:Y:S01]  /*3110*/  ISETP.GE.AND P6, PT, R12, R200, PT ;  /* 0x000000c80c00720c */ /* 0x000fe20003fc6270 */
[----:B------:R-:W-:Y:S01]  /*3120*/  FMUL.FTZ R35, R68, c[0x0][0x2ec] ;  /* 0x0000bb0044237a20 */ /* 0x000fe20000410000 */
[----:B------:R-:W4:Y:S01]  /*3130*/  MUFU.TANH R182, R84 ;  /* 0x0000005400b67308 */ /* 0x000f220000002400 */
[----:B------:R-:W-:Y:S01]  /*3140*/  ISETP.GE.AND P3, PT, R12, R165, PT ;  /* 0x000000a50c00720c */ /* 0x000fe20003f66270 */
[----:B------:R-:W-:Y:S01]  /*3150*/  FMUL.FTZ R70, R70, c[0x0][0x2ec] ;  /* 0x0000bb0046467a20 */ /* 0x000fe20000410000 */
[----:B------:R-:W-:Y:S01]  /*3160*/  IADD3 R12, R31, 0x28, RZ ;  /* 0x000000281f0c7810 */ /* 0x000fe20007ffe0ff */
[----:B------:R-:W-:Y:S01]  /*3170*/  FMUL.FTZ R71, R71, c[0x0][0x2ec] ;  /* 0x0000bb0047477a20 */ /* 0x000fe20000410000 */
[----:B------:R-:W-:-:S02]  /*3180*/  FSEL R14, R27, -INF , !P4 ;  /* 0xff8000001b0e7808 */ /* 0x000fc40006000000 */
[----:B-1----:R-:W-:Y:S01]  /*3190*/  FSEL R5, R29, -INF , !P1 ;  /* 0xff8000001d057808 */ /* 0x002fe20004800000 */
[----:B------:R-:W1:Y:S01]  /*31a0*/  MUFU.TANH R184, R60 ;  /* 0x0000003c00b87308 */ /* 0x000e620000002400 */
[CC--:B------:R-:W-:Y:S02]  /*31b0*/  ISETP.GE.AND P4, PT, R13.reuse, R200.reuse, PT ;  /* 0x000000c80d00720c */ /* 0x0c0fe40003f86270 */
[----:B------:R-:W-:Y:S02]  /*31c0*/  ISETP.GE.AND P1, PT, R13, R165, PT ;  /* 0x000000a50d00720c */ /* 0x000fe40003f26270 */
[----:B--2---:R-:W-:Y:S01]  /*31d0*/  FSEL R13, R33, -INF , !P0 ;  /* 0xff800000210d7808 */ /* 0x004fe20004000000 */
[----:B------:R-:W-:Y:S01]  /*31e0*/  FMUL.FTZ R33, R69, c[0x0][0x2ec] ;  /* 0x0000bb0045217a20 */ /* 0x000fe20000410000 */
[----:B------:R-:W-:Y:S01]  /*31f0*/  FSEL R16, R30, -INF , !P5 ;  /* 0xff8000001e107808 */ /* 0x000fe20006800000 */
[----:B------:R-:W2:Y:S01]  /*3200*/  MUFU.TANH R189, R59 ;  /* 0x0000003b00bd7308 */ /* 0x000ea20000002400 */
[----:B------:R-:W-:-:S02]  /*3210*/  ISETP.GE.AND P0, PT, R12, R200, PT ;  /* 0x000000c80c00720c */ /* 0x000fc40003f06270 */
[-C--:B------:R-:W-:Y:S02]  /*3220*/  ISETP.GE.AND P5, PT, R12, R165.reuse, PT ;  /* 0x000000a50c00720c */ /* 0x080fe40003fa6270 */
[----:B------:R-:W-:Y:S02]  /*3230*/  IADD3 R9, R31, 0x29, RZ ;  /* 0x000000291f097810 */ /* 0x000fe40007ffe0ff */
[----:B---3--:R-:W-:Y:S01]  /*3240*/  FSEL R12, R32, -INF , !P2 ;  /* 0xff800000200c7808 */ /* 0x008fe20005000000 */
[----:B------:R-:W3:Y:S01]  /*3250*/  MUFU.TANH R190, R86 ;  /* 0x0000005600be7308 */ /* 0x000ee20000002400 */
[----:B------:R-:W-:Y:S01]  /*3260*/  FMUL.FTZ R32, R58, c[0x0][0x2ec] ;  /* 0x0000bb003a207a20 */ /* 0x000fe20000410000 */
[----:B----4-:R-:W-:Y:S02]  /*3270*/  FSEL R182, R182, -INF , !P6 ;  /* 0xff800000b6b67808 */ /* 0x010fe40007000000 */
[C---:B------:R-:W-:Y:S02]  /*3280*/  ISETP.GE.AND P2, PT, R9.reuse, R200, PT ;  /* 0x000000c80900720c */ /* 0x040fe40003f46270 */
[----:B------:R-:W-:-:S02]  /*3290*/  ISETP.GE.AND P6, PT, R9, R165, PT ;  /* 0x000000a50900720c */ /* 0x000fc40003fc6270 */
[----:B------:R-:W4:Y:S01]  /*32a0*/  MUFU.TANH R183, R85 ;  /* 0x0000005500b77308 */ /* 0x000f220000002400 */
[----:B------:R-:W-:Y:S02]  /*32b0*/  IADD3 R9, R31, 0x31, RZ ;  /* 0x000000311f097810 */ /* 0x000fe40007ffe0ff */
[----:B-1----:R-:W-:Y:S02]  /*32c0*/  FSEL R184, R184, -INF , !P0 ;  /* 0xff800000b8b87808 */ /* 0x002fe40004000000 */
[----:B------:R-:W-:Y:S02]  /*32d0*/  ISETP.GE.AND P0, PT, R9, R165, PT ;  /* 0x000000a50900720c */ /* 0x000fe40003f06270 */
[----:B------:R-:W-:Y:S01]  /*32e0*/  IADD3 R8, R31, 0x30, RZ ;  /* 0x000000301f087810 */ /* 0x000fe20007ffe0ff */
[----:B------:R-:W1:Y:S01]  /*32f0*/  MUFU.TANH R191, R87 ;  /* 0x0000005700bf7308 */ /* 0x000e620000002400 */
[----:B--2---:R-:W-:Y:S02]  /*3300*/  FSEL R189, R189, -INF , !P0 ;  /* 0xff800000bdbd7808 */ /* 0x004fe40004000000 */
[----:B---3--:R-:W-:-:S02]  /*3310*/  FSEL R190, R190, -INF , !P3 ;  /* 0xff800000bebe7808 */ /* 0x008fc40005800000 */
[----:B------:R-:W-:Y:S02]  /*3320*/  PLOP3.LUT P0, PT, PT, PT, UP0, 0x80, 0x0 ;  /* 0x000000000000781c */ /* 0x000fe40003f0f008 */
[C---:B------:R-:W-:Y:S01]  /*3330*/  ISETP.GE.AND P3, PT, R8.reuse, R200, PT ;  /* 0x000000c80800720c */ /* 0x040fe20003f66270 */
[----:B------:R-:W2:Y:S01]  /*3340*/  MUFU.TANH R193, R63 ;  /* 0x0000003f00c17308 */ /* 0x000ea20000002400 */
[----:B----4-:R-:W-:Y:S02]  /*3350*/  FSEL R183, R183, -INF , !P4 ;  /* 0xff800000b7b77808 */ /* 0x010fe40006000000 */
[----:B------:R-:W-:Y:S02]  /*3360*/  ISETP.GE.AND P4, PT, R8, R165, PT ;  /* 0x000000a50800720c */ /* 0x000fe40003f86270 */
[----:B------:R-:W-:-:S03]  /*3370*/  IADD3 R8, R31, 0x38, RZ ;  /* 0x000000381f087810 */ /* 0x000fc60007ffe0ff */
[----:B------:R-:W3:Y:S01]  /*3380*/  MUFU.TANH R56, R56 ;  /* 0x0000003800387308 */ /* 0x000ee20000002400 */
[----:B-1----:R-:W-:Y:S02]  /*3390*/  FSEL R191, R191, -INF , !P1 ;  /* 0xff800000bfbf7808 */ /* 0x002fe40004800000 */
[----:B------:R-:W-:-:S05]  /*33a0*/  ISETP.GE.AND P1, PT, R9, R200, PT ;  /* 0x000000c80900720c */ /* 0x000fca0003f26270 */
[----:B------:R-:W1:Y:S01]  /*33b0*/  MUFU.TANH R185, R61 ;  /* 0x0000003d00b97308 */ /* 0x000e620000002400 */
[----:B--2---:R-:W-:Y:S02]  /*33c0*/  FSEL R193, R193, -INF , !P6 ;  /* 0xff800000c1c17808 */ /* 0x004fe40007000000 */
[----:B------:R-:W-:-:S04]  /*33d0*/  ISETP.GE.AND P6, PT, R31, R200, PT ;  /* 0x000000c81f00720c */ /* 0x000fc80003fc6270 */
[----:B------:R-:W-:Y:S01]  /*33e0*/  FSEL R3, R3, -INF , !P6 ;  /* 0xff80000003037808 */ /* 0x000fe20007000000 */
[----:B------:R-:W2:Y:S01]  /*33f0*/  MUFU.TANH R192, R62 ;  /* 0x0000003e00c07308 */ /* 0x000ea20000002400 */
[----:B---3--:R-:W-:Y:S02]  /*3400*/  FSEL R195, R56, -INF , !P3 ;  /* 0xff80000038c37808 */ /* 0x008fe40005800000 */
[C---:B------:R-:W-:Y:S02]  /*3410*/  ISETP.GE.AND P3, PT, R31.reuse, R165, PT ;  /* 0x000000a51f00720c */ /* 0x040fe40003f66270 */
[----:B------:R-:W-:Y:S02]  /*3420*/  IADD3 R31, R31, 0x39, RZ ;  /* 0x000000391f1f7810 */ /* 0x000fe40007ffe0ff */
[----:B------:R-:W-:Y:S01]  /*3430*/  FSEL R24, R24, -INF , !P3 ;  /* 0xff80000018187808 */ /* 0x000fe20005800000 */
[----:B------:R-:W3:Y:S01]  /*3440*/  MUFU.TANH R194, R57 ;  /* 0x0000003900c27308 */ /* 0x000ee20000002400 */
[----:B-1----:R-:W-:-:S02]  /*3450*/  FSEL R185, R185, -INF , !P2 ;  /* 0xff800000b9b97808 */ /* 0x002fc40005000000 */
[----:B------:R-:W-:-:S05]  /*3460*/  ISETP.GE.AND P2, PT, R8, R165, PT ;  /* 0x000000a50800720c */ /* 0x000fca0003f46270 */
[----:B------:R-:W1:Y:S01]  /*3470*/  MUFU.TANH R32, R32 ;  /* 0x0000002000207308 */ /* 0x000e620000002400 */
[----:B--2---:R-:W-:Y:S01]  /*3480*/  FSEL R192, R192, -INF , !P5 ;  /* 0xff800000c0c07808 */ /* 0x004fe20006800000 */
[----:B------:R-:W-:Y:S01]  /*3490*/  BAR.SYNC.DEFER_BLOCKING 0x0 ;  /* 0x0000000000007b1d */ /* 0x000fe20000010000 */
[----:B------:R-:W-:-:S05]  /*34a0*/  ISETP.GE.AND P5, PT, R8, R200, PT ;  /* 0x000000c80800720c */ /* 0x000fca0003fa6270 */
[----:B------:R-:W2:Y:S01]  /*34b0*/  MUFU.TANH R35, R35 ;  /* 0x0000002300237308 */ /* 0x000ea20000002400 */
[----:B---3--:R-:W-:Y:S02]  /*34c0*/  FSEL R194, R194, -INF , !P1 ;  /* 0xff800000c2c27808 */ /* 0x008fe40004800000 */
[----:B------:R-:W-:-:S05]  /*34d0*/  ISETP.GE.AND P1, PT, R31, R165, PT ;  /* 0x000000a51f00720c */ /* 0x000fca0003f26270 */
[----:B------:R-:W3:Y:S01]  /*34e0*/  MUFU.TANH R33, R33 ;  /* 0x0000002100217308 */ /* 0x000ee20000002400 */
[----:B-1----:R-:W-:Y:S02]  /*34f0*/  FSEL R32, R32, -INF , !P4 ;  /* 0xff80000020207808 */ /* 0x002fe40006000000 */
[----:B------:R-:W-:-:S05]  /*3500*/  ISETP.GE.AND P4, PT, R31, R200, PT ;  /* 0x000000c81f00720c */ /* 0x000fca0003f86270 */
[----:B------:R-:W1:Y:S01]  /*3510*/  MUFU.TANH R187, R70 ;  /* 0x0000004600bb7308 */ /* 0x000e620000002400 */
[----:B--2---:R-:W-:-:S07]  /*3520*/  FSEL R35, R35, -INF , !P5 ;  /* 0xff80000023237808 */ /* 0x004fce0006800000 */
[----:B------:R-:W2:Y:S01]  /*3530*/  MUFU.TANH R186, R71 ;  /* 0x0000004700ba7308 */ /* 0x000ea20000002400 */
[----:B---3--:R-:W-:Y:S02]  /*3540*/  FSEL R33, R33, -INF , !P4 ;  /* 0xff80000021217808 */ /* 0x008fe40006000000 */
[----:B-1----:R-:W-:Y:S02]  /*3550*/  FSEL R187, R187, -INF , !P2 ;  /* 0xff800000bbbb7808 */ /* 0x002fe40005000000 */
[----:B--2---:R-:W-:Y:S01]  /*3560*/  FSEL R186, R186, -INF , !P1 ;  /* 0xff800000baba7808 */ /* 0x004fe20004800000 */
        /* <DEDUP_REMOVED lines=37> */
.L_x_376:
        /* <DEDUP_REMOVED lines=51> */
[C---:B------:R-:W-:Y:S01]  /*3af0*/  FSETP.NEU.FTZ.AND P1, PT, R164.reuse, -INF , PT ;  /* 0xff800000a400780b */ /* 0x040fe20003f3d000 */
[----:B------:R-:W-:Y:S02]  /*3b00*/  FMUL.FTZ R34, R164, c[0x0][0x23c] ;  /* 0x00008f00a4227a20 */ /* 0x000fe40000410000 */
[----:B------:R-:W1:Y:S03]  /*3b10*/  LDSM.16.MT88.4 R88, [R229+0x14000] ;  /* 0x01400000e558783b */ /* 0x000e660000004200 */
[----:B------:R-:W-:Y:S01]  /*3b20*/  FSEL R34, R34, RZ, P1 ;  /* 0x000000ff22227208 */ /* 0x000fe20000800000 */
[----:B------:R-:W1:Y:S04]  /*3b30*/  LDSM.16.MT88.4 R96, [R228+0x14000] ;  /* 0x01400000e460783b */ /* 0x000e680000004200 */
[--C-:B------:R-:W-:Y:S01]  /*3b40*/  FFMA.FTZ R179, R3, c[0x0][0x23c], -R34.reuse ;  /* 0x00008f0003b37a23 */ /* 0x100fe20000010822 */
[----:B--2---:R-:W-:Y:S01]  /*3b50*/  FMNMX.FTZ R3, R9, R8, !PT ;  /* 0x0000000809037209 */ /* 0x004fe20007810000 */
[--C-:B------:R-:W-:Y:S01]  /*3b60*/  FFMA.FTZ R178, R44, c[0x0][0x23c], -R34.reuse ;  /* 0x00008f002cb27a23 */ /* 0x100fe20000010822 */
[----:B------:R-:W2:Y:S01]  /*3b70*/  LDSM.16.MT88.4 R104, [R232+0x16000] ;  /* 0x01600000e868783b */ /* 0x000ea20000004200 */
[--C-:B------:R-:W-:Y:S01]  /*3b80*/  FFMA.FTZ R177, R45, c[0x0][0x23c], -R34.reuse ;  /* 0x00008f002db17a23 */ /* 0x100fe20000010822 */
[C---:B------:R-:W-:Y:S01]  /*3b90*/  FSETP.NEU.FTZ.AND P1, PT, R3.reuse, -INF , PT ;  /* 0xff8000000300780b */ /* 0x040fe20003f3d000 */
[----:B------:R-:W-:Y:S01]  /*3ba0*/  FMUL.FTZ R188, R3, c[0x0][0x23c] ;  /* 0x00008f0003bc7a20 */ /* 0x000fe20000410000 */
[----:B------:R-:W1:Y:S01]  /*3bb0*/  LDSM.16.MT88.4 R112, [R230+0x16000] ;  /* 0x01600000e670783b */ /* 0x000e620000004200 */
[--C-:B------:R-:W-:Y:S01]  /*3bc0*/  FFMA.FTZ R172, R46, c[0x0][0x23c], -R34.reuse ;  /* 0x00008f002eac7a23 */ /* 0x100fe20000010822 */
[----:B------:R-:W-:Y:S01]  /*3bd0*/  MUFU.EX2 R179, R179 ;  /* 0x000000b300b37308 */ /* 0x000fe20000000800 */
[--C-:B------:R-:W-:Y:S01]  /*3be0*/  FFMA.FTZ R175, R7, c[0x0][0x23c], -R34.reuse ;  /* 0x00008f0007af7a23 */ /* 0x100fe20000010822 */
[----:B------:R-:W-:Y:S01]  /*3bf0*/  FSEL R188, R188, RZ, P1 ;  /* 0x000000ffbcbc7208 */ /* 0x000fe20000800000 */
[----:B------:R-:W1:Y:S01]  /*3c00*/  LDSM.16.MT88.4 R120, [R229+0x16000] ;  /* 0x01600000e578783b */ /* 0x000e620000004200 */
[----:B------:R-:W-:-:S02]  /*3c10*/  FFMA.FTZ R171, R6, c[0x0][0x23c], -R34 ;  /* 0x00008f0006ab7a23 */ /* 0x000fc40000010822 */
[----:B------:R-:W-:Y:S01]  /*3c20*/  FFMA.FTZ R170, R5, c[0x0][0x23c], -R34 ;  /* 0x00008f0005aa7a23 */ /* 0x000fe20000010822 */
[----:B------:R-:W-:Y:S01]  /*3c30*/  LDSM.16.MT88.4 R8, [R230+0x10800] ;  /* 0x01080000e608783b */ /* 0x000fe20000004200 */
[--C-:B------:R-:W-:Y:S01]  /*3c40*/  FFMA.FTZ R176, R24, c[0x0][0x23c], -R188.reuse ;  /* 0x00008f0018b07a23 */ /* 0x100fe200000108bc */
[----:B------:R-:W3:Y:S01]  /*3c50*/  MUFU.EX2 R178, R178 ;  /* 0x000000b200b27308 */ /* 0x000ee20000000800 */
[--C-:B------:R-:W-:Y:S01]  /*3c60*/  FFMA.FTZ R180, R25, c[0x0][0x23c], -R188.reuse ;  /* 0x00008f0019b47a23 */ /* 0x100fe200000108bc */
[----:B------:R-:W1:Y:S01]  /*3c70*/  LDSM.16.MT88.4 R4, [R228+0x16000] ;  /* 0x01600000e404783b */ /* 0x000e620000004200 */
[--C-:B------:R-:W-:Y:S02]  /*3c80*/  FFMA.FTZ R181, R52, c[0x0][0x23c], -R188.reuse ;  /* 0x00008f0034b57a23 */ /* 0x100fe400000108bc */
[----:B------:R-:W-:Y:S01]  /*3c90*/  FFMA.FTZ R174, R47, c[0x0][0x23c], -R188 ;  /* 0x00008f002fae7a23 */ /* 0x000fe200000108bc */
[----:B------:R-:W-:Y:S01]  /*3ca0*/  LDSM.16.MT88.4 R28, [R232+0x10800] ;  /* 0x01080000e81c783b */ /* 0x000fe20000004200 */
[----:B------:R-:W-:Y:S01]  /*3cb0*/  FFMA.FTZ R2, R16, c[0x0][0x23c], -R34 ;  /* 0x00008f0010027a23 */ /* 0x000fe20000010822 */
[----:B------:R-:W-:Y:S01]  /*3cc0*/  MUFU.EX2 R177, R177 ;  /* 0x000000b100b17308 */ /* 0x000fe20000000800 */
[--C-:B------:R-:W-:Y:S01]  /*3cd0*/  FFMA.FTZ R173, R15, c[0x0][0x23c], -R188.reuse ;  /* 0x00008f000fad7a23 */ /* 0x100fe200000108bc */
[----:B------:R-:W-:Y:S01]  /*3ce0*/  LDSM.16.MT88.4 R16, [R228+0x10800] ;  /* 0x01080000e410783b */ /* 0x000fe20000004200 */
[----:B------:R-:W-:-:S02]  /*3cf0*/  FFMA.FTZ R169, R14, c[0x0][0x23c], -R188 ;  /* 0x00008f000ea97a23 */ /* 0x000fc400000108bc */
[--C-:B------:R-:W-:Y:S01]  /*3d00*/  FFMA.FTZ R168, R13, c[0x0][0x23c], -R188.reuse ;  /* 0x00008f000da87a23 */ /* 0x100fe200000108bc */
[----:B------:R-:W-:Y:S01]  /*3d10*/  LDSM.16.MT88.4 R24, [R229+0x10800] ;  /* 0x01080000e518783b */ /* 0x000fe20000004200 */
[----:B------:R-:W-:Y:S01]  /*3d20*/  FFMA.FTZ R0, R12, c[0x0][0x23c], -R188 ;  /* 0x00008f000c007a23 */ /* 0x000fe200000108bc */
[----:B------:R-:W2:Y:S01]  /*3d30*/  MUFU.EX2 R172, R172 ;  /* 0x000000ac00ac7308 */ /* 0x000ea20000000800 */
[----:B---3--:R-:W-:Y:S01]  /*3d40*/  F2FP.PACK_AB R128, R178, R179 ;  /* 0x000000b3b280723e */ /* 0x008fe200000000ff */
[----:B------:R-:W3:Y:S01]  /*3d50*/  LDSM.16.MT88.4 R12, [R230+0x12800] ;  /* 0x01280000e60c783b */ /* 0x000ee20000004200 */
[--C-:B------:R-:W-:Y:S02]  /*3d60*/  FFMA.FTZ R182, R182, c[0x0][0x23c], -R34.reuse ;  /* 0x00008f00b6b67a23 */ /* 0x100fe40000010822 */
[--C-:B------:R-:W-:Y:S01]  /*3d70*/  FFMA.FTZ R183, R183, c[0x0][0x23c], -R34.reuse ;  /* 0x00008f00b7b77a23 */ /* 0x100fe20000010822 */
[----:B------:R-:W-:Y:S01]  /*3d80*/  LDSM.16.MT88.4 R20, [R232+0x12800] ;  /* 0x01280000e814783b */ /* 0x000fe20000004200 */
[--C-:B------:R-:W-:Y:S01]  /*3d90*/  FFMA.FTZ R184, R184, c[0x0][0x23c], -R34.reuse ;  /* 0x00008f00b8b87a23 */ /* 0x100fe20000010822 */
[----:B------:R-:W-:Y:S01]  /*3da0*/  MUFU.EX2 R176, R176 ;  /* 0x000000b000b07308 */ /* 0x000fe20000000800 */
[----:B------:R-:W-:-:S02]  /*3db0*/  FFMA.FTZ R185, R185, c[0x0][0x23c], -R34 ;  /* 0x00008f00b9b97a23 */ /* 0x000fc40000010822 */
[--C-:B------:R-:W-:Y:S02]  /*3dc0*/  FFMA.FTZ R190, R190, c[0x0][0x23c], -R188.reuse ;  /* 0x00008f00bebe7a23 */ /* 0x100fe400000108bc */
[--C-:B------:R-:W-:Y:S02]  /*3dd0*/  FFMA.FTZ R191, R191, c[0x0][0x23c], -R188.reuse ;  /* 0x00008f00bfbf7a23 */ /* 0x100fe400000108bc */
[--C-:B------:R-:W-:Y:S01]  /*3de0*/  FFMA.FTZ R192, R192, c[0x0][0x23c], -R188.reuse ;  /* 0x00008f00c0c07a23 */ /* 0x100fe200000108bc */
[----:B------:R-:W1:Y:S01]  /*3df0*/  MUFU.EX2 R180, R180 ;  /* 0x000000b400b47308 */ /* 0x000e620000000800 */
[----:B--2---:R-:W-:Y:S01]  /*3e00*/  F2FP.PACK_AB R130, R172, R177 ;  /* 0x000000b1ac82723e */ /* 0x004fe200000000ff */
[----:B------:R-:W-:Y:S02]  /*3e10*/  FFMA.FTZ R193, R193, c[0x0][0x23c], -R188 ;  /* 0x00008f00c1c17a23 */ /* 0x000fe400000108bc */
[--C-:B------:R-:W-:Y:S02]  /*3e20*/  FFMA.FTZ R195, R195, c[0x0][0x23c], -R34.reuse ;  /* 0x00008f00c3c37a23 */ /* 0x100fe40000010822 */
[----:B------:R-:W-:-:S02]  /*3e30*/  FFMA.FTZ R194, R194, c[0x0][0x23c], -R34 ;  /* 0x00008f00c2c27a23 */ /* 0x000fc40000010822 */
[----:B------:R-:W-:Y:S01]  /*3e40*/  MUFU.EX2 R181, R181 ;  /* 0x000000b500b57308 */ /* 0x000fe20000000800 */
[--C-:B------:R-:W-:Y:S02]  /*3e50*/  FFMA.FTZ R196, R35, c[0x0][0x23c], -R34.reuse ;  /* 0x00008f0023c47a23 */ /* 0x100fe40000010822 */
[----:B------:R-:W-:Y:S02]  /*3e60*/  FFMA.FTZ R197, R33, c[0x0][0x23c], -R34 ;  /* 0x00008f0021c57a23 */ /* 0x000fe40000010822 */
[--C-:B------:R-:W-:Y:S02]  /*3e70*/  FFMA.FTZ R198, R32, c[0x0][0x23c], -R188.reuse ;  /* 0x00008f0020c67a23 */ /* 0x100fe400000108bc */
[--C-:B------:R-:W-:Y:S01]  /*3e80*/  FFMA.FTZ R189, R189, c[0x0][0x23c], -R188.reuse ;  /* 0x00008f00bdbd7a23 */ /* 0x100fe200000108bc */
[----:B------:R-:W2:Y:S01]  /*3e90*/  MUFU.EX2 R174, R174 ;  /* 0x000000ae00ae7308 */ /* 0x000ea20000000800 */
[----:B-1----:R-:W-:Y:S01]  /*3ea0*/  F2FP.PACK_AB R129, R180, R176 ;  /* 0x000000b0b481723e */ /* 0x002fe200000000ff */
        /* <DEDUP_REMOVED lines=9> */
[----:B------:R-:W1:Y:S01]  /*3f40*/  MUFU.EX2 R171, R171 ;  /* 0x000000ab00ab7308 */ /* 0x000e620000000800 */
        /* <DEDUP_REMOVED lines=9> */
[----:B------:R-:W2:Y:S06]  /*3fe0*/  MUFU.EX2 R169, R169 ;  /* 0x000000a900a97308 */ /* 0x000eac0000000800 */
[C---:B------:R-:W-:Y:S02]  /*3ff0*/  HMMA.16816.F32 R136, R128.reuse, R132, RZ ;  /* 0x000000848088723c */ /* 0x040fe400000018ff */
[----:B------:R-:W-:Y:S06]  /*4000*/  MUFU.EX2 R168, R168 ;  /* 0x000000a800a87308 */ /* 0x000fec0000000800 */
[C---:B------:R-:W-:Y:S02]  /*4010*/  HMMA.16816.F32 R36, R128.reuse, R40, RZ ;  /* 0x000000288024723c */ /* 0x040fe400000018ff */
[----:B------:R-:W1:Y:S06]  /*4020*/  MUFU.EX2 R0, R0 ;  /* 0x0000000000007308 */ /* 0x000e6c0000000800 */
[C---:B------:R-:W-:Y:S02]  /*4030*/  HMMA.16816.F32 R44, R128.reuse, R48, RZ ;  /* 0x00000030802c723c */ /* 0x040fe400000018ff */
[----:B------:R-:W-:Y:S06]  /*4040*/  MUFU.EX2 R182, R182 ;  /* 0x000000b600b67308 */ /* 0x000fec0000000800 */
[C---:B----4-:R-:W-:Y:S02]  /*4050*/  HMMA.16816.F32 R52, R128.reuse, R56, RZ ;  /* 0x000000388034723c */ /* 0x050fe400000018ff */
[----:B------:R-:W4:Y:S06]  /*4060*/  MUFU.EX2 R183, R183 ;  /* 0x000000b700b77308 */ /* 0x000f2c0000000800 */
[C---:B-----5:R-:W-:Y:S02]  /*4070*/  HMMA.16816.F32 R60, R128.reuse, R64, RZ ;  /* 0x00000040803c723c */ /* 0x060fe400000018ff */
[----:B------:R-:W-:Y:S06]  /*4080*/  MUFU.EX2 R184, R184 ;  /* 0x000000b800b87308 */ /* 0x000fec0000000800 */
[C---:B------:R-:W-:Y:S02]  /*4090*/  HMMA.16816.F32 R68, R128.reuse, R72, RZ ;  /* 0x000000488044723c */ /* 0x040fe400000018ff */
[----:B------:R-:W-:Y:S06]  /*40a0*/  MUFU.EX2 R185, R185 ;  /* 0x000000b900b97308 */ /* 0x000fec0000000800 */
        /* <DEDUP_REMOVED lines=33> */
[----:B-1----:R-:W-:Y:S01]  /*42c0*/  F2FP.PACK_AB R4, R171, R175 ;  /* 0x000000afab04723e */ /* 0x002fe200000000ff */
[----:B------:R-:W-:Y:S01]  /*42d0*/  HMMA.16816.F32 R128, R128, R6, RZ ;  /* 0x000000068080723c */ /* 0x000fe200000018ff */
[----:B--2---:R-:W-:Y:S01]  /*42e0*/  F2FP.PACK_AB R5, R169, R173 ;  /* 0x000000ada905723e */ /* 0x004fe200000000ff */
        /* <DEDUP_REMOVED lines=12> */
[----:B------:R-:W1:Y:S07]  /*43b0*/  LDSM.16.MT88.4 R8, [R229+0x12800] ;  /* 0x01280000e508783b */ /* 0x000e6e0000004200 */
[C---:B---3--:R-:W-:Y:S08]  /*43c0*/  HMMA.16816.F32 R44, R4.reuse, R12, R44 ;  /* 0x0000000c042c723c */ /* 0x048ff0000000182c */
        /* <DEDUP_REMOVED lines=22> */
[----:B------:R-:W3:Y:S07]  /*4530*/  LDSM.16.MT88.4 R20, [R232+0x16800] ;  /* 0x01680000e814783b */ /* 0x000eee0000004200 */
[C---:B------:R-:W-:Y:S08]  /*4540*/  HMMA.16816.F32 R68, R4.reuse, R16, R68 ;  /* 0x000000100444723c */ /* 0x040ff00000001844 */
        /* <DEDUP_REMOVED lines=14> */
[C---:B---3--:R-:W-:Y:S08]  /*4630*/  HMMA.16816.F32 R100, R4.reuse, R20, R100 ;  /* 0x000000140464723c */ /* 0x048ff00000001864 */
[C---:B------:R-:W-:Y:S01]  /*4640*/  HMMA.16816.F32 R104, R4.reuse, R22, R104 ;  /* 0x000000160468723c */ /* 0x040fe20000001868 */
[----:B------:R-:W3:Y:S07]  /*4650*/  LDSM.16.MT88.4 R20, [R232+0x11000] ;  /* 0x01100000e814783b */ /* 0x000eee0000004200 */
[C---:B------:R-:W-:Y:S08]  /*4660*/  HMMA.16816.F32 R108, R4.reuse, R16, R108 ;  /* 0x00000010046c723c */ /* 0x040ff0000000186c */
[----:B------:R-:W-:Y:S01]  /*4670*/  HMMA.16816.F32 R112, R4, R18, R112 ;  /* 0x000000120470723c */ /* 0x000fe20000001870 */
[----:B------:R-:W3:Y:S06]  /*4680*/  LDSM.16.MT88.4 R16, [R230+0x11000] ;  /* 0x01100000e610783b */ /* 0x000eec0000004200 */
[----:B----4-:R-:W-:Y:S01]  /*4690*/  F2FP.PACK_AB R4, R183, R182 ;  /* 0x000000b6b704723e */ /* 0x010fe200000000ff */
[----:B------:R-:W-:Y:S01]  /*46a0*/  FADD.FTZ R182, R182, R170 ;  /* 0x000000aab6b67221 */ /* 0x000fe20000010000 */
[----:B-----5:R-:W-:Y:S01]  /*46b0*/  F2FP.PACK_AB R5, R191, R190 ;  /* 0x000000bebf05723e */ /* 0x020fe200000000ff */
        /* <DEDUP_REMOVED lines=13> */
[----:B------:R-:W2:Y:S01]  /*4790*/  LDSM.16.MT88.4 R12, [R229+0x15000] ;  /* 0x01500000e50c783b */ /* 0x000ea20000004200 */
[----:B------:R-:W-:-:S02]  /*47a0*/  FADD.FTZ R184, R194, R184 ;  /* 0x000000b8c2b87221 */ /* 0x000fc40000010000 */
[----:B------:R-:W-:Y:S02]  /*47b0*/  FADD.FTZ R192, R189, R192 ;  /* 0x000000c0bdc07221 */ /* 0x000fe40000010000 */
[----:B------:R-:W-:Y:S02]  /*47c0*/  FADD.FTZ R184, R196, R184 ;  /* 0x000000b8c4b87221 */ /* 0x000fe40000010000 */
[----:B-1----:R-:W-:Y:S01]  /*47d0*/  HMMA.16816.F32 R44, R4, R8, R44 ;  /* 0x00000008042c723c */ /* 0x002fe2000000182c */
[----:B------:R-:W-:Y:S02]  /*47e0*/  FADD.FTZ R192, R187, R192 ;  /* 0x000000c0bbc07221 */ /* 0x000fe40000010000 */
[----:B------:R-:W-:-:S05]  /*47f0*/  FADD.FTZ R203, R197, R184 ;  /* 0x000000b8c5cb7221 */ /* 0x000fca0000010000 */
[C---:B------:R-:W-:Y:S01]  /*4800*/  HMMA.16816.F32 R48, R4.reuse, R10, R48 ;  /* 0x0000000a0430723c */ /* 0x040fe20000001830 */
[----:B------:R-:W1:Y:S04]  /*4810*/  LDSM.16.MT88.4 R8, [R228+0x15000] ;  /* 0x01500000e408783b */ /* 0x000e680000004200 */
[----:B------:R-:W-:Y:S03]  /*4820*/  STL [R1], R203 ;  /* 0x000000cb01007387 */ /* 0x000fe60000100800 */
        /* <DEDUP_REMOVED lines=44> */
[----:B------:R-:W-:Y:S02]  /*4af0*/  F2FP.PACK_AB R6, R197, R196 ;  /* 0x000000c4c506723e */ /* 0x000fe400000000ff */
[C---:B------:R-:W-:Y:S01]  /*4b00*/  F2FP.PACK_AB R7, R252.reuse, R187 ;  /* 0x000000bbfc07723e */ /* 0x040fe200000000ff */
[----:B------:R-:W-:-:S06]  /*4b10*/  FADD.FTZ R252, R252, R192 ;  /* 0x000000c0fcfc7221 */ /* 0x000fcc0000010000 */
        /* <DEDUP_REMOVED lines=116> */
[----:B------:R-:W-:Y:S07]  /*5260*/  LDSM.16.M88.4 R196, [R237+0xa800] ;  /* 0x00a80000edc4783b */ /* 0x000fee0000000200 */
[C---:B------:R-:W-:Y:S08]  /*5270*/  HMMA.16816.F32 R188, R12.reuse, R192, R188 ;  /* 0x000000c00cbc723c */ /* 0x040ff000000018bc */
        /* <DEDUP_REMOVED lines=14> */
[----:B------:R-:W-:Y:S04]  /*5360*/  LDSM.16.M88.4 R176, [R238+0x2000] ;  /* 0x00200000eeb0783b */ /* 0x000fe80000000200 */
[----:B------:R-:W5:Y:S03]  /*5370*/  LDSM.16.M88.4 R8, [R237+0xa000] ;  /* 0x00a00000ed08783b */ /* 0x000f660000000200 */
        /* <DEDUP_REMOVED lines=11> */
[----:B------:R-:W-:Y:S04]  /*5430*/  LDSM.16.M88.4 R12, [R222] ;  /* 0x00000000de0c783b */ /* 0x000fe80000000200 */
[----:B------:R-:W-:Y:S03]  /*5440*/  LDSM.16.M88.4 R28, [R221] ;  /* 0x00000000dd1c783b */ /* 0x000fe60000000200 */
[C---:B-----5:R-:W-:Y:S08]  /*5450*/  HMMA.16816.F32 R4, R176.reuse, R8, R4 ;  /* 0x00000008b004723c */ /* 0x060ff00000001804 */
[C---:B------:R-:W-:Y:S01]  /*5460*/  HMMA.16816.F32 R24, R176.reuse, R10, R24 ;  /* 0x0000000ab018723c */ /* 0x040fe20000001818 */
[----:B------:R-:W2:Y:S07]  /*5470*/  LDSM.16.M88.4 R8, [R236+0x2000] ;  /* 0x00200000ec08783b */ /* 0x000eae0000000200 */
[C---:B------:R-:W-:Y:S08]  /*5480*/  HMMA.16816.F32 R20, R176.reuse, R196, R20 ;  /* 0x000000c4b014723c */ /* 0x040ff00000001814 */
[C---:B------:R-:W-:Y:S01]  /*5490*/  HMMA.16816.F32 R16, R176.reuse, R198, R16 ;  /* 0x000000c6b010723c */ /* 0x040fe20000001810 */
[----:B------:R-:W-:Y:S07]  /*54a0*/  LDSM.16.M88.4 R196, [R224+0x2000] ;  /* 0x00200000e0c4783b */ /* 0x000fee0000000200 */
[C---:B----4-:R-:W-:Y:S08]  /*54b0*/  HMMA.16816.F32 R172, R176.reuse, R192, R172 ;  /* 0x000000c0b0ac723c */ /* 0x050ff000000018ac */
[C---:B------:R-:W-:Y:S01]  /*54c0*/  HMMA.16816.F32 R168, R176.reuse, R194, R168 ;  /* 0x000000c2b0a8723c */ /* 0x040fe200000018a8 */
[----:B------:R-:W3:Y:S07]  /*54d0*/  LDSM.16.M88.4 R192, [R220] ;  /* 0x00000000dcc0783b */ /* 0x000eee0000000200 */
[C---:B-1----:R-:W-:Y:S08]  /*54e0*/  HMMA.16816.F32 R188, R176.reuse, R180, R188 ;  /* 0x000000b4b0bc723c */ /* 0x042ff000000018bc */
[----:B------:R-:W-:Y:S01]  /*54f0*/  HMMA.16816.F32 R184, R176, R182, R184 ;  /* 0x000000b6b0b8723c */ /* 0x000fe200000018b8 */
[----:B------:R-:W-:Y:S04]  /*5500*/  LDSM.16.M88.4 R180, [R231+0xa000] ;  /* 0x00a00000e7b4783b */ /* 0x000fe80000000200 */
[----:B------:R-:W-:Y:S03]  /*5510*/  LDSM.16.M88.4 R176, [R231+0xa800] ;  /* 0x00a80000e7b0783b */ /* 0x000fe60000000200 */
[C---:B--2---:R-:W-:Y:S08]  /*5520*/  HMMA.16816.F32 R4, R8.reuse, R32, R4 ;  /* 0x000000200804723c */ /* 0x044ff00000001804 */
[C---:B------:R-:W-:Y:S01]  /*5530*/  HMMA.16816.F32 R24, R8.reuse, R34, R24 ;  /* 0x000000220818723c */ /* 0x040fe20000001818 */
[----:B------:R-:W-:Y:S07]  /*5540*/  LDSM.16.M88.4 R32, [R231+0xb000] ;  /* 0x00b00000e720783b */ /* 0x000fee0000000200 */
[C---:B------:R-:W-:Y:S08]  /*5550*/  HMMA.16816.F32 R20, R8.reuse, R12, R20 ;  /* 0x0000000c0814723c */ /* 0x040ff00000001814 */
        /* <DEDUP_REMOVED lines=17> */
[----:B------:R-:W5:Y:S07]  /*5670*/  LDSM.16.M88.4 R32, [R224+0x3800] ;  /* 0x00380000e020783b */ /* 0x000f6e0000000200 */
[C---:B--2---:R-:W-:Y:S08]  /*5680*/  HMMA.16816.F32 R188, R12.reuse, R28, R188 ;  /* 0x0000001c0cbc723c */ /* 0x044ff000000018bc */
[----:B------:R-:W-:Y:S01]  /*5690*/  HMMA.16816.F32 R184, R12, R30, R184 ;  /* 0x0000001e0cb8723c */ /* 0x000fe200000018b8 */
[----:B------:R-:W-:Y:S04]  /*56a0*/  LDSM.16.M88.4 R28, [R238+0x4000] ;  /* 0x00400000ee1c783b */ /* 0x000fe80000000200 */
[----:B------:R-:W2:Y:S03]  /*56b0*/  LDSM.16.M88.4 R12, [R237+0xc000] ;  /* 0x00c00000ed0c783b */ /* 0x000ea60000000200 */
[C---:B---3--:R-:W-:Y:S08]  /*56c0*/  HMMA.16816.F32 R4, R8.reuse, R196, R4 ;  /* 0x000000c40804723c */ /* 0x048ff00000001804 */
[C---:B------:R-:W-:Y:S01]  /*56d0*/  HMMA.16816.F32 R24, R8.reuse, R198, R24 ;  /* 0x000000c60818723c */ /* 0x040fe20000001818 */
[----:B------:R-:W-:Y:S07]  /*56e0*/  LDSM.16.M88.4 R196, [R217] ;  /* 0x00000000d9c4783b */ /* 0x000fee0000000200 */
[C---:B-1----:R-:W-:Y:S08]  /*56f0*/  HMMA.16816.F32 R20, R8.reuse, R180, R20 ;  /* 0x000000b40814723c */ /* 0x042ff00000001814 */
[C---:B------:R-:W-:Y:S01]  /*5700*/  HMMA.16816.F32 R16, R8.reuse, R182, R16 ;  /* 0x000000b60810723c */ /* 0x040fe20000001810 */
[----:B------:R-:W1:Y:S07]  /*5710*/  LDSM.16.M88.4 R180, [R237+0xd000] ;  /* 0x00d00000edb4783b */ /* 0x000e6e0000000200 */
[C---:B----4-:R-:W-:Y:S08]  /*5720*/  HMMA.16816.F32 R172, R8.reuse, R176, R172 ;  /* 0x000000b008ac723c */ /* 0x050ff000000018ac */
[C---:B------:R-:W-:Y:S01]  /*5730*/  HMMA.16816.F32 R168, R8.reuse, R178, R168 ;  /* 0x000000b208a8723c */ /* 0x040fe200000018a8 */
[----:B------:R-:W3:Y:S07]  /*5740*/  LDSM.16.M88.4 R176, [R237+0xd800] ;  /* 0x00d80000edb0783b */ /* 0x000eee0000000200 */
[C---:B-----5:R-:W-:Y:S08]  /*5750*/  HMMA.16816.F32 R188, R8.reuse, R32, R188 ;  /* 0x0000002008bc723c */ /* 0x060ff000000018bc */
        /* <DEDUP_REMOVED lines=8> */
[----:B------:R-:W-:Y:S07]  /*57e0*/  LDSM.16.M88.4 R192, [R231+0xd800] ;  /* 0x00d80000e7c0783b */ /* 0x000fee0000000200 */
[C---:B-1----:R-:W-:Y:S08]  /*57f0*/  HMMA.16816.F32 R172, R28.reuse, R180, R172 ;  /* 0x000000b41cac723c */ /* 0x042ff000000018ac */
[C---:B------:R-:W-:Y:S01]  /*5800*/  HMMA.16816.F32 R168, R28.reuse, R182, R168 ;  /* 0x000000b61ca8723c */ /* 0x040fe200000018a8 */
[----:B------:R-:W1:Y:S07]  /*5810*/  LDSM.16.M88.4 R180, [R216] ;  /* 0x00000000d8b4783b */ /* 0x000e6e0000000200 */
[C---:B---3--:R-:W-:Y:S08]  /*5820*/  HMMA.16816.F32 R188, R28.reuse, R176, R188 ;  /* 0x000000b01cbc723c */ /* 0x048ff000000018bc */
[----:B------:R-:W-:Y:S01]  /*5830*/  HMMA.16816.F32 R184, R28, R178, R184 ;  /* 0x000000b21cb8723c */ /* 0x000fe200000018b8 */
[----:B------:R-:W-:Y:S04]  /*5840*/  LDSM.16.M88.4 R176, [R234+0x4000] ;  /* 0x00400000eab0783b */ /* 0x000fe80000000200 */
[----:B------:R-:W-:Y:S03]  /*5850*/  LDSM.16.M88.4 R28, [R231+0xc800] ;  /* 0x00c80000e71c783b */ /* 0x000fe60000000200 */
[C---:B----4-:R-:W-:Y:S08]  /*5860*/  HMMA.16816.F32 R4, R32.reuse, R8, R4 ;  /* 0x000000082004723c */ /* 0x050ff00000001804 */
[C---:B------:R-:W-:Y:S01]  /*5870*/  HMMA.16816.F32 R24, R32.reuse, R10, R24 ;  /* 0x0000000a2018723c */ /* 0x040fe20000001818 */
[----:B------:R-:W3:Y:S07]  /*5880*/  LDSM.16.M88.4 R8, [R231+0xc000] ;  /* 0x00c00000e708783b */ /* 0x000eee0000000200 */
[C---:B--2---:R-:W-:Y:S08]  /*5890*/  HMMA.16816.F32 R20, R32.reuse, R12, R20 ;  /* 0x0000000c2014723c */ /* 0x044ff00000001814 */
[C---:B------:R-:W-:Y:S01]  /*58a0*/  HMMA.16816.F32 R16, R32.reuse, R14, R16 ;  /* 0x0000000e2010723c */ /* 0x040fe20000001810 */
[----:B------:R-:W2:Y:S07]  /*58b0*/  LDSM.16.M88.4 R12, [R231+0xd000] ;  /* 0x00d00000e70c783b */ /* 0x000eae0000000200 */
[C---:B------:R-:W-:Y:S08]  /*58c0*/  HMMA.16816.F32 R172, R32.reuse, R196, R172 ;  /* 0x000000c420ac723c */ /* 0x040ff000000018ac */
[C---:B------:R-:W-:Y:S01]  /*58d0*/  HMMA.16816.F32 R168, R32.reuse, R198, R168 ;  /* 0x000000c620a8723c */ /* 0x040fe200000018a8 */
[----:B------:R-:W-:Y:S07]  /*58e0*/  LDSM.16.M88.4 R196, [R231+0xe000] ;  /* 0x00e00000e7c4783b */ /* 0x000fee0000000200 */
[C---:B-1----:R-:W-:Y:S08]  /*58f0*/  HMMA.16816.F32 R188, R32.reuse, R180, R188 ;  /* 0x000000b420bc723c */ /* 0x042ff000000018bc */
[----:B------:R-:W-:Y:S01]  /*5900*/  HMMA.16816.F32 R184, R32, R182, R184 ;  /* 0x000000b620b8723c */ /* 0x000fe200000018b8 */
[----:B------:R-:W-:Y:S04]  /*5910*/  LDSM.16.M88.4 R32, [R224+0x4000] ;  /* 0x00400000e020783b */ /* 0x000fe80000000200 */
[----:B------:R-:W-:Y:S03]  /*5920*/  LDSM.16.M88.4 R180, [R224+0x4800] ;  /* 0x00480000e0b4783b */ /* 0x000fe60000000200 */
[C---:B---3--:R-:W-:Y:S08]  /*5930*/  HMMA.16816.F32 R4, R176.reuse, R8, R4 ;  /* 0x00000008b004723c */ /* 0x048ff00000001804 */
[C---:B------:R-:W-:Y:S01]  /*5940*/  HMMA.16816.F32 R24, R176.reuse, R10, R24 ;  /* 0x0000000ab018723c */ /* 0x040fe20000001818 */
[----:B------:R-:W1:Y:S07]  /*5950*/  LDSM.16.M88.4 R8, [R233+0x4000] ;  /* 0x00400000e908783b */ /* 0x000e6e0000000200 */
[C---:B------:R-:W-:Y:S08]  /*5960*/  HMMA.16816.F32 R20, R176.reuse, R28, R20 ;  /* 0x0000001cb014723c */ /* 0x040ff00000001814 */
        /* <DEDUP_REMOVED lines=14> */
[----:B------:R-:W-:Y:S07]  /*5a50*/  LDSM.16.M88.4 R180, [R236+0x6000] ;  /* 0x00600000ecb4783b */ /* 0x000fee0000000200 */
[C---:B---3--:R-:W-:Y:S08]  /*5a60*/  HMMA.16816.F32 R172, R8.reuse, R28, R172 ;  /* 0x0000001c08ac723c */ /* 0x048ff000000018ac */
[C---:B------:R-:W-:Y:S01]  /*5a70*/  HMMA.16816.F32 R168, R8.reuse, R30, R168 ;  /* 0x0000001e08a8723c */ /* 0x040fe200000018a8 */
[----:B------:R-:W-:Y:S07]  /*5a80*/  LDSM.16.M88.4 R28, [R214] ;  /* 0x00000000d61c783b */ /* 0x000fee0000000200 */
[C---:B--2---:R-:W-:Y:S08]  /*5a90*/  HMMA.16816.F32 R188, R8.reuse, R12, R188 ;  /* 0x0000000c08bc723c */ /* 0x044ff000000018bc */
[----:B------:R-:W-:Y:S01]  /*5aa0*/  HMMA.16816.F32 R184, R8, R14, R184 ;  /* 0x0000000e08b8723c */ /* 0x000fe200000018b8 */
[----:B------:R-:W2:Y:S04]  /*5ab0*/  LDSM.16.M88.4 R8, [R215] ;  /* 0x00000000d708783b */ /* 0x000ea80000000200 */
[----:B------:R-:W3:Y:S03]  /*5ac0*/  LDSM.16.M88.4 R12, [R237+0xf000] ;  /* 0x00f00000ed0c783b */ /* 0x000ee60000000200 */
[C---:B----4-:R-:W-:Y:S08]  /*5ad0*/  HMMA.16816.F32 R4, R192.reuse, R176, R4 ;  /* 0x000000b0c004723c */ /* 0x050ff00000001804 */
[C---:B------:R-:W-:Y:S01]  /*5ae0*/  HMMA.16816.F32 R24, R192.reuse, R178, R24 ;  /* 0x000000b2c018723c */ /* 0x040fe20000001818 */
[----:B------:R-:W-:Y:S07]  /*5af0*/  LDSM.16.M88.4 R176, [R213] ;  /* 0x00000000d5b0783b */ /* 0x000fee0000000200 */
[C---:B-1----:R-:W-:Y:S08]  /*5b00*/  HMMA.16816.F32 R20, R192.reuse, R32, R20 ;  /* 0x00000020c014723c */ /* 0x042ff00000001814 */
[----:B------:R-:W-:Y:S01]  /*5b10*/  HMMA.16816.F32 R16, R192, R34, R16 ;  /* 0x00000022c010723c */ /* 0x000fe20000001810 */
[----:B------:R-:W1:Y:S07]  /*5b20*/  LDSM.16.M88.4 R32, [R234+0x6000] ;  /* 0x00600000ea20783b */ /* 0x000e6e0000000200 */
[----:B--2---:R-:W-:Y:S08]  /*5b30*/  HMMA.16816.F32 R4, R180, R8, R4 ;  /* 0x00000008b404723c */ /* 0x004ff00000001804 */
[C---:B---3--:R-:W-:Y:S08]  /*5b40*/  HMMA.16816.F32 R172, R192.reuse, R12, R172 ;  /* 0x0000000cc0ac723c */ /* 0x048ff000000018ac */
[----:B------:R-:W-:Y:S01]  /*5b50*/  HMMA.16816.F32 R168, R192, R14, R168 ;  /* 0x0000000ec0a8723c */ /* 0x000fe200000018a8 */
[----:B------:R-:W-:Y:S07]  /*5b60*/  LDSM.16.M88.4 R12, [R233+0x6000] ;  /* 0x00600000e90c783b */ /* 0x000fee0000000200 */
[----:B------:R-:W-:Y:S01]  /*5b70*/  HMMA.16816.F32 R24, R180, R10, R24 ;  /* 0x0000000ab418723c */ /* 0x000fe20000001818 */
[----:B------:R-:W2:Y:S07]  /*5b80*/  LDSM.16.M88.4 R8, [R224+0x6000] ;  /* 0x00600000e008783b */ /* 0x000eae0000000200 */
[----:B-1----:R-:W-:Y:S08]  /*5b90*/  HMMA.16816.F32 R4, R32, R196, R4 ;  /* 0x000000c42004723c */ /* 0x002ff00000001804 */
[C---:B------:R-:W-:Y:S08]  /*5ba0*/  HMMA.16816.F32 R20, R180.reuse, R28, R20 ;  /* 0x0000001cb414723c */ /* 0x040ff00000001814 */
[C---:B------:R-:W-:Y:S01]  /*5bb0*/  HMMA.16816.F32 R16, R180.reuse, R30, R16 ;  /* 0x0000001eb410723c */ /* 0x040fe20000001810 */
[----:B------:R-:W1:Y:S07]  /*5bc0*/  LDSM.16.M88.4 R28, [R231+0xe800] ;  /* 0x00e80000e71c783b */ /* 0x000e6e0000000200 */
[C---:B------:R-:W-:Y:S08]  /*5bd0*/  HMMA.16816.F32 R172, R180.reuse, R176, R172 ;  /* 0x000000b0b4ac723c */ /* 0x040ff000000018ac */
[----:B------:R-:W-:Y:S01]  /*5be0*/  HMMA.16816.F32 R168, R180, R178, R168 ;  /* 0x000000b2b4a8723c */ /* 0x000fe200000018a8 */
[----:B------:R-:W3:Y:S07]  /*5bf0*/  LDSM.16.M88.4 R176, [R231+0xf000] ;  /* 0x00f00000e7b0783b */ /* 0x000eee0000000200 */
[----:B------:R-:W-:Y:S01]  /*5c00*/  HMMA.16816.F32 R24, R32, R198, R24 ;  /* 0x000000c62018723c */ /* 0x000fe20000001818 */
[----:B------:R-:W4:Y:S07]  /*5c10*/  LDSM.16.M88.4 R196, [R224+0x6800] ;  /* 0x00680000e0c4783b */ /* 0x000f2e0000000200 */
[----:B--2---:R-:W-:Y:S08]  /*5c20*/  HMMA.16816.F32 R4, R12, R8, R4 ;  /* 0x000000080c04723c */ /* 0x004ff00000001804 */
[----:B-1----:R-:W-:Y:S08]  /*5c30*/  HMMA.16816.F32 R20, R32, R28, R20 ;  /* 0x0000001c2014723c */ /* 0x002ff00000001814 */
[----:B------:R-:W-:Y:S01]  /*5c40*/  HMMA.16816.F32 R24, R12, R10, R24 ;  /* 0x0000000a0c18723c */ /* 0x000fe20000001818 */
[----:B------:R-:W1:Y:S07]  /*5c50*/  LDSM.16.M88.4 R8, [R237+0xf800] ;  /* 0x00f80000ed08783b */ /* 0x000e6e0000000200 */
[----:B------:R-:W-:Y:S01]  /*5c60*/  FMUL.FTZ R5, R5, c[0x0][0x2ec] ;  /* 0x0000bb0005057a20 */ /* 0x000fe20000410000 */
[----:B---3--:R-:W-:Y:S01]  /*5c70*/  HMMA.16816.F32 R172, R32, R176, R172 ;  /* 0x000000b020ac723c */ /* 0x008fe200000018ac */
[----:B------:R-:W-:-:S02]  /*5c80*/  FMUL.FTZ R7, R7, c[0x0][0x2ec] ;  /* 0x0000bb0007077a20 */ /* 0x000fc40000410000 */
[----:B------:R-:W-:Y:S01]  /*5c90*/  FMUL.FTZ R0, R4, c[0x0][0x2ec] ;  /* 0x0000bb0004007a20 */ /* 0x000fe20000410000 */
[----:B------:R-:W2:Y:S01]  /*5ca0*/  MUFU.TANH R202, R5 ;  /* 0x0000000500ca7308 */ /* 0x000ea20000002400 */
[----:B------:R-:W-:-:S03]  /*5cb0*/  FMUL.FTZ R2, R6, c[0x0][0x2ec] ;  /* 0x0000bb0006027a20 */ /* 0x000fc60000410000 */
[----:B----4-:R-:W-:Y:S04]  /*5cc0*/  HMMA.16816.F32 R20, R12, R196, R20 ;  /* 0x000000c40c14723c */ /* 0x010fe80000001814 */
[----:B------:R3:W4:Y:S04]  /*5cd0*/  MUFU.TANH R176, R7 ;  /* 0x0000000700b07308 */ /* 0x0007280000002400 */
[----:B------:R-:W-:Y:S01]  /*5ce0*/  HMMA.16816.F32 R16, R32, R30, R16 ;  /* 0x0000001e2010723c */ /* 0x000fe20000001810 */
[----:B------:R-:W5:Y:S01]  /*5cf0*/  LDSM.16.M88.4 R28, [R212] ;  /* 0x00000000d41c783b */ /* 0x000f620000000200 */
[----:B------:R-:W-:-:S02]  /*5d00*/  FMUL.FTZ R24, R24, c[0x0][0x2ec] ;  /* 0x0000bb0018187a20 */ /* 0x000fc40000410000 */
[----:B------:R-:W-:Y:S01]  /*5d10*/  FMUL.FTZ R26, R26, c[0x0][0x2ec] ;  /* 0x0000bb001a1a7a20 */ /* 0x000fe20000410000 */
[----:B------:R-:W-:Y:S01]  /*5d20*/  MUFU.TANH R0, R0 ;  /* 0x0000000000007308 */ /* 0x000fe20000002400 */
[----:B------:R-:W-:Y:S02]  /*5d30*/  FMUL.FTZ R25, R25, c[0x0][0x2ec] ;  /* 0x0000bb0019197a20 */ /* 0x000fe40000410000 */
[----:B------:R-:W-:Y:S01]  /*5d40*/  HMMA.16816.F32 R168, R32, R178, R168 ;  /* 0x000000b220a8723c */ /* 0x000fe200000018a8 */
[----:B------:R-:W-:Y:S01]  /*5d50*/  FMUL.FTZ R27, R27, c[0x0][0x2ec] ;  /* 0x0000bb001b1b7a20 */ /* 0x000fe20000410000 */
[----:B---3--:R-:W3:Y:S03]  /*5d60*/  LDSM.16.M88.4 R4, [R224+0x7000] ;  /* 0x00700000e004783b */ /* 0x008ee60000000200 */
[----:B------:R-:W-:Y:S03]  /*5d70*/  MUFU.TANH R24, R24 ;  /* 0x0000001800187308 */ /* 0x000fe60000002400 */
[----:B------:R-:W-:Y:S01]  /*5d80*/  FMUL.FTZ R20, R20, c[0x0][0x2ec] ;  /* 0x0000bb0014147a20 */ /* 0x000fe20000410000 */
[----:B-1----:R-:W-:Y:S01]  /*5d90*/  HMMA.16816.F32 R188, R192, R8, R188 ;  /* 0x00000008c0bc723c */ /* 0x002fe200000018bc */
[----:B------:R-:W-:-:S02]  /*5da0*/  FMUL.FTZ R21, R21, c[0x0][0x2ec] ;  /* 0x0000bb0015157a20 */ /* 0x000fc40000410000 */
[----:B------:R-:W-:Y:S01]  /*5db0*/  FMUL.FTZ R22, R22, c[0x0][0x2ec] ;  /* 0x0000bb0016167a20 */ /* 0x000fe20000410000 */
[----:B------:R-:W-:Y:S01]  /*5dc0*/  MUFU.TANH R177, R20 ;  /* 0x0000001400b17308 */ /* 0x000fe20000002400 */
[----:B------:R-:W-:-:S03]  /*5dd0*/  FMUL.FTZ R23, R23, c[0x0][0x2ec] ;  /* 0x0000bb0017177a20 */ /* 0x000fc60000410000 */
[----:B------:R-:W-:Y:S01]  /*5de0*/  HMMA.16816.F32 R184, R192, R10, R184 ;  /* 0x0000000ac0b8723c */ /* 0x000fe200000018b8 */
[----:B------:R-:W-:Y:S03]  /*5df0*/  LDSM.16.M88.4 R8, [R224+0x7800] ;  /* 0x00780000e008783b */ /* 0x000fe60000000200 */
[----:B------:R-:W-:Y:S04]  /*5e00*/  MUFU.TANH R178, R21 ;  /* 0x0000001500b27308 */ /* 0x000fe80000002400 */
[----:B------:R-:W-:Y:S04]  /*5e10*/  HMMA.16816.F32 R16, R12, R198, R16 ;  /* 0x000000c60c10723c */ /* 0x000fe80000001810 */
[----:B------:R-:W-:Y:S04]  /*5e20*/  MUFU.TANH R179, R22 ;  /* 0x0000001600b37308 */ /* 0x000fe80000002400 */
[C---:B-----5:R-:W-:Y:S04]  /*5e30*/  HMMA.16816.F32 R188, R180.reuse, R28, R188 ;  /* 0x0000001cb4bc723c */ /* 0x060fe800000018bc */
[----:B------:R-:W-:Y:S04]  /*5e40*/  MUFU.TANH R26, R26 ;  /* 0x0000001a001a7308 */ /* 0x000fe80000002400 */
[----:B------:R-:W-:Y:S04]  /*5e50*/  HMMA.16816.F32 R184, R180, R30, R184 ;  /* 0x0000001eb4b8723c */ /* 0x000fe800000018b8 */
[----:B------:R-:W1:Y:S04]  /*5e60*/  MUFU.TANH R25, R25 ;  /* 0x0000001900197308 */ /* 0x000e680000002400 */
[C---:B---3--:R-:W-:Y:S04]  /*5e70*/  HMMA.16816.F32 R172, R12.reuse, R4, R172 ;  /* 0x000000040cac723c */ /* 0x048fe800000018ac */
[----:B------:R3:W-:Y:S03]  /*5e80*/  MUFU.TANH R5, R23 ;  /* 0x0000001700057308 */ /* 0x0007e60000002400 */
[----:B------:R-:W-:Y:S01]  /*5e90*/  FMUL.FTZ R4, R16, c[0x0][0x2ec] ;  /* 0x0000bb0010047a20 */ /* 0x000fe20000410000 */
[----:B------:R-:W-:Y:S01]  /*5ea0*/  HMMA.16816.F32 R168, R12, R6, R168 ;  /* 0x000000060ca8723c */ /* 0x000fe200000018a8 */
[----:B------:R-:W-:-:S02]  /*5eb0*/  FMUL.FTZ R16, R17, c[0x0][0x2ec] ;  /* 0x0000bb0011107a20 */ /* 0x000fc40000410000 */
[----:B------:R-:W-:Y:S01]  /*5ec0*/  FMUL.FTZ R17, R18, c[0x0][0x2ec] ;  /* 0x0000bb0012117a20 */ /* 0x000fe20000410000 */
[----:B------:R-:W5:Y:S01]  /*5ed0*/  MUFU.TANH R27, R27 ;  /* 0x0000001b001b7308 */ /* 0x000f620000002400 */
[----:B------:R-:W-:Y:S02]  /*5ee0*/  FMUL.FTZ R18, R19, c[0x0][0x2ec] ;  /* 0x0000bb0013127a20 */ /* 0x000fe40000410000 */
[----:B------:R-:W-:-:S04]  /*5ef0*/  IMAD.U32 R6, RZ, RZ, UR18 ;  /* 0x00000012ff067e24 */ /* 0x000fc8000f8e00ff */
[----:B------:R-:W-:Y:S01]  /*5f00*/  IMAD R201, R6, 0x40, R201 ;  /* 0x0000004006c97824 */ /* 0x000fe200078e02c9 */
[----:B---3--:R-:W3:Y:S01]  /*5f10*/  LDSM.16.M88.4 R20, [R231+0xf800] ;  /* 0x00f80000e714783b */ /* 0x008ee20000000200 */
[----:B------:R-:W1:Y:S01]  /*5f20*/  MUFU.TANH R4, R4 ;  /* 0x0000000400047308 */ /* 0x000e620000002400 */
[----:B------:R-:W-:-:S04]  /*5f30*/  DEPBAR.LE SB0, 0x0 ;  /* 0x000080000000791a */ /* 0x000fc80000000000 */
[C---:B------:R-:W-:Y:S01]  /*5f40*/  IADD3 R6, R201.reuse, 0x1, RZ ;  /* 0x00000001c9067810 */ /* 0x040fe20007ffe0ff */
[----:B------:R-:W-:Y:S01]  /*5f50*/  FMUL.FTZ R172, R172, c[0x0][0x2ec] ;  /* 0x0000bb00acac7a20 */ /* 0x000fe20000410000 */
[----:B------:R-:W-:Y:S01]  /*5f60*/  IADD3 R7, R201, 0x9, RZ ;  /* 0x00000009c9077810 */ /* 0x000fe20007ffe0ff */
[----:B------:R-:W1:Y:S01]  /*5f70*/  MUFU.TANH R17, R17 ;  /* 0x0000001100117308 */ /* 0x000e620000002400 */
[CC--:B------:R-:W-:Y:S01]  /*5f80*/  ISETP.GE.AND P5, PT, R6.reuse, R200.reuse, PT ;  /* 0x000000c80600720c */ /* 0x0c0fe20003fa6270 */
[----:B------:R-:W-:Y:S01]  /*5f90*/  FMUL.FTZ R19, R175, c[0x0][0x2ec] ;  /* 0x0000bb00af137a20 */ /* 0x000fe20000410000 */
[-C--:B------:R-:W-:Y:S01]  /*5fa0*/  ISETP.GE.AND P2, PT, R6, R165.reuse, PT ;  /* 0x000000a50600720c */ /* 0x080fe20003f46270 */
[----:B------:R-:W-:Y:S01]  /*5fb0*/  FMUL.FTZ R168, R168, c[0x0][0x2ec] ;  /* 0x0000bb00a8a87a20 */ /* 0x000fe20000410000 */
[----:B------:R-:W-:Y:S01]  /*5fc0*/  IADD3 R6, R201, 0x8, RZ ;  /* 0x00000008c9067810 */ /* 0x000fe20007ffe0ff */
[----:B------:R-:W-:Y:S01]  /*5fd0*/  FMUL.FTZ R29, R170, c[0x0][0x2ec] ;  /* 0x0000bb00aa1d7a20 */ /* 0x000fe20000410000 */
[----:B--2---:R-:W-:Y:S01]  /*5fe0*/  FSEL R202, R202, -INF , !P5 ;  /* 0xff800000caca7808 */ /* 0x004fe20006800000 */
[----:B------:R-:W2:Y:S01]  /*5ff0*/  MUFU.TANH R18, R18 ;  /* 0x0000001200127308 */ /* 0x000ea20000002400 */
[CC--:B------:R-:W-:Y:S01]  /*6000*/  ISETP.GE.AND P4, PT, R6.reuse, R200.reuse, PT ;  /* 0x000000c80600720c */ /* 0x0c0fe20003f86270 */
[----:B------:R-:W-:Y:S01]  /*6010*/  FMUL.FTZ R173, R173, c[0x0][0x2ec] ;  /* 0x0000bb00adad7a20 */ /* 0x000fe20000410000 */
[-C--:B------:R-:W-:Y:S01]  /*6020*/  ISETP.GE.AND P1, PT, R6, R165.reuse, PT ;  /* 0x000000a50600720c */ /* 0x080fe20003f26270 */
[----:B------:R-:W-:Y:S01]  /*6030*/  FMUL.FTZ R174, R174, c[0x0][0x2ec] ;  /* 0x0000bb00aeae7a20 */ /* 0x000fe20000410000 */
[----:B------:R-:W-:Y:S01]  /*6040*/  IADD3 R6, R201, 0x10, RZ ;  /* 0x00000010c9067810 */ /* 0x000fe20007ffe0ff */
[----:B------:R-:W-:Y:S01]  /*6050*/  FMUL.FTZ R169, R169, c[0x0][0x2ec] ;  /* 0x0000bb00a9a97a20 */ /* 0x000fe20000410000 */
[-C--:B------:R-:W-:Y:S01]  /*6060*/  ISETP.GE.AND P0, PT, R7, R200.reuse, PT ;  /* 0x000000c80700720c */ /* 0x080fe20003f06270 */
[----:B------:R-:W2:Y:S01]  /*6070*/  MUFU.TANH R196, R172 ;  /* 0x000000ac00c47308 */ /* 0x000ea20000002400 */
[C---:B------:R-:W-:Y:S01]  /*6080*/  ISETP.GE.AND P3, PT, R6.reuse, R200, PT ;  /* 0x000000c80600720c */ /* 0x040fe20003f66270 */
[----:B------:R-:W-:Y:S01]  /*6090*/  FMUL.FTZ R30, R171, c[0x0][0x2ec] ;  /* 0x0000bb00ab1e7a20 */ /* 0x000fe20000410000 */
[----:B------:R-:W-:-:S02]  /*60a0*/  ISETP.GE.AND P5, PT, R6, R165, PT ;  /* 0x000000a50600720c */ /* 0x000fc40003fa6270 */
[----:B------:R-:W-:Y:S02]  /*60b0*/  IADD3 R6, R201, 0x11, RZ ;  /* 0x00000011c9067810 */ /* 0x000fe40007ffe0ff */
[----:B------:R-:W-:Y:S01]  /*60c0*/  ISETP.GE.AND P6, PT, R7, R165, PT ;  /* 0x000000a50700720c */ /* 0x000fe20003fc6270 */
[----:B------:R-:W2:Y:S01]  /*60d0*/  MUFU.TANH R194, R168 ;  /* 0x000000a800c27308 */ /* 0x000ea20000002400 */
[----:B----4-:R-:W-:Y:S02]  /*60e0*/  FSEL R7, R176, -INF , !P2 ;  /* 0xff800000b0077808 */ /* 0x010fe40005000000 */
[----:B------:R-:W-:Y:S02]  /*60f0*/  ISETP.GE.AND P2, PT, R6, R200, PT ;  /* 0x000000c80600720c */ /* 0x000fe40003f46270 */
[----:B-1----:R-:W-:Y:S01]  /*6100*/  FSEL R28, R25, -INF , !P0 ;  /* 0xff800000191c7808 */ /* 0x002fe20004000000 */
[C---:B---3--:R-:W-:Y:S02]  /*6110*/  HMMA.16816.F32 R188, R32.reuse, R20, R188 ;  /* 0x0000001420bc723c */ /* 0x048fe400000018bc */
[----:B------:R-:W-:Y:S05]  /*6120*/  MUFU.TANH R16, R16 ;  /* 0x0000001000107308 */ /* 0x000fea0000002400 */
[----:B------:R-:W-:Y:S01]  /*6130*/  IADD3 R20, R201, 0x19, RZ ;  /* 0x00000019c9147810 */ /* 0x000fe20007ffe0ff */
[----:B------:R-:W-:Y:S02]  /*6140*/  HMMA.16816.F32 R184, R32, R22, R184 ;  /* 0x0000001620b8723c */ /* 0x000fe400000018b8 */
[----:B------:R-:W-:Y:S05]  /*6150*/  MUFU.TANH R19, R19 ;  /* 0x0000001300137308 */ /* 0x000fea0000002400 */
[----:B------:R-:W-:-:S02]  /*6160*/  FSEL R23, R178, -INF , !P2 ;  /* 0xff800000b2177808 */ /* 0x000fc40005000000 */
[----:B------:R-:W-:Y:S01]  /*6170*/  FSEL R22, R177, -INF , !P3 ;  /* 0xff800000b1167808 */ /* 0x000fe20005800000 */
[----:B------:R-:W-:Y:S01]  /*6180*/  MUFU.TANH R195, R173 ;  /* 0x000000ad00c37308 */ /* 0x000fe20000002400 */
[----:B------:R-:W-:-:S05]  /*6190*/  ISETP.GE.AND P3, PT, R20, R165, PT ;  /* 0x000000a51400720c */ /* 0x000fca0003f66270 */
[C---:B------:R-:W-:Y:S02]  /*61a0*/  HMMA.16816.F32 R188, R12.reuse, R8, R188 ;  /* 0x000000080cbc723c */ /* 0x040fe400000018bc */
[----:B------:R-:W-:Y:S05]  /*61b0*/  MUFU.TANH R192, R174 ;  /* 0x000000ae00c07308 */ /* 0x000fea0000002400 */
[----:B------:R-:W-:Y:S01]  /*61c0*/  FSEL R9, R24, -INF , !P4 ;  /* 0xff80000018097808 */ /* 0x000fe20006000000 */
[----:B------:R-:W-:Y:S01]  /*61d0*/  HMMA.16816.F32 R184, R12, R10, R184 ;  /* 0x0000000a0cb8723c */ /* 0x000fe200000018b8 */
[----:B------:R-:W-:Y:S01]  /*61e0*/  ISETP.GE.AND P4, PT, R6, R165, PT ;  /* 0x000000a50600720c */ /* 0x000fe20003f86270 */
[----:B------:R-:W-:Y:S01]  /*61f0*/  MUFU.TANH R193, R169 ;  /* 0x000000a900c17308 */ /* 0x000fe20000002400 */
[----:B------:R-:W-:-:S02]  /*6200*/  IADD3 R6, R201, 0x18, RZ ;  /* 0x00000018c9067810 */ /* 0x000fc40007ffe0ff */
[----:B------:R-:W-:Y:S02]  /*6210*/  FSEL R8, R26, -INF , !P1 ;  /* 0xff8000001a087808 */ /* 0x000fe40004800000 */
[CC--:B------:R-:W-:Y:S02]  /*6220*/  ISETP.GE.AND P1, PT, R6.reuse, R200.reuse, PT ;  /* 0x000000c80600720c */ /* 0x0c0fe40003f26270 */
[----:B------:R-:W-:Y:S01]  /*6230*/  IADD3 R11, R201, 0x20, RZ ;  /* 0x00000020c90b7810 */ /* 0x000fe20007ffe0ff */
[----:B------:R-:W-:Y:S01]  /*6240*/  MUFU.TANH R29, R29 ;  /* 0x0000001d001d7308 */ /* 0x000fe20000002400 */
[----:B------:R-:W-:Y:S02]  /*6250*/  ISETP.GE.AND P0, PT, R6, R165, PT ;  /* 0x000000a50600720c */ /* 0x000fe40003f06270 */
[----:B-----5:R-:W-:Y:S02]  /*6260*/  FSEL R6, R27, -INF , !P6 ;  /* 0xff8000001b067808 */ /* 0x020fe40007000000 */
[----:B------:R-:W-:Y:S01]  /*6270*/  FSEL R27, R179, -INF , !P5 ;  /* 0xff800000b31b7808 */ /* 0x000fe20006800000 */
[----:B------:R-:W-:Y:S01]  /*6280*/  FMUL.FTZ R178, R191, c[0x0][0x2ec] ;  /* 0x0000bb00bfb27a20 */ /* 0x000fe20000410000 */
[-C--:B------:R-:W-:Y:S01]  /*6290*/  ISETP.GE.AND P5, PT, R11, R200.reuse, PT ;  /* 0x000000c80b00720c */ /* 0x080fe20003fa6270 */
[----:B------:R-:W-:Y:S01]  /*62a0*/  FMUL.FTZ R181, R188, c[0x0][0x2ec] ;  /* 0x0000bb00bcb57a20 */ /* 0x000fe20000410000 */
[----:B------:R-:W-:Y:S01]  /*62b0*/  FSEL R26, R5, -INF , !P4 ;  /* 0xff800000051a7808 */ /* 0x000fe20006000000 */
[----:B------:R-:W-:Y:S01]  /*62c0*/  FMUL.FTZ R180, R189, c[0x0][0x2ec] ;  /* 0x0000bb00bdb47a20 */ /* 0x000fe20000410000 */
[----:B------:R-:W-:Y:S01]  /*62d0*/  FSEL R21, R4, -INF , !P1 ;  /* 0xff80000004157808 */ /* 0x000fe20004800000 */
[----:B------:R-:W1:Y:S01]  /*62e0*/  MUFU.TANH R178, R178 ;  /* 0x000000b200b27308 */ /* 0x000e620000002400 */
[C---:B------:R-:W-:Y:S01]  /*62f0*/  IADD3 R5, R201.reuse, 0x28, RZ ;  /* 0x00000028c9057810 */ /* 0x040fe20007ffe0ff */
[----:B------:R-:W-:Y:S01]  /*6300*/  FMUL.FTZ R32, R190, c[0x0][0x2ec] ;  /* 0x0000bb00be207a20 */ /* 0x000fe20000410000 */
[----:B------:R-:W-:Y:S01]  /*6310*/  IADD3 R4, R201, 0x29, RZ ;  /* 0x00000029c9047810 */ /* 0x000fe20007ffe0ff */
[----:B------:R-:W-:Y:S01]  /*6320*/  FMUL.FTZ R35, R184, c[0x0][0x2ec] ;  /* 0x0000bb00b8237a20 */ /* 0x000fe20000410000 */
[----:B------:R-:W-:Y:S01]  /*6330*/  FSEL R25, R17, -INF , !P0 ;  /* 0xff80000011197808 */ /* 0x000fe20004000000 */
[----:B------:R-:W-:Y:S01]  /*6340*/  FMUL.FTZ R33, R185, c[0x0][0x2ec] ;  /* 0x0000bb00b9217a20 */ /* 0x000fe20000410000 */
[----:B--2---:R-:W-:Y:S01]  /*6350*/  FSEL R24, R18, -INF , !P3 ;  /* 0xff80000012187808 */ /* 0x004fe20005800000 */
[----:B------:R-:W-:Y:S01]  /*6360*/  FMUL.FTZ R176, R186, c[0x0][0x2ec] ;  /* 0x0000bb00bab07a20 */ /* 0x000fe20000410000 */
[----:B------:R-:W-:Y:S01]  /*6370*/  FSEL R196, R196, -INF , !P5 ;  /* 0xff800000c4c47808 */ /* 0x000fe20006800000 */
[----:B------:R-:W-:Y:S01]  /*6380*/  FMUL.FTZ R175, R187, c[0x0][0x2ec] ;  /* 0x0000bb00bbaf7a20 */ /* 0x000fe20000410000 */
[-C--:B------:R-:W-:Y:S01]  /*6390*/  ISETP.GE.AND P0, PT, R5, R200.reuse, PT ;  /* 0x000000c80500720c */ /* 0x080fe20003f06270 */
[----:B------:R-:W2:Y:S01]  /*63a0*/  MUFU.TANH R30, R30 ;  /* 0x0000001e001e7308 */ /* 0x000ea20000002400 */
[----:B------:R-:W-:-:S02]  /*63b0*/  ISETP.GE.AND P3, PT, R4, R200, PT ;  /* 0x000000c80400720c */ /* 0x000fc40003f66270 */
[-C--:B------:R-:W-:Y:S02]  /*63c0*/  ISETP.GE.AND P5, PT, R4, R165.reuse, PT ;  /* 0x000000a50400720c */ /* 0x080fe40003fa6270 */
[C---:B------:R-:W-:Y:S02]  /*63d0*/  IADD3 R4, R201.reuse, 0x31, RZ ;  /* 0x00000031c9047810 */ /* 0x040fe40007ffe0ff */
[----:B------:R-:W-:Y:S01]  /*63e0*/  FSEL R194, R194, -INF , !P0 ;  /* 0xff800000c2c27808 */ /* 0x000fe20004000000 */
[----:B------:R-:W3:Y:S01]  /*63f0*/  MUFU.TANH R181, R181 ;  /* 0x000000b500b57308 */ /* 0x000ee20000002400 */
[----:B------:R-:W-:Y:S02]  /*6400*/  ISETP.GE.AND P0, PT, R4, R165, PT ;  /* 0x000000a50400720c */ /* 0x000fe40003f06270 */
[----:B------:R-:W-:Y:S02]  /*6410*/  ISETP.GE.AND P6, PT, R20, R200, PT ;  /* 0x000000c81400720c */ /* 0x000fe40003fc6270 */
[----:B------:R-:W-:-:S02]  /*6420*/  IADD3 R10, R201, 0x21, RZ ;  /* 0x00000021c90a7810 */ /* 0x000fc40007ffe0ff */
[----:B-1----:R-:W-:Y:S01]  /*6430*/  FSEL R178, R178, -INF , !P0 ;  /* 0xff800000b2b27808 */ /* 0x002fe20004000000 */
[----:B------:R-:W-:Y:S01]  /*6440*/  MUFU.TANH R180, R180 ;  /* 0x000000b400b47308 */ /* 0x000fe20000002400 */
[-C--:B------:R-:W-:Y:S02]  /*6450*/  ISETP.GE.AND P1, PT, R10, R165.reuse, PT ;  /* 0x000000a50a00720c */ /* 0x080fe40003f26270 */
[----:B------:R-:W-:Y:S02]  /*6460*/  FSEL R20, R16, -INF , !P6 ;  /* 0xff80000010147808 */ /* 0x000fe40007000000 */
[----:B------:R-:W-:Y:S02]  /*6470*/  PLOP3.LUT P0, PT, PT, PT, UP0, 0x80, 0x0 ;  /* 0x000000000000781c */ /* 0x000fe40003f0f008 */
[----:B------:R-:W-:Y:S01]  /*6480*/  ISETP.GE.AND P2, PT, R11, R165, PT ;  /* 0x000000a50b00720c */ /* 0x000fe20003f46270 */
[----:B------:R-:W1:Y:S01]  /*6490*/  MUFU.TANH R32, R32 ;  /* 0x0000002000207308 */ /* 0x000e620000002400 */
[----:B------:R-:W-:-:S02]  /*64a0*/  ISETP.GE.AND P4, PT, R10, R200, PT ;  /* 0x000000c80a00720c */ /* 0x000fc40003f86270 */
[----:B------:R-:W-:Y:S02]  /*64b0*/  ISETP.GE.AND P6, PT, R5, R165, PT ;  /* 0x000000a50500720c */ /* 0x000fe40003fc6270 */
[----:B------:R-:W-:Y:S02]  /*64c0*/  IADD3 R5, R201, 0x30, RZ ;  /* 0x00000030c9057810 */ /* 0x000fe40007ffe0ff */
[----:B------:R-:W-:Y:S01]  /*64d0*/  FSEL R191, R19, -INF , !P1 ;  /* 0xff80000013bf7808 */ /* 0x000fe20004800000 */
[----:B------:R-:W-:Y:S01]  /*64e0*/  MUFU.TANH R2, R2 ;  /* 0x0000000200027308 */ /* 0x000fe20000002400 */
[----:B------:R-:W-:Y:S02]  /*64f0*/  FSEL R192, R192, -INF , !P2 ;  /* 0xff800000c0c07808 */ /* 0x000fe40005000000 */
[----:B------:R-:W-:Y:S02]  /*6500*/  FSEL R195, R195, -INF , !P4 ;  /* 0xff800000c3c37808 */ /* 0x000fe40006000000 */
[----:B------:R-:W-:-:S02]  /*6510*/  ISETP.GE.AND P1, PT, R4, R200, PT ;  /* 0x000000c80400720c */ /* 0x000fc40003f26270 */
[----:B------:R-:W-:Y:S01]  /*6520*/  FSEL R190, R29, -INF , !P6 ;  /* 0xff8000001dbe7808 */ /* 0x000fe20007000000 */
[----:B------:R-:W4:Y:S01]  /*6530*/  MUFU.TANH R35, R35 ;  /* 0x0000002300237308 */ /* 0x000f220000002400 */
[----:B------:R-:W-:Y:S02]  /*6540*/  FSEL R193, R193, -INF , !P3 ;  /* 0xff800000c1c17808 */ /* 0x000fe40005800000 */
[CC--:B------:R-:W-:Y:S02]  /*6550*/  ISETP.GE.AND P2, PT, R5.reuse, R200.reuse, PT ;  /* 0x000000c80500720c */ /* 0x0c0fe40003f46270 */
[-C--:B------:R-:W-:Y:S02]  /*6560*/  ISETP.GE.AND P4, PT, R5, R165.reuse, PT ;  /* 0x000000a50500720c */ /* 0x080fe40003f86270 */
[C---:B------:R-:W-:Y:S01]  /*6570*/  ISETP.GE.AND P6, PT, R201.reuse, R200, PT ;  /* 0x000000c8c900720c */ /* 0x040fe20003fc6270 */
[----:B------:R-:W5:Y:S01]  /*6580*/  MUFU.TANH R33, R33 ;  /* 0x0000002100217308 */ /* 0x000f620000002400 */
[----:B------:R-:W-:-:S02]  /*6590*/  ISETP.GE.AND P3, PT, R201, R165, PT ;  /* 0x000000a5c900720c */ /* 0x000fc40003f66270 */
[C---:B------:R-:W-:Y:S02]  /*65a0*/  IADD3 R4, R201.reuse, 0x38, RZ ;  /* 0x00000038c9047810 */ /* 0x040fe40007ffe0ff */
[----:B------:R-:W-:Y:S02]  /*65b0*/  IADD3 R201, R201, 0x39, RZ ;  /* 0x00000039c9c97810 */ /* 0x000fe40007ffe0ff */
[----:B--2---:R-:W-:Y:S01]  /*65c0*/  FSEL R189, R30, -INF , !P5 ;  /* 0xff8000001ebd7808 */ /* 0x004fe20006800000 */
[----:B------:R-:W2:Y:S01]  /*65d0*/  MUFU.TANH R176, R176 ;  /* 0x000000b000b07308 */ /* 0x000ea20000002400 */
[----:B---3--:R-:W-:Y:S02]  /*65e0*/  FSEL R181, R181, -INF , !P2 ;  /* 0xff800000b5b57808 */ /* 0x008fe40005000000 */
[----:B-1----:R-:W-:Y:S02]  /*65f0*/  FSEL R32, R32, -INF , !P4 ;  /* 0xff80000020207808 */ /* 0x002fe40006000000 */
[----:B------:R-:W-:Y:S01]  /*6600*/  FSEL R180, R180, -INF , !P1 ;  /* 0xff800000b4b47808 */ /* 0x000fe20004800000 */
[----:B------:R-:W-:Y:S01]  /*6610*/  BAR.SYNC.DEFER_BLOCKING 0x0 ;  /* 0x0000000000007b1d */ /* 0x000fe20000010000 */
[----:B------:R-:W-:-:S02]  /*6620*/  ISETP.GE.AND P5, PT, R4, R200, PT ;  /* 0x000000c80400720c */ /* 0x000fc40003fa6270 */
[-C--:B------:R-:W-:Y:S02]  /*6630*/  ISETP.GE.AND P2, PT, R4, R165.reuse, PT ;  /* 0x000000a50400720c */ /* 0x080fe40003f46270 */
[C---:B------:R-:W-:Y:S01]  /*6640*/  ISETP.GE.AND P4, PT, R201.reuse, R200, PT ;  /* 0x000000c8c900720c */ /* 0x040fe20003f86270 */
[----:B------:R-:W1:Y:S01]  /*6650*/  MUFU.TANH R175, R175 ;  /* 0x000000af00af7308 */ /* 0x000e620000002400 */
[----:B------:R-:W-:Y:S02]  /*6660*/  ISETP.GE.AND P1, PT, R201, R165, PT ;  /* 0x000000a5c900720c */ /* 0x000fe40003f26270 */
[----:B------:R-:W-:Y:S02]  /*6670*/  FSEL R0, R0, -INF , !P6 ;  /* 0xff80000000007808 */ /* 0x000fe40007000000 */
[----:B----4-:R-:W-:Y:S02]  /*6680*/  FSEL R35, R35, -INF , !P5 ;  /* 0xff80000023237808 */ /* 0x010fe40006800000 */
[----:B-----5:R-:W-:-:S02]  /*6690*/  FSEL R33, R33, -INF , !P4 ;  /* 0xff80000021217808 */ /* 0x020fc40006000000 */
[----:B------:R-:W-:Y:S02]  /*66a0*/  FSEL R4, R2, -INF , !P3 ;  /* 0xff80000002047808 */ /* 0x000fe40005800000 */
[----:B--2---:R-:W-:Y:S02]  /*66b0*/  FSEL R176, R176, -INF , !P2 ;  /* 0xff800000b0b07808 */ /* 0x004fe40005000000 */
[----:B-1----:R-:W-:Y:S01]  /*66c0*/  FSEL R175, R175, -INF , !P1 ;  /* 0xff800000afaf7808 */ /* 0x002fe20004800000 */
[----:B------:R-:W-:Y:S05]  /*66d0*/  @!P0 BRA `(.L_x_378) ;  /* 0x000002a000008947 */ /* 0x000fea0003800000 */
[----:B------:R-:W-:Y:S02]  /*66e0*/  UIADD3 UR11, UR8, -0x3, URZ ;  /* 0xfffffffd080b7890 */ /* 0x000fe4000fffe03f */
[----:B------:R-:W-:Y:S02]  /*66f0*/  ULDC.64 UR12, c[0x0][0x198] ;  /* 0x00006600000c7ab9 */ /* 0x000fe40000000a00 */
        /* <DEDUP_REMOVED lines=10> */
[C---:B------:R-:W-:Y:S01]  /*67a0*/  LEA R10, P1, R5.reuse, c[0x0][0x168], 0x1 ;  /* 0x00005a00050a7a11 */ /* 0x040fe200078208ff */
        /* <DEDUP_REMOVED lines=29> */
.L_x_378:
[----:B------:R-:W-:Y:S01]  /*6980*/  FMNMX.FTZ R2, R164, R0, !PT ;  /* 0x00000000a4027209 */ /* 0x000fe20007810000 */
[----:B-1----:R-:W-:Y:S01]  /*6990*/  LDSM.16.MT88.4 R16, [R232+0x10000] ;  /* 0x01000000e810783b */ /* 0x002fe20000004200 */
[----:B------:R-:W-:Y:S01]  /*69a0*/  FMNMX.FTZ R5, R3, R4, !PT ;  /* 0x0000000403057209 */ /* 0x000fe20007810000 */
[----:B------:R-:W-:Y:S01]  /*69b0*/  UISETP.GE.AND UP0, UPT, UR8, 0x3, UPT ;  /* 0x000000030800788c */ /* 0x000fe2000bf06270 */
[----:B------:R-:W-:Y:S01]  /*69c0*/  FMNMX.FTZ R2, R202, R2, !PT ;  /* 0x00000002ca027209 */ /* 0x000fe20007810000 */
[----:B------:R-:W-:Y:S01]  /*69d0*/  LDSM.16.MT88.4 R12, [R230+0x10000] ;  /* 0x01000000e60c783b */ /* 0x000fe20000004200 */
[----:B------:R-:W-:-:S02]  /*69e0*/  FMNMX.FTZ R5, R7, R5, !PT ;  /* 0x0000000507057209 */ /* 0x000fc40007810000 */
[----:B------:R-:W-:Y:S02]  /*69f0*/  FMNMX.FTZ R2, R9, R2, !PT ;  /* 0x0000000209027209 */ /* 0x000fe40007810000 */
        /* <DEDUP_REMOVED lines=40> */
[--C-:B------:R-:W-:Y:S02]  /*6c80*/  FFMA.FTZ R172, R202, c[0x0][0x23c], -R34.reuse ;  /* 0x00008f00caac7a23 */ /* 0x100fe40000010822 */
[--C-:B------:R-:W-:Y:S01]  /*6c90*/  FFMA.FTZ R171, R9, c[0x0][0x23c], -R34.reuse ;  /* 0x00008f0009ab7a23 */ /* 0x100fe20000010822 */
[C---:B------:R-:W-:Y:S01]  /*6ca0*/  FSETP.NEU.FTZ.AND P0, PT, R0.reuse, -INF , PT ;  /* 0xff8000000000780b */ /* 0x040fe20003f1d000 */
[----:B------:R-:W-:Y:S01]  /*6cb0*/  FMUL.FTZ R177, R0, c[0x0][0x23c] ;  /* 0x00008f0000b17a20 */ /* 0x000fe20000410000 */
[----:B------:R-:W-:Y:S01]  /*6cc0*/  MUFU.EX2 R173, R173 ;  /* 0x000000ad00ad7308 */ /* 0x000fe20000000800 */
[--C-:B------:R-:W-:Y:S01]  /*6cd0*/  FFMA.FTZ R170, R28, c[0x0][0x23c], -R34.reuse ;  /* 0x00008f001caa7a23 */ /* 0x100fe20000010822 */
[----:B------:R-:W-:Y:S01]  /*6ce0*/  FSEL R5, R0, RZ, P0 ;  /* 0x000000ff00057208 */ /* 0x000fe20000000000 */
[--C-:B------:R-:W-:Y:S01]  /*6cf0*/  FFMA.FTZ R179, R22, c[0x0][0x23c], -R34.reuse ;  /* 0x00008f0016b37a23 */ /* 0x100fe20000010822 */
[----:B------:R-:W-:Y:S01]  /*6d00*/  FSEL R177, R177, RZ, P0 ;  /* 0x000000ffb1b17208 */ /* 0x000fe20000000000 */
[----:B------:R-:W-:Y:S01]  /*6d10*/  FFMA.FTZ R182, R23, c[0x0][0x23c], -R34 ;  /* 0x00008f0017b67a23 */ /* 0x000fe20000010822 */
[----:B------:R-:W-:Y:S01]  /*6d20*/  LDSM.16.MT88.4 R28, [R232+0x14800] ;  /* 0x01480000e81c783b */ /* 0x000fe20000004200 */
[----:B------:R-:W-:Y:S01]  /*6d30*/  FADD.FTZ R5, R3, -R5 ;  /* 0x8000000503057221 */ /* 0x000fe20000010000 */
[----:B------:R-:W-:Y:S01]  /*6d40*/  MUFU.EX2 R172, R172 ;  /* 0x000000ac00ac7308 */ /* 0x000fe20000000800 */
[--C-:B------:R-:W-:Y:S01]  /*6d50*/  FFMA.FTZ R169, R4, c[0x0][0x23c], -R177.reuse ;  /* 0x00008f0004a97a23 */ /* 0x100fe200000108b1 */
[----:B------:R-:W-:Y:S01]  /*6d60*/  FSEL R4, R2, RZ, P1 ;  /* 0x000000ff02047208 */ /* 0x000fe20000800000 */
[--C-:B------:R-:W-:Y:S01]  /*6d70*/  FFMA.FTZ R168, R7, c[0x0][0x23c], -R177.reuse ;  /* 0x00008f0007a87a23 */ /* 0x100fe200000108b1 */
[----:B------:R-:W-:Y:S01]  /*6d80*/  PLOP3.LUT P0, PT, PT, PT, UP0, 0x80, 0x0 ;  /* 0x000000000000781c */ /* 0x000fe20003f0f008 */
[----:B------:R-:W-:-:S02]  /*6d90*/  FFMA.FTZ R165, R8, c[0x0][0x23c], -R177 ;  /* 0x00008f0008a57a23 */ /* 0x000fc400000108b1 */
[----:B------:R-:W-:Y:S01]  /*6da0*/  FADD.FTZ R4, R164, -R4 ;  /* 0x80000004a4047221 */ /* 0x000fe20000010000 */
[----:B------:R-:W-:Y:S01]  /*6db0*/  MUFU.EX2 R171, R171 ;  /* 0x000000ab00ab7308 */ /* 0x000fe20000000800 */
[----:B------:R-:W-:Y:S01]  /*6dc0*/  FFMA.FTZ R164, R6, c[0x0][0x23c], -R177 ;  /* 0x00008f0006a47a23 */ /* 0x000fe200000108b1 */
[----:B------:R-:W1:Y:S01]  /*6dd0*/  LDSM.16.MT88.4 R8, [R229+0x10000] ;  /* 0x01000000e508783b */ /* 0x000e620000004200 */
[----:B------:R-:W-:Y:S02]  /*6de0*/  FMUL.FTZ R3, R5, c[0x0][0x23c] ;  /* 0x00008f0005037a20 */ /* 0x000fe40000410000 */
[----:B------:R-:W-:Y:S02]  /*6df0*/  FMUL.FTZ R4, R4, c[0x0][0x23c] ;  /* 0x00008f0004047a20 */ /* 0x000fe40000410000 */
[--C-:B------:R-:W-:Y:S01]  /*6e00*/  FFMA.FTZ R183, R21, c[0x0][0x23c], -R34.reuse ;  /* 0x00008f0015b77a23 */ /* 0x100fe20000010822 */
[----:B------:R-:W2:Y:S01]  /*6e10*/  MUFU.EX2 R170, R170 ;  /* 0x000000aa00aa7308 */ /* 0x000ea20000000800 */
[----:B------:R-:W-:-:S02]  /*6e20*/  FFMA.FTZ R184, R20, c[0x0][0x23c], -R34 ;  /* 0x00008f0014b87a23 */ /* 0x000fc40000010822 */
[----:B------:R-:W-:Y:S01]  /*6e30*/  LDSM.16.MT88.4 R20, [R228+0x16000] ;  /* 0x01600000e414783b */ /* 0x000fe20000004200 */
[--C-:B------:R-:W-:Y:S02]  /*6e40*/  FFMA.FTZ R185, R27, c[0x0][0x23c], -R177.reuse ;  /* 0x00008f001bb97a23 */ /* 0x100fe400000108b1 */
[--C-:B------:R-:W-:Y:S02]  /*6e50*/  FFMA.FTZ R186, R26, c[0x0][0x23c], -R177.reuse ;  /* 0x00008f001aba7a23 */ /* 0x100fe400000108b1 */
[----:B------:R-:W-:Y:S01]  /*6e60*/  MUFU.EX2 R169, R169 ;  /* 0x000000a900a97308 */ /* 0x000fe20000000800 */
[--C-:B------:R-:W-:Y:S02]  /*6e70*/  FFMA.FTZ R187, R25, c[0x0][0x23c], -R177.reuse ;  /* 0x00008f0019bb7a23 */ /* 0x100fe400000108b1 */
[----:B------:R-:W-:Y:S02]  /*6e80*/  FFMA.FTZ R188, R24, c[0x0][0x23c], -R177 ;  /* 0x00008f0018bc7a23 */ /* 0x000fe400000108b1 */
[----:B------:R-:W-:Y:S01]  /*6e90*/  LDSM.16.MT88.4 R24, [R228+0x10800] ;  /* 0x01080000e418783b */ /* 0x000fe20000004200 */
[----:B------:R-:W-:-:S02]  /*6ea0*/  FFMA.FTZ R196, R196, c[0x0][0x23c], -R34 ;  /* 0x00008f00c4c47a23 */ /* 0x000fc40000010822 */
[----:B------:R-:W3:Y:S01]  /*6eb0*/  MUFU.EX2 R168, R168 ;  /* 0x000000a800a87308 */ /* 0x000ee20000000800 */
[----:B--2---:R-:W-:Y:S01]  /*6ec0*/  F2FP.PACK_AB R6, R170, R171 ;  /* 0x000000abaa06723e */ /* 0x004fe200000000ff */
[--C-:B------:R-:W-:Y:S02]  /*6ed0*/  FFMA.FTZ R195, R195, c[0x0][0x23c], -R34.reuse ;  /* 0x00008f00c3c37a23 */ /* 0x100fe40000010822 */
[--C-:B------:R-:W-:Y:S02]  /*6ee0*/  FFMA.FTZ R194, R194, c[0x0][0x23c], -R34.reuse ;  /* 0x00008f00c2c27a23 */ /* 0x100fe40000010822 */
[----:B------:R-:W-:Y:S02]  /*6ef0*/  FFMA.FTZ R193, R193, c[0x0][0x23c], -R34 ;  /* 0x00008f00c1c17a23 */ /* 0x000fe40000010822 */
[----:B------:R-:W-:Y:S01]  /*6f00*/  MUFU.EX2 R165, R165 ;  /* 0x000000a500a57308 */ /* 0x000fe20000000800 */
[--C-:B------:R-:W-:Y:S02]  /*6f10*/  FFMA.FTZ R192, R192, c[0x0][0x23c], -R177.reuse ;  /* 0x00008f00c0c07a23 */ /* 0x100fe400000108b1 */
[----:B------:R-:W-:-:S02]  /*6f20*/  FFMA.FTZ R191, R191, c[0x0][0x23c], -R177 ;  /* 0x00008f00bfbf7a23 */ /* 0x000fc400000108b1 */
[--C-:B------:R-:W-:Y:S02]  /*6f30*/  FFMA.FTZ R190, R190, c[0x0][0x23c], -R177.reuse ;  /* 0x00008f00bebe7a23 */ /* 0x100fe400000108b1 */
[----:B------:R-:W-:Y:S01]  /*6f40*/  FFMA.FTZ R189, R189, c[0x0][0x23c], -R177 ;  /* 0x00008f00bdbd7a23 */ /* 0x000fe200000108b1 */
[----:B------:R-:W2:Y:S01]  /*6f50*/  MUFU.EX2 R164, R164 ;  /* 0x000000a400a47308 */ /* 0x000ea20000000800 */
[----:B---3--:R-:W-:Y:S01]  /*6f60*/  F2FP.PACK_AB R5, R168, R169 ;  /* 0x000000a9a805723e */ /* 0x008fe200000000ff */
[--C-:B------:R-:W-:Y:S02]  /*6f70*/  FFMA.FTZ R181, R181, c[0x0][0x23c], -R34.reuse ;  /* 0x00008f00b5b57a23 */ /* 0x100fe40000010822 */
[--C-:B------:R-:W-:Y:S02]  /*6f80*/  FFMA.FTZ R180, R180, c[0x0][0x23c], -R34.reuse ;  /* 0x00008f00b4b47a23 */ /* 0x100fe40000010822 */
[--C-:B------:R-:W-:Y:S02]  /*6f90*/  FFMA.FTZ R197, R35, c[0x0][0x23c], -R34.reuse ;  /* 0x00008f0023c57a23 */ /* 0x100fe40000010822 */
[----:B------:R3:W4:Y:S01]  /*6fa0*/  MUFU.EX2 R174, R4 ;  /* 0x0000000400ae7308 */ /* 0x0007220000000800 */
[----:B------:R-:W-:-:S02]  /*6fb0*/  FFMA.FTZ R198, R33, c[0x0][0x23c], -R34 ;  /* 0x00008f0021c67a23 */ /* 0x000fc40000010822 */
[--C-:B------:R-:W-:Y:S02]  /*6fc0*/  FFMA.FTZ R199, R32, c[0x0][0x23c], -R177.reuse ;  /* 0x00008f0020c77a23 */ /* 0x100fe400000108b1 */
[--C-:B------:R-:W-:Y:S01]  /*6fd0*/  FFMA.FTZ R178, R178, c[0x0][0x23c], -R177.reuse ;  /* 0x00008f00b2b27a23 */ /* 0x100fe200000108b1 */
[----:B------:R-:W-:Y:S01]  /*6fe0*/  LDSM.16.MT88.4 R32, [R232+0x11800] ;  /* 0x01180000e820783b */ /* 0x000fe20000004200 */
[--C-:B------:R-:W-:Y:S01]  /*6ff0*/  FFMA.FTZ R176, R176, c[0x0][0x23c], -R177.reuse ;  /* 0x00008f00b0b07a23 */ /* 0x100fe200000108b1 */
[----:B------:R-:W5:Y:S01]  /*7000*/  MUFU.EX2 R3, R3 ;  /* 0x0000000300037308 */ /* 0x000f620000000800 */
[----:B--2---:R-:W-:Y:S01]  /*7010*/  F2FP.PACK_AB R7, R164, R165 ;  /* 0x000000a5a407723e */ /* 0x004fe200000000ff */
[----:B------:R-:W-:Y:S01]  /*7020*/  FFMA.FTZ R175, R175, c[0x0][0x23c], -R177 ;  /* 0x00008f00afaf7a23 */ /* 0x000fe200000108b1 */
        /* <DEDUP_REMOVED lines=205> */
[-C--:B------:R-:W-:Y:S01]  /*7d00*/  MOV R3, R0.reuse ;  /* 0x0000000000037202 */ /* 0x080fe20000000f00 */
[----:B------:R-:W-:Y:S01]  /*7d10*/  FADD.FTZ R170, R170, R172 ;  /* 0x000000acaaaa7221 */ /* 0x000fe20000010000 */
[----:B------:R-:W-:Y:S01]  /*7d20*/  HMMA.16816.F32 R128, R4, R22, R128 ;  /* 0x000000160480723c */ /* 0x000fe20000001880 */
[----:B------:R-:W1:Y:S01]  /*7d30*/  LDSM.16.MT88.4 R20, [R232+0x12800] ;  /* 0x01280000e814783b */ /* 0x000e620000004200 */
[----:B------:R-:W-:Y:S01]  /*7d40*/  FADD.FTZ R165, R164, R165 ;  /* 0x000000a5a4a57221 */ /* 0x000fe20000010000 */
[----:B------:R-:W-:Y:S01]  /*7d50*/  @P0 MOV R3, R0 ;  /* 0x0000000000030202 */ /* 0x000fe20000000f00 */
[----:B------:R-:W-:Y:S01]  /*7d60*/  FADD.FTZ R170, R179, R170 ;  /* 0x000000aab3aa7221 */ /* 0x000fe20000010000 */
[----:B------:R-:W-:-:S02]  /*7d70*/  MOV R164, R2 ;  /* 0x0000000200a47202 */ /* 0x000fc40000000f00 */
        /* <DEDUP_REMOVED lines=82> */
[----:B------:R-:W-:Y:S02]  /*82a0*/  FADD.FTZ R190, R176, R190 ;  /* 0x000000beb0be7221 */ /* 0x000fe40000010000 */
[----:B------:R-:W-:Y:S02]  /*82b0*/  STL [R1], R0 ;  /* 0x0000000001007387 */ /* 0x000fe40000100800 */
        /* <DEDUP_REMOVED lines=91> */
.L_x_377:
[----:B------:R-:W-:-:S12]  /*8870*/  UIADD3 UR11, UR18, -0x1, URZ ;  /* 0xffffffff120b7890 */ /* 0x000fd8000fffe03f */
.L_x_379:
        /* <DEDUP_REMOVED lines=13> */
.L_x_383:
        /* <DEDUP_REMOVED lines=41> */
.L_x_381:
[----:B------:R-:W-:Y:S04]  /*8be0*/  DEPBAR.LE SB0, 0x0 ;  /* 0x000080000000791a */ /* 0x000fe80000000000 */
[----:B------:R-:W-:Y:S01]  /*8bf0*/  BAR.SYNC.DEFER_BLOCKING 0x0 ;  /* 0x0000000000007b1d */ /* 0x000fe20000010000 */
[----:B------:R-:W-:Y:S01]  /*8c00*/  MOV R3, UR11 ;  /* 0x0000000b00037c02 */ /* 0x000fe20008000f00 */
[----:B------:R-:W-:Y:S02]  /*8c10*/  USHF.R.S32.HI UR5, URZ, 0x1f, UR11 ;  /* 0x0000001f3f057899 */ /* 0x000fe4000801140b */
[----:B------:R-:W-:Y:S02]  /*8c20*/  UIMAD UR4, UR12, UR11, URZ ;  /* 0x0000000b0c0472a4 */ /* 0x000fe4000f8e023f */
[----:B------:R-:W-:Y:S02]  /*8c30*/  IMAD.WIDE.U32 R6, R3, UR13, R244 ;  /* 0x0000000d03067c25 */ /* 0x000fe4000f8e00f4 */
[----:B------:R-:W-:Y:S03]  /*8c40*/  UIMAD UR4, UR5, UR13, UR4 ;  /* 0x0000000d050472a4 */ /* 0x000fe6000f8e0204 */
[C---:B------:R-:W-:Y:S03]  /*8c50*/  LEA R4, P0, R6.reuse, c[0x0][0x170], 0x1 ;  /* 0x00005c0006047a11 */ /* 0x040fe600078008ff */
        /* <DEDUP_REMOVED lines=8> */
[----:B------:R-:W-:Y:S03]  /*8ce0*/  IADD3 R6, P0, R8, UR6, RZ ;  /* 0x0000000608067c10 */ /* 0x000fe6000ff1e0ff */
[----:B------:R1:W-:Y:S01]  /*8cf0*/  LDGSTS.E.BYPASS.LTC128B.128 [R240+0x12000], [R4.64+0x80] ;  /* 0x1200008004f07fae */ /* 0x0003e2000b901d50 */
[----:B------:R-:W-:Y:S02]  /*8d00*/  IADD3.X R7, R9, UR8, RZ, P0, !PT ;  /* 0x0000000809077c10 */ /* 0x000fe400087fe4ff */
[----:B------:R-:W-:Y:S03]  /*8d10*/  IADD3 R12, P0, R6, UR6, RZ ;  /* 0x00000006060c7c10 */ /* 0x000fe6000ff1e0ff */
[----:B------:R1:W-:Y:S01]  /*8d20*/  LDGSTS.E.BYPASS.LTC128B.128 [R240+0x14000], [R4.64+0x100] ;  /* 0x1400010004f07fae */ /* 0x0003e2000b901d50 */
[----:B------:R-:W-:Y:S02]  /*8d30*/  IADD3.X R13, R7, UR8, RZ, P0, !PT ;  /* 0x00000008070d7c10 */ /* 0x000fe400087fe4ff */
[----:B------:R-:W-:Y:S03]  /*8d40*/  ISETP.LT.AND P0, PT, RZ, UR11, PT ;  /* 0x0000000bff007c0c */ /* 0x000fe6000bf01270 */
[----:B------:R1:W-:Y:S06]  /*8d50*/  LDGSTS.E.BYPASS.LTC128B.128 [R240+0x16000], [R4.64+0x180] ;  /* 0x1600018004f07fae */ /* 0x0003ec000b901d50 */
[----:B------:R2:W-:Y:S06]  /*8d60*/  LDGSTS.E.BYPASS.LTC128B.128 [R240+0x10800], [R8.64] ;  /* 0x1080000008f07fae */ /* 0x0005ec000b901d50 */
[----:B------:R2:W-:Y:S06]  /*8d70*/  LDGSTS.E.BYPASS.LTC128B.128 [R240+0x12800], [R8.64+0x80] ;  /* 0x1280008008f07fae */ /* 0x0005ec000b901d50 */
[----:B------:R2:W-:Y:S06]  /*8d80*/  LDGSTS.E.BYPASS.LTC128B.128 [R240+0x14800], [R8.64+0x100] ;  /* 0x1480010008f07fae */ /* 0x0005ec000b901d50 */
        /* <DEDUP_REMOVED lines=9> */
[----:B------:R-:W-:Y:S06]  /*8e20*/  LDSM.16.M88.4 R32, [R238] ;  /* 0x00000000ee20783b */ /* 0x000fec0000000200 */
[----:B--2---:R-:W1:Y:S06]  /*8e30*/  LDSM.16.M88.4 R8, [R237+0x8000] ;  /* 0x00800000ed08783b */ /* 0x004e6c0000000200 */
[----:B------:R-:W3:Y:S06]  /*8e40*/  LDSM.16.M88.4 R16, [R237+0x8800] ;  /* 0x00880000ed10783b */ /* 0x000eec0000000200 */
[----:B------:R-:W2:Y:S06]  /*8e50*/  LDSM.16.M88.4 R24, [R237+0x9000] ;  /* 0x00900000ed18783b */ /* 0x000eac0000000200 */
[----:B------:R-:W0:Y:S06]  /*8e60*/  LDGDEPBAR ;  /* 0x00000000000079af */ /* 0x000e2c0000000000 */
[----:B------:R-:W4:Y:S06]  /*8e70*/  LDSM.16.M88.4 R164, [R237+0x9800] ;  /* 0x00980000eda4783b */ /* 0x000f2c0000000200 */
[----:B------:R-:W-:Y:S06]  /*8e80*/  LDSM.16.M88.4 R168, [R236] ;  /* 0x00000000eca8783b */ /* 0x000fec0000000200 */
[----:B------:R-:W5:Y:S01]  /*8e90*/  LDSM.16.M88.4 R172, [R235] ;  /* 0x00000000ebac783b */ /* 0x000f620000000200 */
[C---:B-1----:R-:W-:Y:S05]  /*8ea0*/  HMMA.16816.F32 R4, R32.reuse, R8, RZ ;  /* 0x000000082004723c */ /* 0x042fea00000018ff */
[----:B------:R-:W1:Y:S03]  /*8eb0*/  LDSM.16.M88.4 R176, [R227] ;  /* 0x00000000e3b0783b */ /* 0x000e660000000200 */
[C---:B------:R-:W-:Y:S03]  /*8ec0*/  HMMA.16816.F32 R8, R32.reuse, R10, RZ ;  /* 0x0000000a2008723c */ /* 0x040fe600000018ff */
[----:B------:R-:W1:Y:S06]  /*8ed0*/  LDSM.16.M88.4 R180, [R226] ;  /* 0x00000000e2b4783b */ /* 0x000e6c0000000200 */
[----:B------:R-:W1:Y:S01]  /*8ee0*/  LDSM.16.M88.4 R184, [R225] ;  /* 0x00000000e1b8783b */ /* 0x000e620000000200 */
[C---:B---3--:R-:W-:Y:S05]  /*8ef0*/  HMMA.16816.F32 R12, R32.reuse, R16, RZ ;  /* 0x00000010200c723c */ /* 0x048fea00000018ff */
[----:B------:R-:W-:Y:S03]  /*8f00*/  LDSM.16.M88.4 R188, [R234] ;  /* 0x00000000eabc783b */ /* 0x000fe60000000200 */
[C---:B------:R-:W-:Y:S03]  /*8f10*/  HMMA.16816.F32 R16, R32.reuse, R18, RZ ;  /* 0x000000122010723c */ /* 0x040fe600000018ff */
[----:B------:R-:W3:Y:S05]  /*8f20*/  LDSM.16.M88.4 R192, [R231+0x8000] ;  /* 0x00800000e7c0783b */ /* 0x000eea0000000200 */
[C---:B--2---:R-:W-:Y:S01]  /*8f30*/  HMMA.16816.F32 R20, R32.reuse, R24, RZ ;  /* 0x000000182014723c */ /* 0x044fe200000018ff */
[----:B------:R-:W-:Y:S06]  /*8f40*/  LDSM.16.M88.4 R196, [R231+0x9000] ;  /* 0x00900000e7c4783b */ /* 0x000fec0000000200 */
[----:B------:R-:W-:Y:S01]  /*8f50*/  LDSM.16.M88.4 R200, [R231+0x9800] ;  /* 0x00980000e7c8783b */ /* 0x000fe20000000200 */
[C---:B------:R-:W-:Y:S05]  /*8f60*/  HMMA.16816.F32 R24, R32.reuse, R26, RZ ;  /* 0x0000001a2018723c */ /* 0x040fea00000018ff */
[----:B------:R-:W-:Y:S03]  /*8f70*/  LDSM.16.M88.4 R204, [R233] ;  /* 0x00000000e9cc783b */ /* 0x000fe60000000200 */
[C---:B----4-:R-:W-:Y:S03]  /*8f80*/  HMMA.16816.F32 R28, R32.reuse, R164, RZ ;  /* 0x000000a4201c723c */ /* 0x050fe600000018ff */
[----:B------:R-:W-:Y:S05]  /*8f90*/  LDSM.16.M88.4 R208, [R224] ;  /* 0x00000000e0d0783b */ /* 0x000fea0000000200 */
[----:B------:R-:W-:Y:S01]  /*8fa0*/  HMMA.16816.F32 R32, R32, R166, RZ ;  /* 0x000000a62020723c */ /* 0x000fe200000018ff */
[----:B------:R-:W2:Y:S07]  /*8fb0*/  LDSM.16.M88.4 R164, [R231+0x8800] ;  /* 0x00880000e7a4783b */ /* 0x000eae0000000200 */
[C---:B-----5:R-:W-:Y:S08]  /*8fc0*/  HMMA.16816.F32 R4, R168.reuse, R172, R4 ;  /* 0x000000aca804723c */ /* 0x060ff00000001804 */
        /* <DEDUP_REMOVED lines=10> */
[----:B------:R-:W1:Y:S06]  /*9070*/  LDSM.16.M88.4 R168, [R224+0x800] ;  /* 0x00080000e0a8783b */ /* 0x000e6c0000000200 */
[----:B------:R-:W4:Y:S01]  /*9080*/  LDSM.16.M88.4 R184, [R237+0xa000] ;  /* 0x00a00000edb8783b */ /* 0x000f220000000200 */
[C---:B---3--:R-:W-:Y:S08]  /*9090*/  HMMA.16816.F32 R4, R188.reuse, R192, R4 ;  /* 0x000000c0bc04723c */ /* 0x048ff00000001804 */
[C---:B------:R-:W-:Y:S01]  /*90a0*/  HMMA.16816.F32 R8, R188.reuse, R194, R8 ;  /* 0x000000c2bc08723c */ /* 0x040fe20000001808 */
[----:B------:R-:W-:Y:S07]  /*90b0*/  LDSM.16.M88.4 R192, [R237+0xb800] ;  /* 0x00b80000edc0783b */ /* 0x000fee0000000200 */
[C---:B--2---:R-:W-:Y:S08]  /*90c0*/  HMMA.16816.F32 R12, R188.reuse, R164, R12 ;  /* 0x000000a4bc0c723c */ /* 0x044ff0000000180c */
[C---:B------:R-:W-:Y:S01]  /*90d0*/  HMMA.16816.F32 R16, R188.reuse, R166, R16 ;  /* 0x000000a6bc10723c */ /* 0x040fe20000001810 */
[----:B------:R-:W2:Y:S07]  /*90e0*/  LDSM.16.M88.4 R164, [R237+0xa800] ;  /* 0x00a80000eda4783b */ /* 0x000eae0000000200 */
[C---:B------:R-:W-:Y:S08]  /*90f0*/  HMMA.16816.F32 R20, R188.reuse, R196, R20 ;  /* 0x000000c4bc14723c */ /* 0x040ff00000001814 */
[C---:B------:R-:W-:Y:S01]  /*9100*/  HMMA.16816.F32 R24, R188.reuse, R198, R24 ;  /* 0x000000c6bc18723c */ /* 0x040fe20000001818 */
[----:B------:R-:W-:Y:S07]  /*9110*/  LDSM.16.M88.4 R196, [R236+0x2000] ;  /* 0x00200000ecc4783b */ /* 0x000fee0000000200 */
[C---:B------:R-:W-:Y:S08]  /*9120*/  HMMA.16816.F32 R28, R188.reuse, R200, R28 ;  /* 0x000000c8bc1c723c */ /* 0x040ff0000000181c */
[----:B------:R-:W-:Y:S01]  /*9130*/  HMMA.16816.F32 R32, R188, R202, R32 ;  /* 0x000000cabc20723c */ /* 0x000fe20000001820 */
[----:B------:R-:W3:Y:S06]  /*9140*/  LDSM.16.M88.4 R188, [R237+0xb000] ;  /* 0x00b00000edbc783b */ /* 0x000eec0000000200 */
[----:B------:R-:W5:Y:S01]  /*9150*/  LDSM.16.M88.4 R200, [R223] ;  /* 0x00000000dfc8783b */ /* 0x000f620000000200 */
        /* <DEDUP_REMOVED lines=8> */
[----:B------:R-:W1:Y:S07]  /*91e0*/  LDSM.16.M88.4 R172, [R221] ;  /* 0x00000000ddac783b */ /* 0x000e6e0000000200 */
[C---:B------:R-:W-:Y:S08]  /*91f0*/  HMMA.16816.F32 R28, R204.reuse, R176, R28 ;  /* 0x000000b0cc1c723c */ /* 0x040ff0000000181c */
[----:B------:R-:W-:Y:S01]  /*9200*/  HMMA.16816.F32 R32, R204, R178, R32 ;  /* 0x000000b2cc20723c */ /* 0x000fe20000001820 */
[----:B------:R-:W1:Y:S06]  /*9210*/  LDSM.16.M88.4 R176, [R220] ;  /* 0x00000000dcb0783b */ /* 0x000e6c0000000200 */
[----:B------:R-:W1:Y:S01]  /*9220*/  LDSM.16.M88.4 R204, [R234+0x2000] ;  /* 0x00200000eacc783b */ /* 0x000e620000000200 */
[C---:B----4-:R-:W-:Y:S08]  /*9230*/  HMMA.16816.F32 R4, R180.reuse, R184, R4 ;  /* 0x000000b8b404723c */ /* 0x050ff00000001804 */
[C---:B------:R-:W-:Y:S01]  /*9240*/  HMMA.16816.F32 R8, R180.reuse, R186, R8 ;  /* 0x000000bab408723c */ /* 0x040fe20000001808 */
[----:B------:R-:W-:Y:S07]  /*9250*/  LDSM.16.M88.4 R184, [R231+0xb800] ;  /* 0x00b80000e7b8783b */ /* 0x000fee0000000200 */
[C---:B--2---:R-:W-:Y:S08]  /*9260*/  HMMA.16816.F32 R12, R180.reuse, R164, R12 ;  /* 0x000000a4b40c723c */ /* 0x044ff0000000180c */
[C---:B------:R-:W-:Y:S01]  /*9270*/  HMMA.16816.F32 R16, R180.reuse, R166, R16 ;  /* 0x000000a6b410723c */ /* 0x040fe20000001810 */
[----:B------:R-:W2:Y:S07]  /*9280*/  LDSM.16.M88.4 R164, [R231+0xa800] ;  /* 0x00a80000e7a4783b */ /* 0x000eae0000000200 */
[C---:B---3--:R-:W-:Y:S08]  /*9290*/  HMMA.16816.F32 R20, R180.reuse, R188, R20 ;  /* 0x000000bcb414723c */ /* 0x048ff00000001814 */
[C---:B------:R-:W-:Y:S01]  /*92a0*/  HMMA.16816.F32 R24, R180.reuse, R190, R24 ;  /* 0x000000beb418723c */ /* 0x040fe20000001818 */
[----:B------:R-:W-:Y:S07]  /*92b0*/  LDSM.16.M88.4 R188, [R233+0x2000] ;  /* 0x00200000e9bc783b */ /* 0x000fee0000000200 */
[C---:B------:R-:W-:Y:S08]  /*92c0*/  HMMA.16816.F32 R28, R180.reuse, R192, R28 ;  /* 0x000000c0b41c723c */ /* 0x040ff0000000181c */
[----:B------:R-:W-:Y:S01]  /*92d0*/  HMMA.16816.F32 R32, R180, R194, R32 ;  /* 0x000000c2b420723c */ /* 0x000fe20000001820 */
[----:B------:R-:W3:Y:S06]  /*92e0*/  LDSM.16.M88.4 R180, [R231+0xb000] ;  /* 0x00b00000e7b4783b */ /* 0x000eec0000000200 */
[----:B------:R-:W4:Y:S01]  /*92f0*/  LDSM.16.M88.4 R192, [R224+0x2000] ;  /* 0x00200000e0c0783b */ /* 0x000f220000000200 */
[C---:B-----5:R-:W-:Y:S08]  /*9300*/  HMMA.16816.F32 R4, R196.reuse, R200, R4 ;  /* 0x000000c8c404723c */ /* 0x060ff00000001804 */
[C---:B------:R-:W-:Y:S01]  /*9310*/  HMMA.16816.F32 R8, R196.reuse, R202, R8 ;  /* 0x000000cac408723c */ /* 0x040fe20000001808 */
[----:B------:R-:W-:Y:S07]  /*9320*/  LDSM.16.M88.4 R200, [R237+0xc000] ;  /* 0x00c00000edc8783b */ /* 0x000fee0000000200 */
[C---:B-1----:R-:W-:Y:S08]  /*9330*/  HMMA.16816.F32 R12, R196.reuse, R168, R12 ;  /* 0x000000a8c40c723c */ /* 0x042ff0000000180c */
[C---:B------:R-:W-:Y:S01]  /*9340*/  HMMA.16816.F32 R16, R196.reuse, R170, R16 ;  /* 0x000000aac410723c */ /* 0x040fe20000001810 */
[----:B------:R-:W1:Y:S07]  /*9350*/  LDSM.16.M88.4 R168, [R224+0x2800] ;  /* 0x00280000e0a8783b */ /* 0x000e6e0000000200 */
[C---:B------:R-:W-:Y:S08]  /*9360*/  HMMA.16816.F32 R20, R196.reuse, R172, R20 ;  /* 0x000000acc414723c */ /* 0x040ff00000001814 */
[C---:B------:R-:W-:Y:S01]  /*9370*/  HMMA.16816.F32 R24, R196.reuse, R174, R24 ;  /* 0x000000aec418723c */ /* 0x040fe20000001818 */
[----:B------:R-:W5:Y:S07]  /*9380*/  LDSM.16.M88.4 R172, [R224+0x3000] ;  /* 0x00300000e0ac783b */ /* 0x000f6e0000000200 */
[C---:B------:R-:W-:Y:S08]  /*9390*/  HMMA.16816.F32 R28, R196.reuse, R176, R28 ;  /* 0x000000b0c41c723c */ /* 0x040ff0000000181c */
[----:B------:R-:W-:Y:S01]  /*93a0*/  HMMA.16816.F32 R32, R196, R178, R32 ;  /* 0x000000b2c420723c */ /* 0x000fe20000001820 */
[----:B------:R-:W1:Y:S06]  /*93b0*/  LDSM.16.M88.4 R176, [R224+0x3800] ;  /* 0x00380000e0b0783b */ /* 0x000e6c0000000200 */
[----:B------:R-:W1:Y:S01]  /*93c0*/  LDSM.16.M88.4 R196, [R238+0x4000] ;  /* 0x00400000eec4783b */ /* 0x000e620000000200 */
        /* <DEDUP_REMOVED lines=11> */
[----:B------:R-:W2:Y:S06]  /*9480*/  LDSM.16.M88.4 R184, [R237+0xd800] ;  /* 0x00d80000edb8783b */ /* 0x000eac0000000200 */
[----:B------:R-:W2:Y:S01]  /*9490*/  LDSM.16.M88.4 R204, [R236+0x4000] ;  /* 0x00400000eccc783b */ /* 0x000ea20000000200 */
[C---:B----4-:R-:W-:Y:S08]  /*94a0*/  HMMA.16816.F32 R4, R188.reuse, R192, R4 ;  /* 0x000000c0bc04723c */ /* 0x050ff00000001804 */
[C---:B------:R-:W-:Y:S01]  /*94b0*/  HMMA.16816.F32 R8, R188.reuse, R194, R8 ;  /* 0x000000c2bc08723c */ /* 0x040fe20000001808 */
[----:B------:R-:W-:Y:S07]  /*94c0*/  LDSM.16.M88.4 R192, [R231+0xc000] ;  /* 0x00c00000e7c0783b */ /* 0x000fee0000000200 */
[C---:B-1----:R-:W-:Y:S08]  /*94d0*/  HMMA.16816.F32 R12, R188.reuse, R168, R12 ;  /* 0x000000a8bc0c723c */ /* 0x042ff0000000180c */
[C---:B------:R-:W-:Y:S01]  /*94e0*/  HMMA.16816.F32 R16, R188.reuse, R170, R16 ;  /* 0x000000aabc10723c */ /* 0x040fe20000001810 */
[----:B------:R-:W1:Y:S07]  /*94f0*/  LDSM.16.M88.4 R168, [R218] ;  /* 0x00000000daa8783b */ /* 0x000e6e0000000200 */
[C---:B-----5:R-:W-:Y:S08]  /*9500*/  HMMA.16816.F32 R20, R188.reuse, R172, R20 ;  /* 0x000000acbc14723c */ /* 0x060ff00000001814 */
[C---:B------:R-:W-:Y:S01]  /*9510*/  HMMA.16816.F32 R24, R188.reuse, R174, R24 ;  /* 0x000000aebc18723c */ /* 0x040fe20000001818 */
[----:B------:R-:W4:Y:S07]  /*9520*/  LDSM.16.M88.4 R172, [R217] ;  /* 0x00000000d9ac783b */ /* 0x000f2e0000000200 */
[C---:B------:R-:W-:Y:S08]  /*9530*/  HMMA.16816.F32 R28, R188.reuse, R176, R28 ;  /* 0x000000b0bc1c723c */ /* 0x040ff0000000181c */
[----:B------:R-:W-:Y:S01]  /*9540*/  HMMA.16816.F32 R32, R188, R178, R32 ;  /* 0x000000b2bc20723c */ /* 0x000fe20000001820 */
[----:B------:R-:W5:Y:S06]  /*9550*/  LDSM.16.M88.4 R176, [R216] ;  /* 0x00000000d8b0783b */ /* 0x000f6c0000000200 */
[----:B------:R-:W1:Y:S01]  /*9560*/  LDSM.16.M88.4 R188, [R234+0x4000] ;  /* 0x00400000eabc783b */ /* 0x000e620000000200 */
[C---:B------:R-:W-:Y:S08]  /*9570*/  HMMA.16816.F32 R4, R196.reuse, R200, R4 ;  /* 0x000000c8c404723c */ /* 0x040ff00000001804 */
[C---:B------:R-:W-:Y:S01]  /*9580*/  HMMA.16816.F32 R8, R196.reuse, R202, R8 ;  /* 0x000000cac408723c */ /* 0x040fe20000001808 */
[----:B------:R-:W-:Y:S07]  /*9590*/  LDSM.16.M88.4 R200, [R224+0x4000] ;  /* 0x00400000e0c8783b */ /* 0x000fee0000000200 */
        /* <DEDUP_REMOVED lines=10> */
[C---:B------:R-:W-:Y:S08]  /*9640*/  HMMA.16816.F32 R4, R204.reuse, R208, R4 ;  /* 0x000000d0cc04723c */ /* 0x040ff00000001804 */
[C---:B------:R-:W-:Y:S01]  /*9650*/  HMMA.16816.F32 R8, R204.reuse, R210, R8 ;  /* 0x000000d2cc08723c */ /* 0x040fe20000001808 */
[----:B------:R-:W-:Y:S07]  /*9660*/  LDSM.16.M88.4 R208, [R237+0xe000] ;  /* 0x00e00000edd0783b */ /* 0x000fee0000000200 */
[C---:B-1----:R-:W-:Y:S08]  /*9670*/  HMMA.16816.F32 R12, R204.reuse, R168, R12 ;  /* 0x000000a8cc0c723c */ /* 0x042ff0000000180c */
[C---:B------:R-:W-:Y:S01]  /*9680*/  HMMA.16816.F32 R16, R204.reuse, R170, R16 ;  /* 0x000000aacc10723c */ /* 0x040fe20000001810 */
[----:B------:R-:W1:Y:S07]  /*9690*/  LDSM.16.M88.4 R168, [R224+0x4800] ;  /* 0x00480000e0a8783b */ /* 0x000e6e0000000200 */
[C---:B----4-:R-:W-:Y:S08]  /*96a0*/  HMMA.16816.F32 R20, R204.reuse, R172, R20 ;  /* 0x000000accc14723c */ /* 0x050ff00000001814 */
[C---:B------:R-:W-:Y:S01]  /*96b0*/  HMMA.16816.F32 R24, R204.reuse, R174, R24 ;  /* 0x000000aecc18723c */ /* 0x040fe20000001818 */
[----:B------:R-:W4:Y:S07]  /*96c0*/  LDSM.16.M88.4 R172, [R224+0x5000] ;  /* 0x00500000e0ac783b */ /* 0x000f2e0000000200 */
[C---:B-----5:R-:W-:Y:S08]  /*96d0*/  HMMA.16816.F32 R28, R204.reuse, R176, R28 ;  /* 0x000000b0cc1c723c */ /* 0x060ff0000000181c */
[----:B------:R-:W-:Y:S01]  /*96e0*/  HMMA.16816.F32 R32, R204, R178, R32 ;  /* 0x000000b2cc20723c */ /* 0x000fe20000001820 */
[----:B------:R-:W5:Y:S06]  /*96f0*/  LDSM.16.M88.4 R176, [R224+0x5800] ;  /* 0x00580000e0b0783b */ /* 0x000f6c0000000200 */
        /* <DEDUP_REMOVED lines=19> */
[----:B------:R-:W1:Y:S07]  /*9830*/  LDSM.16.M88.4 R168, [R214] ;  /* 0x00000000d6a8783b */ /* 0x000e6e0000000200 */
[C---:B----4-:R-:W-:Y:S08]  /*9840*/  HMMA.16816.F32 R20, R196.reuse, R172, R20 ;  /* 0x000000acc414723c */ /* 0x050ff00000001814 */
[C---:B------:R-:W-:Y:S01]  /*9850*/  HMMA.16816.F32 R24, R196.reuse, R174, R24 ;  /* 0x000000aec418723c */ /* 0x040fe20000001818 */
[----:B------:R-:W4:Y:S07]  /*9860*/  LDSM.16.M88.4 R172, [R213] ;  /* 0x00000000d5ac783b */ /* 0x000f2e0000000200 */
[C---:B-----5:R-:W-:Y:S08]  /*9870*/  HMMA.16816.F32 R28, R196.reuse, R176, R28 ;  /* 0x000000b0c41c723c */ /* 0x060ff0000000181c */
        /* <DEDUP_REMOVED lines=17> */
[C---:B------:R-:W-:Y:S08]  /*9990*/  HMMA.16816.F32 R8, R188.reuse, R194, R8 ;  /* 0x000000c2bc08723c */ /* 0x040ff00000001808 */
[C---:B-1----:R-:W-:Y:S08]  /*99a0*/  HMMA.16816.F32 R12, R188.reuse, R168, R12 ;  /* 0x000000a8bc0c723c */ /* 0x042ff0000000180c */
[C---:B------:R-:W-:Y:S08]  /*99b0*/  HMMA.16816.F32 R16, R188.reuse, R170, R16 ;  /* 0x000000aabc10723c */ /* 0x040ff00000001810 */
[C---:B----4-:R-:W-:Y:S08]  /*99c0*/  HMMA.16816.F32 R20, R188.reuse, R172, R20 ;  /* 0x000000acbc14723c */ /* 0x050ff00000001814 */
[C---:B------:R-:W-:Y:S08]  /*99d0*/  HMMA.16816.F32 R24, R188.reuse, R174, R24 ;  /* 0x000000aebc18723c */ /* 0x040ff00000001818 */
[C---:B-----5:R-:W-:Y:S08]  /*99e0*/  HMMA.16816.F32 R28, R188.reuse, R176, R28 ;  /* 0x000000b0bc1c723c */ /* 0x060ff0000000181c */
[----:B------:R-:W-:Y:S08]  /*99f0*/  HMMA.16816.F32 R32, R188, R178, R32 ;  /* 0x000000b2bc20723c */ /* 0x000ff00000001820 */
[C---:B------:R-:W-:Y:S08]  /*9a00*/  HMMA.16816.F32 R4, R196.reuse, R200, R4 ;  /* 0x000000c8c404723c */ /* 0x040ff00000001804 */
[C---:B------:R-:W-:Y:S08]  /*9a10*/  HMMA.16816.F32 R8, R196.reuse, R202, R8 ;  /* 0x000000cac408723c */ /* 0x040ff00000001808 */
[C---:B--2---:R-:W-:Y:S08]  /*9a20*/  HMMA.16816.F32 R12, R196.reuse, R164, R12 ;  /* 0x000000a4c40c723c */ /* 0x044ff0000000180c */
[C---:B------:R-:W-:Y:S01]  /*9a30*/  HMMA.16816.F32 R16, R196.reuse, R166, R16 ;  /* 0x000000a6c410723c */ /* 0x040fe20000001810 */
[----:B------:R-:W1:Y:S07]  /*9a40*/  LDSM.16.M88.4 R164, [R224+0x6800] ;  /* 0x00680000e0a4783b */ /* 0x000e6e0000000200 */
[C---:B---3--:R-:W-:Y:S08]  /*9a50*/  HMMA.16816.F32 R20, R196.reuse, R180, R20 ;  /* 0x000000b4c414723c */ /* 0x048ff00000001814 */
[C---:B------:R-:W-:Y:S08]  /*9a60*/  HMMA.16816.F32 R24, R196.reuse, R182, R24 ;  /* 0x000000b6c418723c */ /* 0x040ff00000001818 */
[C---:B------:R-:W-:Y:S08]  /*9a70*/  HMMA.16816.F32 R28, R196.reuse, R184, R28 ;  /* 0x000000b8c41c723c */ /* 0x040ff0000000181c */
[----:B------:R-:W-:Y:S08]  /*9a80*/  HMMA.16816.F32 R32, R196, R186, R32 ;  /* 0x000000bac420723c */ /* 0x000ff00000001820 */
[C---:B------:R-:W-:Y:S08]  /*9a90*/  HMMA.16816.F32 R4, R204.reuse, R208, R4 ;  /* 0x000000d0cc04723c */ /* 0x040ff00000001804 */
[C---:B------:R-:W-:Y:S08]  /*9aa0*/  HMMA.16816.F32 R8, R204.reuse, R210, R8 ;  /* 0x000000d2cc08723c */ /* 0x040ff00000001808 */
[C---:B-1----:R-:W-:Y:S08]  /*9ab0*/  HMMA.16816.F32 R12, R204.reuse, R164, R12 ;  /* 0x000000a4cc0c723c */ /* 0x042ff0000000180c */
[----:B------:R-:W-:Y:S01]  /*9ac0*/  FMUL.FTZ R4, R4, c[0x0][0x2ec] ;  /* 0x0000bb0004047a20 */ /* 0x000fe20000410000 */
[C---:B------:R-:W-:Y:S03]  /*9ad0*/  HMMA.16816.F32 R16, R204.reuse, R166, R16 ;  /* 0x000000a6cc10723c */ /* 0x040fe60000001810 */
[----:B------:R-:W1:Y:S01]  /*9ae0*/  MUFU.TANH R183, R4 ;  /* 0x0000000400b77308 */ /* 0x000e620000002400 */
[----:B------:R-:W-:Y:S02]  /*9af0*/  FMUL.FTZ R5, R5, c[0x0][0x2ec] ;  /* 0x0000bb0005057a20 */ /* 0x000fe40000410000 */
[----:B------:R-:W-:Y:S02]  /*9b00*/  FMUL.FTZ R6, R6, c[0x0][0x2ec] ;  /* 0x0000bb0006067a20 */ /* 0x000fe40000410000 */
[----:B------:R-:W-:Y:S04]  /*9b10*/  FMUL.FTZ R7, R7, c[0x0][0x2ec] ;  /* 0x0000bb0007077a20 */ /* 0x000fe80000410000 */
[----:B------:R-:W-:Y:S01]  /*9b20*/  FMUL.FTZ R8, R8, c[0x0][0x2ec] ;  /* 0x0000bb0008087a20 */ /* 0x000fe20000410000 */
[----:B------:R-:W2:Y:S01]  /*9b30*/  MUFU.TANH R177, R5 ;  /* 0x0000000500b17308 */ /* 0x000ea20000002400 */
[----:B------:R-:W-:Y:S02]  /*9b40*/  FMUL.FTZ R9, R9, c[0x0][0x2ec] ;  /* 0x0000bb0009097a20 */ /* 0x000fe40000410000 */
[----:B------:R-:W-:Y:S02]  /*9b50*/  FMUL.FTZ R10, R10, c[0x0][0x2ec] ;  /* 0x0000bb000a0a7a20 */ /* 0x000fe40000410000 */
[----:B------:R-:W-:Y:S02]  /*9b60*/  FMUL.FTZ R11, R11, c[0x0][0x2ec] ;  /* 0x0000bb000b0b7a20 */ /* 0x000fe40000410000 */
[----:B------:R-:W-:Y:S02]  /*9b70*/  FMUL.FTZ R12, R12, c[0x0][0x2ec] ;  /* 0x0000bb000c0c7a20 */ /* 0x000fe40000410000 */
[----:B------:R-:W-:Y:S01]  /*9b80*/  FMUL.FTZ R13, R13, c[0x0][0x2ec] ;  /* 0x0000bb000d0d7a20 */ /* 0x000fe20000410000 */
[----:B------:R-:W3:Y:S01]  /*9b90*/  MUFU.TANH R182, R6 ;  /* 0x0000000600b67308 */ /* 0x000ee20000002400 */
[----:B------:R-:W-:Y:S02]  /*9ba0*/  FMUL.FTZ R14, R14, c[0x0][0x2ec] ;  /* 0x0000bb000e0e7a20 */ /* 0x000fe40000410000 */
[----:B------:R-:W-:Y:S02]  /*9bb0*/  FMUL.FTZ R15, R15, c[0x0][0x2ec] ;  /* 0x0000bb000f0f7a20 */ /* 0x000fe40000410000 */
[----:B------:R-:W-:Y:S02]  /*9bc0*/  FMUL.FTZ R16, R16, c[0x0][0x2ec] ;  /* 0x0000bb0010107a20 */ /* 0x000fe40000410000 */
[----:B------:R-:W-:Y:S02]  /*9bd0*/  FMUL.FTZ R17, R17, c[0x0][0x2ec] ;  /* 0x0000bb0011117a20 */ /* 0x000fe40000410000 */
[----:B------:R-:W-:Y:S01]  /*9be0*/  FMUL.FTZ R18, R18, c[0x0][0x2ec] ;  /* 0x0000bb0012127a20 */ /* 0x000fe20000410000 */
[----:B------:R4:W1:Y:S01]  /*9bf0*/  MUFU.TANH R181, R7 ;  /* 0x0000000700b57308 */ /* 0x0008620000002400 */
[----:B------:R-:W-:Y:S09]  /*9c00*/  FMUL.FTZ R19, R19, c[0x0][0x2ec] ;  /* 0x0000bb0013137a20 */ /* 0x000ff20000410000 */
[----:B------:R-:W1:Y:S10]  /*9c10*/  MUFU.TANH R180, R8 ;  /* 0x0000000800b47308 */ /* 0x000e740000002400 */
[----:B------:R-:W1:Y:S01]  /*9c20*/  MUFU.TANH R193, R9 ;  /* 0x0000000900c17308 */ /* 0x000e620000002400 */
[----:B----4-:R-:W4:Y:S09]  /*9c30*/  LDSM.16.M88.4 R4, [R224+0x7000] ;  /* 0x00700000e004783b */ /* 0x010f320000000200 */
[----:B------:R-:W1:Y:S10]  /*9c40*/  MUFU.TANH R192, R10 ;  /* 0x0000000a00c07308 */ /* 0x000e740000002400 */
[----:B------:R5:W1:Y:S10]  /*9c50*/  MUFU.TANH R191, R11 ;  /* 0x0000000b00bf7308 */ /* 0x000a740000002400 */
[----:B------:R1:W1:Y:S10]  /*9c60*/  MUFU.TANH R175, R12 ;  /* 0x0000000c00af7308 */ /* 0x0002740000002400 */
[----:B------:R1:W1:Y:S01]  /*9c70*/  MUFU.TANH R174, R13 ;  /* 0x0000000d00ae7308 */ /* 0x0002620000002400 */
[----:B-----5:R-:W5:Y:S01]  /*9c80*/  LDSM.16.M88.4 R8, [R224+0x7800] ;  /* 0x00780000e008783b */ /* 0x020f620000000200 */
[----:B------:R-:W-:Y:S04]  /*9c90*/  DEPBAR.LE SB0, 0x0 ;  /* 0x000080000000791a */ /* 0x000fe80000000000 */
[C---:B----4-:R-:W-:Y:S04]  /*9ca0*/  HMMA.16816.F32 R20, R204.reuse, R4, R20 ;  /* 0x00000004cc14723c */ /* 0x050fe80000001814 */
[----:B------:R4:W1:Y:S01]  /*9cb0*/  MUFU.TANH R173, R14 ;  /* 0x0000000e00ad7308 */ /* 0x0008620000002400 */
[----:B------:R-:W-:Y:S03]  /*9cc0*/  BAR.SYNC.DEFER_BLOCKING 0x0 ;  /* 0x0000000000007b1d */ /* 0x000fe60000010000 */
[C---:B------:R-:W-:Y:S06]  /*9cd0*/  HMMA.16816.F32 R24, R204.reuse, R6, R24 ;  /* 0x00000006cc18723c */ /* 0x040fec0000001818 */
[----:B------:R4:W1:Y:S10]  /*9ce0*/  MUFU.TANH R172, R15 ;  /* 0x0000000f00ac7308 */ /* 0x0008740000002400 */
[----:B------:R4:W1:Y:S01]  /*9cf0*/  MUFU.TANH R171, R16 ;  /* 0x0000001000ab7308 */ /* 0x0008620000002400 */
[----:B------:R-:W-:Y:S02]  /*9d00*/  FMUL.FTZ R20, R20, c[0x0][0x2ec] ;  /* 0x0000bb0014147a20 */ /* 0x000fe40000410000 */
[----:B------:R-:W-:Y:S02]  /*9d10*/  FMUL.FTZ R21, R21, c[0x0][0x2ec] ;  /* 0x0000bb0015157a20 */ /* 0x000fe40000410000 */
[----:B------:R-:W-:Y:S02]  /*9d20*/  FMUL.FTZ R22, R22, c[0x0][0x2ec] ;  /* 0x0000bb0016167a20 */ /* 0x000fe40000410000 */
[----:B------:R-:W-:Y:S03]  /*9d30*/  FMUL.FTZ R23, R23, c[0x0][0x2ec] ;  /* 0x0000bb0017177a20 */ /* 0x000fe60000410000 */
[----:B------:R4:W1:Y:S01]  /*9d40*/  MUFU.TANH R170, R17 ;  /* 0x0000001100aa7308 */ /* 0x0008620000002400 */
[----:B------:R-:W-:Y:S02]  /*9d50*/  FMUL.FTZ R24, R24, c[0x0][0x2ec] ;  /* 0x0000bb0018187a20 */ /* 0x000fe40000410000 */
[----:B------:R-:W-:Y:S01]  /*9d60*/  FMUL.FTZ R25, R25, c[0x0][0x2ec] ;  /* 0x0000bb0019197a20 */ /* 0x000fe20000410000 */
[C---:B-----5:R-:W-:Y:S03]  /*9d70*/  HMMA.16816.F32 R28, R204.reuse, R8, R28 ;  /* 0x00000008cc1c723c */ /* 0x060fe6000000181c */
[----:B------:R-:W-:Y:S02]  /*9d80*/  FMUL.FTZ R26, R26, c[0x0][0x2ec] ;  /* 0x0000bb001a1a7a20 */ /* 0x000fe40000410000 */
[----:B------:R-:W-:Y:S01]  /*9d90*/  FMUL.FTZ R27, R27, c[0x0][0x2ec] ;  /* 0x0000bb001b1b7a20 */ /* 0x000fe20000410000 */
[----:B------:R4:W1:Y:S02]  /*9da0*/  MUFU.TANH R169, R18 ;  /* 0x0000001200a97308 */ /* 0x0008640000002400 */
[----:B------:R-:W-:Y:S08]  /*9db0*/  HMMA.16816.F32 R32, R204, R10, R32 ;  /* 0x0000000acc20723c */ /* 0x000ff00000001820 */
[----:B------:R4:W1:Y:S08]  /*9dc0*/  MUFU.TANH R168, R19 ;  /* 0x0000001300a87308 */ /* 0x0008700000002400 */
[----:B------:R-:W-:Y:S02]  /*9dd0*/  FMUL.FTZ R28, R28, c[0x0][0x2ec] ;  /* 0x0000bb001c1c7a20 */ /* 0x000fe40000410000 */
[----:B------:R4:W1:Y:S01]  /*9de0*/  MUFU.TANH R210, R20 ;  /* 0x0000001400d27308 */ /* 0x0008620000002400 */
[----:B------:R-:W-:Y:S02]  /*9df0*/  FMUL.FTZ R29, R29, c[0x0][0x2ec] ;  /* 0x0000bb001d1d7a20 */ /* 0x000fe40000410000 */
[----:B------:R-:W-:Y:S02]  /*9e00*/  FMUL.FTZ R30, R30, c[0x0][0x2ec] ;  /* 0x0000bb001e1e7a20 */ /* 0x000fe40000410000 */
[----:B------:R-:W-:Y:S02]  /*9e10*/  FMUL.FTZ R31, R31, c[0x0][0x2ec] ;  /* 0x0000bb001f1f7a20 */ /* 0x000fe40000410000 */
[----:B------:R-:W-:Y:S02]  /*9e20*/  FMUL.FTZ R32, R32, c[0x0][0x2ec] ;  /* 0x0000bb0020207a20 */ /* 0x000fe40000410000 */
[----:B------:R-:W-:Y:S01]  /*9e30*/  FMUL.FTZ R33, R33, c[0x0][0x2ec] ;  /* 0x0000bb0021217a20 */ /* 0x000fe20000410000 */
[----:B------:R4:W1:Y:S01]  /*9e40*/  MUFU.TANH R209, R21 ;  /* 0x0000001500d17308 */ /* 0x0008620000002400 */
[----:B------:R-:W-:Y:S02]  /*9e50*/  FMUL.FTZ R34, R34, c[0x0][0x2ec] ;  /* 0x0000bb0022227a20 */ /* 0x000fe40000410000 */
[----:B------:R-:W-:Y:S07]  /*9e60*/  FMUL.FTZ R35, R35, c[0x0][0x2ec] ;  /* 0x0000bb0023237a20 */ /* 0x000fee0000410000 */
[----:B------:R4:W1:Y:S10]  /*9e70*/  MUFU.TANH R208, R22 ;  /* 0x0000001600d07308 */ /* 0x0008740000002400 */
        /* <DEDUP_REMOVED lines=12> */
[----:B------:R4:W1:Y:S02]  /*9f40*/  MUFU.TANH R165, R35 ;  /* 0x0000002300a57308 */ /* 0x0008640000002400 */
[----:B-1234-:R-:W-:-:S05]  /*9f50*/  @P0 BRA `(.L_x_383) ;  /* 0xffffe9f000000947 */ /* 0x01efca000383ffff */
.L_x_382:
        /* <DEDUP_REMOVED lines=17> */
[----:B------:R-:W2:Y:S01]  /*a070*/  LDL.LU R211, [R1] ;  /* 0x0000000001d37983 */ /* 0x000ea20000300800 */
        /* <DEDUP_REMOVED lines=19> */
[----:B------:R-:W1:Y:S08]  /*a1b0*/  SHFL.BFLY PT, R6, R5, 0x2, 0x1f ;  /* 0x0c401f0005067f89 */ /* 0x000e7000000e0000 */
[----:B------:R-:W3:Y:S01]  /*a1c0*/  SHFL.BFLY PT, R4, R3, 0x2, 0x1f ;  /* 0x0c401f0003047f89 */ /* 0x000ee200000e0000 */
[----:B-1----:R-:W-:Y:S07]  /*a1d0*/  FMNMX.FTZ R5, R5, R6, !PT ;  /* 0x0000000605057209 */ /* 0x002fee0007810000 */
[----:B------:R-:W1:Y:S01]  /*a1e0*/  SHFL.BFLY PT, R164, R5, 0x1, 0x1f ;  /* 0x0c201f0005a47f89 */ /* 0x000e6200000e0000 */
[----:B---3--:R-:W-:Y:S07]  /*a1f0*/  FMNMX.FTZ R4, R3, R4, !PT ;  /* 0x0000000403047209 */ /* 0x008fee0007810000 */
[----:B------:R-:W3:Y:S01]  /*a200*/  SHFL.BFLY PT, R3, R4, 0x1, 0x1f ;  /* 0x0c201f0004037f89 */ /* 0x000ee200000e0000 */
[----:B-1----:R-:W-:Y:S04]  /*a210*/  FMNMX.FTZ R164, R5, R164, !PT ;  /* 0x000000a405a47209 */ /* 0x002fe80007810000 */
[C---:B------:R-:W-:Y:S01]  /*a220*/  FSETP.NEU.FTZ.AND P1, PT, R164.reuse, -INF , PT ;  /* 0xff800000a400780b */ /* 0x040fe20003f3d000 */
[C---:B------:R-:W-:Y:S02]  /*a230*/  FMUL.FTZ R187, R164.reuse, c[0x0][0x23c] ;  /* 0x00008f00a4bb7a20 */ /* 0x040fe40000410000 */
[----:B------:R-:W-:Y:S01]  /*a240*/  FADD.FTZ R2, -R164, R2 ;  /* 0x00000002a4027221 */ /* 0x000fe20000010100 */
[----:B---3--:R-:W-:Y:S02]  /*a250*/  FMNMX.FTZ R3, R4, R3, !PT ;  /* 0x0000000304037209 */ /* 0x008fe40007810000 */
[----:B------:R-:W-:Y:S01]  /*a260*/  FSEL R187, R187, RZ, P1 ;  /* 0x000000ffbbbb7208 */ /* 0x000fe20000800000 */
[----:B------:R-:W-:Y:S01]  /*a270*/  FMUL.FTZ R2, R2, c[0x0][0x23c] ;  /* 0x00008f0002027a20 */ /* 0x000fe20000410000 */
[C---:B------:R-:W-:Y:S01]  /*a280*/  FSETP.NEU.FTZ.AND P1, PT, R3.reuse, -INF , PT ;  /* 0xff8000000300780b */ /* 0x040fe20003f3d000 */
[----:B------:R-:W-:Y:S02]  /*a290*/  FMUL.FTZ R4, R3, c[0x0][0x23c] ;  /* 0x00008f0003047a20 */ /* 0x000fe40000410000 */
[--C-:B------:R-:W-:Y:S02]  /*a2a0*/  FFMA.FTZ R185, R177, c[0x0][0x23c], -R187.reuse ;  /* 0x00008f00b1b97a23 */ /* 0x100fe400000108bb */
[----:B------:R-:W-:Y:S01]  /*a2b0*/  FADD.FTZ R0, -R3, R0 ;  /* 0x0000000003007221 */ /* 0x000fe20000010100 */
[----:B------:R-:W-:Y:S01]  /*a2c0*/  FSEL R177, R4, RZ, P1 ;  /* 0x000000ff04b17208 */ /* 0x000fe20000800000 */
[--C-:B------:R-:W-:Y:S01]  /*a2d0*/  FFMA.FTZ R186, R183, c[0x0][0x23c], -R187.reuse ;  /* 0x00008f00b7ba7a23 */ /* 0x100fe200000108bb */
[----:B------:R-:W1:Y:S01]  /*a2e0*/  MUFU.EX2 R2, R2 ;  /* 0x0000000200027308 */ /* 0x000e620000000800 */
[----:B------:R-:W-:Y:S02]  /*a2f0*/  FFMA.FTZ R184, R180, c[0x0][0x23c], -R187 ;  /* 0x00008f00b4b87a23 */ /* 0x000fe400000108bb */
[--C-:B------:R-:W-:Y:S02]  /*a300*/  FFMA.FTZ R182, R182, c[0x0][0x23c], -R177.reuse ;  /* 0x00008f00b6b67a23 */ /* 0x100fe400000108b1 */
[----:B------:R-:W-:Y:S02]  /*a310*/  FFMA.FTZ R181, R181, c[0x0][0x23c], -R177 ;  /* 0x00008f00b5b57a23 */ /* 0x000fe400000108b1 */
[----:B------:R-:W-:Y:S02]  /*a320*/  FFMA.FTZ R183, R193, c[0x0][0x23c], -R187 ;  /* 0x00008f00c1b77a23 */ /* 0x000fe400000108bb */
[--C-:B------:R-:W-:Y:S01]  /*a330*/  FFMA.FTZ R180, R192, c[0x0][0x23c], -R177.reuse ;  /* 0x00008f00c0b47a23 */ /* 0x100fe200000108b1 */
[----:B------:R-:W-:Y:S01]  /*a340*/  MUFU.EX2 R186, R186 ;  /* 0x000000ba00ba7308 */ /* 0x000fe20000000800 */
[----:B------:R-:W-:Y:S02]  /*a350*/  FFMA.FTZ R167, R191, c[0x0][0x23c], -R177 ;  /* 0x00008f00bfa77a23 */ /* 0x000fe400000108b1 */
[----:B------:R-:W-:Y:S02]  /*a360*/  FMUL.FTZ R0, R0, c[0x0][0x23c] ;  /* 0x00008f0000007a20 */ /* 0x000fe40000410000 */
[--C-:B------:R-:W-:Y:S02]  /*a370*/  FFMA.FTZ R191, R175, c[0x0][0x23c], -R187.reuse ;  /* 0x00008f00afbf7a23 */ /* 0x100fe400000108bb */
[----:B------:R-:W-:Y:S02]  /*a380*/  FFMA.FTZ R192, R174, c[0x0][0x23c], -R187 ;  /* 0x00008f00aec07a23 */ /* 0x000fe400000108bb */
[--C-:B------:R-:W-:Y:S01]  /*a390*/  FFMA.FTZ R193, R173, c[0x0][0x23c], -R177.reuse ;  /* 0x00008f00adc17a23 */ /* 0x100fe200000108b1 */
[----:B------:R-:W3:Y:S01]  /*a3a0*/  MUFU.EX2 R0, R0 ;  /* 0x0000000000007308 */ /* 0x000ee20000000800 */
[----:B------:R-:W-:Y:S02]  /*a3b0*/  FFMA.FTZ R194, R172, c[0x0][0x23c], -R177 ;  /* 0x00008f00acc27a23 */ /* 0x000fe400000108b1 */
[----:B------:R-:W-:Y:S01]  /*a3c0*/  LDSM.16.MT88.4 R172, [R232+0x14800] ;  /* 0x01480000e8ac783b */ /* 0x000fe20000004200 */
[C---:B-1----:R-:W-:Y:S02]  /*a3d0*/  FMUL.FTZ R4, R2.reuse, R160 ;  /* 0x000000a002047220 */ /* 0x042fe40000410000 */
[C---:B------:R-:W-:Y:S02]  /*a3e0*/  FMUL.FTZ R5, R2.reuse, R161 ;  /* 0x000000a102057220 */ /* 0x040fe40000410000 */
[C---:B------:R-:W-:Y:S02]  /*a3f0*/  FMUL.FTZ R8, R2.reuse, R156 ;  /* 0x0000009c02087220 */ /* 0x040fe40000410000 */
        /* <DEDUP_REMOVED lines=9> */
[C---:B---3--:R-:W-:Y:S02]  /*a490*/  FMUL.FTZ R6, R0.reuse, R162 ;  /* 0x000000a200067220 */ /* 0x048fe40000410000 */
[C---:B------:R-:W-:Y:S02]  /*a4a0*/  FMUL.FTZ R7, R0.reuse, R163 ;  /* 0x000000a300077220 */ /* 0x040fe40000410000 */
[C---:B------:R-:W-:Y:S01]  /*a4b0*/  FMUL.FTZ R10, R0.reuse, R158 ;  /* 0x0000009e000a7220 */ /* 0x040fe20000410000 */
[----:B------:R-:W3:Y:S01]  /*a4c0*/  MUFU.EX2 R181, R181 ;  /* 0x000000b500b57308 */ /* 0x000ee20000000800 */
[C---:B------:R-:W-:Y:S02]  /*a4d0*/  FMUL.FTZ R11, R0.reuse, R159 ;  /* 0x0000009f000b7220 */ /* 0x040fe40000410000 */
[C---:B------:R-:W-:Y:S01]  /*a4e0*/  FMUL.FTZ R18, R0.reuse, R150 ;  /* 0x0000009600127220 */ /* 0x040fe20000410000 */
[----:B-1----:R-:W-:Y:S01]  /*a4f0*/  F2FP.PACK_AB R160, R185, R186 ;  /* 0x000000bab9a0723e */ /* 0x002fe200000000ff */
[C---:B------:R-:W-:Y:S01]  /*a500*/  FMUL.FTZ R19, R0.reuse, R151 ;  /* 0x0000009700137220 */ /* 0x040fe20000410000 */
[----:B------:R-:W-:Y:S01]  /*a510*/  LDSM.16.MT88.4 R156, [R230+0x12800] ;  /* 0x01280000e69c783b */ /* 0x000fe20000004200 */
[C---:B------:R-:W-:Y:S02]  /*a520*/  FMUL.FTZ R26, R0.reuse, R142 ;  /* 0x0000008e001a7220 */ /* 0x040fe40000410000 */
[C---:B------:R-:W-:Y:S01]  /*a530*/  FMUL.FTZ R27, R0.reuse, R143 ;  /* 0x0000008f001b7220 */ /* 0x040fe20000410000 */
[----:B------:R-:W-:Y:S01]  /*a540*/  MUFU.EX2 R184, R184 ;  /* 0x000000b800b87308 */ /* 0x000fe20000000800 */
[C---:B------:R-:W-:Y:S02]  /*a550*/  FMUL.FTZ R34, R0.reuse, R134 ;  /* 0x0000008600227220 */ /* 0x040fe40000410000 */
[----:B------:R-:W-:Y:S01]  /*a560*/  FMUL.FTZ R35, R0, R135 ;  /* 0x0000008700237220 */ /* 0x000fe20000410000 */
[----:B------:R-:W-:Y:S01]  /*a570*/  LDSM.16.MT88.4 R140, [R228+0x12000] ;  /* 0x01200000e48c783b */ /* 0x000fe20000004200 */
[--C-:B------:R-:W-:Y:S02]  /*a580*/  FFMA.FTZ R196, R171, c[0x0][0x23c], -R187.reuse ;  /* 0x00008f00abc47a23 */ /* 0x100fe400000108bb */
[----:B------:R-:W-:Y:S02]  /*a590*/  FFMA.FTZ R195, R170, c[0x0][0x23c], -R187 ;  /* 0x00008f00aac37a23 */ /* 0x000fe400000108bb */
[--C-:B------:R-:W-:Y:S01]  /*a5a0*/  FFMA.FTZ R197, R169, c[0x0][0x23c], -R177.reuse ;  /* 0x00008f00a9c57a23 */ /* 0x100fe200000108b1 */
[----:B------:R-:W1:Y:S01]  /*a5b0*/  MUFU.EX2 R183, R183 ;  /* 0x000000b700b77308 */ /* 0x000e620000000800 */
[--C-:B------:R-:W-:Y:S01]  /*a5c0*/  FFMA.FTZ R198, R168, c[0x0][0x23c], -R177.reuse ;  /* 0x00008f00a8c67a23 */ /* 0x100fe200000108b1 */
[----:B------:R-:W-:Y:S01]  /*a5d0*/  LDSM.16.MT88.4 R132, [R229+0x12000] ;  /* 0x01200000e584783b */ /* 0x000fe20000004200 */
[----:B------:R-:W-:Y:S01]  /*a5e0*/  FFMA.FTZ R207, R179, c[0x0][0x23c], -R177 ;  /* 0x00008f00b3cf7a23 */ /* 0x000fe200000108b1 */
[----:B---3--:R-:W-:Y:S01]  /*a5f0*/  F2FP.PACK_AB R161, R181, R182 ;  /* 0x000000b6b5a1723e */ /* 0x008fe200000000ff */
[C---:B------:R-:W-:Y:S02]  /*a600*/  FMUL.FTZ R36, R2.reuse, R36 ;  /* 0x0000002402247220 */ /* 0x040fe40000410000 */
[----:B------:R-:W-:Y:S02]  /*a610*/  FMUL.FTZ R37, R2, R37 ;  /* 0x0000002502257220 */ /* 0x000fe40000410000 */
[C---:B------:R-:W-:Y:S01]  /*a620*/  FMUL.FTZ R38, R0.reuse, R38 ;  /* 0x0000002600267220 */ /* 0x040fe20000410000 */
[----:B------:R-:W-:Y:S01]  /*a630*/  MUFU.EX2 R180, R180 ;  /* 0x000000b400b47308 */ /* 0x000fe20000000800 */
[----:B------:R-:W-:Y:S01]  /*a640*/  LDSM.16.MT88.4 R148, [R228+0x10800] ;  /* 0x01080000e494783b */ /* 0x000fe20000004200 */
[----:B------:R-:W-:Y:S02]  /*a650*/  FMUL.FTZ R39, R0, R39 ;  /* 0x0000002700277220 */ /* 0x000fe40000410000 */
[C---:B------:R-:W-:Y:S02]  /*a660*/  FMUL.FTZ R40, R2.reuse, R40 ;  /* 0x0000002802287220 */ /* 0x040fe40000410000 */
[----:B------:R-:W-:Y:S02]  /*a670*/  FMUL.FTZ R41, R2, R41 ;  /* 0x0000002902297220 */ /* 0x000fe40000410000 */
[C---:B------:R-:W-:Y:S01]  /*a680*/  FMUL.FTZ R42, R0.reuse, R42 ;  /* 0x0000002a002a7220 */ /* 0x040fe20000410000 */
[----:B------:R-:W-:Y:S01]  /*a690*/  LDSM.16.MT88.4 R168, [R228+0x12800] ;  /* 0x01280000e4a8783b */ /* 0x000fe20000004200 */
[----:B------:R-:W3:Y:S01]  /*a6a0*/  MUFU.EX2 R167, R167 ;  /* 0x000000a700a77308 */ /* 0x000ee20000000800 */
        /* <DEDUP_REMOVED lines=12> */
[----:B------:R-:W1:Y:S01]  /*a770*/  MUFU.EX2 R192, R192 ;  /* 0x000000c000c07308 */ /* 0x000e620000000800 */
[----:B------:R-:W-:Y:S02]  /*a780*/  FMUL.FTZ R53, R2, R53 ;  /* 0x0000003502357220 */ /* 0x000fe40000410000 */
[C---:B------:R-:W-:Y:S01]  /*a790*/  FMUL.FTZ R54, R0.reuse, R54 ;  /* 0x0000003600367220 */ /* 0x040fe20000410000 */
[----:B---3--:R-:W-:Y:S01]  /*a7a0*/  F2FP.PACK_AB R163, R167, R180 ;  /* 0x000000b4a7a3723e */ /* 0x008fe200000000ff */
[----:B------:R-:W-:Y:S02]  /*a7b0*/  FMUL.FTZ R55, R0, R55 ;  /* 0x0000003700377220 */ /* 0x000fe40000410000 */
[C---:B------:R-:W-:Y:S02]  /*a7c0*/  FMUL.FTZ R56, R2.reuse, R56 ;  /* 0x0000003802387220 */ /* 0x040fe40000410000 */
[----:B------:R-:W-:Y:S01]  /*a7d0*/  FMUL.FTZ R57, R2, R57 ;  /* 0x0000003902397220 */ /* 0x000fe20000410000 */
[----:B------:R-:W-:Y:S01]  /*a7e0*/  MUFU.EX2 R193, R193 ;  /* 0x000000c100c17308 */ /* 0x000fe20000000800 */
[C---:B------:R-:W-:Y:S05]  /*a7f0*/  HMMA.16816.F32 R4, R160.reuse, R12, R4 ;  /* 0x0000000ca004723c */ /* 0x040fea0000001804 */
[----:B------:R-:W-:Y:S02]  /*a800*/  FMUL.FTZ R58, R0, R58 ;  /* 0x0000003a003a7220 */ /* 0x000fe40000410000 */
[C---:B------:R-:W-:Y:S01]  /*a810*/  FMUL.FTZ R12, R2.reuse, R152 ;  /* 0x00000098020c7220 */ /* 0x040fe20000410000 */
[C---:B------:R-:W-:Y:S01]  /*a820*/  HMMA.16816.F32 R8, R160.reuse, R14, R8 ;  /* 0x0000000ea008723c */ /* 0x040fe20000001808 */
[----:B------:R-:W3:Y:S03]  /*a830*/  MUFU.EX2 R194, R194 ;  /* 0x000000c200c27308 */ /* 0x000ee60000000800 */
[----:B------:R-:W-:Y:S02]  /*a840*/  FMUL.FTZ R13, R2, R153 ;  /* 0x00000099020d7220 */ /* 0x000fe40000410000 */
[C---:B------:R-:W-:Y:S02]  /*a850*/  FMUL.FTZ R59, R0.reuse, R59 ;  /* 0x0000003b003b7220 */ /* 0x040fe40000410000 */
[C---:B------:R-:W-:Y:S03]  /*a860*/  FMUL.FTZ R14, R0.reuse, R154 ;  /* 0x0000009a000e7220 */ /* 0x040fe60000410000 */
[----:B------:R-:W-:Y:S01]  /*a870*/  MUFU.EX2 R196, R196 ;  /* 0x000000c400c47308 */ /* 0x000fe20000000800 */
[----:B------:R-:W-:Y:S02]  /*a880*/  FMUL.FTZ R15, R0, R155 ;  /* 0x0000009b000f7220 */ /* 0x000fe40000410000 */
[----:B------:R-:W4:Y:S01]  /*a890*/  LDSM.16.MT88.4 R152, [R228+0x10000] ;  /* 0x01000000e498783b */ /* 0x000f220000004200 */
[C---:B------:R-:W-:Y:S02]  /*a8a0*/  FMUL.FTZ R60, R2.reuse, R60 ;  /* 0x0000003c023c7220 */ /* 0x040fe40000410000 */
[----:B------:R-:W-:Y:S02]  /*a8b0*/  FMUL.FTZ R61, R2, R61 ;  /* 0x0000003d023d7220 */ /* 0x000fe40000410000 */
[C---:B------:R-:W-:Y:S02]  /*a8c0*/  HMMA.16816.F32 R12, R160.reuse, R20, R12 ;  /* 0x00000014a00c723c */ /* 0x040fe4000000180c */
[----:B------:R-:W5:Y:S01]  /*a8d0*/  MUFU.EX2 R195, R195 ;  /* 0x000000c300c37308 */ /* 0x000f620000000800 */
[C---:B------:R-:W-:Y:S02]  /*a8e0*/  FMUL.FTZ R62, R0.reuse, R62 ;  /* 0x0000003e003e7220 */ /* 0x040fe40000410000 */
[----:B------:R-:W-:Y:S02]  /*a8f0*/  FMUL.FTZ R63, R0, R63 ;  /* 0x0000003f003f7220 */ /* 0x000fe40000410000 */
[C---:B------:R-:W-:Y:S01]  /*a900*/  FMUL.FTZ R20, R2.reuse, R144 ;  /* 0x0000009002147220 */ /* 0x040fe20000410000 */
[C---:B------:R-:W-:Y:S04]  /*a910*/  HMMA.16816.F32 R16, R160.reuse, R22, R16 ;  /* 0x00000016a010723c */ /* 0x040fe80000001810 */
[C---:B------:R-:W-:Y:S01]  /*a920*/  FMUL.FTZ R21, R2.reuse, R145 ;  /* 0x0000009102157220 */ /* 0x040fe20000410000 */
[----:B------:R-:W-:Y:S01]  /*a930*/  MUFU.EX2 R197, R197 ;  /* 0x000000c500c57308 */ /* 0x000fe20000000800 */
[----:B------:R-:W-:Y:S02]  /*a940*/  FMUL.FTZ R64, R2, R64 ;  /* 0x0000004002407220 */ /* 0x000fe40000410000 */
[C---:B------:R-:W-:Y:S04]  /*a950*/  FMUL.FTZ R22, R0.reuse, R146 ;  /* 0x0000009200167220 */ /* 0x040fe80000410000 */
[----:B------:R-:W-:Y:S02]  /*a960*/  FMUL.FTZ R23, R0, R147 ;  /* 0x0000009300177220 */ /* 0x000fe40000410000 */
[----:B------:R-:W1:Y:S01]  /*a970*/  LDSM.16.MT88.4 R144, [R232+0x12000] ;  /* 0x01200000e890783b */ /* 0x000e620000004200 */
[----:B------:R-:W-:Y:S01]  /*a980*/  FMUL.FTZ R65, R2, R65 ;  /* 0x0000004102417220 */ /* 0x000fe20000410000 */
[----:B------:R-:W1:Y:S01]  /*a990*/  MUFU.EX2 R198, R198 ;  /* 0x000000c600c67308 */ /* 0x000e620000000800 */
[C---:B------:R-:W-:Y:S02]  /*a9a0*/  FMUL.FTZ R66, R0.reuse, R66 ;  /* 0x0000004200427220 */ /* 0x040fe40000410000 */
[C---:B------:R-:W-:Y:S03]  /*a9b0*/  HMMA.16816.F32 R20, R160.reuse, R28, R20 ;  /* 0x0000001ca014723c */ /* 0x040fe60000001814 */
[----:B------:R-:W-:Y:S02]  /*a9c0*/  FMUL.FTZ R67, R0, R67 ;  /* 0x0000004300437220 */ /* 0x000fe40000410000 */
[C---:B------:R-:W-:Y:S02]  /*a9d0*/  FMUL.FTZ R68, R2.reuse, R68 ;  /* 0x0000004402447220 */ /* 0x040fe40000410000 */
[C---:B------:R-:W-:Y:S01]  /*a9e0*/  FMUL.FTZ R28, R2.reuse, R136 ;  /* 0x00000088021c7220 */ /* 0x040fe20000410000 */
[C---:B------:R-:W-:Y:S01]  /*a9f0*/  HMMA.16816.F32 R24, R160.reuse, R30, R24 ;  /* 0x0000001ea018723c */ /* 0x040fe20000001818 */
[----:B------:R-:W-:Y:S03]  /*aa00*/  MUFU.EX2 R207, R207 ;  /* 0x000000cf00cf7308 */ /* 0x000fe60000000800 */
[C---:B------:R-:W-:Y:S02]  /*aa10*/  FMUL.FTZ R29, R2.reuse, R137 ;  /* 0x00000089021d7220 */ /* 0x040fe40000410000 */
[----:B------:R-:W-:Y:S02]  /*aa20*/  FMUL.FTZ R69, R2, R69 ;  /* 0x0000004502457220 */ /* 0x000fe40000410000 */
[C---:B------:R-:W-:Y:S04]  /*aa30*/  FMUL.FTZ R30, R0.reuse, R138 ;  /* 0x0000008a001e7220 */ /* 0x040fe80000410000 */
[C---:B------:R-:W-:Y:S02]  /*aa40*/  FMUL.FTZ R31, R0.reuse, R139 ;  /* 0x0000008b001f7220 */ /* 0x040fe40000410000 */
[----:B------:R-:W2:Y:S01]  /*aa50*/  LDSM.16.MT88.4 R136, [R230+0x12000] ;  /* 0x01200000e688783b */ /* 0x000ea20000004200 */
[C---:B------:R-:W-:Y:S02]  /*aa60*/  FMUL.FTZ R70, R0.reuse, R70 ;  /* 0x0000004600467220 */ /* 0x040fe40000410000 */
[----:B------:R-:W-:Y:S02]  /*aa70*/  FMUL.FTZ R71, R0, R71 ;  /* 0x0000004700477220 */ /* 0x000fe40000410000 */
[C---:B----4-:R-:W-:Y:S03]  /*aa80*/  HMMA.16816.F32 R28, R160.reuse, R152, R28 ;  /* 0x00000098a01c723c */ /* 0x050fe6000000181c */
[C---:B------:R-:W-:Y:S02]  /*aa90*/  FMUL.FTZ R72, R2.reuse, R72 ;  /* 0x0000004802487220 */ /* 0x040fe40000410000 */
[----:B------:R-:W-:Y:S02]  /*aaa0*/  FMUL.FTZ R73, R2, R73 ;  /* 0x0000004902497220 */ /* 0x000fe40000410000 */
[C---:B------:R-:W-:Y:S01]  /*aab0*/  FMUL.FTZ R74, R0.reuse, R74 ;  /* 0x0000004a004a7220 */ /* 0x040fe20000410000 */
[C---:B------:R-:W-:Y:S01]  /*aac0*/  HMMA.16816.F32 R32, R160.reuse, R154, R32 ;  /* 0x0000009aa020723c */ /* 0x040fe20000001820 */
[----:B------:R-:W-:Y:S03]  /*aad0*/  LDSM.16.MT88.4 R152, [R232+0x12800] ;  /* 0x01280000e898783b */ /* 0x000fe60000004200 */
[----:B------:R-:W-:Y:S02]  /*aae0*/  FMUL.FTZ R75, R0, R75 ;  /* 0x0000004b004b7220 */ /* 0x000fe40000410000 */
[C---:B------:R-:W-:Y:S02]  /*aaf0*/  FMUL.FTZ R76, R2.reuse, R76 ;  /* 0x0000004c024c7220 */ /* 0x040fe40000410000 */
[C---:B-1----:R-:W-:Y:S04]  /*ab00*/  HMMA.16816.F32 R36, R160.reuse, R144, R36 ;  /* 0x00000090a024723c */ /* 0x042fe80000001824 */
[----:B------:R-:W-:Y:S02]  /*ab10*/  FMUL.FTZ R77, R2, R77 ;  /* 0x0000004d024d7220 */ /* 0x000fe40000410000 */
[C---:B------:R-:W-:Y:S02]  /*ab20*/  FMUL.FTZ R78, R0.reuse, R78 ;  /* 0x0000004e004e7220 */ /* 0x040fe40000410000 */
[C---:B------:R-:W-:Y:S01]  /*ab30*/  HMMA.16816.F32 R40, R160.reuse, R146, R40 ;  /* 0x00000092a028723c */ /* 0x040fe20000001828 */
[----:B------:R-:W-:Y:S03]  /*ab40*/  LDSM.16.MT88.4 R144, [R229+0x10800] ;  /* 0x01080000e590783b */ /* 0x000fe60000004200 */
        /* <DEDUP_REMOVED lines=22> */
[----:B------:R-:W4:Y:S03]  /*acb0*/  LDSM.16.MT88.4 R140, [R229+0x14000] ;  /* 0x01400000e58c783b */ /* 0x000f260000004200 */
        /* <DEDUP_REMOVED lines=18> */
[C---:B----4-:R-:W-:Y:S04]  /*ade0*/  HMMA.16816.F32 R84, R160.reuse, R140, R84 ;  /* 0x0000008ca054723c */ /* 0x050fe80000001854 */
        /* <DEDUP_REMOVED lines=38> */
[----:B------:R-:W-:Y:S03]  /*b050*/  FMUL.FTZ R129, R2, R129 ;  /* 0x0000008102817220 */ /* 0x000fe60000410000 */
[C---:B--2---:R-:W-:Y:S03]  /*b060*/  HMMA.16816.F32 R124, R160.reuse, R132, R124 ;  /* 0x00000084a07c723c */ /* 0x044fe6000000187c */
[C---:B------:R-:W-:Y:S02]  /*b070*/  FMUL.FTZ R130, R0.reuse, R130 ;  /* 0x0000008200827220 */ /* 0x040fe40000410000 */
[----:B------:R-:W-:Y:S02]  /*b080*/  FMUL.FTZ R131, R0, R131 ;  /* 0x0000008300837220 */ /* 0x000fe40000410000 */
[----:B------:R-:W-:Y:S01]  /*b090*/  F2FP.PACK_AB R132, R192, R191 ;  /* 0x000000bfc084723e */ /* 0x000fe200000000ff */
[--C-:B------:R-:W-:Y:S01]  /*b0a0*/  FFMA.FTZ R204, R210, c[0x0][0x23c], -R187.reuse ;  /* 0x00008f00d2cc7a23 */ /* 0x100fe200000108bb */
[----:B---3--:R-:W-:Y:S03]  /*b0b0*/  F2FP.PACK_AB R133, R194, R193 ;  /* 0x000000c1c285723e */ /* 0x008fe600000000ff */
[----:B------:R-:W-:Y:S01]  /*b0c0*/  HMMA.16816.F32 R128, R160, R134, R128 ;  /* 0x00000086a080723c */ /* 0x000fe20000001880 */
[----:B------:R-:W2:Y:S01]  /*b0d0*/  LDSM.16.MT88.4 R160, [R229+0x12800] ;  /* 0x01280000e5a0783b */ /* 0x000ea20000004200 */
[----:B------:R-:W-:Y:S01]  /*b0e0*/  MUFU.EX2 R204, R204 ;  /* 0x000000cc00cc7308 */ /* 0x000fe20000000800 */
[----:B------:R-:W-:Y:S02]  /*b0f0*/  FFMA.FTZ R205, R209, c[0x0][0x23c], -R187 ;  /* 0x00008f00d1cd7a23 */ /* 0x000fe400000108bb */
[----:B------:R-:W-:Y:S02]  /*b100*/  FFMA.FTZ R206, R208, c[0x0][0x23c], -R177 ;  /* 0x00008f00d0ce7a23 */ /* 0x000fe400000108b1 */
[----:B-----5:R-:W-:Y:S01]  /*b110*/  F2FP.PACK_AB R134, R195, R196 ;  /* 0x000000c4c386723e */ /* 0x020fe200000000ff */
[----:B------:R-:W-:Y:S01]  /*b120*/  FFMA.FTZ R208, R178, c[0x0][0x23c], -R187 ;  /* 0x00008f00b2d07a23 */ /* 0x000fe200000108bb */
[----:B------:R-:W-:Y:S03]  /*b130*/  F2FP.PACK_AB R135, R198, R197 ;  /* 0x000000c5c687723e */ /* 0x000fe600000000ff */
[----:B------:R-:W-:Y:S01]  /*b140*/  FFMA.FTZ R203, R203, c[0x0][0x23c], -R177 ;  /* 0x00008f00cbcb7a23 */ /* 0x000fe200000108b1 */
[----:B------:R-:W-:Y:S01]  /*b150*/  MUFU.EX2 R205, R205 ;  /* 0x000000cd00cd7308 */ /* 0x000fe20000000800 */
[--C-:B------:R-:W-:Y:S02]  /*b160*/  FFMA.FTZ R202, R202, c[0x0][0x23c], -R187.reuse ;  /* 0x00008f00caca7a23 */ /* 0x100fe400000108bb */
[C---:B----4-:R-:W-:Y:S05]  /*b170*/  HMMA.16816.F32 R4, R132.reuse, R140, R4 ;  /* 0x0000008c8404723c */ /* 0x050fea0000001804 */
[----:B------:R-:W-:Y:S02]  /*b180*/  FFMA.FTZ R201, R201, c[0x0][0x23c], -R187 ;  /* 0x00008f00c9c97a23 */ /* 0x000fe400000108bb */
[--C-:B------:R-:W-:Y:S01]  /*b190*/  FFMA.FTZ R200, R200, c[0x0][0x23c], -R177.reuse ;  /* 0x00008f00c8c87a23 */ /* 0x100fe200000108b1 */
[C---:B------:R-:W-:Y:S01]  /*b1a0*/  HMMA.16816.F32 R8, R132.reuse, R142, R8 ;  /* 0x0000008e8408723c */ /* 0x040fe20000001808 */
[----:B------:R-:W3:Y:S01]  /*b1b0*/  LDSM.16.MT88.4 R140, [R230+0x14800] ;  /* 0x01480000e68c783b */ /* 0x000ee20000004200 */
[----:B------:R-:W4:Y:S02]  /*b1c0*/  MUFU.EX2 R206, R206 ;  /* 0x000000ce00ce7308 */ /* 0x000f240000000800 */
[----:B------:R-:W-:Y:S02]  /*b1d0*/  FFMA.FTZ R199, R199, c[0x0][0x23c], -R177 ;  /* 0x00008f00c7c77a23 */ /* 0x000fe400000108b1 */
[--C-:B------:R-:W-:Y:S02]  /*b1e0*/  FFMA.FTZ R189, R189, c[0x0][0x23c], -R187.reuse ;  /* 0x00008f00bdbd7a23 */ /* 0x100fe400000108bb */
[C---:B-1----:R-:W-:Y:S04]  /*b1f0*/  HMMA.16816.F32 R12, R132.reuse, R136, R12 ;  /* 0x00000088840c723c */ /* 0x042fe8000000180c */
[--C-:B------:R-:W-:Y:S01]  /*b200*/  FFMA.FTZ R190, R190, c[0x0][0x23c], -R187.reuse ;  /* 0x00008f00bebe7a23 */ /* 0x100fe200000108bb */
[----:B------:R-:W1:Y:S01]  /*b210*/  MUFU.EX2 R203, R203 ;  /* 0x000000cb00cb7308 */ /* 0x000e620000000800 */
[----:B------:R-:W-:Y:S02]  /*b220*/  FFMA.FTZ R187, R176, c[0x0][0x23c], -R187 ;  /* 0x00008f00b0bb7a23 */ /* 0x000fe400000108bb */
[C---:B------:R-:W-:Y:S01]  /*b230*/  HMMA.16816.F32 R16, R132.reuse, R138, R16 ;  /* 0x0000008a8410723c */ /* 0x040fe20000001810 */
[----:B------:R-:W5:Y:S03]  /*b240*/  LDSM.16.MT88.4 R136, [R229+0x14800] ;  /* 0x01480000e588783b */ /* 0x000f660000004200 */
[--C-:B------:R-:W-:Y:S02]  /*b250*/  FFMA.FTZ R188, R188, c[0x0][0x23c], -R177.reuse ;  /* 0x00008f00bcbc7a23 */ /* 0x100fe400000108b1 */
[--C-:B------:R-:W-:Y:S01]  /*b260*/  FFMA.FTZ R166, R166, c[0x0][0x23c], -R177.reuse ;  /* 0x00008f00a6a67a23 */ /* 0x100fe200000108b1 */
[----:B------:R-:W-:Y:S01]  /*b270*/  MUFU.EX2 R187, R187 ;  /* 0x000000bb00bb7308 */ /* 0x000fe20000000800 */
[C---:B------:R-:W-:Y:S04]  /*b280*/  HMMA.16816.F32 R20, R132.reuse, R144, R20 ;  /* 0x000000908414723c */ /* 0x040fe80000001814 */
[----:B------:R-:W-:Y:S02]  /*b290*/  FFMA.FTZ R177, R165, c[0x0][0x23c], -R177 ;  /* 0x00008f00a5b17a23 */ /* 0x000fe400000108b1 */
[----:B------:R-:W-:Y:S02]  /*b2a0*/  FFMA.FTZ R182, R0, R252, R182 ;  /* 0x000000fc00b67223 */ /* 0x000fe400000100b6 */
[C---:B------:R-:W-:Y:S01]  /*b2b0*/  HMMA.16816.F32 R24, R132.reuse, R146, R24 ;  /* 0x000000928418723c */ /* 0x040fe20000001818 */
[----:B------:R-:W1:Y:S01]  /*b2c0*/  LDSM.16.MT88.4 R144, [R228+0x14800] ;  /* 0x01480000e490783b */ /* 0x000e620000004200 */
[----:B------:R2:W-:Y:S02]  /*b2d0*/  MUFU.EX2 R165, R177 ;  /* 0x000000b100a57308 */ /* 0x0005e40000000800 */
[----:B------:R-:W-:Y:S01]  /*b2e0*/  FFMA.FTZ R186, R2, R211, R186 ;  /* 0x000000d302ba7223 */ /* 0x000fe200000100ba */
[----:B------:R-:W-:Y:S01]  /*b2f0*/  MOV R2, R164 ;  /* 0x000000a400027202 */ /* 0x000fe20000000f00 */
[----:B------:R-:W-:Y:S02]  /*b300*/  FADD.FTZ R182, R181, R182 ;  /* 0x000000b6b5b67221 */ /* 0x000fe40000010000 */
[C---:B------:R-:W-:Y:S04]  /*b310*/  HMMA.16816.F32 R28, R132.reuse, R148, R28 ;  /* 0x00000094841c723c */ /* 0x040fe8000000181c */
[----:B------:R-:W-:Y:S01]  /*b320*/  MUFU.EX2 R202, R202 ;  /* 0x000000ca00ca7308 */ /* 0x000fe20000000800 */
[----:B------:R-:W-:Y:S02]  /*b330*/  FADD.FTZ R186, R185, R186 ;  /* 0x000000bab9ba7221 */ /* 0x000fe40000010000 */
[----:B------:R-:W-:Y:S01]  /*b340*/  FADD.FTZ R182, R180, R182 ;  /* 0x000000b6b4b67221 */ /* 0x000fe20000010000 */
[C---:B------:R-:W-:Y:S01]  /*b350*/  HMMA.16816.F32 R32, R132.reuse, R150, R32 ;  /* 0x000000968420723c */ /* 0x040fe20000001820 */
[----:B------:R-:W1:Y:S03]  /*b360*/  LDSM.16.MT88.4 R148, [R232+0x16800] ;  /* 0x01680000e894783b */ /* 0x000e660000004200 */
[----:B------:R-:W-:Y:S02]  /*b370*/  FADD.FTZ R186, R184, R186 ;  /* 0x000000bab8ba7221 */ /* 0x000fe40000010000 */
[----:B------:R-:W1:Y:S01]  /*b380*/  MUFU.EX2 R201, R201 ;  /* 0x000000c900c97308 */ /* 0x000e620000000800 */
[----:B------:R-:W-:Y:S01]  /*b390*/  FADD.FTZ R167, R167, R182 ;  /* 0x000000b6a7a77221 */ /* 0x000fe20000010000 */
[C---:B------:R-:W-:Y:S01]  /*b3a0*/  HMMA.16816.F32 R36, R132.reuse, R152, R36 ;  /* 0x000000988424723c */ /* 0x040fe20000001824 */
[----:B--2---:R-:W-:Y:S03]  /*b3b0*/  LDSM.16.MT88.4 R176, [R228+0x15800] ;  /* 0x01580000e4b0783b */ /* 0x004fe60000004200 */
[----:B------:R-:W-:Y:S02]  /*b3c0*/  FADD.FTZ R183, R183, R186 ;  /* 0x000000bab7b77221 */ /* 0x000fe40000010000 */
[----:B------:R-:W-:Y:S02]  /*b3d0*/  FADD.FTZ R167, R193, R167 ;  /* 0x000000a7c1a77221 */ /* 0x000fe40000010000 */
[C---:B------:R-:W-:Y:S01]  /*b3e0*/  HMMA.16816.F32 R40, R132.reuse, R154, R40 ;  /* 0x0000009a8428723c */ /* 0x040fe20000001828 */
[----:B------:R-:W-:Y:S01]  /*b3f0*/  MUFU.EX2 R200, R200 ;  /* 0x000000c800c87308 */ /* 0x000fe20000000800 */
[----:B------:R-:W-:Y:S02]  /*b400*/  LDSM.16.MT88.4 R152, [R228+0x11000] ;  /* 0x01100000e498783b */ /* 0x000fe40000004200 */
[----:B------:R-:W-:Y:S02]  /*b410*/  FADD.FTZ R183, R191, R183 ;  /* 0x000000b7bfb77221 */ /* 0x000fe40000010000 */
[----:B------:R-:W-:Y:S02]  /*b420*/  FADD.FTZ R194, R194, R167 ;  /* 0x000000a7c2c27221 */ /* 0x000fe40000010000 */
[C---:B------:R-:W-:Y:S03]  /*b430*/  HMMA.16816.F32 R44, R132.reuse, R156, R44 ;  /* 0x0000009c842c723c */ /* 0x040fe6000000182c */
[----:B------:R-:W2:Y:S01]  /*b440*/  MUFU.EX2 R199, R199 ;  /* 0x000000c700c77308 */ /* 0x000ea20000000800 */
[----:B------:R-:W-:Y:S02]  /*b450*/  FADD.FTZ R192, R192, R183 ;  /* 0x000000b7c0c07221 */ /* 0x000fe40000010000 */
[----:B------:R-:W-:Y:S02]  /*b460*/  FADD.FTZ R194, R197, R194 ;  /* 0x000000c2c5c27221 */ /* 0x000fe40000010000 */
[C---:B------:R-:W-:Y:S01]  /*b470*/  HMMA.16816.F32 R48, R132.reuse, R158, R48 ;  /* 0x0000009e8430723c */ /* 0x040fe20000001830 */
[----:B------:R-:W-:Y:S03]  /*b480*/  LDSM.16.MT88.4 R156, [R230+0x13000] ;  /* 0x01300000e69c783b */ /* 0x000fe60000004200 */
[----:B------:R-:W-:Y:S01]  /*b490*/  FADD.FTZ R192, R196, R192 ;  /* 0x000000c0c4c07221 */ /* 0x000fe20000010000 */
[----:B------:R-:W1:Y:S01]  /*b4a0*/  MUFU.EX2 R189, R189 ;  /* 0x000000bd00bd7308 */ /* 0x000e620000000800 */
[----:B------:R-:W-:Y:S02]  /*b4b0*/  FADD.FTZ R198, R198, R194 ;  /* 0x000000c2c6c67221 */ /* 0x000fe40000010000 */
[C---:B------:R-:W-:Y:S04]  /*b4c0*/  HMMA.16816.F32 R52, R132.reuse, R160, R52 ;  /* 0x000000a08434723c */ /* 0x040fe80000001834 */
[----:B------:R-:W-:Y:S02]  /*b4d0*/  FADD.FTZ R195, R195, R192 ;  /* 0x000000c0c3c37221 */ /* 0x000fe40000010000 */
[----:B----4-:R-:W-:Y:S01]  /*b4e0*/  FADD.FTZ R198, R206, R198 ;  /* 0x000000c6cec67221 */ /* 0x010fe20000010000 */
[----:B------:R-:W4:Y:S01]  /*b4f0*/  MUFU.EX2 R190, R190 ;  /* 0x000000be00be7308 */ /* 0x000f220000000800 */
[C---:B------:R-:W-:Y:S01]  /*b500*/  HMMA.16816.F32 R56, R132.reuse, R162, R56 ;  /* 0x000000a28438723c */ /* 0x040fe20000001838 */
[----:B------:R-:W-:Y:S03]  /*b510*/  LDSM.16.MT88.4 R160, [R229+0x13000] ;  /* 0x01300000e5a0783b */ /* 0x000fe60000004200 */
[----:B------:R-:W-:Y:S04]  /*b520*/  FADD.FTZ R195, R204, R195 ;  /* 0x000000c3ccc37221 */ /* 0x000fe80000010000 */
[C---:B------:R-:W-:Y:S01]  /*b530*/  HMMA.16816.F32 R60, R132.reuse, R168, R60 ;  /* 0x000000a8843c723c */ /* 0x040fe2000000183c */
[----:B------:R-:W-:Y:S07]  /*b540*/  MUFU.EX2 R188, R188 ;  /* 0x000000bc00bc7308 */ /* 0x000fee0000000800 */
[C---:B------:R-:W-:Y:S01]  /*b550*/  HMMA.16816.F32 R64, R132.reuse, R170, R64 ;  /* 0x000000aa8440723c */ /* 0x040fe20000001840 */
[----:B------:R-:W-:Y:S02]  /*b560*/  LDSM.16.MT88.4 R168, [R228+0x13000] ;  /* 0x01300000e4a8783b */ /* 0x000fe40000004200 */
[----:B------:R-:W1:Y:S05]  /*b570*/  MUFU.EX2 R208, R208 ;  /* 0x000000d000d07308 */ /* 0x000e6a0000000800 */
[C---:B------:R-:W-:Y:S05]  /*b580*/  HMMA.16816.F32 R68, R132.reuse, R172, R68 ;  /* 0x000000ac8444723c */ /* 0x040fea0000001844 */
[----:B------:R-:W1:Y:S03]  /*b590*/  MUFU.EX2 R166, R166 ;  /* 0x000000a600a67308 */ /* 0x000e660000000800 */
[C---:B------:R-:W-:Y:S01]  /*b5a0*/  HMMA.16816.F32 R72, R132.reuse, R174, R72 ;  /* 0x000000ae8448723c */ /* 0x040fe20000001848 */
[----:B------:R-:W-:Y:S07]  /*b5b0*/  LDSM.16.MT88.4 R172, [R232+0x15000] ;  /* 0x01500000e8ac783b */ /* 0x000fee0000004200 */
[C---:B---3--:R-:W-:Y:S08]  /*b5c0*/  HMMA.16816.F32 R76, R132.reuse, R140, R76 ;  /* 0x0000008c844c723c */ /* 0x048ff0000000184c */
[C---:B------:R-:W-:Y:S01]  /*b5d0*/  HMMA.16816.F32 R80, R132.reuse, R142, R80 ;  /* 0x0000008e8450723c */ /* 0x040fe20000001850 */
[----:B------:R-:W3:Y:S07]  /*b5e0*/  LDSM.16.MT88.4 R140, [R230+0x16800] ;  /* 0x01680000e68c783b */ /* 0x000eee0000004200 */
[C---:B-----5:R-:W-:Y:S08]  /*b5f0*/  HMMA.16816.F32 R84, R132.reuse, R136, R84 ;  /* 0x000000888454723c */ /* 0x060ff00000001854 */
[C---:B------:R-:W-:Y:S01]  /*b600*/  HMMA.16816.F32 R88, R132.reuse, R138, R88 ;  /* 0x0000008a8458723c */ /* 0x040fe20000001858 */
[----:B------:R-:W5:Y:S07]  /*b610*/  LDSM.16.MT88.4 R136, [R229+0x16800] ;  /* 0x01680000e588783b */ /* 0x000f6e0000004200 */
[C---:B-1----:R-:W-:Y:S08]  /*b620*/  HMMA.16816.F32 R92, R132.reuse, R144, R92 ;  /* 0x00000090845c723c */ /* 0x042ff0000000185c */
[C---:B------:R-:W-:Y:S01]  /*b630*/  HMMA.16816.F32 R96, R132.reuse, R146, R96 ;  /* 0x000000928460723c */ /* 0x040fe20000001860 */
[----:B------:R-:W1:Y:S07]  /*b640*/  LDSM.16.MT88.4 R144, [R228+0x16800] ;  /* 0x01680000e490783b */ /* 0x000e6e0000004200 */
[C---:B------:R-:W-:Y:S08]  /*b650*/  HMMA.16816.F32 R100, R132.reuse, R148, R100 ;  /* 0x000000948464723c */ /* 0x040ff00000001864 */
        /* <DEDUP_REMOVED lines=9> */
[----:B------:R-:W-:Y:S01]  /*b6f0*/  HMMA.16816.F32 R128, R132, R146, R128 ;  /* 0x000000928480723c */ /* 0x000fe20000001880 */
[----:B------:R-:W1:Y:S06]  /*b700*/  LDSM.16.MT88.4 R144, [R232+0x13000] ;  /* 0x01300000e890783b */ /* 0x000e6c0000004200 */
[C---:B------:R-:W-:Y:S01]  /*b710*/  F2FP.PACK_AB R132, R205.reuse, R204 ;  /* 0x000000cccd84723e */ /* 0x040fe200000000ff */
[----:B------:R-:W-:Y:S01]  /*b720*/  FADD.FTZ R205, R205, R195 ;  /* 0x000000c3cdcd7221 */ /* 0x000fe20000010000 */
[----:B------:R-:W-:Y:S03]  /*b730*/  F2FP.PACK_AB R133, R203, R206 ;  /* 0x000000cecb85723e */ /* 0x000fe600000000ff */
[----:B------:R-:W-:Y:S01]  /*b740*/  F2FP.PACK_AB R134, R201, R202 ;  /* 0x000000cac986723e */ /* 0x000fe200000000ff */
[----:B------:R-:W-:Y:S01]  /*b750*/  FADD.FTZ R205, R202, R205 ;  /* 0x000000cdcacd7221 */ /* 0x000fe20000010000 */
[----:B--2---:R-:W-:Y:S01]  /*b760*/  F2FP.PACK_AB R135, R199, R200 ;  /* 0x000000c8c787723e */ /* 0x004fe200000000ff */
[----:B------:R-:W-:Y:S02]  /*b770*/  FADD.FTZ R203, R203, R198 ;  /* 0x000000c6cbcb7221 */ /* 0x000fe40000010000 */
[----:B------:R-:W-:Y:S02]  /*b780*/  FADD.FTZ R201, R201, R205 ;  /* 0x000000cdc9c97221 */ /* 0x000fe40000010000 */
[----:B------:R-:W-:Y:S02]  /*b790*/  FADD.FTZ R203, R200, R203 ;  /* 0x000000cbc8cb7221 */ /* 0x000fe40000010000 */
[C---:B---3--:R-:W-:Y:S03]  /*b7a0*/  HMMA.16816.F32 R4, R132.reuse, R140, R4 ;  /* 0x0000008c8404723c */ /* 0x048fe60000001804 */
[----:B------:R-:W-:Y:S02]  /*b7b0*/  FADD.FTZ R201, R189, R201 ;  /* 0x000000c9bdc97221 */ /* 0x000fe40000010000 */
[----:B------:R-:W-:Y:S02]  /*b7c0*/  FADD.FTZ R199, R199, R203 ;  /* 0x000000cbc7c77221 */ /* 0x000fe40000010000 */
[----:B----4-:R-:W-:Y:S01]  /*b7d0*/  FADD.FTZ R201, R190, R201 ;  /* 0x000000c9bec97221 */ /* 0x010fe20000010000 */
[C---:B------:R-:W-:Y:S01]  /*b7e0*/  HMMA.16816.F32 R8, R132.reuse, R142, R8 ;  /* 0x0000008e8408723c */ /* 0x040fe20000001808 */
[----:B------:R-:W2:Y:S03]  /*b7f0*/  LDSM.16.MT88.4 R140, [R230+0x15000] ;  /* 0x01500000e68c783b */ /* 0x000ea60000004200 */
[----:B------:R-:W-:Y:S02]  /*b800*/  FADD.FTZ R201, R208, R201 ;  /* 0x000000c9d0c97221 */ /* 0x000fe40000010000 */
[----:B------:R-:W-:Y:S02]  /*b810*/  FADD.FTZ R199, R188, R199 ;  /* 0x000000c7bcc77221 */ /* 0x000fe40000010000 */
[C---:B-----5:R-:W-:Y:S04]  /*b820*/  HMMA.16816.F32 R12, R132.reuse, R136, R12 ;  /* 0x00000088840c723c */ /* 0x060fe8000000180c */
[----:B------:R-:W-:Y:S02]  /*b830*/  FADD.FTZ R0, R187, R201 ;  /* 0x000000c9bb007221 */ /* 0x000fe40000010000 */
[----:B------:R-:W-:Y:S02]  /*b840*/  FADD.FTZ R199, R207, R199 ;  /* 0x000000c7cfc77221 */ /* 0x000fe40000010000 */
[C---:B------:R-:W-:Y:S01]  /*b850*/  HMMA.16816.F32 R16, R132.reuse, R138, R16 ;  /* 0x0000008a8410723c */ /* 0x040fe20000001810 */
[----:B------:R-:W3:Y:S03]  /*b860*/  LDSM.16.MT88.4 R136, [R229+0x15000] ;  /* 0x01500000e588783b */ /* 0x000ee60000004200 */
[----:B------:R-:W-:Y:S04]  /*b870*/  FADD.FTZ R199, R166, R199 ;  /* 0x000000c7a6c77221 */ /* 0x000fe80000010000 */
[C---:B------:R-:W-:Y:S01]  /*b880*/  HMMA.16816.F32 R20, R132.reuse, R148, R20 ;  /* 0x000000948414723c */ /* 0x040fe20000001814 */
[----:B------:R4:W-:Y:S03]  /*b890*/  STL [R1], R0 ;  /* 0x0000000001007387 */ /* 0x0009e60000100800 */
[----:B------:R-:W-:Y:S04]  /*b8a0*/  FADD.FTZ R252, R165, R199 ;  /* 0x000000c7a5fc7221 */ /* 0x000fe80000010000 */
[C---:B------:R-:W-:Y:S01]  /*b8b0*/  HMMA.16816.F32 R24, R132.reuse, R150, R24 ;  /* 0x000000968418723c */ /* 0x040fe20000001818 */
[----:B------:R-:W-:Y:S07]  /*b8c0*/  LDSM.16.MT88.4 R148, [R232+0x17000] ;  /* 0x01700000e894783b */ /* 0x000fee0000004200 */
[C---:B------:R-:W-:Y:S08]  /*b8d0*/  HMMA.16816.F32 R28, R132.reuse, R152, R28 ;  /* 0x00000098841c723c */ /* 0x040ff0000000181c */
[C---:B------:R-:W-:Y:S04]  /*b8e0*/  HMMA.16816.F32 R32, R132.reuse, R154, R32 ;  /* 0x0000009a8420723c */ /* 0x040fe80000001820 */
[----:B----4-:R-:W-:Y:S04]  /*b8f0*/  MOV R0, R3 ;  /* 0x0000000300007202 */ /* 0x010fe80000000f00 */
[C---:B-1----:R-:W-:Y:S08]  /*b900*/  HMMA.16816.F32 R36, R132.reuse, R144, R36 ;  /* 0x000000908424723c */ /* 0x042ff00000001824 */
[C---:B------:R-:W-:Y:S01]  /*b910*/  HMMA.16816.F32 R40, R132.reuse, R146, R40 ;  /* 0x000000928428723c */ /* 0x040fe20000001828 */
[----:B------:R-:W1:Y:S07]  /*b920*/  LDSM.16.MT88.4 R144, [R228+0x15000] ;  /* 0x01500000e490783b */ /* 0x000e6e0000004200 */
[C---:B------:R-:W-:Y:S08]  /*b930*/  HMMA.16816.F32 R44, R132.reuse, R156, R44 ;  /* 0x0000009c842c723c */ /* 0x040ff0000000182c */
[C---:B------:R-:W-:Y:S01]  /*b940*/  HMMA.16816.F32 R48, R132.reuse, R158, R48 ;  /* 0x0000009e8430723c */ /* 0x040fe20000001830 */
[----:B------:R-:W-:Y:S07]  /*b950*/  LDSM.16.MT88.4 R156, [R232+0x11800] ;  /* 0x01180000e89c783b */ /* 0x000fee0000004200 */
[C---:B------:R-:W-:Y:S08]  /*b960*/  HMMA.16816.F32 R52, R132.reuse, R160, R52 ;  /* 0x000000a08434723c */ /* 0x040ff00000001834 */
[C---:B------:R-:W-:Y:S08]  /*b970*/  HMMA.16816.F32 R56, R132.reuse, R162, R56 ;  /* 0x000000a28438723c */ /* 0x040ff00000001838 */
[C---:B------:R-:W-:Y:S07]  /*b980*/  HMMA.16816.F32 R60, R132.reuse, R168, R60 ;  /* 0x000000a8843c723c */ /* 0x040fee000000183c */
[----:B------:R-:W-:Y:S01]  /*b990*/  F2FP.PACK_AB R168, R190, R189 ;  /* 0x000000bdbea8723e */ /* 0x000fe200000000ff */
[C---:B------:R-:W-:Y:S04]  /*b9a0*/  HMMA.16816.F32 R64, R132.reuse, R170, R64 ;  /* 0x000000aa8440723c */ /* 0x040fe80000001840 */
[----:B------:R-:W-:Y:S03]  /*b9b0*/  F2FP.PACK_AB R169, R207, R188 ;  /* 0x000000bccfa9723e */ /* 0x000fe600000000ff */
[----:B------:R-:W-:Y:S01]  /*b9c0*/  F2FP.PACK_AB R170, R187, R208 ;  /* 0x000000d0bbaa723e */ /* 0x000fe200000000ff */
[C---:B------:R-:W-:Y:S04]  /*b9d0*/  HMMA.16816.F32 R68, R132.reuse, R172, R68 ;  /* 0x000000ac8444723c */ /* 0x040fe80000001844 */
[----:B------:R-:W-:Y:S04]  /*b9e0*/  F2FP.PACK_AB R171, R165, R166 ;  /* 0x000000a6a5ab723e */ /* 0x000fe800000000ff */
        /* <DEDUP_REMOVED lines=18> */
[C---:B------:R-:W-:Y:S08]  /*bb10*/  HMMA.16816.F32 R120, R132.reuse, R138, R120 ;  /* 0x0000008a8478723c */ /* 0x040ff00000001878 */
[C---:B-1----:R-:W-:Y:S08]  /*bb20*/  HMMA.16816.F32 R124, R132.reuse, R144, R124 ;  /* 0x00000090847c723c */ /* 0x042ff0000000187c */
[----:B------:R-:W-:Y:S08]  /*bb30*/  HMMA.16816.F32 R128, R132, R146, R128 ;  /* 0x000000928480723c */ /* 0x000ff00000001880 */
[C---:B------:R-:W-:Y:S01]  /*bb40*/  HMMA.16816.F32 R160, R168.reuse, R156, R4 ;  /* 0x0000009ca8a0723c */ /* 0x040fe20000001804 */
[----:B------:R-:W1:Y:S07]  /*bb50*/  LDSM.16.MT88.4 R4, [R232+0x13800] ;  /* 0x01380000e804783b */ /* 0x000e6e0000004200 */
[C---:B------:R-:W-:Y:S01]  /*bb60*/  HMMA.16816.F32 R156, R168.reuse, R158, R8 ;  /* 0x0000009ea89c723c */ /* 0x040fe20000001808 */
[----:B------:R-:W3:Y:S07]  /*bb70*/  LDSM.16.MT88.4 R8, [R230+0x13800] ;  /* 0x01380000e608783b */ /* 0x000eee0000004200 */
[C---:B----4-:R-:W-:Y:S01]  /*bb80*/  HMMA.16816.F32 R152, R168.reuse, R148, R12 ;  /* 0x00000094a898723c */ /* 0x050fe2000000180c */
[----:B------:R-:W4:Y:S07]  /*bb90*/  LDSM.16.MT88.4 R12, [R229+0x13800] ;  /* 0x01380000e50c783b */ /* 0x000f2e0000004200 */
[C---:B------:R-:W-:Y:S01]  /*bba0*/  HMMA.16816.F32 R148, R168.reuse, R150, R16 ;  /* 0x00000096a894723c */ /* 0x040fe20000001810 */
[----:B------:R-:W5:Y:S07]  /*bbb0*/  LDSM.16.MT88.4 R16, [R228+0x13800] ;  /* 0x01380000e410783b */ /* 0x000f6e0000004200 */
[C---:B--2---:R-:W-:Y:S01]  /*bbc0*/  HMMA.16816.F32 R144, R168.reuse, R140, R20 ;  /* 0x0000008ca890723c */ /* 0x044fe20000001814 */
[----:B------:R-:W2:Y:S07]  /*bbd0*/  LDSM.16.MT88.4 R20, [R232+0x15800] ;  /* 0x01580000e814783b */ /* 0x000eae0000004200 */
[C---:B------:R-:W-:Y:S01]  /*bbe0*/  HMMA.16816.F32 R140, R168.reuse, R142, R24 ;  /* 0x0000008ea88c723c */ /* 0x040fe20000001818 */
[----:B------:R-:W2:Y:S07]  /*bbf0*/  LDSM.16.MT88.4 R24, [R230+0x15800] ;  /* 0x01580000e618783b */ /* 0x000eae0000004200 */
[C---:B------:R-:W-:Y:S01]  /*bc00*/  HMMA.16816.F32 R136, R168.reuse, R172, R28 ;  /* 0x000000aca888723c */ /* 0x040fe2000000181c */
[----:B------:R-:W2:Y:S07]  /*bc10*/  LDSM.16.MT88.4 R28, [R229+0x15800] ;  /* 0x01580000e51c783b */ /* 0x000eae0000004200 */
        /* <DEDUP_REMOVED lines=13> */
[C---:B--2---:R-:W-:Y:S08]  /*bcf0*/  HMMA.16816.F32 R68, R168.reuse, R20, R68 ;  /* 0x00000014a844723c */ /* 0x044ff00000001844 */
        /* <DEDUP_REMOVED lines=16> */
.L_x_380:
[----:B------:R-:W2:Y:S01]  /*be00*/  LDL.LU R5, [R1] ;  /* 0x0000000001057983 */ /* 0x000ea20000300800 */
[----:B------:R-:W1:Y:S01]  /*be10*/  S2UR UR6, SR_CTAID.Y ;  /* 0x00000000000679c3 */ /* 0x000e620000002600 */
[----:B------:R-:W-:Y:S01]  /*be20*/  UISETP.NE.AND UP0, UPT, UR9, -0x1, UPT ;  /* 0xffffffff0900788c */ /* 0x000fe2000bf05270 */
[----:B------:R-:W-:Y:S01]  /*be30*/  BSSY B0, `(.L_x_384) ;  /* 0x000018c000007945 */ /* 0x000fe20003800000 */
[----:B------:R-:W3:Y:S01]  /*be40*/  SHFL.BFLY PT, R0, R252, 0x2, 0x1f ;  /* 0x0c401f00fc007f89 */ /* 0x000ee200000e0000 */
[----:B------:R-:W-:-:S02]  /*be50*/  ULDC.64 UR4, c[0x0][0x1e8] ;  /* 0x00007a0000047ab9 */ /* 0x000fc40000000a00 */
[----:B------:R-:W-:Y:S01]  /*be60*/  ULDC UR8, c[0x0][0x214] ;  /* 0x0000850000087ab9 */ /* 0x000fe20000000800 */
[----:B------:R-:W4:Y:S01]  /*be70*/  S2R R6, SR_TID.X ;  /* 0x0000000000067919 */ /* 0x000f220000002100 */
[----:B------:R-:W5:Y:S01]  /*be80*/  S2UR UR11, SR_CTAID.X ;  /* 0x00000000000b79c3 */ /* 0x000f620000002500 */
[----:B------:R-:W-:Y:S02]  /*be90*/  UMOV UR24, URZ ;  /* 0x0000003f00187c82 */ /* 0x000fe40008000000 */
[----:B------:R-:W-:Y:S02]  /*bea0*/  UMOV UR25, URZ ;  /* 0x0000003f00197c82 */ /* 0x000fe40008000000 */
[----:B------:R-:W-:-:S03]  /*beb0*/  @UP0 UIMAD.WIDE.U32 UR18, UR9, UR4, URZ ;  /* 0x00000004091202a5 */ /* 0x000fc6000f8e003f */
[----:B------:R-:W5:Y:S01]  /*bec0*/  S2UR UR12, SR_CTAID.Z ;  /* 0x00000000000c79c3 */ /* 0x000f620000002700 */
[----:B------:R-:W-:-:S03]  /*bed0*/  @UP0 UIMAD UR7, UR9, UR5, UR19 ;  /* 0x00000005090702a4 */ /* 0x000fc6000f8e0213 */
[----:B------:R-:W-:Y:S02]  /*bee0*/  ULDC.64 UR4, c[0x0][0x1e0] ;  /* 0x0000780000047ab9 */ /* 0x000fe40000000a00 */
[----:B-1----:R-:W-:Y:S02]  /*bef0*/  @!UP0 USHF.R.S32.HI UR13, URZ, 0x1f, UR6 ;  /* 0x0000001f3f0d8899 */ /* 0x002fe40008011406 */
[----:B------:R-:W-:Y:S01]  /*bf00*/  @!UP0 UIMAD.WIDE.U32 UR22, UR6, UR4, URZ ;  /* 0x00000004061682a5 */ /* 0x000fe2000f8e003f */
[----:B---3--:R-:W-:Y:S01]  /*bf10*/  FADD.FTZ R252, R0, R252 ;  /* 0x000000fc00fc7221 */ /* 0x008fe20000010000 */
[----:B------:R-:W-:Y:S01]  /*bf20*/  @!UP0 UIMAD UR13, UR13, UR4, URZ ;  /* 0x000000040d0d82a4 */ /* 0x000fe2000f8e023f */
[----:B----4-:R-:W-:-:S03]  /*bf30*/  SHF.R.S32.HI R7, RZ, 0x1f, R6 ;  /* 0x0000001fff077819 */ /* 0x010fc60000011406 */
[----:B------:R-:W1:Y:S01]  /*bf40*/  SHFL.BFLY PT, R0, R252, 0x1, 0x1f ;  /* 0x0c201f00fc007f89 */ /* 0x000e6200000e0000 */
[----:B------:R-:W-:Y:S01]  /*bf50*/  ULDC.U8 UR4, c[0x0][0x329] ;  /* 0x0000ca4000047ab9 */ /* 0x000fe20000000000 */
[CC--:B------:R-:W-:Y:S01]  /*bf60*/  LEA.HI R8, R7.reuse, R6.reuse, RZ, 0x2 ;  /* 0x0000000607087211 */ /* 0x0c0fe200078f10ff */
[----:B------:R-:W-:Y:S01]  /*bf70*/  UISETP.NE.AND UP1, UPT, UR4, URZ, UPT ;  /* 0x0000003f0400728c */ /* 0x000fe2000bf25270 */
[----:B------:R-:W-:Y:S01]  /*bf80*/  LEA.HI R7, R7, R6, RZ, 0x5 ;  /* 0x0000000607077211 */ /* 0x000fe200078f28ff */
[----:B------:R-:W-:Y:S01]  /*bf90*/  @!UP0 UIMAD UR13, UR6, UR5, UR13 ;  /* 0x00000005060d82a4 */ /* 0x000fe2000f8e020d */
[--C-:B------:R-:W-:Y:S01]  /*bfa0*/  SHF.R.S32.HI R10, RZ, 0x2, R8.reuse ;  /* 0x00000002ff0a7819 */ /* 0x100fe20000011408 */
[----:B------:R-:W-:Y:S01]  /*bfb0*/  @!UP0 UMOV UR18, UR22 ;  /* 0x0000001600128c82 */ /* 0x000fe20008000000 */
[----:B------:R-:W-:Y:S01]  /*bfc0*/  SHF.R.S32.HI R9, RZ, 0x1f, R8 ;  /* 0x0000001fff097819 */ /* 0x000fe20000011408 */
[----:B------:R-:W-:Y:S01]  /*bfd0*/  ULDC.U8 UR5, c[0x0][0x328] ;  /* 0x0000ca0000057ab9 */ /* 0x000fe20000000000 */
[----:B------:R-:W-:Y:S01]  /*bfe0*/  LOP3.LUT R8, R8, 0x3ffffffc, RZ, 0xc0, !PT ;  /* 0x3ffffffc08087812 */ /* 0x000fe200078ec0ff */
[----:B------:R-:W-:Y:S01]  /*bff0*/  UISETP.NE.AND UP2, UPT, UR5, URZ, UPT ;  /* 0x0000003f0500728c */ /* 0x000fe2000bf45270 */
[----:B------:R-:W-:Y:S01]  /*c000*/  LEA.HI R9, R9, R10, RZ, 0x3 ;  /* 0x0000000a09097211 */ /* 0x000fe200078f18ff */
[----:B------:R-:W-:Y:S01]  /*c010*/  @!UP0 UIADD3 UR7, UR23, UR13, URZ ;  /* 0x0000000d17078290 */ /* 0x000fe2000fffe03f */
[----:B------:R-:W-:Y:S01]  /*c020*/  IADD3 R8, -R8, R6, RZ ;  /* 0x0000000608087210 */ /* 0x000fe20007ffe1ff */
[----:B------:R-:W-:Y:S01]  /*c030*/  UISETP.NE.OR UP3, UPT, UR4, URZ, !UP2 ;  /* 0x0000003f0400728c */ /* 0x000fe2000d765670 */
[----:B------:R-:W-:Y:S01]  /*c040*/  LOP3.LUT R9, R9, 0xfffffff8, RZ, 0xc0, !PT ;  /* 0xfffffff809097812 */ /* 0x000fe200078ec0ff */
[----:B------:R-:W-:-:S02]  /*c050*/  @UP1 ULDC UR14, c[0x0][0x210] ;  /* 0x00008400000e1ab9 */ /* 0x000fc40000000800 */
[----:B------:R-:W-:Y:S01]  /*c060*/  ULDC UR5, c[0x0][0x234] ;  /* 0x00008d0000057ab9 */ /* 0x000fe20000000800 */
[----:B------:R-:W-:Y:S01]  /*c070*/  IADD3 R9, R10, -R9, RZ ;  /* 0x800000090a097210 */ /* 0x000fe20007ffe0ff */
[----:B------:R-:W-:Y:S01]  /*c080*/  @UP1 UIMAD UR14, UR14, UR8, URZ ;  /* 0x000000080e0e12a4 */ /* 0x000fe2000f8e023f */
[----:B------:R-:W-:Y:S01]  /*c090*/  SHF.R.S32.HI R10, RZ, 0x5, R7 ;  /* 0x00000005ff0a7819 */ /* 0x000fe20000011407 */
[----:B-1----:R-:W-:Y:S01]  /*c0a0*/  FADD.FTZ R0, R252, R0 ;  /* 0x00000000fc007221 */ /* 0x002fe20000010000 */
[C---:B------:R-:W-:Y:S01]  /*c0b0*/  SHF.L.U32 R11, R9.reuse, 0x6, RZ ;  /* 0x00000006090b7819 */ /* 0x040fe200000006ff */
[----:B------:R-:W-:Y:S01]  /*c0c0*/  @!UP1 USEL UR14, UR8, UR5, !UP2 ;  /* 0x00000005080e9287 */ /* 0x000fe2000d000000 */
[----:B------:R-:W-:Y:S01]  /*c0d0*/  LOP3.LUT R12, R9, 0x1, RZ, 0xc0, !PT ;  /* 0x00000001090c7812 */ /* 0x000fe200078ec0ff */
[----:B------:R-:W-:Y:S01]  /*c0e0*/  ULDC UR4, c[0x0][0x1c0] ;  /* 0x0000700000047ab9 */ /* 0x000fe20000000800 */
[----:B------:R-:W-:Y:S01]  /*c0f0*/  FSETP.NE.FTZ.AND P3, PT, R0, RZ, PT ;  /* 0x000000ff0000720b */ /* 0x000fe20003f75000 */
[----:B------:R-:W-:Y:S01]  /*c100*/  @UP1 UMOV UR19, 0x1 ;  /* 0x0000000100131882 */ /* 0x000fe20000000000 */
[----:B------:R-:W-:Y:S01]  /*c110*/  LOP3.LUT R11, R11, 0x1c0, RZ, 0xc0, !PT ;  /* 0x000001c00b0b7812 */ /* 0x000fe200078ec0ff */
[----:B------:R-:W-:Y:S01]  /*c120*/  @!UP1 UIMAD UR19, UR14, UR4, URZ ;  /* 0x000000040e1392a4 */ /* 0x000fe2000f8e023f */
[----:B------:R-:W-:Y:S01]  /*c130*/  LEA R8, R10, R8, 0x9 ;  /* 0x000000080a087211 */ /* 0x000fe200078e48ff */
[----:B------:R-:W-:Y:S01]  /*c140*/  @!UP3 UIMAD UR21, UR6, UR8, URZ ;  /* 0x000000080615b2a4 */ /* 0x000fe2000f8e023f */
[----:B------:R-:W-:Y:S01]  /*c150*/  LEA.HI R11, R11, R11, RZ, 0x1d ;  /* 0x0000000b0b0b7211 */ /* 0x000fe200078fe8ff */
[----:B------:R-:W-:Y:S01]  /*c160*/  @UP1 ULDC UR20, c[0x0][0x210] ;  /* 0x0000840000141ab9 */ /* 0x000fe20000000800 */
[----:B------:R-:W-:Y:S01]  /*c170*/  ISETP.NE.U32.AND P0, PT, R12, 0x1, PT ;  /* 0x000000010c00780c */ /* 0x000fe20003f05070 */
[----:B------:R-:W-:Y:S01]  /*c180*/  UIMAD UR5, UR6, UR19, URZ ;  /* 0x00000013060572a4 */ /* 0x000fe2000f8e023f */
[----:B------:R-:W-:Y:S01]  /*c190*/  LEA R8, R8, R11, 0x1 ;  /* 0x0000000b08087211 */ /* 0x000fe200078e08ff */
[----:B------:R-:W-:Y:S01]  /*c1a0*/  @!UP1 UMOV UR20, 0x1 ;  /* 0x0000000100149882 */ /* 0x000fe20000000000 */
[----:B------:R-:W-:Y:S01]  /*c1b0*/  MOV R12, 0x40 ;  /* 0x00000040000c7802 */ /* 0x000fe20000000f00 */
[----:B------:R-:W-:Y:S01]  /*c1c0*/  @!UP3 USEL UR21, UR21, UR9, !UP0 ;  /* 0x000000091515b287 */ /* 0x000fe2000c000000 */
[----:B------:R-:W-:Y:S01]  /*c1d0*/  SHF.L.U32 R8, R8, 0x1, RZ ;  /* 0x0000000108087819 */ /* 0x000fe200000006ff */
[----:B-----5:R-:W-:Y:S01]  /*c1e0*/  UIMAD UR4, UR11, UR20, URZ ;  /* 0x000000140b0472a4 */ /* 0x020fe2000f8e023f */
[----:B------:R-:W-:Y:S01]  /*c1f0*/  LOP3.LUT R7, R7, 0xffffffe0, RZ, 0xc0, !PT ;  /* 0xffffffe007077812 */ /* 0x000fe200078ec0ff */
[----:B------:R-:W-:Y:S01]  /*c200*/  USEL UR5, UR5, URZ, UP3 ;  /* 0x0000003f05057287 */ /* 0x000fe20009800000 */
[----:B------:R-:W-:Y:S01]  /*c210*/  IADD3 R11, R8, -0x10, RZ ;  /* 0xfffffff0080b7810 */ /* 0x000fe20007ffe0ff */
[----:B------:R-:W-:Y:S01]  /*c220*/  USHF.L.U32 UR4, UR4, 0x6, URZ ;  /* 0x0000000604047899 */ /* 0x000fe2000800063f */
[----:B------:R-:W-:Y:S01]  /*c230*/  IADD3 R7, R6, -R7, RZ ;  /* 0x8000000706077210 */ /* 0x000fe20007ffe0ff */
[----:B------:R-:W-:Y:S01]  /*c240*/  UIMAD UR14, UR12, UR14, UR5 ;  /* 0x0000000e0c0e72a4 */ /* 0x000fe2000f8e0205 */
[----:B------:R-:W-:Y:S01]  /*c250*/  @P0 IADD3 R11, R8, 0x10, RZ ;  /* 0x00000010080b0810 */ /* 0x000fe20007ffe0ff */
[----:B------:R-:W-:Y:S01]  /*c260*/  @!UP3 UMOV UR24, UR21 ;  /* 0x000000150018bc82 */ /* 0x000fe20008000000 */
[----:B------:R-:W-:Y:S01]  /*c270*/  MOV R6, 0x7f800000 ;  /* 0x7f80000000067802 */ /* 0x000fe20000000f00 */
[----:B------:R-:W-:-:S02]  /*c280*/  USHF.R.S32.HI UR5, URZ, 0x1f, UR4 ;  /* 0x0000001f3f057899 */ /* 0x000fc40008011404 */
[----:B------:R-:W-:Y:S02]  /*c290*/  @!UP3 USHF.R.S32.HI UR25, URZ, 0x1f, UR21 ;  /* 0x0000001f3f19b899 */ /* 0x000fe40008011415 */
[----:B------:R-:W-:Y:S02]  /*c2a0*/  USHF.R.S32.HI UR6, URZ, 0x1f, UR14 ;  /* 0x0000001f3f067899 */ /* 0x000fe4000801140e */
[----:B------:R-:W-:-:S04]  /*c2b0*/  UIADD3 UR4, UP2, UP1, UR4, UR24, UR14 ;  /* 0x0000001804047290 */ /* 0x000fc8000f95e00e */
[----:B------:R-:W-:Y:S01]  /*c2c0*/  UIADD3.X UR5, UR5, UR25, UR6, UP2, UP1 ;  /* 0x0000001905057290 */ /* 0x000fe200097e2406 */
[----:B--2---:R-:W1:Y:S02]  /*c2d0*/  SHFL.BFLY PT, R4, R5, 0x2, 0x1f ;  /* 0x0c401f0005047f89 */ /* 0x004e6400000e0000 */
[----:B-1----:R-:W-:Y:S01]  /*c2e0*/  FADD.FTZ R4, R4, R5 ;  /* 0x0000000504047221 */ /* 0x002fe20000010000 */
[----:B------:R-:W-:-:S04]  /*c2f0*/  MOV R5, 0x3f800000 ;  /* 0x3f80000000057802 */ /* 0x000fc80000000f00 */
[----:B------:R-:W1:Y:S02]  /*c300*/  SHFL.BFLY PT, R2, R4, 0x1, 0x1f ;  /* 0x0c201f0004027f89 */ /* 0x000e6400000e0000 */
[----:B------:R-:W2:Y:S08]  /*c310*/  @P3 MUFU.RCP R5, R0 ;  /* 0x0000000000053308 */ /* 0x000eb00000001000 */
[----:B------:R-:W-:Y:S01]  /*c320*/  @P3 MUFU.LG2 R0, R0 ;  /* 0x0000000000003308 */ /* 0x000fe20000000c00 */
[----:B--2---:R-:W-:-:S02]  /*c330*/  FMUL.FTZ R163, R5, R163 ;  /* 0x000000a305a37220 */ /* 0x004fc40000410000 */
[C---:B------:R-:W-:Y:S02]  /*c340*/  FMUL.FTZ R162, R5.reuse, R162 ;  /* 0x000000a205a27220 */ /* 0x040fe40000410000 */
[C---:B------:R-:W-:Y:S02]  /*c350*/  FMUL.FTZ R159, R5.reuse, R159 ;  /* 0x0000009f059f7220 */ /* 0x040fe40000410000 */
[----:B-1----:R-:W-:Y:S01]  /*c360*/  FADD.FTZ R2, R4, R2 ;  /* 0x0000000204027221 */ /* 0x002fe20000010000 */
[----:B------:R-:W-:Y:S01]  /*c370*/  MOV R4, 0x3f800000 ;  /* 0x3f80000000047802 */ /* 0x000fe20000000f00 */
[----:B------:R-:W-:Y:S01]  /*c380*/  FMUL.FTZ R158, R5, R158 ;  /* 0x0000009e059e7220 */ /* 0x000fe20000410000 */
[----:B------:R-:W-:Y:S01]  /*c390*/  F2FP.PACK_AB R162, R163, R162 ;  /* 0x000000a2a3a2723e */ /* 0x000fe200000000ff */
[C---:B------:R-:W-:Y:S01]  /*c3a0*/  FMUL.FTZ R155, R5.reuse, R155 ;  /* 0x0000009b059b7220 */ /* 0x040fe20000410000 */
[----:B------:R-:W-:Y:S01]  /*c3b0*/  FSETP.NE.FTZ.AND P4, PT, R2, RZ, PT ;  /* 0x000000ff0200720b */ /* 0x000fe20003f95000 */
[----:B------:R-:W-:Y:S01]  /*c3c0*/  FMUL.FTZ R154, R5, R154 ;  /* 0x0000009a059a7220 */ /* 0x000fe20000410000 */
[----:B------:R-:W-:Y:S01]  /*c3d0*/  F2FP.PACK_AB R158, R159, R158 ;  /* 0x0000009e9f9e723e */ /* 0x000fe200000000ff */
[----:B------:R-:W-:Y:S01]  /*c3e0*/  FMUL.FTZ R151, R5, R151 ;  /* 0x0000009705977220 */ /* 0x000fe20000410000 */
[----:B------:R-:W-:Y:S01]  /*c3f0*/  R2P PR, R9, 0x6 ;  /* 0x0000000609007804 */ /* 0x000fe20000000000 */
[C---:B------:R-:W-:Y:S01]  /*c400*/  FMUL.FTZ R150, R5.reuse, R150 ;  /* 0x0000009605967220 */ /* 0x040fe20000410000 */
[----:B------:R-:W-:Y:S01]  /*c410*/  MOV R9, 0x20 ;  /* 0x0000002000097802 */ /* 0x000fe20000000f00 */
[----:B------:R-:W-:Y:S01]  /*c420*/  FMUL.FTZ R147, R5, R147 ;  /* 0x0000009305937220 */ /* 0x000fe20000410000 */
[----:B------:R-:W-:Y:S01]  /*c430*/  F2FP.PACK_AB R154, R155, R154 ;  /* 0x0000009a9b9a723e */ /* 0x000fe200000000ff */
[----:B------:R-:W-:Y:S01]  /*c440*/  FMUL.FTZ R146, R5, R146 ;  /* 0x0000009205927220 */ /* 0x000fe20000410000 */
[----:B------:R-:W-:Y:S01]  /*c450*/  SEL R9, R9, 0xffffffe0, !P1 ;  /* 0xffffffe009097807 */ /* 0x000fe20004800000 */
[C---:B------:R-:W-:Y:S01]  /*c460*/  FMUL.FTZ R143, R5.reuse, R143 ;  /* 0x0000008f058f7220 */ /* 0x040fe20000410000 */
[----:B------:R-:W-:Y:S01]  /*c470*/  SEL R12, R12, 0xffffffc0, !P2 ;  /* 0xffffffc00c0c7807 */ /* 0x000fe20005000000 */
[----:B------:R-:W1:Y:S01]  /*c480*/  @P4 MUFU.RCP R4, R2 ;  /* 0x0000000200044308 */ /* 0x000e620000001000 */
[C---:B------:R-:W-:Y:S01]  /*c490*/  FMUL.FTZ R142, R5.reuse, R142 ;  /* 0x0000008e058e7220 */ /* 0x040fe20000410000 */
[C---:B------:R-:W-:Y:S01]  /*c4a0*/  IADD3 R13, R8.reuse, R9, RZ ;  /* 0x00000009080d7210 */ /* 0x040fe20007ffe0ff */
        /* <DEDUP_REMOVED lines=13> */
[----:B------:R-:W-:Y:S01]  /*c580*/  IADD3 R15, R12, R11, RZ ;  /* 0x0000000b0c0f7210 */ /* 0x000fe20007ffe0ff */
[C---:B-1----:R-:W-:Y:S01]  /*c590*/  FMUL.FTZ R160, R4.reuse, R160 ;  /* 0x000000a004a07220 */ /* 0x042fe20000410000 */
[----:B------:R-:W-:Y:S01]  /*c5a0*/  F2FP.PACK_AB R138, R139, R138 ;  /* 0x0000008a8b8a723e */ /* 0x000fe200000000ff */
[C---:B------:R-:W-:Y:S01]  /*c5b0*/  FMUL.FTZ R161, R4.reuse, R161 ;  /* 0x000000a104a17220 */ /* 0x040fe20000410000 */
[----:B------:R-:W-:Y:S01]  /*c5c0*/  IADD3 R16, R13, R12, RZ ;  /* 0x0000000c0d107210 */ /* 0x000fe20007ffe0ff */
[C---:B------:R-:W-:Y:S01]  /*c5d0*/  FMUL.FTZ R156, R4.reuse, R156 ;  /* 0x0000009c049c7220 */ /* 0x040fe20000410000 */
[----:B------:R-:W-:Y:S01]  /*c5e0*/  F2FP.PACK_AB R134, R135, R134 ;  /* 0x000000868786723e */ /* 0x000fe200000000ff */
[C---:B------:R-:W-:Y:S01]  /*c5f0*/  FMUL.FTZ R157, R4.reuse, R157 ;  /* 0x0000009d049d7220 */ /* 0x040fe20000410000 */
[----:B------:R-:W-:Y:S01]  /*c600*/  F2FP.PACK_AB R160, R161, R160 ;  /* 0x000000a0a1a0723e */ /* 0x000fe200000000ff */
[C---:B------:R-:W-:Y:S01]  /*c610*/  FMUL.FTZ R152, R4.reuse, R152 ;  /* 0x0000009804987220 */ /* 0x040fe20000410000 */
[----:B------:R-:W-:Y:S01]  /*c620*/  IADD3 R12, R9, R12, RZ ;  /* 0x0000000c090c7210 */ /* 0x000fe20007ffe0ff */
[C---:B------:R-:W-:Y:S01]  /*c630*/  FMUL.FTZ R153, R4.reuse, R153 ;  /* 0x0000009904997220 */ /* 0x040fe20000410000 */
[----:B------:R-:W-:Y:S01]  /*c640*/  F2FP.PACK_AB R156, R157, R156 ;  /* 0x0000009c9d9c723e */ /* 0x000fe200000000ff */
[C---:B------:R-:W-:Y:S01]  /*c650*/  FMUL.FTZ R148, R4.reuse, R148 ;  /* 0x0000009404947220 */ /* 0x040fe20000410000 */
[----:B------:R-:W-:Y:S01]  /*c660*/  STS [R8], R160 ;  /* 0x000000a008007388 */ /* 0x000fe20000000800 */
[C---:B------:R-:W-:Y:S01]  /*c670*/  FMUL.FTZ R149, R4.reuse, R149 ;  /* 0x0000009504957220 */ /* 0x040fe20000410000 */
[----:B------:R-:W-:Y:S01]  /*c680*/  F2FP.PACK_AB R152, R153, R152 ;  /* 0x000000989998723e */ /* 0x000fe200000000ff */
[C---:B------:R-:W-:Y:S01]  /*c690*/  FMUL.FTZ R144, R4.reuse, R144 ;  /* 0x0000009004907220 */ /* 0x040fe20000410000 */
[----:B------:R-:W-:Y:S01]  /*c6a0*/  STS [R11], R156 ;  /* 0x0000009c0b007388 */ /* 0x000fe20000000800 */
[C---:B------:R-:W-:Y:S01]  /*c6b0*/  FMUL.FTZ R145, R4.reuse, R145 ;  /* 0x0000009104917220 */ /* 0x040fe20000410000 */
[----:B------:R-:W-:Y:S01]  /*c6c0*/  F2FP.PACK_AB R148, R149, R148 ;  /* 0x000000949594723e */ /* 0x000fe200000000ff */
[C---:B------:R-:W-:Y:S01]  /*c6d0*/  FMUL.FTZ R140, R4.reuse, R140 ;  /* 0x0000008c048c7220 */ /* 0x040fe20000410000 */
[----:B------:R-:W-:Y:S01]  /*c6e0*/  STS [R11+0x400], R158 ;  /* 0x0004009e0b007388 */ /* 0x000fe20000000800 */
        /* <DEDUP_REMOVED lines=11> */
[----:B------:R-:W-:Y:S01]  /*c7a0*/  F2FP.PACK_AB R38, R39, R38 ;  /* 0x000000262726723e */ /* 0x000fe200000000ff */
[C---:B------:R-:W-:Y:S01]  /*c7b0*/  FMUL.FTZ R37, R4.reuse, R37 ;  /* 0x0000002504257220 */ /* 0x040fe20000410000 */
[----:B------:R-:W-:Y:S01]  /*c7c0*/  F2FP.PACK_AB R132, R133, R132 ;  /* 0x000000848584723e */ /* 0x000fe200000000ff */
[C---:B------:R-:W-:Y:S01]  /*c7d0*/  FMUL.FTZ R40, R4.reuse, R40 ;  /* 0x0000002804287220 */ /* 0x040fe20000410000 */
[----:B------:R-:W-:Y:S01]  /*c7e0*/  STS [R9], R148 ;  /* 0x0000009409007388 */ /* 0x000fe20000000800 */
[C---:B------:R-:W-:Y:S01]  /*c7f0*/  FMUL.FTZ R41, R4.reuse, R41 ;  /* 0x0000002904297220 */ /* 0x040fe20000410000 */
[----:B------:R-:W-:Y:S01]  /*c800*/  F2FP.PACK_AB R36, R37, R36 ;  /* 0x000000242524723e */ /* 0x000fe200000000ff */
[----:B------:R-:W-:Y:S01]  /*c810*/  FMUL.FTZ R42, R5, R42 ;  /* 0x0000002a052a7220 */ /* 0x000fe20000410000 */
[----:B------:R-:W-:Y:S01]  /*c820*/  STS [R9+0x400], R150 ;  /* 0x0004009609007388 */ /* 0x000fe20000000800 */
[C---:B------:R-:W-:Y:S01]  /*c830*/  FMUL.FTZ R44, R4.reuse, R44 ;  /* 0x0000002c042c7220 */ /* 0x040fe20000410000 */
[----:B------:R-:W-:Y:S01]  /*c840*/  F2FP.PACK_AB R40, R41, R40 ;  /* 0x000000282928723e */ /* 0x000fe200000000ff */
        /* <DEDUP_REMOVED lines=169> */
[----:B------:R-:W1:Y:S01]  /*d2e0*/  @P4 MUFU.LG2 R2, R2 ;  /* 0x0000000200024308 */ /* 0x000e620000000c00 */
[----:B------:R-:W-:Y:S01]  /*d2f0*/  FMUL.FTZ R4, R4, R129 ;  /* 0x0000008104047220 */ /* 0x000fe20000410000 */
[----:B------:R-:W-:Y:S01]  /*d300*/  F2FP.PACK_AB R126, R127, R126 ;  /* 0x0000007e7f7e723e */ /* 0x000fe200000000ff */
[----:B------:R-:W-:Y:S01]  /*d310*/  FMUL.FTZ R5, R5, R130 ;  /* 0x0000008205057220 */ /* 0x000fe20000410000 */
[----:B------:R-:W-:Y:S01]  /*d320*/  STS [R11+0x6000], R104 ;  /* 0x006000680b007388 */ /* 0x000fe20000000800 */
[----:B------:R-:W-:Y:S01]  /*d330*/  LOP3.LUT P0, RZ, R7, 0x3, RZ, 0xc0, !PT ;  /* 0x0000000307ff7812 */ /* 0x000fe2000780c0ff */
[----:B------:R-:W-:Y:S01]  /*d340*/  @P3 FMUL.FTZ R0, R0, 0.69314718246459960938 ;  /* 0x3f31721800003820 */ /* 0x000fe20000410000 */
[----:B------:R-:W-:Y:S01]  /*d350*/  F2FP.PACK_AB R4, R4, R128 ;  /* 0x000000800404723e */ /* 0x000fe200000000ff */
[----:B------:R-:W-:Y:S01]  /*d360*/  STS [R11+0x6400], R106 ;  /* 0x0064006a0b007388 */ /* 0x000fe20000000800 */
[----:B------:R-:W-:Y:S01]  /*d370*/  F2FP.PACK_AB R5, R131, R5 ;  /* 0x000000058305723e */ /* 0x000fe200000000ff */
[----:B------:R-:W-:-:S02]  /*d380*/  @P3 FFMA.FTZ R6, R3, c[0x0][0x238], R0 ;  /* 0x00008e0003063a23 */ /* 0x000fc40000010000 */
[----:B------:R-:W-:Y:S04]  /*d390*/  STS [R13+0x6000], R108 ;  /* 0x0060006c0d007388 */ /* 0x000fe80000000800 */
[----:B------:R-:W-:Y:S01]  /*d3a0*/  STS [R13+0x6400], R110 ;  /* 0x0064006e0d007388 */ /* 0x000fe20000000800 */
[----:B-1----:R-:W-:-:S03]  /*d3b0*/  @P4 FMUL.FTZ R2, R2, 0.69314718246459960938 ;  /* 0x3f31721802024820 */ /* 0x002fc60000410000 */
        /* <DEDUP_REMOVED lines=10> */
[----:B------:R-:W-:Y:S01]  /*d460*/  BAR.SYNC.DEFER_BLOCKING 0x0 ;  /* 0x0000000000007b1d */ /* 0x000fe20000010000 */
[----:B-1----:R-:W-:-:S04]  /*d470*/  SHF.R.S32.HI R4, RZ, 0x1f, R10 ;  /* 0x0000001fff047819 */ /* 0x002fc8000001140a */
[----:B------:R-:W-:Y:S02]  /*d480*/  LEA.HI R4, R4, R10, RZ, 0x2 ;  /* 0x0000000a04047211 */ /* 0x000fe400078f10ff */
[----:B--2---:R-:W-:Y:S01]  /*d490*/  MOV R5, 0x7f800000 ;  /* 0x7f80000000057802 */ /* 0x004fe20000000f00 */
[----:B------:R1:W2:Y:S01]  /*d4a0*/  LDS.128 R68, [R240] ;  /* 0x00000000f0447984 */ /* 0x0002a20000000c00 */
[----:B------:R-:W-:Y:S01]  /*d4b0*/  LOP3.LUT R4, R4, 0xffffffc, RZ, 0xc0, !PT ;  /* 0x0ffffffc04047812 */ /* 0x000fe200078ec0ff */
[----:B------:R-:W-:Y:S02]  /*d4c0*/  @P4 FFMA.FTZ R5, R164, c[0x0][0x238], R2 ;  /* 0x00008e00a4054a23 */ /* 0x000fe40000010002 */
[----:B------:R1:W3:Y:S01]  /*d4d0*/  LDS.128 R64, [R240+0x800] ;  /* 0x00080000f0407984 */ /* 0x0002e20000000c00 */
[----:B------:R-:W-:-:S03]  /*d4e0*/  IADD3 R4, R10, -R4, RZ ;  /* 0x800000040a047210 */ /* 0x000fc60007ffe0ff */
[----:B------:R1:W4:Y:S01]  /*d4f0*/  LDS.128 R60, [R240+0x1000] ;  /* 0x00100000f03c7984 */ /* 0x0003220000000c00 */
[----:B------:R-:W-:-:S03]  /*d500*/  LEA R4, R4, R241, 0x4 ;  /* 0x000000f104047211 */ /* 0x000fc600078e20ff */
        /* <DEDUP_REMOVED lines=30> */
.L_x_385:
[----:B--234-:R-:W-:Y:S05]  /*d6f0*/  BSYNC B0 ;  /* 0x0000000000007941 */ /* 0x01cfea0003800000 */
.L_x_384:
[----:B------:R-:W2:Y:S01]  /*d700*/  S2R R3, SR_TID.X ;  /* 0x0000000000037919 */ /* 0x000ea20000002100 */
[----:B------:R-:W-:Y:S01]  /*d710*/  IADD3 R4, P0, R248, UR18, RZ ;  /* 0x00000012f8047c10 */ /* 0x000fe2000ff1e0ff */
[----:B------:R-:W-:Y:S01]  /*d720*/  USHF.R.S32.HI UR6, URZ, 0x1f, UR12 ;  /* 0x0000001f3f067899 */ /* 0x000fe2000801140c */
[----:B------:R-:W-:Y:S01]  /*d730*/  BSSY B0, `(.L_x_386) ;  /* 0x0000018000007945 */ /* 0x000fe20003800000 */
[----:B------:R-:W3:Y:S01]  /*d740*/  S2R R0, SR_CTAID.Z ;  /* 0x0000000000007919 */ /* 0x000ee20000002700 */
[----:B------:R-:W-:Y:S01]  /*d750*/  IADD3.X R5, R249, UR7, RZ, P0, !PT ;  /* 0x00000007f9057c10 */ /* 0x000fe200087fe4ff */
[----:B------:R-:W-:-:S02]  /*d760*/  ULDC.64 UR4, c[0x0][0x1f0] ;  /* 0x00007c0000047ab9 */ /* 0x000fc40000000a00 */
[----:B------:R-:W-:-:S04]  /*d770*/  UIMAD UR4, UR6, UR4, URZ ;  /* 0x00000004060472a4 */ /* 0x000fc8000f8e023f */
[----:B------:R-:W-:Y:S01]  /*d780*/  UIMAD UR4, UR12, UR5, UR4 ;  /* 0x000000050c0472a4 */ /* 0x000fe2000f8e0204 */
[----:B--2---:R-:W-:-:S04]  /*d790*/  SHF.R.S32.HI R2, RZ, 0x1f, R3 ;  /* 0x0000001fff027819 */ /* 0x004fc80000011403 */
[----:B------:R-:W-:Y:S01]  /*d7a0*/  LEA.HI R2, R2, R3, RZ, 0x3 ;  /* 0x0000000302027211 */ /* 0x000fe200078f18ff */
[----:B---3--:R-:W-:-:S03]  /*d7b0*/  IMAD.WIDE.U32 R4, R0, c[0x0][0x1f0], R4 ;  /* 0x00007c0000047a25 */ /* 0x008fc600078e0004 */
        /* <DEDUP_REMOVED lines=11> */
[----:B------:R2:W-:Y:S04]  /*d870*/  STG.E.128 [R10.64], R68 ;  /* 0x000000440a007986 */ /* 0x0005e8000c101d10 */
[----:B-1----:R2:W-:Y:S04]  /*d880*/  STG.E.128 [R10.64+0x80], R52 ;  /* 0x000080340a007986 */ /* 0x0025e8000c101d10 */
[----:B------:R2:W-:Y:S04]  /*d890*/  STG.E.128 [R10.64+0x100], R36 ;  /* 0x000100240a007986 */ /* 0x0005e8000c101d10 */
[----:B------:R2:W-:Y:S02]  /*d8a0*/  STG.E.128 [R10.64+0x180], R20 ;  /* 0x000180140a007986 */ /* 0x0005e4000c101d10 */
.L_x_387:
[----:B------:R-:W-:Y:S05]  /*d8b0*/  BSYNC B0 ;  /* 0x0000000000007941 */ /* 0x000fea0003800000 */
.L_x_386:
[----:B------:R-:W-:Y:S01]  /*d8c0*/  IADD3 R0, R2, 0x10, RZ ;  /* 0x0000001002007810 */ /* 0x000fe20007ffe0ff */
        /* <DEDUP_REMOVED lines=9> */
[----:B--2---:R-:W-:-:S03]  /*d960*/  LEA R10, P0, R8, c[0x0][0x1d0], 0x1 ;  /* 0x00007400080a7a11 */ /* 0x004fc600078008ff */
[----:B------:R-:W-:-:S05]  /*d970*/  IMAD R0, R3, c[0x0][0x1ec], R0 ;  /* 0x00007b0003007a24 */ /* 0x000fca00078e0200 */
[----:B------:R-:W-:-:S04]  /*d980*/  IADD3 R0, R9, R0, RZ ;  /* 0x0000000009007210 */ /* 0x000fc80007ffe0ff */
[----:B------:R-:W-:-:S05]  /*d990*/  LEA.HI.X R11, R8, c[0x0][0x1d4], R0, 0x1, P0 ;  /* 0x00007500080b7a11 */ /* 0x000fca00000f0c00 */
[----:B------:R2:W-:Y:S04]  /*d9a0*/  STG.E.128 [R10.64], R64 ;  /* 0x000000400a007986 */ /* 0x0005e8000c101d10 */
[----:B-1----:R2:W-:Y:S04]  /*d9b0*/  STG.E.128 [R10.64+0x80], R48 ;  /* 0x000080300a007986 */ /* 0x0025e8000c101d10 */
[----:B------:R2:W-:Y:S04]  /*d9c0*/  STG.E.128 [R10.64+0x100], R32 ;  /* 0x000100200a007986 */ /* 0x0005e8000c101d10 */
[----:B------:R2:W-:Y:S02]  /*d9d0*/  STG.E.128 [R10.64+0x180], R16 ;  /* 0x000180100a007986 */ /* 0x0005e4000c101d10 */
.L_x_389:
[----:B------:R-:W-:Y:S05]  /*d9e0*/  BSYNC B0 ;  /* 0x0000000000007941 */ /* 0x000fea0003800000 */
.L_x_388:
        /* <DEDUP_REMOVED lines=18> */
.L_x_391:
[----:B------:R-:W-:Y:S05]  /*db10*/  BSYNC B0 ;  /* 0x0000000000007941 */ /* 0x000fea0003800000 */
.L_x_390:
[----:B------:R-:W-:-:S13]  /*db20*/  ISETP.GE.AND P0, PT, R239, UR10, PT ;  /* 0x0000000aef007c0c */ /* 0x000fda000bf06270 */
[----:B------:R-:W-:Y:S05]  /*db30*/  @P0 EXIT ;  /* 0x000000000000094d */ /* 0x000fea0003800000 */
[----:B------:R-:W-:Y:S01]  /*db40*/  IADD3 R0, P0, R250, 0x30, RZ ;  /* 0x00000030fa007810 */ /* 0x000fe20007f1e0ff */
[----:B---3--:R-:W-:Y:S01]  /*db50*/  IMAD.MOV.U32 R2, RZ, RZ, R4 ;  /* 0x000000ffff027224 */ /* 0x008fe200078e0004 */
        /* <DEDUP_REMOVED lines=8> */
[----:B-1----:R-:W-:Y:S04]  /*dbe0*/  STG.E.128 [R4.64], R56 ;  /* 0x0000003804007986 */ /* 0x002fe8000c101d10 */
[----:B------:R-:W-:Y:S04]  /*dbf0*/  STG.E.128 [R4.64+0x80], R40 ;  /* 0x0000802804007986 */ /* 0x000fe8000c101d10 */
[----:B------:R-:W-:Y:S04]  /*dc00*/  STG.E.128 [R4.64+0x100], R24 ;  /* 0x0001001804007986 */ /* 0x000fe8000c101d10 */
[----:B------:R-:W-:Y:S01]  /*dc10*/  STG.E.128 [R4.64+0x180], R72 ;  /* 0x0001804804007986 */ /* 0x000fe2000c101d10 */
[----:B------:R-:W-:Y:S05]  /*dc20*/  EXIT ;  /* 0x000000000000794d */ /* 0x000fea0003800000 */
.L_x_373:
        /* <DEDUP_REMOVED lines=73> */
.L_x_393:
[----:B------:R-:W-:Y:S05]  /*e0c0*/  BSYNC B0 ;  /* 0x0000000000007941 */ /* 0x000fea0003800000 */
.L_x_392:
        /* <DEDUP_REMOVED lines=18> */
.L_x_395:
[----:B------:R-:W-:Y:S05]  /*e1f0*/  BSYNC B0 ;  /* 0x0000000000007941 */ /* 0x000fea0003800000 */
.L_x_394:
[----:B------:R-:W-:Y:S01]  /*e200*/  IADD3 R4, R6, 0x20, RZ ;  /* 0x0000002006047810 */ /* 0x000fe20007ffe0ff */
[----:B------:R-:W-:Y:S03]  /*e210*/  BSSY B0, `(.L_x_396) ;  /* 0x0000011000007945 */ /* 0x000fe60003800000 */
[----:B------:R-:W-:-:S13]  /*e220*/  ISETP.GE.AND P0, PT, R4, UR15, PT ;  /* 0x0000000f04007c0c */ /* 0x000fda000bf06270 */
[----:B------:R-:W-:Y:S05]  /*e230*/  @P0 BRA `(.L_x_397) ;  /* 0x000000e000000947 */ /* 0x000fea0003800000 */
[----:B-1----:R-:W-:Y:S01]  /*e240*/  IADD3 R2, P0, R12, 0x20, RZ ;  /* 0x000000200c027810 */ /* 0x002fe20007f1e0ff */
        /* <DEDUP_REMOVED lines=13> */
.L_x_397:
[----:B------:R-:W-:Y:S05]  /*e320*/  BSYNC B0 ;  /* 0x0000000000007941 */ /* 0x000fea0003800000 */
.L_x_396:
[----:B-1----:R-:W-:Y:S01]  /*e330*/  IADD3 R3, R6, 0x30, RZ ;  /* 0x0000003006037810 */ /* 0x002fe20007ffe0ff */
        /* <DEDUP_REMOVED lines=16> */
.L_x_399:
[----:B------:R-:W-:Y:S05]  /*e440*/  BSYNC B0 ;  /* 0x0000000000007941 */ /* 0x000fea0003800000 */
.L_x_398:
        /* <DEDUP_REMOVED lines=11> */
[----:B-1----:R-:W-:-:S02]  /*e500*/  @!P5 LEA R10, P2, R6, c[0x0][0x200], 0x2 ;  /* 0x00008000060ada11 */ /* 0x002fc400078410ff */
        /* <DEDUP_REMOVED lines=23> */
.L_x_400:
        /* <DEDUP_REMOVED lines=16> */
.L_x_1079:


//--------------------- .text._ZN5flash16flash_fwd_kernelI23Flash_fwd_kernel_traitsILi256ELi64ELi64ELi4ELb0ELb0EN7cutlass6half_tE19Flash_kernel_traitsILi256ELi64ELi64ELi4ES3_EELb1ELb1ELb0ELb1ELb0ELb0ELb0ELb0EEEvNS_16Flash_fwd_paramsE --------------------------
	.section	.text._ZN5flash16flash_fwd_kernelI23Flash_fwd_kernel_traitsILi256ELi64ELi64ELi4ELb0ELb0EN7cutlass6half_tE19Flash_kernel_traitsILi256ELi64ELi64ELi4ES3_EELb1ELb1ELb0ELb1ELb0ELb0ELb0ELb0EEEvNS_16Flash_fwd_paramsE,"ax",@progbits
	.sectioninfo	@"SHI_REGISTERS=255"
	.align	128
        .global         _ZN5flash16flash_fwd_kernelI23Flash_fwd_kernel_traitsILi256ELi64ELi64ELi4ELb0ELb0EN7cutlass6half_tE19Flash_kernel_traitsILi256ELi64ELi64ELi4ES3_EELb1ELb1ELb0ELb1ELb0ELb0ELb0ELb0EEEvNS_16Flash_fwd_paramsE
        .type           _ZN5flash16flash_fwd_kernelI23Flash_fwd_kernel_traitsILi256ELi64ELi64ELi4ELb0ELb0EN7cutlass6half_tE19Flash_kernel_traitsILi256ELi64ELi64ELi4ES3_EELb1ELb1ELb0ELb1ELb0ELb0ELb0ELb0EEEvNS_16Flash_fwd_paramsE,@function
        .size           _ZN5flash16flash_fwd_kernelI23Flash_fwd_kernel_traitsILi256ELi64ELi64ELi4ELb0ELb0EN7cutlass6half_tE19Flash_kernel_traitsILi256ELi64ELi64ELi4ES3_EELb1ELb1ELb0ELb1ELb0ELb0ELb0ELb0EEEvNS_16Flash_fwd_paramsE,(.L_x_1080 - _ZN5flash16flash_fwd_kernelI23Flash_fwd_kernel_traitsILi256ELi64ELi64ELi4ELb0ELb0EN7cutlass6half_tE19Flash_kernel_traitsILi256ELi64ELi64ELi4ES3_EELb1ELb1ELb0ELb1ELb0ELb0ELb0ELb0EEEvNS_16Flash_fwd_paramsE)
        .other          _ZN5flash16flash_fwd_kernelI23Flash_fwd_kernel_traitsILi256ELi64ELi64ELi4ELb0ELb0EN7cutlass6half_tE19Flash_kernel_traitsILi256ELi64ELi64ELi4ES3_EELb1ELb1ELb0ELb1ELb0ELb0ELb0ELb0EEEvNS_16Flash_fwd_paramsE,@"STO_CUDA_ENTRY STV_DEFAULT"
_ZN5flash16flash_fwd_kernelI23Flash_fwd_kernel_traitsILi256ELi64ELi64ELi4ELb0ELb0EN7cutlass6half_tE19Flash_kernel_traitsILi256ELi64ELi64ELi4ES3_EELb1ELb1ELb0ELb1ELb0ELb0ELb0ELb0EEEvNS_16Flash_fwd_paramsE:
.text._ZN5flash16flash_fwd_kernelI23Flash_fwd_kernel_traitsILi256ELi64ELi64ELi4ELb0ELb0EN7cutlass6half_tE19Flash_kernel_traitsILi256ELi64ELi64ELi4ES3_EELb1ELb1ELb0ELb1ELb0ELb0ELb0ELb0EEEvNS_16Flash_fwd_paramsE:
        /* <DEDUP_REMOVED lines=18> */
[----:B------:R-:W1:Y:S01]  /*0120*/  S2UR UR20, SR_CTAID.Y ;  /* 0x00000000001479c3 */ /* 0x000e620000002600 */
        /* <DEDUP_REMOVED lines=11> */
[----:B------:R-:W-:Y:S02]  /*01e0*/  UISETP.EQ.OR.EX UP0, UPT, URZ, UR5, !UP3, UP0 ;  /* 0x000000053f00728c */ /* 0x000fe4000df02700 */
[----:B-1----:R-:W-:-:S06]  /*01f0*/  ULOP3.LUT UR8, UR18, UR14, UR20, 0xfe, !UPT ;  /* 0x0000000e12087292 */ /* 0x002fcc000f8efe14 */
[----:B--2---:R-:W-:Y:S01]  /*0200*/  LOP3.LUT P3, RZ, R27, UR8, RZ, 0xfc, !PT ;  /* 0x000000081bff7c12 */ /* 0x004fe2000f86fcff */
[----:B------:R-:W-:Y:S02]  /*0210*/  ULDC.64 UR8, c[0x0][0x240] ;  /* 0x0000900000087ab9 */ /* 0x000fe40000000a00 */
[----:B------:R-:W-:Y:S02]  /*0220*/  UIMAD.WIDE UR8, UR20, UR10, UR8 ;  /* 0x0000000a140872a5 */ /* 0x000fe4000f8e0208 */
[----:B------:R-:W-:-:S08]  /*0230*/  ULDC.64 UR4, c[0x0][0x248] ;  /* 0x0000920000047ab9 */ /* 0x000fd00000000a00 */
[----:B------:R-:W-:Y:S02]  /*0240*/  @!P3 IMAD.MOV.U32 R10, RZ, RZ, c[0x0][0x308] ;  /* 0x0000c200ff0ab624 */ /* 0x000fe400078e00ff */
[----:B------:R-:W-:Y:S01]  /*0250*/  @!P3 IMAD.MOV.U32 R11, RZ, RZ, c[0x0][0x30c] ;  /* 0x0000c300ff0bb624 */ /* 0x000fe200078e00ff */
[----:B------:R-:W-:Y:S02]  /*0260*/  UIMAD.WIDE UR4, UR20, UR10, UR4 ;  /* 0x0000000a140472a5 */ /* 0x000fe4000f8e0204 */
[----:B------:R-:W-:Y:S02]  /*0270*/  ULDC.64 UR6, c[0x0][0x250] ;  /* 0x0000940000067ab9 */ /* 0x000fe40000000a00 */
[----:B------:R-:W-:Y:S01]  /*0280*/  @UP1 UIMAD.WIDE UR6, UR20, UR10, UR6 ;  /* 0x0000000a140612a5 */ /* 0x000fe2000f8e0206 */
        /* <DEDUP_REMOVED lines=10> */
[----:B------:R-:W-:Y:S02]  /*0330*/  PLOP3.LUT P1, PT, PT, PT, UP1, 0x80, 0x0 ;  /* 0x000000000000781c */ /* 0x000fe40003f2f018 */
        /* <DEDUP_REMOVED lines=42> */
.L_x_401:
[----:B------:R-:W-:Y:S02]  /*05e0*/  ULDC UR6, c[0x0][0x218] ;  /* 0x0000860000067ab9 */ /* 0x000fe40000000800 */
.L_x_402:
        /* <DEDUP_REMOVED lines=40> */
[----:B------:R-:W-:Y:S01]  /*0870*/  PLOP3.LUT P0, PT, PT, PT, UP0, 0x80, 0x0 ;  /* 0x000000000000781c */ /* 0x000fe20003f0f008 */
[----:B------:R-:W-:Y:S02]  /*0880*/  ULDC.64 UR4, c[0x0][0x198] ;  /* 0x0000660000047ab9 */ /* 0x000fe40000000a00 */
[----:B------:R-:W-:-:S02]  /*0890*/  @!UP1 USHF.R.S32.HI UR11, URZ, 0x1f, UR20 ;  /* 0x0000001f3f0b9899 */ /* 0x000fc40008011414 */
[----:B------:R-:W-:Y:S02]  /*08a0*/  @UP0 UIADD3 UR12, UR28, UR8, URZ ;  /* 0x000000081c0c0290 */ /* 0x000fe4000fffe03f */
[----:B------:R-:W-:Y:S02]  /*08b0*/  @UP1 UIMAD.WIDE.U32 UR30, UR13, UR26, URZ ;  /* 0x0000001a0d1e12a5 */ /* 0x000fe4000f8e003f */
[----:B------:R-:W-:Y:S02]  /*08c0*/  @!UP1 UIMAD UR11, UR11, UR6, URZ ;  /* 0x000000060b0b92a4 */ /* 0x000fe4000f8e023f */
[----:B------:R-:W-:Y:S02]  /*08d0*/  @UP0 UIMAD.WIDE.U32 UR32, UR12, UR4, URZ ;  /* 0x000000040c2002a5 */ /* 0x000fe4000f8e003f */
[----:B------:R-:W-:Y:S02]  /*08e0*/  @!UP1 UIMAD.WIDE.U32 UR34, UR20, UR6, URZ ;  /* 0x00000006142292a5 */ /* 0x000fe4000f8e003f */
[----:B------:R-:W-:-:S02]  /*08f0*/  @!UP1 UIMAD UR7, UR20, UR7, UR11 ;  /* 0x00000007140792a4 */ /* 0x000fc4000f8e020b */
[----:B------:R-:W-:Y:S02]  /*0900*/  @UP1 UIMAD UR27, UR13, UR27, UR31 ;  /* 0x0000001b0d1b12a4 */ /* 0x000fe4000f8e021f */
[----:B------:R-:W-:Y:S02]  /*0910*/  @UP0 UIMAD UR11, UR12, UR5, UR33 ;  /* 0x000000050c0b02a4 */ /* 0x000fe4000f8e0221 */
[----:B------:R-:W-:Y:S02]  /*0920*/  @UP1 UMOV UR6, UR30 ;  /* 0x0000001e00061c82 */ /* 0x000fe40008000000 */
[----:B------:R-:W-:Y:S02]  /*0930*/  USHF.R.S32.HI UR19, URZ, 0x1f, UR18 ;  /* 0x0000001f3f137899 */ /* 0x000fe40008011412 */
        /* <DEDUP_REMOVED lines=12> */
[----:B------:R-:W-:Y:S02]  /*0a00*/  UIMAD UR7, UR7, UR4, URZ ;  /* 0x00000004070772a4 */ /* 0x000fe4000f8e023f */
[----:B------:R-:W-:Y:S02]  /*0a10*/  UIMAD.WIDE.U32 UR30, UR20, UR4, UR30 ;  /* 0x00000004141e72a5 */ /* 0x000fe4000f8e001e */
[----:B------:R-:W-:-:S04]  /*0a20*/  UIMAD UR5, UR20, UR5, UR7 ;  /* 0x00000005140572a4 */ /* 0x000fc8000f8e0207 */
[----:B------:R-:W-:Y:S02]  /*0a30*/  UIADD3 UR11, UR31, UR5, URZ ;  /* 0x000000051f0b7290 */ /* 0x000fe4000fffe03f */
[----:B------:R-:W-:Y:S02]  /*0a40*/  UMOV UR12, UR30 ;  /* 0x0000001e000c7c82 */ /* 0x000fe40008000000 */
.L_x_404:
[----:B------:R-:W-:Y:S01]  /*0a50*/  IABS R0, c[0x0][0x1c8] ;  /* 0x0000720000007a13 */ /* 0x000fe20000000000 */
[----:B------:R-:W1:Y:S01]  /*0a60*/  S2R R2, SR_CTAID.Z ;  /* 0x0000000000027919 */ /* 0x000e620000002700 */
[----:B------:R-:W-:Y:S02]  /*0a70*/  UMOV UR30, URZ ;  /* 0x0000003f001e7c82 */ /* 0x000fe40008000000 */
[----:B------:R-:W2:Y:S02]  /*0a80*/  R2UR UR7, R0 ;  /* 0x00000000000773c2 */ /* 0x000ea400000e0000 */
[----:B--2---:R-:W2:Y:S08]  /*0a90*/  I2F.RP R0, UR7 ;  /* 0x0000000700007d06 */ /* 0x004eb00008209400 */
[----:B--2---:R-:W2:Y:S02]  /*0aa0*/  MUFU.RCP R0, R0 ;  /* 0x0000000000007308 */ /* 0x004ea40000001000 */
[----:B--2---:R-:W-:-:S06]  /*0ab0*/  IADD3 R0, R0, 0xffffffe, RZ ;  /* 0x0ffffffe00007810 */ /* 0x004fcc0007ffe0ff */
[----:B------:R-:W2:Y:S02]  /*0ac0*/  F2I.FTZ.U32.TRUNC.NTZ R0, R0 ;  /* 0x0000000000007305 */ /* 0x000ea4000021f000 */
[----:B--2---:R1:W2:Y:S02]  /*0ad0*/  R2UR UR31, R0 ;  /* 0x00000000001f73c2 */ /* 0x0042a400000e0000 */
[----:B-1----:R-:W-:Y:S01]  /*0ae0*/  IABS R0, R2 ;  /* 0x0000000200007213 */ /* 0x002fe20000000000 */
[----:B--2---:R-:W-:-:S05]  /*0af0*/  UIADD3 UR5, URZ, -UR31, URZ ;  /* 0x8000001f3f057290 */ /* 0x004fca000fffe03f */
[----:B------:R-:W1:Y:S01]  /*0b00*/  R2UR UR4, R0 ;  /* 0x00000000000473c2 */ /* 0x000e6200000e0000 */
[----:B------:R-:W-:-:S04]  /*0b10*/  UIMAD UR5, UR5, UR7, URZ ;  /* 0x00000007050572a4 */ /* 0x000fc8000f8e023f */
[----:B------:R-:W-:-:S07]  /*0b20*/  UIMAD.WIDE.U32 UR30, UR31, UR5, UR30 ;  /* 0x000000051f1e72a5 */ /* 0x000fce000f8e001e */
[----:B------:R-:W-:Y:S02]  /*0b30*/  UMOV UR5, UR31 ;  /* 0x0000001f00057c82 */ /* 0x000fe40008000000 */
[----:B-1----:R-:W-:-:S07]  /*0b40*/  UIMAD.WIDE.U32 UR30, UR5, UR4, URZ ;  /* 0x00000004051e72a5 */ /* 0x002fce000f8e003f */
[----:B------:R-:W-:Y:S02]  /*0b50*/  UMOV UR5, UR31 ;  /* 0x0000001f00057c82 */ /* 0x000fe40008000000 */
[----:B------:R-:W-:-:S04]  /*0b60*/  UIADD3 UR21, -UR5, URZ, URZ ;  /* 0x0000003f05157290 */ /* 0x000fc8000fffe13f */
[----:B------:R-:W-:Y:S02]  /*0b70*/  UIMAD UR4, UR7, UR21, UR4 ;  /* 0x00000015070472a4 */ /* 0x000fe4000f8e0204 */
[----:B------:R-:W-:Y:S02]  /*0b80*/  @UP0 UIADD3 UR21, UR28, UR8, URZ ;  /* 0x000000081c150290 */ /* 0x000fe4000fffe03f */
        /* <DEDUP_REMOVED lines=8> */
[----:B------:R-:W-:-:S05]  /*0c10*/  UISETP.NE.AND UP2, UPT, URZ, UR7, UPT ;  /* 0x000000073f00728c */ /* 0x000fca000bf45270 */
[----:B------:R-:W-:Y:S02]  /*0c20*/  UMOV UR8, UR5 ;  /* 0x0000000500087c82 */ /* 0x000fe40008000000 */
[----:B------:R-:W-:Y:S02]  /*0c30*/  ULDC.64 UR4, c[0x0][0x1a0] ;  /* 0x0000680000047ab9 */ /* 0x000fe40000000a00 */
[----:B------:R-:W-:Y:S02]  /*0c40*/  @UP0 UIMAD.WIDE.U32 UR30, UR21, UR4, URZ ;  /* 0x00000004151e02a5 */ /* 0x000fe4000f8e003f */
[----:B------:R-:W-:Y:S02]  /*0c50*/  @!UP1 UIADD3 UR8, -UR8, URZ, URZ ;  /* 0x0000003f08089290 */ /* 0x000fe4000fffe13f */
[----:B------:R-:W-:Y:S02]  /*0c60*/  @!UP2 ULOP3.LUT UR8, URZ, UR7, URZ, 0x33, !UPT ;  /* 0x000000073f08a292 */ /* 0x000fe4000f8e333f */
[----:B------:R-:W-:-:S02]  /*0c70*/  @UP0 UIMAD UR21, UR21, UR5, UR31 ;  /* 0x00000005151502a4 */ /* 0x000fc4000f8e021f */
[----:B------:R-:W-:Y:S02]  /*0c80*/  USHF.R.S32.HI UR29, URZ, 0x1f, UR8 ;  /* 0x0000001f3f1d7899 */ /* 0x000fe40008011408 */
        /* <DEDUP_REMOVED lines=15> */
.L_x_405:
[CC--:B------:R-:W-:Y:S01]  /*0d80*/  LEA.HI R4, R11.reuse, R27.reuse, RZ, 0x4 ;  /* 0x0000001b0b047211 */ /* 0x0c0fe200078f20ff */
[----:B------:R-:W1:Y:S01]  /*0d90*/  S2R R20, SR_CTAID.Z ;  /* 0x0000000000147919 */ /* 0x000e620000002700 */
[----:B------:R-:W-:Y:S01]  /*0da0*/  LEA.HI R0, R11, R27, RZ, 0x3 ;  /* 0x0000001b0b007211 */ /* 0x000fe200078f18ff */
[----:B------:R-:W-:Y:S01]  /*0db0*/  ULDC.64 UR4, c[0x0][0x1b8] ;  /* 0x00006e0000047ab9 */ /* 0x000fe20000000a00 */
[----:B------:R-:W-:Y:S01]  /*0dc0*/  SHF.R.S32.HI R5, RZ, 0x4, R4 ;  /* 0x00000004ff057819 */ /* 0x000fe20000011404 */
[----:B------:R-:W-:Y:S01]  /*0dd0*/  UIMAD UR4, UR29, UR4, URZ ;  /* 0x000000041d0472a4 */ /* 0x000fe2000f8e023f */
[----:B------:R-:W-:Y:S01]  /*0de0*/  LOP3.LUT R2, R0, 0xfffffff8, RZ, 0xc0, !PT ;  /* 0xfffffff800027812 */ /* 0x000fe200078ec0ff */
[----:B------:R-:W-:Y:S01]  /*0df0*/  IMAD.U32 R8, RZ, RZ, UR14 ;  /* 0x0000000eff087e24 */ /* 0x000fe2000f8e00ff */
[C---:B------:R-:W-:Y:S01]  /*0e00*/  LEA.HI R3, R4.reuse, R5, RZ, 0x1 ;  /* 0x0000000504037211 */ /* 0x040fe200078f08ff */
        /* <DEDUP_REMOVED lines=9> */
[----:B------:R-:W-:Y:S01]  /*0ea0*/  IMAD.IADD R26, R5, 0x1, -R0 ;  /* 0x00000001051a7824 */ /* 0x000fe200078e0a00 */
[----:B------:R-:W-:Y:S01]  /*0eb0*/  LOP3.LUT R0, R3, 0x1c0, RZ, 0xc0, !PT ;  /* 0x000001c003007812 */ /* 0x000fe200078ec0ff */
[----:B------:R-:W-:Y:S01]  /*0ec0*/  IMAD.SHL.U32 R114, R25, 0x8, RZ ;  /* 0x0000000819727824 */ /* 0x000fe200078e00ff */
[----:B------:R-:W-:Y:S01]  /*0ed0*/  SHF.R.S32.HI R3, RZ, 0x1f, R6 ;  /* 0x0000001fff037819 */ /* 0x000fe20000011406 */
[----:B------:R-:W-:Y:S01]  /*0ee0*/  IMAD R7, R19, c[0x0][0x198], RZ ;  /* 0x0000660013077a24 */ /* 0x000fe200078e02ff */
[----:B------:R-:W-:Y:S01]  /*0ef0*/  SHF.R.S32.HI R24, RZ, 0x5, R24 ;  /* 0x00000005ff187819 */ /* 0x000fe20000011418 */
[----:B------:R-:W-:Y:S01]  /*0f00*/  IMAD.SHL.U32 R11, R11, 0x8, RZ ;  /* 0x000000080b0b7824 */ /* 0x000fe200078e00ff */
[----:B------:R-:W-:Y:S01]  /*0f10*/  LOP3.LUT R2, R0, 0x38, R114, 0xf8, !PT ;  /* 0x0000003800027812 */ /* 0x000fe200078ef872 */
[----:B------:R-:W-:Y:S01]  /*0f20*/  IMAD.WIDE R8, R8, 0x40, R18 ;  /* 0x0000004008087825 */ /* 0x000fe200078e0212 */
[----:B------:R-:W-:-:S02]  /*0f30*/  SHF.R.U32.HI R0, RZ, 0x3, R0 ;  /* 0x00000003ff007819 */ /* 0x000fc40000011600 */
[----:B------:R-:W-:Y:S02]  /*0f40*/  LEA.HI R12, R3, R6, RZ, 0x3 ;  /* 0x00000006030c7211 */ /* 0x000fe400078f18ff */
[--C-:B------:R-:W-:Y:S02]  /*0f50*/  SHF.R.S32.HI R115, RZ, 0x1f, R114.reuse ;  /* 0x0000001fff737819 */ /* 0x100fe40000011472 */
[----:B------:R-:W-:Y:S02]  /*0f60*/  LOP3.LUT R10, R2, R0, RZ, 0x3c, !PT ;  /* 0x00000000020a7212 */ /* 0x000fe400078e3cff */
[----:B------:R-:W-:Y:S01]  /*0f70*/  LOP3.LUT R0, R12, 0xfffffff8, RZ, 0xc0, !PT ;  /* 0xfffffff80c007812 */ /* 0x000fe200078ec0ff */
[----:B------:R-:W-:Y:S01]  /*0f80*/  IMAD.WIDE.U32 R4, R18, c[0x0][0x198], R114 ;  /* 0x0000660012047a25 */ /* 0x000fe200078e0072 */
[C---:B------:R-:W-:Y:S01]  /*0f90*/  IADD3 R2, P0, R114.reuse, UR6, RZ ;  /* 0x0000000672027c10 */ /* 0x040fe2000ff1e0ff */
[----:B------:R-:W-:Y:S01]  /*0fa0*/  ULDC.64 UR6, c[0x0][0x1b0] ;  /* 0x00006c0000067ab9 */ /* 0x000fe20000000a00 */
[----:B------:R-:W-:Y:S01]  /*0fb0*/  IADD3 R111, R114, 0x40, RZ ;  /* 0x00000040726f7810 */ /* 0x000fe20007ffe0ff */
[----:B------:R-:W-:Y:S01]  /*0fc0*/  IMAD.IADD R6, R6, 0x1, -R0 ;  /* 0x0000000106067824 */ /* 0x000fe200078e0a00 */
[----:B------:R-:W-:Y:S01]  /*0fd0*/  IADD3.X R3, R115, UR27, RZ, P0, !PT ;  /* 0x0000001b73037c10 */ /* 0x000fe200087fe4ff */
[----:B------:R-:W-:Y:S01]  /*0fe0*/  IMAD R0, R18, c[0x0][0x19c], R7 ;  /* 0x0000670012007a24 */ /* 0x000fe200078e0207 */
[----:B------:R-:W-:Y:S01]  /*0ff0*/  IADD3 R4, P0, R4, UR12, RZ ;  /* 0x0000000c04047c10 */ /* 0x000fe2000ff1e0ff */
[----:B------:R-:W-:Y:S01]  /*1000*/  IMAD.SHL.U32 R7, R26, 0x8, RZ ;  /* 0x000000081a077824 */ /* 0x000fe200078e00ff */
[----:B------:R-:W-:Y:S01]  /*1010*/  LOP3.LUT P2, RZ, R6, 0x4, RZ, 0xc0, !PT ;  /* 0x0000000406ff7812 */ /* 0x000fe2000784c0ff */
[----:B-1----:R-:W-:Y:S01]  /*1020*/  IMAD.WIDE.U32 R20, R20, c[0x0][0x1a8], R2 ;  /* 0x00006a0014147a25 */ /* 0x002fe200078e0002 */
[----:B------:R-:W-:Y:S01]  /*1030*/  IADD3.X R5, R5, UR11, R0, P0, !PT ;  /* 0x0000000b05057c10 */ /* 0x000fe200087fe400 */
[----:B------:R-:W-:Y:S01]  /*1040*/  UIMAD UR6, UR29, UR6, URZ ;  /* 0x000000061d0672a4 */ /* 0x000fe2000f8e023f */
[C---:B------:R-:W-:Y:S01]  /*1050*/  LOP3.LUT P1, RZ, R6.reuse, 0x2, RZ, 0xc0, !PT ;  /* 0x0000000206ff7812 */ /* 0x040fe2000782c0ff */
[----:B------:R-:W-:Y:S01]  /*1060*/  IMAD.SHL.U32 R0, R6, 0x40, RZ ;  /* 0x0000004006007824 */ /* 0x000fe200078e00ff */
[----:B------:R-:W-:Y:S01]  /*1070*/  UIMAD UR27, UR8, UR5, UR4 ;  /* 0x00000005081b72a4 */ /* 0x000fe2000f8e0204 */
[----:B------:R-:W-:Y:S01]  /*1080*/  IMAD R6, R19, c[0x0][0x1a0], RZ ;  /* 0x0000680013067a24 */ /* 0x000fe200078e02ff */
[----:B------:R-:W-:Y:S01]  /*1090*/  UIMAD UR7, UR8, UR7, UR6 ;  /* 0x00000007080772a4 */ /* 0x000fe2000f8e0206 */
[----:B------:R-:W-:Y:S01]  /*10a0*/  IMAD.WIDE.U32 R2, R18, c[0x0][0x1a0], R114 ;  /* 0x0000680012027a25 */ /* 0x000fe200078e0072 */
[----:B------:R-:W-:Y:S01]  /*10b0*/  LOP3.LUT R0, R0, 0x1c0, RZ, 0xc0, !PT ;  /* 0x000001c000007812 */ /* 0x000fe200078ec0ff */
[----:B------:R1:W-:Y:S01]  /*10c0*/  STL.64 [R1+0x8], R114 ;  /* 0x0000087201007387 */ /* 0x0003e20000100a00 */
[----:B------:R-:W-:Y:S01]  /*10d0*/  IADD3 R110, R114, 0x80, RZ ;  /* 0x00000080726e7810 */ /* 0x000fe20007ffe0ff */
[----:B------:R-:W-:Y:S01]  /*10e0*/  IMAD R6, R18, c[0x0][0x1a4], R6 ;  /* 0x0000690012067a24 */ /* 0x000fe200078e0206 */
[----:B------:R-:W-:Y:S01]  /*10f0*/  LOP3.LUT R7, R0, 0x8, R7, 0xf8, !PT ;  /* 0x0000000800077812 */ /* 0x000fe200078ef807 */
[----:B------:R-:W-:Y:S01]  /*1100*/  UIADD3 UR6, -UR15, UR17, URZ ;  /* 0x000000110f067290 */ /* 0x000fe2000fffe13f */
[----:B------:R-:W-:Y:S01]  /*1110*/  IADD3 R2, P0, R2, UR26, RZ ;  /* 0x0000001a02027c10 */ /* 0x000fe2000ff1e0ff */
[----:B------:R-:W-:Y:S01]  /*1120*/  ULDC.64 UR4, c[0x0][0x1a8] ;  /* 0x00006a0000047ab9 */ /* 0x000fe20000000a00 */
[----:B------:R-:W-:Y:S01]  /*1130*/  SHF.R.U32.HI R0, RZ, 0x3, R0 ;  /* 0x00000003ff007819 */ /* 0x000fe20000011600 */
[----:B------:R-:W-:Y:S01]  /*1140*/  UIMAD UR4, UR19, UR4, URZ ;  /* 0x00000004130472a4 */ /* 0x000fe2000f8e023f */
[----:B------:R-:W-:Y:S01]  /*1150*/  IADD3.X R3, R3, UR21, R6, P0, !PT ;  /* 0x0000001503037c10 */ /* 0x000fe200087fe406 */
[----:B------:R-:W-:Y:S01]  /*1160*/  IMAD.U32 R6, RZ, RZ, UR8 ;  /* 0x00000008ff067e24 */ /* 0x000fe2000f8e00ff */
[----:B------:R-:W-:Y:S01]  /*1170*/  LOP3.LUT R7, R7, R0, RZ, 0x3c, !PT ;  /* 0x0000000007077212 */ /* 0x000fe200078e3cff */
[----:B------:R-:W-:Y:S01]  /*1180*/  IMAD.U32 R0, RZ, RZ, UR8 ;  /* 0x00000008ff007e24 */ /* 0x000fe2000f8e00ff */
[----:B------:R-:W-:Y:S01]  /*1190*/  IADD3 R109, R114, 0xc0, RZ ;  /* 0x000000c0726d7810 */ /* 0x000fe20007ffe0ff */
[----:B------:R-:W-:Y:S01]  /*11a0*/  IMAD.WIDE.U32 R28, R6, c[0x0][0x1b8], R2 ;  /* 0x00006e00061c7a25 */ /* 0x000fe200078e0002 */
[----:B------:R-:W-:Y:S01]  /*11b0*/  ISETP.GE.AND P0, PT, R18, UR6, PT ;  /* 0x0000000612007c0c */ /* 0x000fe2000bf06270 */
[----:B------:R-:W-:Y:S01]  /*11c0*/  UIMAD UR4, UR18, UR5, UR4 ;  /* 0x00000005120472a4 */ /* 0x000fe2000f8e0204 */
[----:B------:R-:W-:Y:S01]  /*11d0*/  LOP3.LUT R10, R10, 0xfffffe00, R11, 0xf8, !PT ;  /* 0xfffffe000a0a7812 */ /* 0x000fe200078ef80b */
[----:B------:R-:W-:Y:S01]  /*11e0*/  IMAD.WIDE.U32 R32, R0, c[0x0][0x1b0], R4 ;  /* 0x00006c0000207a25 */ /* 0x000fe200078e0004 */
[----:B------:R-:W-:-:S03]  /*11f0*/  IADD3 R31, R29, UR27, RZ ;  /* 0x0000001b1d1f7c10 */ /* 0x000fc6000fffe0ff */
[----:B------:R-:W-:Y:S01]  /*1200*/  IMAD.SHL.U32 R5, R12, 0x40, RZ ;  /* 0x000000400c057824 */ /* 0x000fe200078e00ff */
[----:B------:R1:W-:Y:S01]  /*1210*/  STL.64 [R1+0x30], R32 ;  /* 0x0000302001007387 */ /* 0x0003e20000100a00 */
[----:B------:R-:W-:Y:S01]  /*1220*/  IADD3 R35, R33, UR7, RZ ;  /* 0x0000000721237c10 */ /* 0x000fe2000fffe0ff */
[----:B------:R-:W-:Y:S02]  /*1230*/  IMAD.MOV.U32 R4, RZ, RZ, 0x10 ;  /* 0x00000010ff047424 */ /* 0x000fe400078e00ff */
[----:B------:R1:W-:Y:S01]  /*1240*/  STL.64 [R1+0x50], R28 ;  /* 0x0000501c01007387 */ /* 0x0003e20000100a00 */
[----:B------:R-:W-:Y:S01]  /*1250*/  IMAD.MOV.U32 R0, RZ, RZ, 0x20 ;  /* 0x00000020ff007424 */ /* 0x000fe200078e00ff */
[----:B------:R-:W-:Y:S01]  /*1260*/  LOP3.LUT R5, R7, 0xfffffe00, R5, 0xf8, !PT ;  /* 0xfffffe0007057812 */ /* 0x000fe200078ef805 */
[----:B------:R-:W-:Y:S01]  /*1270*/  IMAD.SHL.U32 R223, R10, 0x2, RZ ;  /* 0x000000020adf7824 */ /* 0x000fe200078e00ff */
[----:B------:R1:W-:Y:S01]  /*1280*/  STL [R1+0x24], R111 ;  /* 0x0000246f01007387 */ /* 0x0003e20000100800 */
[----:B------:R-:W-:-:S02]  /*1290*/  IADD3 R7, R21, UR4, RZ ;  /* 0x0000000415077c10 */ /* 0x000fc4000fffe0ff */
[----:B------:R-:W-:Y:S01]  /*12a0*/  SEL R4, R4, 0xfffffff0, !P1 ;  /* 0xfffffff004047807 */ /* 0x000fe20004800000 */
[----:B------:R1:W-:Y:S01]  /*12b0*/  STL [R1+0x20], R110 ;  /* 0x0000206e01007387 */ /* 0x0003e20000100800 */
[----:B------:R-:W-:-:S03]  /*12c0*/  SEL R0, R0, 0xffffffe0, !P2 ;  /* 0xffffffe000007807 */ /* 0x000fc60005000000 */
[----:B------:R1:W-:Y:S04]  /*12d0*/  STL [R1+0x28], R109 ;  /* 0x0000286d01007387 */ /* 0x0003e80000100800 */
[----:B------:R1:W-:Y:S04]  /*12e0*/  STL [R1+0x44], R31 ;  /* 0x0000441f01007387 */ /* 0x0003e80000100800 */
[----:B------:R1:W-:Y:S01]  /*12f0*/  STL [R1+0x1c], R35 ;  /* 0x00001c2301007387 */ /* 0x0003e20000100800 */
        /* <DEDUP_REMOVED lines=39> */
.L_x_407:
[----:B------:R-:W-:Y:S05]  /*1570*/  BSYNC B0 ;  /* 0x0000000000007941 */ /* 0x000fea0003800000 */
.L_x_406:
[----:B------:R-:W-:Y:S01]  /*1580*/  IADD3 R22, R18, 0x10, RZ ;  /* 0x0000001012167810 */ /* 0x000fe20007ffe0ff */
[----:B------:R-:W-:Y:S03]  /*1590*/  BSSY B0, `(.L_x_408) ;  /* 0x000002c000007945 */ /* 0x000fe60003800000 */
[----:B------:R-:W-:-:S13]  /*15a0*/  ISETP.GE.AND P0, PT, R22, UR6, PT ;  /* 0x0000000616007c0c */ /* 0x000fda000bf06270 */
[----:B------:R-:W-:Y:S05]  /*15b0*/  @P0 BRA `(.L_x_409) ;  /* 0x0000029000000947 */ /* 0x000fea0003800000 */
[----:B--2---:R-:W-:Y:S01]  /*15c0*/  IADD3 R10, P0, R8, 0x10, RZ ;  /* 0x00000010080a7810 */ /* 0x004fe20007f1e0ff */
[----:B------:R-:W-:Y:S01]  /*15d0*/  IMAD.MOV.U32 R3, RZ, RZ, R7 ;  /* 0x000000ffff037224 */ /* 0x000fe200078e0007 */
[----:B------:R-:W-:Y:S02]  /*15e0*/  ISETP.GE.AND P5, PT, R114, c[0x0][0x220], PT ;  /* 0x0000880072007a0c */ /* 0x000fe40003fa6270 */
[----:B------:R-:W-:Y:S01]  /*15f0*/  ISETP.GE.AND P4, PT, R111, c[0x0][0x220], PT ;  /* 0x000088006f007a0c */ /* 0x000fe20003f86270 */
[----:B------:R-:W-:Y:S01]  /*1600*/  IMAD.X R2, RZ, RZ, R9, P0 ;  /* 0x000000ffff027224 */ /* 0x000fe200000e0609 */
[----:B------:R-:W-:Y:S02]  /*1610*/  ISETP.GE.AND P2, PT, R110, c[0x0][0x220], PT ;  /* 0x000088006e007a0c */ /* 0x000fe40003f46270 */
[----:B------:R-:W-:Y:S01]  /*1620*/  ISETP.GE.AND P0, PT, R109, c[0x0][0x220], PT ;  /* 0x000088006d007a0c */ /* 0x000fe20003f06270 */
[----:B------:R-:W-:Y:S02]  /*1630*/  IMAD R16, R2, c[0x0][0x190], RZ ;  /* 0x0000640002107a24 */ /* 0x000fe400078e02ff */
[----:B------:R-:W-:-:S02]  /*1640*/  IMAD.MOV.U32 R2, RZ, RZ, R20 ;  /* 0x000000ffff027224 */ /* 0x000fc400078e0014 */
[C---:B------:R-:W-:Y:S02]  /*1650*/  IMAD R16, R10.reuse, c[0x0][0x194], R16 ;  /* 0x000065000a107a24 */ /* 0x040fe400078e0210 */
[----:B------:R-:W-:Y:S01]  /*1660*/  IMAD.WIDE.U32 R2, R10, c[0x0][0x190], R2 ;  /* 0x000064000a027a25 */ /* 0x000fe200078e0002 */
[----:B------:R2:W-:Y:S03]  /*1670*/  @P5 STS.128 [R223+0x800], RZ ;  /* 0x000800ffdf005388 */ /* 0x0005e60000000c00 */
[----:B------:R-:W-:Y:S01]  /*1680*/  IMAD.IADD R16, R3, 0x1, R16 ;  /* 0x0000000103107824 */ /* 0x000fe200078e0210 */
[C---:B------:R-:W-:Y:S02]  /*1690*/  @!P5 LEA R14, P6, R2.reuse, c[0x0][0x160], 0x1 ;  /* 0x00005800020eda11 */ /* 0x040fe400078c08ff */
[C---:B------:R-:W-:Y:S02]  /*16a0*/  @!P4 LEA R12, P3, R2.reuse, c[0x0][0x160], 0x1 ;  /* 0x00005800020cca11 */ /* 0x040fe400078608ff */
[----:B------:R-:W-:-:S02]  /*16b0*/  @!P2 LEA R10, P1, R2, c[0x0][0x160], 0x1 ;  /* 0x00005800020aaa11 */ /* 0x000fc400078208ff */
        /* <DEDUP_REMOVED lines=25> */
.L_x_409:
[----:B------:R-:W-:Y:S05]  /*1850*/  BSYNC B0 ;  /* 0x0000000000007941 */ /* 0x000fea0003800000 */
.L_x_408:
        /* <DEDUP_REMOVED lines=45> */
.L_x_411:
[----:B------:R-:W-:Y:S05]  /*1b30*/  BSYNC B0 ;  /* 0x0000000000007941 */ /* 0x000fea0003800000 */
.L_x_410:
        /* <DEDUP_REMOVED lines=8> */
[----:B--2---:R-:W-:Y:S01]  /*1bc0*/  IADD3 R2, P0, R8, 0x30, RZ ;  /* 0x0000003008027810 */ /* 0x004fe20007f1e0ff */
        /* <DEDUP_REMOVED lines=39> */
.L_x_413:
[----:B------:R-:W-:Y:S05]  /*1e40*/  BSYNC B0 ;  /* 0x0000000000007941 */ /* 0x000fea0003800000 */
.L_x_412:
[----:B------:R-:W-:Y:S01]  /*1e50*/  IMAD.MOV.U32 R112, RZ, RZ, R34 ;  /* 0x000000ffff707224 */ /* 0x000fe200078e0022 */
[----:B------:R-:W-:Y:S01]  /*1e60*/  UIADD3 UR30, UR9, -0x1, URZ ;  /* 0xffffffff091e7890 */ /* 0x000fe2000fffe03f */
[----:B------:R-:W-:Y:S01]  /*1e70*/  IMAD.MOV.U32 R113, RZ, RZ, R35 ;  /* 0x000000ffff717224 */ /* 0x000fe200078e0023 */
[----:B------:R-:W-:Y:S01]  /*1e80*/  MOV R112, R32 ;  /* 0x0000002000707202 */ /* 0x000fe20000000f00 */
[----:B------:R-:W-:Y:S01]  /*1e90*/  BSSY B0, `(.L_x_414) ;  /* 0x000002c000007945 */ /* 0x000fe20003800000 */
[----:B------:R-:W-:Y:S01]  /*1ea0*/  UIMAD UR29, UR30, -0x40, UR16 ;  /* 0xffffffc01e1d78a4 */ /* 0x000fe2000f8e0210 */
[----:B------:R-:W-:Y:S01]  /*1eb0*/  MOV R106, UR32 ;  /* 0x00000020006a7c02 */ /* 0x000fe20008000f00 */
[----:B------:R-:W-:Y:S01]  /*1ec0*/  USHF.R.S32.HI UR33, URZ, 0x1f, UR30 ;  /* 0x0000001f3f217899 */ /* 0x000fe2000801141e */
[----:B------:R3:W-:Y:S01]  /*1ed0*/  STL.64 [R1+0x18], R112 ;  /* 0x0000187001007387 */ /* 0x0007e20000100a00 */
[----:B------:R-:W-:Y:S02]  /*1ee0*/  UIMAD UR5, UR31, UR30, URZ ;  /* 0x0000001e1f0572a4 */ /* 0x000fe4000f8e023f */
[----:B------:R-:W-:Y:S01]  /*1ef0*/  ISETP.GE.AND P0, PT, R18, UR29, PT ;  /* 0x0000001d12007c0c */ /* 0x000fe2000bf06270 */
[----:B--2---:R-:W-:Y:S01]  /*1f00*/  IMAD.WIDE.U32 R2, R106, UR30, R112 ;  /* 0x0000001e6a027c25 */ /* 0x004fe2000f8e0070 */
[----:B------:R-:W-:-:S06]  /*1f10*/  UIMAD UR5, UR33, UR32, UR5 ;  /* 0x00000020210572a4 */ /* 0x000fcc000f8e0205 */
[----:B------:R-:W-:-:S05]  /*1f20*/  IADD3 R7, R3, UR5, RZ ;  /* 0x0000000503077c10 */ /* 0x000fca000fffe0ff */
[----:B------:R-:W-:Y:S05]  /*1f30*/  @P0 BRA `(.L_x_415) ;  /* 0x0000021000000947 */ /* 0x000fea0003800000 */
[----:B------:R-:W-:Y:S02]  /*1f40*/  ISETP.GE.AND P5, PT, R114, c[0x0][0x220], PT ;  /* 0x0000880072007a0c */ /* 0x000fe40003fa6270 */
        /* <DEDUP_REMOVED lines=32> */
.L_x_415:
[----:B------:R-:W-:Y:S05]  /*2150*/  BSYNC B0 ;  /* 0x0000000000007941 */ /* 0x000fea0003800000 */
.L_x_414:
        /* <DEDUP_REMOVED lines=41> */
.L_x_417:
[----:B------:R-:W-:Y:S05]  /*23f0*/  BSYNC B0 ;  /* 0x0000000000007941 */ /* 0x000fea0003800000 */
.L_x_416:
        /* <DEDUP_REMOVED lines=40> */
.L_x_419:
[----:B------:R-:W-:Y:S05]  /*2680*/  BSYNC B0 ;  /* 0x0000000000007941 */ /* 0x000fea0003800000 */
.L_x_418:
[----:B------:R-:W-:Y:S01]  /*2690*/  ISETP.GE.AND P0, PT, R16, UR29, PT ;  /* 0x0000001d10007c0c */ /* 0x000fe2000bf06270 */
[----:B------:R-:W-:-:S12]  /*26a0*/  BSSY B0, `(.L_x_420) ;  /* 0x0000029000007945 */ /* 0x000fd80003800000 */
[----:B------:R-:W-:Y:S05]  /*26b0*/  @P0 BRA `(.L_x_421) ;  /* 0x0000027000000947 */ /* 0x000fea0003800000 */
[----:B------:R-:W-:Y:S01]  /*26c0*/  ISETP.GE.AND P5, PT, R114, c[0x0][0x220], PT ;  /* 0x0000880072007a0c */ /* 0x000fe20003fa6270 */
[----:B--2---:R-:W-:Y:S01]  /*26d0*/  IMAD.MOV.U32 R10, RZ, RZ, c[0x0][0x198] ;  /* 0x00006600ff0a7624 */ /* 0x004fe200078e00ff */
        /* <DEDUP_REMOVED lines=37> */
.L_x_421:
[----:B------:R-:W-:Y:S05]  /*2930*/  BSYNC B0 ;  /* 0x0000000000007941 */ /* 0x000fea0003800000 */
.L_x_420:
[----:B------:R-:W-:Y:S01]  /*2940*/  ULDC.64 UR4, c[0x0][0x318] ;  /* 0x0000c60000047ab9 */ /* 0x000fe20000000a00 */
[----:B------:R-:W0:Y:S01]  /*2950*/  LDGDEPBAR ;  /* 0x00000000000079af */ /* 0x000e220000000000 */
[----:B------:R-:W-:Y:S01]  /*2960*/  UISETP.NE.U32.AND UP1, UPT, URZ, UR4, UPT ;  /* 0x000000043f00728c */ /* 0x000fe2000bf25070 */
[----:B--2---:R-:W-:Y:S02]  /*2970*/  IMAD.MOV.U32 R8, RZ, RZ, R30 ;  /* 0x000000ffff087224 */ /* 0x004fe400078e001e */
[----:B------:R-:W-:Y:S01]  /*2980*/  IMAD.MOV.U32 R9, RZ, RZ, R31 ;  /* 0x000000ffff097224 */ /* 0x000fe200078e001f */
[----:B------:R-:W-:-:S03]  /*2990*/  UISETP.NE.AND.EX UP1, UPT, URZ, UR5, UPT, UP1 ;  /* 0x000000053f00728c */ /* 0x000fc6000bf25310 */
[----:B------:R-:W-:-:S03]  /*29a0*/  ULDC.64 UR4, c[0x0][0x320] ;  /* 0x0000c80000047ab9 */ /* 0x000fc60000000a00 */
[----:B------:R-:W-:-:S05]  /*29b0*/  PLOP3.LUT P0, PT, PT, PT, UP1, 0x80, 0x0 ;  /* 0x000000000000781c */ /* 0x000fca0003f0f018 */
[----:B------:R-:W-:Y:S02]  /*29c0*/  @UP1 USHF.R.S32.HI UR6, URZ, 0x1f, UR20 ;  /* 0x0000001f3f061899 */ /* 0x000fe40008011414 */
[----:B------:R-:W-:Y:S02]  /*29d0*/  @UP1 UIMAD.WIDE.U32 UR18, UR20, UR4, UR18 ;  /* 0x00000004141212a5 */ /* 0x000fe4000f8e0012 */
[----:B------:R-:W-:-:S03]  /*29e0*/  @UP1 UIMAD UR6, UR6, UR4, URZ ;  /* 0x00000004060612a4 */ /* 0x000fc6000f8e023f */
[----:B------:R-:W-:Y:S01]  /*29f0*/  ULDC UR4, c[0x0][0x318] ;  /* 0x0000c60000047ab9 */ /* 0x000fe20000000800 */
[----:B------:R-:W-:-:S04]  /*2a00*/  DEPBAR.LE SB0, 0x0 ;  /* 0x000080000000791a */ /* 0x000fc80000000000 */
[----:B------:R-:W-:Y:S02]  /*2a10*/  @UP1 UIMAD UR5, UR20, UR5, UR6 ;  /* 0x00000005140512a4 */ /* 0x000fe4000f8e0206 */
[----:B------:R-:W-:Y:S02]  /*2a20*/  @UP1 ULEA UR6, UP0, UR18, UR4, 0x2 ;  /* 0x0000000412061291 */ /* 0x000fe4000f80103f */
[----:B------:R-:W-:Y:S02]  /*2a30*/  @UP1 UIADD3 UR5, UR19, UR5, URZ ;  /* 0x0000000513051290 */ /* 0x000fe4000fffe03f */
[----:B------:R-:W-:Y:S02]  /*2a40*/  ULDC UR4, c[0x0][0x31c] ;  /* 0x0000c70000047ab9 */ /* 0x000fe40000000800 */
[----:B------:R-:W-:Y:S01]  /*2a50*/  @UP1 ULEA.HI.X UR7, UR18, UR4, UR5, 0x2, UP0 ;  /* 0x0000000412071291 */ /* 0x000fe200080f1405 */
[----:B------:R-:W-:-:S05]  /*2a60*/  IMAD.U32 R2, RZ, RZ, UR6 ;  /* 0x00000006ff027e24 */ /* 0x000fca000f8e00ff */
[----:B------:R-:W-:Y:S02]  /*2a70*/  MOV R3, UR7 ;  /* 0x0000000700037c02 */ /* 0x000fe40008000f00 */
[----:B------:R-:W-:Y:S02]  /*2a80*/  ISETP.GE.AND P1, PT, R18, UR29, PT ;  /* 0x0000001d12007c0c */ /* 0x000fe4000bf26270 */
[----:B------:R-:W-:Y:S01]  /*2a90*/  MOV R7, UR14 ;  /* 0x0000000e00077c02 */ /* 0x000fe20008000f00 */
[----:B------:R2:W4:Y:S01]  /*2aa0*/  @P0 LDG.E R2, [R2.64] ;  /* 0x0000001602020981 */ /* 0x000522000c1e1900 */
[----:B------:R-:W-:Y:S01]  /*2ab0*/  IMAD.MOV.U32 R8, RZ, RZ, R28 ;  /* 0x000000ffff087224 */ /* 0x000fe200078e001c */
[----:B------:R-:W-:Y:S01]  /*2ac0*/  ULDC.64 UR6, c[0x0][0x1a0] ;  /* 0x0000680000067ab9 */ /* 0x000fe20000000a00 */
[----:B------:R-:W-:Y:S01]  /*2ad0*/  LEA R108, R7, R24, 0x2 ;  /* 0x00000018076c7211 */ /* 0x000fe200078e10ff */
[----:B------:R-:W-:Y:S01]  /*2ae0*/  BAR.SYNC.DEFER_BLOCKING 0x0 ;  /* 0x0000000000007b1d */ /* 0x000fe20000010000 */
[----:B------:R-:W-:Y:S01]  /*2af0*/  USHF.L.U64.HI UR5, UR6, UR34, UR7 ;  /* 0x0000002206057299 */ /* 0x000fe20008010207 */
[----:B------:R-:W-:Y:S01]  /*2b00*/  SHF.R.S32.HI R6, RZ, 0x1f, R23 ;  /* 0x0000001fff067819 */ /* 0x000fe20000011417 */
[----:B------:R-:W-:Y:S01]  /*2b10*/  USHF.L.U32 UR20, UR6, 0x6, URZ ;  /* 0x0000000606147899 */ /* 0x000fe2000800063f */
[----:B------:R-:W-:Y:S01]  /*2b20*/  IMAD.SHL.U32 R27, R27, 0x2, RZ ;  /* 0x000000021b1b7824 */ /* 0x000fe200078e00ff */
[----:B------:R-:W-:Y:S01]  /*2b30*/  UIMAD UR4, UR5, UR30, URZ ;  /* 0x0000001e050472a4 */ /* 0x000fe2000f8e023f */
[----:B------:R1:W-:Y:S01]  /*2b40*/  STL.64 [R1+0x40], R8 ;  /* 0x0000400801007387 */ /* 0x0003e20000100a00 */
[----:B------:R-:W-:Y:S01]  /*2b50*/  LEA.HI R6, R6, R23, RZ, 0x2 ;  /* 0x0000001706067211 */ /* 0x000fe200078f10ff */
[----:B------:R-:W-:Y:S01]  /*2b60*/  BSSY B0, `(.L_x_422) ;  /* 0x0000033000007945 */ /* 0x000fe20003800000 */
[----:B------:R-:W-:Y:S01]  /*2b70*/  UIMAD UR33, UR33, UR20, UR4 ;  /* 0x00000014212172a4 */ /* 0x000fe2000f8e0204 */
[----:B------:R1:W-:Y:S01]  /*2b80*/  STL [R1+0x38], R108 ;  /* 0x0000386c01007387 */ /* 0x0003e20000100800 */
[----:B------:R-:W-:Y:S01]  /*2b90*/  LOP3.LUT R116, R27, 0x6, RZ, 0xc0, !PT ;  /* 0x000000061b747812 */ /* 0x000fe200078ec0ff */
[----:B------:R-:W-:Y:S01]  /*2ba0*/  UMOV UR4, URZ ;  /* 0x0000003f00047c82 */ /* 0x000fe20008000000 */
[----:B------:R-:W-:Y:S01]  /*2bb0*/  SHF.R.S32.HI R6, RZ, 0x2, R6 ;  /* 0x00000002ff067819 */ /* 0x000fe20000011406 */
[----:B--2---:R-:W4:Y:S01]  /*2bc0*/  @P0 MUFU.RCP R3, c[0x0][0x238] ;  /* 0x00008e0000030b08 */ /* 0x004f220000001000 */
[----:B------:R1:W-:Y:S04]  /*2bd0*/  @P1 STS.128 [R223+0x10000], RZ ;  /* 0x010000ffdf001388 */ /* 0x0003e80000000c00 */
[----:B------:R1:W-:Y:S04]  /*2be0*/  @P1 STS.128 [R223+0x12000], RZ ;  /* 0x012000ffdf001388 */ /* 0x0003e80000000c00 */
[----:B------:R1:W-:Y:S04]  /*2bf0*/  @P1 STS.128 [R223+0x14000], RZ ;  /* 0x014000ffdf001388 */ /* 0x0003e80000000c00 */
[----:B------:R1:W-:Y:S01]  /*2c00*/  @P1 STS.128 [R223+0x16000], RZ ;  /* 0x016000ffdf001388 */ /* 0x0003e20000000c00 */
[----:B----4-:R-:W-:-:S04]  /*2c10*/  @P0 FMUL.FTZ R2, R2, R3 ;  /* 0x0000000302020220 */ /* 0x010fc80000410000 */
[----:B------:R2:W4:Y:S02]  /*2c20*/  @P0 R2UR UR18, R2 ;  /* 0x00000000021203c2 */ /* 0x00052400000e0000 */
[----:B--2---:R-:W-:Y:S01]  /*2c30*/  IMAD.U32 R2, RZ, RZ, UR30 ;  /* 0x0000001eff027e24 */ /* 0x004fe2000f8e00ff */
[----:B----4-:R-:W-:-:S03]  /*2c40*/  @UP1 UMOV UR4, UR18 ;  /* 0x0000001200041c82 */ /* 0x010fc60008000000 */
[----:B------:R-:W-:-:S05]  /*2c50*/  IMAD.WIDE.U32 R2, R2, UR20, R8 ;  /* 0x0000001402027c25 */ /* 0x000fca000f8e0008 */
[----:B------:R-:W-:Y:S01]  /*2c60*/  IADD3 R7, R3, UR33, RZ ;  /* 0x0000002103077c10 */ /* 0x000fe2000fffe0ff */
[----:B------:R-:W-:Y:S05]  /*2c70*/  @P1 BRA `(.L_x_423) ;  /* 0x0000021000001947 */ /* 0x000fea0003800000 */
[----:B-1----:R-:W-:Y:S02]  /*2c80*/  ISETP.GE.AND P5, PT, R114, c[0x0][0x220], PT ;  /* 0x0000880072007a0c */ /* 0x002fe40003fa6270 */
        /* <DEDUP_REMOVED lines=32> */
.L_x_423:
[----:B-1----:R-:W-:Y:S05]  /*2e90*/  BSYNC B0 ;  /* 0x0000000000007941 */ /* 0x002fea0003800000 */
.L_x_422:
[----:B------:R-:W-:Y:S01]  /*2ea0*/  ISETP.GE.AND P0, PT, R22, UR29, PT ;  /* 0x0000001d16007c0c */ /* 0x000fe2000bf06270 */
[----:B------:R-:W-:Y:S01]  /*2eb0*/  IMAD.U32 R8, RZ, RZ, UR16 ;  /* 0x00000010ff087e24 */ /* 0x000fe2000f8e00ff */
[----:B------:R-:W-:Y:S01]  /*2ec0*/  LEA R9, R24, UR15, 0x4 ;  /* 0x0000000f18097c11 */ /* 0x000fe2000f8e20ff */
[----:B------:R-:W-:Y:S01]  /*2ed0*/  ULDC UR7, c[0x0][0x1a4] ;  /* 0x0000690000077ab9 */ /* 0x000fe20000000800 */
[----:B------:R-:W-:Y:S01]  /*2ee0*/  BSSY B0, `(.L_x_424) ;  /* 0x000002e000007945 */ /* 0x000fe20003800000 */
[----:B------:R-:W-:Y:S01]  /*2ef0*/  USHF.L.U32 UR15, UR6, 0x4, URZ ;  /* 0x00000004060f7899 */ /* 0x000fe2000800063f */
[----:B------:R-:W-:Y:S01]  /*2f00*/  IADD3 R9, R9, 0x1, R6 ;  /* 0x0000000109097810 */ /* 0x000fe20007ffe006 */
[----:B------:R-:W-:-:S03]  /*2f10*/  USHF.L.U64.HI UR10, UR6, UR10, UR7 ;  /* 0x0000000a060a7299 */ /* 0x000fc60008010207 */
[----:B------:R-:W-:-:S03]  /*2f20*/  IADD3 R8, R8, -UR17, R9 ;  /* 0x8000001108087c10 */ /* 0x000fc6000fffe009 */
[----:B------:R1:W-:Y:S01]  /*2f30*/  @P0 STS.128 [R223+0x10800], RZ ;  /* 0x010800ffdf000388 */ /* 0x0003e20000000c00 */
[----:B------:R-:W-:-:S03]  /*2f40*/  IADD3 R104, R8, c[0x0][0x2e8], RZ ;  /* 0x0000ba0008687a10 */ /* 0x000fc60007ffe0ff */
        /* <DEDUP_REMOVED lines=39> */
.L_x_425:
[----:B------:R-:W-:Y:S05]  /*31c0*/  BSYNC B0 ;  /* 0x0000000000007941 */ /* 0x000fea0003800000 */
.L_x_424:
        /* <DEDUP_REMOVED lines=10> */
[----:B--2---:R-:W-:Y:S01]  /*3270*/  IMAD.MOV.U32 R10, RZ, RZ, c[0x0][0x1a4] ;  /* 0x00006900ff0a7624 */ /* 0x004fe200078e00ff */
[----:B------:R-:W-:-:S02]  /*3280*/  ISETP.GE.AND P2, PT, R110, c[0x0][0x220], PT ;  /* 0x000088006e007a0c */ /* 0x000fc40003f46270 */
        /* <DEDUP_REMOVED lines=32> */
.L_x_427:
[----:B------:R-:W-:Y:S05]  /*3490*/  BSYNC B0 ;  /* 0x0000000000007941 */ /* 0x000fea0003800000 */
.L_x_426:
[----:B------:R-:W-:Y:S01]  /*34a0*/  ISETP.GE.AND P0, PT, R16, UR29, PT ;  /* 0x0000001d10007c0c */ /* 0x000fe2000bf06270 */
[----:B------:R-:W1:Y:S01]  /*34b0*/  LDC.U8 R251, c[0x0][0x2d8] ;  /* 0x0000b600fffb7b82 */ /* 0x000e620000000000 */
[----:B------:R-:W-:Y:S11]  /*34c0*/  BSSY B0, `(.L_x_428) ;  /* 0x000002d000007945 */ /* 0x000ff60003800000 */
[----:B------:R2:W-:Y:S04]  /*34d0*/  @P0 STS.128 [R223+0x11800], RZ ;  /* 0x011800ffdf000388 */ /* 0x0005e80000000c00 */
[----:B------:R2:W-:Y:S04]  /*34e0*/  @P0 STS.128 [R223+0x13800], RZ ;  /* 0x013800ffdf000388 */ /* 0x0005e80000000c00 */
[----:B------:R2:W-:Y:S04]  /*34f0*/  @P0 STS.128 [R223+0x15800], RZ ;  /* 0x015800ffdf000388 */ /* 0x0005e80000000c00 */
[----:B------:R2:W-:Y:S01]  /*3500*/  @P0 STS.128 [R223+0x17800], RZ ;  /* 0x017800ffdf000388 */ /* 0x0005e20000000c00 */
[----:B------:R-:W-:Y:S05]  /*3510*/  @P0 BRA `(.L_x_429) ;  /* 0x0000027000000947 */ /* 0x000fea0003800000 */
[----:B-1----:R-:W-:Y:S01]  /*3520*/  ISETP.GE.AND P5, PT, R114, c[0x0][0x220], PT ;  /* 0x0000880072007a0c */ /* 0x002fe20003fa6270 */
        /* <DEDUP_REMOVED lines=38> */
.L_x_429:
[----:B-1----:R-:W-:Y:S05]  /*3790*/  BSYNC B0 ;  /* 0x0000000000007941 */ /* 0x002fea0003800000 */
.L_x_428:
[C---:B------:R-:W-:Y:S01]  /*37a0*/  IMAD.SHL.U32 R2, R25.reuse, 0x40, RZ ;  /* 0x0000004019027824 */ /* 0x040fe200078e00ff */
[----:B------:R-:W-:Y:S01]  /*37b0*/  R2P PR, R25, 0x6 ;  /* 0x0000000619007804 */ /* 0x000fe20000000000 */
[----:B------:R-:W-:Y:S01]  /*37c0*/  IMAD.SHL.U32 R3, R18, 0x8, RZ ;  /* 0x0000000812037824 */ /* 0x000fe200078e00ff */
[----:B------:R-:W0:Y:S01]  /*37d0*/  LDGDEPBAR ;  /* 0x00000000000079af */ /* 0x000e220000000000 */
[----:B------:R-:W-:Y:S01]  /*37e0*/  UISETP.GE.AND UP0, UPT, UR9, 0x2, UPT ;  /* 0x000000020900788c */ /* 0x000fe2000bf06270 */
[----:B------:R-:W-:Y:S01]  /*37f0*/  LOP3.LUT R2, R2, 0x1c0, RZ, 0xc0, !PT ;  /* 0x000001c002027812 */ /* 0x000fe200078ec0ff */
[----:B------:R-:W-:-:S03]  /*3800*/  UIADD3 UR6, UR25, 0x646e171e, URZ ;  /* 0x646e171e19067890 */ /* 0x000fc6000fffe03f */
[----:B------:R-:W-:Y:S02]  /*3810*/  LOP3.LUT R3, R2, 0x8, R3, 0xf8, !PT ;  /* 0x0000000802037812 */ /* 0x000fe400078ef803 */
[----:B------:R-:W-:-:S04]  /*3820*/  SHF.R.U32.HI R2, RZ, 0x3, R2 ;  /* 0x00000003ff027819 */ /* 0x000fc80000011602 */
[----:B------:R-:W-:Y:S01]  /*3830*/  LOP3.LUT R2, R3, R2, RZ, 0x3c, !PT ;  /* 0x0000000203027212 */ /* 0x000fe200078e3cff */
[----:B------:R-:W-:-:S04]  /*3840*/  IMAD R3, R24, 0x400, R5 ;  /* 0x0000040018037824 */ /* 0x000fc800078e0205 */
[----:B------:R-:W-:Y:S02]  /*3850*/  IMAD R2, R26, 0x200, R2 ;  /* 0x000002001a027824 */ /* 0x000fe400078e0202 */
[----:B------:R-:W-:Y:S01]  /*3860*/  IMAD.SHL.U32 R203, R3, 0x2, RZ ;  /* 0x0000000203cb7824 */ /* 0x000fe200078e00ff */
[----:B------:R-:W-:Y:S01]  /*3870*/  IADD3 R3, R104, 0x8, RZ ;  /* 0x0000000868037810 */ /* 0x000fe20007ffe0ff */
[----:B------:R-:W-:Y:S02]  /*3880*/  IMAD.SHL.U32 R196, R2, 0x2, RZ ;  /* 0x0000000202c47824 */ /* 0x000fe400078e00ff */
[--C-:B------:R-:W-:Y:S01]  /*3890*/  IMAD R204, R4, 0x2, R203.reuse ;  /* 0x0000000204cc7824 */ /* 0x100fe200078e02cb */
[----:B--2---:R-:W-:Y:S01]  /*38a0*/  LDSM.16.M88.4 R8, [R203] ;  /* 0x00000000cb08783b */ /* 0x004fe20000000200 */
[----:B------:R-:W-:Y:S01]  /*38b0*/  IMAD R206, R0, 0x2, R203 ;  /* 0x0000000200ce7824 */ /* 0x000fe200078e02cb */
[----:B------:R-:W-:Y:S01]  /*38c0*/  IADD3 R2, R196, 0x8000, RZ ;  /* 0x00008000c4027810 */ /* 0x000fe20007ffe0ff */
[----:B------:R-:W-:Y:S01]  /*38d0*/  IMAD R205, R0, 0x2, R204 ;  /* 0x0000000200cd7824 */ /* 0x000fe200078e02cc */
[----:B------:R-:W1:Y:S01]  /*38e0*/  LDSM.16.M88.4 R16, [R196+0x8000] ;  /* 0x00800000c410783b */ /* 0x000e620000000200 */
[----:B------:R-:W-:-:S02]  /*38f0*/  IADD3 R207, R196, 0x8020, RZ ;  /* 0x00008020c4cf7810 */ /* 0x000fc40007ffe0ff */
[----:B------:R-:W-:Y:S01]  /*3900*/  @P1 IADD3 R207, R2, -0x20, RZ ;  /* 0xffffffe002cf1810 */ /* 0x000fe20007ffe0ff */
[----:B------:R-:W2:Y:S01]  /*3910*/  LDSM.16.M88.4 R32, [R196+0x8800] ;  /* 0x00880000c420783b */ /* 0x000ea20000000200 */
[----:B------:R-:W-:Y:S02]  /*3920*/  IMAD.MOV.U32 R2, RZ, RZ, 0x40 ;  /* 0x00000040ff027424 */ /* 0x000fe400078e00ff */
[C---:B------:R-:W-:Y:S01]  /*3930*/  IADD3 R222, R207.reuse, 0x800, RZ ;  /* 0x00000800cfde7810 */ /* 0x040fe20007ffe0ff */
[----:B------:R-:W5:Y:S01]  /*3940*/  LDSM.16.M88.4 R28, [R196+0x9000] ;  /* 0x00900000c41c783b */ /* 0x000f620000000200 */
[C---:B------:R-:W-:Y:S02]  /*3950*/  IADD3 R221, R207.reuse, 0x1000, RZ ;  /* 0x00001000cfdd7810 */ /* 0x040fe40007ffe0ff */
[----:B------:R-:W-:Y:S01]  /*3960*/  SEL R2, R2, 0xffffffc0, !P2 ;  /* 0xffffffc002027807 */ /* 0x000fe20005000000 */
[----:B------:R-:W3:Y:S01]  /*3970*/  LDSM.16.M88.4 R24, [R196+0x9800] ;  /* 0x00980000c418783b */ /* 0x000ee20000000200 */
[----:B------:R-:W-:-:S02]  /*3980*/  IADD3 R220, R207, 0x1800, RZ ;  /* 0x00001800cfdc7810 */ /* 0x000fc40007ffe0ff */
[C---:B------:R-:W-:Y:S01]  /*3990*/  IADD3 R219, R207.reuse, 0x2000, RZ ;  /* 0x00002000cfdb7810 */ /* 0x040fe20007ffe0ff */
[----:B------:R-:W-:Y:S01]  /*39a0*/  LDSM.16.M88.4 R12, [R204] ;  /* 0x00000000cc0c783b */ /* 0x000fe20000000200 */
[----:B------:R-:W-:Y:S01]  /*39b0*/  IMAD.IADD R202, R196, 0x1, R2 ;  /* 0x00000001c4ca7824 */ /* 0x000fe200078e0202 */
[C---:B------:R-:W-:Y:S01]  /*39c0*/  IADD3 R218, R207.reuse, 0x2800, RZ ;  /* 0x00002800cfda7810 */ /* 0x040fe20007ffe0ff */
[----:B------:R-:W-:Y:S01]  /*39d0*/  IMAD.IADD R201, R2, 0x1, R207 ;  /* 0x0000000102c97824 */ /* 0x000fe200078e02cf */
[----:B------:R-:W4:Y:S01]  /*39e0*/  LDSM.16.M88.4 R40, [R207] ;  /* 0x00000000cf28783b */ /* 0x000f220000000200 */
[----:B------:R-:W-:Y:S01]  /*39f0*/  IMAD.U32 R2, RZ, RZ, UR30 ;  /* 0x0000001eff027e24 */ /* 0x000fe2000f8e00ff */
[C---:B------:R-:W-:Y:S02]  /*3a00*/  IADD3 R217, R207.reuse, 0x3000, RZ ;  /* 0x00003000cfd97810 */ /* 0x040fe40007ffe0ff */
[----:B------:R-:W3:Y:S01]  /*3a10*/  LDSM.16.M88.4 R64, [R207+0x800] ;  /* 0x00080000cf40783b */ /* 0x000ee20000000200 */
[----:B------:R-:W-:Y:S01]  /*3a20*/  IMAD R2, R2, 0x40, R116 ;  /* 0x0000004002027824 */ /* 0x000fe200078e0274 */
[----:B------:R-:W-:-:S02]  /*3a30*/  IADD3 R216, R207, 0x3800, RZ ;  /* 0x00003800cfd87810 */ /* 0x000fc40007ffe0ff */
[----:B------:R-:W3:Y:S01]  /*3a40*/  LDSM.16.M88.4 R72, [R207+0x1000] ;  /* 0x00100000cf48783b */ /* 0x000ee20000000200 */
[C---:B------:R-:W-:Y:S02]  /*3a50*/  IADD3 R215, R207.reuse, 0x4000, RZ ;  /* 0x00004000cfd77810 */ /* 0x040fe40007ffe0ff */
[C---:B------:R-:W-:Y:S01]  /*3a60*/  IADD3 R7, R2.reuse, 0x1, RZ ;  /* 0x0000000102077810 */ /* 0x040fe20007ffe0ff */
[----:B------:R-:W3:Y:S01]  /*3a70*/  LDSM.16.M88.4 R76, [R207+0x1800] ;  /* 0x00180000cf4c783b */ /* 0x000ee20000000200 */
[----:B------:R-:W-:Y:S02]  /*3a80*/  IADD3 R6, R2, 0x8, RZ ;  /* 0x0000000802067810 */ /* 0x000fe40007ffe0ff */
[C---:B------:R-:W-:Y:S01]  /*3a90*/  IADD3 R214, R207.reuse, 0x4800, RZ ;  /* 0x00004800cfd67810 */ /* 0x040fe20007ffe0ff */
[----:B------:R-:W-:Y:S01]  /*3aa0*/  LDSM.16.M88.4 R20, [R206] ;  /* 0x00000000ce14783b */ /* 0x000fe20000000200 */
[C---:B------:R-:W-:Y:S02]  /*3ab0*/  IADD3 R213, R207.reuse, 0x5000, RZ ;  /* 0x00005000cfd57810 */ /* 0x040fe40007ffe0ff */
[C---:B------:R-:W-:Y:S01]  /*3ac0*/  IADD3 R212, R207.reuse, 0x5800, RZ ;  /* 0x00005800cfd47810 */ /* 0x040fe20007ffe0ff */
[----:B-1----:R-:W-:Y:S01]  /*3ad0*/  HMMA.16816.F32 R36, R8, R16, RZ ;  /* 0x000000100824723c */ /* 0x002fe200000018ff */
[----:B------:R-:W1:Y:S01]  /*3ae0*/  LDSM.16.M88.4 R88, [R202+0x8000] ;  /* 0x00800000ca58783b */ /* 0x000e620000000200 */
[----:B------:R-:W-:-:S02]  /*3af0*/  IADD3 R211, R207, 0x6000, RZ ;  /* 0x00006000cfd37810 */ /* 0x000fc40007ffe0ff */
[C---:B------:R-:W-:Y:S01]  /*3b00*/  IADD3 R210, R207.reuse, 0x6800, RZ ;  /* 0x00006800cfd27810 */ /* 0x040fe20007ffe0ff */
[----:B------:R-:W1:Y:S01]  /*3b10*/  LDSM.16.M88.4 R80, [R202+0x8800] ;  /* 0x00880000ca50783b */ /* 0x000e620000000200 */
[C---:B------:R-:W-:Y:S02]  /*3b20*/  IADD3 R209, R207.reuse, 0x7000, RZ ;  /* 0x00007000cfd17810 */ /* 0x040fe40007ffe0ff */
[----:B------:R-:W-:Y:S01]  /*3b30*/  HMMA.16816.F32 R44, R8, R18, RZ ;  /* 0x00000012082c723c */ /* 0x000fe200000018ff */
[----:B------:R-:W1:Y:S01]  /*3b40*/  LDSM.16.M88.4 R84, [R202+0x9000] ;  /* 0x00900000ca54783b */ /* 0x000e620000000200 */
[----:B------:R-:W-:-:S03]  /*3b50*/  IADD3 R208, R207, 0x7800, RZ ;  /* 0x00007800cfd07810 */ /* 0x000fc60007ffe0ff */
[----:B------:R-:W1:Y:S03]  /*3b60*/  LDSM.16.M88.4 R92, [R202+0x9800] ;  /* 0x00980000ca5c783b */ /* 0x000e660000000200 */
[C---:B--2---:R-:W-:Y:S01]  /*3b70*/  HMMA.16816.F32 R52, R8.reuse, R34, RZ ;  /* 0x000000220834723c */ /* 0x044fe200000018ff */
[----:B------:R-:W-:Y:S04]  /*3b80*/  LDSM.16.M88.4 R100, [R201] ;  /* 0x00000000c964783b */ /* 0x000fe80000000200 */
[----:B------:R-:W-:Y:S03]  /*3b90*/  LDSM.16.M88.4 R96, [R196+0xa000] ;  /* 0x00a00000c460783b */ /* 0x000fe60000000200 */
[C---:B-----5:R-:W-:Y:S08]  /*3ba0*/  HMMA.16816.F32 R56, R8.reuse, R28, RZ ;  /* 0x0000001c0838723c */ /* 0x060ff000000018ff */
[C---:B------:R-:W-:Y:S08]  /*3bb0*/  HMMA.16816.F32 R48, R8.reuse, R32, RZ ;  /* 0x000000200830723c */ /* 0x040ff000000018ff */
[C---:B------:R-:W-:Y:S08]  /*3bc0*/  HMMA.16816.F32 R60, R8.reuse, R30, RZ ;  /* 0x0000001e083c723c */ /* 0x040ff000000018ff */
[C---:B---3--:R-:W-:Y:S08]  /*3bd0*/  HMMA.16816.F32 R68, R8.reuse, R24, RZ ;  /* 0x000000180844723c */ /* 0x048ff000000018ff */
[----:B------:R-:W-:Y:S01]  /*3be0*/  HMMA.16816.F32 R16, R8, R26, RZ ;  /* 0x0000001a0810723c */ /* 0x000fe200000018ff */
[----:B------:R-:W2:Y:S04]  /*3bf0*/  LDSM.16.M88.4 R8, [R205] ;  /* 0x00000000cd08783b */ /* 0x000ea80000000200 */
[----:B------:R-:W3:Y:S03]  /*3c00*/  LDSM.16.M88.4 R24, [R201+0x800] ;  /* 0x00080000c918783b */ /* 0x000ee60000000200 */
[C---:B----4-:R-:W-:Y:S08]  /*3c10*/  HMMA.16816.F32 R28, R12.reuse, R40, R36 ;  /* 0x000000280c1c723c */ /* 0x050ff00000001824 */
[C---:B------:R-:W-:Y:S08]  /*3c20*/  HMMA.16816.F32 R32, R12.reuse, R42, R44 ;  /* 0x0000002a0c20723c */ /* 0x040ff0000000182c */
[C---:B------:R-:W-:Y:S01]  /*3c30*/  HMMA.16816.F32 R40, R12.reuse, R66, R52 ;  /* 0x000000420c28723c */ /* 0x040fe20000001834 */
[----:B------:R-:W4:Y:S07]  /*3c40*/  LDSM.16.M88.4 R52, [R201+0x1000] ;  /* 0x00100000c934783b */ /* 0x000f2e0000000200 */
[C---:B------:R-:W-:Y:S08]  /*3c50*/  HMMA.16816.F32 R44, R12.reuse, R72, R56 ;  /* 0x000000480c2c723c */ /* 0x040ff00000001838 */
[C---:B------:R-:W-:Y:S01]  /*3c60*/  HMMA.16816.F32 R36, R12.reuse, R64, R48 ;  /* 0x000000400c24723c */ /* 0x040fe20000001830 */
[----:B------:R-:W-:Y:S04]  /*3c70*/  LDSM.16.M88.4 R48, [R196+0xa800] ;  /* 0x00a80000c430783b */ /* 0x000fe80000000200 */
[----:B------:R-:W-:Y:S03]  /*3c80*/  LDSM.16.M88.4 R64, [R196+0xb000] ;  /* 0x00b00000c440783b */ /* 0x000fe60000000200 */
[C---:B------:R-:W-:Y:S01]  /*3c90*/  HMMA.16816.F32 R56, R12.reuse, R74, R60 ;  /* 0x0000004a0c38723c */ /* 0x040fe2000000183c */
[----:B------:R-:W-:Y:S07]  /*3ca0*/  LDSM.16.M88.4 R72, [R207+0x3800] ;  /* 0x00380000cf48783b */ /* 0x000fee0000000200 */
[C---:B------:R-:W-:Y:S01]  /*3cb0*/  HMMA.16816.F32 R60, R12.reuse, R76, R68 ;  /* 0x0000004c0c3c723c */ /* 0x040fe20000001844 */
[----:B------:R-:W5:Y:S07]  /*3cc0*/  LDSM.16.M88.4 R68, [R201+0x1800] ;  /* 0x00180000c944783b */ /* 0x000f6e0000000200 */
[----:B------:R-:W-:Y:S01]  /*3cd0*/  HMMA.16816.F32 R12, R12, R78, R16 ;  /* 0x0000004e0c0c723c */ /* 0x000fe20000001810 */
[----:B------:R-:W2:Y:S04]  /*3ce0*/  LDSM.16.M88.4 R16, [R203+0x2000] ;  /* 0x00200000cb10783b */ /* 0x000ea80000000200 */
[----:B------:R-:W2:Y:S03]  /*3cf0*/  LDSM.16.M88.4 R76, [R196+0xb800] ;  /* 0x00b80000c44c783b */ /* 0x000ea60000000200 */
[C---:B-1----:R-:W-:Y:S08]  /*3d00*/  HMMA.16816.F32 R28, R20.reuse, R88, R28 ;  /* 0x00000058141c723c */ /* 0x042ff0000000181c */
[C---:B------:R-:W-:Y:S01]  /*3d10*/  HMMA.16816.F32 R32, R20.reuse, R90, R32 ;  /* 0x0000005a1420723c */ /* 0x040fe20000001820 */
[----:B------:R-:W-:Y:S07]  /*3d20*/  LDSM.16.M88.4 R88, [R201+0x2000] ;  /* 0x00200000c958783b */ /* 0x000fee0000000200 */
[C---:B------:R-:W-:Y:S08]  /*3d30*/  HMMA.16816.F32 R40, R20.reuse, R82, R40 ;  /* 0x000000521428723c */ /* 0x040ff00000001828 */
[C---:B------:R-:W-:Y:S08]  /*3d40*/  HMMA.16816.F32 R44, R20.reuse, R84, R44 ;  /* 0x00000054142c723c */ /* 0x040ff0000000182c */
[C---:B------:R-:W-:Y:S01]  /*3d50*/  HMMA.16816.F32 R36, R20.reuse, R80, R36 ;  /* 0x000000501424723c */ /* 0x040fe20000001824 */
[----:B------:R-:W-:Y:S07]  /*3d60*/  LDSM.16.M88.4 R80, [R207+0x2000] ;  /* 0x00200000cf50783b */ /* 0x000fee0000000200 */
[C---:B------:R-:W-:Y:S01]  /*3d70*/  HMMA.16816.F32 R56, R20.reuse, R86, R56 ;  /* 0x000000561438723c */ /* 0x040fe20000001838 */
[----:B------:R-:W-:Y:S07]  /*3d80*/  LDSM.16.M88.4 R84, [R196+0xc000] ;  /* 0x00c00000c454783b */ /* 0x000fee0000000200 */
        /* <DEDUP_REMOVED lines=8> */
[C---:B----4-:R-:W-:Y:S08]  /*3e10*/  HMMA.16816.F32 R44, R8.reuse, R52, R44 ;  /* 0x00000034082c723c */ /* 0x050ff0000000182c */
[C---:B------:R-:W-:Y:S01]  /*3e20*/  HMMA.16816.F32 R36, R8.reuse, R24, R36 ;  /* 0x000000180824723c */ /* 0x040fe20000001824 */
[----:B------:R-:W2:Y:S07]  /*3e30*/  LDSM.16.M88.4 R24, [R207+0x2800] ;  /* 0x00280000cf18783b */ /* 0x000eae0000000200 */
[C---:B------:R-:W-:Y:S01]  /*3e40*/  HMMA.16816.F32 R56, R8.reuse, R54, R56 ;  /* 0x000000360838723c */ /* 0x040fe20000001838 */
[----:B------:R-:W3:Y:S07]  /*3e50*/  LDSM.16.M88.4 R52, [R207+0x3000] ;  /* 0x00300000cf34783b */ /* 0x000eee0000000200 */
[C---:B-----5:R-:W-:Y:S08]  /*3e60*/  HMMA.16816.F32 R60, R8.reuse, R68, R60 ;  /* 0x00000044083c723c */ /* 0x060ff0000000183c */
[----:B------:R-:W-:Y:S01]  /*3e70*/  HMMA.16816.F32 R8, R8, R70, R12 ;  /* 0x000000460808723c */ /* 0x000fe2000000180c */
[----:B------:R-:W4:Y:S04]  /*3e80*/  LDSM.16.M88.4 R12, [R206+0x2000] ;  /* 0x00200000ce0c783b */ /* 0x000f280000000200 */
[----:B------:R-:W-:Y:S03]  /*3e90*/  LDSM.16.M88.4 R68, [R202+0xb000] ;  /* 0x00b00000ca44783b */ /* 0x000fe60000000200 */
[C---:B------:R-:W-:Y:S08]  /*3ea0*/  HMMA.16816.F32 R28, R16.reuse, R96, R28 ;  /* 0x00000060101c723c */ /* 0x040ff0000000181c */
[C---:B------:R-:W-:Y:S01]  /*3eb0*/  HMMA.16816.F32 R32, R16.reuse, R98, R32 ;  /* 0x000000621020723c */ /* 0x040fe20000001820 */
[----:B------:R-:W-:Y:S07]  /*3ec0*/  LDSM.16.M88.4 R96, [R202+0xc000] ;  /* 0x00c00000ca60783b */ /* 0x000fee0000000200 */
[C---:B------:R-:W-:Y:S08]  /*3ed0*/  HMMA.16816.F32 R40, R16.reuse, R50, R40 ;  /* 0x000000321028723c */ /* 0x040ff00000001828 */
[C---:B------:R-:W-:Y:S08]  /*3ee0*/  HMMA.16816.F32 R44, R16.reuse, R64, R44 ;  /* 0x00000040102c723c */ /* 0x040ff0000000182c */
[C---:B------:R-:W-:Y:S01]  /*3ef0*/  HMMA.16816.F32 R36, R16.reuse, R48, R36 ;  /* 0x000000301024723c */ /* 0x040fe20000001824 */
[----:B------:R-:W5:Y:S07]  /*3f00*/  LDSM.16.M88.4 R48, [R202+0xa800] ;  /* 0x00a80000ca30783b */ /* 0x000f6e0000000200 */
        /* <DEDUP_REMOVED lines=8> */
[----:B------:R-:W-:Y:S07]  /*3f90*/  LDSM.16.M88.4 R80, [R196+0xd800] ;  /* 0x00d80000c450783b */ /* 0x000fee0000000200 */
[C---:B--2---:R-:W-:Y:S08]  /*3fa0*/  HMMA.16816.F32 R40, R20.reuse, R26, R40 ;  /* 0x0000001a1428723c */ /* 0x044ff00000001828 */
[C---:B---3--:R-:W-:Y:S08]  /*3fb0*/  HMMA.16816.F32 R44, R20.reuse, R52, R44 ;  /* 0x00000034142c723c */ /* 0x048ff0000000182c */
[C---:B------:R-:W-:Y:S01]  /*3fc0*/  HMMA.16816.F32 R36, R20.reuse, R24, R36 ;  /* 0x000000181424723c */ /* 0x040fe20000001824 */
[----:B------:R-:W1:Y:S07]  /*3fd0*/  LDSM.16.M88.4 R24, [R201+0x2800] ;  /* 0x00280000c918783b */ /* 0x000e6e0000000200 */
[C---:B------:R-:W-:Y:S01]  /*3fe0*/  HMMA.16816.F32 R56, R20.reuse, R54, R56 ;  /* 0x000000361438723c */ /* 0x040fe20000001838 */
[----:B------:R-:W-:Y:S07]  /*3ff0*/  LDSM.16.M88.4 R52, [R196+0xc800] ;  /* 0x00c80000c434783b */ /* 0x000fee0000000200 */
[C---:B------:R-:W-:Y:S08]  /*4000*/  HMMA.16816.F32 R60, R20.reuse, R72, R60 ;  /* 0x00000048143c723c */ /* 0x040ff0000000183c */
[----:B------:R-:W-:Y:S01]  /*4010*/  HMMA.16816.F32 R16, R20, R74, R16 ;  /* 0x0000004a1410723c */ /* 0x000fe20000001810 */
[----:B------:R-:W2:Y:S04]  /*4020*/  LDSM.16.M88.4 R72, [R201+0x3800] ;  /* 0x00380000c948783b */ /* 0x000ea80000000200 */
[----:B------:R-:W3:Y:S03]  /*4030*/  LDSM.16.M88.4 R20, [R203+0x4000] ;  /* 0x00400000cb14783b */ /* 0x000ee60000000200 */
[C---:B----4-:R-:W-:Y:S08]  /*4040*/  HMMA.16816.F32 R28, R12.reuse, R92, R28 ;  /* 0x0000005c0c1c723c */ /* 0x050ff0000000181c */
[C---:B------:R-:W-:Y:S01]  /*4050*/  HMMA.16816.F32 R32, R12.reuse, R94, R32 ;  /* 0x0000005e0c20723c */ /* 0x040fe20000001820 */
[----:B------:R-:W-:Y:S07]  /*4060*/  LDSM.16.M88.4 R92, [R201+0x4000] ;  /* 0x00400000c95c783b */ /* 0x000fee0000000200 */
[C---:B-----5:R-:W-:Y:S08]  /*4070*/  HMMA.16816.F32 R40, R12.reuse, R50, R40 ;  /* 0x000000320c28723c */ /* 0x060ff00000001828 */
[C---:B------:R-:W-:Y:S08]  /*4080*/  HMMA.16816.F32 R44, R12.reuse, R68, R44 ;  /* 0x000000440c2c723c */ /* 0x040ff0000000182c */
[C---:B------:R-:W-:Y:S01]  /*4090*/  HMMA.16816.F32 R36, R12.reuse, R48, R36 ;  /* 0x000000300c24723c */ /* 0x040fe20000001824 */
[----:B------:R-:W-:Y:S07]  /*40a0*/  LDSM.16.M88.4 R48, [R207+0x4800] ;  /* 0x00480000cf30783b */ /* 0x000fee0000000200 */
[C---:B------:R-:W-:Y:S01]  /*40b0*/  HMMA.16816.F32 R56, R12.reuse, R70, R56 ;  /* 0x000000460c38723c */ /* 0x040fe20000001838 */
[----:B------:R-:W4:Y:S07]  /*40c0*/  LDSM.16.M88.4 R68, [R196+0xd000] ;  /* 0x00d00000c444783b */ /* 0x000f2e0000000200 */
[C---:B------:R-:W-:Y:S08]  /*40d0*/  HMMA.16816.F32 R60, R12.reuse, R76, R60 ;  /* 0x0000004c0c3c723c */ /* 0x040ff0000000183c */
[----:B------:R-:W-:Y:S01]  /*40e0*/  HMMA.16816.F32 R12, R12, R78, R16 ;  /* 0x0000004e0c0c723c */ /* 0x000fe20000001810 */
[----:B------:R-:W5:Y:S04]  /*40f0*/  LDSM.16.M88.4 R16, [R204+0x4000] ;  /* 0x00400000cc10783b */ /* 0x000f680000000200 */
[----:B------:R-:W-:Y:S03]  /*4100*/  LDSM.16.M88.4 R76, [R207+0x5800] ;  /* 0x00580000cf4c783b */ /* 0x000fe60000000200 */
[C---:B------:R-:W-:Y:S08]  /*4110*/  HMMA.16816.F32 R28, R8.reuse, R88, R28 ;  /* 0x00000058081c723c */ /* 0x040ff0000000181c */
[C---:B------:R-:W-:Y:S01]  /*4120*/  HMMA.16816.F32 R32, R8.reuse, R90, R32 ;  /* 0x0000005a0820723c */ /* 0x040fe20000001820 */
[----:B------:R-:W-:Y:S07]  /*4130*/  LDSM.16.M88.4 R88, [R196+0xe000] ;  /* 0x00e00000c458783b */ /* 0x000fee0000000200 */
[C---:B-1----:R-:W-:Y:S08]  /*4140*/  HMMA.16816.F32 R40, R8.reuse, R26, R40 ;  /* 0x0000001a0828723c */ /* 0x042ff00000001828 */
[C---:B------:R-:W-:Y:S08]  /*4150*/  HMMA.16816.F32 R44, R8.reuse, R64, R44 ;  /* 0x00000040082c723c */ /* 0x040ff0000000182c */
        /* <DEDUP_REMOVED lines=11> */
[C---:B----4-:R-:W-:Y:S08]  /*4210*/  HMMA.16816.F32 R44, R20.reuse, R68, R44 ;  /* 0x00000044142c723c */ /* 0x050ff0000000182c */
[C---:B------:R-:W-:Y:S08]  /*4220*/  HMMA.16816.F32 R28, R20.reuse, R52, R36 ;  /* 0x00000034141c723c */ /* 0x040ff00000001824 */
[C---:B------:R-:W-:Y:S01]  /*4230*/  HMMA.16816.F32 R56, R20.reuse, R70, R56 ;  /* 0x000000461438723c */ /* 0x040fe20000001838 */
[----:B------:R-:W3:Y:S07]  /*4240*/  LDSM.16.M88.4 R68, [R202+0xc800] ;  /* 0x00c80000ca44783b */ /* 0x000eee0000000200 */
[C---:B------:R-:W-:Y:S08]  /*4250*/  HMMA.16816.F32 R60, R20.reuse, R80, R60 ;  /* 0x00000050143c723c */ /* 0x040ff0000000183c */
[----:B------:R-:W-:Y:S01]  /*4260*/  HMMA.16816.F32 R36, R20, R82, R24 ;  /* 0x000000521424723c */ /* 0x000fe20000001818 */
[----:B------:R-:W4:Y:S07]  /*4270*/  LDSM.16.M88.4 R80, [R202+0xd800] ;  /* 0x00d80000ca50783b */ /* 0x000f2e0000000200 */
[C---:B-----5:R-:W-:Y:S01]  /*4280*/  HMMA.16816.F32 R20, R16.reuse, R100, R8 ;  /* 0x000000641014723c */ /* 0x060fe20000001808 */
[----:B------:R-:W5:Y:S07]  /*4290*/  LDSM.16.M88.4 R8, [R205+0x4000] ;  /* 0x00400000cd08783b */ /* 0x000f6e0000000200 */
[C---:B------:R-:W-:Y:S08]  /*42a0*/  HMMA.16816.F32 R32, R16.reuse, R102, R32 ;  /* 0x000000661020723c */ /* 0x040ff00000001820 */
[C---:B------:R-:W-:Y:S08]  /*42b0*/  HMMA.16816.F32 R24, R16.reuse, R50, R40 ;  /* 0x000000321018723c */ /* 0x040ff00000001828 */
[C---:B-1----:R-:W-:Y:S08]  /*42c0*/  HMMA.16816.F32 R40, R16.reuse, R64, R44 ;  /* 0x000000401028723c */ /* 0x042ff0000000182c */
[C---:B------:R-:W-:Y:S08]  /*42d0*/  HMMA.16816.F32 R28, R16.reuse, R48, R28 ;  /* 0x00000030101c723c */ /* 0x040ff0000000181c */
[C---:B------:R-:W-:Y:S01]  /*42e0*/  HMMA.16816.F32 R56, R16.reuse, R66, R56 ;  /* 0x000000421038723c */ /* 0x040fe20000001838 */
[----:B------:R-:W-:Y:S07]  /*42f0*/  LDSM.16.M88.4 R64, [R201+0x4800] ;  /* 0x00480000c940783b */ /* 0x000fee0000000200 */
[C---:B------:R-:W-:Y:S08]  /*4300*/  HMMA.16816.F32 R60, R16.reuse, R76, R60 ;  /* 0x0000004c103c723c */ /* 0x040ff0000000183c */
[----:B------:R-:W-:Y:S01]  /*4310*/  HMMA.16816.F32 R16, R16, R78, R36 ;  /* 0x0000004e1010723c */ /* 0x000fe20000001824 */
[----:B------:R-:W1:Y:S07]  /*4320*/  LDSM.16.M88.4 R76, [R201+0x5000] ;  /* 0x00500000c94c783b */ /* 0x000e6e0000000200 */
[C---:B--2---:R-:W-:Y:S01]  /*4330*/  HMMA.16816.F32 R52, R12.reuse, R96, R20 ;  /* 0x000000600c34723c */ /* 0x044fe20000001814 */
[----:B------:R-:W2:Y:S07]  /*4340*/  LDSM.16.M88.4 R20, [R203+0x6000] ;  /* 0x00600000cb14783b */ /* 0x000eae0000000200 */
[C---:B------:R-:W-:Y:S08]  /*4350*/  HMMA.16816.F32 R48, R12.reuse, R98, R32 ;  /* 0x000000620c30723c */ /* 0x040ff00000001820 */
[C---:B------:R-:W-:Y:S08]  /*4360*/  HMMA.16816.F32 R32, R12.reuse, R72, R40 ;  /* 0x000000480c20723c */ /* 0x040ff00000001828 */
[C---:B---3--:R-:W-:Y:S08]  /*4370*/  HMMA.16816.F32 R44, R12.reuse, R68, R28 ;  /* 0x000000440c2c723c */ /* 0x048ff0000000181c */
[C---:B------:R-:W-:Y:S01]  /*4380*/  HMMA.16816.F32 R36, R12.reuse, R70, R24 ;  /* 0x000000460c24723c */ /* 0x040fe20000001818 */
[----:B------:R-:W-:Y:S07]  /*4390*/  LDSM.16.M88.4 R68, [R207+0x6800] ;  /* 0x00680000cf44783b */ /* 0x000fee0000000200 */
[C---:B------:R-:W-:Y:S01]  /*43a0*/  HMMA.16816.F32 R28, R12.reuse, R74, R56 ;  /* 0x0000004a0c1c723c */ /* 0x040fe20000001838 */
[----:B------:R-:W-:Y:S07]  /*43b0*/  LDSM.16.M88.4 R72, [R196+0xe800] ;  /* 0x00e80000c448783b */ /* 0x000fee0000000200 */
[C---:B----4-:R-:W-:Y:S08]  /*43c0*/  HMMA.16816.F32 R24, R12.reuse, R80, R60 ;  /* 0x000000500c18723c */ /* 0x050ff0000000183c */
[----:B------:R-:W-:Y:S01]  /*43d0*/  HMMA.16816.F32 R16, R12, R82, R16 ;  /* 0x000000520c10723c */ /* 0x000fe20000001810 */
[----:B------:R-:W3:Y:S07]  /*43e0*/  LDSM.16.M88.4 R80, [R196+0xf000] ;  /* 0x00f00000c450783b */ /* 0x000eee0000000200 */
[C---:B-----5:R-:W-:Y:S08]  /*43f0*/  HMMA.16816.F32 R12, R8.reuse, R92, R52 ;  /* 0x0000005c080c723c */ /* 0x060ff00000001834 */
[C---:B------:R-:W-:Y:S01]  /*4400*/  HMMA.16816.F32 R60, R8.reuse, R94, R48 ;  /* 0x0000005e083c723c */ /* 0x040fe20000001830 */
[----:B------:R-:W4:Y:S07]  /*4410*/  LDSM.16.M88.4 R92, [R196+0xf800] ;  /* 0x00f80000c45c783b */ /* 0x000f2e0000000200 */
[C---:B-1----:R-:W-:Y:S01]  /*4420*/  HMMA.16816.F32 R52, R8.reuse, R76, R32 ;  /* 0x0000004c0834723c */ /* 0x042fe20000001820 */
[----:B------:R-:W-:Y:S07]  /*4430*/  LDSM.16.M88.4 R32, [R207+0x6000] ;  /* 0x00600000cf20783b */ /* 0x000fee0000000200 */
[C---:B------:R-:W-:Y:S08]  /*4440*/  HMMA.16816.F32 R56, R8.reuse, R64, R44 ;  /* 0x000000400838723c */ /* 0x040ff0000000182c */
[C---:B------:R-:W-:Y:S08]  /*4450*/  HMMA.16816.F32 R44, R8.reuse, R66, R36 ;  /* 0x00000042082c723c */ /* 0x040ff00000001824 */
[C---:B------:R-:W-:Y:S01]  /*4460*/  HMMA.16816.F32 R48, R8.reuse, R78, R28 ;  /* 0x0000004e0830723c */ /* 0x040fe2000000181c */
[----:B------:R-:W-:Y:S07]  /*4470*/  LDSM.16.M88.4 R76, [R202+0xe000] ;  /* 0x00e00000ca4c783b */ /* 0x000fee0000000200 */
[C---:B------:R-:W-:Y:S08]  /*4480*/  HMMA.16816.F32 R40, R8.reuse, R84, R24 ;  /* 0x000000540828723c */ /* 0x040ff00000001818 */
[----:B------:R-:W-:Y:S01]  /*4490*/  HMMA.16816.F32 R36, R8, R86, R16 ;  /* 0x000000560824723c */ /* 0x000fe20000001810 */
[----:B------:R-:W1:Y:S04]  /*44a0*/  LDSM.16.M88.4 R16, [R204+0x6000] ;  /* 0x00600000cc10783b */ /* 0x000e680000000200 */
[----:B------:R-:W-:Y:S03]  /*44b0*/  LDSM.16.M88.4 R84, [R202+0xe800] ;  /* 0x00e80000ca54783b */ /* 0x000fe60000000200 */
[C---:B--2---:R-:W-:Y:S01]  /*44c0*/  HMMA.16816.F32 R28, R20.reuse, R88, R12 ;  /* 0x00000058141c723c */ /* 0x044fe2000000180c */
[----:B------:R-:W-:Y:S07]  /*44d0*/  LDSM.16.M88.4 R12, [R206+0x6000] ;  /* 0x00600000ce0c783b */ /* 0x000fee0000000200 */
[C---:B------:R-:W-:Y:S01]  /*44e0*/  HMMA.16816.F32 R24, R20.reuse, R90, R60 ;  /* 0x0000005a1418723c */ /* 0x040fe2000000183c */
[----:B------:R-:W2:Y:S07]  /*44f0*/  LDSM.16.M88.4 R88, [R207+0x7000] ;  /* 0x00700000cf58783b */ /* 0x000eae0000000200 */
[C---:B---3--:R-:W-:Y:S08]  /*4500*/  HMMA.16816.F32 R52, R20.reuse, R80, R52 ;  /* 0x000000501434723c */ /* 0x048ff00000001834 */
[C---:B------:R-:W-:Y:S08]  /*4510*/  HMMA.16816.F32 R8, R20.reuse, R72, R56 ;  /* 0x000000481408723c */ /* 0x040ff00000001838 */
[C---:B------:R-:W-:Y:S01]  /*4520*/  HMMA.16816.F32 R44, R20.reuse, R74, R44 ;  /* 0x0000004a142c723c */ /* 0x040fe2000000182c */
[----:B------:R-:W3:Y:S07]  /*4530*/  LDSM.16.M88.4 R72, [R207+0x7800] ;  /* 0x00780000cf48783b */ /* 0x000eee0000000200 */
[C---:B----4-:R-:W-:Y:S08]  /*4540*/  HMMA.16816.F32 R60, R20.reuse, R92, R40 ;  /* 0x0000005c143c723c */ /* 0x050ff00000001828 */
[C---:B------:R-:W-:Y:S01]  /*4550*/  HMMA.16816.F32 R56, R20.reuse, R94, R36 ;  /* 0x0000005e1438723c */ /* 0x040fe20000001824 */
[----:B------:R-:W4:Y:S07]  /*4560*/  LDSM.16.M88.4 R92, [R202+0xf000] ;  /* 0x00f00000ca5c783b */ /* 0x000f2e0000000200 */
[----:B------:R-:W-:Y:S01]  /*4570*/  HMMA.16816.F32 R64, R20, R82, R48 ;  /* 0x000000521440723c */ /* 0x000fe20000001830 */
[----:B------:R-:W-:Y:S04]  /*4580*/  LDSM.16.M88.4 R48, [R201+0x6000] ;  /* 0x00600000c930783b */ /* 0x000fe80000000200 */
[----:B------:R-:W-:Y:S03]  /*4590*/  LDSM.16.M88.4 R80, [R202+0xf800] ;  /* 0x00f80000ca50783b */ /* 0x000fe60000000200 */
[C---:B-1----:R-:W-:Y:S08]  /*45a0*/  HMMA.16816.F32 R36, R16.reuse, R32, R28 ;  /* 0x000000201024723c */ /* 0x042ff0000000181c */
[C---:B------:R-:W-:Y:S08]  /*45b0*/  HMMA.16816.F32 R20, R16.reuse, R34, R24 ;  /* 0x000000221014723c */ /* 0x040ff00000001818 */
[C---:B--2---:R-:W-:Y:S08]  /*45c0*/  HMMA.16816.F32 R24, R16.reuse, R88, R52 ;  /* 0x000000581018723c */ /* 0x044ff00000001834 */
[C---:B------:R-:W-:Y:S01]  /*45d0*/  HMMA.16816.F32 R32, R16.reuse, R68, R8 ;  /* 0x000000441020723c */ /* 0x040fe20000001808 */
[----:B------:R-:W1:Y:S07]  /*45e0*/  LDSM.16.M88.4 R8, [R205+0x6000] ;  /* 0x00600000cd08783b */ /* 0x000e6e0000000200 */
[C---:B------:R-:W-:Y:S08]  /*45f0*/  HMMA.16816.F32 R28, R16.reuse, R70, R44 ;  /* 0x00000046101c723c */ /* 0x040ff0000000182c */
[C---:B------:R-:W-:Y:S08]  /*4600*/  HMMA.16816.F32 R40, R16.reuse, R90, R64 ;  /* 0x0000005a1028723c */ /* 0x040ff00000001840 */
[C---:B---3--:R-:W-:Y:S08]  /*4610*/  HMMA.16816.F32 R44, R16.reuse, R72, R60 ;  /* 0x00000048102c723c */ /* 0x048ff0000000183c */
[----:B------:R-:W-:Y:S08]  /*4620*/  HMMA.16816.F32 R56, R16, R74, R56 ;  /* 0x0000004a1038723c */ /* 0x000ff00000001838 */
[C---:B------:R-:W-:Y:S01]  /*4630*/  HMMA.16816.F32 R16, R12.reuse, R76, R36 ;  /* 0x0000004c0c10723c */ /* 0x040fe20000001824 */
[----:B------:R-:W-:Y:S01]  /*4640*/  LDSM.16.M88.4 R36, [R201+0x7000] ;  /* 0x00700000c924783b */ /* 0x000fe20000000200 */
[----:B------:R-:W-:Y:S06]  /*4650*/  I2F R76, R2 ;  /* 0x00000002004c7306 */ /* 0x000fec0000201400 */
[C---:B----4-:R-:W-:Y:S01]  /*4660*/  HMMA.16816.F32 R60, R12.reuse, R92, R24 ;  /* 0x0000005c0c3c723c */ /* 0x050fe20000001818 */
[----:B------:R-:W2:Y:S07]  /*4670*/  LDSM.16.M88.4 R24, [R201+0x6800] ;  /* 0x00680000c918783b */ /* 0x000eae0000000200 */
[C---:B------:R-:W-:Y:S08]  /*4680*/  HMMA.16816.F32 R20, R12.reuse, R78, R20 ;  /* 0x0000004e0c14723c */ /* 0x040ff00000001814 */
[----:B------:R-:W-:Y:S08]  /*4690*/  HMMA.16816.F32 R32, R12, R84, R32 ;  /* 0x000000540c20723c */ /* 0x000ff00000001820 */
[C---:B-1----:R-:W-:Y:S01]  /*46a0*/  HMMA.16816.F32 R64, R8.reuse, R48, R16 ;  /* 0x000000300840723c */ /* 0x042fe20000001810 */
[----:B------:R-:W1:Y:S06]  /*46b0*/  I2F R19, R7 ;  /* 0x0000000700137306 */ /* 0x000e6c0000201400 */
[----:B------:R-:W-:Y:S01]  /*46c0*/  IMNMX R17, R3, UR16, PT ;  /* 0x0000001003117c17 */ /* 0x000fe2000b800200 */
[----:B------:R-:W-:Y:S01]  /*46d0*/  HMMA.16816.F32 R20, R8, R50, R20 ;  /* 0x000000320814723c */ /* 0x000fe20000001814 */
[----:B------:R-:W-:Y:S01]  /*46e0*/  IADD3 R3, R2, 0x9, RZ ;  /* 0x0000000902037810 */ /* 0x000fe20007ffe0ff */
[----:B------:R3:W4:Y:S01]  /*46f0*/  I2F R18, R6 ;  /* 0x0000000600127306 */ /* 0x0007220000201400 */
[----:B------:R-:W-:-:S02]  /*4700*/  IMNMX R16, R104, UR16, PT ;  /* 0x0000001068107c17 */ /* 0x000fc4000b800200 */
[CC--:B------:R-:W-:Y:S02]  /*4710*/  ISETP.GE.AND P1, PT, R6.reuse, R17.reuse, PT ;  /* 0x000000110600720c */ /* 0x0c0fe40003f26270 */
[-C--:B------:R-:W-:Y:S01]  /*4720*/  ISETP.GE.AND P4, PT, R6, R16.reuse, PT ;  /* 0x000000100600720c */ /* 0x080fe20003f86270 */
[C---:B------:R-:W-:Y:S01]  /*4730*/  HMMA.16816.F32 R52, R12.reuse, R86, R28 ;  /* 0x000000560c34723c */ /* 0x040fe2000000181c */
[CC--:B------:R-:W-:Y:S02]  /*4740*/  ISETP.GE.AND P0, PT, R3.reuse, R16.reuse, PT ;  /* 0x000000100300720c */ /* 0x0c0fe40003f06270 */
[-C--:B------:R-:W-:Y:S02]  /*4750*/  ISETP.GE.AND P6, PT, R3, R17.reuse, PT ;  /* 0x000000110300720c */ /* 0x080fe40003fc6270 */
[C---:B------:R-:W-:Y:S02]  /*4760*/  ISETP.GE.AND P5, PT, R7.reuse, R16, PT ;  /* 0x000000100700720c */ /* 0x040fe40003fa6270 */
[----:B------:R-:W-:Y:S01]  /*4770*/  ISETP.GE.AND P2, PT, R7, R17, PT ;  /* 0x000000110700720c */ /* 0x000fe20003f46270 */
[----:B------:R-:W-:Y:S01]  /*4780*/  HMMA.16816.F32 R68, R12, R94, R40 ;  /* 0x0000005e0c44723c */ /* 0x000fe20000001828 */
[----:B-1----:R-:W-:Y:S01]  /*4790*/  FFMA.FTZ R7, R19, UR4, R67 ;  /* 0x0000000413077c23 */ /* 0x002fe20008010043 */
[----:B---3--:R-:W-:Y:S01]  /*47a0*/  IADD3 R6, R2, 0x10, RZ ;  /* 0x0000001002067810 */ /* 0x008fe20007ffe0ff */
[----:B------:R-:W1:Y:S01]  /*47b0*/  LDSM.16.M88.4 R40, [R201+0x7800] ;  /* 0x00780000c928783b */ /* 0x000e620000000200 */
[----:B------:R-:W-:-:S04]  /*47c0*/  DEPBAR.LE SB0, 0x0 ;  /* 0x000080000000791a */ /* 0x000fc80000000000 */
[----:B------:R-:W-:Y:S01]  /*47d0*/  HMMA.16816.F32 R72, R12, R80, R44 ;  /* 0x000000500c48723c */ /* 0x000fe2000000182c */
[----:B------:R3:W-:Y:S01]  /*47e0*/  I2F R28, R6 ;  /* 0x00000006001c7306 */ /* 0x0007e20000201400 */
[----:B------:R-:W-:Y:S01]  /*47f0*/  BAR.SYNC.DEFER_BLOCKING 0x0 ;  /* 0x0000000000007b1d */ /* 0x000fe20000010000 */
[----:B------:R-:W-:Y:S02]  /*4800*/  ISETP.GE.AND P3, PT, R6, R16, PT ;  /* 0x000000100600720c */ /* 0x000fe40003f66270 */
[----:B------:R-:W-:-:S03]  /*4810*/  FSEL R67, R7, -INF , !P2 ;  /* 0xff80000007437808 */ /* 0x000fc60005000000 */
[----:B------:R-:W-:Y:S01]  /*4820*/  HMMA.16816.F32 R56, R12, R82, R56 ;  /* 0x000000520c38723c */ /* 0x000fe20000001838 */
[----:B------:R5:W5:Y:S06]  /*4830*/  I2F R15, R3 ;  /* 0x00000003000f7306 */ /* 0x000b6c0000201400 */
[----:B------:R-:W-:Y:S01]  /*4840*/  FFMA.FTZ R13, R19, UR4, R65 ;  /* 0x00000004130d7c23 */ /* 0x000fe20008010041 */
[----:B--2---:R-:W-:Y:S01]  /*4850*/  HMMA.16816.F32 R32, R8, R24, R32 ;  /* 0x000000180820723c */ /* 0x004fe20000001820 */
[----:B----4-:R-:W-:-:S03]  /*4860*/  FFMA.FTZ R12, R18, UR4, R20 ;  /* 0x00000004120c7c23 */ /* 0x010fc60008010014 */
[----:B------:R-:W-:Y:S02]  /*4870*/  FSEL R48, R13, -INF , !P5 ;  /* 0xff8000000d307808 */ /* 0x000fe40006800000 */
[----:B------:R-:W-:Y:S01]  /*4880*/  ISETP.GE.AND P5, PT, R6, R17, PT ;  /* 0x000000110600720c */ /* 0x000fe20003fa6270 */
[----:B---3--:R-:W-:Y:S01]  /*4890*/  FFMA.FTZ R6, R18, UR4, R22 ;  /* 0x0000000412067c23 */ /* 0x008fe20008010016 */
[----:B------:R-:W-:Y:S01]  /*48a0*/  HMMA.16816.F32 R24, R8, R26, R52 ;  /* 0x0000001a0818723c */ /* 0x000fe20000001834 */
[----:B-----5:R-:W-:Y:S01]  /*48b0*/  IADD3 R3, R2, 0x11, RZ ;  /* 0x0000001102037810 */ /* 0x020fe20007ffe0ff */
[----:B------:R-:W-:Y:S01]  /*48c0*/  FFMA.FTZ R7, R15, UR4, R21 ;  /* 0x000000040f077c23 */ /* 0x000fe20008010015 */
[----:B------:R-:W-:Y:S02]  /*48d0*/  FSEL R49, R12, -INF , !P4 ;  /* 0xff8000000c317808 */ /* 0x000fe40006000000 */
[----:B------:R2:W3:Y:S01]  /*48e0*/  I2F R14, R3 ;  /* 0x00000003000e7306 */ /* 0x0004e20000201400 */
[----:B------:R-:W-:-:S02]  /*48f0*/  FSEL R50, R6, -INF , !P1 ;  /* 0xff80000006327808 */ /* 0x000fc40004800000 */
[----:B------:R-:W-:Y:S01]  /*4900*/  IADD3 R6, R2, 0x19, RZ ;  /* 0x0000001902067810 */ /* 0x000fe20007ffe0ff */
[C---:B------:R-:W-:Y:S01]  /*4910*/  HMMA.16816.F32 R44, R8.reuse, R36, R60 ;  /* 0x00000024082c723c */ /* 0x040fe2000000183c */
[----:B------:R-:W-:Y:S01]  /*4920*/  FSEL R22, R7, -INF , !P0 ;  /* 0xff80000007167808 */ /* 0x000fe20004000000 */
[----:B------:R-:W-:Y:S01]  /*4930*/  FFMA.FTZ R7, R15, UR4, R23 ;  /* 0x000000040f077c23 */ /* 0x000fe20008010017 */
[CC--:B------:R-:W-:Y:S01]  /*4940*/  ISETP.GE.AND P2, PT, R3.reuse, R16.reuse, PT ;  /* 0x000000100300720c */ /* 0x0c0fe20003f46270 */
[----:B------:R4:W5:Y:S01]  /*4950*/  I2F R18, R6 ;  /* 0x0000000600127306 */ /* 0x0009620000201400 */
[----:B------:R-:W-:Y:S02]  /*4960*/  ISETP.GE.AND P4, PT, R3, R17, PT ;  /* 0x000000110300720c */ /* 0x000fe40003f86270 */
[C---:B------:R-:W-:Y:S01]  /*4970*/  FFMA.FTZ R13, R28.reuse, UR4, R32 ;  /* 0x000000041c0d7c23 */ /* 0x040fe20008010020 */
[----:B------:R-:W-:Y:S01]  /*4980*/  FSEL R23, R7, -INF , !P6 ;  /* 0xff80000007177808 */ /* 0x000fe20007000000 */
[----:B------:R-:W-:Y:S01]  /*4990*/  FFMA.FTZ R12, R28, UR4, R34 ;  /* 0x000000041c0c7c23 */ /* 0x000fe20008010022 */
[----:B------:R-:W-:Y:S01]  /*49a0*/  ISETP.GE.AND P6, PT, R6, R16, PT ;  /* 0x000000100600720c */ /* 0x000fe20003fc6270 */
[----:B------:R-:W-:Y:S01]  /*49b0*/  HMMA.16816.F32 R36, R8, R38, R68 ;  /* 0x000000260824723c */ /* 0x000fe20000001844 */
[----:B--2---:R-:W-:Y:S01]  /*49c0*/  IADD3 R3, R2, 0x18, RZ ;  /* 0x0000001802037810 */ /* 0x004fe20007ffe0ff */
[----:B---3--:R-:W-:Y:S01]  /*49d0*/  FFMA.FTZ R7, R14, UR4, R33 ;  /* 0x000000040e077c23 */ /* 0x008fe20008010021 */
[----:B------:R-:W-:-:S02]  /*49e0*/  FSEL R144, R13, -INF , !P3 ;  /* 0xff8000000d907808 */ /* 0x000fc40005800000 */
[----:B------:R2:W3:Y:S01]  /*49f0*/  I2F R19, R3 ;  /* 0x0000000300137306 */ /* 0x0004e20000201400 */
[C---:B------:R-:W-:Y:S02]  /*4a00*/  ISETP.GE.AND P1, PT, R3.reuse, R16, PT ;  /* 0x000000100300720c */ /* 0x040fe40003f26270 */
[-C--:B------:R-:W-:Y:S01]  /*4a10*/  ISETP.GE.AND P0, PT, R3, R17.reuse, PT ;  /* 0x000000110300720c */ /* 0x080fe20003f06270 */
[----:B-1----:R-:W-:Y:S01]  /*4a20*/  HMMA.16816.F32 R28, R8, R40, R72 ;  /* 0x00000028081c723c */ /* 0x002fe20000001848 */
[----:B------:R-:W-:Y:S02]  /*4a30*/  ISETP.GE.AND P3, PT, R6, R17, PT ;  /* 0x000000110600720c */ /* 0x000fe40003f66270 */
[----:B----4-:R-:W-:Y:S02]  /*4a40*/  IADD3 R6, R2, 0x21, RZ ;  /* 0x0000002102067810 */ /* 0x010fe40007ffe0ff */
[----:B------:R-:W-:Y:S01]  /*4a50*/  FSEL R152, R7, -INF , !P2 ;  /* 0xff80000007987808 */ /* 0x000fe20005000000 */
[----:B------:R-:W-:Y:S01]  /*4a60*/  FFMA.FTZ R7, R14, UR4, R35 ;  /* 0x000000040e077c23 */ /* 0x000fe20008010023 */
[----:B------:R-:W1:Y:S01]  /*4a70*/  I2F R21, R6 ;  /* 0x0000000600157306 */ /* 0x000e620000201400 */
[----:B------:R-:W-:-:S03]  /*4a80*/  FSEL R168, R12, -INF , !P5 ;  /* 0xff8000000ca87808 */ /* 0x000fc60006800000 */
[----:B------:R-:W-:Y:S01]  /*4a90*/  FSEL R157, R7, -INF , !P4 ;  /* 0xff800000079d7808 */ /* 0x000fe20006000000 */
[----:B-----5:R-:W-:Y:S01]  /*4aa0*/  FFMA.FTZ R7, R18, UR4, R25 ;  /* 0x0000000412077c23 */ /* 0x020fe20008010019 */
[----:B--2---:R-:W-:Y:S01]  /*4ab0*/  IADD3 R3, R2, 0x20, RZ ;  /* 0x0000002002037810 */ /* 0x004fe20007ffe0ff */
[C---:B---3--:R-:W-:Y:S01]  /*4ac0*/  FFMA.FTZ R13, R19.reuse, UR4, R24 ;  /* 0x00000004130d7c23 */ /* 0x048fe20008010018 */
[-C--:B------:R-:W-:Y:S01]  /*4ad0*/  ISETP.GE.AND P4, PT, R6, R16.reuse, PT ;  /* 0x000000100600720c */ /* 0x080fe20003f86270 */
[----:B------:R-:W-:Y:S01]  /*4ae0*/  FFMA.FTZ R12, R19, UR4, R26 ;  /* 0x00000004130c7c23 */ /* 0x000fe2000801001a */
[----:B------:R-:W2:Y:S01]  /*4af0*/  I2F R15, R3 ;  /* 0x00000003000f7306 */ /* 0x000ea20000201400 */
[C---:B------:R-:W-:Y:S02]  /*4b00*/  ISETP.GE.AND P5, PT, R3.reuse, R16, PT ;  /* 0x000000100300720c */ /* 0x040fe40003fa6270 */
[----:B------:R-:W-:Y:S02]  /*4b10*/  ISETP.GE.AND P2, PT, R3, R17, PT ;  /* 0x000000110300720c */ /* 0x000fe40003f46270 */
[----:B------:R-:W-:Y:S01]  /*4b20*/  FSEL R151, R7, -INF , !P6 ;  /* 0xff80000007977808 */ /* 0x000fe20007000000 */
[----:B------:R-:W-:Y:S01]  /*4b30*/  FFMA.FTZ R7, R18, UR4, R27 ;  /* 0x0000000412077c23 */ /* 0x000fe2000801001b */
[----:B------:R-:W-:-:S02]  /*4b40*/  FSEL R149, R13, -INF , !P1 ;  /* 0xff8000000d957808 */ /* 0x000fc40004800000 */
[----:B------:R-:W-:Y:S02]  /*4b50*/  FSEL R156, R12, -INF , !P0 ;  /* 0xff8000000c9c7808 */ /* 0x000fe40004000000 */
[----:B------:R-:W-:Y:S01]  /*4b60*/  FSEL R150, R7, -INF , !P3 ;  /* 0xff80000007967808 */ /* 0x000fe20005800000 */
[----:B-1----:R-:W-:Y:S01]  /*4b70*/  FFMA.FTZ R7, R21, UR4, R45 ;  /* 0x0000000415077c23 */ /* 0x002fe2000801002d */
[----:B------:R-:W-:Y:S02]  /*4b80*/  ISETP.GE.AND P1, PT, R6, R17, PT ;  /* 0x000000110600720c */ /* 0x000fe40003f26270 */
[C---:B------:R-:W-:Y:S01]  /*4b90*/  IADD3 R6, R2.reuse, 0x29, RZ ;  /* 0x0000002902067810 */ /* 0x040fe20007ffe0ff */
[C---:B--2---:R-:W-:Y:S01]  /*4ba0*/  FFMA.FTZ R12, R15.reuse, UR4, R46 ;  /* 0x000000040f0c7c23 */ /* 0x044fe2000801002e */
[----:B------:R-:W-:Y:S01]  /*4bb0*/  IADD3 R3, R2, 0x28, RZ ;  /* 0x0000002802037810 */ /* 0x000fe20007ffe0ff */
[----:B------:R-:W-:Y:S01]  /*4bc0*/  FFMA.FTZ R13, R15, UR4, R44 ;  /* 0x000000040f0d7c23 */ /* 0x000fe2000801002c */
[----:B------:R1:W2:Y:S01]  /*4bd0*/  I2F R19, R6 ;  /* 0x0000000600137306 */ /* 0x0002a20000201400 */
[----:B------:R-:W-:-:S02]  /*4be0*/  FSEL R252, R7, -INF , !P4 ;  /* 0xff80000007fc7808 */ /* 0x000fc40006000000 */
[CC--:B------:R-:W-:Y:S02]  /*4bf0*/  ISETP.GE.AND P0, PT, R3.reuse, R16.reuse, PT ;  /* 0x000000100300720c */ /* 0x0c0fe40003f06270 */
[-C--:B------:R-:W-:Y:S02]  /*4c00*/  ISETP.GE.AND P6, PT, R3, R17.reuse, PT ;  /* 0x000000110300720c */ /* 0x080fe40003fc6270 */
[----:B------:R-:W-:Y:S01]  /*4c10*/  FSEL R77, R12, -INF , !P2 ;  /* 0xff8000000c4d7808 */ /* 0x000fe20005000000 */
[----:B------:R3:W4:Y:S01]  /*4c20*/  I2F R20, R3 ;  /* 0x0000000300147306 */ /* 0x0007220000201400 */
[----:B------:R-:W-:Y:S02]  /*4c30*/  FSEL R248, R13, -INF , !P5 ;  /* 0xff8000000df87808 */ /* 0x000fe40006800000 */
[----:B------:R-:W-:Y:S01]  /*4c40*/  HMMA.16816.F32 R12, R8, R42, R56 ;  /* 0x0000002a080c723c */ /* 0x000fe20000001838 */
[C---:B------:R-:W-:Y:S02]  /*4c50*/  ISETP.GE.AND P3, PT, R6.reuse, R16, PT ;  /* 0x000000100600720c */ /* 0x040fe40003f66270 */
[----:B------:R-:W-:Y:S01]  /*4c60*/  ISETP.GE.AND P5, PT, R6, R17, PT ;  /* 0x000000110600720c */ /* 0x000fe20003fa6270 */
[----:B-1----:R-:W-:-:S03]  /*4c70*/  FFMA.FTZ R6, R21, UR4, R47 ;  /* 0x0000000415067c23 */ /* 0x002fc6000801002f */
[----:B------:R-:W-:Y:S02]  /*4c80*/  IADD3 R9, R2, 0x38, RZ ;  /* 0x0000003802097810 */ /* 0x000fe40007ffe0ff */
[----:B------:R-:W-:Y:S01]  /*4c90*/  FSEL R229, R6, -INF , !P1 ;  /* 0xff80000006e57808 */ /* 0x000fe20004800000 */
[----:B--2---:R-:W-:Y:S01]  /*4ca0*/  FFMA.FTZ R6, R19, UR4, R39 ;  /* 0x0000000413067c23 */ /* 0x004fe20008010027 */
[----:B------:R-:W-:Y:S01]  /*4cb0*/  I2F R10, R9 ;  /* 0x00000009000a7306 */ /* 0x000fe20000201400 */
[----:B---3--:R-:W-:Y:S01]  /*4cc0*/  IADD3 R3, R2, 0x30, RZ ;  /* 0x0000003002037810 */ /* 0x008fe20007ffe0ff */
[C---:B----4-:R-:W-:Y:S02]  /*4cd0*/  FFMA.FTZ R7, R20.reuse, UR4, R36 ;  /* 0x0000000414077c23 */ /* 0x050fe40008010024 */
[----:B------:R-:W-:Y:S01]  /*4ce0*/  FFMA.FTZ R8, R20, UR4, R38 ;  /* 0x0000000414087c23 */ /* 0x000fe20008010026 */
[C---:B------:R-:W-:Y:S02]  /*4cf0*/  ISETP.GE.AND P2, PT, R3.reuse, R16, PT ;  /* 0x000000100300720c */ /* 0x040fe40003f46270 */
[----:B------:R-:W-:Y:S01]  /*4d00*/  ISETP.GE.AND P4, PT, R3, R17, PT ;  /* 0x000000110300720c */ /* 0x000fe20003f86270 */
[----:B------:R1:W2:Y:S01]  /*4d10*/  I2F R18, R3 ;  /* 0x0000000300127306 */ /* 0x0002a20000201400 */
[----:B------:R-:W-:-:S02]  /*4d20*/  FSEL R249, R7, -INF , !P0 ;  /* 0xff80000007f97808 */ /* 0x000fc40004000000 */
[----:B------:R-:W-:Y:S02]  /*4d30*/  FSEL R191, R6, -INF , !P5 ;  /* 0xff80000006bf7808 */ /* 0x000fe40006800000 */
[----:B------:R-:W-:Y:S02]  /*4d40*/  FSEL R186, R8, -INF , !P6 ;  /* 0xff80000008ba7808 */ /* 0x000fe40007000000 */
[CC--:B------:R-:W-:Y:S02]  /*4d50*/  ISETP.GE.AND P6, PT, R2.reuse, R16.reuse, PT ;  /* 0x000000100200720c */ /* 0x0c0fe40003fc6270 */
[----:B------:R-:W-:Y:S02]  /*4d60*/  ISETP.GE.AND P5, PT, R9, R16, PT ;  /* 0x000000100900720c */ /* 0x000fe40003fa6270 */
[----:B-1----:R-:W-:Y:S01]  /*4d70*/  IADD3 R3, R2, 0x31, RZ ;  /* 0x0000003102037810 */ /* 0x002fe20007ffe0ff */
[----:B--2---:R-:W-:-:S03]  /*4d80*/  FFMA.FTZ R7, R18, UR4, R28 ;  /* 0x0000000412077c23 */ /* 0x004fc6000801001c */
[----:B------:R1:W2:Y:S01]  /*4d90*/  I2F R11, R3 ;  /* 0x00000003000b7306 */ /* 0x0002a20000201400 */
[C---:B------:R-:W-:Y:S02]  /*4da0*/  ISETP.GE.AND P1, PT, R3.reuse, R16, PT ;  /* 0x000000100300720c */ /* 0x040fe40003f26270 */
[-C--:B------:R-:W-:Y:S02]  /*4db0*/  ISETP.GE.AND P0, PT, R3, R17.reuse, PT ;  /* 0x000000110300720c */ /* 0x080fe40003f06270 */
[----:B------:R-:W-:Y:S01]  /*4dc0*/  FSEL R225, R7, -INF , !P2 ;  /* 0xff80000007e17808 */ /* 0x000fe20005000000 */
[C---:B------:R-:W-:Y:S01]  /*4dd0*/  FFMA.FTZ R7, R76.reuse, UR4, R66 ;  /* 0x000000044c077c23 */ /* 0x040fe20008010042 */
[----:B------:R-:W-:Y:S01]  /*4de0*/  ISETP.GE.AND P2, PT, R9, R17, PT ;  /* 0x000000110900720c */ /* 0x000fe20003f46270 */
[----:B------:R-:W-:-:S05]  /*4df0*/  FFMA.FTZ R9, R76, UR4, R64 ;  /* 0x000000044c097c23 */ /* 0x000fca0008010040 */
[----:B------:R-:W-:Y:S01]  /*4e00*/  FSEL R20, R9, -INF , !P6 ;  /* 0xff80000009147808 */ /* 0x000fe20007000000 */
[----:B-1----:R-:W-:Y:S02]  /*4e10*/  FFMA.FTZ R3, R19, UR4, R37 ;  /* 0x0000000413037c23 */ /* 0x002fe40008010025 */
[----:B--2---:R-:W-:-:S03]  /*4e20*/  FFMA.FTZ R6, R11, UR4, R29 ;  /* 0x000000040b067c23 */ /* 0x004fc6000801001d */
[----:B------:R-:W-:Y:S01]  /*4e30*/  FSEL R250, R3, -INF , !P3 ;  /* 0xff80000003fa7808 */ /* 0x000fe20005800000 */
[----:B------:R-:W-:Y:S01]  /*4e40*/  FFMA.FTZ R3, R18, UR4, R30 ;  /* 0x0000000412037c23 */ /* 0x000fe2000801001e */
[CC--:B------:R-:W-:Y:S02]  /*4e50*/  ISETP.GE.AND P3, PT, R2.reuse, R17.reuse, PT ;  /* 0x000000110200720c */ /* 0x0c0fe40003f66270 */
[----:B------:R-:W-:Y:S02]  /*4e60*/  IADD3 R2, R2, 0x39, RZ ;  /* 0x0000003902027810 */ /* 0x000fe40007ffe0ff */
[----:B------:R-:W-:Y:S02]  /*4e70*/  FSEL R224, R3, -INF , !P4 ;  /* 0xff80000003e07808 */ /* 0x000fe40006000000 */
[----:B------:R-:W-:Y:S01]  /*4e80*/  FSEL R230, R6, -INF , !P1 ;  /* 0xff80000006e67808 */ /* 0x000fe20004800000 */
[----:B------:R1:W2:Y:S01]  /*4e90*/  I2F R8, R2 ;  /* 0x0000000200087306 */ /* 0x0002a20000201400 */
[----:B------:R-:W-:Y:S01]  /*4ea0*/  ISETP.GE.AND P4, PT, R2, R16, PT ;  /* 0x000000100200720c */ /* 0x000fe20003f86270 */
[----:B------:R-:W-:Y:S01]  /*4eb0*/  FFMA.FTZ R6, R10, UR4, R14 ;  /* 0x000000040a067c23 */ /* 0x000fe2000801000e */
[----:B------:R-:W-:-:S02]  /*4ec0*/  ISETP.GE.AND P1, PT, R2, R17, PT ;  /* 0x000000110200720c */ /* 0x000fc40003f26270 */
[----:B------:R-:W-:Y:S01]  /*4ed0*/  FSEL R21, R7, -INF , !P3 ;  /* 0xff80000007157808 */ /* 0x000fe20005800000 */
[----:B-1----:R-:W-:Y:S02]  /*4ee0*/  FFMA.FTZ R2, R11, UR4, R31 ;  /* 0x000000040b027c23 */ /* 0x002fe4000801001f */
[----:B--2---:R-:W-:Y:S02]  /*4ef0*/  FFMA.FTZ R3, R8, UR4, R13 ;  /* 0x0000000408037c23 */ /* 0x004fe4000801000d */
[----:B------:R-:W-:Y:S01]  /*4f00*/  FFMA.FTZ R11, R10, UR4, R12 ;  /* 0x000000040a0b7c23 */ /* 0x000fe2000801000c */
[----:B------:R-:W-:Y:S01]  /*4f10*/  FSEL R2, R2, -INF , !P0 ;  /* 0xff80000002027808 */ /* 0x000fe20004000000 */
[----:B------:R-:W-:Y:S01]  /*4f20*/  FFMA.FTZ R8, R8, UR4, R15 ;  /* 0x0000000408087c23 */ /* 0x000fe2000801000f */
[----:B------:R-:W-:Y:S02]  /*4f30*/  PLOP3.LUT P0, PT, PT, PT, UP0, 0x80, 0x0 ;  /* 0x000000000000781c */ /* 0x000fe40003f0f008 */
[----:B------:R-:W-:Y:S01]  /*4f40*/  FSEL R184, R11, -INF , !P5 ;  /* 0xff8000000bb87808 */ /* 0x000fe20006800000 */
[----:B------:R1:W-:Y:S01]  /*4f50*/  STL [R1+0x10], R2 ;  /* 0x0000100201007387 */ /* 0x0003e20000100800 */
[----:B------:R-:W-:-:S02]  /*4f60*/  FSEL R179, R3, -INF , !P4 ;  /* 0xff80000003b37808 */ /* 0x000fc40006000000 */
[----:B------:R-:W-:Y:S02]  /*4f70*/  FSEL R185, R8, -INF , !P1 ;  /* 0xff80000008b97808 */ /* 0x000fe40004800000 */
[----:B-1----:R-:W-:-:S05]  /*4f80*/  FSEL R2, R6, -INF , !P2 ;  /* 0xff80000006027808 */ /* 0x002fca0005000000 */
[----:B------:R1:W-:Y:S01]  /*4f90*/  STL [R1+0x14], R2 ;  /* 0x0000140201007387 */ /* 0x0003e20000100800 */
        /* <DEDUP_REMOVED lines=8> */
[----:B-1----:R-:W-:Y:S01]  /*5020*/  IMAD.WIDE.U32 R2, R106, UR16, R112 ;  /* 0x000000106a027c25 */ /* 0x002fe2000f8e0070 */
        /* <DEDUP_REMOVED lines=42> */
[----:B------:R1:W-:Y:S01]  /*52d0*/  @P5 STS.128 [R223+0xa800], RZ ;  /* 0x00a800ffdf005388 */ /* 0x0003e20000000c00 */
[----:B----4-:R-:W-:-:S03]  /*52e0*/  @!P3 LEA R12, P2, R3, c[0x0][0x168], 0x1 ;  /* 0x00005a00030cba11 */ /* 0x010fc600078408ff */
[----:B------:R-:W-:Y:S01]  /*52f0*/  @!PT LDS RZ, [RZ] ;  /* 0x00000000fffff984 */ /* 0x000fe20000000800 */
[----:B------:R-:W-:Y:S01]  /*5300*/  @!PT LDS RZ, [RZ] ;  /* 0x00000000fffff984 */ /* 0x000fe20000000800 */
[----:B------:R-:W-:Y:S01]  /*5310*/  @!PT LDS RZ, [RZ] ;  /* 0x00000000fffff984 */ /* 0x000fe20000000800 */
[----:B------:R3:W-:Y:S01]  /*5320*/  @!P5 LDGSTS.E.BYPASS.LTC128B.128 [R223+0xa800], [R8.64+0x80] ;  /* 0x0a80008008dfdfae */ /* 0x0007e2000b901d56 */
[----:B------:R-:W-:-:S03]  /*5330*/  @!P3 LEA.HI.X R13, R3, c[0x0][0x16c], R6, 0x1, P2 ;  /* 0x00005b00030dba11 */ /* 0x000fc600010f0c06 */
[----:B------:R1:W-:Y:S01]  /*5340*/  @P4 STS.128 [R223+0xc800], RZ ;  /* 0x00c800ffdf004388 */ /* 0x0003e20000000c00 */
[----:B-----5:R-:W-:-:S04]  /*5350*/  @!P4 LEA R14, P1, R3, c[0x0][0x168], 0x1 ;  /* 0x00005a00030eca11 */ /* 0x020fc800078208ff */
[C---:B------:R-:W-:Y:S02]  /*5360*/  @!P4 LEA.HI.X R15, R3.reuse, c[0x0][0x16c], R6, 0x1, P1 ;  /* 0x00005b00030fca11 */ /* 0x040fe400008f0c06 */
[----:B------:R-:W-:-:S03]  /*5370*/  IADD3 R2, P1, R3, UR27, RZ ;  /* 0x0000001b03027c10 */ /* 0x000fc6000ff3e0ff */
[----:B------:R-:W-:Y:S01]  /*5380*/  @!PT LDS RZ, [RZ] ;  /* 0x00000000fffff984 */ /* 0x000fe20000000800 */
[----:B------:R-:W-:Y:S01]  /*5390*/  @!PT LDS RZ, [RZ] ;  /* 0x00000000fffff984 */ /* 0x000fe20000000800 */
[----:B------:R-:W-:Y:S01]  /*53a0*/  @!PT LDS RZ, [RZ] ;  /* 0x00000000fffff984 */ /* 0x000fe20000000800 */
[----:B------:R4:W-:Y:S01]  /*53b0*/  @!P4 LDGSTS.E.BYPASS.LTC128B.128 [R223+0xc800], [R14.64+0x100] ;  /* 0x0c8001000edfcfae */ /* 0x0009e2000b901d56 */
[----:B------:R-:W-:Y:S02]  /*53c0*/  IADD3.X R6, R6, UR28, RZ, P1, !PT ;  /* 0x0000001c06067c10 */ /* 0x000fe40008ffe4ff */
[C---:B--2---:R-:W-:Y:S01]  /*53d0*/  @!P6 LEA R10, P2, R2.reuse, c[0x0][0x168], 0x1 ;  /* 0x00005a00020aea11 */ /* 0x044fe200078408ff */
[----:B------:R1:W-:Y:S03]  /*53e0*/  @P3 STS.128 [R223+0xe800], RZ ;  /* 0x00e800ffdf003388 */ /* 0x0003e60000000c00 */
[C-C-:B------:R-:W-:Y:S01]  /*53f0*/  @!P6 LEA.HI.X R11, R2.reuse, c[0x0][0x16c], R6.reuse, 0x1, P2 ;  /* 0x00005b00020bea11 */ /* 0x140fe200010f0c06 */
[----:B------:R-:W-:Y:S01]  /*5400*/  @!PT LDS RZ, [RZ] ;  /* 0x00000000fffff984 */ /* 0x000fe20000000800 */
[----:B------:R-:W-:Y:S01]  /*5410*/  @!PT LDS RZ, [RZ] ;  /* 0x00000000fffff984 */ /* 0x000fe20000000800 */
[----:B------:R-:W-:Y:S01]  /*5420*/  @!PT LDS RZ, [RZ] ;  /* 0x00000000fffff984 */ /* 0x000fe20000000800 */
[----:B------:R2:W-:Y:S01]  /*5430*/  @!P3 LDGSTS.E.BYPASS.LTC128B.128 [R223+0xe800], [R12.64+0x180] ;  /* 0x0e8001800cdfbfae */ /* 0x0005e2000b901d56 */
[C---:B------:R-:W-:Y:S02]  /*5440*/  @!P4 LEA R18, P2, R2.reuse, c[0x0][0x168], 0x1 ;  /* 0x00005a000212ca11 */ /* 0x040fe400078408ff */
[C---:B---3--:R-:W-:Y:S01]  /*5450*/  @!P5 LEA R8, P1, R2.reuse, c[0x0][0x168], 0x1 ;  /* 0x00005a000208da11 */ /* 0x048fe200078208ff */
[----:B------:R1:W-:Y:S01]  /*5460*/  @P6 STS.128 [R223+0x9000], RZ ;  /* 0x009000ffdf006388 */ /* 0x0003e20000000c00 */
[----:B------:R-:W-:-:S02]  /*5470*/  @!P4 LEA.HI.X R19, R2, c[0x0][0x16c], R6, 0x1, P2 ;  /* 0x00005b000213ca11 */ /* 0x000fc400010f0c06 */
[C---:B------:R-:W-:Y:S01]  /*5480*/  @!P5 LEA.HI.X R9, R2.reuse, c[0x0][0x16c], R6, 0x1, P1 ;  /* 0x00005b000209da11 */ /* 0x040fe200008f0c06 */
[----:B------:R-:W-:Y:S01]  /*5490*/  @!PT LDS RZ, [RZ] ;  /* 0x00000000fffff984 */ /* 0x000fe20000000800 */
[----:B------:R-:W-:Y:S01]  /*54a0*/  @!PT LDS RZ, [RZ] ;  /* 0x00000000fffff984 */ /* 0x000fe20000000800 */
[----:B------:R-:W-:Y:S01]  /*54b0*/  @!PT LDS RZ, [RZ] ;  /* 0x00000000fffff984 */ /* 0x000fe20000000800 */
[----:B------:R3:W-:Y:S01]  /*54c0*/  @!P6 LDGSTS.E.BYPASS.LTC128B.128 [R223+0x9000], [R10.64] ;  /* 0x090000000adfefae */ /* 0x0007e2000b901d56 */
[----:B------:R-:W-:-:S03]  /*54d0*/  IADD3 R3, P2, R2, UR27, RZ ;  /* 0x0000001b02037c10 */ /* 0x000fc6000ff5e0ff */
[----:B------:R1:W-:Y:S04]  /*54e0*/  @P5 STS.128 [R223+0xb000], RZ ;  /* 0x00b000ffdf005388 */ /* 0x0003e80000000c00 */
[----:B------:R-:W-:Y:S01]  /*54f0*/  @!PT LDS RZ, [RZ] ;  /* 0x00000000fffff984 */ /* 0x000fe20000000800 */
[----:B------:R-:W-:Y:S01]  /*5500*/  @!PT LDS RZ, [RZ] ;  /* 0x00000000fffff984 */ /* 0x000fe20000000800 */
[----:B------:R-:W-:Y:S01]  /*5510*/  @!PT LDS RZ, [RZ] ;  /* 0x00000000fffff984 */ /* 0x000fe20000000800 */
[----:B------:R5:W-:Y:S01]  /*5520*/  @!P5 LDGSTS.E.BYPASS.LTC128B.128 [R223+0xb000], [R8.64+0x80] ;  /* 0x0b00008008dfdfae */ /* 0x000be2000b901d56 */
[----:B----4-:R-:W-:-:S03]  /*5530*/  @!P3 LEA R14, P1, R2, c[0x0][0x168], 0x1 ;  /* 0x00005a00020eba11 */ /* 0x010fc600078208ff */
[----:B------:R1:W-:Y:S01]  /*5540*/  @P4 STS.128 [R223+0xd000], RZ ;  /* 0x00d000ffdf004388 */ /* 0x0003e20000000c00 */
[----:B------:R-:W-:-:S03]  /*5550*/  @!P3 LEA.HI.X R15, R2, c[0x0][0x16c], R6, 0x1, P1 ;  /* 0x00005b00020fba11 */ /* 0x000fc600008f0c06 */
[----:B------:R-:W-:Y:S01]  /*5560*/  @!PT LDS RZ, [RZ] ;  /* 0x00000000fffff984 */ /* 0x000fe20000000800 */
[----:B------:R-:W-:Y:S01]  /*5570*/  @!PT LDS RZ, [RZ] ;  /* 0x00000000fffff984 */ /* 0x000fe20000000800 */
[----:B------:R-:W-:Y:S01]  /*5580*/  @!PT LDS RZ, [RZ] ;  /* 0x00000000fffff984 */ /* 0x000fe20000000800 */
[----:B------:R1:W-:Y:S01]  /*5590*/  @!P4 LDGSTS.E.BYPASS.LTC128B.128 [R223+0xd000], [R18.64+0x100] ;  /* 0x0d00010012dfcfae */ /* 0x0003e2000b901d56 */
[----:B------:R-:W-:Y:S02]  /*55a0*/  IADD3.X R6, R6, UR28, RZ, P2, !PT ;  /* 0x0000001c06067c10 */ /* 0x000fe400097fe4ff */
[C---:B--2---:R-:W-:Y:S01]  /*55b0*/  @!P6 LEA R12, P1, R3.reuse, c[0x0][0x168], 0x1 ;  /* 0x00005a00030cea11 */ /* 0x044fe200078208ff */
[----:B------:R1:W-:Y:S03]  /*55c0*/  @P3 STS.128 [R223+0xf000], RZ ;  /* 0x00f000ffdf003388 */ /* 0x0003e60000000c00 */
[C---:B------:R-:W-:Y:S01]  /*55d0*/  @!P6 LEA.HI.X R13, R3.reuse, c[0x0][0x16c], R6, 0x1, P1 ;  /* 0x00005b00030dea11 */ /* 0x040fe200008f0c06 */
[----:B------:R-:W-:Y:S01]  /*55e0*/  @!PT LDS RZ, [RZ] ;  /* 0x00000000fffff984 */ /* 0x000fe20000000800 */
[----:B------:R-:W-:Y:S01]  /*55f0*/  @!PT LDS RZ, [RZ] ;  /* 0x00000000fffff984 */ /* 0x000fe20000000800 */
[----:B------:R-:W-:Y:S01]  /*5600*/  @!PT LDS RZ, [RZ] ;  /* 0x00000000fffff984 */ /* 0x000fe20000000800 */
[----:B------:R1:W-:Y:S01]  /*5610*/  @!P3 LDGSTS.E.BYPASS.LTC128B.128 [R223+0xf000], [R14.64+0x180] ;  /* 0x0f0001800edfbfae */ /* 0x0003e2000b901d56 */
[----:B---3--:R-:W-:-:S03]  /*5620*/  @!P5 LEA R10, P2, R3, c[0x0][0x168], 0x1 ;  /* 0x00005a00030ada11 */ /* 0x008fc600078408ff */
[----:B------:R1:W-:Y:S01]  /*5630*/  @P6 STS.128 [R223+0x9800], RZ ;  /* 0x009800ffdf006388 */ /* 0x0003e20000000c00 */
[----:B------:R-:W-:-:S03]  /*5640*/  @!P5 LEA.HI.X R11, R3, c[0x0][0x16c], R6, 0x1, P2 ;  /* 0x00005b00030bda11 */ /* 0x000fc600010f0c06 */
[----:B------:R-:W-:Y:S01]  /*5650*/  @!PT LDS RZ, [RZ] ;  /* 0x00000000fffff984 */ /* 0x000fe20000000800 */
[----:B------:R-:W-:Y:S01]  /*5660*/  @!PT LDS RZ, [RZ] ;  /* 0x00000000fffff984 */ /* 0x000fe20000000800 */
[----:B------:R-:W-:Y:S01]  /*5670*/  @!PT LDS RZ, [RZ] ;  /* 0x00000000fffff984 */ /* 0x000fe20000000800 */
[----:B------:R1:W-:Y:S01]  /*5680*/  @!P6 LDGSTS.E.BYPASS.LTC128B.128 [R223+0x9800], [R12.64] ;  /* 0x098000000cdfefae */ /* 0x0003e2000b901d56 */
[----:B-----5:R-:W-:-:S03]  /*5690*/  @!P4 LEA R8, P1, R3, c[0x0][0x168], 0x1 ;  /* 0x00005a000308ca11 */ /* 0x020fc600078208ff */
        /* <DEDUP_REMOVED lines=19> */
.L_x_432:
[----:B------:R-:W-:Y:S05]  /*57d0*/  BSYNC B0 ;  /* 0x0000000000007941 */ /* 0x000fea0003800000 */
.L_x_431:
[----:B------:R-:W0:Y:S02]  /*57e0*/  LDGDEPBAR ;  /* 0x00000000000079af */ /* 0x000e240000000000 */
.L_x_430:
[----:B------:R3:W-:Y:S01]  /*57f0*/  STL [R1+0x84], R208 ;  /* 0x000084d001007387 */ /* 0x0007e20000100800 */
[----:B------:R-:W-:-:S03]  /*5800*/  IMAD.MOV.U32 R66, RZ, RZ, R77 ;  /* 0x000000ffff427224 */ /* 0x000fc600078e004d */
[----:B---3--:R-:W3:Y:S04]  /*5810*/  LDL.LU R208, [R1+0x10] ;  /* 0x0000100001d07983 */ /* 0x008ee80000300800 */
[----:B------:R-:W-:Y:S04]  /*5820*/  STL [R1+0x80], R207 ;  /* 0x000080cf01007387 */ /* 0x000fe80000100800 */
[----:B------:R-:W-:Y:S04]  /*5830*/  STL [R1+0x7c], R206 ;  /* 0x00007cce01007387 */ /* 0x000fe80000100800 */
[----:B------:R-:W-:Y:S04]  /*5840*/  STL [R1+0x78], R205 ;  /* 0x000078cd01007387 */ /* 0x000fe80000100800 */
[----:B------:R-:W-:Y:S04]  /*5850*/  STL [R1+0x74], R204 ;  /* 0x000074cc01007387 */ /* 0x000fe80000100800 */
[----:B------:R-:W-:Y:S04]  /*5860*/  STL [R1+0x70], R203 ;  /* 0x000070cb01007387 */ /* 0x000fe80000100800 */
[----:B------:R-:W-:Y:S04]  /*5870*/  STL [R1+0x6c], R202 ;  /* 0x00006cca01007387 */ /* 0x000fe80000100800 */
[----:B------:R-:W-:Y:S04]  /*5880*/  STL [R1+0x68], R201 ;  /* 0x000068c901007387 */ /* 0x000fe80000100800 */
[----:B------:R4:W-:Y:S04]  /*5890*/  STL [R1+0x64], R196 ;  /* 0x000064c401007387 */ /* 0x0009e80000100800 */
[----:B----4-:R-:W4:Y:S01]  /*58a0*/  LDL.LU R196, [R1+0x14] ;  /* 0x0000140001c47983 */ /* 0x010f220000300800 */
[----:B-12---:R-:W-:Y:S01]  /*58b0*/  FMNMX.FTZ R2, R20, R48, !PT ;  /* 0x0000003014027209 */ /* 0x006fe20007810000 */
[----:B------:R-:W-:Y:S01]  /*58c0*/  IMAD.WIDE.U32 R176, R108, -0x326172a9, RZ ;  /* 0xcd9e8d576cb07825 */ /* 0x000fe200078e00ff */
[----:B------:R-:W-:Y:S01]  /*58d0*/  USHF.L.U32 UR37, UR30, 0x1, URZ ;  /* 0x000000011e257899 */ /* 0x000fe2000800063f */
[----:B------:R-:W-:Y:S01]  /*58e0*/  STL [R1+0x60], R17 ;  /* 0x0000601101007387 */ /* 0x000fe20000100800 */
[----:B------:R-:W-:Y:S01]  /*58f0*/  FMNMX.FTZ R2, R49, R2, !PT ;  /* 0x0000000231027209 */ /* 0x000fe20007810000 */
[----:B------:R-:W-:Y:S01]  /*5900*/  UIADD3 UR19, UR25, -0x4498517b, URZ ;  /* 0xbb67ae8519137890 */ /* 0x000fe2000fffe03f */
[----:B------:R-:W-:Y:S01]  /*5910*/  IMAD.WIDE.U32 R158, R107, -0x2daee0ad, RZ ;  /* 0xd2511f536b9e7825 */ /* 0x000fe200078e00ff */
[----:B------:R-:W-:Y:S01]  /*5920*/  STL [R1+0x5c], R16 ;  /* 0x00005c1001007387 */ /* 0x000fe20000100800 */
[----:B------:R-:W-:Y:S01]  /*5930*/  FMNMX.FTZ R2, R22, R2, !PT ;  /* 0x0000000216027209 */ /* 0x000fe20007810000 */
[----:B------:R-:W-:Y:S01]  /*5940*/  UIADD3 UR7, UR24, -0x61c88647, URZ ;  /* 0x9e3779b918077890 */ /* 0x000fe2000fffe03f */
        /* <DEDUP_REMOVED lines=9> */
[----:B------:R-:W-:Y:S01]  /*59e0*/  UIADD3 UR32, UR24, 0x78dde6e4, URZ ;  /* 0x78dde6e418207890 */ /* 0x000fe2000fffe03f */
[----:B------:R-:W-:Y:S01]  /*59f0*/  FMNMX.FTZ R2, R149, R2, !PT ;  /* 0x0000000295027209 */ /* 0x000fe20007810000 */
[----:B------:R-:W-:Y:S01]  /*5a00*/  UIADD3 UR16, UR25, -0x56f99767, URZ ;  /* 0xa906689919107890 */ /* 0x000fe2000fffe03f */
[----:B------:R-:W-:Y:S01]  /*5a10*/  PRMT R251, R251, 0x7054, R251 ;  /* 0x00007054fbfb7816 */ /* 0x000fe200000000fb */
[----:B------:R-:W-:Y:S01]  /*5a20*/  UIADD3 UR31, UR25, -0x126145ec, URZ ;  /* 0xed9eba14191f7890 */ /* 0x000fe2000fffe03f */
[----:B------:R-:W-:Y:S01]  /*5a30*/  FMNMX.FTZ R3, R151, R2, !PT ;  /* 0x0000000297037209 */ /* 0x000fe20007810000 */
[----:B------:R-:W-:Y:S01]  /*5a40*/  UIADD3 UR36, UR24, -0x4ab325aa, URZ ;  /* 0xb54cda5618247890 */ /* 0x000fe2000fffe03f */
[----:B------:R-:W-:Y:S01]  /*5a50*/  FMNMX.FTZ R2, R21, R67, !PT ;  /* 0x0000004315027209 */ /* 0x000fe20007810000 */
[----:B------:R-:W-:Y:S01]  /*5a60*/  IMAD R199, R0, 0x2, R198 ;  /* 0x0000000200c77824 */ /* 0x000fe200078e02c6 */
[----:B------:R-:W-:Y:S01]  /*5a70*/  FMNMX.FTZ R3, R248, R3, !PT ;  /* 0x00000003f8037209 */ /* 0x000fe20007810000 */
[----:B------:R-:W-:Y:S01]  /*5a80*/  LDSM.16.MT88.4 R36, [R197+0x10000] ;  /* 0x01000000c524783b */ /* 0x000fe20000004200 */
[----:B------:R-:W-:Y:S01]  /*5a90*/  FMNMX.FTZ R2, R50, R2, !PT ;  /* 0x0000000232027209 */ /* 0x000fe20007810000 */
[----:B------:R-:W-:Y:S01]  /*5aa0*/  UIADD3 UR29, UR24, 0x1715609d, URZ ;  /* 0x1715609d181d7890 */ /* 0x000fe2000fffe03f */
        /* <DEDUP_REMOVED lines=20> */
[----:B------:R-:W-:-:S03]  /*5bf0*/  FMNMX.FTZ R2, R229, R2, !PT ;  /* 0x00000002e5027209 */ /* 0x000fc60007810000 */
[----:B------:R-:W1:Y:S01]  /*5c00*/  SHFL.BFLY PT, R3, R148, 0x2, 0x1f ;  /* 0x0c401f0094037f89 */ /* 0x000e6200000e0000 */
[----:B------:R-:W-:-:S04]  /*5c10*/  FMNMX.FTZ R2, R186, R2, !PT ;  /* 0x00000002ba027209 */ /* 0x000fc80007810000 */
[----:B------:R-:W-:-:S04]  /*5c20*/  FMNMX.FTZ R2, R191, R2, !PT ;  /* 0x00000002bf027209 */ /* 0x000fc80007810000 */
[----:B------:R-:W-:Y:S02]  /*5c30*/  FMNMX.FTZ R2, R224, R2, !PT ;  /* 0x00000002e0027209 */ /* 0x000fe40007810000 */
[----:B-1----:R-:W-:Y:S02]  /*5c40*/  FMNMX.FTZ R148, R148, R3, !PT ;  /* 0x0000000394947209 */ /* 0x002fe40007810000 */
[----:B------:R-:W-:-:S03]  /*5c50*/  LOP3.LUT R3, R105, UR24, RZ, 0x3c, !PT ;  /* 0x0000001869037c12 */ /* 0x000fc6000f8e3cff */
[----:B------:R-:W1:Y:S01]  /*5c60*/  SHFL.BFLY PT, R9, R148, 0x1, 0x1f ;  /* 0x0c201f0094097f89 */ /* 0x000e6200000e0000 */
[----:B------:R-:W-:-:S03]  /*5c70*/  LOP3.LUT R6, R177, R3, RZ, 0x3c, !PT ;  /* 0x00000003b1067212 */ /* 0x000fc600078e3cff */
[----:B------:R2:W-:Y:S02]  /*5c80*/  STL [R1+0x48], R3 ;  /* 0x0000480301007387 */ /* 0x0005e40000100800 */
[----:B------:R-:W-:-:S05]  /*5c90*/  IMAD.WIDE.U32 R64, R6, -0x2daee0ad, RZ ;  /* 0xd2511f5306407825 */ /* 0x000fca00078e00ff */
[----:B------:R-:W-:-:S05]  /*5ca0*/  LOP3.LUT R8, R65, UR19, R158, 0x96, !PT ;  /* 0x0000001341087c12 */ /* 0x000fca000f8e969e */
[----:B------:R-:W-:Y:S01]  /*5cb0*/  IMAD.WIDE.U32 R46, R8, -0x326172a9, RZ ;  /* 0xcd9e8d57082e7825 */ /* 0x000fe200078e00ff */
[----:B-1----:R-:W-:-:S04]  /*5cc0*/  FMNMX.FTZ R148, R148, R9, !PT ;  /* 0x0000000994947209 */ /* 0x002fc80007810000 */
[C---:B------:R-:W-:Y:S01]  /*5cd0*/  FSETP.NEU.FTZ.AND P1, PT, R148.reuse, -INF , PT ;  /* 0xff8000009400780b */ /* 0x040fe20003f3d000 */
[----:B--2---:R-:W-:Y:S01]  /*5ce0*/  IMAD.U32 R3, RZ, RZ, UR37 ;  /* 0x00000025ff037e24 */ /* 0x004fe2000f8e00ff */
[----:B------:R-:W-:Y:S01]  /*5cf0*/  UIADD3 UR37, UR37, 0x1, URZ ;  /* 0x0000000125257890 */ /* 0x000fe2000fffe03f */
[----:B------:R-:W-:-:S03]  /*5d00*/  FMUL.FTZ R12, R148, c[0x0][0x23c] ;  /* 0x00008f00940c7a20 */ /* 0x000fc60000410000 */
[----:B------:R-:W-:Y:S02]  /*5d10*/  LOP3.LUT R3, R159, UR25, R3, 0x96, !PT ;  /* 0x000000199f037c12 */ /* 0x000fe4000f8e9603 */
[----:B------:R-:W-:-:S03]  /*5d20*/  FSEL R12, R12, RZ, P1 ;  /* 0x000000ff0c0c7208 */ /* 0x000fc60000800000 */
[----:B------:R-:W-:-:S05]  /*5d30*/  IMAD.WIDE.U32 R6, R3, -0x326172a9, RZ ;  /* 0xcd9e8d5703067825 */ /* 0x000fca00078e00ff */
[----:B------:R-:W-:-:S05]  /*5d40*/  LOP3.LUT R8, R47, UR18, R6, 0x96, !PT ;  /* 0x000000122f087c12 */ /* 0x000fca000f8e9606 */
[----:B------:R-:W-:Y:S01]  /*5d50*/  IMAD.WIDE.U32 R8, R8, -0x2daee0ad, RZ ;  /* 0xd2511f5308087825 */ /* 0x000fe200078e00ff */
[----:B---3--:R-:W-:-:S04]  /*5d60*/  FMNMX.FTZ R2, R208, R2, !PT ;  /* 0x00000002d0027209 */ /* 0x008fc80007810000 */
[----:B----4-:R-:W-:-:S04]  /*5d70*/  FMNMX.FTZ R2, R196, R2, !PT ;  /* 0x00000002c4027209 */ /* 0x010fc80007810000 */
[----:B------:R-:W-:-:S05]  /*5d80*/  FMNMX.FTZ R2, R185, R2, !PT ;  /* 0x00000002b9027209 */ /* 0x000fca0007810000 */
[----:B------:R-:W1:Y:S02]  /*5d90*/  SHFL.BFLY PT, R10, R2, 0x2, 0x1f ;  /* 0x0c401f00020a7f89 */ /* 0x000e6400000e0000 */
[----:B-1----:R-:W-:Y:S02]  /*5da0*/  FMNMX.FTZ R10, R2, R10, !PT ;  /* 0x0000000a020a7209 */ /* 0x002fe40007810000 */
[----:B------:R-:W-:Y:S01]  /*5db0*/  LOP3.LUT R2, R7, UR7, R176, 0x96, !PT ;  /* 0x0000000707027c12 */ /* 0x000fe2000f8e96b0 */
[----:B------:R-:W-:Y:S02]  /*5dc0*/  FFMA.FTZ R7, R20, c[0x0][0x23c], -R12 ;  /* 0x00008f0014077a23 */ /* 0x000fe4000001080c */
[----:B------:R-:W1:Y:S02]  /*5dd0*/  SHFL.BFLY PT, R11, R10, 0x1, 0x1f ;  /* 0x0c201f000a0b7f89 */ /* 0x000e6400000e0000 */
[----:B------:R-:W-:Y:S01]  /*5de0*/  IMAD.WIDE.U32 R2, R2, -0x2daee0ad, RZ ;  /* 0xd2511f5302027825 */ /* 0x000fe200078e00ff */
[----:B------:R2:W-:Y:S04]  /*5df0*/  MUFU.EX2 R17, R7 ;  /* 0x0000000700117308 */ /* 0x0005e80000000800 */
[----:B------:R-:W-:-:S02]  /*5e00*/  LOP3.LUT R3, R3, UR35, R64, 0x96, !PT ;  /* 0x0000002303037c12 */ /* 0x000fc4000f8e9640 */
[----:B------:R-:W-:Y:S01]  /*5e10*/  LOP3.LUT R6, R9, UR33, R2, 0x96, !PT ;  /* 0x0000002109067c12 */ /* 0x000fe2000f8e9602 */
[----:B------:R-:W-:Y:S02]  /*5e20*/  FFMA.FTZ R9, R22, c[0x0][0x23c], -R12 ;  /* 0x00008f0016097a23 */ /* 0x000fe4000001080c */
[----:B------:R-:W-:Y:S02]  /*5e30*/  IMAD.WIDE.U32 R2, R3, -0x326172a9, RZ ;  /* 0xcd9e8d5703027825 */ /* 0x000fe400078e00ff */
[----:B------:R-:W-:Y:S02]  /*5e40*/  MUFU.EX2 R16, R9 ;  /* 0x0000000900107308 */ /* 0x000fe40000000800 */
[----:B------:R-:W-:Y:S01]  /*5e50*/  IMAD.WIDE.U32 R18, R6, -0x326172a9, RZ ;  /* 0xcd9e8d5706127825 */ /* 0x000fe200078e00ff */
[----:B------:R-:W-:-:S03]  /*5e60*/  LOP3.LUT R6, R3, UR34, R46, 0x96, !PT ;  /* 0x0000002203067c12 */ /* 0x000fc6000f8e962e */
[----:B------:R-:W-:Y:S01]  /*5e70*/  FFMA.FTZ R3, R48, c[0x0][0x23c], -R12 ;  /* 0x00008f0030037a23 */ /* 0x000fe2000001080c */
[----:B------:R-:W-:Y:S01]  /*5e80*/  LOP3.LUT R2, R19, UR32, R2, 0x96, !PT ;  /* 0x0000002013027c12 */ /* 0x000fe2000f8e9602 */
[----:B--2---:R-:W-:Y:S02]  /*5e90*/  IMAD.WIDE.U32 R6, R6, -0x2daee0ad, RZ ;  /* 0xd2511f5306067825 */ /* 0x004fe400078e00ff */
[----:B------:R1:W-:Y:S02]  /*5ea0*/  MUFU.EX2 R227, R3 ;  /* 0x0000000300e37308 */ /* 0x0003e40000000800 */
[----:B------:R-:W-:Y:S01]  /*5eb0*/  IMAD.WIDE.U32 R44, R2, -0x2daee0ad, RZ ;  /* 0xd2511f53022c7825 */ /* 0x000fe200078e00ff */
[----:B------:R-:W-:-:S03]  /*5ec0*/  LOP3.LUT R8, R7, UR31, R8, 0x96, !PT ;  /* 0x0000001f07087c12 */ /* 0x000fc6000f8e9608 */
[----:B------:R-:W-:Y:S01]  /*5ed0*/  FFMA.FTZ R2, R49, c[0x0][0x23c], -R12 ;  /* 0x00008f0031027a23 */ /* 0x000fe2000001080c */
[----:B------:R-:W-:Y:S01]  /*5ee0*/  LOP3.LUT R6, R45, UR16, R6, 0x96, !PT ;  /* 0x000000102d067c12 */ /* 0x000fe2000f8e9606 */
[----:B------:R-:W-:Y:S02]  /*5ef0*/  IMAD.WIDE.U32 R14, R8, -0x326172a9, RZ ;  /* 0xcd9e8d57080e7825 */ /* 0x000fe400078e00ff */
[----:B------:R2:W-:Y:S02]  /*5f00*/  MUFU.EX2 R206, R2 ;  /* 0x0000000200ce7308 */ /* 0x0005e40000000800 */
[----:B------:R-:W-:Y:S01]  /*5f10*/  IMAD.WIDE.U32 R6, R6, -0x326172a9, RZ ;  /* 0xcd9e8d5706067825 */ /* 0x000fe200078e00ff */
[----:B-1----:R-:W-:-:S04]  /*5f20*/  FMNMX.FTZ R3, R10, R11, !PT ;  /* 0x0000000b0a037209 */ /* 0x002fc80007810000 */
[C---:B------:R-:W-:Y:S02]  /*5f30*/  LOP3.LUT R8, R6.reuse, 0xffff, RZ, 0xc0, !PT ;  /* 0x0000ffff06087812 */ /* 0x040fe400078ec0ff */
[C---:B------:R-:W-:Y:S02]  /*5f40*/  FSETP.NEU.FTZ.AND P1, PT, R3.reuse, -INF , PT ;  /* 0xff8000000300780b */ /* 0x040fe40003f3d000 */
[----:B------:R-:W-:Y:S02]  /*5f50*/  LOP3.LUT R11, R6, 0xff, RZ, 0xc0, !PT ;  /* 0x000000ff060b7812 */ /* 0x000fe400078ec0ff */
[--C-:B------:R-:W-:Y:S01]  /*5f60*/  SHF.R.U32.HI R9, RZ, 0x10, R6.reuse ;  /* 0x00000010ff097819 */ /* 0x100fe20000011606 */
[----:B--2---:R-:W-:Y:S01]  /*5f70*/  FMUL.FTZ R2, R3, c[0x0][0x23c] ;  /* 0x00008f0003027a20 */ /* 0x004fe20000410000 */
[----:B------:R-:W-:Y:S02]  /*5f80*/  SHF.R.U32.HI R13, RZ, 0x18, R6 ;  /* 0x00000018ff0d7819 */ /* 0x000fe40000011606 */
[----:B------:R-:W-:-:S02]  /*5f90*/  LOP3.LUT R6, R7, UR36, R14, 0x96, !PT ;  /* 0x0000002407067c12 */ /* 0x000fc4000f8e960e */
[----:B------:R-:W-:Y:S02]  /*5fa0*/  FSEL R2, R2, RZ, P1 ;  /* 0x000000ff02027208 */ /* 0x000fe40000800000 */
[----:B------:R-:W-:Y:S02]  /*5fb0*/  SHF.R.U32.HI R8, RZ, 0x8, R8 ;  /* 0x00000008ff087819 */ /* 0x000fe40000011608 */
[----:B------:R-:W-:Y:S01]  /*5fc0*/  LOP3.LUT R9, R9, 0xff, RZ, 0xc0, !PT ;  /* 0x000000ff09097812 */ /* 0x000fe200078ec0ff */
[--C-:B------:R-:W-:Y:S01]  /*5fd0*/  FFMA.FTZ R10, R50, c[0x0][0x23c], -R2.reuse ;  /* 0x00008f00320a7a23 */ /* 0x100fe20000010802 */
[C---:B------:R-:W-:Y:S01]  /*5fe0*/  LOP3.LUT R0, R6.reuse, 0xffff, RZ, 0xc0, !PT ;  /* 0x0000ffff06007812 */ /* 0x040fe200078ec0ff */
[----:B------:R-:W-:Y:S01]  /*5ff0*/  FFMA.FTZ R7, R23, c[0x0][0x23c], -R2 ;  /* 0x00008f0017077a23 */ /* 0x000fe20000010802 */
[----:B------:R-:W-:Y:S01]  /*6000*/  PRMT R14, R11, 0x5410, R8 ;  /* 0x000054100b0e7816 */ /* 0x000fe20000000008 */
[----:B------:R1:W-:Y:S01]  /*6010*/  MUFU.EX2 R187, R10 ;  /* 0x0000000a00bb7308 */ /* 0x0003e20000000800 */
[--C-:B------:R-:W-:Y:S01]  /*6020*/  FFMA.FTZ R4, R21, c[0x0][0x23c], -R2.reuse ;  /* 0x00008f0015047a23 */ /* 0x100fe20000010802 */
[----:B------:R-:W-:Y:S01]  /*6030*/  PRMT R11, R9, 0x5410, R13 ;  /* 0x00005410090b7816 */ /* 0x000fe2000000000d */
[----:B------:R-:W-:Y:S01]  /*6040*/  FFMA.FTZ R5, R67, c[0x0][0x23c], -R2 ;  /* 0x00008f0043057a23 */ /* 0x000fe20000010802 */
[----:B------:R-:W-:Y:S01]  /*6050*/  SHF.R.U32.HI R9, RZ, 0x18, R6 ;  /* 0x00000018ff097819 */ /* 0x000fe20000011606 */
[----:B------:R-:W-:Y:S01]  /*6060*/  LDSM.16.MT88.4 R20, [R198+0x14000] ;  /* 0x01400000c614783b */ /* 0x000fe20000004200 */
[----:B------:R-:W-:Y:S01]  /*6070*/  SHF.R.U32.HI R8, RZ, 0x8, R0 ;  /* 0x00000008ff087819 */ /* 0x000fe20000011600 */
[----:B------:R-:W-:Y:S01]  /*6080*/  HSET2.LE.AND R0, R14, R251, PT ;  /* 0x000000fb0e007233 */ /* 0x000fe20003803000 */
[----:B------:R-:W2:Y:S01]  /*6090*/  MUFU.EX2 R178, R7 ;  /* 0x0000000700b27308 */ /* 0x000ea20000000800 */
[----:B------:R-:W-:Y:S07]  /*60a0*/  LDSM.16.MT88.4 R48, [R198+0x12000] ;  /* 0x01200000c630783b */ /* 0x000fee0000004200 */
[----:B------:R3:W-:Y:S01]  /*60b0*/  MUFU.EX2 R201, R4 ;  /* 0x0000000400c97308 */ /* 0x0007e20000000800 */
[----:B-1----:R-:W-:-:S04]  /*60c0*/  LOP3.LUT R10, R6, 0xff, RZ, 0xc0, !PT ;  /* 0x000000ff060a7812 */ /* 0x002fc800078ec0ff */
[----:B------:R-:W-:-:S03]  /*60d0*/  PRMT R8, R10, 0x5410, R8 ;  /* 0x000054100a087816 */ /* 0x000fc60000000008 */
[----:B------:R1:W4:Y:S01]  /*60e0*/  MUFU.EX2 R231, R5 ;  /* 0x0000000500e77308 */ /* 0x0003220000000800 */
[----:B---3--:R-:W-:Y:S02]  /*60f0*/  SHF.R.U32.HI R4, RZ, 0x10, R6 ;  /* 0x00000010ff047819 */ /* 0x008fe40000011606 */
[----:B--2---:R-:W-:Y:S02]  /*6100*/  F2FP.PACK_AB R6, R178, R187 ;  /* 0x000000bbb206723e */ /* 0x004fe400000000ff */
[----:B------:R-:W-:Y:S02]  /*6110*/  LOP3.LUT R7, R4, 0xff, RZ, 0xc0, !PT ;  /* 0x000000ff04077812 */ /* 0x000fe400078ec0ff */
[----:B------:R-:W-:Y:S01]  /*6120*/  F2FP.PACK_AB R4, R16, R206 ;  /* 0x000000ce1004723e */ /* 0x000fe200000000ff */
[--C-:B-1----:R-:W-:Y:S01]  /*6130*/  HSET2.LE.AND R5, R11, R251.reuse, PT ;  /* 0x000000fb0b057233 */ /* 0x102fe20003803000 */
[----:B------:R-:W-:Y:S02]  /*6140*/  PRMT R7, R7, 0x5410, R9 ;  /* 0x0000541007077816 */ /* 0x000fe40000000009 */
[----:B------:R-:W-:Y:S01]  /*6150*/  LOP3.LUT R10, R0, R4, RZ, 0xc0, !PT ;  /* 0x00000004000a7212 */ /* 0x000fe200078ec0ff */
[--C-:B------:R-:W-:Y:S01]  /*6160*/  HSET2.LE.AND R0, R8, R251.reuse, PT ;  /* 0x000000fb08007233 */ /* 0x100fe20003803000 */
[----:B------:R-:W-:Y:S01]  /*6170*/  LOP3.LUT R11, R5, R6, RZ, 0xc0, !PT ;  /* 0x00000006050b7212 */ /* 0x000fe200078ec0ff */
[----:B------:R-:W-:Y:S01]  /*6180*/  HSET2.LE.AND R5, R7, R251, PT ;  /* 0x000000fb07057233 */ /* 0x000fe20003803000 */
[----:B------:R-:W-:-:S02]  /*6190*/  F2FP.PACK_AB R4, R227, R17 ;  /* 0x00000011e304723e */ /* 0x000fc400000000ff */
[----:B----4-:R-:W-:Y:S02]  /*61a0*/  F2FP.PACK_AB R6, R231, R201 ;  /* 0x000000c9e706723e */ /* 0x010fe400000000ff */
[----:B------:R-:W-:Y:S01]  /*61b0*/  LOP3.LUT R8, R0, R4, RZ, 0xc0, !PT ;  /* 0x0000000400087212 */ /* 0x000fe200078ec0ff */
[--C-:B------:R-:W-:Y:S01]  /*61c0*/  FFMA.FTZ R0, R144, c[0x0][0x23c], -R12.reuse ;  /* 0x00008f0090007a23 */ /* 0x100fe2000001080c */
[----:B------:R-:W-:Y:S02]  /*61d0*/  LOP3.LUT R9, R5, R6, RZ, 0xc0, !PT ;  /* 0x0000000605097212 */ /* 0x000fe400078ec0ff */
[----:B------:R-:W1:Y:S01]  /*61e0*/  LDSM.16.MT88.4 R4, [R200+0x14000] ;  /* 0x01400000c804783b */ /* 0x000e620000004200 */
[----:B------:R2:W-:Y:S04]  /*61f0*/  MUFU.EX2 R226, R0 ;  /* 0x0000000000e27308 */ /* 0x0005e80000000800 */
[C---:B------:R-:W-:Y:S08]  /*6200*/  HMMA.16816.F32 R104, R8.reuse, R36, RZ ;  /* 0x000000240868723c */ /* 0x040ff000000018ff */
[----:B------:R-:W-:Y:S01]  /*6210*/  HMMA.16816.F32 R136, R8, R38, RZ ;  /* 0x000000260888723c */ /* 0x000fe200000018ff */
[----:B------:R-:W3:Y:S01]  /*6220*/  LDSM.16.MT88.4 R36, [R199+0x14000] ;  /* 0x01400000c724783b */ /* 0x000ee20000004200 */
[----:B--2---:R-:W-:-:S06]  /*6230*/  FFMA.FTZ R0, R152, c[0x0][0x23c], -R12 ;  /* 0x00008f0098007a23 */ /* 0x004fcc000001080c */
[C---:B------:R-:W-:Y:S01]  /*6240*/  HMMA.16816.F32 R88, R8.reuse, R60, RZ ;  /* 0x0000003c0858723c */ /* 0x040fe200000018ff */
[----:B------:R2:W-:Y:S07]  /*6250*/  MUFU.EX2 R190, R0 ;  /* 0x0000000000be7308 */ /* 0x0005ee0000000800 */
[C---:B------:R-:W-:Y:S08]  /*6260*/  HMMA.16816.F32 R120, R8.reuse, R62, RZ ;  /* 0x0000003e0878723c */ /* 0x040ff000000018ff */
[----:B------:R-:W-:Y:S01]  /*6270*/  HMMA.16816.F32 R100, R8, R40, RZ ;  /* 0x000000280864723c */ /* 0x000fe200000018ff */
[----:B--2---:R-:W-:-:S07]  /*6280*/  LOP3.LUT R0, R15, UR29, R18, 0x96, !PT ;  /* 0x0000001d0f007c12 */ /* 0x004fce000f8e9612 */
[C---:B-1----:R-:W-:Y:S07]  /*6290*/  HMMA.16816.F32 R60, R8.reuse, R4, RZ ;  /* 0x00000004083c723c */ /* 0x042fee00000018ff */
[----:B------:R-:W-:Y:S01]  /*62a0*/  FFMA.FTZ R4, R149, c[0x0][0x23c], -R12 ;  /* 0x00008f0095047a23 */ /* 0x000fe2000001080c */
[C---:B------:R-:W-:Y:S01]  /*62b0*/  HMMA.16816.F32 R132, R8.reuse, R42, RZ ;  /* 0x0000002a0884723c */ /* 0x040fe200000018ff */
[----:B------:R-:W1:Y:S02]  /*62c0*/  LDSM.16.MT88.4 R40, [R197+0x16000] ;  /* 0x01600000c528783b */ /* 0x000e640000004200 */
[----:B------:R2:W-:Y:S05]  /*62d0*/  MUFU.EX2 R149, R4 ;  /* 0x0000000400957308 */ /* 0x0005ea0000000800 */
[C---:B------:R-:W-:Y:S08]  /*62e0*/  HMMA.16816.F32 R92, R8.reuse, R52, RZ ;  /* 0x00000034085c723c */ /* 0x040ff000000018ff */
[----:B------:R-:W-:Y:S01]  /*62f0*/  HMMA.16816.F32 R124, R8, R54, RZ ;  /* 0x00000036087c723c */ /* 0x000fe200000018ff */
[----:B--2---:R-:W-:-:S07]  /*6300*/  IMAD.WIDE.U32 R4, R0, -0x2daee0ad, RZ ;  /* 0xd2511f5300047825 */ /* 0x004fce00078e00ff */
[----:B------:R-:W-:Y:S01]  /*6310*/  HMMA.16816.F32 R76, R8, R28, RZ ;  /* 0x0000001c084c723c */ /* 0x000fe200000018ff */
[----:B------:R-:W-:Y:S02]  /*6320*/  LOP3.LUT R0, R5, UR6, R44, 0x96, !PT ;  /* 0x0000000605007c12 */ /* 0x000fe4000f8e962c */
[----:B------:R-:W-:Y:S02]  /*6330*/  LOP3.LUT R14, R4, 0xff, RZ, 0xc0, !PT ;  /* 0x000000ff040e7812 */ /* 0x000fe400078ec0ff */
[----:B------:R-:W-:-:S03]  /*6340*/  SHF.R.U32.HI R15, RZ, 0x18, R4 ;  /* 0x00000018ff0f7819 */ /* 0x000fc60000011604 */
[C---:B------:R-:W-:Y:S01]  /*6350*/  HMMA.16816.F32 R112, R8.reuse, R30, RZ ;  /* 0x0000001e0870723c */ /* 0x040fe200000018ff */
[----:B------:R-:W-:Y:S07]  /*6360*/  LDSM.16.MT88.4 R28, [R199+0x16000] ;  /* 0x01600000c71c783b */ /* 0x000fee0000004200 */
[C---:B------:R-:W-:Y:S08]  /*6370*/  HMMA.16816.F32 R72, R8.reuse, R24, RZ ;  /* 0x000000180848723c */ /* 0x040ff000000018ff */
[C---:B------:R-:W-:Y:S01]  /*6380*/  HMMA.16816.F32 R52, R8.reuse, R26, RZ ;  /* 0x0000001a0834723c */ /* 0x040fe200000018ff */
[----:B------:R-:W2:Y:S07]  /*6390*/  LDSM.16.MT88.4 R24, [R198+0x16000] ;  /* 0x01600000c618783b */ /* 0x000eae0000004200 */
[C---:B------:R-:W-:Y:S08]  /*63a0*/  HMMA.16816.F32 R68, R8.reuse, R20, RZ ;  /* 0x000000140844723c */ /* 0x040ff000000018ff */
[C---:B------:R-:W-:Y:S01]  /*63b0*/  HMMA.16816.F32 R108, R8.reuse, R22, RZ ;  /* 0x00000016086c723c */ /* 0x040fe200000018ff */
[----:B------:R-:W4:Y:S07]  /*63c0*/  LDSM.16.MT88.4 R20, [R200+0x16000] ;  /* 0x01600000c814783b */ /* 0x000f2e0000004200 */
[C---:B------:R-:W-:Y:S08]  /*63d0*/  HMMA.16816.F32 R96, R8.reuse, R56, RZ ;  /* 0x000000380860723c */ /* 0x040ff000000018ff */
[C---:B------:R-:W-:Y:S08]  /*63e0*/  HMMA.16816.F32 R128, R8.reuse, R58, RZ ;  /* 0x0000003a0880723c */ /* 0x040ff000000018ff */
[C---:B------:R-:W-:Y:S08]  /*63f0*/  HMMA.16816.F32 R84, R8.reuse, R48, RZ ;  /* 0x000000300854723c */ /* 0x040ff000000018ff */
[C---:B------:R-:W-:Y:S08]  /*6400*/  HMMA.16816.F32 R56, R8.reuse, R50, RZ ;  /* 0x000000320838723c */ /* 0x040ff000000018ff */
[C---:B------:R-:W-:Y:S07]  /*6410*/  HMMA.16816.F32 R48, R8.reuse, R6, RZ ;  /* 0x000000060830723c */ /* 0x040fee00000018ff */
[----:B------:R-:W-:Y:S01]  /*6420*/  LOP3.LUT R7, R4, 0xffff, RZ, 0xc0, !PT ;  /* 0x0000ffff04077812 */ /* 0x000fe200078ec0ff */
[----:B------:R-:W-:Y:S01]  /*6430*/  FFMA.FTZ R6, R151, c[0x0][0x23c], -R12 ;  /* 0x00008f0097067a23 */ /* 0x000fe2000001080c */
[----:B------:R-:W-:Y:S01]  /*6440*/  SHF.R.U32.HI R5, RZ, 0x10, R4 ;  /* 0x00000010ff057819 */ /* 0x000fe20000011604 */
[----:B------:R-:W-:Y:S01]  /*6450*/  FFMA.FTZ R4, R150, c[0x0][0x23c], -R2 ;  /* 0x00008f0096047a23 */ /* 0x000fe20000010802 */
[----:B------:R-:W-:Y:S01]  /*6460*/  SHF.R.U32.HI R13, RZ, 0x8, R7 ;  /* 0x00000008ff0d7819 */ /* 0x000fe20000011607 */
[----:B------:R1:W-:Y:S01]  /*6470*/  MUFU.EX2 R228, R6 ;  /* 0x0000000600e47308 */ /* 0x0003e20000000800 */
[----:B------:R-:W-:Y:S01]  /*6480*/  LOP3.LUT R7, R5, 0xff, RZ, 0xc0, !PT ;  /* 0x000000ff05077812 */ /* 0x000fe200078ec0ff */
[----:B---3--:R-:W-:Y:S01]  /*6490*/  HMMA.16816.F32 R140, R8, R36, RZ ;  /* 0x00000024088c723c */ /* 0x008fe200000018ff */
[----:B------:R-:W-:Y:S01]  /*64a0*/  LOP3.LUT R5, R0, 0xff, RZ, 0xc0, !PT ;  /* 0x000000ff00057812 */ /* 0x000fe200078ec0ff */
[----:B------:R-:W-:Y:S01]  /*64b0*/  IMAD.MOV.U32 R150, RZ, RZ, R178 ;  /* 0x000000ffff967224 */ /* 0x000fe200078e00b2 */
[----:B------:R-:W-:-:S02]  /*64c0*/  PRMT R7, R7, 0x5410, R15 ;  /* 0x0000541007077816 */ /* 0x000fc4000000000f */
[----:B------:R-:W-:Y:S01]  /*64d0*/  PRMT R14, R14, 0x5410, R13 ;  /* 0x000054100e0e7816 */ /* 0x000fe2000000000d */
[----:B------:R3:W-:Y:S01]  /*64e0*/  MUFU.EX2 R188, R4 ;  /* 0x0000000400bc7308 */ /* 0x0007e20000000800 */
[----:B------:R-:W-:Y:S01]  /*64f0*/  SHF.R.U32.HI R13, RZ, 0x18, R0 ;  /* 0x00000018ff0d7819 */ /* 0x000fe20000011600 */
[----:B------:R-:W-:Y:S01]  /*6500*/  HMMA.16816.F32 R144, R8, R38, RZ ;  /* 0x000000260890723c */ /* 0x000fe200000018ff */
[----:B------:R-:W2:Y:S01]  /*6510*/  LDSM.16.MT88.4 R36, [R197+0x10800] ;  /* 0x01080000c524783b */ /* 0x000ea20000004200 */
[----:B------:R-:W-:Y:S01]  /*6520*/  HSET2.LE.AND R7, R7, R251, PT ;  /* 0x000000fb07077233 */ /* 0x000fe20003803000 */
[----:B------:R-:W-:Y:S01]  /*6530*/  MOV R151, R184 ;  /* 0x000000b800977202 */ /* 0x000fe20000000f00 */
[----:B-1----:R-:W-:-:S04]  /*6540*/  FFMA.FTZ R6, R156, c[0x0][0x23c], -R2 ;  /* 0x00008f009c067a23 */ /* 0x002fc80000010802 */
[----:B------:R-:W-:Y:S01]  /*6550*/  HMMA.16816.F32 R152, R8, R40, RZ ;  /* 0x000000280898723c */ /* 0x000fe200000018ff */
[----:B------:R1:W1:Y:S01]  /*6560*/  MUFU.EX2 R156, R6 ;  /* 0x00000006009c7308 */ /* 0x0002620000000800 */
[----:B---3--:R-:W-:-:S06]  /*6570*/  LOP3.LUT R4, R0, 0xffff, RZ, 0xc0, !PT ;  /* 0x0000ffff00047812 */ /* 0x008fcc00078ec0ff */
[----:B------:R-:W-:Y:S01]  /*6580*/  HMMA.16816.F32 R80, R8, R32, RZ ;  /* 0x000000200850723c */ /* 0x000fe200000018ff */
[----:B------:R-:W-:-:S04]  /*6590*/  SHF.R.U32.HI R4, RZ, 0x8, R4 ;  /* 0x00000008ff047819 */ /* 0x000fc80000011604 */
[----:B------:R-:W-:Y:S01]  /*65a0*/  PRMT R15, R5, 0x5410, R4 ;  /* 0x00005410050f7816 */ /* 0x000fe20000000004 */
[----:B------:R-:W-:Y:S01]  /*65b0*/  FFMA.FTZ R5, R157, c[0x0][0x23c], -R2 ;  /* 0x00008f009d057a23 */ /* 0x000fe20000010802 */
[----:B------:R-:W-:Y:S01]  /*65c0*/  SHF.R.U32.HI R4, RZ, 0x10, R0 ;  /* 0x00000010ff047819 */ /* 0x000fe20000011600 */
[C---:B------:R-:W-:Y:S01]  /*65d0*/  HMMA.16816.F32 R116, R8.reuse, R34, RZ ;  /* 0x000000220874723c */ /* 0x040fe200000018ff */
[----:B-1----:R-:W-:Y:S01]  /*65e0*/  FFMA.FTZ R6, R168, c[0x0][0x23c], -R2 ;  /* 0x00008f00a8067a23 */ /* 0x002fe20000010802 */
[----:B------:R1:W-:Y:S01]  /*65f0*/  MUFU.EX2 R244, R5 ;  /* 0x0000000500f47308 */ /* 0x0003e20000000800 */
[----:B------:R-:W-:Y:S01]  /*6600*/  HSET2.LE.AND R0, R14, R251, PT ;  /* 0x000000fb0e007233 */ /* 0x000fe20003803000 */
[----:B------:R-:W3:Y:S01]  /*6610*/  LDSM.16.MT88.4 R32, [R198+0x10800] ;  /* 0x01080000c620783b */ /* 0x000ee20000004200 */
[----:B------:R-:W-:Y:S01]  /*6620*/  MOV R14, R225 ;  /* 0x000000e1000e7202 */ /* 0x000fe20000000f00 */
[----:B------:R-:W-:Y:S02]  /*6630*/  IMAD.MOV.U32 R157, RZ, RZ, R185 ;  /* 0x000000ffff9d7224 */ /* 0x000fe400078e00b9 */
[C---:B------:R-:W-:Y:S02]  /*6640*/  HMMA.16816.F32 R40, R8.reuse, R42, RZ ;  /* 0x0000002a0828723c */ /* 0x040fe400000018ff */
[----:B------:R4:W3:Y:S06]  /*6650*/  MUFU.EX2 R189, R6 ;  /* 0x0000000600bd7308 */ /* 0x0008ec0000000800 */
[----:B--2---:R-:W-:Y:S01]  /*6660*/  HMMA.16816.F32 R160, R8, R24, RZ ;  /* 0x0000001808a0723c */ /* 0x004fe200000018ff */
[----:B-1----:R-:W-:-:S02]  /*6670*/  LOP3.LUT R5, R4, 0xff, RZ, 0xc0, !PT ;  /* 0x000000ff04057812 */ /* 0x002fc400078ec0ff */
[----:B------:R-:W-:Y:S02]  /*6680*/  F2FP.PACK_AB R4, R188, R156 ;  /* 0x0000009cbc04723e */ /* 0x000fe400000000ff */
[----:B------:R-:W-:-:S03]  /*6690*/  PRMT R5, R5, 0x5410, R13 ;  /* 0x0000541005057816 */ /* 0x000fc6000000000d */
[C---:B------:R-:W-:Y:S01]  /*66a0*/  HMMA.16816.F32 R164, R8.reuse, R26, RZ ;  /* 0x0000001a08a4723c */ /* 0x040fe200000018ff */
[----:B------:R-:W1:Y:S01]  /*66b0*/  LDSM.16.MT88.4 R24, [R199+0x10800] ;  /* 0x01080000c718783b */ /* 0x000e620000004200 */
[----:B----4-:R-:W-:Y:S01]  /*66c0*/  F2FP.PACK_AB R6, R228, R149 ;  /* 0x00000095e406723e */ /* 0x010fe200000000ff */
[--C-:B------:R-:W-:Y:S01]  /*66d0*/  HSET2.LE.AND R5, R5, R251.reuse, PT ;  /* 0x000000fb05057233 */ /* 0x100fe20003803000 */
[----:B------:R-:W-:Y:S02]  /*66e0*/  LOP3.LUT R7, R7, R4, RZ, 0xc0, !PT ;  /* 0x0000000407077212 */ /* 0x000fe400078ec0ff */
[----:B------:R-:W-:Y:S01]  /*66f0*/  LOP3.LUT R6, R0, R6, RZ, 0xc0, !PT ;  /* 0x0000000600067212 */ /* 0x000fe200078ec0ff */
[----:B------:R-:W-:Y:S01]  /*6700*/  HSET2.LE.AND R0, R15, R251, PT ;  /* 0x000000fb0f007233 */ /* 0x000fe20003803000 */
[----:B------:R-:W-:Y:S01]  /*6710*/  HMMA.16816.F32 R172, R8, R20, RZ ;  /* 0x0000001408ac723c */ /* 0x000fe200000018ff */
[----:B------:R-:W-:Y:S01]  /*6720*/  F2FP.PACK_AB R4, R190, R226 ;  /* 0x000000e2be04723e */ /* 0x000fe200000000ff */
[----:B------:R-:W-:-:S03]  /*6730*/  IMAD.MOV.U32 R15, RZ, RZ, R224 ;  /* 0x000000ffff0f7224 */ /* 0x000fc600078e00e0 */
[----:B------:R-:W-:-:S03]  /*6740*/  LOP3.LUT R4, R0, R4, RZ, 0xc0, !PT ;  /* 0x0000000400047212 */ /* 0x000fc600078ec0ff */
[C---:B------:R-:W-:Y:S01]  /*6750*/  HMMA.16816.F32 R168, R8.reuse, R22, RZ ;  /* 0x0000001608a8723c */ /* 0x040fe200000018ff */
[----:B------:R-:W-:Y:S07]  /*6760*/  LDSM.16.MT88.4 R20, [R197+0x12800] ;  /* 0x01280000c514783b */ /* 0x000fee0000004200 */
[C---:B------:R-:W-:Y:S08]  /*6770*/  HMMA.16816.F32 R180, R8.reuse, R28, RZ ;  /* 0x0000001c08b4723c */ /* 0x040ff000000018ff */
[----:B------:R-:W-:Y:S01]  /*6780*/  HMMA.16816.F32 R192, R8, R30, RZ ;  /* 0x0000001e08c0723c */ /* 0x000fe200000018ff */
[----:B------:R-:W2:Y:S06]  /*6790*/  LDSM.16.MT88.4 R28, [R200+0x10800] ;  /* 0x01080000c81c783b */ /* 0x000eac0000004200 */
[----:B---3--:R-:W-:-:S04]  /*67a0*/  F2FP.PACK_AB R8, R244, R189 ;  /* 0x000000bdf408723e */ /* 0x008fc800000000ff */
[----:B------:R-:W-:Y:S02]  /*67b0*/  LOP3.LUT R5, R5, R8, RZ, 0xc0, !PT ;  /* 0x0000000805057212 */ /* 0x000fe400078ec0ff */
[----:B------:R-:W3:Y:S05]  /*67c0*/  LDSM.16.MT88.4 R8, [R198+0x12800] ;  /* 0x01280000c608783b */ /* 0x000eea0000004200 */
[C---:B------:R-:W-:Y:S08]  /*67d0*/  HMMA.16816.F32 R232, R4.reuse, R36, R104 ;  /* 0x0000002404e8723c */ /* 0x040ff00000001868 */
[C---:B------:R-:W-:Y:S08]  /*67e0*/  HMMA.16816.F32 R100, R4.reuse, R32, R100 ;  /* 0x000000200464723c */ /* 0x040ff00000001864 */
[C---:B------:R-:W-:Y:S01]  /*67f0*/  HMMA.16816.F32 R236, R4.reuse, R34, R132 ;  /* 0x0000002204ec723c */ /* 0x040fe20000001884 */
[----:B------:R-:W4:Y:S07]  /*6800*/  LDSM.16.MT88.4 R32, [R200+0x12800] ;  /* 0x01280000c820783b */ /* 0x000f2e0000004200 */
[----:B------:R-:W-:Y:S01]  /*6810*/  MOV R0, R235 ;  /* 0x000000eb00007202 */ /* 0x000fe20000000f00 */
[----:B------:R-:W-:Y:S01]  /*6820*/  IMAD.MOV.U32 R67, RZ, RZ, R233 ;  /* 0x000000ffff437224 */ /* 0x000fe200078e00e9 */
[----:B------:R-:W-:Y:S01]  /*6830*/  MOV R207, R232 ;  /* 0x000000e800cf7202 */ /* 0x000fe20000000f00 */
[----:B------:R-:W-:Y:S01]  /*6840*/  IMAD.MOV.U32 R45, RZ, RZ, R234 ;  /* 0x000000ffff2d7224 */ /* 0x000fe200078e00ea */
[C---:B-1----:R-:W-:Y:S07]  /*6850*/  HMMA.16816.F32 R104, R4.reuse, R24, R92 ;  /* 0x000000180468723c */ /* 0x042fee000000185c */
[----:B------:R-:W-:Y:S01]  /*6860*/  IMAD.MOV.U32 R95, RZ, RZ, R191 ;  /* 0x000000ffff5f7224 */ /* 0x000fe200078e00bf */
[----:B--2---:R-:W-:Y:S01]  /*6870*/  HMMA.16816.F32 R232, R4, R30, R128 ;  /* 0x0000001e04e8723c */ /* 0x004fe20000001880 */
[----:B------:R-:W-:Y:S01]  /*6880*/  MOV R94, R190 ;  /* 0x000000be005e7202 */ /* 0x000fe20000000f00 */
[----:B------:R-:W-:-:S02]  /*6890*/  IMAD.MOV.U32 R93, RZ, RZ, R189 ;  /* 0x000000ffff5d7224 */ /* 0x000fc400078e00bd */
[----:B------:R-:W-:-:S04]  /*68a0*/  IMAD.MOV.U32 R92, RZ, RZ, R230 ;  /* 0x000000ffff5c7224 */ /* 0x000fc800078e00e6 */
[C---:B------:R-:W-:Y:S08]  /*68b0*/  HMMA.16816.F32 R132, R4.reuse, R26, R124 ;  /* 0x0000001a0484723c */ /* 0x040ff0000000187c */
[C---:B---3--:R-:W-:Y:S08]  /*68c0*/  HMMA.16816.F32 R24, R4.reuse, R8, R84 ;  /* 0x000000080418723c */ /* 0x048ff00000001854 */
[C---:B------:R-:W-:Y:S01]  /*68d0*/  HMMA.16816.F32 R128, R4.reuse, R10, R56 ;  /* 0x0000000a0480723c */ /* 0x040fe20000001838 */
[----:B------:R-:W1:Y:S06]  /*68e0*/  LDSM.16.MT88.4 R8, [R197+0x14800] ;  /* 0x01480000c508783b */ /* 0x000e6c0000004200 */
[----:B------:R-:W-:Y:S01]  /*68f0*/  IMAD.MOV.U32 R59, RZ, RZ, R188 ;  /* 0x000000ffff3b7224 */ /* 0x000fe200078e00bc */
[----:B------:R-:W-:Y:S01]  /*6900*/  HMMA.16816.F32 R88, R4, R20, R88 ;  /* 0x000000140458723c */ /* 0x000fe20000001858 */
[----:B------:R-:W-:Y:S01]  /*6910*/  MOV R58, R187 ;  /* 0x000000bb003a7202 */ /* 0x000fe20000000f00 */
[----:B------:R-:W-:-:S02]  /*6920*/  IMAD.MOV.U32 R57, RZ, RZ, R186 ;  /* 0x000000ffff397224 */ /* 0x000fc400078e00ba */
[----:B------:R-:W-:-:S04]  /*6930*/  IMAD.MOV.U32 R56, RZ, RZ, R179 ;  /* 0x000000ffff387224 */ /* 0x000fc800078e00b3 */
[C---:B------:R-:W-:Y:S01]  /*6940*/  HMMA.16816.F32 R124, R4.reuse, R22, R120 ;  /* 0x00000016047c723c */ /* 0x040fe20000001878 */
[----:B------:R-:W-:Y:S01]  /*6950*/  IMAD.MOV.U32 R36, RZ, RZ, R25 ;  /* 0x000000ffff247224 */ /* 0x000fe200078e0019 */
[----:B------:R-:W-:Y:S01]  /*6960*/  MOV R19, R27 ;  /* 0x0000001b00137202 */ /* 0x000fe20000000f00 */
[----:B------:R-:W-:Y:S02]  /*6970*/  IMAD.MOV.U32 R18, RZ, RZ, R24 ;  /* 0x000000ffff127224 */ /* 0x000fe400078e0018 */
[----:B------:R-:W-:Y:S02]  /*6980*/  IMAD.MOV.U32 R13, RZ, RZ, R26 ;  /* 0x000000ffff0d7224 */ /* 0x000fe400078e001a */
[----:B------:R-:W-:Y:S01]  /*6990*/  LDSM.16.MT88.4 R24, [R198+0x14800] ;  /* 0x01480000c618783b */ /* 0x000fe20000004200 */
[C---:B----4-:R-:W-:Y:S07]  /*69a0*/  HMMA.16816.F32 R20, R4.reuse, R32, R80 ;  /* 0x000000200414723c */ /* 0x050fee0000001850 */
[----:B------:R-:W-:Y:S01]  /*69b0*/  IMAD.MOV.U32 R32, RZ, RZ, R244 ;  /* 0x000000ffff207224 */ /* 0x000fe200078e00f4 */
[----:B------:R-:W-:Y:S01]  /*69c0*/  HMMA.16816.F32 R96, R4, R28, R96 ;  /* 0x0000001c0460723c */ /* 0x000fe20000001860 */
[----:B------:R-:W2:Y:S01]  /*69d0*/  LDSM.16.MT88.4 R28, [R199+0x12800] ;  /* 0x01280000c71c783b */ /* 0x000ea20000004200 */
[----:B------:R-:W-:Y:S01]  /*69e0*/  IMAD.MOV.U32 R33, RZ, RZ, R0 ;  /* 0x000000ffff217224 */ /* 0x000fe200078e0000 */
[----:B------:R-:W-:Y:S01]  /*69f0*/  MOV R203, R90 ;  /* 0x0000005a00cb7202 */ /* 0x000fe20000000f00 */
[----:B------:R-:W-:-:S02]  /*6a00*/  IMAD.U32 R0, RZ, RZ, UR37 ;  /* 0x00000025ff007e24 */ /* 0x000fc4000f8e00ff */
[----:B------:R-:W-:Y:S02]  /*6a10*/  IMAD.MOV.U32 R205, RZ, RZ, R88 ;  /* 0x000000ffffcd7224 */ /* 0x000fe400078e0058 */
[----:B------:R-:W-:Y:S01]  /*6a20*/  HMMA.16816.F32 R240, R4, R38, R136 ;  /* 0x0000002604f0723c */ /* 0x000fe20000001888 */
[----:B------:R-:W-:Y:S01]  /*6a30*/  LOP3.LUT R0, R159, UR25, R0, 0x96, !PT ;  /* 0x000000199f007c12 */ /* 0x000fe2000f8e9600 */
[----:B------:R-:W-:Y:S02]  /*6a40*/  IMAD.MOV.U32 R204, RZ, RZ, R89 ;  /* 0x000000ffffcc7224 */ /* 0x000fe400078e0059 */
[----:B------:R-:W-:-:S04]  /*6a50*/  IMAD.MOV.U32 R202, RZ, RZ, R91 ;  /* 0x000000ffffca7224 */ /* 0x000fc800078e005b */
[C---:B-1----:R-:W-:Y:S01]  /*6a60*/  HMMA.16816.F32 R244, R4.reuse, R8, R72 ;  /* 0x0000000804f4723c */ /* 0x042fe20000001848 */
[----:B------:R-:W-:Y:S01]  /*6a70*/  MOV R44, R21 ;  /* 0x00000015002c7202 */ /* 0x000fe20000000f00 */
[----:B------:R-:W-:Y:S01]  /*6a80*/  IMAD.MOV.U32 R39, RZ, RZ, R22 ;  /* 0x000000ffff277224 */ /* 0x000fe200078e0016 */
[----:B------:R-:W-:Y:S01]  /*6a90*/  MOV R37, R20 ;  /* 0x0000001400257202 */ /* 0x000fe20000000f00 */
[----:B------:R-:W-:Y:S02]  /*6aa0*/  IMAD.MOV.U32 R38, RZ, RZ, R23 ;  /* 0x000000ffff267224 */ /* 0x000fe400078e0017 */
[----:B------:R-:W-:Y:S02]  /*6ab0*/  LDSM.16.MT88.4 R20, [R200+0x14800] ;  /* 0x01480000c814783b */ /* 0x000fe40000004200 */
[C---:B------:R-:W-:Y:S02]  /*6ac0*/  HMMA.16816.F32 R188, R4.reuse, R10, R52 ;  /* 0x0000000a04bc723c */ /* 0x040fe40000001834 */
[----:B------:R-:W1:Y:S05]  /*6ad0*/  LDSM.16.MT88.4 R8, [R199+0x14800] ;  /* 0x01480000c708783b */ /* 0x000e6a0000004200 */
[----:B------:R-:W-:Y:S01]  /*6ae0*/  IMAD.MOV.U32 R55, RZ, RZ, R18 ;  /* 0x000000ffff377224 */ /* 0x000fe200078e0012 */
[C---:B------:R-:W-:Y:S07]  /*6af0*/  HMMA.16816.F32 R136, R4.reuse, R34, R116 ;  /* 0x000000220488723c */ /* 0x040fee0000001874 */
[----:B------:R-:W-:Y:S01]  /*6b00*/  IMAD.MOV.U32 R118, RZ, RZ, R227 ;  /* 0x000000ffff767224 */ /* 0x000fe200078e00e3 */
[----:B------:R-:W-:Y:S01]  /*6b10*/  MOV R35, R231 ;  /* 0x000000e700237202 */ /* 0x000fe20000000f00 */
[----:B------:R-:W-:Y:S01]  /*6b20*/  IMAD.MOV.U32 R119, RZ, RZ, R226 ;  /* 0x000000ffff777224 */ /* 0x000fe200078e00e2 */
[----:B------:R-:W-:Y:S01]  /*6b30*/  MOV R117, R228 ;  /* 0x000000e400757202 */ /* 0x000fe20000000f00 */
[C---:B--2---:R-:W-:Y:S01]  /*6b40*/  HMMA.16816.F32 R224, R4.reuse, R28, R76 ;  /* 0x0000001c04e0723c */ /* 0x044fe2000000184c */
[----:B------:R-:W-:Y:S01]  /*6b50*/  IMAD.MOV.U32 R116, RZ, RZ, R229 ;  /* 0x000000ffff747224 */ /* 0x000fe200078e00e5 */
[----:B------:R-:W-:Y:S01]  /*6b60*/  MOV R34, R36 ;  /* 0x0000002400227202 */ /* 0x000fe20000000f00 */
[----:B------:R-:W-:Y:S01]  /*6b70*/  IMAD.MOV.U32 R54, RZ, RZ, R118 ;  /* 0x000000ffff367224 */ /* 0x000fe200078e0076 */
[----:B------:R-:W-:Y:S01]  /*6b80*/  MOV R53, R119 ;  /* 0x0000007700357202 */ /* 0x000fe20000000f00 */
[----:B------:R-:W-:Y:S01]  /*6b90*/  IMAD.MOV.U32 R118, RZ, RZ, R59 ;  /* 0x000000ffff767224 */ /* 0x000fe200078e003b */
[----:B------:R-:W-:Y:S01]  /*6ba0*/  MOV R119, R58 ;  /* 0x0000003a00777202 */ /* 0x000fe20000000f00 */
[----:B------:R-:W-:Y:S01]  /*6bb0*/  IMAD.MOV.U32 R76, RZ, RZ, R38 ;  /* 0x000000ffff4c7224 */ /* 0x000fe200078e0026 */
[----:B------:R-:W-:Y:S01]  /*6bc0*/  MOV R78, R176 ;  /* 0x000000b0004e7202 */ /* 0x000fe20000000f00 */
[----:B------:R-:W-:Y:S01]  /*6bd0*/  HMMA.16816.F32 R228, R4, R30, R112 ;  /* 0x0000001e04e4723c */ /* 0x000fe20000001870 */
[----:B------:R-:W2:Y:S01]  /*6be0*/  LDSM.16.MT88.4 R28, [R197+0x16800] ;  /* 0x01680000c51c783b */ /* 0x000ea20000004200 */
[----:B------:R-:W-:Y:S01]  /*6bf0*/  IMAD.MOV.U32 R79, RZ, RZ, R177 ;  /* 0x000000ffff4f7224 */ /* 0x000fe200078e00b1 */
[----:B------:R-:W-:Y:S01]  /*6c00*/  MOV R79, R35 ;  /* 0x00000023004f7202 */ /* 0x000fe20000000f00 */
[----:B------:R-:W-:-:S02]  /*6c10*/  IMAD.MOV.U32 R77, RZ, RZ, R66 ;  /* 0x000000ffff4d7224 */ /* 0x000fc400078e0042 */
[----:B------:R-:W-:Y:S01]  /*6c20*/  IMAD.MOV.U32 R35, RZ, RZ, R67 ;  /* 0x000000ffff237224 */ /* 0x000fe200078e0043 */
[----:B------:R-:W-:Y:S01]  /*6c30*/  MOV R115, R39 ;  /* 0x0000002700737202 */ /* 0x000fe20000000f00 */
[----:B------:R-:W-:Y:S01]  /*6c40*/  IMAD.MOV.U32 R113, RZ, RZ, R37 ;  /* 0x000000ffff717224 */ /* 0x000fe200078e0025 */
[----:B------:R-:W-:Y:S01]  /*6c50*/  HMMA.16816.F32 R184, R4, R24, R68 ;  /* 0x0000001804b8723c */ /* 0x000fe20000001844 */
[----:B------:R-:W-:Y:S02]  /*6c60*/  IMAD.MOV.U32 R112, RZ, RZ, R19 ;  /* 0x000000ffff707224 */ /* 0x000fe400078e0013 */
[----:B------:R-:W-:-:S04]  /*6c70*/  IMAD.MOV.U32 R114, RZ, RZ, R44 ;  /* 0x000000ffff727224 */ /* 0x000fc800078e002c */
[----:B------:R-:W-:Y:S01]  /*6c80*/  IMAD.MOV.U32 R68, RZ, RZ, R77 ;  /* 0x000000ffff447224 */ /* 0x000fe200078e004d */
[C---:B-1----:R-:W-:Y:S01]  /*6c90*/  HMMA.16816.F32 R80, R4.reuse, R8, R140 ;  /* 0x000000080450723c */ /* 0x042fe2000000188c */
[----:B------:R-:W-:Y:S01]  /*6ca0*/  MOV R69, R116 ;  /* 0x0000007400457202 */ /* 0x000fe20000000f00 */
[----:B------:R-:W-:Y:S01]  /*6cb0*/  IMAD.MOV.U32 R70, RZ, RZ, R57 ;  /* 0x000000ffff467224 */ /* 0x000fe200078e0039 */
[----:B------:R-:W-:Y:S01]  /*6cc0*/  MOV R116, R94 ;  /* 0x0000005e00747202 */ /* 0x000fe20000000f00 */
[----:B------:R-:W-:Y:S01]  /*6cd0*/  IMAD.MOV.U32 R71, RZ, RZ, R95 ;  /* 0x000000ffff477224 */ /* 0x000fe200078e005f */
[----:B------:R-:W-:Y:S01]  /*6ce0*/  MOV R94, R14 ;  /* 0x0000000e005e7202 */ /* 0x000fe20000000f00 */
[----:B------:R-:W-:Y:S02]  /*6cf0*/  IMAD.MOV.U32 R95, RZ, RZ, R15 ;  /* 0x000000ffff5f7224 */ /* 0x000fe400078e000f */
[----:B------:R-:W-:Y:S01]  /*6d00*/  IMAD.WIDE.U32 R8, R0, -0x326172a9, RZ ;  /* 0xcd9e8d5700087825 */ /* 0x000fe200078e00ff */
[----:B------:R-:W-:Y:S03]  /*6d10*/  HMMA.16816.F32 R84, R4, R10, R144 ;  /* 0x0000000a0454723c */ /* 0x000fe60000001890 */
[----:B------:R-:W-:Y:S01]  /*6d20*/  IMAD.MOV.U32 R77, RZ, RZ, R56 ;  /* 0x000000ffff4d7224 */ /* 0x000fe200078e0038 */
[----:B------:R-:W-:Y:S01]  /*6d30*/  LOP3.LUT R9, R9, UR7, R78, 0x96, !PT ;  /* 0x0000000709097c12 */ /* 0x000fe2000f8e964e */
[----:B------:R-:W-:Y:S01]  /*6d40*/  IMAD.MOV.U32 R78, RZ, RZ, R32 ;  /* 0x000000ffff4e7224 */ /* 0x000fe200078e0020 */
[----:B------:R-:W-:-:S02]  /*6d50*/  LOP3.LUT R0, R47, UR18, R8, 0x96, !PT ;  /* 0x000000122f007c12 */ /* 0x000fc4000f8e9608 */
[C---:B------:R-:W-:Y:S01]  /*6d60*/  HMMA.16816.F32 R176, R4.reuse, R26, R108 ;  /* 0x0000001a04b0723c */ /* 0x040fe2000000186c */
[----:B------:R-:W-:Y:S01]  /*6d70*/  IMAD.WIDE.U32 R8, R9, -0x2daee0ad, RZ ;  /* 0xd2511f5309087825 */ /* 0x000fe200078e00ff */
[----:B------:R-:W1:Y:S01]  /*6d80*/  LDSM.16.MT88.4 R24, [R200+0x16800] ;  /* 0x01680000c818783b */ /* 0x000e620000004200 */
[----:B------:R-:W-:Y:S02]  /*6d90*/  MOV R32, R45 ;  /* 0x0000002d00207202 */ /* 0x000fe40000000f00 */
[----:B------:R-:W-:Y:S01]  /*6da0*/  IMAD.WIDE.U32 R10, R0, -0x2daee0ad, RZ ;  /* 0xd2511f53000a7825 */ /* 0x000fe200078e00ff */
[----:B------:R-:W-:Y:S02]  /*6db0*/  LOP3.LUT R9, R9, UR35, R64, 0x96, !PT ;  /* 0x0000002309097c12 */ /* 0x000fe4000f8e9640 */
[----:B------:R-:W-:Y:S02]  /*6dc0*/  HMMA.16816.F32 R120, R4, R20, R60 ;  /* 0x000000140478723c */ /* 0x000fe4000000183c */
[----:B------:R-:W-:Y:S01]  /*6dd0*/  LOP3.LUT R0, R11, UR33, R8, 0x96, !PT ;  /* 0x000000210b007c12 */ /* 0x000fe2000f8e9608 */
[----:B------:R-:W-:-:S04]  /*6de0*/  IMAD.WIDE.U32 R8, R9, -0x326172a9, RZ ;  /* 0xcd9e8d5709087825 */ /* 0x000fc800078e00ff */
[----:B------:R-:W-:Y:S01]  /*6df0*/  IMAD.WIDE.U32 R38, R0, -0x326172a9, RZ ;  /* 0xcd9e8d5700267825 */ /* 0x000fe200078e00ff */
[----:B------:R-:W-:Y:S01]  /*6e00*/  LOP3.LUT R9, R9, UR34, R46, 0x96, !PT ;  /* 0x0000002209097c12 */ /* 0x000fe2000f8e962e */
[C---:B------:R-:W-:Y:S01]  /*6e10*/  HMMA.16816.F32 R88, R4.reuse, R22, R48 ;  /* 0x000000160458723c */ /* 0x040fe20000001830 */
[----:B------:R-:W3:Y:S01]  /*6e20*/  LDSM.16.MT88.4 R20, [R198+0x16800] ;  /* 0x01680000c614783b */ /* 0x000ee20000004200 */
[----:B------:R-:W-:Y:S01]  /*6e30*/  FFMA.FTZ R11, R248, c[0x0][0x23c], -R12 ;  /* 0x00008f00f80b7a23 */ /* 0x000fe2000001080c */
[----:B------:R-:W-:Y:S01]  /*6e40*/  LOP3.LUT R0, R39, UR32, R8, 0x96, !PT ;  /* 0x0000002027007c12 */ /* 0x000fe2000f8e9608 */
[----:B------:R-:W-:Y:S02]  /*6e50*/  IMAD.WIDE.U32 R8, R9, -0x2daee0ad, RZ ;  /* 0xd2511f5309087825 */ /* 0x000fe400078e00ff */
[----:B------:R4:W4:Y:S02]  /*6e60*/  MUFU.EX2 R52, R11 ;  /* 0x0000000b00347308 */ /* 0x0009240000000800 */
[----:B------:R-:W-:Y:S01]  /*6e70*/  IMAD.WIDE.U32 R36, R0, -0x2daee0ad, RZ ;  /* 0xd2511f5300247825 */ /* 0x000fe200078e00ff */
[----:B------:R-:W-:Y:S01]  /*6e80*/  LOP3.LUT R10, R9, UR31, R10, 0x96, !PT ;  /* 0x0000001f090a7c12 */ /* 0x000fe2000f8e960a */
[----:B--2---:R-:W-:Y:S02]  /*6e90*/  HMMA.16816.F32 R72, R4, R28, R152 ;  /* 0x0000001c0448723c */ /* 0x004fe40000001898 */
[----:B------:R-:W-:-:S02]  /*6ea0*/  FFMA.FTZ R0, R252, c[0x0][0x23c], -R12 ;  /* 0x00008f00fc007a23 */ /* 0x000fc4000001080c */
[----:B------:R-:W-:Y:S02]  /*6eb0*/  IMAD.WIDE.U32 R18, R10, -0x326172a9, RZ ;  /* 0xcd9e8d570a127825 */ /* 0x000fe400078e00ff */
[----:B------:R2:W-:Y:S02]  /*6ec0*/  MUFU.EX2 R142, R0 ;  /* 0x00000000008e7308 */ /* 0x0005e40000000800 */
[--C-:B------:R-:W-:Y:S01]  /*6ed0*/  FFMA.FTZ R10, R250, c[0x0][0x23c], -R12.reuse ;  /* 0x00008f00fa0a7a23 */ /* 0x100fe2000001080c */
[C---:B------:R-:W-:Y:S01]  /*6ee0*/  HMMA.16816.F32 R64, R4.reuse, R30, R40 ;  /* 0x0000001e0440723c */ /* 0x040fe20000001828 */
[----:B------:R-:W3:Y:S01]  /*6ef0*/  LDSM.16.MT88.4 R28, [R199+0x16800] ;  /* 0x01680000c71c783b */ /* 0x000ee20000004200 */
[----:B----4-:R-:W-:Y:S01]  /*6f00*/  FFMA.FTZ R11, R249, c[0x0][0x23c], -R12 ;  /* 0x00008f00f90b7a23 */ /* 0x010fe2000001080c */
[----:B------:R-:W-:Y:S01]  /*6f10*/  MOV R250, R52 ;  /* 0x0000003400fa7202 */ /* 0x000fe20000000f00 */
[----:B------:R-:W-:Y:S02]  /*6f20*/  IMAD.MOV.U32 R52, RZ, RZ, R55 ;  /* 0x000000ffff347224 */ /* 0x000fe400078e0037 */
[----:B------:R4:W-:Y:S01]  /*6f30*/  MUFU.EX2 R140, R11 ;  /* 0x0000000b008c7308 */ /* 0x0009e20000000800 */
[----:B------:R-:W-:Y:S01]  /*6f40*/  IMAD.MOV.U32 R110, RZ, RZ, R207 ;  /* 0x000000ffff6e7224 */ /* 0x000fe200078e00cf */
[----:B-1----:R-:W-:Y:S01]  /*6f50*/  HMMA.16816.F32 R40, R4, R24, R172 ;  /* 0x000000180428723c */ /* 0x002fe200000018ac */
[----:B------:R-:W-:-:S02]  /*6f60*/  IMAD.MOV.U32 R111, RZ, RZ, R35 ;  /* 0x000000ffff6f7224 */ /* 0x000fc400078e0023 */
[----:B------:R-:W-:Y:S01]  /*6f70*/  IMAD.MOV.U32 R55, RZ, RZ, R117 ;  /* 0x000000ffff377224 */ /* 0x000fe200078e0075 */
[----:B--2---:R-:W-:Y:S01]  /*6f80*/  LOP3.LUT R0, R37, UR16, R8, 0x96, !PT ;  /* 0x0000001025007c12 */ /* 0x004fe2000f8e9608 */
[----:B------:R-:W-:Y:S02]  /*6f90*/  IMAD.MOV.U32 R117, RZ, RZ, R93 ;  /* 0x000000ffff757224 */ /* 0x000fe400078e005d */
[----:B------:R-:W-:Y:S02]  /*6fa0*/  IMAD.MOV.U32 R93, RZ, RZ, R208 ;  /* 0x000000ffff5d7224 */ /* 0x000fe400078e00d0 */
[----:B------:R-:W-:Y:S01]  /*6fb0*/  IMAD.WIDE.U32 R8, R0, -0x326172a9, RZ ;  /* 0xcd9e8d5700087825 */ /* 0x000fe200078e00ff */
[----:B------:R1:W5:Y:S01]  /*6fc0*/  LDL.LU R208, [R1+0x84] ;  /* 0x0000840001d07983 */ /* 0x0003620000300800 */
[----:B---3--:R-:W-:Y:S03]  /*6fd0*/  HMMA.16816.F32 R44, R4, R22, R164 ;  /* 0x00000016042c723c */ /* 0x008fe600000018a4 */
[----:B------:R-:W-:Y:S01]  /*6fe0*/  LOP3.LUT R0, R9, UR36, R18, 0x96, !PT ;  /* 0x0000002409007c12 */ /* 0x000fe2000f8e9612 */
[----:B------:R1:W5:Y:S01]  /*6ff0*/  LDL.LU R207, [R1+0x80] ;  /* 0x0000800001cf7983 */ /* 0x0003620000300800 */
[----:B----4-:R-:W-:Y:S01]  /*7000*/  LOP3.LUT R11, R8, 0xffff, RZ, 0xc0, !PT ;  /* 0x0000ffff080b7812 */ /* 0x010fe200078ec0ff */
[----:B------:R-:W-:-:S02]  /*7010*/  FFMA.FTZ R9, R68, c[0x0][0x23c], -R2 ;  /* 0x00008f0044097a23 */ /* 0x000fc40000010802 */
[----:B------:R-:W-:Y:S01]  /*7020*/  IMAD.MOV.U32 R68, RZ, RZ, R69 ;  /* 0x000000ffff447224 */ /* 0x000fe200078e0045 */
[----:B------:R-:W-:Y:S01]  /*7030*/  MOV R69, R70 ;  /* 0x0000004600457202 */ /* 0x000fe20000000f00 */
[----:B------:R-:W-:Y:S01]  /*7040*/  IMAD.MOV.U32 R70, RZ, RZ, R71 ;  /* 0x000000ffff467224 */ /* 0x000fe200078e0047 */
[----:B------:R2:W-:Y:S01]  /*7050*/  MUFU.EX2 R143, R9 ;  /* 0x00000009008f7308 */ /* 0x0005e20000000800 */
[C---:B------:R-:W-:Y:S01]  /*7060*/  HMMA.16816.F32 R56, R4.reuse, R26, R168 ;  /* 0x0000001a0438723c */ /* 0x040fe200000018a8 */
[----:B------:R-:W-:Y:S01]  /*7070*/  MOV R108, R69 ;  /* 0x00000045006c7202 */ /* 0x000fe20000000f00 */
[----:B------:R-:W-:Y:S01]  /*7080*/  IMAD.MOV.U32 R109, RZ, RZ, R70 ;  /* 0x000000ffff6d7224 */ /* 0x000fe200078e0046 */
[----:B------:R-:W-:Y:S01]  /*7090*/  LOP3.LUT R15, R8, 0xff, RZ, 0xc0, !PT ;  /* 0x000000ff080f7812 */ /* 0x000fe200078ec0ff */
[----:B------:R-:W-:Y:S01]  /*70a0*/  IMAD.MOV.U32 R69, RZ, RZ, R52 ;  /* 0x000000ffff457224 */ /* 0x000fe200078e0034 */
[----:B------:R-:W-:Y:S01]  /*70b0*/  MOV R52, R33 ;  /* 0x0000002100347202 */ /* 0x000fe20000000f00 */
[----:B------:R-:W-:Y:S01]  /*70c0*/  IMAD.MOV.U32 R175, RZ, RZ, R201 ;  /* 0x000000ffffaf7224 */ /* 0x000fe200078e00c9 */
[----:B------:R3:W-:Y:S01]  /*70d0*/  MUFU.EX2 R141, R10 ;  /* 0x0000000a008d7308 */ /* 0x0007e20000000800 */
[----:B------:R-:W-:Y:S01]  /*70e0*/  SHF.R.U32.HI R14, RZ, 0x18, R8 ;  /* 0x00000018ff0e7819 */ /* 0x000fe20000011608 */
[----:B------:R-:W-:Y:S01]  /*70f0*/  IMAD.MOV.U32 R71, RZ, RZ, R13 ;  /* 0x000000ffff477224 */ /* 0x000fe200078e000d */
[C---:B------:R-:W-:Y:S01]  /*7100*/  HMMA.16816.F32 R48, R4.reuse, R20, R160 ;  /* 0x000000140430723c */ /* 0x040fe200000018a0 */
[----:B--2---:R-:W-:Y:S01]  /*7110*/  FFMA.FTZ R9, R68, c[0x0][0x23c], -R2 ;  /* 0x00008f0044097a23 */ /* 0x004fe20000010802 */
[----:B------:R-:W-:Y:S01]  /*7120*/  MOV R164, R196 ;  /* 0x000000c400a47202 */ /* 0x000fe20000000f00 */
[----:B------:R-:W-:Y:S01]  /*7130*/  IMAD.MOV.U32 R68, RZ, RZ, R32 ;  /* 0x000000ffff447224 */ /* 0x000fe200078e0020 */
[----:B------:R-:W-:Y:S01]  /*7140*/  SHF.R.U32.HI R13, RZ, 0x8, R11 ;  /* 0x00000008ff0d7819 */ /* 0x000fe2000001160b */
[----:B------:R2:W4:Y:S01]  /*7150*/  MUFU.EX2 R252, R9 ;  /* 0x0000000900fc7308 */ /* 0x0005220000000800 */
[----:B------:R-:W-:Y:S01]  /*7160*/  IMAD.MOV.U32 R166, RZ, RZ, R17 ;  /* 0x000000ffffa67224 */ /* 0x000fe200078e0011 */
[----:B------:R-:W1:Y:S01]  /*7170*/  LDSM.16.MT88.4 R24, [R197+0x11000] ;  /* 0x01100000c518783b */ /* 0x000e620000004200 */
[----:B---3--:R-:W-:Y:S01]  /*7180*/  SHF.R.U32.HI R10, RZ, 0x10, R8 ;  /* 0x00000010ff0a7819 */ /* 0x008fe20000011608 */
[----:B------:R-:W-:Y:S01]  /*7190*/  IMAD.MOV.U32 R165, RZ, RZ, R16 ;  /* 0x000000ffffa57224 */ /* 0x000fe200078e0010 */
[----:B------:R-:W-:Y:S01]  /*71a0*/  HMMA.16816.F32 R60, R4, R28, R180 ;  /* 0x0000001c043c723c */ /* 0x000fe200000018b4 */
[----:B------:R-:W-:Y:S01]  /*71b0*/  MOV R70, R34 ;  /* 0x0000002200467202 */ /* 0x000fe20000000f00 */
[----:B------:R-:W-:Y:S01]  /*71c0*/  LDSM.16.MT88.4 R20, [R200+0x11000] ;  /* 0x01100000c814783b */ /* 0x000fe20000004200 */
[----:B--2---:R-:W-:Y:S01]  /*71d0*/  FFMA.FTZ R9, R108, c[0x0][0x23c], -R2 ;  /* 0x00008f006c097a23 */ /* 0x004fe20000010802 */
[----:B------:R-:W-:Y:S01]  /*71e0*/  LOP3.LUT R8, R0, 0xffff, RZ, 0xc0, !PT ;  /* 0x0000ffff00087812 */ /* 0x000fe200078ec0ff */
[----:B------:R-:W-:Y:S01]  /*71f0*/  IMAD.MOV.U32 R108, RZ, RZ, R109 ;  /* 0x000000ffff6c7224 */ /* 0x000fe200078e006d */
[----:B------:R-:W-:Y:S01]  /*7200*/  MOV R109, R110 ;  /* 0x0000006e006d7202 */ /* 0x000fe20000000f00 */
[----:B------:R-:W-:Y:S01]  /*7210*/  IMAD.MOV.U32 R110, RZ, RZ, R111 ;  /* 0x000000ffff6e7224 */ /* 0x000fe200078e006f */
[----:B------:R-:W-:Y:S01]  /*7220*/  LOP3.LUT R11, R10, 0xff, RZ, 0xc0, !PT ;  /* 0x000000ff0a0b7812 */ /* 0x000fe200078ec0ff */
[----:B------:R-:W-:Y:S01]  /*7230*/  IMAD.MOV.U32 R111, RZ, RZ, R68 ;  /* 0x000000ffff6f7224 */ /* 0x000fe200078e0044 */
[----:B------:R-:W-:Y:S01]  /*7240*/  MOV R68, R52 ;  /* 0x0000003400447202 */ /* 0x000fe20000000f00 */
[----:B------:R-:W-:Y:S01]  /*7250*/  IMAD.MOV.U32 R52, RZ, RZ, R53 ;  /* 0x000000ffff347224 */ /* 0x000fe200078e0035 */
[----:B------:R-:W-:Y:S01]  /*7260*/  PRMT R13, R15, 0x5410, R13 ;  /* 0x000054100f0d7816 */ /* 0x000fe2000000000d */
[----:B------:R-:W-:Y:S01]  /*7270*/  IMAD.MOV.U32 R53, RZ, RZ, R54 ;  /* 0x000000ffff357224 */ /* 0x000fe200078e0036 */
[----:B------:R-:W-:Y:S01]  /*7280*/  MOV R54, R55 ;  /* 0x0000003700367202 */ /* 0x000fe20000000f00 */
[----:B------:R-:W-:Y:S01]  /*7290*/  IMAD.MOV.U32 R152, RZ, RZ, R109 ;  /* 0x000000ffff987224 */ /* 0x000fe200078e006d */
[----:B------:R-:W-:Y:S01]  /*72a0*/  MOV R153, R110 ;  /* 0x0000006e00997202 */ /* 0x000fe20000000f00 */
[----:B------:R-:W-:Y:S01]  /*72b0*/  IMAD.MOV.U32 R55, RZ, RZ, R206 ;  /* 0x000000ffff377224 */ /* 0x000fe200078e00ce */
[----:B------:R-:W-:Y:S01]  /*72c0*/  LDSM.16.MT88.4 R32, [R198+0x11000] ;  /* 0x01100000c620783b */ /* 0x000fe20000004200 */
[----:B------:R-:W-:-:S02]  /*72d0*/  IMAD.MOV.U32 R109, RZ, RZ, R116 ;  /* 0x000000ffff6d7224 */ /* 0x000fc400078e0074 */
[----:B------:R-:W-:Y:S01]  /*72e0*/  IMAD.MOV.U32 R154, RZ, RZ, R111 ;  /* 0x000000ffff9a7224 */ /* 0x000fe200078e006f */
[----:B------:R2:W5:Y:S01]  /*72f0*/  LDL.LU R206, [R1+0x7c] ;  /* 0x00007c0001ce7983 */ /* 0x0005620000300800 */
[----:B------:R-:W-:Y:S01]  /*7300*/  IMAD.MOV.U32 R110, RZ, RZ, R117 ;  /* 0x000000ffff6e7224 */ /* 0x000fe200078e0075 */
[----:B------:R-:W-:Y:S01]  /*7310*/  MOV R111, R118 ;  /* 0x00000076006f7202 */ /* 0x000fe20000000f00 */
[----:B------:R-:W-:Y:S01]  /*7320*/  IMAD.MOV.U32 R116, RZ, RZ, R205 ;  /* 0x000000ffff747224 */ /* 0x000fe200078e00cd */
[----:B------:R-:W-:Y:S01]  /*7330*/  MOV R117, R204 ;  /* 0x000000cc00757202 */ /* 0x000fe20000000f00 */
[----:B------:R-:W-:Y:S01]  /*7340*/  IMAD.MOV.U32 R155, RZ, RZ, R68 ;  /* 0x000000ffff9b7224 */ /* 0x000fe200078e0044 */
[----:B------:R2:W5:Y:S01]  /*7350*/  LDL.LU R205, [R1+0x78] ;  /* 0x0000780001cd7983 */ /* 0x0005620000300800 */
[----:B------:R-:W-:Y:S02]  /*7360*/  IMAD.MOV.U32 R68, RZ, RZ, R119 ;  /* 0x000000ffff447224 */ /* 0x000fe400078e0077 */
[----:B------:R-:W-:Y:S01]  /*7370*/  IMAD.MOV.U32 R118, RZ, RZ, R203 ;  /* 0x000000ffff767224 */ /* 0x000fe200078e00cb */
[----:B------:R2:W5:Y:S01]  /*7380*/  LDL.LU R204, [R1+0x74] ;  /* 0x0000740001cc7983 */ /* 0x0005620000300800 */
[----:B------:R-:W-:-:S03]  /*7390*/  IMAD.MOV.U32 R119, RZ, RZ, R202 ;  /* 0x000000ffff777224 */ /* 0x000fc600078e00ca */
[----:B------:R2:W5:Y:S04]  /*73a0*/  LDL.LU R203, [R1+0x70] ;  /* 0x0000700001cb7983 */ /* 0x0005680000300800 */
[----:B------:R2:W5:Y:S04]  /*73b0*/  LDL.LU R202, [R1+0x6c] ;  /* 0x00006c0001ca7983 */ /* 0x0005680000300800 */
[----:B------:R2:W5:Y:S01]  /*73c0*/  LDL.LU R201, [R1+0x68] ;  /* 0x0000680001c97983 */ /* 0x0005620000300800 */
[----:B------:R-:W-:-:S03]  /*73d0*/  LOP3.LUT R10, R0, 0xff, RZ, 0xc0, !PT ;  /* 0x000000ff000a7812 */ /* 0x000fc600078ec0ff */
[----:B------:R2:W5:Y:S01]  /*73e0*/  LDL.LU R196, [R1+0x64] ;  /* 0x0000640001c47983 */ /* 0x0005620000300800 */
[----:B------:R-:W-:-:S03]  /*73f0*/  SHF.R.U32.HI R8, RZ, 0x8, R8 ;  /* 0x00000008ff087819 */ /* 0x000fc60000011608 */
[----:B------:R2:W5:Y:S04]  /*7400*/  LDL.LU R17, [R1+0x60] ;  /* 0x0000600001117983 */ /* 0x0005680000300800 */
[----:B------:R2:W5:Y:S01]  /*7410*/  LDL.LU R16, [R1+0x5c] ;  /* 0x00005c0001107983 */ /* 0x0005620000300800 */
[----:B------:R-:W-:Y:S02]  /*7420*/  PRMT R14, R11, 0x5410, R14 ;  /* 0x000054100b0e7816 */ /* 0x000fe4000000000e */
[----:B------:R-:W-:Y:S02]  /*7430*/  PRMT R11, R10, 0x5410, R8 ;  /* 0x000054100a0b7816 */ /* 0x000fe40000000008 */
[--C-:B------:R-:W-:Y:S02]  /*7440*/  SHF.R.U32.HI R8, RZ, 0x10, R0.reuse ;  /* 0x00000010ff087819 */ /* 0x100fe40000011600 */
[----:B------:R-:W-:-:S02]  /*7450*/  SHF.R.U32.HI R10, RZ, 0x18, R0 ;  /* 0x00000018ff0a7819 */ /* 0x000fc40000011600 */
[----:B------:R-:W-:Y:S01]  /*7460*/  LOP3.LUT R0, R8, 0xff, RZ, 0xc0, !PT ;  /* 0x000000ff08007812 */ /* 0x000fe200078ec0ff */
[----:B------:R3:W-:Y:S01]  /*7470*/  MUFU.EX2 R249, R9 ;  /* 0x0000000900f97308 */ /* 0x0007e20000000800 */
[----:B------:R-:W-:Y:S01]  /*7480*/  FFMA.FTZ R8, R108, c[0x0][0x23c], -R2 ;  /* 0x00008f006c087a23 */ /* 0x000fe20000010802 */
[----:B------:R-:W-:Y:S01]  /*7490*/  MOV R147, R52 ;  /* 0x0000003400937202 */ /* 0x000fe20000000f00 */
[----:B------:R-:W-:Y:S01]  /*74a0*/  IMAD.MOV.U32 R158, RZ, RZ, R53 ;  /* 0x000000ffff9e7224 */ /* 0x000fe200078e0035 */
[----:B------:R-:W-:Y:S01]  /*74b0*/  MOV R108, R55 ;  /* 0x00000037006c7202 */ /* 0x000fe20000000f00 */
[----:B------:R-:W-:Y:S02]  /*74c0*/  IMAD.MOV.U32 R159, RZ, RZ, R54 ;  /* 0x000000ffff9f7224 */ /* 0x000fe400078e0036 */
[----:B------:R-:W-:Y:S01]  /*74d0*/  HMMA.16816.F32 R52, R4, R30, R192 ;  /* 0x0000001e0434723c */ /* 0x000fe200000018c0 */
[----:B------:R1:W1:Y:S01]  /*74e0*/  MUFU.EX2 R248, R8 ;  /* 0x0000000800f87308 */ /* 0x0002620000000800 */
[----:B------:R-:W-:Y:S01]  /*74f0*/  IMAD.MOV.U32 R167, RZ, RZ, R68 ;  /* 0x000000ffffa77224 */ /* 0x000fe200078e0044 */
[----:B------:R-:W-:Y:S01]  /*7500*/  LDSM.16.MT88.4 R28, [R197+0x13000] ;  /* 0x01300000c51c783b */ /* 0x000fe20000004200 */
[----:B---3--:R-:W-:-:S03]  /*7510*/  PRMT R9, R0, 0x5410, R10 ;  /* 0x0000541000097816 */ /* 0x008fc6000000000a */
[--C-:B------:R-:W-:Y:S01]  /*7520*/  HSET2.LE.AND R7, R13, R251.reuse, PT ;  /* 0x000000fb0d077233 */ /* 0x100fe20003803000 */
[----:B----4-:R-:W-:Y:S01]  /*7530*/  F2FP.PACK_AB R6, R252, R143 ;  /* 0x0000008ffc06723e */ /* 0x010fe200000000ff */
[--C-:B------:R-:W-:Y:S01]  /*7540*/  HSET2.LE.AND R5, R9, R251.reuse, PT ;  /* 0x000000fb09057233 */ /* 0x100fe20003803000 */
[----:B-1----:R-:W-:Y:S01]  /*7550*/  F2FP.PACK_AB R8, R141, R140 ;  /* 0x0000008c8d08723e */ /* 0x002fe200000000ff */
[----:B------:R-:W-:-:S03]  /*7560*/  HSET2.LE.AND R0, R11, R251, PT ;  /* 0x000000fb0b007233 */ /* 0x000fc60003803000 */
[----:B------:R-:W-:Y:S02]  /*7570*/  LOP3.LUT R5, R5, R6, RZ, 0xc0, !PT ;  /* 0x0000000605057212 */ /* 0x000fe400078ec0ff */
[----:B------:R-:W-:Y:S02]  /*7580*/  LOP3.LUT R6, R7, R8, RZ, 0xc0, !PT ;  /* 0x0000000807067212 */ /* 0x000fe400078ec0ff */
[----:B------:R-:W1:Y:S01]  /*7590*/  LDSM.16.MT88.4 R8, [R199+0x11000] ;  /* 0x01100000c708783b */ /* 0x000e620000004200 */
[----:B------:R-:W-:Y:S02]  /*75a0*/  F2FP.PACK_AB R4, R142, R250 ;  /* 0x000000fa8e04723e */ /* 0x000fe400000000ff */
[----:B------:R-:W-:Y:S02]  /*75b0*/  F2FP.PACK_AB R7, R248, R249 ;  /* 0x000000f9f807723e */ /* 0x000fe400000000ff */
[----:B------:R-:W-:Y:S01]  /*75c0*/  LOP3.LUT R4, R0, R4, RZ, 0xc0, !PT ;  /* 0x0000000400047212 */ /* 0x000fe200078ec0ff */
[----:B------:R-:W-:-:S05]  /*75d0*/  HSET2.LE.AND R0, R14, R251, PT ;  /* 0x000000fb0e007233 */ /* 0x000fca0003803000 */
[----:B------:R-:W-:Y:S01]  /*75e0*/  LOP3.LUT R7, R0, R7, RZ, 0xc0, !PT ;  /* 0x0000000700077212 */ /* 0x000fe200078ec0ff */
[----:B------:R-:W-:Y:S01]  /*75f0*/  IMAD.MOV.U32 R192, RZ, RZ, R69 ;  /* 0x000000ffffc07224 */ /* 0x000fe200078e0045 */
[----:B------:R-:W-:Y:S01]  /*7600*/  MOV R193, R70 ;  /* 0x0000004600c17202 */ /* 0x000fe20000000f00 */
[----:B------:R-:W-:-:S04]  /*7610*/  IMAD.MOV.U32 R194, RZ, RZ, R71 ;  /* 0x000000ffffc27224 */ /* 0x000fc800078e0047 */
[C---:B------:R-:W-:Y:S08]  /*7620*/  HMMA.16816.F32 R152, R4.reuse, R24, R152 ;  /* 0x000000180498723c */ /* 0x040ff00000001898 */
[----:B------:R-:W-:Y:S01]  /*7630*/  HMMA.16816.F32 R68, R4, R26, R240 ;  /* 0x0000001a0444723c */ /* 0x000fe200000018f0 */
[----:B------:R-:W3:Y:S01]  /*7640*/  LDSM.16.MT88.4 R24, [R198+0x13000] ;  /* 0x01300000c618783b */ /* 0x000ee20000004200 */
        /* <DEDUP_REMOVED lines=8> */
[----:B------:R-:W-:-:S02]  /*76d0*/  IMAD.MOV.U32 R171, RZ, RZ, R77 ;  /* 0x000000ffffab7224 */ /* 0x000fc400078e004d */
[----:B------:R-:W-:Y:S01]  /*76e0*/  IMAD.MOV.U32 R159, RZ, RZ, R78 ;  /* 0x000000ffff9f7224 */ /* 0x000fe200078e004e */
[C---:B-1----:R-:W-:Y:S08]  /*76f0*/  HMMA.16816.F32 R104, R4.reuse, R8, R104 ;  /* 0x000000080468723c */ /* 0x042ff00000001868 */
[C---:B------:R-:W-:Y:S01]  /*7700*/  HMMA.16816.F32 R108, R4.reuse, R10, R132 ;  /* 0x0000000a046c723c */ /* 0x040fe20000001884 */
[----:B------:R-:W1:Y:S07]  /*7710*/  LDSM.16.MT88.4 R8, [R199+0x13000] ;  /* 0x01300000c708783b */ /* 0x000e6e0000004200 */
[C---:B------:R-:W-:Y:S08]  /*7720*/  HMMA.16816.F32 R76, R4.reuse, R32, R100 ;  /* 0x00000020044c723c */ /* 0x040ff00000001864 */
[C---:B------:R-:W-:Y:S08]  /*7730*/  HMMA.16816.F32 R96, R4.reuse, R20, R96 ;  /* 0x000000140460723c */ /* 0x040ff00000001860 */
[C---:B------:R-:W-:Y:S01]  /*7740*/  HMMA.16816.F32 R100, R4.reuse, R22, R232 ;  /* 0x000000160464723c */ /* 0x040fe200000018e8 */
[----:B------:R-:W4:Y:S01]  /*7750*/  LDSM.16.MT88.4 R20, [R200+0x13000] ;  /* 0x01300000c814783b */ /* 0x000f220000004200 */
[----:B------:R-:W-:Y:S01]  /*7760*/  IMAD.MOV.U32 R195, RZ, RZ, R112 ;  /* 0x000000ffffc37224 */ /* 0x000fe200078e0070 */
[----:B------:R-:W-:Y:S01]  /*7770*/  MOV R146, R147 ;  /* 0x0000009300927202 */ /* 0x000fe20000000f00 */
[----:B------:R-:W-:Y:S01]  /*7780*/  IMAD.MOV.U32 R181, RZ, RZ, R114 ;  /* 0x000000ffffb57224 */ /* 0x000fe200078e0072 */
[----:B------:R-:W-:Y:S01]  /*7790*/  MOV R180, R113 ;  /* 0x0000007100b47202 */ /* 0x000fe20000000f00 */
[----:B------:R-:W-:Y:S01]  /*77a0*/  IMAD.MOV.U32 R182, RZ, RZ, R115 ;  /* 0x000000ffffb67224 */ /* 0x000fe200078e0073 */
[----:B------:R-:W-:Y:S01]  /*77b0*/  MOV R173, R94 ;  /* 0x0000005e00ad7202 */ /* 0x000fe20000000f00 */
[----:B------:R-:W-:Y:S01]  /*77c0*/  IMAD.MOV.U32 R172, RZ, RZ, R92 ;  /* 0x000000ffffac7224 */ /* 0x000fe200078e005c */
[----:B------:R-:W-:Y:S01]  /*77d0*/  HMMA.16816.F32 R112, R4, R28, R116 ;  /* 0x0000001c0470723c */ /* 0x000fe20000001874 */
[----:B------:R-:W-:-:S02]  /*77e0*/  IMAD.MOV.U32 R147, RZ, RZ, R93 ;  /* 0x000000ffff937224 */ /* 0x000fc400078e005d */
[----:B------:R-:W-:-:S05]  /*77f0*/  IMAD.MOV.U32 R174, RZ, RZ, R95 ;  /* 0x000000ffffae7224 */ /* 0x000fca00078e005f */
[C---:B------:R-:W-:Y:S01]  /*7800*/  HMMA.16816.F32 R92, R4.reuse, R34, R236 ;  /* 0x00000022045c723c */ /* 0x040fe200000018ec */
[----:B------:R-:W2:Y:S07]  /*7810*/  LDSM.16.MT88.4 R32, [R197+0x15000] ;  /* 0x01500000c520783b */ /* 0x000eae0000004200 */
        /* <DEDUP_REMOVED lines=10> */
[----:B------:R-:W4:Y:S01]  /*78c0*/  LDSM.16.MT88.4 R20, [R197+0x17000] ;  /* 0x01700000c514783b */ /* 0x000f220000004200 */
[----:B------:R-:W-:Y:S01]  /*78d0*/  MOV R243, R171 ;  /* 0x000000ab00f37202 */ /* 0x000fe20000000f00 */
[----:B------:R-:W-:Y:S01]  /*78e0*/  IMAD.MOV.U32 R171, RZ, RZ, R172 ;  /* 0x000000ffffab7224 */ /* 0x000fe200078e00ac */
[----:B------:R-:W-:Y:S01]  /*78f0*/  MOV R169, R174 ;  /* 0x000000ae00a97202 */ /* 0x000fe20000000f00 */
[----:B------:R-:W-:Y:S01]  /*7900*/  IMAD.MOV.U32 R172, RZ, RZ, R164 ;  /* 0x000000ffffac7224 */ /* 0x000fe200078e00a4 */
[----:B------:R-:W-:Y:S01]  /*7910*/  MOV R164, R167 ;  /* 0x000000a700a47202 */ /* 0x000fe20000000f00 */
[----:B------:R-:W-:Y:S01]  /*7920*/  IMAD.MOV.U32 R168, RZ, RZ, R173 ;  /* 0x000000ffffa87224 */ /* 0x000fe200078e00ad */
[----:B------:R-:W-:Y:S01]  /*7930*/  MOV R174, R162 ;  /* 0x000000a200ae7202 */ /* 0x000fe20000000f00 */
[----:B------:R-:W-:Y:S01]  /*7940*/  IMAD.MOV.U32 R170, RZ, RZ, R175 ;  /* 0x000000ffffaa7224 */ /* 0x000fe200078e00af */
[----:B--2---:R-:W-:Y:S01]  /*7950*/  HMMA.16816.F32 R232, R4, R34, R188 ;  /* 0x0000002204e8723c */ /* 0x004fe200000018bc */
[----:B------:R-:W-:-:S02]  /*7960*/  IMAD.MOV.U32 R173, RZ, RZ, R160 ;  /* 0x000000ffffad7224 */ /* 0x000fc400078e00a0 */
[----:B------:R-:W-:Y:S02]  /*7970*/  IMAD.MOV.U32 R167, RZ, RZ, R161 ;  /* 0x000000ffffa77224 */ /* 0x000fe400078e00a1 */
[----:B------:R-:W-:-:S03]  /*7980*/  IMAD.MOV.U32 R175, RZ, RZ, R163 ;  /* 0x000000ffffaf7224 */ /* 0x000fc600078e00a3 */
[C---:B------:R-:W-:Y:S08]  /*7990*/  HMMA.16816.F32 R160, R4.reuse, R28, R184 ;  /* 0x0000001c04a0723c */ /* 0x040ff000000018b8 */
[C---:B---3--:R-:W-:Y:S08]  /*79a0*/  HMMA.16816.F32 R188, R4.reuse, R24, R120 ;  /* 0x0000001804bc723c */ /* 0x048ff00000001878 */
[----:B------:R-:W-:Y:S01]  /*79b0*/  HMMA.16816.F32 R184, R4, R26, R88 ;  /* 0x0000001a04b8723c */ /* 0x000fe20000001858 */
[----:B------:R-:W2:Y:S01]  /*79c0*/  LDSM.16.MT88.4 R24, [R200+0x17000] ;  /* 0x01700000c818783b */ /* 0x000ea20000004200 */
[----:B------:R-:W-:-:S04]  /*79d0*/  FFMA.FTZ R0, R168, c[0x0][0x23c], -R12 ;  /* 0x00008f00a8007a23 */ /* 0x000fc8000001080c */
[----:B------:R3:W-:Y:S01]  /*79e0*/  MUFU.EX2 R241, R0 ;  /* 0x0000000000f17308 */ /* 0x0007e20000000800 */
[----:B------:R-:W-:Y:S01]  /*79f0*/  IMAD.MOV.U32 R242, RZ, RZ, R173 ;  /* 0x000000fffff27224 */ /* 0x000fe200078e00ad */
[----:B------:R-:W-:Y:S01]  /*7a00*/  HMMA.16816.F32 R236, R4, R32, R244 ;  /* 0x0000002004ec723c */ /* 0x000fe200000018f4 */
[----:B------:R-:W-:Y:S01]  /*7a10*/  MOV R14, R174 ;  /* 0x000000ae000e7202 */ /* 0x000fe20000000f00 */
[----:B------:R-:W-:Y:S02]  /*7a20*/  IMAD.MOV.U32 R13, RZ, RZ, R175 ;  /* 0x000000ffff0d7224 */ /* 0x000fe400078e00af */
[----:B---3--:R-:W-:-:S04]  /*7a30*/  FFMA.FTZ R0, R171, c[0x0][0x23c], -R12 ;  /* 0x00008f00ab007a23 */ /* 0x008fc8000001080c */
[----:B------:R3:W2:Y:S01]  /*7a40*/  MUFU.EX2 R240, R0 ;  /* 0x0000000000f07308 */ /* 0x0006a20000000800 */
[----:B-1----:R-:W-:Y:S01]  /*7a50*/  HMMA.16816.F32 R180, R4, R8, R80 ;  /* 0x0000000804b4723c */ /* 0x002fe20000001850 */
[----:B------:R-:W-:Y:S02]  /*7a60*/  IMAD.MOV.U32 R246, RZ, RZ, R169 ;  /* 0x000000fffff67224 */ /* 0x000fe400078e00a9 */
[----:B------:R-:W-:-:S04]  /*7a70*/  IMAD.MOV.U32 R247, RZ, RZ, R172 ;  /* 0x000000fffff77224 */ /* 0x000fc800078e00ac */
[--C-:B------:R-:W-:Y:S01]  /*7a80*/  FFMA.FTZ R8, R243, c[0x0][0x23c], -R12.reuse ;  /* 0x00008f00f3087a23 */ /* 0x100fe2000001080c */
[----:B------:R-:W-:Y:S01]  /*7a90*/  HMMA.16816.F32 R192, R4, R30, R176 ;  /* 0x0000001e04c0723c */ /* 0x000fe200000018b0 */
[----:B------:R-:W1:Y:S01]  /*7aa0*/  LDSM.16.MT88.4 R28, [R198+0x17000] ;  /* 0x01700000c61c783b */ /* 0x000e620000004200 */
[----:B---3--:R-:W-:-:S06]  /*7ab0*/  FFMA.FTZ R0, R151, c[0x0][0x23c], -R12 ;  /* 0x00008f0097007a23 */ /* 0x008fcc000001080c */
[----:B----4-:R-:W-:Y:S01]  /*7ac0*/  HMMA.16816.F32 R172, R4, R20, R72 ;  /* 0x0000001404ac723c */ /* 0x010fe20000001848 */
[----:B------:R-:W-:Y:S01]  /*7ad0*/  MUFU.EX2 R243, R8 ;  /* 0x0000000800f37308 */ /* 0x000fe20000000800 */
[----:B------:R-:W-:-:S07]  /*7ae0*/  IMAD.MOV.U32 R91, RZ, RZ, R14 ;  /* 0x000000ffff5b7224 */ /* 0x000fce00078e000e */
[----:B------:R3:W4:Y:S01]  /*7af0*/  MUFU.EX2 R151, R0 ;  /* 0x0000000000977308 */ /* 0x0007220000000800 */
[C---:B------:R-:W-:Y:S01]  /*7b00*/  HMMA.16816.F32 R32, R4.reuse, R22, R64 ;  /* 0x000000160420723c */ /* 0x040fe20000001840 */
[----:B------:R-:W1:Y:S01]  /*7b10*/  LDSM.16.MT88.4 R20, [R199+0x17000] ;  /* 0x01700000c714783b */ /* 0x000e620000004200 */
[----:B------:R-:W-:Y:S01]  /*7b20*/  MOV R14, R150 ;  /* 0x00000096000e7202 */ /* 0x000fe20000000f00 */
[----:B------:R-:W-:Y:S02]  /*7b30*/  IMAD.MOV.U32 R122, RZ, RZ, R145 ;  /* 0x000000ffff7a7224 */ /* 0x000fe400078e0091 */
[----:B------:R-:W-:Y:S01]  /*7b40*/  IMAD.MOV.U32 R89, RZ, RZ, R247 ;  /* 0x000000ffff597224 */ /* 0x000fe200078e00f7 */
[----:B------:R-:W-:Y:S01]  /*7b50*/  MOV R90, R242 ;  /* 0x000000f2005a7202 */ /* 0x000fe20000000f00 */
[----:B------:R-:W-:Y:S01]  /*7b60*/  IMAD.MOV.U32 R244, RZ, RZ, R157 ;  /* 0x000000fffff47224 */ /* 0x000fe200078e009d */
[----:B------:R-:W-:Y:S01]  /*7b70*/  HMMA.16816.F32 R176, R4, R10, R84 ;  /* 0x0000000a04b0723c */ /* 0x000fe20000001854 */
[----:B------:R-:W-:Y:S01]  /*7b80*/  IMAD.MOV.U32 R123, RZ, RZ, R13 ;  /* 0x000000ffff7b7224 */ /* 0x000fe200078e000d */
[----:B------:R-:W-:Y:S01]  /*7b90*/  MOV R120, R144 ;  /* 0x0000009000787202 */ /* 0x000fe20000000f00 */
[----:B------:R-:W-:Y:S01]  /*7ba0*/  IMAD.MOV.U32 R245, RZ, RZ, R143 ;  /* 0x000000fffff57224 */ /* 0x000fe200078e008f */
[----:B------:R-:W-:Y:S01]  /*7bb0*/  MOV R15, R170 ;  /* 0x000000aa000f7202 */ /* 0x000fe20000000f00 */
[----:B------:R-:W-:Y:S01]  /*7bc0*/  IMAD.MOV.U32 R121, RZ, RZ, R146 ;  /* 0x000000ffff797224 */ /* 0x000fe200078e0092 */
[----:B------:R-:W-:Y:S01]  /*7bd0*/  LDSM.16.MT88.4 R72, [R198+0x13800] ;  /* 0x01380000c648783b */ /* 0x000fe20000004200 */
[----:B---3--:R-:W-:Y:S01]  /*7be0*/  LOP3.LUT R0, R19, UR29, R38, 0x96, !PT ;  /* 0x0000001d13007c12 */ /* 0x008fe2000f8e9626 */
[----:B------:R-:W-:-:S02]  /*7bf0*/  FFMA.FTZ R10, R246, c[0x0][0x23c], -R2 ;  /* 0x00008f00f60a7a23 */ /* 0x000fc40000010802 */
[----:B------:R-:W-:Y:S02]  /*7c00*/  LDSM.16.MT88.4 R64, [R197+0x13800] ;  /* 0x01380000c540783b */ /* 0x000fe40000004200 */
[----:B------:R-:W-:Y:S01]  /*7c10*/  IMAD.WIDE.U32 R8, R0, -0x2daee0ad, RZ ;  /* 0xd2511f5300087825 */ /* 0x000fe200078e00ff */
[----:B------:R3:W-:Y:S01]  /*7c20*/  MUFU.EX2 R150, R10 ;  /* 0x0000000a00967308 */ /* 0x0007e20000000800 */
[----:B------:R-:W-:-:S03]  /*7c30*/  MOV R145, R149 ;  /* 0x0000009500917202 */ /* 0x000fc60000000f00 */
[----:B------:R-:W-:Y:S01]  /*7c40*/  LOP3.LUT R0, R9, UR6, R36, 0x96, !PT ;  /* 0x0000000609007c12 */ /* 0x000fe2000f8e9624 */
[----:B------:R-:W-:Y:S01]  /*7c50*/  IMAD.MOV.U32 R246, RZ, RZ, R142 ;  /* 0x000000fffff67224 */ /* 0x000fe200078e008e */
[----:B------:R-:W-:Y:S01]  /*7c60*/  MOV R242, R141 ;  /* 0x0000008d00f27202 */ /* 0x000fe20000000f00 */
[----:B------:R-:W-:Y:S01]  /*7c70*/  IMAD.MOV.U32 R247, RZ, RZ, R140 ;  /* 0x000000fffff77224 */ /* 0x000fe200078e008c */
[----:B------:R-:W-:Y:S01]  /*7c80*/  LOP3.LUT R13, R8, 0xffff, RZ, 0xc0, !PT ;  /* 0x0000ffff080d7812 */ /* 0x000fe200078ec0ff */
[----:B---3--:R-:W-:-:S04]  /*7c90*/  FFMA.FTZ R10, R147, c[0x0][0x23c], -R2 ;  /* 0x00008f00930a7a23 */ /* 0x008fc80000010802 */
[----:B------:R3:W1:Y:S01]  /*7ca0*/  MUFU.EX2 R149, R10 ;  /* 0x0000000a00957308 */ /* 0x0006620000000800 */
[C---:B--2---:R-:W-:Y:S01]  /*7cb0*/  HMMA.16816.F32 R140, R4.reuse, R24, R40 ;  /* 0x00000018048c723c */ /* 0x044fe20000001828 */
[----:B------:R-:W-:Y:S01]  /*7cc0*/  LOP3.LUT R9, R0, 0xff, RZ, 0xc0, !PT ;  /* 0x000000ff00097812 */ /* 0x000fe200078ec0ff */
[----:B------:R-:W-:Y:S02]  /*7cd0*/  FFMA.FTZ R11, R89, c[0x0][0x23c], -R2 ;  /* 0x00008f00590b7a23 */ /* 0x000fe40000010802 */
[----:B------:R-:W-:Y:S01]  /*7ce0*/  IMAD.MOV.U32 R88, RZ, RZ, R90 ;  /* 0x000000ffff587224 */ /* 0x000fe200078e005a */
[----:B------:R-:W-:Y:S01]  /*7cf0*/  LOP3.LUT R18, R8, 0xff, RZ, 0xc0, !PT ;  /* 0x000000ff08127812 */ /* 0x000fe200078ec0ff */
[----:B------:R-:W-:Y:S02]  /*7d00*/  FFMA.FTZ R2, R244, c[0x0][0x23c], -R2 ;  /* 0x00008f00f4027a23 */ /* 0x000fe40000010802 */
[----:B------:R-:W-:Y:S01]  /*7d10*/  HMMA.16816.F32 R24, R4, R26, R56 ;  /* 0x0000001a0418723c */ /* 0x000fe20000001838 */
[----:B------:R-:W2:Y:S01]  /*7d20*/  LDSM.16.MT88.4 R56, [R199+0x11800] ;  /* 0x01180000c738783b */ /* 0x000ea20000004200 */
[----:B---3--:R-:W-:-:S02]  /*7d30*/  LOP3.LUT R10, R0, 0xffff, RZ, 0xc0, !PT ;  /* 0x0000ffff000a7812 */ /* 0x008fc400078ec0ff */
[----:B------:R-:W-:Y:S01]  /*7d40*/  SHF.R.U32.HI R12, RZ, 0x18, R0 ;  /* 0x00000018ff0c7819 */ /* 0x000fe20000011600 */
[----:B------:R-:W-:Y:S01]  /*7d50*/  IMAD.MOV.U32 R147, RZ, RZ, R158 ;  /* 0x000000ffff937224 */ /* 0x000fe200078e009e */
[----:B------:R-:W-:Y:S01]  /*7d60*/  SHF.R.U32.HI R10, RZ, 0x8, R10 ;  /* 0x00000008ff0a7819 */ /* 0x000fe2000001160a */
[----:B------:R-:W-:Y:S01]  /*7d70*/  IMAD.MOV.U32 R244, RZ, RZ, R250 ;  /* 0x000000fffff47224 */ /* 0x000fe200078e00fa */
[----:B------:R-:W-:Y:S01]  /*7d80*/  MOV R90, R120 ;  /* 0x00000078005a7202 */ /* 0x000fe20000000f00 */
[----:B------:R-:W-:Y:S01]  /*7d90*/  IMAD.MOV.U32 R89, RZ, RZ, R91 ;  /* 0x000000ffff597224 */ /* 0x000fe200078e005b */
[----:B------:R-:W-:Y:S01]  /*7da0*/  PRMT R10, R9, 0x5410, R10 ;  /* 0x00005410090a7816 */ /* 0x000fe2000000000a */
[----:B------:R3:W-:Y:S01]  /*7db0*/  MUFU.EX2 R19, R11 ;  /* 0x0000000b00137308 */ /* 0x0007e20000000800 */
[----:B------:R-:W-:Y:S01]  /*7dc0*/  SHF.R.U32.HI R9, RZ, 0x10, R0 ;  /* 0x00000010ff097819 */ /* 0x000fe20000011600 */
[----:B------:R-:W-:Y:S01]  /*7dd0*/  IMAD.MOV.U32 R91, RZ, RZ, R121 ;  /* 0x000000ffff5b7224 */ /* 0x000fe200078e0079 */
[----:B------:R-:W-:Y:S01]  /*7de0*/  MOV R121, R15 ;  /* 0x0000000f00797202 */ /* 0x000fe20000000f00 */
[----:B------:R-:W-:Y:S01]  /*7df0*/  IMAD.MOV.U32 R120, RZ, RZ, R14 ;  /* 0x000000ffff787224 */ /* 0x000fe200078e000e */
[----:B------:R-:W-:Y:S01]  /*7e00*/  SHF.R.U32.HI R14, RZ, 0x10, R8 ;  /* 0x00000010ff0e7819 */ /* 0x000fe20000011608 */
[----:B------:R-:W-:Y:S01]  /*7e10*/  IMAD.MOV.U32 R144, RZ, RZ, R156 ;  /* 0x000000ffff907224 */ /* 0x000fe200078e009c */
[----:B------:R-:W-:Y:S01]  /*7e20*/  MOV R146, R159 ;  /* 0x0000009f00927202 */ /* 0x000fe20000000f00 */
[----:B------:R4:W2:Y:S01]  /*7e30*/  MUFU.EX2 R250, R2 ;  /* 0x0000000200fa7308 */ /* 0x0008a20000000800 */
[----:B------:R-:W-:Y:S01]  /*7e40*/  SHF.R.U32.HI R15, RZ, 0x18, R8 ;  /* 0x00000018ff0f7819 */ /* 0x000fe20000011608 */
[----:B------:R-:W2:Y:S01]  /*7e50*/  LDSM.16.MT88.4 R40, [R198+0x11800] ;  /* 0x01180000c628783b */ /* 0x000ea20000004200 */
[----:B------:R-:W-:-:S02]  /*7e60*/  SHF.R.U32.HI R8, RZ, 0x8, R13 ;  /* 0x00000008ff087819 */ /* 0x000fc4000001160d */
[----:B------:R-:W-:Y:S01]  /*7e70*/  LOP3.LUT R9, R9, 0xff, RZ, 0xc0, !PT ;  /* 0x000000ff09097812 */ /* 0x000fe200078ec0ff */
[----:B------:R-:W-:Y:S01]  /*7e80*/  HSET2.LE.AND R0, R10, R251, PT ;  /* 0x000000fb0a007233 */ /* 0x000fe20003803000 */
[----:B---3--:R-:W-:Y:S01]  /*7e90*/  LOP3.LUT R11, R14, 0xff, RZ, 0xc0, !PT ;  /* 0x000000ff0e0b7812 */ /* 0x008fe200078ec0ff */
[----:B------:R-:W-:Y:S01]  /*7ea0*/  IMAD.MOV.U32 R83, RZ, RZ, R91 ;  /* 0x000000ffff537224 */ /* 0x000fe200078e005b */
[----:B------:R-:W-:Y:S01]  /*7eb0*/  PRMT R8, R18, 0x5410, R8 ;  /* 0x0000541012087816 */ /* 0x000fe20000000008 */
[----:B-1----:R-:W-:Y:S01]  /*7ec0*/  HMMA.16816.F32 R168, R4, R28, R48 ;  /* 0x0000001c04a8723c */ /* 0x002fe20000001830 */
[----:B------:R-:W-:Y:S01]  /*7ed0*/  PRMT R9, R9, 0x5410, R12 ;  /* 0x0000541009097816 */ /* 0x000fe2000000000c */
[----:B------:R-:W1:Y:S01]  /*7ee0*/  LDSM.16.MT88.4 R156, [R197+0x11800] ;  /* 0x01180000c59c783b */ /* 0x000e620000004200 */
[----:B------:R-:W-:Y:S02]  /*7ef0*/  PRMT R10, R11, 0x5410, R15 ;  /* 0x000054100b0a7816 */ /* 0x000fe4000000000f */
[----:B----4-:R-:W-:-:S02]  /*7f00*/  F2FP.PACK_AB R2, R240, R241 ;  /* 0x000000f1f002723e */ /* 0x010fc400000000ff */
[----:B------:R-:W-:Y:S01]  /*7f10*/  MOV R91, R164 ;  /* 0x000000a4005b7202 */ /* 0x000fe20000000f00 */
[--C-:B------:R-:W-:Y:S01]  /*7f20*/  HSET2.LE.AND R8, R8, R251.reuse, PT ;  /* 0x000000fb08087233 */ /* 0x100fe20003803000 */
[----:B------:R-:W-:Y:S01]  /*7f30*/  LOP3.LUT R164, R0, R2, RZ, 0xc0, !PT ;  /* 0x0000000200a47212 */ /* 0x000fe200078ec0ff */
[--C-:B------:R-:W-:Y:S01]  /*7f40*/  HSET2.LE.AND R0, R9, R251.reuse, PT ;  /* 0x000000fb09007233 */ /* 0x100fe20003803000 */
[----:B------:R-:W-:Y:S01]  /*7f50*/  F2FP.PACK_AB R9, R243, R151 ;  /* 0x00000097f309723e */ /* 0x000fe200000000ff */
[----:B------:R-:W-:Y:S01]  /*7f60*/  IMAD.MOV.U32 R13, RZ, RZ, R88 ;  /* 0x000000ffff0d7224 */ /* 0x000fe200078e0058 */
[----:B------:R-:W-:Y:S01]  /*7f70*/  MOV R82, R89 ;  /* 0x0000005900527202 */ /* 0x000fe20000000f00 */
[----:B------:R-:W-:Y:S01]  /*7f80*/  IMAD.MOV.U32 R14, RZ, RZ, R90 ;  /* 0x000000ffff0e7224 */ /* 0x000fe200078e005a */
[----:B------:R-:W-:Y:S01]  /*7f90*/  HSET2.LE.AND R10, R10, R251, PT ;  /* 0x000000fb0a0a7233 */ /* 0x000fe20003803000 */
[----:B------:R-:W-:Y:S01]  /*7fa0*/  MOV R88, R120 ;  /* 0x0000007800587202 */ /* 0x000fe20000000f00 */
[----:B------:R-:W-:Y:S01]  /*7fb0*/  IMAD.MOV.U32 R89, RZ, RZ, R121 ;  /* 0x000000ffff597224 */ /* 0x000fe200078e0079 */
[----:B------:R-:W-:Y:S01]  /*7fc0*/  F2FP.PACK_AB R2, R149, R150 ;  /* 0x000000969502723e */ /* 0x000fe200000000ff */
[----:B------:R-:W-:Y:S01]  /*7fd0*/  IMAD.MOV.U32 R90, RZ, RZ, R123 ;  /* 0x000000ffff5a7224 */ /* 0x000fe200078e007b */
[----:B--2---:R-:W-:Y:S01]  /*7fe0*/  F2FP.PACK_AB R11, R250, R19 ;  /* 0x00000013fa0b723e */ /* 0x004fe200000000ff */
[----:B------:R-:W-:Y:S01]  /*7ff0*/  IMAD.MOV.U32 R121, RZ, RZ, R166 ;  /* 0x000000ffff797224 */ /* 0x000fe200078e00a6 */
[----:B------:R-:W-:Y:S01]  /*8000*/  MOV R18, R144 ;  /* 0x0000009000127202 */ /* 0x000fe20000000f00 */
[----:B------:R-:W-:Y:S01]  /*8010*/  IMAD.MOV.U32 R15, RZ, RZ, R145 ;  /* 0x000000ffff0f7224 */ /* 0x000fe200078e0091 */
[----:B------:R-:W-:Y:S01]  /*8020*/  MOV R123, R147 ;  /* 0x00000093007b7202 */ /* 0x000fe20000000f00 */
[----:B------:R-:W-:Y:S01]  /*8030*/  IMAD.MOV.U32 R12, RZ, RZ, R146 ;  /* 0x000000ffff0c7224 */ /* 0x000fe200078e0092 */
[----:B------:R-:W-:Y:S01]  /*8040*/  LOP3.LUT R166, R8, R9, RZ, 0xc0, !PT ;  /* 0x0000000908a67212 */ /* 0x000fe200078ec0ff */
[----:B------:R-:W-:Y:S01]  /*8050*/  IMAD.MOV.U32 R120, RZ, RZ, R165 ;  /* 0x000000ffff787224 */ /* 0x000fe200078e00a5 */
[C---:B------:R-:W-:Y:S01]  /*8060*/  HMMA.16816.F32 R144, R4.reuse, R20, R60 ;  /* 0x000000140490723c */ /* 0x040fe2000000183c */
[----:B------:R-:W-:Y:S01]  /*8070*/  IMAD.MOV.U32 R8, RZ, RZ, R167 ;  /* 0x000000ffff087224 */ /* 0x000fe200078e00a7 */
[----:B------:R-:W-:Y:S01]  /*8080*/  LOP3.LUT R165, R0, R2, RZ, 0xc0, !PT ;  /* 0x0000000200a57212 */ /* 0x000fe200078ec0ff */
[----:B------:R-:W-:Y:S01]  /*8090*/  IMAD.MOV.U32 R0, RZ, RZ, R89 ;  /* 0x000000ffff007224 */ /* 0x000fe200078e0059 */
[----:B------:R-:W-:Y:S01]  /*80a0*/  LOP3.LUT R167, R10, R11, RZ, 0xc0, !PT ;  /* 0x0000000b0aa77212 */ /* 0x000fe200078ec0ff */
[----:B------:R-:W-:Y:S01]  /*80b0*/  IMAD.MOV.U32 R10, RZ, RZ, R88 ;  /* 0x000000ffff0a7224 */ /* 0x000fe200078e0058 */
[----:B------:R-:W-:Y:S02]  /*80c0*/  LDSM.16.MT88.4 R48, [R200+0x11800] ;  /* 0x01180000c830783b */ /* 0x000fe40000004200 */
[C---:B------:R-:W-:Y:S08]  /*80d0*/  HMMA.16816.F32 R28, R4.reuse, R30, R44 ;  /* 0x0000001e041c723c */ /* 0x040ff0000000182c */
[----:B------:R-:W-:Y:S07]  /*80e0*/  HMMA.16816.F32 R20, R4, R22, R52 ;  /* 0x000000160414723c */ /* 0x000fee0000001834 */
[----:B------:R-:W-:Y:S01]  /*80f0*/  MOV R4, R90 ;  /* 0x0000005a00047202 */ /* 0x000fe20000000f00 */
[----:B------:R-:W-:-:S02]  /*8100*/  IMAD.MOV.U32 R5, RZ, RZ, R91 ;  /* 0x000000ffff057224 */ /* 0x000fc400078e005b */
[----:B------:R-:W2:Y:S01]  /*8110*/  LDSM.16.MT88.4 R88, [R199+0x13800] ;  /* 0x01380000c758783b */ /* 0x000ea20000004200 */
[----:B------:R-:W-:Y:S01]  /*8120*/  IMAD.MOV.U32 R9, RZ, RZ, R82 ;  /* 0x000000ffff097224 */ /* 0x000fe200078e0052 */
[----:B------:R-:W-:Y:S01]  /*8130*/  MOV R11, R83 ;  /* 0x00000053000b7202 */ /* 0x000fe20000000f00 */
[C---:B------:R-:W-:Y:S01]  /*8140*/  HMMA.16816.F32 R52, R164.reuse, R56, R104 ;  /* 0x00000038a434723c */ /* 0x040fe20000001868 */
[----:B------:R-:W3:Y:S04]  /*8150*/  LDSM.16.MT88.4 R80, [R200+0x13800] ;  /* 0x01380000c850783b */ /* 0x000ee80000004200 */
[----:B------:R-:W4:Y:S03]  /*8160*/  LDSM.16.MT88.4 R104, [R198+0x15800] ;  /* 0x01580000c668783b */ /* 0x000f260000004200 */
[----:B------:R-:W-:Y:S01]  /*8170*/  HMMA.16816.F32 R36, R164, R40, R76 ;  /* 0x00000028a424723c */ /* 0x000fe2000000184c */
[----:B------:R-:W-:Y:S01]  /*8180*/  IMAD.MOV.U32 R7, RZ, RZ, R122 ;  /* 0x000000ffff077224 */ /* 0x000fe200078e007a */
[----:B------:R-:W-:-:S06]  /*8190*/  MOV R2, R121 ;  /* 0x0000007900027202 */ /* 0x000fcc0000000f00 */
[C---:B------:R-:W-:Y:S07]  /*81a0*/  HMMA.16816.F32 R40, R164.reuse, R42, R92 ;  /* 0x0000002aa428723c */ /* 0x040fee000000185c */
[----:B------:R-:W-:Y:S02]  /*81b0*/  IMAD.MOV.U32 R95, RZ, RZ, R123 ;  /* 0x000000ffff5f7224 */ /* 0x000fe400078e007b */
[----:B------:R-:W-:Y:S01]  /*81c0*/  IMAD.MOV.U32 R6, RZ, RZ, R120 ;  /* 0x000000ffff067224 */ /* 0x000fe200078e0078 */
[C---:B-1----:R-:W-:Y:S01]  /*81d0*/  HMMA.16816.F32 R152, R164.reuse, R156, R152 ;  /* 0x0000009ca498723c */ /* 0x042fe20000001898 */
[----:B------:R-:W-:Y:S07]  /*81e0*/  LDSM.16.MT88.4 R120, [R199+0x15800] ;  /* 0x01580000c778783b */ /* 0x000fee0000004200 */
[C---:B--2---:R-:W-:Y:S07]  /*81f0*/  HMMA.16816.F32 R84, R164.reuse, R88, R224 ;  /* 0x00000058a454723c */ /* 0x044fee00000018e0 */
[----:B------:R-:W-:Y:S01]  /*8200*/  MOV R224, R95 ;  /* 0x0000005f00e07202 */ /* 0x000fe20000000f00 */
[----:B------:R-:W-:Y:S01]  /*8210*/  HMMA.16816.F32 R88, R164, R90, R228 ;  /* 0x0000005aa458723c */ /* 0x000fe200000018e4 */
[----:B------:R-:W-:-:S02]  /*8220*/  IMAD.MOV.U32 R225, RZ, RZ, R4 ;  /* 0x000000ffffe17224 */ /* 0x000fc400078e0004 */
[----:B------:R-:W-:-:S04]  /*8230*/  IMAD.MOV.U32 R226, RZ, RZ, R5 ;  /* 0x000000ffffe27224 */ /* 0x000fc800078e0005 */
[----:B------:R-:W-:Y:S02]  /*8240*/  IMAD.MOV.U32 R231, RZ, RZ, R7 ;  /* 0x000000ffffe77224 */ /* 0x000fe400078e0007 */
[----:B------:R-:W-:Y:S02]  /*8250*/  FADD.FTZ R0, R0, R224 ;  /* 0x000000e000007221 */ /* 0x000fe40000010000 */
[----:B------:R-:W-:Y:S01]  /*8260*/  FADD.FTZ R2, R2, R231 ;  /* 0x000000e702027221 */ /* 0x000fe20000010000 */
[----:B------:R-:W-:Y:S01]  /*8270*/  MOV R227, R6 ;  /* 0x0000000600e37202 */ /* 0x000fe20000000f00 */
[----:B------:R-:W-:Y:S01]  /*8280*/  FADD.FTZ R0, R226, R0 ;  /* 0x00000000e2007221 */ /* 0x000fe20000010000 */
[----:B------:R-:W-:Y:S01]  /*8290*/  HMMA.16816.F32 R156, R164, R158, R68 ;  /* 0x0000009ea49c723c */ /* 0x000fe20000001844 */
[----:B------:R-:W-:Y:S01]  /*82a0*/  FADD.FTZ R2, R225, R2 ;  /* 0x00000002e1027221 */ /* 0x000fe20000010000 */
[----:B------:R-:W-:Y:S01]  /*82b0*/  LDSM.16.MT88.4 R4, [R199+0x17800] ;  /* 0x01780000c704783b */ /* 0x000fe20000004200 */
[----:B------:R-:W-:-:S02]  /*82c0*/  FADD.FTZ R0, R10, R0 ;  /* 0x000000000a007221 */ /* 0x000fc40000010000 */
[----:B------:R-:W-:-:S03]  /*82d0*/  FADD.FTZ R2, R227, R2 ;  /* 0x00000002e3027221 */ /* 0x000fc60000010000 */
[----:B------:R-:W-:Y:S01]  /*82e0*/  HMMA.16816.F32 R44, R164, R48, R96 ;  /* 0x00000030a42c723c */ /* 0x000fe20000001860 */
[----:B------:R-:W1:Y:S01]  /*82f0*/  LDSM.16.MT88.4 R96, [R197+0x15800] ;  /* 0x01580000c560783b */ /* 0x000e620000004200 */
[----:B------:R-:W-:Y:S02]  /*8300*/  FADD.FTZ R2, R11, R2 ;  /* 0x000000020b027221 */ /* 0x000fe40000010000 */
[----:B------:R-:W-:-:S04]  /*8310*/  FADD.FTZ R0, R8, R0 ;  /* 0x0000000008007221 */ /* 0x000fc80000010000 */
[----:B------:R-:W-:Y:S01]  /*8320*/  HMMA.16816.F32 R48, R164, R50, R100 ;  /* 0x00000032a430723c */ /* 0x000fe20000001864 */
[----:B------:R-:W-:-:S07]  /*8330*/  FADD.FTZ R2, R9, R2 ;  /* 0x0000000209027221 */ /* 0x000fce0000010000 */
[----:B------:R-:W-:Y:S01]  /*8340*/  HMMA.16816.F32 R68, R164, R72, R124 ;  /* 0x00000048a444723c */ /* 0x000fe2000000187c */
[----:B------:R-:W-:-:S07]  /*8350*/  FADD.FTZ R0, R12, R0 ;  /* 0x000000000c007221 */ /* 0x000fce0000010000 */
[C---:B---3--:R-:W-:Y:S08]  /*8360*/  HMMA.16816.F32 R76, R164.reuse, R80, R132 ;  /* 0x00000050a44c723c */ /* 0x048ff00000001884 */
[C---:B------:R-:W-:Y:S01]  /*8370*/  HMMA.16816.F32 R60, R164.reuse, R64, R112 ;  /* 0x00000040a43c723c */ /* 0x040fe20000001870 */
[----:B------:R-:W2:Y:S07]  /*8380*/  LDSM.16.MT88.4 R112, [R200+0x15800] ;  /* 0x01580000c870783b */ /* 0x000eae0000004200 */
[C---:B------:R-:W-:Y:S01]  /*8390*/  HMMA.16816.F32 R72, R164.reuse, R74, R128 ;  /* 0x0000004aa448723c */ /* 0x040fe20000001880 */
[----:B------:R-:W3:Y:S07]  /*83a0*/  LDSM.16.MT88.4 R128, [R197+0x17800] ;  /* 0x01780000c580783b */ /* 0x000eee0000004200 */
[C---:B------:R-:W-:Y:S01]  /*83b0*/  HMMA.16816.F32 R80, R164.reuse, R82, R136 ;  /* 0x00000052a450723c */ /* 0x040fe20000001888 */
[----:B------:R-:W1:Y:S07]  /*83c0*/  LDSM.16.MT88.4 R136, [R198+0x17800] ;  /* 0x01780000c688783b */ /* 0x000e6e0000004200 */
[----:B----4-:R-:W-:Y:S01]  /*83d0*/  HMMA.16816.F32 R100, R164, R104, R160 ;  /* 0x00000068a464723c */ /* 0x010fe200000018a0 */
[----:B------:R-:W4:Y:S01]  /*83e0*/  LDSM.16.MT88.4 R160, [R200+0x17800] ;  /* 0x01780000c8a0783b */ /* 0x000f220000004200 */
[----:B------:R-:W-:-:S02]  /*83f0*/  FADD.FTZ R2, R15, R2 ;  /* 0x000000020f027221 */ /* 0x000fc40000010000 */
[----:B------:R-:W-:Y:S02]  /*8400*/  FADD.FTZ R0, R18, R0 ;  /* 0x0000000012007221 */ /* 0x000fe40000010000 */
[----:B------:R-:W-:Y:S02]  /*8410*/  FADD.FTZ R2, R14, R2 ;  /* 0x000000020e027221 */ /* 0x000fe40000010000 */
[----:B------:R-:W-:Y:S02]  /*8420*/  FADD.FTZ R0, R13, R0 ;  /* 0x000000000d007221 */ /* 0x000fe40000010000 */
[----:B------:R-:W-:Y:S02]  /*8430*/  FADD.FTZ R2, R244, R2 ;  /* 0x00000002f4027221 */ /* 0x000fe40000010000 */
[----:B------:R-:W-:Y:S02]  /*8440*/  FADD.FTZ R0, R245, R0 ;  /* 0x00000000f5007221 */ /* 0x000fe40000010000 */
        /* <DEDUP_REMOVED lines=9> */
[----:B------:R-:W-:Y:S01]  /*84e0*/  FADD.FTZ R0, R149, R0 ;  /* 0x0000000095007221 */ /* 0x000fe20000010000 */
[----:B------:R-:W-:Y:S01]  /*84f0*/  HMMA.16816.F32 R56, R164, R58, R108 ;  /* 0x0000003aa438723c */ /* 0x000fe2000000186c */
[----:B------:R-:W-:Y:S02]  /*8500*/  FADD.FTZ R2, R151, R2 ;  /* 0x0000000297027221 */ /* 0x000fe40000010000 */
[----:B------:R-:W-:-:S05]  /*8510*/  FADD.FTZ R0, R19, R0 ;  /* 0x0000000013007221 */ /* 0x000fca0000010000 */
[----:B------:R-:W-:Y:S01]  /*8520*/  HMMA.16816.F32 R64, R164, R66, R116 ;  /* 0x00000042a440723c */ /* 0x000fe20000001874 */
[----:B------:R-:W-:Y:S02]  /*8530*/  FADD.FTZ R243, R243, R2 ;  /* 0x00000002f3f37221 */ /* 0x000fe40000010000 */
[----:B------:R-:W-:-:S05]  /*8540*/  FADD.FTZ R250, R250, R0 ;  /* 0x00000000fafa7221 */ /* 0x000fca0000010000 */
[C---:B-1----:R-:W-:Y:S08]  /*8550*/  HMMA.16816.F32 R92, R164.reuse, R96, R236 ;  /* 0x00000060a45c723c */ /* 0x042ff000000018ec */
[C---:B--2---:R-:W-:Y:S08]  /*8560*/  HMMA.16816.F32 R108, R164.reuse, R112, R188 ;  /* 0x00000070a46c723c */ /* 0x044ff000000018bc */
[C---:B------:R-:W-:Y:S08]  /*8570*/  HMMA.16816.F32 R116, R164.reuse, R120, R180 ;  /* 0x00000078a474723c */ /* 0x040ff000000018b4 */
[C---:B---3--:R-:W-:Y:S08]  /*8580*/  HMMA.16816.F32 R124, R164.reuse, R128, R172 ;  /* 0x00000080a47c723c */ /* 0x048ff000000018ac */
[C---:B------:R-:W-:Y:S08]  /*8590*/  HMMA.16816.F32 R132, R164.reuse, R136, R168 ;  /* 0x00000088a484723c */ /* 0x040ff000000018a8 */
[C---:B----4-:R-:W-:Y:S08]  /*85a0*/  HMMA.16816.F32 R140, R164.reuse, R160, R140 ;  /* 0x000000a0a48c723c */ /* 0x050ff0000000188c */
        /* <DEDUP_REMOVED lines=11> */
[----:B------:R-:W3:Y:S04]  /*8660*/  LDL R13, [R1+0x20] ;  /* 0x00002000010d7983 */ /* 0x000ee80000100800 */
[----:B------:R-:W4:Y:S04]  /*8670*/  LDL.64 R244, [R1+0x40] ;  /* 0x0000400001f47983 */ /* 0x000f280000100a00 */
[----:B------:R-:W4:Y:S04]  /*8680*/  LDL.64 R246, [R1+0x50] ;  /* 0x0000500001f67983 */ /* 0x000f280000100a00 */
[----:B------:R-:W4:Y:S04]  /*8690*/  LDL R14, [R1+0x24] ;  /* 0x00002400010e7983 */ /* 0x000f280000100800 */
[----:B------:R-:W4:Y:S01]  /*86a0*/  LDL R242, [R1+0x28] ;  /* 0x0000280001f27983 */ /* 0x000f220000100800 */
[----:B------:R-:W-:Y:S01]  /*86b0*/  UIADD3 UR30, UR9, -0x2, URZ ;  /* 0xfffffffe091e7890 */ /* 0x000fe2000fffe03f */
[----:B------:R-:W-:-:S04]  /*86c0*/  DEPBAR.LE SB0, 0x0 ;  /* 0x000080000000791a */ /* 0x000fc80000000000 */
[----:B------:R-:W-:Y:S01]  /*86d0*/  USHF.R.S32.HI UR7, URZ, 0x1f, UR30 ;  /* 0x0000001f3f077899 */ /* 0x000fe2000801141e */
[----:B------:R-:W-:Y:S01]  /*86e0*/  IMAD.U32 R0, RZ, RZ, UR30 ;  /* 0x0000001eff007e24 */ /* 0x000fe2000f8e00ff */
[----:B------:R-:W-:-:S04]  /*86f0*/  UIMAD UR6, UR5, UR30, URZ ;  /* 0x0000001e050672a4 */ /* 0x000fc8000f8e023f */
[----:B------:R-:W-:Y:S01]  /*8700*/  UIMAD UR6, UR7, UR20, UR6 ;  /* 0x00000014070672a4 */ /* 0x000fe2000f8e0206 */
[----:B------:R-:W-:Y:S01]  /*8710*/  BAR.SYNC.DEFER_BLOCKING 0x0 ;  /* 0x0000000000007b1d */ /* 0x000fe20000010000 */
[----:B--2---:R-:W-:Y:S02]  /*8720*/  ISETP.GE.AND P6, PT, R8, c[0x0][0x220], PT ;  /* 0x0000880008007a0c */ /* 0x004fe40003fc6270 */
[----:B---3--:R-:W-:Y:S01]  /*8730*/  ISETP.GE.AND P4, PT, R13, c[0x0][0x220], PT ;  /* 0x000088000d007a0c */ /* 0x008fe20003f86270 */
[----:B----4-:R-:W-:Y:S02]  /*8740*/  IMAD.MOV.U32 R5, RZ, RZ, R245 ;  /* 0x000000ffff057224 */ /* 0x010fe400078e00f5 */
[----:B------:R-:W-:Y:S01]  /*8750*/  IMAD.MOV.U32 R4, RZ, RZ, R246 ;  /* 0x000000ffff047224 */ /* 0x000fe200078e00f6 */
[----:B------:R-:W-:-:S03]  /*8760*/  ISETP.GE.AND P5, PT, R14, c[0x0][0x220], PT ;  /* 0x000088000e007a0c */ /* 0x000fc60003fa6270 */
[----:B------:R-:W-:Y:S01]  /*8770*/  IMAD.WIDE.U32 R4, R0, UR20, R4 ;  /* 0x0000001400047c25 */ /* 0x000fe2000f8e0004 */
[----:B------:R-:W-:-:S04]  /*8780*/  ISETP.GE.AND P3, PT, R242, c[0x0][0x220], PT ;  /* 0x00008800f2007a0c */ /* 0x000fc80003f66270 */
[----:B------:R-:W-:Y:S02]  /*8790*/  IADD3 R0, R5, UR6, RZ ;  /* 0x0000000605007c10 */ /* 0x000fe4000fffe0ff */
[C---:B------:R-:W-:Y:S02]  /*87a0*/  @!P6 LEA R168, P2, R4.reuse, c[0x0][0x170], 0x1 ;  /* 0x00005c0004a8ea11 */ /* 0x040fe400078408ff */
[C---:B------:R-:W-:Y:S02]  /*87b0*/  @!P4 LEA R32, P0, R4.reuse, c[0x0][0x170], 0x1 ;  /* 0x00005c000420ca11 */ /* 0x040fe400078008ff */
[C---:B------:R-:W-:Y:S02]  /*87c0*/  @!P6 LEA.HI.X R169, R4.reuse, c[0x0][0x174], R0, 0x1, P2 ;  /* 0x00005d0004a9ea11 */ /* 0x040fe400010f0c00 */
[C---:B------:R-:W-:Y:S02]  /*87d0*/  @!P5 LEA R34, P1, R4.reuse, c[0x0][0x170], 0x1 ;  /* 0x00005c000422da11 */ /* 0x040fe400078208ff */
[----:B------:R-:W-:-:S02]  /*87e0*/  IADD3 R2, P2, R4, UR15, RZ ;  /* 0x0000000f04027c10 */ /* 0x000fc4000ff5e0ff */
[C-C-:B------:R-:W-:Y:S02]  /*87f0*/  @!P4 LEA.HI.X R33, R4.reuse, c[0x0][0x174], R0.reuse, 0x1, P0 ;  /* 0x00005d000421ca11 */ /* 0x140fe400000f0c00 */
[----:B------:R-:W-:Y:S02]  /*8800*/  @!P5 LEA.HI.X R35, R4, c[0x0][0x174], R0, 0x1, P1 ;  /* 0x00005d000423da11 */ /* 0x000fe400008f0c00 */
[----:B------:R-:W-:Y:S02]  /*8810*/  IADD3.X R5, R0, UR10, RZ, P2, !PT ;  /* 0x0000000a00057c10 */ /* 0x000fe400097fe4ff */
[----:B------:R-:W-:Y:S02]  /*8820*/  @!P6 LEA R150, P0, R2, c[0x0][0x170], 0x1 ;  /* 0x00005c000296ea11 */ /* 0x000fe400078008ff */
[----:B------:R-:W-:Y:S02]  /*8830*/  @!P3 LEA R30, P1, R4, c[0x0][0x170], 0x1 ;  /* 0x00005c00041eba11 */ /* 0x000fe400078208ff */
[C---:B------:R-:W-:Y:S01]  /*8840*/  @!P5 LEA R28, P2, R2.reuse, c[0x0][0x170], 0x1 ;  /* 0x00005c00021cda11 */ /* 0x040fe200078408ff */
[----:B------:R-:W-:Y:S01]  /*8850*/  @P6 STS.128 [R223+0x10000], RZ ;  /* 0x010000ffdf006388 */ /* 0x000fe20000000c00 */
[----:B------:R-:W-:-:S02]  /*8860*/  @!P6 LEA.HI.X R151, R2, c[0x0][0x174], R5, 0x1, P0 ;  /* 0x00005d000297ea11 */ /* 0x000fc400000f0c05 */
[----:B------:R-:W-:Y:S01]  /*8870*/  @!P3 LEA.HI.X R31, R4, c[0x0][0x174], R0, 0x1, P1 ;  /* 0x00005d00041fba11 */ /* 0x000fe200008f0c00 */
[----:B------:R-:W-:Y:S01]  /*8880*/  @!PT LDS RZ, [RZ] ;  /* 0x00000000fffff984 */ /* 0x000fe20000000800 */
[----:B------:R-:W-:Y:S01]  /*8890*/  @!PT LDS RZ, [RZ] ;  /* 0x00000000fffff984 */ /* 0x000fe20000000800 */
[----:B------:R-:W-:Y:S01]  /*88a0*/  @!PT LDS RZ, [RZ] ;  /* 0x00000000fffff984 */ /* 0x000fe20000000800 */
[----:B------:R1:W-:Y:S01]  /*88b0*/  @!P6 LDGSTS.E.BYPASS.LTC128B.128 [R223+0x10000], [R168.64] ;  /* 0x10000000a8dfefae */ /* 0x0003e2000b901d56 */
[C---:B------:R-:W-:Y:S02]  /*88c0*/  @!P3 LEA R24, P0, R2.reuse, c[0x0][0x170], 0x1 ;  /* 0x00005c000218ba11 */ /* 0x040fe400078008ff */
[C-C-:B------:R-:W-:Y:S01]  /*88d0*/  @!P5 LEA.HI.X R29, R2.reuse, c[0x0][0x174], R5.reuse, 0x1, P2 ;  /* 0x00005d00021dda11 */ /* 0x140fe200010f0c05 */
[----:B------:R-:W-:Y:S01]  /*88e0*/  @P5 STS.128 [R223+0x12000], RZ ;  /* 0x012000ffdf005388 */ /* 0x000fe20000000c00 */
[C---:B------:R-:W-:Y:S02]  /*88f0*/  IADD3 R0, P2, R2.reuse, UR15, RZ ;  /* 0x0000000f02007c10 */ /* 0x040fe4000ff5e0ff */
[C---:B------:R-:W-:Y:S01]  /*8900*/  @!P4 LEA R26, P1, R2.reuse, c[0x0][0x170], 0x1 ;  /* 0x00005c00021aca11 */ /* 0x040fe200078208ff */
[----:B------:R-:W-:Y:S01]  /*8910*/  @!PT LDS RZ, [RZ] ;  /* 0x00000000fffff984 */ /* 0x000fe20000000800 */
[----:B------:R-:W-:Y:S01]  /*8920*/  @!PT LDS RZ, [RZ] ;  /* 0x00000000fffff984 */ /* 0x000fe20000000800 */
[----:B------:R-:W-:Y:S01]  /*8930*/  @!PT LDS RZ, [RZ] ;  /* 0x00000000fffff984 */ /* 0x000fe20000000800 */
[----:B------:R2:W-:Y:S01]  /*8940*/  @!P5 LDGSTS.E.BYPASS.LTC128B.128 [R223+0x12000], [R34.64+0x80] ;  /* 0x1200008022dfdfae */ /* 0x0005e2000b901d56 */
[----:B------:R-:W-:-:S03]  /*8950*/  @!P3 LEA.HI.X R25, R2, c[0x0][0x174], R5, 0x1, P0 ;  /* 0x00005d000219ba11 */ /* 0x000fc600000f0c05 */
[----:B------:R-:W-:Y:S01]  /*8960*/  @P4 STS.128 [R223+0x14000], RZ ;  /* 0x014000ffdf004388 */ /* 0x000fe20000000c00 */
[----:B------:R-:W-:Y:S02]  /*8970*/  IADD3.X R4, R5, UR10, RZ, P2, !PT ;  /* 0x0000000a05047c10 */ /* 0x000fe400097fe4ff */
[C---:B------:R-:W-:Y:S01]  /*8980*/  @!P6 LEA R22, P0, R0.reuse, c[0x0][0x170], 0x1 ;  /* 0x00005c000016ea11 */ /* 0x040fe200078008ff */
[----:B------:R-:W-:Y:S01]  /*8990*/  @!PT LDS RZ, [RZ] ;  /* 0x00000000fffff984 */ /* 0x000fe20000000800 */
[----:B------:R-:W-:Y:S01]  /*89a0*/  @!PT LDS RZ, [RZ] ;  /* 0x00000000fffff984 */ /* 0x000fe20000000800 */
[----:B------:R-:W-:Y:S01]  /*89b0*/  @!PT LDS RZ, [RZ] ;  /* 0x00000000fffff984 */ /* 0x000fe20000000800 */
[----:B------:R2:W-:Y:S01]  /*89c0*/  @!P4 LDGSTS.E.BYPASS.LTC128B.128 [R223+0x14000], [R32.64+0x100] ;  /* 0x1400010020dfcfae */ /* 0x0005e2000b901d56 */
[----:B------:R-:W-:-:S03]  /*89d0*/  @!P5 LEA R20, P2, R0, c[0x0][0x170], 0x1 ;  /* 0x00005c000014da11 */ /* 0x000fc600078408ff */
[----:B------:R-:W-:Y:S01]  /*89e0*/  @P3 STS.128 [R223+0x16000], RZ ;  /* 0x016000ffdf003388 */ /* 0x000fe20000000c00 */
[----:B------:R-:W-:-:S03]  /*89f0*/  @!P4 LEA.HI.X R27, R2, c[0x0][0x174], R5, 0x1, P1 ;  /* 0x00005d00021bca11 */ /* 0x000fc600008f0c05 */
[----:B------:R-:W-:Y:S01]  /*8a00*/  @!PT LDS RZ, [RZ] ;  /* 0x00000000fffff984 */ /* 0x000fe20000000800 */
[----:B------:R-:W-:Y:S01]  /*8a10*/  @!PT LDS RZ, [RZ] ;  /* 0x00000000fffff984 */ /* 0x000fe20000000800 */
[----:B------:R-:W-:Y:S01]  /*8a20*/  @!PT LDS RZ, [RZ] ;  /* 0x00000000fffff984 */ /* 0x000fe20000000800 */
[----:B------:R3:W-:Y:S01]  /*8a30*/  @!P3 LDGSTS.E.BYPASS.LTC128B.128 [R223+0x16000], [R30.64+0x180] ;  /* 0x160001801edfbfae */ /* 0x0007e2000b901d56 */
[----:B------:R-:W-:-:S03]  /*8a40*/  @!P6 LEA.HI.X R23, R0, c[0x0][0x174], R4, 0x1, P0 ;  /* 0x00005d000017ea11 */ /* 0x000fc600000f0c04 */
[----:B------:R-:W-:Y:S01]  /*8a50*/  @P6 STS.128 [R223+0x10800], RZ ;  /* 0x010800ffdf006388 */ /* 0x000fe20000000c00 */
[----:B------:R-:W-:-:S03]  /*8a60*/  @!P4 LEA R18, P1, R0, c[0x0][0x170], 0x1 ;  /* 0x00005c000012ca11 */ /* 0x000fc600078208ff */
[----:B------:R-:W-:Y:S01]  /*8a70*/  @!PT LDS RZ, [RZ] ;  /* 0x00000000fffff984 */ /* 0x000fe20000000800 */
[----:B------:R-:W-:Y:S01]  /*8a80*/  @!PT LDS RZ, [RZ] ;  /* 0x00000000fffff984 */ /* 0x000fe20000000800 */
[----:B------:R-:W-:Y:S01]  /*8a90*/  @!PT LDS RZ, [RZ] ;  /* 0x00000000fffff984 */ /* 0x000fe20000000800 */
[----:B------:R4:W-:Y:S01]  /*8aa0*/  @!P6 LDGSTS.E.BYPASS.LTC128B.128 [R223+0x10800], [R150.64] ;  /* 0x1080000096dfefae */ /* 0x0009e2000b901d56 */
[C---:B------:R-:W-:Y:S02]  /*8ab0*/  @!P3 LEA R14, P0, R0.reuse, c[0x0][0x170], 0x1 ;  /* 0x00005c00000eba11 */ /* 0x040fe400078008ff */
[C---:B------:R-:W-:Y:S01]  /*8ac0*/  @!P5 LEA.HI.X R21, R0.reuse, c[0x0][0x174], R4, 0x1, P2 ;  /* 0x00005d000015da11 */ /* 0x040fe200010f0c04 */
[----:B------:R-:W-:Y:S01]  /*8ad0*/  @P5 STS.128 [R223+0x12800], RZ ;  /* 0x012800ffdf005388 */ /* 0x000fe20000000c00 */
[----:B------:R-:W-:-:S03]  /*8ae0*/  IADD3 R2, P2, R0, UR15, RZ ;  /* 0x0000000f00027c10 */ /* 0x000fc6000ff5e0ff */
[----:B------:R-:W-:Y:S01]  /*8af0*/  @!PT LDS RZ, [RZ] ;  /* 0x00000000fffff984 */ /* 0x000fe20000000800 */
[----:B------:R-:W-:Y:S01]  /*8b00*/  @!PT LDS RZ, [RZ] ;  /* 0x00000000fffff984 */ /* 0x000fe20000000800 */
[----:B------:R-:W-:Y:S01]  /*8b10*/  @!PT LDS RZ, [RZ] ;  /* 0x00000000fffff984 */ /* 0x000fe20000000800 */
[----:B------:R3:W-:Y:S01]  /*8b20*/  @!P5 LDGSTS.E.BYPASS.LTC128B.128 [R223+0x12800], [R28.64+0x80] ;  /* 0x128000801cdfdfae */ /* 0x0007e2000b901d56 */
[----:B------:R-:W-:-:S03]  /*8b30*/  @!P4 LEA.HI.X R19, R0, c[0x0][0x174], R4, 0x1, P1 ;  /* 0x00005d000013ca11 */ /* 0x000fc600008f0c04 */
[----:B------:R-:W-:Y:S01]  /*8b40*/  @P4 STS.128 [R223+0x14800], RZ ;  /* 0x014800ffdf004388 */ /* 0x000fe20000000c00 */
[----:B------:R-:W-:-:S03]  /*8b50*/  @!P3 LEA.HI.X R15, R0, c[0x0][0x174], R4, 0x1, P0 ;  /* 0x00005d00000fba11 */ /* 0x000fc600000f0c04 */
[----:B------:R-:W-:Y:S01]  /*8b60*/  @!PT LDS RZ, [RZ] ;  /* 0x00000000fffff984 */ /* 0x000fe20000000800 */
[----:B------:R-:W-:Y:S01]  /*8b70*/  @!PT LDS RZ, [RZ] ;  /* 0x00000000fffff984 */ /* 0x000fe20000000800 */
[----:B------:R-:W-:Y:S01]  /*8b80*/  @!PT LDS RZ, [RZ] ;  /* 0x00000000fffff984 */ /* 0x000fe20000000800 */
[----:B------:R1:W-:Y:S01]  /*8b90*/  @!P4 LDGSTS.E.BYPASS.LTC128B.128 [R223+0x14800], [R26.64+0x100] ;  /* 0x148001001adfcfae */ /* 0x0003e2000b901d56 */
[----:B------:R-:W-:-:S03]  /*8ba0*/  IADD3.X R4, R4, UR10, RZ, P2, !PT ;  /* 0x0000000a04047c10 */ /* 0x000fc600097fe4ff */
[----:B------:R-:W-:Y:S01]  /*8bb0*/  @P3 STS.128 [R223+0x16800], RZ ;  /* 0x016800ffdf003388 */ /* 0x000fe20000000c00 */
[----:B------:R-:W-:-:S03]  /*8bc0*/  @!P6 LEA R12, P0, R2, c[0x0][0x170], 0x1 ;  /* 0x00005c00020cea11 */ /* 0x000fc600078008ff */
[----:B------:R-:W-:Y:S01]  /*8bd0*/  @!PT LDS RZ, [RZ] ;  /* 0x00000000fffff984 */ /* 0x000fe20000000800 */
[----:B------:R-:W-:Y:S01]  /*8be0*/  @!PT LDS RZ, [RZ] ;  /* 0x00000000fffff984 */ /* 0x000fe20000000800 */
[----:B------:R-:W-:Y:S01]  /*8bf0*/  @!PT LDS RZ, [RZ] ;  /* 0x00000000fffff984 */ /* 0x000fe20000000800 */
[----:B------:R1:W-:Y:S01]  /*8c00*/  @!P3 LDGSTS.E.BYPASS.LTC128B.128 [R223+0x16800], [R24.64+0x180] ;  /* 0x1680018018dfbfae */ /* 0x0003e2000b901d56 */
[----:B------:R-:W-:-:S03]  /*8c10*/  @!P5 LEA R10, P2, R2, c[0x0][0x170], 0x1 ;  /* 0x00005c00020ada11 */ /* 0x000fc600078408ff */
[----:B------:R-:W-:Y:S01]  /*8c20*/  @P6 STS.128 [R223+0x11000], RZ ;  /* 0x011000ffdf006388 */ /* 0x000fe20000000c00 */
[----:B------:R-:W-:-:S03]  /*8c30*/  @!P4 LEA R8, P1, R2, c[0x0][0x170], 0x1 ;  /* 0x00005c000208ca11 */ /* 0x000fc600078208ff */
[----:B------:R-:W-:Y:S01]  /*8c40*/  @!PT LDS RZ, [RZ] ;  /* 0x00000000fffff984 */ /* 0x000fe20000000800 */
[----:B------:R-:W-:Y:S01]  /*8c50*/  @!PT LDS RZ, [RZ] ;  /* 0x00000000fffff984 */ /* 0x000fe20000000800 */
[----:B------:R-:W-:Y:S01]  /*8c60*/  @!PT LDS RZ, [RZ] ;  /* 0x00000000fffff984 */ /* 0x000fe20000000800 */
[----:B------:R1:W-:Y:S01]  /*8c70*/  @!P6 LDGSTS.E.BYPASS.LTC128B.128 [R223+0x11000], [R22.64] ;  /* 0x1100000016dfefae */ /* 0x0003e2000b901d56 */
[----:B------:R-:W-:-:S03]  /*8c80*/  @!P6 LEA.HI.X R13, R2, c[0x0][0x174], R4, 0x1, P0 ;  /* 0x00005d00020dea11 */ /* 0x000fc600000f0c04 */
[----:B------:R-:W-:Y:S01]  /*8c90*/  @P5 STS.128 [R223+0x13000], RZ ;  /* 0x013000ffdf005388 */ /* 0x000fe20000000c00 */
[----:B------:R-:W-:-:S03]  /*8ca0*/  @!P3 LEA R6, P0, R2, c[0x0][0x170], 0x1 ;  /* 0x00005c000206ba11 */ /* 0x000fc600078008ff */
        /* <DEDUP_REMOVED lines=10> */
[----:B------:R1:W-:Y:S04]  /*8d50*/  @!P4 LDGSTS.E.BYPASS.LTC128B.128 [R223+0x15000], [R18.64+0x100] ;  /* 0x1500010012dfcfae */ /* 0x0003e8000b901d56 */
[----:B------:R-:W-:Y:S01]  /*8d60*/  @P3 STS.128 [R223+0x17000], RZ ;  /* 0x017000ffdf003388 */ /* 0x000fe20000000c00 */
[----:B------:R-:W-:-:S03]  /*8d70*/  @!P3 LEA.HI.X R7, R2, c[0x0][0x174], R4, 0x1, P0 ;  /* 0x00005d000207ba11 */ /* 0x000fc600000f0c04 */
        /* <DEDUP_REMOVED lines=24> */
[----:B-1---5:R-:W-:Y:S04]  /*8f00*/  LDSM.16.M88.4 R20, [R196+0x8000] ;  /* 0x00800000c414783b */ /* 0x022fe80000000200 */
[----:B------:R-:W-:Y:S04]  /*8f10*/  LDSM.16.M88.4 R12, [R196+0x8800] ;  /* 0x00880000c40c783b */ /* 0x000fe80000000200 */
[----:B------:R-:W-:Y:S04]  /*8f20*/  LDSM.16.M88.4 R168, [R196+0x9000] ;  /* 0x00900000c4a8783b */ /* 0x000fe80000000200 */
[----:B------:R-:W-:Y:S04]  /*8f30*/  LDSM.16.M88.4 R176, [R196+0x9800] ;  /* 0x00980000c4b0783b */ /* 0x000fe80000000200 */
[----:B--2---:R-:W-:Y:S04]  /*8f40*/  LDSM.16.M88.4 R8, [R204] ;  /* 0x00000000cc08783b */ /* 0x004fe80000000200 */
[----:B------:R-:W-:Y:S04]  /*8f50*/  LDSM.16.M88.4 R172, [R207] ;  /* 0x00000000cfac783b */ /* 0x000fe80000000200 */
[----:B---3--:R-:W1:Y:S04]  /*8f60*/  LDSM.16.M88.4 R4, [R203] ;  /* 0x00000000cb04783b */ /* 0x008e680000000200 */
[----:B------:R-:W2:Y:S04]  /*8f70*/  LDSM.16.M88.4 R180, [R222] ;  /* 0x00000000deb4783b */ /* 0x000ea80000000200 */
[----:B------:R-:W3:Y:S04]  /*8f80*/  LDSM.16.M88.4 R188, [R221] ;  /* 0x00000000ddbc783b */ /* 0x000ee80000000200 */
[----:B------:R-:W2:Y:S04]  /*8f90*/  LDSM.16.M88.4 R232, [R220] ;  /* 0x00000000dce8783b */ /* 0x000ea80000000200 */
[----:B------:R-:W-:Y:S04]  /*8fa0*/  LDSM.16.M88.4 R236, [R202+0x9800] ;  /* 0x00980000caec783b */ /* 0x000fe80000000200 */
[----:B------:R-:W-:Y:S04]  /*8fb0*/  LDSM.16.M88.4 R244, [R201] ;  /* 0x00000000c9f4783b */ /* 0x000fe80000000200 */
[----:B------:R-:W2:Y:S01]  /*8fc0*/  S2R R242, SR_TID.X ;  /* 0x0000000000f27919 */ /* 0x000ea20000002100 */
[----:B------:R-:W-:-:S03]  /*8fd0*/  IMAD.U32 R0, RZ, RZ, UR30 ;  /* 0x0000001eff007e24 */ /* 0x000fc6000f8e00ff */
[----:B------:R-:W0:Y:S01]  /*8fe0*/  LDGDEPBAR ;  /* 0x00000000000079af */ /* 0x000e220000000000 */
        /* <DEDUP_REMOVED lines=8> */
[----:B------:R-:W-:Y:S07]  /*9070*/  LDSM.16.M88.4 R4, [R206] ;  /* 0x00000000ce04783b */ /* 0x000fee0000000200 */
[C---:B------:R-:W-:Y:S01]  /*9080*/  HMMA.16816.F32 R224, R8.reuse, R172, R32 ;  /* 0x000000ac08e0723c */ /* 0x040fe20000001820 */
[----:B------:R-:W1:Y:S07]  /*9090*/  LDSM.16.M88.4 R32, [R202+0x8000] ;  /* 0x00800000ca20783b */ /* 0x000e6e0000000200 */
[C---:B------:R-:W-:Y:S01]  /*90a0*/  HMMA.16816.F32 R176, R8.reuse, R174, R28 ;  /* 0x000000ae08b0723c */ /* 0x040fe2000000181c */
[----:B------:R-:W1:Y:S07]  /*90b0*/  LDSM.16.M88.4 R28, [R202+0x8800] ;  /* 0x00880000ca1c783b */ /* 0x000e6e0000000200 */
[C---:B--2---:R-:W-:Y:S01]  /*90c0*/  HMMA.16816.F32 R172, R8.reuse, R180, R24 ;  /* 0x000000b408ac723c */ /* 0x044fe20000001818 */
[----:B------:R-:W2:Y:S07]  /*90d0*/  LDSM.16.M88.4 R24, [R202+0x9000] ;  /* 0x00900000ca18783b */ /* 0x000eae0000000200 */
[C---:B------:R-:W-:Y:S08]  /*90e0*/  HMMA.16816.F32 R168, R8.reuse, R182, R20 ;  /* 0x000000b608a8723c */ /* 0x040ff00000001814 */
[C---:B---3--:R-:W-:Y:S08]  /*90f0*/  HMMA.16816.F32 R20, R8.reuse, R188, R12 ;  /* 0x000000bc0814723c */ /* 0x048ff0000000180c */
[C---:B------:R-:W-:Y:S08]  /*9100*/  HMMA.16816.F32 R12, R8.reuse, R190, R184 ;  /* 0x000000be080c723c */ /* 0x040ff000000018b8 */
[C---:B------:R-:W-:Y:S08]  /*9110*/  HMMA.16816.F32 R180, R8.reuse, R232, R228 ;  /* 0x000000e808b4723c */ /* 0x040ff000000018e4 */
[----:B------:R-:W-:Y:S01]  /*9120*/  HMMA.16816.F32 R192, R8, R234, R192 ;  /* 0x000000ea08c0723c */ /* 0x000fe200000018c0 */
[----:B------:R-:W3:Y:S07]  /*9130*/  LDSM.16.M88.4 R8, [R205] ;  /* 0x00000000cd08783b */ /* 0x000eee0000000200 */
[C---:B-1----:R-:W-:Y:S01]  /*9140*/  HMMA.16816.F32 R184, R4.reuse, R34, R176 ;  /* 0x0000002204b8723c */ /* 0x042fe200000018b0 */
[----:B------:R-:W1:Y:S07]  /*9150*/  LDSM.16.M88.4 R176, [R201+0x800] ;  /* 0x00080000c9b0783b */ /* 0x000e6e0000000200 */
[C---:B------:R-:W-:Y:S01]  /*9160*/  HMMA.16816.F32 R232, R4.reuse, R28, R172 ;  /* 0x0000001c04e8723c */ /* 0x040fe200000018ac */
[----:B------:R-:W1:Y:S07]  /*9170*/  LDSM.16.M88.4 R172, [R201+0x1000] ;  /* 0x00100000c9ac783b */ /* 0x000e6e0000000200 */
[C---:B------:R-:W-:Y:S01]  /*9180*/  HMMA.16816.F32 R228, R4.reuse, R30, R168 ;  /* 0x0000001e04e4723c */ /* 0x040fe200000018a8 */
[----:B------:R-:W1:Y:S07]  /*9190*/  LDSM.16.M88.4 R168, [R201+0x1800] ;  /* 0x00180000c9a8783b */ /* 0x000e6e0000000200 */
[C---:B------:R-:W-:Y:S08]  /*91a0*/  HMMA.16816.F32 R224, R4.reuse, R32, R224 ;  /* 0x0000002004e0723c */ /* 0x040ff000000018e0 */
[C---:B--2---:R-:W-:Y:S01]  /*91b0*/  HMMA.16816.F32 R188, R4.reuse, R24, R20 ;  /* 0x0000001804bc723c */ /* 0x044fe20000001814 */
[----:B------:R-:W-:Y:S07]  /*91c0*/  LDSM.16.M88.4 R20, [R196+0xa000] ;  /* 0x00a00000c414783b */ /* 0x000fee0000000200 */
[C---:B------:R-:W-:Y:S08]  /*91d0*/  HMMA.16816.F32 R32, R4.reuse, R26, R12 ;  /* 0x0000001a0420723c */ /* 0x040ff0000000180c */
[C---:B------:R-:W-:Y:S08]  /*91e0*/  HMMA.16816.F32 R28, R4.reuse, R236, R180 ;  /* 0x000000ec041c723c */ /* 0x040ff000000018b4 */
[----:B------:R-:W-:Y:S01]  /*91f0*/  HMMA.16816.F32 R24, R4, R238, R192 ;  /* 0x000000ee0418723c */ /* 0x000fe200000018c0 */
[----:B------:R-:W2:Y:S04]  /*9200*/  LDSM.16.M88.4 R4, [R203+0x2000] ;  /* 0x00200000cb04783b */ /* 0x000ea80000000200 */
[----:B------:R-:W-:Y:S03]  /*9210*/  LDSM.16.M88.4 R192, [R196+0xb800] ;  /* 0x00b80000c4c0783b */ /* 0x000fe60000000200 */
[C---:B---3--:R-:W-:Y:S01]  /*9220*/  HMMA.16816.F32 R12, R8.reuse, R244, R224 ;  /* 0x000000f4080c723c */ /* 0x048fe200000018e0 */
[----:B------:R-:W-:Y:S07]  /*9230*/  LDSM.16.M88.4 R224, [R196+0xb000] ;  /* 0x00b00000c4e0783b */ /* 0x000fee0000000200 */
[C---:B------:R-:W-:Y:S01]  /*9240*/  HMMA.16816.F32 R180, R8.reuse, R246, R184 ;  /* 0x000000f608b4723c */ /* 0x040fe200000018b8 */
[----:B------:R-:W3:Y:S07]  /*9250*/  LDSM.16.M88.4 R244, [R196+0xa800] ;  /* 0x00a80000c4f4783b */ /* 0x000eee0000000200 */
[C---:B-1----:R-:W-:Y:S08]  /*9260*/  HMMA.16816.F32 R184, R8.reuse, R176, R232 ;  /* 0x000000b008b8723c */ /* 0x042ff000000018e8 */
[C---:B------:R-:W-:Y:S08]  /*9270*/  HMMA.16816.F32 R232, R8.reuse, R178, R228 ;  /* 0x000000b208e8723c */ /* 0x040ff000000018e4 */
[C---:B------:R-:W-:Y:S08]  /*9280*/  HMMA.16816.F32 R236, R8.reuse, R172, R188 ;  /* 0x000000ac08ec723c */ /* 0x040ff000000018bc */
[C---:B------:R-:W-:Y:S01]  /*9290*/  HMMA.16816.F32 R228, R8.reuse, R174, R32 ;  /* 0x000000ae08e4723c */ /* 0x040fe20000001820 */
[----:B------:R-:W-:Y:S07]  /*92a0*/  LDSM.16.M88.4 R32, [R219] ;  /* 0x00000000db20783b */ /* 0x000fee0000000200 */
[C---:B------:R-:W-:Y:S01]  /*92b0*/  HMMA.16816.F32 R188, R8.reuse, R168, R28 ;  /* 0x000000a808bc723c */ /* 0x040fe2000000181c */
[----:B------:R-:W-:Y:S07]  /*92c0*/  LDSM.16.M88.4 R28, [R218] ;  /* 0x00000000da1c783b */ /* 0x000fee0000000200 */
[----:B------:R-:W-:Y:S01]  /*92d0*/  HMMA.16816.F32 R176, R8, R170, R24 ;  /* 0x000000aa08b0723c */ /* 0x000fe20000001818 */
[----:B------:R-:W1:Y:S07]  /*92e0*/  LDSM.16.M88.4 R8, [R204+0x2000] ;  /* 0x00200000cc08783b */ /* 0x000e6e0000000200 */
[C---:B--2---:R-:W-:Y:S08]  /*92f0*/  HMMA.16816.F32 R168, R4.reuse, R20, R12 ;  /* 0x0000001404a8723c */ /* 0x044ff0000000180c */
[C---:B------:R-:W-:Y:S08]  /*9300*/  HMMA.16816.F32 R24, R4.reuse, R22, R180 ;  /* 0x000000160418723c */ /* 0x040ff000000018b4 */
[C---:B---3--:R-:W-:Y:S08]  /*9310*/  HMMA.16816.F32 R20, R4.reuse, R244, R184 ;  /* 0x000000f40414723c */ /* 0x048ff000000018b8 */
[C---:B------:R-:W-:Y:S01]  /*9320*/  HMMA.16816.F32 R12, R4.reuse, R246, R232 ;  /* 0x000000f6040c723c */ /* 0x040fe200000018e8 */
[----:B------:R-:W2:Y:S07]  /*9330*/  LDSM.16.M88.4 R244, [R217] ;  /* 0x00000000d9f4783b */ /* 0x000eae0000000200 */
[C---:B------:R-:W-:Y:S01]  /*9340*/  HMMA.16816.F32 R232, R4.reuse, R192, R188 ;  /* 0x000000c004e8723c */ /* 0x040fe200000018bc */
[----:B------:R-:W3:Y:S07]  /*9350*/  LDSM.16.M88.4 R188, [R216] ;  /* 0x00000000d8bc783b */ /* 0x000eee0000000200 */
[C---:B------:R-:W-:Y:S01]  /*9360*/  HMMA.16816.F32 R172, R4.reuse, R224, R236 ;  /* 0x000000e004ac723c */ /* 0x040fe200000018ec */
[----:B------:R-:W-:Y:S07]  /*9370*/  LDSM.16.M88.4 R236, [R202+0xb800] ;  /* 0x00b80000caec783b */ /* 0x000fee0000000200 */
[C---:B------:R-:W-:Y:S01]  /*9380*/  HMMA.16816.F32 R228, R4.reuse, R226, R228 ;  /* 0x000000e204e4723c */ /* 0x040fe200000018e4 */
[----:B------:R-:W-:Y:S07]  /*9390*/  LDSM.16.M88.4 R224, [R202+0xa000] ;  /* 0x00a00000cae0783b */ /* 0x000fee0000000200 */
[----:B------:R-:W-:Y:S01]  /*93a0*/  HMMA.16816.F32 R192, R4, R194, R176 ;  /* 0x000000c204c0723c */ /* 0x000fe200000018b0 */
[----:B------:R-:W3:Y:S07]  /*93b0*/  LDSM.16.M88.4 R4, [R206+0x2000] ;  /* 0x00200000ce04783b */ /* 0x000eee0000000200 */
[C---:B-1----:R-:W-:Y:S01]  /*93c0*/  HMMA.16816.F32 R184, R8.reuse, R32, R168 ;  /* 0x0000002008b8723c */ /* 0x042fe200000018a8 */
[----:B------:R-:W1:Y:S07]  /*93d0*/  LDSM.16.M88.4 R168, [R202+0xa800] ;  /* 0x00a80000caa8783b */ /* 0x000e6e0000000200 */
[C---:B------:R-:W-:Y:S08]  /*93e0*/  HMMA.16816.F32 R176, R8.reuse, R28, R20 ;  /* 0x0000001c08b0723c */ /* 0x040ff00000001814 */
[C---:B------:R-:W-:Y:S01]  /*93f0*/  HMMA.16816.F32 R180, R8.reuse, R34, R24 ;  /* 0x0000002208b4723c */ /* 0x040fe20000001818 */
[----:B------:R-:W1:Y:S07]  /*9400*/  LDSM.16.M88.4 R32, [R202+0xb000] ;  /* 0x00b00000ca20783b */ /* 0x000e6e0000000200 */
[C---:B------:R-:W-:Y:S08]  /*9410*/  HMMA.16816.F32 R28, R8.reuse, R30, R12 ;  /* 0x0000001e081c723c */ /* 0x040ff0000000180c */
[C---:B--2---:R-:W-:Y:S08]  /*9420*/  HMMA.16816.F32 R24, R8.reuse, R244, R172 ;  /* 0x000000f40818723c */ /* 0x044ff000000018ac */
[C---:B------:R-:W-:Y:S01]  /*9430*/  HMMA.16816.F32 R20, R8.reuse, R246, R228 ;  /* 0x000000f60814723c */ /* 0x040fe200000018e4 */
[----:B------:R-:W-:Y:S07]  /*9440*/  LDSM.16.M88.4 R244, [R212] ;  /* 0x00000000d4f4783b */ /* 0x000fee0000000200 */
[C---:B---3--:R-:W-:Y:S01]  /*9450*/  HMMA.16816.F32 R12, R8.reuse, R188, R232 ;  /* 0x000000bc080c723c */ /* 0x048fe200000018e8 */
[----:B------:R-:W-:Y:S07]  /*9460*/  LDSM.16.M88.4 R232, [R201+0x2800] ;  /* 0x00280000c9e8783b */ /* 0x000fee0000000200 */
[----:B------:R-:W-:Y:S01]  /*9470*/  HMMA.16816.F32 R172, R8, R190, R192 ;  /* 0x000000be08ac723c */ /* 0x000fe200000018c0 */
[----:B------:R-:W-:Y:S04]  /*9480*/  LDSM.16.M88.4 R8, [R205+0x2000] ;  /* 0x00200000cd08783b */ /* 0x000fe80000000200 */
[----:B------:R-:W2:Y:S03]  /*9490*/  LDSM.16.M88.4 R192, [R201+0x2000] ;  /* 0x00200000c9c0783b */ /* 0x000ea60000000200 */
[C---:B------:R-:W-:Y:S08]  /*94a0*/  HMMA.16816.F32 R228, R4.reuse, R224, R184 ;  /* 0x000000e004e4723c */ /* 0x040ff000000018b8 */
[C---:B-1----:R-:W-:Y:S08]  /*94b0*/  HMMA.16816.F32 R188, R4.reuse, R168, R176 ;  /* 0x000000a804bc723c */ /* 0x042ff000000018b0 */
[C---:B------:R-:W-:Y:S01]  /*94c0*/  HMMA.16816.F32 R184, R4.reuse, R170, R28 ;  /* 0x000000aa04b8723c */ /* 0x040fe2000000181c */
[----:B------:R-:W1:Y:S07]  /*94d0*/  LDSM.16.M88.4 R168, [R201+0x3000] ;  /* 0x00300000c9a8783b */ /* 0x000e6e0000000200 */
[C---:B------:R-:W-:Y:S08]  /*94e0*/  HMMA.16816.F32 R224, R4.reuse, R226, R180 ;  /* 0x000000e204e0723c */ /* 0x040ff000000018b4 */
[C---:B------:R-:W-:Y:S01]  /*94f0*/  HMMA.16816.F32 R180, R4.reuse, R32, R24 ;  /* 0x0000002004b4723c */ /* 0x040fe20000001818 */
[----:B------:R-:W3:Y:S07]  /*9500*/  LDSM.16.M88.4 R24, [R201+0x3800] ;  /* 0x00380000c918783b */ /* 0x000eee0000000200 */
[C---:B------:R-:W-:Y:S01]  /*9510*/  HMMA.16816.F32 R176, R4.reuse, R34, R20 ;  /* 0x0000002204b0723c */ /* 0x040fe20000001814 */
[----:B------:R-:W-:Y:S07]  /*9520*/  LDSM.16.M88.4 R32, [R196+0xc000] ;  /* 0x00c00000c420783b */ /* 0x000fee0000000200 */
[C---:B------:R-:W-:Y:S08]  /*9530*/  HMMA.16816.F32 R28, R4.reuse, R236, R12 ;  /* 0x000000ec041c723c */ /* 0x040ff0000000180c */
[----:B------:R-:W-:Y:S01]  /*9540*/  HMMA.16816.F32 R20, R4, R238, R172 ;  /* 0x000000ee0414723c */ /* 0x000fe200000018ac */
[----:B------:R-:W3:Y:S04]  /*9550*/  LDSM.16.M88.4 R4, [R203+0x4000] ;  /* 0x00400000cb04783b */ /* 0x000ee80000000200 */
[----:B------:R-:W3:Y:S03]  /*9560*/  LDSM.16.M88.4 R236, [R196+0xd000] ;  /* 0x00d00000c4ec783b */ /* 0x000ee60000000200 */
[C---:B--2---:R-:W-:Y:S08]  /*9570*/  HMMA.16816.F32 R12, R8.reuse, R192, R228 ;  /* 0x000000c0080c723c */ /* 0x044ff000000018e4 */
[C---:B------:R-:W-:Y:S08]  /*9580*/  HMMA.16816.F32 R172, R8.reuse, R194, R224 ;  /* 0x000000c208ac723c */ /* 0x040ff000000018e0 */
[C---:B------:R-:W-:Y:S01]  /*9590*/  HMMA.16816.F32 R224, R8.reuse, R234, R184 ;  /* 0x000000ea08e0723c */ /* 0x040fe200000018b8 */
[----:B------:R-:W2:Y:S07]  /*95a0*/  LDSM.16.M88.4 R184, [R196+0xc800] ;  /* 0x00c80000c4b8783b */ /* 0x000eae0000000200 */
[C---:B-1----:R-:W-:Y:S08]  /*95b0*/  HMMA.16816.F32 R180, R8.reuse, R168, R180 ;  /* 0x000000a808b4723c */ /* 0x042ff000000018b4 */
[C---:B------:R-:W-:Y:S08]  /*95c0*/  HMMA.16816.F32 R228, R8.reuse, R232, R188 ;  /* 0x000000e808e4723c */ /* 0x040ff000000018bc */
[C---:B---3--:R-:W-:Y:S01]  /*95d0*/  HMMA.16816.F32 R232, R8.reuse, R24, R28 ;  /* 0x0000001808e8723c */ /* 0x048fe2000000181c */
[----:B------:R-:W1:Y:S07]  /*95e0*/  LDSM.16.M88.4 R28, [R196+0xd800] ;  /* 0x00d80000c41c783b */ /* 0x000e6e0000000200 */
[----:B------:R-:W-:Y:S01]  /*95f0*/  HMMA.16816.F32 R188, R8, R26, R20 ;  /* 0x0000001a08bc723c */ /* 0x000fe20000001814 */
[----:B------:R-:W-:Y:S07]  /*9600*/  LDSM.16.M88.4 R24, [R215] ;  /* 0x00000000d718783b */ /* 0x000fee0000000200 */
[----:B------:R-:W-:Y:S08]  /*9610*/  HMMA.16816.F32 R20, R4, R32, R12 ;  /* 0x000000200414723c */ /* 0x000ff0000000180c */
[----:B------:R-:W-:Y:S01]  /*9620*/  HMMA.16816.F32 R192, R8, R170, R176 ;  /* 0x000000aa08c0723c */ /* 0x000fe200000018b0 */
[----:B------:R-:W-:Y:S07]  /*9630*/  LDSM.16.M88.4 R8, [R204+0x4000] ;  /* 0x00400000cc08783b */ /* 0x000fee0000000200 */
[C---:B------:R-:W-:Y:S01]  /*9640*/  HMMA.16816.F32 R12, R4.reuse, R34, R172 ;  /* 0x00000022040c723c */ /* 0x040fe200000018ac */
[----:B------:R-:W3:Y:S07]  /*9650*/  LDSM.16.M88.4 R172, [R214] ;  /* 0x00000000d6ac783b */ /* 0x000eee0000000200 */
[C---:B------:R-:W-:Y:S01]  /*9660*/  HMMA.16816.F32 R176, R4.reuse, R236, R180 ;  /* 0x000000ec04b0723c */ /* 0x040fe200000018b4 */
[----:B------:R-:W3:Y:S07]  /*9670*/  LDSM.16.M88.4 R180, [R213] ;  /* 0x00000000d5b4783b */ /* 0x000eee0000000200 */
[C---:B--2---:R-:W-:Y:S01]  /*9680*/  HMMA.16816.F32 R168, R4.reuse, R184, R228 ;  /* 0x000000b804a8723c */ /* 0x044fe200000018e4 */
[----:B------:R-:W-:Y:S07]  /*9690*/  LDSM.16.M88.4 R228, [R202+0xc000] ;  /* 0x00c00000cae4783b */ /* 0x000fee0000000200 */
[C---:B------:R-:W-:Y:S08]  /*96a0*/  HMMA.16816.F32 R32, R4.reuse, R186, R224 ;  /* 0x000000ba0420723c */ /* 0x040ff000000018e0 */
[C---:B------:R-:W-:Y:S08]  /*96b0*/  HMMA.16816.F32 R184, R4.reuse, R238, R192 ;  /* 0x000000ee04b8723c */ /* 0x040ff000000018c0 */
[C---:B-1----:R-:W-:Y:S08]  /*96c0*/  HMMA.16816.F32 R192, R4.reuse, R28, R232 ;  /* 0x0000001c04c0723c */ /* 0x042ff000000018e8 */
[----:B------:R-:W-:Y:S01]  /*96d0*/  HMMA.16816.F32 R224, R4, R30, R188 ;  /* 0x0000001e04e0723c */ /* 0x000fe200000018bc */
[----:B------:R-:W1:Y:S07]  /*96e0*/  LDSM.16.M88.4 R4, [R206+0x4000] ;  /* 0x00400000ce04783b */ /* 0x000e6e0000000200 */
[C---:B---3--:R-:W-:Y:S08]  /*96f0*/  HMMA.16816.F32 R188, R8.reuse, R172, R168 ;  /* 0x000000ac08bc723c */ /* 0x048ff000000018a8 */
[C---:B------:R-:W-:Y:S01]  /*9700*/  HMMA.16816.F32 R168, R8.reuse, R174, R32 ;  /* 0x000000ae08a8723c */ /* 0x040fe20000001820 */
[----:B------:R-:W-:Y:S07]  /*9710*/  LDSM.16.M88.4 R172, [R202+0xd000] ;  /* 0x00d00000caac783b */ /* 0x000fee0000000200 */
[C---:B------:R-:W-:Y:S01]  /*9720*/  HMMA.16816.F32 R32, R8.reuse, R180, R176 ;  /* 0x000000b40820723c */ /* 0x040fe200000018b0 */
[----:B------:R-:W2:Y:S07]  /*9730*/  LDSM.16.M88.4 R176, [R202+0xc800] ;  /* 0x00c80000cab0783b */ /* 0x000eae0000000200 */
[C---:B------:R-:W-:Y:S01]  /*9740*/  HMMA.16816.F32 R236, R8.reuse, R24, R20 ;  /* 0x0000001808ec723c */ /* 0x040fe20000001814 */
[----:B------:R-:W3:Y:S07]  /*9750*/  LDSM.16.M88.4 R20, [R202+0xd800] ;  /* 0x00d80000ca14783b */ /* 0x000eee0000000200 */
[C---:B------:R-:W-:Y:S08]  /*9760*/  HMMA.16816.F32 R232, R8.reuse, R26, R12 ;  /* 0x0000001a08e8723c */ /* 0x040ff0000000180c */
[C---:B------:R-:W-:Y:S08]  /*9770*/  HMMA.16816.F32 R24, R8.reuse, R244, R192 ;  /* 0x000000f40818723c */ /* 0x040ff000000018c0 */
[C---:B------:R-:W-:Y:S01]  /*9780*/  HMMA.16816.F32 R12, R8.reuse, R246, R224 ;  /* 0x000000f6080c723c */ /* 0x040fe200000018e0 */
[----:B------:R-:W-:Y:S07]  /*9790*/  LDSM.16.M88.4 R224, [R201+0x4000] ;  /* 0x00400000c9e0783b */ /* 0x000fee0000000200 */
[----:B------:R-:W-:Y:S01]  /*97a0*/  HMMA.16816.F32 R28, R8, R182, R184 ;  /* 0x000000b6081c723c */ /* 0x000fe200000018b8 */
[----:B------:R-:W4:Y:S07]  /*97b0*/  LDSM.16.M88.4 R8, [R205+0x4000] ;  /* 0x00400000cd08783b */ /* 0x000f2e0000000200 */
[C---:B-1----:R-:W-:Y:S08]  /*97c0*/  HMMA.16816.F32 R180, R4.reuse, R228, R236 ;  /* 0x000000e404b4723c */ /* 0x042ff000000018ec */
[C---:B--2---:R-:W-:Y:S08]  /*97d0*/  HMMA.16816.F32 R192, R4.reuse, R176, R188 ;  /* 0x000000b004c0723c */ /* 0x044ff000000018bc */
[C---:B------:R-:W-:Y:S01]  /*97e0*/  HMMA.16816.F32 R232, R4.reuse, R230, R232 ;  /* 0x000000e604e8723c */ /* 0x040fe200000018e8 */
[----:B------:R-:W1:Y:S07]  /*97f0*/  LDSM.16.M88.4 R228, [R201+0x4800] ;  /* 0x00480000c9e4783b */ /* 0x000e6e0000000200 */
[C---:B------:R-:W-:Y:S08]  /*9800*/  HMMA.16816.F32 R188, R4.reuse, R172, R32 ;  /* 0x000000ac04bc723c */ /* 0x040ff00000001820 */
[C---:B---3--:R-:W-:Y:S01]  /*9810*/  HMMA.16816.F32 R32, R4.reuse, R20, R24 ;  /* 0x000000140420723c */ /* 0x048fe20000001818 */
[----:B------:R-:W-:Y:S07]  /*9820*/  LDSM.16.M88.4 R24, [R201+0x5000] ;  /* 0x00500000c918783b */ /* 0x000fee0000000200 */
[C---:B------:R-:W-:Y:S01]  /*9830*/  HMMA.16816.F32 R12, R4.reuse, R22, R12 ;  /* 0x00000016040c723c */ /* 0x040fe2000000180c */
[----:B------:R-:W2:Y:S07]  /*9840*/  LDSM.16.M88.4 R20, [R201+0x5800] ;  /* 0x00580000c914783b */ /* 0x000eae0000000200 */
[C---:B------:R-:W-:Y:S01]  /*9850*/  HMMA.16816.F32 R184, R4.reuse, R178, R168 ;  /* 0x000000b204b8723c */ /* 0x040fe200000018a8 */
[----:B------:R-:W-:Y:S07]  /*9860*/  LDSM.16.M88.4 R168, [R196+0xe000] ;  /* 0x00e00000c4a8783b */ /* 0x000fee0000000200 */
[----:B------:R-:W-:Y:S01]  /*9870*/  HMMA.16816.F32 R172, R4, R174, R28 ;  /* 0x000000ae04ac723c */ /* 0x000fe2000000181c */
[----:B------:R-:W3:Y:S07]  /*9880*/  LDSM.16.M88.4 R4, [R203+0x6000] ;  /* 0x00600000cb04783b */ /* 0x000eee0000000200 */
[C---:B----4-:R-:W-:Y:S08]  /*9890*/  HMMA.16816.F32 R28, R8.reuse, R224, R180 ;  /* 0x000000e0081c723c */ /* 0x050ff000000018b4 */
[C---:B------:R-:W-:Y:S01]  /*98a0*/  HMMA.16816.F32 R176, R8.reuse, R226, R232 ;  /* 0x000000e208b0723c */ /* 0x040fe200000018e8 */
[----:B------:R-:W-:Y:S07]  /*98b0*/  LDSM.16.M88.4 R232, [R208] ;  /* 0x00000000d0e8783b */ /* 0x000fee0000000200 */
[C---:B-1----:R-:W-:Y:S01]  /*98c0*/  HMMA.16816.F32 R180, R8.reuse, R230, R184 ;  /* 0x000000e608b4723c */ /* 0x042fe200000018b8 */
[----:B------:R-:W1:Y:S07]  /*98d0*/  LDSM.16.M88.4 R184, [R196+0xe800] ;  /* 0x00e80000c4b8783b */ /* 0x000e6e0000000200 */
[C---:B------:R-:W-:Y:S01]  /*98e0*/  HMMA.16816.F32 R192, R8.reuse, R228, R192 ;  /* 0x000000e408c0723c */ /* 0x040fe200000018c0 */
[----:B------:R-:W4:Y:S07]  /*98f0*/  LDSM.16.M88.4 R228, [R196+0xf000] ;  /* 0x00f00000c4e4783b */ /* 0x000f2e0000000200 */
[C---:B--2---:R-:W-:Y:S08]  /*9900*/  HMMA.16816.F32 R224, R8.reuse, R20, R32 ;  /* 0x0000001408e0723c */ /* 0x044ff00000001820 */
[C---:B------:R-:W-:Y:S08]  /*9910*/  HMMA.16816.F32 R188, R8.reuse, R24, R188 ;  /* 0x0000001808bc723c */ /* 0x040ff000000018bc */
[C---:B------:R-:W-:Y:S01]  /*9920*/  HMMA.16816.F32 R172, R8.reuse, R26, R172 ;  /* 0x0000001a08ac723c */ /* 0x040fe200000018ac */
[----:B------:R-:W2:Y:S07]  /*9930*/  LDSM.16.M88.4 R24, [R196+0xf800] ;  /* 0x00f80000c418783b */ /* 0x000eae0000000200 */
[----:B------:R-:W-:Y:S01]  /*9940*/  HMMA.16816.F32 R20, R8, R22, R12 ;  /* 0x000000160814723c */ /* 0x000fe2000000180c */
[----:B------:R-:W-:Y:S07]  /*9950*/  LDSM.16.M88.4 R12, [R204+0x6000] ;  /* 0x00600000cc0c783b */ /* 0x000fee0000000200 */
[C---:B---3--:R-:W-:Y:S01]  /*9960*/  HMMA.16816.F32 R8, R4.reuse, R168, R28 ;  /* 0x000000a80408723c */ /* 0x048fe2000000181c */
[----:B------:R-:W3:Y:S07]  /*9970*/  LDSM.16.M88.4 R28, [R211] ;  /* 0x00000000d31c783b */ /* 0x000eee0000000200 */
[C---:B------:R-:W-:Y:S01]  /*9980*/  HMMA.16816.F32 R32, R4.reuse, R170, R176 ;  /* 0x000000aa0420723c */ /* 0x040fe200000018b0 */
[----:B------:R-:W3:Y:S07]  /*9990*/  LDSM.16.M88.4 R176, [R210] ;  /* 0x00000000d2b0783b */ /* 0x000eee0000000200 */
[C---:B-1----:R-:W-:Y:S08]  /*99a0*/  HMMA.16816.F32 R192, R4.reuse, R184, R192 ;  /* 0x000000b804c0723c */ /* 0x042ff000000018c0 */
[C---:B------:R-:W-:Y:S08]  /*99b0*/  HMMA.16816.F32 R168, R4.reuse, R186, R180 ;  /* 0x000000ba04a8723c */ /* 0x040ff000000018b4 */
[C---:B----4-:R-:W-:Y:S01]  /*99c0*/  HMMA.16816.F32 R184, R4.reuse, R228, R188 ;  /* 0x000000e404b8723c */ /* 0x050fe200000018bc */
[----:B------:R-:W1:Y:S07]  /*99d0*/  LDSM.16.M88.4 R188, [R209] ;  /* 0x00000000d1bc783b */ /* 0x000e6e0000000200 */
[C---:B------:R-:W-:Y:S08]  /*99e0*/  HMMA.16816.F32 R180, R4.reuse, R230, R172 ;  /* 0x000000e604b4723c */ /* 0x040ff000000018ac */
[C---:B--2---:R-:W-:Y:S08]  /*99f0*/  HMMA.16816.F32 R172, R4.reuse, R26, R20 ;  /* 0x0000001a04ac723c */ /* 0x044ff00000001814 */
[----:B------:R-:W-:Y:S01]  /*9a00*/  HMMA.16816.F32 R224, R4, R24, R224 ;  /* 0x0000001804e0723c */ /* 0x000fe200000018e0 */
[----:B------:R-:W-:Y:S04]  /*9a10*/  LDSM.16.M88.4 R24, [R202+0xe000] ;  /* 0x00e00000ca18783b */ /* 0x000fe80000000200 */
[----:B------:R-:W-:Y:S03]  /*9a20*/  LDSM.16.M88.4 R4, [R205+0x6000] ;  /* 0x00600000cd04783b */ /* 0x000fe60000000200 */
[C---:B---3--:R-:W-:Y:S01]  /*9a30*/  HMMA.16816.F32 R20, R12.reuse, R28, R8 ;  /* 0x0000001c0c14723c */ /* 0x048fe20000001808 */
[----:B------:R-:W2:Y:S07]  /*9a40*/  LDSM.16.M88.4 R8, [R206+0x6000] ;  /* 0x00600000ce08783b */ /* 0x000eae0000000200 */
[C---:B------:R-:W-:Y:S01]  /*9a50*/  HMMA.16816.F32 R28, R12.reuse, R30, R32 ;  /* 0x0000001e0c1c723c */ /* 0x040fe20000001820 */
[----:B------:R-:W3:Y:S07]  /*9a60*/  LDSM.16.M88.4 R32, [R202+0xe800] ;  /* 0x00e80000ca20783b */ /* 0x000eee0000000200 */
[C---:B------:R-:W-:Y:S08]  /*9a70*/  HMMA.16816.F32 R192, R12.reuse, R176, R192 ;  /* 0x000000b00cc0723c */ /* 0x040ff000000018c0 */
[C---:B------:R-:W-:Y:S01]  /*9a80*/  HMMA.16816.F32 R168, R12.reuse, R178, R168 ;  /* 0x000000b20ca8723c */ /* 0x040fe200000018a8 */
[----:B------:R-:W4:Y:S07]  /*9a90*/  LDSM.16.M88.4 R176, [R201+0x6000] ;  /* 0x00600000c9b0783b */ /* 0x000f2e0000000200 */
[C---:B-1----:R-:W-:Y:S01]  /*9aa0*/  HMMA.16816.F32 R228, R12.reuse, R188, R184 ;  /* 0x000000bc0ce4723c */ /* 0x042fe200000018b8 */
[----:B------:R-:W-:Y:S01]  /*9ab0*/  IMAD.SHL.U32 R242, R242, 0x2, RZ ;  /* 0x00000002f2f27824 */ /* 0x000fe200078e00ff */
[----:B------:R-:W-:Y:S06]  /*9ac0*/  LDSM.16.M88.4 R184, [R201+0x7000] ;  /* 0x00700000c9b8783b */ /* 0x000fec0000000200 */
[C---:B------:R-:W-:Y:S08]  /*9ad0*/  HMMA.16816.F32 R236, R12.reuse, R232, R224 ;  /* 0x000000e80cec723c */ /* 0x040ff000000018e0 */
[C---:B------:R-:W-:Y:S01]  /*9ae0*/  HMMA.16816.F32 R188, R12.reuse, R190, R180 ;  /* 0x000000be0cbc723c */ /* 0x040fe200000018b4 */
[----:B------:R-:W1:Y:S07]  /*9af0*/  LDSM.16.M88.4 R180, [R202+0xf000] ;  /* 0x00f00000cab4783b */ /* 0x000e6e0000000200 */
[----:B------:R-:W-:Y:S01]  /*9b00*/  HMMA.16816.F32 R232, R12, R234, R172 ;  /* 0x000000ea0ce8723c */ /* 0x000fe200000018ac */
[----:B------:R-:W1:Y:S07]  /*9b10*/  LDSM.16.M88.4 R172, [R201+0x6800] ;  /* 0x00680000c9ac783b */ /* 0x000e6e0000000200 */
[C---:B--2---:R-:W-:Y:S08]  /*9b20*/  HMMA.16816.F32 R12, R8.reuse, R24, R20 ;  /* 0x00000018080c723c */ /* 0x044ff00000001814 */
[----:B------:R-:W-:Y:S01]  /*9b30*/  HMMA.16816.F32 R20, R8, R26, R28 ;  /* 0x0000001a0814723c */ /* 0x000fe2000000181c */
[----:B------:R-:W-:-:S05]  /*9b40*/  LOP3.LUT R242, R242, 0x6, RZ, 0xc0, !PT ;  /* 0x00000006f2f27812 */ /* 0x000fca00078ec0ff */
[----:B------:R-:W-:Y:S02]  /*9b50*/  IMAD R0, R0, 0x40, R242 ;  /* 0x0000004000007824 */ /* 0x000fe400078e02f2 */
[----:B---3--:R-:W-:Y:S08]  /*9b60*/  HMMA.16816.F32 R28, R8, R32, R192 ;  /* 0x00000020081c723c */ /* 0x008ff000000018c0 */
[C---:B----4-:R-:W-:Y:S08]  /*9b70*/  HMMA.16816.F32 R224, R4.reuse, R176, R12 ;  /* 0x000000b004e0723c */ /* 0x050ff0000000180c */
[----:B------:R-:W-:Y:S01]  /*9b80*/  HMMA.16816.F32 R24, R4, R178, R20 ;  /* 0x000000b20418723c */ /* 0x000fe20000001814 */
[----:B------:R-:W-:-:S02]  /*9b90*/  IADD3 R13, R0, 0x1, RZ ;  /* 0x00000001000d7810 */ /* 0x000fc40007ffe0ff */
[C---:B------:R-:W-:Y:S02]  /*9ba0*/  IADD3 R12, R0.reuse, 0x8, RZ ;  /* 0x00000008000c7810 */ /* 0x040fe40007ffe0ff */
[----:B------:R-:W2:Y:S08]  /*9bb0*/  I2F R14, R13 ;  /* 0x0000000d000e7306 */ /* 0x000eb00000201400 */
[----:B------:R-:W3:Y:S01]  /*9bc0*/  I2F R15, R12 ;  /* 0x0000000c000f7306 */ /* 0x000ee20000201400 */
[----:B------:R-:W-:Y:S01]  /*9bd0*/  HMMA.16816.F32 R168, R8, R34, R168 ;  /* 0x0000002208a8723c */ /* 0x000fe200000018a8 */
[----:B------:R-:W-:-:S07]  /*9be0*/  IADD3 R2, R0, 0x9, RZ ;  /* 0x0000000900027810 */ /* 0x000fce0007ffe0ff */
[----:B-1----:R-:W-:Y:S01]  /*9bf0*/  HMMA.16816.F32 R32, R8, R180, R228 ;  /* 0x000000b40820723c */ /* 0x002fe200000018e4 */
[----:B--2---:R-:W-:-:S07]  /*9c00*/  FFMA.FTZ R18, R14, UR4, R227 ;  /* 0x000000040e127c23 */ /* 0x004fce00080100e3 */
[----:B------:R-:W-:Y:S01]  /*9c10*/  HMMA.16816.F32 R188, R8, R182, R188 ;  /* 0x000000b608bc723c */ /* 0x000fe200000018bc */
[----:B------:R-:W1:Y:S01]  /*9c20*/  LDSM.16.M88.4 R180, [R202+0xf800] ;  /* 0x00f80000cab4783b */ /* 0x000e620000000200 */
[----:B---3--:R-:W-:Y:S01]  /*9c30*/  FFMA.FTZ R20, R15, UR4, R24 ;  /* 0x000000040f147c23 */ /* 0x008fe20008010018 */
[----:B------:R-:W-:Y:S02]  /*9c40*/  ISETP.GE.AND P2, PT, R13, R17, PT ;  /* 0x000000110d00720c */ /* 0x000fe40003f46270 */
[----:B------:R-:W-:Y:S01]  /*9c50*/  ISETP.GE.AND P1, PT, R12, R16, PT ;  /* 0x000000100c00720c */ /* 0x000fe20003f26270 */
[----:B------:R2:W3:Y:S02]  /*9c60*/  I2F R19, R2 ;  /* 0x0000000200137306 */ /* 0x0004e40000201400 */
[----:B------:R-:W-:Y:S01]  /*9c70*/  HMMA.16816.F32 R28, R4, R172, R28 ;  /* 0x000000ac041c723c */ /* 0x000fe2000000181c */
[----:B------:R-:W-:Y:S02]  /*9c80*/  FSEL R193, R18, -INF , !P2 ;  /* 0xff80000012c17808 */ /* 0x000fe40005000000 */
[----:B------:R-:W-:-:S02]  /*9c90*/  FSEL R151, R20, -INF , !P1 ;  /* 0xff80000014977808 */ /* 0x000fc40004800000 */
[CC--:B------:R-:W-:Y:S02]  /*9ca0*/  ISETP.GE.AND P2, PT, R2.reuse, R16.reuse, PT ;  /* 0x000000100200720c */ /* 0x0c0fe40003f46270 */
[----:B------:R-:W-:Y:S02]  /*9cb0*/  ISETP.GE.AND P1, PT, R2, R17, PT ;  /* 0x000000110200720c */ /* 0x000fe40003f26270 */
[----:B------:R-:W-:Y:S02]  /*9cc0*/  ISETP.GE.AND P0, PT, R13, R16, PT ;  /* 0x000000100d00720c */ /* 0x000fe40003f06270 */
[C---:B--2---:R-:W-:Y:S02]  /*9cd0*/  IADD3 R2, R0.reuse, 0x11, RZ ;  /* 0x0000001100027810 */ /* 0x044fe40007ffe0ff */
[----:B------:R-:W-:Y:S02]  /*9ce0*/  IADD3 R13, R0, 0x10, RZ ;  /* 0x00000010000d7810 */ /* 0x000fe40007ffe0ff */
[----:B------:R-:W2:Y:S01]  /*9cf0*/  I2F R18, R2 ;  /* 0x0000000200127306 */ /* 0x000ea20000201400 */
[----:B------:R-:W-:Y:S01]  /*9d00*/  FFMA.FTZ R21, R14, UR4, R225 ;  /* 0x000000040e157c23 */ /* 0x000fe200080100e1 */
[----:B------:R-:W-:Y:S01]  /*9d10*/  HMMA.16816.F32 R168, R4, R174, R168 ;  /* 0x000000ae04a8723c */ /* 0x000fe200000018a8 */
[----:B------:R-:W4:Y:S01]  /*9d20*/  LDSM.16.M88.4 R172, [R201+0x7800] ;  /* 0x00780000c9ac783b */ /* 0x000f220000000200 */
[----:B------:R-:W-:Y:S01]  /*9d30*/  FFMA.FTZ R15, R15, UR4, R26 ;  /* 0x000000040f0f7c23 */ /* 0x000fe2000801001a */
[----:B------:R-:W-:-:S03]  /*9d40*/  UISETP.GE.AND UP0, UPT, UR9, 0x3, UPT ;  /* 0x000000030900788c */ /* 0x000fc6000bf06270 */
[----:B------:R1:W1:Y:S01]  /*9d50*/  I2F R14, R13 ;  /* 0x0000000d000e7306 */ /* 0x0002620000201400 */
[----:B------:R-:W-:Y:S01]  /*9d60*/  FSEL R150, R21, -INF , !P0 ;  /* 0xff80000015967808 */ /* 0x000fe20004000000 */
[C---:B---3--:R-:W-:Y:S01]  /*9d70*/  FFMA.FTZ R20, R19.reuse, UR4, R25 ;  /* 0x0000000413147c23 */ /* 0x048fe20008010019 */
[----:B------:R-:W-:Y:S01]  /*9d80*/  ISETP.GE.AND P0, PT, R12, R17, PT ;  /* 0x000000110c00720c */ /* 0x000fe20003f06270 */
[----:B------:R-:W-:Y:S01]  /*9d90*/  FFMA.FTZ R19, R19, UR4, R27 ;  /* 0x0000000413137c23 */ /* 0x000fe2000801001b */
[----:B------:R-:W-:Y:S01]  /*9da0*/  IADD3 R12, R0, 0x18, RZ ;  /* 0x00000018000c7810 */ /* 0x000fe20007ffe0ff */
[----:B------:R-:W-:Y:S01]  /*9db0*/  HMMA.16816.F32 R176, R4, R184, R32 ;  /* 0x000000b804b0723c */ /* 0x000fe20000001820 */
[----:B------:R-:W-:Y:S01]  /*9dc0*/  FSEL R192, R15, -INF , !P0 ;  /* 0xff8000000fc07808 */ /* 0x000fe20004000000 */
[----:B------:R-:W-:-:S04]  /*9dd0*/  DEPBAR.LE SB0, 0x0 ;  /* 0x000080000000791a */ /* 0x000fc80000000000 */
[----:B------:R-:W3:Y:S01]  /*9de0*/  I2F R15, R12 ;  /* 0x0000000c000f7306 */ /* 0x000ee20000201400 */
[----:B------:R-:W-:Y:S01]  /*9df0*/  FSEL R184, R19, -INF , !P1 ;  /* 0xff80000013b87808 */ /* 0x000fe20004800000 */
[----:B--2---:R-:W-:Y:S01]  /*9e00*/  FFMA.FTZ R19, R18, UR4, R29 ;  /* 0x0000000412137c23 */ /* 0x004fe2000801001d */
[----:B------:R-:W-:Y:S01]  /*9e10*/  FSEL R149, R20, -INF , !P2 ;  /* 0xff80000014957808 */ /* 0x000fe20005000000 */
[----:B------:R-:W-:Y:S01]  /*9e20*/  BAR.SYNC.DEFER_BLOCKING 0x0 ;  /* 0x0000000000007b1d */ /* 0x000fe20000010000 */
[CC--:B------:R-:W-:Y:S02]  /*9e30*/  ISETP.GE.AND P0, PT, R13.reuse, R16.reuse, PT ;  /* 0x000000100d00720c */ /* 0x0c0fe40003f06270 */
[----:B------:R-:W-:Y:S02]  /*9e40*/  ISETP.GE.AND P2, PT, R13, R17, PT ;  /* 0x000000110d00720c */ /* 0x000fe40003f46270 */
[----:B------:R-:W-:Y:S02]  /*9e50*/  ISETP.GE.AND P1, PT, R2, R16, PT ;  /* 0x000000100200720c */ /* 0x000fe40003f26270 */
[----:B-1----:R-:W-:Y:S01]  /*9e60*/  IADD3 R13, R0, 0x19, RZ ;  /* 0x00000019000d7810 */ /* 0x002fe20007ffe0ff */
[C---:B------:R-:W-:Y:S01]  /*9e70*/  FFMA.FTZ R20, R14.reuse, UR4, R28 ;  /* 0x000000040e147c23 */ /* 0x040fe2000801001c */
[----:B------:R-:W-:Y:S01]  /*9e80*/  FSEL R227, R19, -INF , !P1 ;  /* 0xff80000013e37808 */ /* 0x000fe20004800000 */
[----:B------:R-:W-:-:S02]  /*9e90*/  FFMA.FTZ R21, R14, UR4, R30 ;  /* 0x000000040e157c23 */ /* 0x000fc4000801001e */
[----:B------:R-:W1:Y:S01]  /*9ea0*/  I2F R14, R13 ;  /* 0x0000000d000e7306 */ /* 0x000e620000201400 */
[----:B------:R-:W-:Y:S02]  /*9eb0*/  FFMA.FTZ R19, R18, UR4, R31 ;  /* 0x0000000412137c23 */ /* 0x000fe4000801001f */
[----:B------:R-:W-:Y:S01]  /*9ec0*/  HMMA.16816.F32 R28, R8, R180, R236 ;  /* 0x000000b4081c723c */ /* 0x000fe200000018ec */
[----:B------:R-:W-:Y:S02]  /*9ed0*/  FSEL R240, R20, -INF , !P0 ;  /* 0xff80000014f07808 */ /* 0x000fe40004000000 */
[----:B------:R-:W-:Y:S02]  /*9ee0*/  ISETP.GE.AND P0, PT, R2, R17, PT ;  /* 0x000000110200720c */ /* 0x000fe40003f06270 */
[----:B------:R-:W-:Y:S01]  /*9ef0*/  IADD3 R2, R0, 0x20, RZ ;  /* 0x0000002000027810 */ /* 0x000fe20007ffe0ff */
[----:B---3--:R-:W-:Y:S01]  /*9f00*/  FFMA.FTZ R20, R15, UR4, R168 ;  /* 0x000000040f147c23 */ /* 0x008fe200080100a8 */
[----:B------:R-:W-:-:S02]  /*9f10*/  FSEL R241, R21, -INF , !P2 ;  /* 0xff80000015f17808 */ /* 0x000fc40005000000 */
[CC--:B------:R-:W-:Y:S01]  /*9f20*/  ISETP.GE.AND P2, PT, R12.reuse, R16.reuse, PT ;  /* 0x000000100c00720c */ /* 0x0c0fe20003f46270 */
[----:B------:R2:W3:Y:S01]  /*9f30*/  I2F R18, R2 ;  /* 0x0000000200127306 */ /* 0x0004e20000201400 */
[----:B------:R-:W-:Y:S01]  /*9f40*/  FSEL R237, R19, -INF , !P0 ;  /* 0xff80000013ed7808 */ /* 0x000fe20004000000 */
[----:B------:R-:W-:Y:S01]  /*9f50*/  HMMA.16816.F32 R32, R4, R186, R188 ;  /* 0x000000ba0420723c */ /* 0x000fe200000018bc */
[----:B------:R-:W-:Y:S01]  /*9f60*/  FFMA.FTZ R19, R15, UR4, R170 ;  /* 0x000000040f137c23 */ /* 0x000fe200080100aa */
[-C--:B------:R-:W-:Y:S02]  /*9f70*/  ISETP.GE.AND P1, PT, R12, R17.reuse, PT ;  /* 0x000000110c00720c */ /* 0x080fe40003f26270 */
[----:B------:R-:W-:Y:S01]  /*9f80*/  FSEL R225, R20, -INF , !P2 ;  /* 0xff80000014e17808 */ /* 0x000fe20005000000 */
[----:B-1----:R-:W-:Y:S01]  /*9f90*/  FFMA.FTZ R20, R14, UR4, R169 ;  /* 0x000000040e147c23 */ /* 0x002fe200080100a9 */
[C---:B------:R-:W-:Y:S02]  /*9fa0*/  ISETP.GE.AND P0, PT, R13.reuse, R16, PT ;  /* 0x000000100d00720c */ /* 0x040fe40003f06270 */
[----:B------:R-:W-:Y:S01]  /*9fb0*/  ISETP.GE.AND P2, PT, R13, R17, PT ;  /* 0x000000110d00720c */ /* 0x000fe20003f46270 */
[----:B------:R-:W-:Y:S01]  /*9fc0*/  HMMA.16816.F32 R24, R8, R182, R232 ;  /* 0x000000b60818723c */ /* 0x000fe200000018e8 */
[----:B------:R-:W-:-:S02]  /*9fd0*/  IADD3 R12, R0, 0x21, RZ ;  /* 0x00000021000c7810 */ /* 0x000fc40007ffe0ff */
[----:B------:R-:W-:Y:S02]  /*9fe0*/  IADD3 R13, R0, 0x28, RZ ;  /* 0x00000028000d7810 */ /* 0x000fe40007ffe0ff */
[----:B------:R-:W-:Y:S01]  /*9ff0*/  FSEL R236, R19, -INF , !P1 ;  /* 0xff80000013ec7808 */ /* 0x000fe20004800000 */
[----:B------:R-:W-:Y:S01]  /*a000*/  FFMA.FTZ R19, R14, UR4, R171 ;  /* 0x000000040e137c23 */ /* 0x000fe200080100ab */
[----:B------:R-:W1:Y:S01]  /*a010*/  I2F R15, R12 ;  /* 0x0000000c000f7306 */ /* 0x000e620000201400 */
[----:B------:R-:W-:Y:S02]  /*a020*/  FSEL R169, R20, -INF , !P0 ;  /* 0xff80000014a97808 */ /* 0x000fe40004000000 */
[C---:B------:R-:W-:Y:S02]  /*a030*/  ISETP.GE.AND P1, PT, R2.reuse, R16, PT ;  /* 0x000000100200720c */ /* 0x040fe40003f26270 */
[----:B------:R-:W-:-:S03]  /*a040*/  ISETP.GE.AND P0, PT, R2, R17, PT ;  /* 0x000000110200720c */ /* 0x000fc60003f06270 */
[----:B------:R-:W1:Y:S01]  /*a050*/  I2F R14, R13 ;  /* 0x0000000d000e7306 */ /* 0x000e620000201400 */
[----:B--2---:R-:W-:Y:S01]  /*a060*/  IADD3 R2, R0, 0x29, RZ ;  /* 0x0000002900027810 */ /* 0x004fe20007ffe0ff */
[----:B----4-:R-:W-:Y:S01]  /*a070*/  HMMA.16816.F32 R28, R4, R172, R28 ;  /* 0x000000ac041c723c */ /* 0x010fe2000000181c */
[----:B---3--:R-:W-:Y:S01]  /*a080*/  FFMA.FTZ R20, R18, UR4, R176 ;  /* 0x0000000412147c23 */ /* 0x008fe200080100b0 */
[----:B------:R-:W-:-:S04]  /*a090*/  IADD3 R9, R0, 0x30, RZ ;  /* 0x0000003000097810 */ /* 0x000fc80007ffe0ff */
[----:B------:R-:W2:Y:S01]  /*a0a0*/  I2F R11, R2 ;  /* 0x00000002000b7306 */ /* 0x000ea20000201400 */
[----:B------:R-:W-:Y:S01]  /*a0b0*/  FSEL R170, R19, -INF , !P2 ;  /* 0xff80000013aa7808 */ /* 0x000fe20005000000 */
[----:B------:R-:W-:Y:S01]  /*a0c0*/  FFMA.FTZ R8, R18, UR4, R178 ;  /* 0x0000000412087c23 */ /* 0x000fe200080100b2 */
[----:B------:R-:W-:Y:S02]  /*a0d0*/  FSEL R238, R20, -INF , !P1 ;  /* 0xff80000014ee7808 */ /* 0x000fe40004800000 */
[CC--:B------:R-:W-:Y:S02]  /*a0e0*/  ISETP.GE.AND P2, PT, R12.reuse, R16.reuse, PT ;  /* 0x000000100c00720c */ /* 0x0c0fe40003f46270 */
[----:B------:R-:W-:Y:S02]  /*a0f0*/  ISETP.GE.AND P1, PT, R12, R17, PT ;  /* 0x000000110c00720c */ /* 0x000fe40003f26270 */
[----:B------:R-:W3:Y:S01]  /*a100*/  I2F R12, R9 ;  /* 0x00000009000c7306 */ /* 0x000ee20000201400 */
[----:B-1----:R-:W-:Y:S01]  /*a110*/  FFMA.FTZ R18, R15, UR4, R177 ;  /* 0x000000040f127c23 */ /* 0x002fe200080100b1 */
[----:B------:R-:W-:Y:S01]  /*a120*/  FSEL R248, R8, -INF , !P0 ;  /* 0xff80000008f87808 */ /* 0x000fe20004000000 */
[----:B------:R-:W-:Y:S01]  /*a130*/  FFMA.FTZ R10, R14, UR4, R32 ;  /* 0x000000040e0a7c23 */ /* 0x000fe20008010020 */
[----:B------:R-:W-:Y:S01]  /*a140*/  ISETP.GE.AND P0, PT, R13, R16, PT ;  /* 0x000000100d00720c */ /* 0x000fe20003f06270 */
[----:B------:R-:W-:Y:S01]  /*a150*/  FFMA.FTZ R15, R15, UR4, R179 ;  /* 0x000000040f0f7c23 */ /* 0x000fe200080100b3 */
[----:B------:R-:W-:Y:S01]  /*a160*/  IADD3 R8, R0, 0x31, RZ ;  /* 0x0000003100087810 */ /* 0x000fe20007ffe0ff */
[----:B------:R-:W-:Y:S01]  /*a170*/  HMMA.16816.F32 R20, R4, R174, R24 ;  /* 0x000000ae0414723c */ /* 0x000fe20000001818 */
[----:B------:R-:W-:-:S02]  /*a180*/  FSEL R239, R10, -INF , !P0 ;  /* 0xff8000000aef7808 */ /* 0x000fc40004000000 */
[----:B------:R-:W-:Y:S01]  /*a190*/  FSEL R249, R15, -INF , !P1 ;  /* 0xff8000000ff97808 */ /* 0x000fe20004800000 */
[----:B------:R-:W1:Y:S01]  /*a1a0*/  I2F R10, R8 ;  /* 0x00000008000a7306 */ /* 0x000e620000201400 */
[C---:B------:R-:W-:Y:S02]  /*a1b0*/  ISETP.GE.AND P1, PT, R2.reuse, R16, PT ;  /* 0x000000100200720c */ /* 0x040fe40003f26270 */
[-C--:B------:R-:W-:Y:S01]  /*a1c0*/  ISETP.GE.AND P0, PT, R2, R17.reuse, PT ;  /* 0x000000110200720c */ /* 0x080fe20003f06270 */
[----:B--2---:R-:W-:Y:S01]  /*a1d0*/  FFMA.FTZ R5, R11, UR4, R33 ;  /* 0x000000040b057c23 */ /* 0x004fe20008010021 */
[----:B------:R-:W-:Y:S01]  /*a1e0*/  IADD3 R2, R0, 0x38, RZ ;  /* 0x0000003800027810 */ /* 0x000fe20007ffe0ff */
[----:B------:R-:W-:Y:S01]  /*a1f0*/  FFMA.FTZ R14, R14, UR4, R34 ;  /* 0x000000040e0e7c23 */ /* 0x000fe20008010022 */
[----:B------:R-:W-:Y:S02]  /*a200*/  FSEL R171, R18, -INF , !P2 ;  /* 0xff80000012ab7808 */ /* 0x000fe40005000000 */
[----:B------:R-:W2:Y:S01]  /*a210*/  I2F R4, R2 ;  /* 0x0000000200047306 */ /* 0x000ea20000201400 */
[----:B------:R-:W-:Y:S01]  /*a220*/  FSEL R34, R5, -INF , !P1 ;  /* 0xff80000005227808 */ /* 0x000fe20004800000 */
[----:B---3--:R-:W-:Y:S01]  /*a230*/  FFMA.FTZ R5, R12, UR4, R30 ;  /* 0x000000040c057c23 */ /* 0x008fe2000801001e */
[----:B------:R-:W-:-:S02]  /*a240*/  ISETP.GE.AND P2, PT, R13, R17, PT ;  /* 0x000000110d00720c */ /* 0x000fc40003f46270 */
[----:B------:R-:W-:Y:S01]  /*a250*/  ISETP.GE.AND P1, PT, R9, R17, PT ;  /* 0x000000110900720c */ /* 0x000fe20003f26270 */
[----:B------:R-:W-:Y:S01]  /*a260*/  FFMA.FTZ R6, R11, UR4, R35 ;  /* 0x000000040b067c23 */ /* 0x000fe20008010023 */
[----:B------:R-:W-:Y:S01]  /*a270*/  FSEL R35, R14, -INF , !P2 ;  /* 0xff8000000e237808 */ /* 0x000fe20005000000 */
[----:B------:R-:W-:Y:S01]  /*a280*/  FFMA.FTZ R7, R12, UR4, R28 ;  /* 0x000000040c077c23 */ /* 0x000fe2000801001c */
[----:B------:R-:W-:Y:S02]  /*a290*/  FSEL R183, R5, -INF , !P1 ;  /* 0xff80000005b77808 */ /* 0x000fe40004800000 */
[-C--:B------:R-:W-:Y:S01]  /*a2a0*/  ISETP.GE.AND P2, PT, R9, R16.reuse, PT ;  /* 0x000000100900720c */ /* 0x080fe20003f46270 */
[----:B------:R3:W4:Y:S01]  /*a2b0*/  I2F R5, R0 ;  /* 0x0000000000057306 */ /* 0x0007220000201400 */
[----:B------:R-:W-:Y:S01]  /*a2c0*/  FSEL R242, R6, -INF , !P0 ;  /* 0xff80000006f27808 */ /* 0x000fe20004000000 */
[----:B-1----:R-:W-:Y:S01]  /*a2d0*/  FFMA.FTZ R6, R10, UR4, R29 ;  /* 0x000000040a067c23 */ /* 0x002fe2000801001d */
[----:B------:R-:W-:Y:S01]  /*a2e0*/  ISETP.GE.AND P0, PT, R8, R16, PT ;  /* 0x000000100800720c */ /* 0x000fe20003f06270 */
[----:B------:R-:W-:Y:S01]  /*a2f0*/  FFMA.FTZ R10, R10, UR4, R31 ;  /* 0x000000040a0a7c23 */ /* 0x000fe2000801001f */
[----:B------:R-:W-:-:S02]  /*a300*/  FSEL R181, R7, -INF , !P2 ;  /* 0xff80000007b57808 */ /* 0x000fc40005000000 */
[-C--:B------:R-:W-:Y:S02]  /*a310*/  ISETP.GE.AND P2, PT, R8, R17.reuse, PT ;  /* 0x000000110800720c */ /* 0x080fe40003f46270 */
[----:B------:R-:W-:Y:S01]  /*a320*/  FSEL R173, R6, -INF , !P0 ;  /* 0xff80000006ad7808 */ /* 0x000fe20004000000 */
[----:B--2---:R-:W-:Y:S01]  /*a330*/  FFMA.FTZ R6, R4, UR4, R20 ;  /* 0x0000000404067c23 */ /* 0x004fe20008010014 */
[----:B------:R-:W-:Y:S02]  /*a340*/  FSEL R195, R10, -INF , !P2 ;  /* 0xff8000000ac37808 */ /* 0x000fe40005000000 */
[-C--:B------:R-:W-:Y:S02]  /*a350*/  ISETP.GE.AND P2, PT, R2, R16.reuse, PT ;  /* 0x000000100200720c */ /* 0x080fe40003f46270 */
[C---:B------:R-:W-:Y:S02]  /*a360*/  ISETP.GE.AND P1, PT, R0.reuse, R16, PT ;  /* 0x000000100000720c */ /* 0x040fe40003f26270 */
[----:B------:R-:W-:Y:S01]  /*a370*/  ISETP.GE.AND P0, PT, R0, R17, PT ;  /* 0x000000110000720c */ /* 0x000fe20003f06270 */
[----:B------:R-:W-:Y:S01]  /*a380*/  FFMA.FTZ R7, R4, UR4, R22 ;  /* 0x0000000404077c23 */ /* 0x000fe20008010016 */
[----:B---3--:R-:W-:-:S02]  /*a390*/  IADD3 R0, R0, 0x39, RZ ;  /* 0x0000003900007810 */ /* 0x008fc40007ffe0ff */
[----:B------:R-:W-:Y:S02]  /*a3a0*/  FSEL R175, R6, -INF , !P2 ;  /* 0xff80000006af7808 */ /* 0x000fe40005000000 */
[----:B------:R-:W-:Y:S01]  /*a3b0*/  ISETP.GE.AND P2, PT, R2, R17, PT ;  /* 0x000000110200720c */ /* 0x000fe20003f46270 */
[C---:B----4-:R-:W-:Y:S01]  /*a3c0*/  FFMA.FTZ R2, R5.reuse, UR4, R224 ;  /* 0x0000000405027c23 */ /* 0x050fe200080100e0 */
[----:B------:R-:W1:Y:S01]  /*a3d0*/  I2F R4, R0 ;  /* 0x0000000000047306 */ /* 0x000e620000201400 */
[----:B------:R-:W-:Y:S01]  /*a3e0*/  FFMA.FTZ R5, R5, UR4, R226 ;  /* 0x0000000405057c23 */ /* 0x000fe200080100e2 */
[----:B------:R-:W-:Y:S02]  /*a3f0*/  FSEL R226, R7, -INF , !P2 ;  /* 0xff80000007e27808 */ /* 0x000fe40005000000 */
[----:B------:R-:W-:Y:S02]  /*a400*/  ISETP.GE.AND P2, PT, R0, R16, PT ;  /* 0x000000100000720c */ /* 0x000fe40003f46270 */
[----:B------:R-:W-:-:S02]  /*a410*/  FSEL R16, R2, -INF , !P1 ;  /* 0xff80000002107808 */ /* 0x000fc40004800000 */
[----:B------:R-:W-:Y:S02]  /*a420*/  ISETP.GE.AND P1, PT, R0, R17, PT ;  /* 0x000000110000720c */ /* 0x000fe40003f26270 */
[----:B------:R-:W-:Y:S02]  /*a430*/  FSEL R17, R5, -INF , !P0 ;  /* 0xff80000005117808 */ /* 0x000fe40004000000 */
[----:B------:R-:W-:Y:S01]  /*a440*/  PLOP3.LUT P0, PT, PT, PT, UP0, 0x80, 0x0 ;  /* 0x000000000000781c */ /* 0x000fe20003f0f008 */
[C---:B-1----:R-:W-:Y:S02]  /*a450*/  FFMA.FTZ R0, R4.reuse, UR4, R21 ;  /* 0x0000000404007c23 */ /* 0x042fe40008010015 */
[----:B------:R-:W-:-:S03]  /*a460*/  FFMA.FTZ R4, R4, UR4, R23 ;  /* 0x0000000404047c23 */ /* 0x000fc60008010017 */
[----:B------:R-:W-:Y:S02]  /*a470*/  FSEL R252, R0, -INF , !P2 ;  /* 0xff80000000fc7808 */ /* 0x000fe40005000000 */
[----:B------:R-:W-:-:S05]  /*a480*/  FSEL R194, R4, -INF , !P1 ;  /* 0xff80000004c27808 */ /* 0x000fca0004800000 */
[----:B------:R-:W-:Y:S05]  /*a490*/  @!P0 BRA `(.L_x_434) ;  /* 0x0000088000008947 */ /* 0x000fea0003800000 */
[----:B------:R-:W2:Y:S04]  /*a4a0*/  LDL.64 R246, [R1+0x30] ;  /* 0x0000300001f67983 */ /* 0x000ea80000100a00 */
[----:B------:R-:W3:Y:S01]  /*a4b0*/  LDL.64 R244, [R1+0x18] ;  /* 0x0000180001f47983 */ /* 0x000ee20000100a00 */
[----:B------:R-:W-:Y:S01]  /*a4c0*/  UIADD3 UR37, UR9, -0x3, URZ ;  /* 0xfffffffd09257890 */ /* 0x000fe2000fffe03f */
[----:B------:R-:W-:Y:S01]  /*a4d0*/  BSSY B0, `(.L_x_435) ;  /* 0x0000083000007945 */ /* 0x000fe20003800000 */
[----:B------:R-:W-:Y:S01]  /*a4e0*/  ULDC.64 UR6, c[0x0][0x198] ;  /* 0x0000660000067ab9 */ /* 0x000fe20000000a00 */
[----:B------:R1:W-:Y:S01]  /*a4f0*/  @P6 STS.128 [R223+0x8000], RZ ;  /* 0x008000ffdf006388 */ /* 0x0003e20000000c00 */
[----:B------:R-:W-:Y:S02]  /*a500*/  USHF.R.S32.HI UR36, URZ, 0x1f, UR37 ;  /* 0x0000001f3f247899 */ /* 0x000fe40008011425 */
[----:B------:R-:W-:-:S02]  /*a510*/  UIMAD.WIDE.U32 UR38, UR37, UR6, URZ ;  /* 0x00000006252672a5 */ /* 0x000fc4000f8e003f */
[----:B------:R-:W-:-:S04]  /*a520*/  UIMAD UR36, UR36, UR6, URZ ;  /* 0x00000006242472a4 */ /* 0x000fc8000f8e023f */
[----:B------:R-:W-:Y:S01]  /*a530*/  UIMAD UR7, UR37, UR7, UR36 ;  /* 0x00000007250772a4 */ /* 0x000fe2000f8e0224 */
[----:B------:R-:W-:Y:S02]  /*a540*/  IMAD.U32 R4, RZ, RZ, UR38 ;  /* 0x00000026ff047e24 */ /* 0x000fe4000f8e00ff */
[----:B------:R-:W-:Y:S01]  /*a550*/  IMAD.U32 R5, RZ, RZ, UR39 ;  /* 0x00000027ff057e24 */ /* 0x000fe2000f8e00ff */
[----:B------:R-:W-:-:S06]  /*a560*/  UIADD3 UR7, UR39, UR7, URZ ;  /* 0x0000000727077290 */ /* 0x000fcc000fffe03f */
[----:B------:R-:W-:Y:S01]  /*a570*/  IMAD.U32 R2, RZ, RZ, UR7 ;  /* 0x00000007ff027e24 */ /* 0x000fe2000f8e00ff */
[----:B--2---:R-:W-:-:S04]  /*a580*/  LEA R0, P1, R4, R246, 0x6 ;  /* 0x000000f604007211 */ /* 0x004fc800078230ff */
[----:B------:R-:W-:Y:S02]  /*a590*/  @!P6 LEA R6, P2, R0, c[0x0][0x168], 0x1 ;  /* 0x00005a000006ea11 */ /* 0x000fe400078408ff */
[----:B---3--:R-:W-:Y:S02]  /*a5a0*/  LEA.HI.X R4, R4, R245, R2, 0x6, P1 ;  /* 0x000000f504047211 */ /* 0x008fe400008f3402 */
        /* <DEDUP_REMOVED lines=40> */
[C---:B------:R-:W-:Y:S02]  /*a830*/  IADD3 R0, P1, R2.reuse, UR27, RZ ;  /* 0x0000001b02007c10 */ /* 0x040fe4000ff3e0ff */
[C---:B-----5:R-:W-:Y:S01]  /*a840*/  @!P3 LEA R10, P2, R2.reuse, c[0x0][0x168], 0x1 ;  /* 0x00005a00020aba11 */ /* 0x060fe200078408ff */
[----:B------:R-:W-:Y:S01]  /*a850*/  @!PT LDS RZ, [RZ] ;  /* 0x00000000fffff984 */ /* 0x000fe20000000800 */
[----:B------:R-:W-:Y:S01]  /*a860*/  @!PT LDS RZ, [RZ] ;  /* 0x00000000fffff984 */ /* 0x000fe20000000800 */
[----:B------:R-:W-:Y:S01]  /*a870*/  @!PT LDS RZ, [RZ] ;  /* 0x00000000fffff984 */ /* 0x000fe20000000800 */
[----:B------:R3:W-:Y:S03]  /*a880*/  @!P5 LDGSTS.E.BYPASS.LTC128B.128 [R223+0xa800], [R6.64+0x80] ;  /* 0x0a80008006dfdfae */ /* 0x0007e6000b901d56 */
[----:B------:R-:W-:Y:S01]  /*a890*/  @!P3 LEA.HI.X R11, R2, c[0x0][0x16c], R4, 0x1, P2 ;  /* 0x00005b00020bba11 */ /* 0x000fe200010f0c04 */
[----:B------:R1:W-:Y:S01]  /*a8a0*/  @P4 STS.128 [R223+0xc800], RZ ;  /* 0x00c800ffdf004388 */ /* 0x0003e20000000c00 */
[----:B------:R-:W-:-:S03]  /*a8b0*/  IADD3.X R4, R4, UR28, RZ, P1, !PT ;  /* 0x0000001c04047c10 */ /* 0x000fc60008ffe4ff */
        /* <DEDUP_REMOVED lines=11> */
[C-C-:B------:R-:W-:Y:S02]  /*a970*/  @!P6 LEA.HI.X R9, R0.reuse, c[0x0][0x16c], R4.reuse, 0x1, P2 ;  /* 0x00005b000009ea11 */ /* 0x140fe400010f0c04 */
[C---:B------:R-:W-:Y:S02]  /*a980*/  @!P4 LEA R14, P2, R0.reuse, c[0x0][0x168], 0x1 ;  /* 0x00005a00000eca11 */ /* 0x040fe400078408ff */
[C---:B---3--:R-:W-:Y:S01]  /*a990*/  @!P5 LEA R6, P1, R0.reuse, c[0x0][0x168], 0x1 ;  /* 0x00005a000006da11 */ /* 0x048fe200078208ff */
[----:B------:R-:W-:Y:S01]  /*a9a0*/  @!PT LDS RZ, [RZ] ;  /* 0x00000000fffff984 */ /* 0x000fe20000000800 */
[----:B------:R-:W-:Y:S01]  /*a9b0*/  @!PT LDS RZ, [RZ] ;  /* 0x00000000fffff984 */ /* 0x000fe20000000800 */
[----:B------:R-:W-:Y:S01]  /*a9c0*/  @!PT LDS RZ, [RZ] ;  /* 0x00000000fffff984 */ /* 0x000fe20000000800 */
[----:B------:R2:W-:Y:S01]  /*a9d0*/  @!P6 LDGSTS.E.BYPASS.LTC128B.128 [R223+0x9000], [R8.64] ;  /* 0x0900000008dfefae */ /* 0x0005e2000b901d56 */
[C-C-:B------:R-:W-:Y:S02]  /*a9e0*/  @!P4 LEA.HI.X R15, R0.reuse, c[0x0][0x16c], R4.reuse, 0x1, P2 ;  /* 0x00005b00000fca11 */ /* 0x140fe400010f0c04 */
[C---:B------:R-:W-:Y:S01]  /*a9f0*/  @!P5 LEA.HI.X R7, R0.reuse, c[0x0][0x16c], R4, 0x1, P1 ;  /* 0x00005b000007da11 */ /* 0x040fe200008f0c04 */
[----:B------:R1:W-:Y:S01]  /*aa00*/  @P5 STS.128 [R223+0xb000], RZ ;  /* 0x00b000ffdf005388 */ /* 0x0003e20000000c00 */
[----:B------:R-:W-:-:S02]  /*aa10*/  IADD3 R2, P2, R0, UR27, RZ ;  /* 0x0000001b00027c10 */ /* 0x000fc4000ff5e0ff */
[C---:B----4-:R-:W-:Y:S01]  /*aa20*/  @!P3 LEA R12, P1, R0.reuse, c[0x0][0x168], 0x1 ;  /* 0x00005a00000cba11 */ /* 0x050fe200078208ff */
[----:B------:R-:W-:Y:S01]  /*aa30*/  @!PT LDS RZ, [RZ] ;  /* 0x00000000fffff984 */ /* 0x000fe20000000800 */
[----:B------:R-:W-:Y:S01]  /*aa40*/  @!PT LDS RZ, [RZ] ;  /* 0x00000000fffff984 */ /* 0x000fe20000000800 */
[----:B------:R-:W-:Y:S01]  /*aa50*/  @!PT LDS RZ, [RZ] ;  /* 0x00000000fffff984 */ /* 0x000fe20000000800 */
[----:B------:R3:W-:Y:S03]  /*aa60*/  @!P5 LDGSTS.E.BYPASS.LTC128B.128 [R223+0xb000], [R6.64+0x80] ;  /* 0x0b00008006dfdfae */ /* 0x0007e6000b901d56 */
[----:B------:R-:W-:Y:S01]  /*aa70*/  @!P3 LEA.HI.X R13, R0, c[0x0][0x16c], R4, 0x1, P1 ;  /* 0x00005b00000dba11 */ /* 0x000fe200008f0c04 */
[----:B------:R1:W-:Y:S01]  /*aa80*/  @P4 STS.128 [R223+0xd000], RZ ;  /* 0x00d000ffdf004388 */ /* 0x0003e20000000c00 */
[----:B------:R-:W-:Y:S02]  /*aa90*/  IADD3.X R4, R4, UR28, RZ, P2, !PT ;  /* 0x0000001c04047c10 */ /* 0x000fe400097fe4ff */
[C---:B-----5:R-:W-:Y:S01]  /*aaa0*/  @!P6 LEA R10, P1, R2.reuse, c[0x0][0x168], 0x1 ;  /* 0x00005a00020aea11 */ /* 0x060fe200078208ff */
[----:B------:R-:W-:Y:S01]  /*aab0*/  @!PT LDS RZ, [RZ] ;  /* 0x00000000fffff984 */ /* 0x000fe20000000800 */
[----:B------:R-:W-:Y:S01]  /*aac0*/  @!PT LDS RZ, [RZ] ;  /* 0x00000000fffff984 */ /* 0x000fe20000000800 */
[----:B------:R-:W-:Y:S01]  /*aad0*/  @!PT LDS RZ, [RZ] ;  /* 0x00000000fffff984 */ /* 0x000fe20000000800 */
[----:B------:R1:W-:Y:S03]  /*aae0*/  @!P4 LDGSTS.E.BYPASS.LTC128B.128 [R223+0xd000], [R14.64+0x100] ;  /* 0x0d0001000edfcfae */ /* 0x0003e6000b901d56 */
[C---:B------:R-:W-:Y:S01]  /*aaf0*/  @!P6 LEA.HI.X R11, R2.reuse, c[0x0][0x16c], R4, 0x1, P1 ;  /* 0x00005b00020bea11 */ /* 0x040fe200008f0c04 */
        /* <DEDUP_REMOVED lines=32> */
.L_x_436:
[----:B------:R-:W-:Y:S05]  /*ad00*/  BSYNC B0 ;  /* 0x0000000000007941 */ /* 0x000fea0003800000 */
.L_x_435:
[----:B------:R-:W0:Y:S02]  /*ad10*/  LDGDEPBAR ;  /* 0x00000000000079af */ /* 0x000e240000000000 */
.L_x_434:
[----:B-1----:R-:W2:Y:S01]  /*ad20*/  LDL R9, [R1+0x38] ;  /* 0x0000380001097983 */ /* 0x002ea20000100800 */
[----:B------:R-:W-:-:S03]  /*ad30*/  MOV R224, R195 ;  /* 0x000000c300e07202 */ /* 0x000fc60000000f00 */
[----:B------:R-:W3:Y:S04]  /*ad40*/  LDL R5, [R1+0x48] ;  /* 0x0000480001057983 */ /* 0x000ee80000100800 */
[----:B------:R-:W4:Y:S01]  /*ad50*/  LDL R6, [R1+0x58] ;  /* 0x0000580001067983 */ /* 0x000f220000100800 */
        /* <DEDUP_REMOVED lines=34> */
[----:B------:R-:W1:Y:S01]  /*af80*/  SHFL.BFLY PT, R7, R2, 0x2, 0x1f ;  /* 0x0c401f0002077f89 */ /* 0x000e6200000e0000 */
[----:B------:R-:W-:-:S03]  /*af90*/  USHF.L.U32 UR7, UR30, 0x1, URZ ;  /* 0x000000011e077899 */ /* 0x000fc6000800063f */
[----:B------:R-:W1:Y:S03]  /*afa0*/  SHFL.BFLY PT, R8, R0, 0x1, 0x1f ;  /* 0x0c201f0000087f89 */ /* 0x000e6600000e0000 */
[----:B------:R-:W-:Y:S01]  /*afb0*/  IMAD.U32 R4, RZ, RZ, UR7 ;  /* 0x00000007ff047e24 */ /* 0x000fe2000f8e00ff */
[----:B------:R-:W-:Y:S01]  /*afc0*/  UIADD3 UR6, UR24, -0x61c88647, URZ ;  /* 0x9e3779b918067890 */ /* 0x000fe2000fffe03f */
[----:B-1----:R-:W-:Y:S02]  /*afd0*/  FMNMX.FTZ R2, R2, R7, !PT ;  /* 0x0000000702027209 */ /* 0x002fe40007810000 */
[----:B------:R-:W-:-:S04]  /*afe0*/  FMNMX.FTZ R168, R0, R8, !PT ;  /* 0x0000000800a87209 */ /* 0x000fc80007810000 */
[C---:B------:R-:W-:Y:S01]  /*aff0*/  FSETP.NEU.FTZ.AND P2, PT, R168.reuse, -INF , PT ;  /* 0xff800000a800780b */ /* 0x040fe20003f5d000 */
[----:B------:R-:W-:-:S05]  /*b000*/  FMUL.FTZ R8, R168, c[0x0][0x23c] ;  /* 0x00008f00a8087a20 */ /* 0x000fca0000410000 */
[----:B------:R-:W-:Y:S01]  /*b010*/  FSEL R8, R8, RZ, P2 ;  /* 0x000000ff08087208 */ /* 0x000fe20001000000 */
[----:B------:R-:W-:Y:S04]  /*b020*/  STL [R1+0x78], R207 ;  /* 0x000078cf01007387 */ /* 0x000fe80000100800 */
[----:B------:R-:W-:Y:S04]  /*b030*/  STL [R1+0x74], R206 ;  /* 0x000074ce01007387 */ /* 0x000fe80000100800 */
[----:B------:R-:W-:Y:S04]  /*b040*/  STL [R1+0x70], R205 ;  /* 0x000070cd01007387 */ /* 0x000fe80000100800 */
[----:B------:R-:W-:Y:S01]  /*b050*/  STL [R1+0x6c], R204 ;  /* 0x00006ccc01007387 */ /* 0x000fe20000100800 */
[----:B--2---:R-:W-:-:S05]  /*b060*/  IMAD.WIDE.U32 R176, R9, -0x326172a9, RZ ;  /* 0xcd9e8d5709b07825 */ /* 0x004fca00078e00ff */
[----:B---3--:R-:W-:Y:S01]  /*b070*/  LOP3.LUT R5, R177, R5, RZ, 0x3c, !PT ;  /* 0x00000005b1057212 */ /* 0x008fe200078e3cff */
[----:B----4-:R-:W-:-:S04]  /*b080*/  IMAD.WIDE.U32 R26, R6, -0x2daee0ad, RZ ;  /* 0xd2511f53061a7825 */ /* 0x010fc800078e00ff */
[----:B------:R-:W-:Y:S01]  /*b090*/  IMAD.WIDE.U32 R32, R5, -0x2daee0ad, RZ ;  /* 0xd2511f5305207825 */ /* 0x000fe200078e00ff */
[----:B------:R-:W-:-:S04]  /*b0a0*/  LOP3.LUT R4, R27, UR25, R4, 0x96, !PT ;  /* 0x000000191b047c12 */ /* 0x000fc8000f8e9604 */
[----:B------:R-:W-:Y:S01]  /*b0b0*/  LOP3.LUT R6, R33, UR19, R26, 0x96, !PT ;  /* 0x0000001321067c12 */ /* 0x000fe2000f8e961a */
[----:B------:R-:W-:-:S04]  /*b0c0*/  IMAD.WIDE.U32 R4, R4, -0x326172a9, RZ ;  /* 0xcd9e8d5704047825 */ /* 0x000fc800078e00ff */
[----:B------:R-:W-:Y:S01]  /*b0d0*/  IMAD.WIDE.U32 R30, R6, -0x326172a9, RZ ;  /* 0xcd9e8d57061e7825 */ /* 0x000fe200078e00ff */
[----:B------:R-:W-:Y:S01]  /*b0e0*/  LOP3.LUT R5, R5, UR6, R176, 0x96, !PT ;  /* 0x0000000605057c12 */ /* 0x000fe2000f8e96b0 */
[----:B------:R-:W1:Y:S03]  /*b0f0*/  SHFL.BFLY PT, R9, R2, 0x1, 0x1f ;  /* 0x0c201f0002097f89 */ /* 0x000e6600000e0000 */
[----:B------:R-:W-:Y:S01]  /*b100*/  LOP3.LUT R10, R31, UR18, R4, 0x96, !PT ;  /* 0x000000121f0a7c12 */ /* 0x000fe2000f8e9604 */
[----:B------:R-:W-:-:S04]  /*b110*/  IMAD.WIDE.U32 R4, R5, -0x2daee0ad, RZ ;  /* 0xd2511f5305047825 */ /* 0x000fc800078e00ff */
[----:B------:R-:W-:Y:S01]  /*b120*/  IMAD.WIDE.U32 R10, R10, -0x2daee0ad, RZ ;  /* 0xd2511f530a0a7825 */ /* 0x000fe200078e00ff */
[----:B------:R-:W-:-:S04]  /*b130*/  LOP3.LUT R5, R5, UR35, R32, 0x96, !PT ;  /* 0x0000002305057c12 */ /* 0x000fc8000f8e9620 */
[----:B------:R-:W-:Y:S01]  /*b140*/  LOP3.LUT R0, R11, UR33, R4, 0x96, !PT ;  /* 0x000000210b007c12 */ /* 0x000fe2000f8e9604 */
[----:B------:R-:W-:-:S04]  /*b150*/  IMAD.WIDE.U32 R4, R5, -0x326172a9, RZ ;  /* 0xcd9e8d5705047825 */ /* 0x000fc800078e00ff */
[----:B------:R-:W-:Y:S02]  /*b160*/  FFMA.FTZ R6, R16, c[0x0][0x23c], -R8 ;  /* 0x00008f0010067a23 */ /* 0x000fe40000010808 */
[----:B------:R-:W-:Y:S02]  /*b170*/  IMAD.WIDE.U32 R22, R0, -0x326172a9, RZ ;  /* 0xcd9e8d5700167825 */ /* 0x000fe400078e00ff */
[----:B------:R2:W-:Y:S03]  /*b180*/  MUFU.EX2 R179, R6 ;  /* 0x0000000600b37308 */ /* 0x0005e60000000800 */
[----:B------:R-:W-:Y:S01]  /*b190*/  LOP3.LUT R4, R23, UR32, R4, 0x96, !PT ;  /* 0x0000002017047c12 */ /* 0x000fe2000f8e9604 */
[----:B------:R-:W-:Y:S01]  /*b1a0*/  FFMA.FTZ R0, R150, c[0x0][0x23c], -R8 ;  /* 0x00008f0096007a23 */ /* 0x000fe20000010808 */
[----:B-1----:R-:W-:-:S03]  /*b1b0*/  FMNMX.FTZ R150, R2, R9, !PT ;  /* 0x0000000902967209 */ /* 0x002fc60007810000 */
[----:B------:R-:W-:Y:S01]  /*b1c0*/  IMAD.WIDE.U32 R24, R4, -0x2daee0ad, RZ ;  /* 0xd2511f5304187825 */ /* 0x000fe200078e00ff */
[----:B--2---:R-:W-:Y:S01]  /*b1d0*/  LOP3.LUT R6, R5, UR34, R30, 0x96, !PT ;  /* 0x0000002205067c12 */ /* 0x004fe2000f8e961e */
[----:B------:R1:W2:Y:S04]  /*b1e0*/  MUFU.EX2 R180, R0 ;  /* 0x0000000000b47308 */ /* 0x0002a80000000800 */
[----:B------:R-:W-:Y:S01]  /*b1f0*/  IMAD.WIDE.U32 R6, R6, -0x2daee0ad, RZ ;  /* 0xd2511f5306067825 */ /* 0x000fe200078e00ff */
[----:B------:R-:W-:-:S03]  /*b200*/  FSETP.NEU.FTZ.AND P1, PT, R150, -INF , PT ;  /* 0xff8000009600780b */ /* 0x000fc60003f3d000 */
[----:B------:R-:W-:Y:S01]  /*b210*/  FMUL.FTZ R9, R150, c[0x0][0x23c] ;  /* 0x00008f0096097a20 */ /* 0x000fe20000410000 */
[----:B------:R-:W-:Y:S02]  /*b220*/  LOP3.LUT R4, R25, UR16, R6, 0x96, !PT ;  /* 0x0000001019047c12 */ /* 0x000fe4000f8e9606 */
[----:B------:R-:W-:Y:S01]  /*b230*/  LOP3.LUT R6, R7, UR31, R10, 0x96, !PT ;  /* 0x0000001f07067c12 */ /* 0x000fe2000f8e960a */
[----:B-1----:R-:W-:Y:S01]  /*b240*/  FFMA.FTZ R0, R151, c[0x0][0x23c], -R8 ;  /* 0x00008f0097007a23 */ /* 0x002fe20000010808 */
[----:B------:R-:W-:Y:S01]  /*b250*/  FSEL R9, R9, RZ, P1 ;  /* 0x000000ff09097208 */ /* 0x000fe20000800000 */
[----:B------:R-:W-:Y:S02]  /*b260*/  IMAD.WIDE.U32 R4, R4, -0x326172a9, RZ ;  /* 0xcd9e8d5704047825 */ /* 0x000fe400078e00ff */
[----:B------:R1:W-:Y:S01]  /*b270*/  MUFU.EX2 R174, R0 ;  /* 0x0000000000ae7308 */ /* 0x0003e20000000800 */
[----:B------:R-:W-:Y:S01]  /*b280*/  UIADD3 UR19, UR24, -0x4ab325aa, URZ ;  /* 0xb54cda5618137890 */ /* 0x000fe2000fffe03f */
[----:B------:R-:W-:-:S02]  /*b290*/  FFMA.FTZ R2, R17, c[0x0][0x23c], -R9 ;  /* 0x00008f0011027a23 */ /* 0x000fc40000010809 */
[----:B------:R-:W-:Y:S01]  /*b2a0*/  IMAD.WIDE.U32 R20, R6, -0x326172a9, RZ ;  /* 0xcd9e8d5706147825 */ /* 0x000fe200078e00ff */
[----:B------:R-:W-:Y:S01]  /*b2b0*/  LOP3.LUT R7, R4, 0xff, RZ, 0xc0, !PT ;  /* 0x000000ff04077812 */ /* 0x000fe200078ec0ff */
[----:B------:R-:W3:Y:S02]  /*b2c0*/  LDSM.16.MT88.4 R16, [R197+0x10000] ;  /* 0x01000000c510783b */ /* 0x000ee40000004200 */
[----:B------:R-:W-:Y:S01]  /*b2d0*/  MUFU.EX2 R178, R2 ;  /* 0x0000000200b27308 */ /* 0x000fe20000000800 */
[----:B-1----:R-:W-:-:S07]  /*b2e0*/  FFMA.FTZ R0, R149, c[0x0][0x23c], -R8 ;  /* 0x00008f0095007a23 */ /* 0x002fce0000010808 */
[----:B------:R1:W4:Y:S01]  /*b2f0*/  MUFU.EX2 R149, R0 ;  /* 0x0000000000957308 */ /* 0x0003220000000800 */
[----:B------:R-:W-:Y:S01]  /*b300*/  FFMA.FTZ R6, R193, c[0x0][0x23c], -R9 ;  /* 0x00008f00c1067a23 */ /* 0x000fe20000010809 */
[----:B------:R-:W-:Y:S02]  /*b310*/  SHF.R.U32.HI R10, RZ, 0x18, R4 ;  /* 0x00000018ff0a7819 */ /* 0x000fe40000011604 */
[----:B-1----:R-:W-:-:S04]  /*b320*/  LOP3.LUT R0, R4, 0xffff, RZ, 0xc0, !PT ;  /* 0x0000ffff04007812 */ /* 0x002fc800078ec0ff */
[----:B------:R-:W-:Y:S02]  /*b330*/  SHF.R.U32.HI R2, RZ, 0x8, R0 ;  /* 0x00000008ff027819 */ /* 0x000fe40000011600 */
[----:B------:R-:W-:Y:S02]  /*b340*/  LOP3.LUT R0, R5, UR19, R20, 0x96, !PT ;  /* 0x0000001305007c12 */ /* 0x000fe4000f8e9614 */
[----:B------:R-:W-:Y:S02]  /*b350*/  SHF.R.U32.HI R5, RZ, 0x10, R4 ;  /* 0x00000010ff057819 */ /* 0x000fe40000011604 */
[----:B------:R-:W-:Y:S02]  /*b360*/  PRMT R12, R7, 0x5410, R2 ;  /* 0x00005410070c7816 */ /* 0x000fe40000000002 */
[----:B------:R-:W-:Y:S02]  /*b370*/  LOP3.LUT R2, R0, 0xffff, RZ, 0xc0, !PT ;  /* 0x0000ffff00027812 */ /* 0x000fe400078ec0ff */
[----:B------:R-:W-:Y:S01]  /*b380*/  LOP3.LUT R4, R5, 0xff, RZ, 0xc0, !PT ;  /* 0x000000ff05047812 */ /* 0x000fe200078ec0ff */
[----:B------:R-:W-:Y:S01]  /*b390*/  FFMA.FTZ R5, R192, c[0x0][0x23c], -R9 ;  /* 0x00008f00c0057a23 */ /* 0x000fe20000010809 */
[----:B------:R1:W-:Y:S01]  /*b3a0*/  MUFU.EX2 R172, R6 ;  /* 0x0000000600ac7308 */ /* 0x0003e20000000800 */
[----:B------:R-:W-:-:S02]  /*b3b0*/  SHF.R.U32.HI R2, RZ, 0x8, R2 ;  /* 0x00000008ff027819 */ /* 0x000fc40000011602 */
[----:B------:R-:W-:-:S05]  /*b3c0*/  PRMT R11, R4, 0x5410, R10 ;  /* 0x00005410040b7816 */ /* 0x000fca000000000a */
[----:B------:R2:W-:Y:S01]  /*b3d0*/  MUFU.EX2 R204, R5 ;  /* 0x0000000500cc7308 */ /* 0x0005e20000000800 */
[----:B-1----:R-:W-:-:S04]  /*b3e0*/  LOP3.LUT R6, R0, 0xff, RZ, 0xc0, !PT ;  /* 0x000000ff00067812 */ /* 0x002fc800078ec0ff */
[----:B------:R-:W-:Y:S02]  /*b3f0*/  PRMT R10, R6, 0x5410, R2 ;  /* 0x00005410060a7816 */ /* 0x000fe40000000002 */
[----:B--2---:R-:W-:Y:S02]  /*b400*/  FSEL R5, R150, RZ, P1 ;  /* 0x000000ff96057208 */ /* 0x004fe40000800000 */
[----:B------:R-:W-:-:S03]  /*b410*/  SHF.R.U32.HI R2, RZ, 0x10, R0 ;  /* 0x00000010ff027819 */ /* 0x000fc60000011600 */
[----:B------:R-:W-:Y:S01]  /*b420*/  FADD.FTZ R5, R3, -R5 ;  /* 0x8000000503057221 */ /* 0x000fe20000010000 */
[----:B------:R-:W-:Y:S02]  /*b430*/  SHF.R.U32.HI R3, RZ, 0x18, R0 ;  /* 0x00000018ff037819 */ /* 0x000fe40000011600 */
[----:B------:R-:W-:Y:S02]  /*b440*/  FSEL R7, R168, RZ, P2 ;  /* 0x000000ffa8077208 */ /* 0x000fe40001000000 */
[----:B------:R-:W-:Y:S01]  /*b450*/  LOP3.LUT R0, R2, 0xff, RZ, 0xc0, !PT ;  /* 0x000000ff02007812 */ /* 0x000fe200078ec0ff */
[----:B------:R-:W-:Y:S01]  /*b460*/  FFMA.FTZ R4, R184, c[0x0][0x23c], -R9 ;  /* 0x00008f00b8047a23 */ /* 0x000fe20000010809 */
[----:B------:R-:W-:Y:S01]  /*b470*/  F2FP.PACK_AB R2, R180, R179 ;  /* 0x000000b3b402723e */ /* 0x000fe200000000ff */
[----:B------:R-:W-:Y:S01]  /*b480*/  FADD.FTZ R6, R148, -R7 ;  /* 0x8000000794067221 */ /* 0x000fe20000010000 */
[----:B------:R-:W-:Y:S01]  /*b490*/  PRMT R3, R0, 0x5410, R3 ;  /* 0x0000541000037816 */ /* 0x000fe20000000003 */
[----:B------:R-:W-:Y:S01]  /*b4a0*/  HSET2.LE.AND R0, R10, R251, PT ;  /* 0x000000fb0a007233 */ /* 0x000fe20003803000 */
[----:B------:R1:W2:Y:S01]  /*b4b0*/  MUFU.EX2 R148, R4 ;  /* 0x0000000400947308 */ /* 0x0002a20000000800 */
[----:B------:R-:W-:-:S02]  /*b4c0*/  FMUL.FTZ R6, R6, c[0x0][0x23c] ;  /* 0x00008f0006067a20 */ /* 0x000fc40000410000 */
[----:B------:R-:W-:-:S05]  /*b4d0*/  FMUL.FTZ R5, R5, c[0x0][0x23c] ;  /* 0x00008f0005057a20 */ /* 0x000fca0000410000 */
[----:B------:R-:W3:Y:S01]  /*b4e0*/  MUFU.EX2 R29, R6 ;  /* 0x00000006001d7308 */ /* 0x000ee20000000800 */
[----:B-1----:R-:W-:Y:S01]  /*b4f0*/  LOP3.LUT R4, R0, R2, RZ, 0xc0, !PT ;  /* 0x0000000200047212 */ /* 0x002fe200078ec0ff */
[----:B------:R-:W-:-:S06]  /*b500*/  HSET2.LE.AND R0, R12, R251, PT ;  /* 0x000000fb0c007233 */ /* 0x000fcc0003803000 */
[----:B------:R1:W1:Y:S01]  /*b510*/  MUFU.EX2 R28, R5 ;  /* 0x00000005001c7308 */ /* 0x0002620000000800 */
[----:B------:R-:W1:Y:S01]  /*b520*/  LDSM.16.MT88.4 R12, [R198+0x10000] ;  /* 0x01000000c60c783b */ /* 0x000e620000004200 */
[----:B------:R-:W-:Y:S01]  /*b530*/  HSET2.LE.AND R3, R3, R251, PT ;  /* 0x000000fb03037233 */ /* 0x000fe20003803000 */
[----:B----4-:R-:W-:Y:S02]  /*b540*/  F2FP.PACK_AB R2, R149, R174 ;  /* 0x000000ae9502723e */ /* 0x010fe400000000ff */
[----:B--2---:R-:W-:Y:S01]  /*b550*/  F2FP.PACK_AB R7, R148, R204 ;  /* 0x000000cc9407723e */ /* 0x004fe200000000ff */
[----:B---3--:R-:W-:Y:S01]  /*b560*/  FMUL.FTZ R152, R152, R29 ;  /* 0x0000001d98987220 */ /* 0x008fe20000410000 */
[----:B-1----:R-:W-:-:S04]  /*b570*/  F2FP.PACK_AB R5, R172, R178 ;  /* 0x000000b2ac05723e */ /* 0x002fc800000000ff */
[----:B------:R-:W-:Y:S01]  /*b580*/  LOP3.LUT R5, R3, R5, RZ, 0xc0, !PT ;  /* 0x0000000503057212 */ /* 0x000fe200078ec0ff */
[----:B------:R-:W-:Y:S01]  /*b590*/  HSET2.LE.AND R3, R11, R251, PT ;  /* 0x000000fb0b037233 */ /* 0x000fe20003803000 */
[----:B------:R-:W-:Y:S01]  /*b5a0*/  LOP3.LUT R6, R0, R2, RZ, 0xc0, !PT ;  /* 0x0000000200067212 */ /* 0x000fe200078ec0ff */
[----:B------:R-:W-:Y:S02]  /*b5b0*/  FMUL.FTZ R153, R153, R29 ;  /* 0x0000001d99997220 */ /* 0x000fe40000410000 */
[-C--:B------:R-:W-:Y:S01]  /*b5c0*/  FMUL.FTZ R154, R154, R28.reuse ;  /* 0x0000001c9a9a7220 */ /* 0x080fe20000410000 */
[----:B------:R-:W-:Y:S01]  /*b5d0*/  LOP3.LUT R7, R3, R7, RZ, 0xc0, !PT ;  /* 0x0000000703077212 */ /* 0x000fe200078ec0ff */
[----:B------:R-:W-:Y:S02]  /*b5e0*/  FMUL.FTZ R155, R155, R28 ;  /* 0x0000001c9b9b7220 */ /* 0x000fe40000410000 */
[-C--:B------:R-:W-:Y:S02]  /*b5f0*/  FMUL.FTZ R156, R156, R29.reuse ;  /* 0x0000001d9c9c7220 */ /* 0x080fe40000410000 */
[----:B------:R-:W-:-:S02]  /*b600*/  FMUL.FTZ R157, R157, R29 ;  /* 0x0000001d9d9d7220 */ /* 0x000fc40000410000 */
[-C--:B------:R-:W-:Y:S02]  /*b610*/  FMUL.FTZ R158, R158, R28.reuse ;  /* 0x0000001c9e9e7220 */ /* 0x080fe40000410000 */
[----:B------:R-:W-:Y:S01]  /*b620*/  FMUL.FTZ R159, R159, R28 ;  /* 0x0000001c9f9f7220 */ /* 0x000fe20000410000 */
[C---:B------:R-:W-:Y:S08]  /*b630*/  HMMA.16816.F32 R152, R4.reuse, R16, R152 ;  /* 0x000000100498723c */ /* 0x040ff00000001898 */
        /* <DEDUP_REMOVED lines=8> */
[-C--:B------:R-:W-:Y:S01]  /*b6c0*/  FMUL.FTZ R42, R42, R28.reuse ;  /* 0x0000001c2a2a7220 */ /* 0x080fe20000410000 */
[----:B------:R-:W-:Y:S01]  /*b6d0*/  HMMA.16816.F32 R184, R4, R12, R36 ;  /* 0x0000000c04b8723c */ /* 0x000fe20000001824 */
[----:B------:R-:W-:-:S07]  /*b6e0*/  FMUL.FTZ R43, R43, R28 ;  /* 0x0000001c2b2b7220 */ /* 0x000fce0000410000 */
[----:B------:R-:W-:Y:S01]  /*b6f0*/  HMMA.16816.F32 R12, R4, R14, R40 ;  /* 0x0000000e040c723c */ /* 0x000fe20000001828 */
[-C--:B------:R-:W-:Y:S02]  /*b700*/  FMUL.FTZ R44, R44, R29.reuse ;  /* 0x0000001d2c2c7220 */ /* 0x080fe40000410000 */
[-C--:B------:R-:W-:Y:S02]  /*b710*/  FMUL.FTZ R45, R45, R29.reuse ;  /* 0x0000001d2d2d7220 */ /* 0x080fe40000410000 */
[-C--:B------:R-:W-:Y:S02]  /*b720*/  FMUL.FTZ R46, R46, R28.reuse ;  /* 0x0000001c2e2e7220 */ /* 0x080fe40000410000 */
[----:B------:R-:W-:Y:S02]  /*b730*/  FMUL.FTZ R47, R47, R28 ;  /* 0x0000001c2f2f7220 */ /* 0x000fe40000410000 */
[-C--:B------:R-:W-:Y:S02]  /*b740*/  FMUL.FTZ R48, R48, R29.reuse ;  /* 0x0000001d30307220 */ /* 0x080fe40000410000 */
[----:B------:R-:W-:-:S02]  /*b750*/  FMUL.FTZ R49, R49, R29 ;  /* 0x0000001d31317220 */ /* 0x000fc40000410000 */
[-C--:B------:R-:W-:Y:S02]  /*b760*/  FMUL.FTZ R50, R50, R28.reuse ;  /* 0x0000001c32327220 */ /* 0x080fe40000410000 */
[----:B------:R-:W-:Y:S01]  /*b770*/  FMUL.FTZ R51, R51, R28 ;  /* 0x0000001c33337220 */ /* 0x000fe20000410000 */
[----:B------:R-:W-:Y:S01]  /*b780*/  MOV R158, R184 ;  /* 0x000000b8009e7202 */ /* 0x000fe20000000f00 */
[----:B------:R-:W-:Y:S01]  /*b790*/  IMAD.MOV.U32 R207, RZ, RZ, R185 ;  /* 0x000000ffffcf7224 */ /* 0x000fe200078e00b9 */
[----:B------:R-:W-:Y:S01]  /*b7a0*/  MOV R206, R186 ;  /* 0x000000ba00ce7202 */ /* 0x000fe20000000f00 */
[----:B------:R-:W-:Y:S02]  /*b7b0*/  IMAD.MOV.U32 R205, RZ, RZ, R187 ;  /* 0x000000ffffcd7224 */ /* 0x000fe400078e00bb */
[----:B-1----:R-:W-:Y:S03]  /*b7c0*/  HMMA.16816.F32 R184, R4, R16, R44 ;  /* 0x0000001004b8723c */ /* 0x002fe6000000182c */
[----:B------:R-:W-:Y:S01]  /*b7d0*/  MOV R157, R14 ;  /* 0x0000000e009d7202 */ /* 0x000fe20000000f00 */
[----:B------:R-:W-:-:S04]  /*b7e0*/  IMAD.MOV.U32 R156, RZ, RZ, R15 ;  /* 0x000000ffff9c7224 */ /* 0x000fc800078e000f */
[----:B------:R-:W-:Y:S01]  /*b7f0*/  HMMA.16816.F32 R16, R4, R18, R48 ;  /* 0x000000120410723c */ /* 0x000fe20000001830 */
[----:B------:R-:W-:Y:S01]  /*b800*/  MOV R151, R13 ;  /* 0x0000000d00977202 */ /* 0x000fe20000000f00 */
[----:B------:R-:W-:Y:S02]  /*b810*/  IMAD.MOV.U32 R43, RZ, RZ, R12 ;  /* 0x000000ffff2b7224 */ /* 0x000fe400078e000c */
[----:B------:R-:W1:Y:S01]  /*b820*/  LDSM.16.MT88.4 R12, [R199+0x10000] ;  /* 0x01000000c70c783b */ /* 0x000e620000004200 */
[-C--:B------:R-:W-:Y:S02]  /*b830*/  FMUL.FTZ R52, R52, R29.reuse ;  /* 0x0000001d34347220 */ /* 0x080fe40000410000 */
[----:B------:R-:W-:Y:S02]  /*b840*/  FMUL.FTZ R53, R53, R29 ;  /* 0x0000001d35357220 */ /* 0x000fe40000410000 */
[----:B------:R-:W-:Y:S11]  /*b850*/  FMUL.FTZ R54, R54, R28 ;  /* 0x0000001c36367220 */ /* 0x000ff60000410000 */
[----:B------:R-:W-:Y:S04]  /*b860*/  @!UPT UIADD3 URZ, URZ, URZ, URZ ;  /* 0x0000003f3f3ff290 */ /* 0x000fe8000fffe03f */
[----:B------:R-:W-:Y:S01]  /*b870*/  MOV R10, R18 ;  /* 0x00000012000a7202 */ /* 0x000fe20000000f00 */
[----:B------:R-:W-:Y:S01]  /*b880*/  IMAD.MOV.U32 R3, RZ, RZ, R19 ;  /* 0x000000ffff037224 */ /* 0x000fe200078e0013 */
[----:B------:R-:W-:Y:S02]  /*b890*/  MOV R2, R17 ;  /* 0x0000001100027202 */ /* 0x000fe40000000f00 */
[----:B------:R-:W-:Y:S02]  /*b8a0*/  MOV R0, R16 ;  /* 0x0000001000007202 */ /* 0x000fe40000000f00 */
        /* <DEDUP_REMOVED lines=17> */
[C---:B--2---:R-:W-:Y:S08]  /*b9c0*/  HMMA.16816.F32 R232, R4.reuse, R16, R60 ;  /* 0x0000001004e8723c */ /* 0x044ff0000000183c */
[----:B------:R-:W-:Y:S01]  /*b9d0*/  HMMA.16816.F32 R228, R4, R18, R64 ;  /* 0x0000001204e4723c */ /* 0x000fe20000001840 */
[----:B------:R-:W2:Y:S01]  /*b9e0*/  LDSM.16.MT88.4 R16, [R200+0x12000] ;  /* 0x01200000c810783b */ /* 0x000ea20000004200 */
        /* <DEDUP_REMOVED lines=8> */
[----:B------:R3:W-:Y:S01]  /*ba70*/  STL [R1+0x68], R203 ;  /* 0x000068cb01007387 */ /* 0x0007e20000100800 */
[----:B------:R-:W-:-:S03]  /*ba80*/  MOV R54, R194 ;  /* 0x000000c200367202 */ /* 0x000fc60000000f00 */
[----:B------:R4:W-:Y:S01]  /*ba90*/  STL [R1+0x64], R202 ;  /* 0x000064ca01007387 */ /* 0x0009e20000100800 */
[----:B-1----:R-:W-:Y:S03]  /*baa0*/  HMMA.16816.F32 R192, R4, R12, R68 ;  /* 0x0000000c04c0723c */ /* 0x002fe60000001844 */
[----:B------:R1:W-:Y:S04]  /*bab0*/  STL [R1+0x60], R201 ;  /* 0x000060c901007387 */ /* 0x0003e80000100800 */
[----:B------:R2:W-:Y:S01]  /*bac0*/  STL [R1+0x5c], R196 ;  /* 0x00005cc401007387 */ /* 0x0005e20000100800 */
[----:B---3--:R-:W-:Y:S01]  /*bad0*/  MOV R203, R188 ;  /* 0x000000bc00cb7202 */ /* 0x008fe20000000f00 */
[----:B----4-:R-:W-:Y:S01]  /*bae0*/  IMAD.MOV.U32 R202, RZ, RZ, R189 ;  /* 0x000000ffffca7224 */ /* 0x010fe200078e00bd */
[----:B-1----:R-:W-:Y:S01]  /*baf0*/  MOV R201, R190 ;  /* 0x000000be00c97202 */ /* 0x002fe20000000f00 */
[----:B--2---:R-:W-:-:S02]  /*bb00*/  IMAD.MOV.U32 R196, RZ, RZ, R191 ;  /* 0x000000ffffc47224 */ /* 0x004fc400078e00bf */
[----:B------:R-:W-:Y:S01]  /*bb10*/  HMMA.16816.F32 R188, R4, R14, R72 ;  /* 0x0000000e04bc723c */ /* 0x000fe20000001848 */
[----:B------:R-:W1:Y:S01]  /*bb20*/  LDSM.16.MT88.4 R12, [R199+0x12000] ;  /* 0x01200000c70c783b */ /* 0x000e620000004200 */
[-C--:B------:R-:W-:Y:S02]  /*bb30*/  FMUL.FTZ R76, R76, R29.reuse ;  /* 0x0000001d4c4c7220 */ /* 0x080fe40000410000 */
[----:B------:R-:W-:Y:S02]  /*bb40*/  FMUL.FTZ R77, R77, R29 ;  /* 0x0000001d4d4d7220 */ /* 0x000fe40000410000 */
[-C--:B------:R-:W-:Y:S02]  /*bb50*/  FMUL.FTZ R78, R78, R28.reuse ;  /* 0x0000001c4e4e7220 */ /* 0x080fe40000410000 */
[----:B------:R-:W-:Y:S02]  /*bb60*/  FMUL.FTZ R79, R79, R28 ;  /* 0x0000001c4f4f7220 */ /* 0x000fe40000410000 */
[----:B------:R-:W-:-:S02]  /*bb70*/  IMAD.MOV.U32 R11, RZ, RZ, R184 ;  /* 0x000000ffff0b7224 */ /* 0x000fc400078e00b8 */
[-C--:B------:R-:W-:Y:S02]  /*bb80*/  FMUL.FTZ R80, R80, R29.reuse ;  /* 0x0000001d50507220 */ /* 0x080fe40000410000 */
[----:B------:R-:W-:Y:S02]  /*bb90*/  FMUL.FTZ R81, R81, R29 ;  /* 0x0000001d51517220 */ /* 0x000fe40000410000 */
[-C--:B------:R-:W-:Y:S02]  /*bba0*/  FMUL.FTZ R82, R82, R28.reuse ;  /* 0x0000001c52527220 */ /* 0x080fe40000410000 */
[----:B------:R-:W-:Y:S01]  /*bbb0*/  FMUL.FTZ R83, R83, R28 ;  /* 0x0000001c53537220 */ /* 0x000fe20000410000 */
[----:B------:R-:W-:Y:S01]  /*bbc0*/  MOV R39, R186 ;  /* 0x000000ba00277202 */ /* 0x000fe20000000f00 */
[----:B------:R-:W-:Y:S01]  /*bbd0*/  IMAD.MOV.U32 R37, RZ, RZ, R187 ;  /* 0x000000ffff257224 */ /* 0x000fe200078e00bb */
[----:B------:R-:W-:Y:S02]  /*bbe0*/  MOV R36, R185 ;  /* 0x000000b900247202 */ /* 0x000fe40000000f00 */
[----:B------:R-:W-:Y:S01]  /*bbf0*/  HMMA.16816.F32 R184, R4, R16, R76 ;  /* 0x0000001004b8723c */ /* 0x000fe2000000184c */
[----:B------:R-:W-:-:S02]  /*bc00*/  MOV R70, R11 ;  /* 0x0000000b00467202 */ /* 0x000fc40000000f00 */
[----:B------:R-:W-:Y:S01]  /*bc10*/  MOV R68, R10 ;  /* 0x0000000a00447202 */ /* 0x000fe20000000f00 */
[----:B------:R-:W-:Y:S01]  /*bc20*/  IMAD.MOV.U32 R10, RZ, RZ, R183 ;  /* 0x000000ffff0a7224 */ /* 0x000fe200078e00b7 */
[----:B------:R-:W-:Y:S02]  /*bc30*/  MOV R11, R181 ;  /* 0x000000b5000b7202 */ /* 0x000fe40000000f00 */
[----:B------:R-:W-:Y:S02]  /*bc40*/  MOV R79, R2 ;  /* 0x00000002004f7202 */ /* 0x000fe40000000f00 */
[----:B------:R-:W-:Y:S02]  /*bc50*/  MOV R2, R180 ;  /* 0x000000b400027202 */ /* 0x000fe40000000f00 */
        /* <DEDUP_REMOVED lines=19> */
[----:B-1----:R-:W-:Y:S01]  /*bd90*/  HMMA.16816.F32 R176, R4, R12, R84 ;  /* 0x0000000c04b0723c */ /* 0x002fe20000001854 */
[----:B------:R-:W-:-:S02]  /*bda0*/  MOV R60, R39 ;  /* 0x00000027003c7202 */ /* 0x000fc40000000f00 */
[----:B------:R-:W-:Y:S02]  /*bdb0*/  MOV R39, R174 ;  /* 0x000000ae00277202 */ /* 0x000fe40000000f00 */
[----:B------:R-:W-:Y:S02]  /*bdc0*/  MOV R151, R173 ;  /* 0x000000ad00977202 */ /* 0x000fe40000000f00 */
[----:B------:R-:W-:Y:S01]  /*bdd0*/  IMAD.MOV.U32 R85, RZ, RZ, R175 ;  /* 0x000000ffff557224 */ /* 0x000fe200078e00af */
[----:B------:R-:W-:Y:S02]  /*bde0*/  MOV R84, R172 ;  /* 0x000000ac00547202 */ /* 0x000fe40000000f00 */
[----:B------:R-:W-:Y:S01]  /*bdf0*/  HMMA.16816.F32 R172, R4, R14, R88 ;  /* 0x0000000e04ac723c */ /* 0x000fe20000001858 */
[----:B------:R-:W1:Y:S01]  /*be00*/  LDSM.16.MT88.4 R12, [R198+0x14000] ;  /* 0x01400000c60c783b */ /* 0x000e620000004200 */
[-C--:B------:R-:W-:Y:S02]  /*be10*/  FMUL.FTZ R92, R92, R29.reuse ;  /* 0x0000001d5c5c7220 */ /* 0x080fe40000410000 */
[----:B------:R-:W-:-:S02]  /*be20*/  FMUL.FTZ R93, R93, R29 ;  /* 0x0000001d5d5d7220 */ /* 0x000fc40000410000 */
[-C--:B------:R-:W-:Y:S02]  /*be30*/  FMUL.FTZ R94, R94, R28.reuse ;  /* 0x0000001c5e5e7220 */ /* 0x080fe40000410000 */
[-C--:B------:R-:W-:Y:S02]  /*be40*/  FMUL.FTZ R95, R95, R28.reuse ;  /* 0x0000001c5f5f7220 */ /* 0x080fe40000410000 */
[-C--:B------:R-:W-:Y:S02]  /*be50*/  FMUL.FTZ R96, R96, R29.reuse ;  /* 0x0000001d60607220 */ /* 0x080fe40000410000 */
[----:B------:R-:W-:Y:S02]  /*be60*/  FMUL.FTZ R97, R97, R29 ;  /* 0x0000001d61617220 */ /* 0x000fe40000410000 */
[-C--:B------:R-:W-:Y:S02]  /*be70*/  FMUL.FTZ R98, R98, R28.reuse ;  /* 0x0000001c62627220 */ /* 0x080fe40000410000 */
[----:B------:R-:W-:Y:S01]  /*be80*/  FMUL.FTZ R99, R99, R28 ;  /* 0x0000001c63637220 */ /* 0x000fe20000410000 */
[----:B------:R-:W-:Y:S01]  /*be90*/  MOV R55, R158 ;  /* 0x0000009e00377202 */ /* 0x000fe20000000f00 */
[----:B------:R-:W-:Y:S01]  /*bea0*/  IMAD.MOV.U32 R52, RZ, RZ, R157 ;  /* 0x000000ffff347224 */ /* 0x000fe200078e009d */
[----:B------:R-:W-:-:S02]  /*beb0*/  MOV R53, R156 ;  /* 0x0000009c00357202 */ /* 0x000fc40000000f00 */
        /* <DEDUP_REMOVED lines=21> */
[----:B------:R-:W-:Y:S02]  /*c010*/  FMUL.FTZ R115, R115, R28 ;  /* 0x0000001c73737220 */ /* 0x000fe40000410000 */
[----:B------:R-:W-:Y:S01]  /*c020*/  IMAD.MOV.U32 R38, RZ, RZ, R44 ;  /* 0x000000ffff267224 */ /* 0x000fe200078e002c */
[----:B------:R-:W-:Y:S01]  /*c030*/  MOV R95, R37 ;  /* 0x00000025005f7202 */ /* 0x000fe20000000f00 */
[----:B------:R-:W-:Y:S01]  /*c040*/  IMAD.MOV.U32 R94, RZ, RZ, R36 ;  /* 0x000000ffff5e7224 */ /* 0x000fe200078e0024 */
[----:B------:R-:W-:Y:S02]  /*c050*/  MOV R93, R39 ;  /* 0x00000027005d7202 */ /* 0x000fe40000000f00 */
[----:B------:R-:W-:Y:S01]  /*c060*/  MOV R86, R38 ;  /* 0x0000002600567202 */ /* 0x000fe20000000f00 */
        /* <DEDUP_REMOVED lines=37> */
[----:B------:R-:W-:Y:S02]  /*c2c0*/  FMUL.FTZ R141, R141, R29 ;  /* 0x0000001d8d8d7220 */ /* 0x000fe40000410000 */
[-C--:B------:R-:W-:Y:S02]  /*c2d0*/  FMUL.FTZ R142, R142, R28.reuse ;  /* 0x0000001c8e8e7220 */ /* 0x080fe40000410000 */
[----:B------:R-:W-:Y:S01]  /*c2e0*/  FMUL.FTZ R143, R143, R28 ;  /* 0x0000001c8f8f7220 */ /* 0x000fe20000410000 */
[----:B------:R-:W-:Y:S01]  /*c2f0*/  MOV R97, R0 ;  /* 0x0000000000617202 */ /* 0x000fe20000000f00 */
[----:B------:R-:W-:Y:S01]  /*c300*/  FFMA.FTZ R0, R240, c[0x0][0x23c], -R8 ;  /* 0x00008f00f0007a23 */ /* 0x000fe20000010808 */
[----:B------:R-:W-:Y:S01]  /*c310*/  MOV R41, R47 ;  /* 0x0000002f00297202 */ /* 0x000fe20000000f00 */
[----:B------:R-:W-:Y:S01]  /*c320*/  IMAD.MOV.U32 R42, RZ, RZ, R46 ;  /* 0x000000ffff2a7224 */ /* 0x000fe200078e002e */
[----:B------:R-:W-:Y:S02]  /*c330*/  MOV R40, R45 ;  /* 0x0000002d00287202 */ /* 0x000fe40000000f00 */
[----:B------:R-:W-:Y:S01]  /*c340*/  MOV R98, R2 ;  /* 0x0000000200627202 */ /* 0x000fe20000000f00 */
[----:B--2---:R-:W-:Y:S01]  /*c350*/  HMMA.16816.F32 R44, R4, R16, R140 ;  /* 0x00000010042c723c */ /* 0x004fe2000000188c */
[----:B------:R2:W-:Y:S01]  /*c360*/  MUFU.EX2 R142, R0 ;  /* 0x00000000008e7308 */ /* 0x0005e20000000800 */
[----:B------:R-:W-:-:S02]  /*c370*/  FFMA.FTZ R2, R169, c[0x0][0x23c], -R8 ;  /* 0x00008f00a9027a23 */ /* 0x000fc40000010808 */
[-C--:B------:R-:W-:Y:S02]  /*c380*/  FMUL.FTZ R160, R160, R29.reuse ;  /* 0x0000001da0a07220 */ /* 0x080fe40000410000 */
[----:B------:R-:W-:-:S03]  /*c390*/  FMUL.FTZ R161, R161, R29 ;  /* 0x0000001da1a17220 */ /* 0x000fc60000410000 */
[----:B------:R3:W4:Y:S01]  /*c3a0*/  MUFU.EX2 R96, R2 ;  /* 0x0000000200607308 */ /* 0x0007220000000800 */
[----:B------:R-:W-:Y:S02]  /*c3b0*/  FMUL.FTZ R162, R162, R28 ;  /* 0x0000001ca2a27220 */ /* 0x000fe40000410000 */
[----:B--2---:R-:W-:-:S05]  /*c3c0*/  FFMA.FTZ R0, R227, c[0x0][0x23c], -R8 ;  /* 0x00008f00e3007a23 */ /* 0x004fca0000010808 */
[----:B------:R2:W1:Y:S01]  /*c3d0*/  MUFU.EX2 R240, R0 ;  /* 0x0000000000f07308 */ /* 0x0004620000000800 */
[----:B------:R-:W-:Y:S01]  /*c3e0*/  FMUL.FTZ R163, R163, R28 ;  /* 0x0000001ca3a37220 */ /* 0x000fe20000410000 */
[----:B---3--:R-:W-:Y:S01]  /*c3f0*/  LOP3.LUT R2, R21, UR29, R22, 0x96, !PT ;  /* 0x0000001d15027c12 */ /* 0x008fe2000f8e9616 */
[----:B------:R-:W-:Y:S01]  /*c400*/  IMAD.MOV.U32 R92, RZ, RZ, R3 ;  /* 0x000000ffff5c7224 */ /* 0x000fe200078e0003 */
[----:B------:R-:W-:Y:S01]  /*c410*/  UIADD3 UR36, UR25, 0x646e171e, URZ ;  /* 0x646e171e19247890 */ /* 0x000fe2000fffe03f */
[----:B------:R-:W-:Y:S01]  /*c420*/  FMUL.FTZ R144, R144, R29 ;  /* 0x0000001d90907220 */ /* 0x000fe20000410000 */
[----:B------:R-:W-:Y:S01]  /*c430*/  MOV R83, R148 ;  /* 0x0000009400537202 */ /* 0x000fe20000000f00 */
[----:B------:R-:W-:Y:S01]  /*c440*/  IMAD.WIDE.U32 R2, R2, -0x2daee0ad, RZ ;  /* 0xd2511f5302027825 */ /* 0x000fe200078e00ff */
[----:B------:R-:W-:Y:S01]  /*c450*/  MOV R76, R42 ;  /* 0x0000002a004c7202 */ /* 0x000fe20000000f00 */
[----:B------:R-:W-:Y:S02]  /*c460*/  LDSM.16.MT88.4 R20, [R198+0x10800] ;  /* 0x01080000c614783b */ /* 0x000fe40000004200 */
[----:B--2---:R-:W-:-:S02]  /*c470*/  FFMA.FTZ R0, R225, c[0x0][0x23c], -R8 ;  /* 0x00008f00e1007a23 */ /* 0x004fc40000010808 */
[-C--:B------:R-:W-:Y:S02]  /*c480*/  FMUL.FTZ R145, R145, R29.reuse ;  /* 0x0000001d91917220 */ /* 0x080fe40000410000 */
[----:B------:R2:W-:Y:S01]  /*c490*/  MUFU.EX2 R80, R0 ;  /* 0x0000000000507308 */ /* 0x0005e20000000800 */
[-C--:B------:R-:W-:Y:S02]  /*c4a0*/  FMUL.FTZ R146, R146, R28.reuse ;  /* 0x0000001c92927220 */ /* 0x080fe40000410000 */
[-C--:B------:R-:W-:Y:S02]  /*c4b0*/  FMUL.FTZ R147, R147, R28.reuse ;  /* 0x0000001c93937220 */ /* 0x080fe40000410000 */
[-C--:B------:R-:W-:Y:S02]  /*c4c0*/  FMUL.FTZ R164, R164, R29.reuse ;  /* 0x0000001da4a47220 */ /* 0x080fe40000410000 */
[----:B------:R-:W-:Y:S02]  /*c4d0*/  FMUL.FTZ R165, R165, R29 ;  /* 0x0000001da5a57220 */ /* 0x000fe40000410000 */
[----:B------:R-:W-:-:S02]  /*c4e0*/  FMUL.FTZ R166, R166, R28 ;  /* 0x0000001ca6a67220 */ /* 0x000fc40000410000 */
[----:B------:R-:W-:Y:S01]  /*c4f0*/  FMUL.FTZ R167, R167, R28 ;  /* 0x0000001ca7a77220 */ /* 0x000fe20000410000 */
[----:B------:R-:W-:Y:S01]  /*c500*/  MOV R87, R40 ;  /* 0x0000002800577202 */ /* 0x000fe20000000f00 */
[----:B------:R-:W-:Y:S02]  /*c510*/  IMAD.MOV.U32 R62, RZ, RZ, R43 ;  /* 0x000000ffff3e7224 */ /* 0x000fe400078e002b */
[----:B--2---:R-:W-:Y:S02]  /*c520*/  FFMA.FTZ R0, R241, c[0x0][0x23c], -R9 ;  /* 0x00008f00f1007a23 */ /* 0x004fe40000010809 */
[----:B------:R-:W-:Y:S02]  /*c530*/  IMAD.MOV.U32 R77, RZ, RZ, R41 ;  /* 0x000000ffff4d7224 */ /* 0x000fe400078e0029 */
[----:B------:R-:W-:Y:S01]  /*c540*/  IMAD.MOV.U32 R148, RZ, RZ, R224 ;  /* 0x000000ffff947224 */ /* 0x000fe200078e00e0 */
[----:B------:R-:W-:Y:S01]  /*c550*/  HMMA.16816.F32 R40, R4, R18, R160 ;  /* 0x000000120428723c */ /* 0x000fe200000018a0 */
[----:B------:R2:W-:Y:S01]  /*c560*/  MUFU.EX2 R224, R0 ;  /* 0x0000000000e07308 */ /* 0x0005e20000000800 */
[----:B------:R-:W3:Y:S01]  /*c570*/  LDSM.16.MT88.4 R16, [R197+0x10800] ;  /* 0x01080000c510783b */ /* 0x000ee20000004200 */
[----:B------:R-:W-:-:S05]  /*c580*/  MOV R82, R10 ;  /* 0x0000000a00527202 */ /* 0x000fca0000000f00 */
[----:B-1----:R-:W-:Y:S01]  /*c590*/  HMMA.16816.F32 R48, R4, R12, R144 ;  /* 0x0000000c0430723c */ /* 0x002fe20000001890 */
[----:B------:R-:W-:Y:S01]  /*c5a0*/  FFMA.FTZ R10, R237, c[0x0][0x23c], -R9 ;  /* 0x00008f00ed0a7a23 */ /* 0x000fe20000010809 */
[----:B--2---:R-:W-:-:S06]  /*c5b0*/  LOP3.LUT R0, R3, UR36, R24, 0x96, !PT ;  /* 0x0000002403007c12 */ /* 0x004fcc000f8e9618 */
[----:B------:R-:W-:Y:S01]  /*c5c0*/  HMMA.16816.F32 R56, R4, R14, R164 ;  /* 0x0000000e0438723c */ /* 0x000fe200000018a4 */
[----:B------:R-:W-:-:S06]  /*c5d0*/  LOP3.LUT R3, R2, 0xffff, RZ, 0xc0, !PT ;  /* 0x0000ffff02037812 */ /* 0x000fcc00078ec0ff */
[----:B------:R-:W-:Y:S02]  /*c5e0*/  LOP3.LUT R4, R0, 0xffff, RZ, 0xc0, !PT ;  /* 0x0000ffff00047812 */ /* 0x000fe400078ec0ff */
[----:B------:R-:W-:Y:S01]  /*c5f0*/  SHF.R.U32.HI R6, RZ, 0x8, R3 ;  /* 0x00000008ff067819 */ /* 0x000fe20000011603 */
[--C-:B------:R-:W-:Y:S01]  /*c600*/  FFMA.FTZ R5, R236, c[0x0][0x23c], -R9.reuse ;  /* 0x00008f00ec057a23 */ /* 0x100fe20000010809 */
[----:B------:R-:W-:Y:S01]  /*c610*/  SHF.R.U32.HI R3, RZ, 0x8, R4 ;  /* 0x00000008ff037819 */ /* 0x000fe20000011604 */
[----:B------:R-:W-:Y:S01]  /*c620*/  FFMA.FTZ R4, R170, c[0x0][0x23c], -R9 ;  /* 0x00008f00aa047a23 */ /* 0x000fe20000010809 */
[----:B------:R-:W-:Y:S01]  /*c630*/  LOP3.LUT R7, R0, 0xff, RZ, 0xc0, !PT ;  /* 0x000000ff00077812 */ /* 0x000fe200078ec0ff */
[----:B------:R-:W-:Y:S01]  /*c640*/  IMAD.MOV.U32 R81, RZ, RZ, R11 ;  /* 0x000000ffff517224 */ /* 0x000fe200078e000b */
[----:B------:R1:W2:Y:S01]  /*c650*/  MUFU.EX2 R99, R10 ;  /* 0x0000000a00637308 */ /* 0x0002a20000000800 */
[----:B----4-:R-:W-:Y:S02]  /*c660*/  MOV R236, R96 ;  /* 0x0000006000ec7202 */ /* 0x010fe40000000f00 */
[----:B------:R-:W-:-:S02]  /*c670*/  LOP3.LUT R11, R2, 0xff, RZ, 0xc0, !PT ;  /* 0x000000ff020b7812 */ /* 0x000fc400078ec0ff */
[----:B------:R-:W-:-:S03]  /*c680*/  SHF.R.U32.HI R12, RZ, 0x18, R2 ;  /* 0x00000018ff0c7819 */ /* 0x000fc60000011602 */
[----:B------:R4:W-:Y:S01]  /*c690*/  MUFU.EX2 R237, R5 ;  /* 0x0000000500ed7308 */ /* 0x0009e20000000800 */
[----:B-1----:R-:W-:-:S07]  /*c6a0*/  SHF.R.U32.HI R10, RZ, 0x10, R2 ;  /* 0x00000010ff0a7819 */ /* 0x002fce0000011602 */
[----:B------:R1:W1:Y:S01]  /*c6b0*/  MUFU.EX2 R96, R4 ;  /* 0x0000000400607308 */ /* 0x0002620000000800 */
[----:B------:R-:W-:Y:S02]  /*c6c0*/  PRMT R2, R7, 0x5410, R3 ;  /* 0x0000541007027816 */ /* 0x000fe40000000003 */
[--C-:B------:R-:W-:Y:S02]  /*c6d0*/  SHF.R.U32.HI R3, RZ, 0x10, R0.reuse ;  /* 0x00000010ff037819 */ /* 0x100fe40000011600 */
[----:B------:R-:W-:Y:S02]  /*c6e0*/  LOP3.LUT R7, R10, 0xff, RZ, 0xc0, !PT ;  /* 0x000000ff0a077812 */ /* 0x000fe400078ec0ff */
[----:B----4-:R-:W-:Y:S02]  /*c6f0*/  SHF.R.U32.HI R5, RZ, 0x18, R0 ;  /* 0x00000018ff057819 */ /* 0x010fe40000011600 */
[----:B------:R-:W-:Y:S01]  /*c700*/  LOP3.LUT R3, R3, 0xff, RZ, 0xc0, !PT ;  /* 0x000000ff03037812 */ /* 0x000fe200078ec0ff */
[----:B------:R-:W-:Y:S01]  /*c710*/  HSET2.LE.AND R0, R2, R251, PT ;  /* 0x000000fb02007233 */ /* 0x000fe20003803000 */
[----:B------:R-:W-:-:S02]  /*c720*/  PRMT R6, R11, 0x5410, R6 ;  /* 0x000054100b067816 */ /* 0x000fc40000000006 */
[----:B------:R-:W-:Y:S02]  /*c730*/  F2FP.PACK_AB R2, R240, R142 ;  /* 0x0000008ef002723e */ /* 0x000fe400000000ff */
[----:B------:R-:W-:Y:S02]  /*c740*/  PRMT R7, R7, 0x5410, R12 ;  /* 0x0000541007077816 */ /* 0x000fe4000000000c */
[----:B------:R-:W-:Y:S01]  /*c750*/  PRMT R5, R3, 0x5410, R5 ;  /* 0x0000541003057816 */ /* 0x000fe20000000005 */
[----:B------:R-:W4:Y:S01]  /*c760*/  LDSM.16.MT88.4 R12, [R200+0x10800] ;  /* 0x01080000c80c783b */ /* 0x000f220000004200 */
[----:B-1----:R-:W-:Y:S01]  /*c770*/  LOP3.LUT R4, R0, R2, RZ, 0xc0, !PT ;  /* 0x0000000200047212 */ /* 0x002fe200078ec0ff */
[--C-:B------:R-:W-:Y:S01]  /*c780*/  HSET2.LE.AND R3, R6, R251.reuse, PT ;  /* 0x000000fb06037233 */ /* 0x100fe20003803000 */
[----:B------:R-:W-:Y:S01]  /*c790*/  MOV R100, R94 ;  /* 0x0000005e00647202 */ /* 0x000fe20000000f00 */
[--C-:B------:R-:W-:Y:S01]  /*c7a0*/  HSET2.LE.AND R7, R7, R251.reuse, PT ;  /* 0x000000fb07077233 */ /* 0x100fe20003803000 */
[----:B------:R-:W-:Y:S01]  /*c7b0*/  MOV R101, R95 ;  /* 0x0000005f00657202 */ /* 0x000fe20000000f00 */
[----:B------:R-:W-:Y:S01]  /*c7c0*/  HSET2.LE.AND R0, R5, R251, PT ;  /* 0x000000fb05007233 */ /* 0x000fe20003803000 */
[----:B------:R-:W-:Y:S01]  /*c7d0*/  IMAD.MOV.U32 R107, RZ, RZ, R84 ;  /* 0x000000ffff6b7224 */ /* 0x000fe200078e0054 */
[----:B--2---:R-:W-:Y:S01]  /*c7e0*/  F2FP.PACK_AB R2, R99, R224 ;  /* 0x000000e06302723e */ /* 0x004fe200000000ff */
[----:B------:R-:W-:Y:S01]  /*c7f0*/  IMAD.MOV.U32 R84, RZ, RZ, R78 ;  /* 0x000000ffff547224 */ /* 0x000fe200078e004e */
[----:B------:R-:W-:-:S02]  /*c800*/  F2FP.PACK_AB R6, R236, R80 ;  /* 0x00000050ec06723e */ /* 0x000fc400000000ff */
[----:B------:R-:W-:Y:S01]  /*c810*/  F2FP.PACK_AB R10, R96, R237 ;  /* 0x000000ed600a723e */ /* 0x000fe200000000ff */
[----:B------:R-:W-:Y:S01]  /*c820*/  IMAD.MOV.U32 R78, RZ, RZ, R60 ;  /* 0x000000ffff4e7224 */ /* 0x000fe200078e003c */
[----:B------:R-:W-:Y:S02]  /*c830*/  MOV R94, R76 ;  /* 0x0000004c005e7202 */ /* 0x000fe40000000f00 */
[----:B------:R-:W-:Y:S01]  /*c840*/  MOV R95, R77 ;  /* 0x0000004d005f7202 */ /* 0x000fe20000000f00 */
[----:B------:R-:W-:Y:S01]  /*c850*/  IMAD.MOV.U32 R105, RZ, RZ, R54 ;  /* 0x000000ffff697224 */ /* 0x000fe200078e0036 */
[----:B------:R-:W-:Y:S02]  /*c860*/  MOV R76, R70 ;  /* 0x00000046004c7202 */ /* 0x000fe40000000f00 */
[----:B------:R-:W-:Y:S02]  /*c870*/  MOV R77, R71 ;  /* 0x00000047004d7202 */ /* 0x000fe40000000f00 */
[----:B------:R-:W-:Y:S01]  /*c880*/  MOV R70, R52 ;  /* 0x0000003400467202 */ /* 0x000fe20000000f00 */
[----:B------:R-:W-:Y:S01]  /*c890*/  IMAD.MOV.U32 R52, RZ, RZ, R203 ;  /* 0x000000ffff347224 */ /* 0x000fe200078e00cb */
[----:B------:R-:W-:-:S02]  /*c8a0*/  MOV R71, R53 ;  /* 0x0000003500477202 */ /* 0x000fc40000000f00 */
[----:B------:R-:W-:Y:S01]  /*c8b0*/  MOV R60, R55 ;  /* 0x00000037003c7202 */ /* 0x000fe20000000f00 */
[----:B------:R-:W-:Y:S01]  /*c8c0*/  IMAD.MOV.U32 R55, RZ, RZ, R196 ;  /* 0x000000ffff377224 */ /* 0x000fe200078e00c4 */
[----:B------:R-:W-:Y:S02]  /*c8d0*/  MOV R53, R202 ;  /* 0x000000ca00357202 */ /* 0x000fe40000000f00 */
[----:B------:R-:W-:Y:S02]  /*c8e0*/  MOV R54, R201 ;  /* 0x000000c900367202 */ /* 0x000fe40000000f00 */
[----:B------:R-:W-:Y:S02]  /*c8f0*/  LOP3.LUT R5, R0, R2, RZ, 0xc0, !PT ;  /* 0x0000000200057212 */ /* 0x000fe400078ec0ff */
[----:B------:R-:W-:Y:S02]  /*c900*/  LOP3.LUT R6, R3, R6, RZ, 0xc0, !PT ;  /* 0x0000000603067212 */ /* 0x000fe400078ec0ff */
[----:B------:R-:W-:-:S07]  /*c910*/  LOP3.LUT R7, R7, R10, RZ, 0xc0, !PT ;  /* 0x0000000a07077212 */ /* 0x000fce00078ec0ff */
[C---:B---3--:R-:W-:Y:S08]  /*c920*/  HMMA.16816.F32 R152, R4.reuse, R16, R152 ;  /* 0x000000100498723c */ /* 0x048ff00000001898 */
[----:B------:R-:W-:Y:S01]  /*c930*/  HMMA.16816.F32 R52, R4, R18, R52 ;  /* 0x000000120434723c */ /* 0x000fe20000001834 */
[----:B------:R-:W1:Y:S01]  /*c940*/  LDSM.16.MT88.4 R16, [R199+0x10800] ;  /* 0x01080000c710783b */ /* 0x000e620000004200 */
        /* <DEDUP_REMOVED lines=8> */
[----:B------:R-:W-:-:S02]  /*c9d0*/  MOV R86, R68 ;  /* 0x0000004400567202 */ /* 0x000fc40000000f00 */
[----:B------:R-:W-:Y:S02]  /*c9e0*/  MOV R79, R61 ;  /* 0x0000003d004f7202 */ /* 0x000fe40000000f00 */
[----:B------:R-:W-:Y:S01]  /*c9f0*/  MOV R68, R62 ;  /* 0x0000003e00447202 */ /* 0x000fe20000000f00 */
[----:B------:R-:W-:Y:S01]  /*ca00*/  IMAD.MOV.U32 R62, RZ, RZ, R206 ;  /* 0x000000ffff3e7224 */ /* 0x000fe200078e00ce */
[----:B------:R-:W-:Y:S02]  /*ca10*/  MOV R61, R207 ;  /* 0x000000cf003d7202 */ /* 0x000fe40000000f00 */
[----:B------:R-:W-:Y:S01]  /*ca20*/  MOV R63, R205 ;  /* 0x000000cd003f7202 */ /* 0x000fe20000000f00 */
[----:B----4-:R-:W-:Y:S01]  /*ca30*/  HMMA.16816.F32 R76, R4, R12, R76 ;  /* 0x0000000c044c723c */ /* 0x010fe2000000184c */
[----:B------:R-:W-:Y:S01]  /*ca40*/  MOV R162, R100 ;  /* 0x0000006400a27202 */ /* 0x000fe20000000f00 */
[----:B------:R-:W-:Y:S01]  /*ca50*/  IMAD.MOV.U32 R163, RZ, RZ, R101 ;  /* 0x000000ffffa37224 */ /* 0x000fe200078e0065 */
[----:B------:R-:W-:-:S02]  /*ca60*/  MOV R25, R102 ;  /* 0x0000006600197202 */ /* 0x000fc40000000f00 */
[----:B------:R-:W-:Y:S02]  /*ca70*/  MOV R24, R103 ;  /* 0x0000006700187202 */ /* 0x000fe40000000f00 */
[----:B------:R-:W-:Y:S01]  /*ca80*/  MOV R104, R204 ;  /* 0x000000cc00687202 */ /* 0x000fe20000000f00 */
[C---:B------:R-:W-:Y:S01]  /*ca90*/  HMMA.16816.F32 R60, R4.reuse, R20, R60 ;  /* 0x00000014043c723c */ /* 0x040fe2000000183c */
        /* <DEDUP_REMOVED lines=9> */
[----:B------:R-:W-:-:S03]  /*cb30*/  UIADD3 UR7, UR7, 0x1, URZ ;  /* 0x0000000107077890 */ /* 0x000fc6000fffe03f */
[----:B------:R3:W5:Y:S03]  /*cb40*/  LDL.LU R207, [R1+0x78] ;  /* 0x0000780001cf7983 */ /* 0x0007660000300800 */
[C---:B------:R-:W-:Y:S01]  /*cb50*/  HMMA.16816.F32 R84, R4.reuse, R14, R84 ;  /* 0x0000000e0454723c */ /* 0x040fe20000001854 */
[----:B------:R-:W4:Y:S07]  /*cb60*/  LDSM.16.MT88.4 R12, [R198+0x12800] ;  /* 0x01280000c60c783b */ /* 0x000f2e0000004200 */
[C---:B-1----:R-:W-:Y:S08]  /*cb70*/  HMMA.16816.F32 R92, R4.reuse, R16, R92 ;  /* 0x00000010045c723c */ /* 0x042ff0000000185c */
[----:B------:R-:W-:Y:S01]  /*cb80*/  HMMA.16816.F32 R100, R4, R18, R244 ;  /* 0x000000120464723c */ /* 0x000fe200000018f4 */
[----:B------:R-:W-:Y:S01]  /*cb90*/  LDSM.16.MT88.4 R16, [R200+0x12800] ;  /* 0x01280000c810783b */ /* 0x000fe20000004200 */
[----:B------:R-:W-:-:S06]  /*cba0*/  MOV R141, R104 ;  /* 0x00000068008d7202 */ /* 0x000fcc0000000f00 */
[C---:B--2---:R-:W-:Y:S01]  /*cbb0*/  HMMA.16816.F32 R108, R4.reuse, R22, R228 ;  /* 0x00000016046c723c */ /* 0x044fe200000018e4 */
[----:B------:R-:W-:Y:S01]  /*cbc0*/  MOV R247, R96 ;  /* 0x0000006000f77202 */ /* 0x000fe20000000f00 */
[----:B------:R-:W-:Y:S01]  /*cbd0*/  IMAD.MOV.U32 R246, RZ, RZ, R99 ;  /* 0x000000fffff67224 */ /* 0x000fe200078e0063 */
[----:B------:R-:W-:Y:S01]  /*cbe0*/  MOV R245, R80 ;  /* 0x0000005000f57202 */ /* 0x000fe20000000f00 */
[----:B------:R3:W5:Y:S04]  /*cbf0*/  LDL.LU R206, [R1+0x74] ;  /* 0x0000740001ce7983 */ /* 0x0007680000300800 */
[----:B------:R-:W-:Y:S01]  /*cc00*/  HMMA.16816.F32 R104, R4, R20, R232 ;  /* 0x000000140468723c */ /* 0x000fe200000018e8 */
[----:B------:R-:W1:Y:S01]  /*cc10*/  LDSM.16.MT88.4 R20, [R199+0x12800] ;  /* 0x01280000c714783b */ /* 0x000e620000004200 */
[----:B------:R-:W-:-:S02]  /*cc20*/  MOV R244, R81 ;  /* 0x0000005100f47202 */ /* 0x000fc40000000f00 */
[----:B------:R-:W-:Y:S01]  /*cc30*/  MOV R0, UR7 ;  /* 0x0000000700007c02 */ /* 0x000fe20008000f00 */
[----:B------:R3:W5:Y:S03]  /*cc40*/  LDL.LU R205, [R1+0x70] ;  /* 0x0000700001cd7983 */ /* 0x0007660000300800 */
[C---:B----4-:R-:W-:Y:S08]  /*cc50*/  HMMA.16816.F32 R80, R4.reuse, R12, R192 ;  /* 0x0000000c0450723c */ /* 0x050ff000000018c0 */
[C---:B------:R-:W-:Y:S01]  /*cc60*/  HMMA.16816.F32 R96, R4.reuse, R14, R188 ;  /* 0x0000000e0460723c */ /* 0x040fe200000018bc */
[----:B------:R-:W2:Y:S07]  /*cc70*/  LDSM.16.MT88.4 R12, [R197+0x14800] ;  /* 0x01480000c50c783b */ /* 0x000eae0000004200 */
[C---:B-1----:R-:W-:Y:S01]  /*cc80*/  HMMA.16816.F32 R176, R4.reuse, R20, R176 ;  /* 0x0000001404b0723c */ /* 0x042fe200000018b0 */
[----:B------:R-:W-:Y:S01]  /*cc90*/  MOV R189, R141 ;  /* 0x0000008d00bd7202 */ /* 0x000fe20000000f00 */
[----:B------:R-:W-:Y:S01]  /*cca0*/  IMAD.MOV.U32 R191, RZ, RZ, R142 ;  /* 0x000000ffffbf7224 */ /* 0x000fe200078e008e */
[----:B------:R-:W-:Y:S01]  /*ccb0*/  MOV R190, R143 ;  /* 0x0000008f00be7202 */ /* 0x000fe20000000f00 */
[----:B------:R3:W5:Y:S04]  /*ccc0*/  LDL.LU R204, [R1+0x6c] ;  /* 0x00006c0001cc7983 */ /* 0x0007680000300800 */
[C---:B------:R-:W-:Y:S01]  /*ccd0*/  HMMA.16816.F32 R140, R4.reuse, R16, R184 ;  /* 0x00000010048c723c */ /* 0x040fe200000018b8 */
[----:B------:R-:W-:Y:S01]  /*cce0*/  LOP3.LUT R0, R27, UR25, R0, 0x96, !PT ;  /* 0x000000191b007c12 */ /* 0x000fe2000f8e9600 */
[----:B------:R3:W5:Y:S06]  /*ccf0*/  LDL.LU R203, [R1+0x68] ;  /* 0x0000680001cb7983 */ /* 0x00076c0000300800 */
[C---:B------:R-:W-:Y:S01]  /*cd00*/  HMMA.16816.F32 R184, R4.reuse, R18, R180 ;  /* 0x0000001204b8723c */ /* 0x040fe200000018b4 */
[----:B------:R-:W1:Y:S07]  /*cd10*/  LDSM.16.MT88.4 R16, [R198+0x14800] ;  /* 0x01480000c610783b */ /* 0x000e6e0000004200 */
[C---:B--2---:R-:W-:Y:S01]  /*cd20*/  HMMA.16816.F32 R232, R4.reuse, R14, R88 ;  /* 0x0000000e04e8723c */ /* 0x044fe20000001858 */
[----:B------:R-:W-:Y:S01]  /*cd30*/  IMAD.WIDE.U32 R10, R0, -0x326172a9, RZ ;  /* 0xcd9e8d57000a7825 */ /* 0x000fe200078e00ff */
[----:B------:R-:W-:Y:S01]  /*cd40*/  MOV R188, R245 ;  /* 0x000000f500bc7202 */ /* 0x000fe20000000f00 */
[----:B------:R3:W5:Y:S05]  /*cd50*/  LDL.LU R202, [R1+0x64] ;  /* 0x0000640001ca7983 */ /* 0x00076a0000300800 */
[C---:B------:R-:W-:Y:S01]  /*cd60*/  HMMA.16816.F32 R180, R4.reuse, R22, R172 ;  /* 0x0000001604b4723c */ /* 0x040fe200000018ac */
[----:B------:R-:W2:Y:S01]  /*cd70*/  LDSM.16.MT88.4 R20, [R200+0x14800] ;  /* 0x01480000c814783b */ /* 0x000ea20000004200 */
[----:B------:R-:W-:Y:S01]  /*cd80*/  MOV R90, R162 ;  /* 0x000000a2005a7202 */ /* 0x000fe20000000f00 */
[----:B------:R-:W-:Y:S01]  /*cd90*/  IMAD.MOV.U32 R91, RZ, RZ, R163 ;  /* 0x000000ffff5b7224 */ /* 0x000fe200078e00a3 */
[----:B------:R-:W-:Y:S01]  /*cda0*/  LOP3.LUT R0, R31, UR18, R10, 0x96, !PT ;  /* 0x000000121f007c12 */ /* 0x000fe2000f8e960a */
[----:B------:R3:W5:Y:S03]  /*cdb0*/  LDL.LU R201, [R1+0x60] ;  /* 0x0000600001c97983 */ /* 0x0007660000300800 */
[C---:B------:R-:W-:Y:S01]  /*cdc0*/  HMMA.16816.F32 R172, R4.reuse, R12, R156 ;  /* 0x0000000c04ac723c */ /* 0x040fe2000000189c */
[----:B------:R-:W4:Y:S07]  /*cdd0*/  LDSM.16.MT88.4 R12, [R199+0x14800] ;  /* 0x01480000c70c783b */ /* 0x000f2e0000004200 */
[C---:B-1----:R-:W-:Y:S08]  /*cde0*/  HMMA.16816.F32 R192, R4.reuse, R16, R72 ;  /* 0x0000001004c0723c */ /* 0x042ff00000001848 */
[----:B------:R-:W-:Y:S01]  /*cdf0*/  HMMA.16816.F32 R228, R4, R18, R64 ;  /* 0x0000001204e4723c */ /* 0x000fe20000001840 */
[----:B------:R-:W1:Y:S01]  /*ce00*/  LDSM.16.MT88.4 R16, [R197+0x16800] ;  /* 0x01680000c510783b */ /* 0x000e620000004200 */
[----:B------:R-:W-:Y:S01]  /*ce10*/  LOP3.LUT R2, R11, UR6, R90, 0x96, !PT ;  /* 0x000000060b027c12 */ /* 0x000fe2000f8e965a */
[----:B------:R-:W-:-:S02]  /*ce20*/  IMAD.WIDE.U32 R10, R0, -0x2daee0ad, RZ ;  /* 0xd2511f53000a7825 */ /* 0x000fc400078e00ff */
[----:B------:R3:W5:Y:S03]  /*ce30*/  LDL.LU R196, [R1+0x5c] ;  /* 0x00005c0001c47983 */ /* 0x0007660000300800 */
[----:B--2---:R-:W-:Y:S07]  /*ce40*/  HMMA.16816.F32 R160, R4, R22, R112 ;  /* 0x0000001604a0723c */ /* 0x004fee0000001870 */
[----:B------:R-:W-:-:S02]  /*ce50*/  IMAD.MOV.U32 R113, RZ, RZ, R3 ;  /* 0x000000ffff717224 */ /* 0x000fc400078e0003 */
[----:B------:R-:W-:Y:S01]  /*ce60*/  IMAD.WIDE.U32 R2, R2, -0x2daee0ad, RZ ;  /* 0xd2511f5302027825 */ /* 0x000fe200078e00ff */
[----:B----4-:R-:W-:Y:S01]  /*ce70*/  HMMA.16816.F32 R156, R4, R12, R116 ;  /* 0x0000000c049c723c */ /* 0x010fe20000001874 */
[----:B------:R-:W-:-:S03]  /*ce80*/  MOV R114, R246 ;  /* 0x000000f600727202 */ /* 0x000fc60000000f00 */
[----:B------:R-:W-:-:S03]  /*ce90*/  LOP3.LUT R0, R11, UR33, R2, 0x96, !PT ;  /* 0x000000210b007c12 */ /* 0x000fc6000f8e9602 */
[----:B------:R-:W-:Y:S01]  /*cea0*/  MOV R119, R24 ;  /* 0x0000001800777202 */ /* 0x000fe20000000f00 */
[----:B------:R-:W-:Y:S01]  /*ceb0*/  IMAD.MOV.U32 R118, RZ, RZ, R25 ;  /* 0x000000ffff767224 */ /* 0x000fe200078e0019 */
[----:B------:R-:W-:Y:S01]  /*cec0*/  LOP3.LUT R12, R3, UR35, R32, 0x96, !PT ;  /* 0x00000023030c7c12 */ /* 0x000fe2000f8e9620 */
[----:B------:R-:W2:Y:S01]  /*ced0*/  LDSM.16.MT88.4 R24, [R200+0x16800] ;  /* 0x01680000c818783b */ /* 0x000ea20000004200 */
[----:B------:R-:W-:Y:S01]  /*cee0*/  FFMA.FTZ R3, R238, c[0x0][0x23c], -R8 ;  /* 0x00008f00ee037a23 */ /* 0x000fe20000010808 */
[----:B------:R-:W-:Y:S02]  /*cef0*/  HMMA.16816.F32 R164, R4, R20, R36 ;  /* 0x0000001404a4723c */ /* 0x000fe40000001824 */
[----:B------:R-:W4:Y:S01]  /*cf00*/  LDSM.16.MT88.4 R20, [R198+0x16800] ;  /* 0x01680000c614783b */ /* 0x000f220000004200 */
[----:B------:R1:W-:Y:S04]  /*cf10*/  MUFU.EX2 R246, R3 ;  /* 0x0000000300f67308 */ /* 0x0003e80000000800 */
[----:B------:R-:W-:-:S04]  /*cf20*/  IMAD.WIDE.U32 R38, R0, -0x326172a9, RZ ;  /* 0xcd9e8d5700267825 */ /* 0x000fc800078e00ff */
[----:B------:R-:W-:Y:S02]  /*cf30*/  FFMA.FTZ R0, R171, c[0x0][0x23c], -R8 ;  /* 0x00008f00ab007a23 */ /* 0x000fe40000010808 */
[----:B-1----:R-:W-:Y:S02]  /*cf40*/  IMAD.WIDE.U32 R2, R12, -0x326172a9, RZ ;  /* 0xcd9e8d570c027825 */ /* 0x002fe400078e00ff */
[----:B------:R1:W1:Y:S01]  /*cf50*/  MUFU.EX2 R245, R0 ;  /* 0x0000000000f57308 */ /* 0x0002620000000800 */
[----:B------:R-:W-:Y:S02]  /*cf60*/  HMMA.16816.F32 R88, R4, R16, R124 ;  /* 0x000000100458723c */ /* 0x000fe4000000187c */
[----:B------:R-:W-:-:S06]  /*cf70*/  LOP3.LUT R3, R3, UR34, R30, 0x96, !PT ;  /* 0x0000002203037c12 */ /* 0x000fcc000f8e961e */
[----:B------:R-:W-:Y:S01]  /*cf80*/  HMMA.16816.F32 R72, R4, R18, R128 ;  /* 0x000000120448723c */ /* 0x000fe20000001880 */
[----:B------:R-:W2:Y:S01]  /*cf90*/  LDSM.16.MT88.4 R16, [R199+0x16800] ;  /* 0x01680000c710783b */ /* 0x000ea20000004200 */
[----:B-1----:R-:W-:Y:S01]  /*cfa0*/  LOP3.LUT R0, R39, UR32, R2, 0x96, !PT ;  /* 0x0000002027007c12 */ /* 0x002fe2000f8e9602 */
[----:B------:R-:W-:-:S04]  /*cfb0*/  IMAD.WIDE.U32 R2, R3, -0x2daee0ad, RZ ;  /* 0xd2511f5303027825 */ /* 0x000fc800078e00ff */
[----:B------:R-:W-:Y:S01]  /*cfc0*/  IMAD.WIDE.U32 R36, R0, -0x2daee0ad, RZ ;  /* 0xd2511f5300247825 */ /* 0x000fe200078e00ff */
[----:B------:R-:W-:-:S03]  /*cfd0*/  LOP3.LUT R0, R3, UR31, R10, 0x96, !PT ;  /* 0x0000001f03007c12 */ /* 0x000fc6000f8e960a */
[----:B------:R-:W-:Y:S01]  /*cfe0*/  FFMA.FTZ R3, R34, c[0x0][0x23c], -R8 ;  /* 0x00008f0022037a23 */ /* 0x000fe20000010808 */
[----:B------:R-:W-:Y:S02]  /*cff0*/  LOP3.LUT R2, R37, UR16, R2, 0x96, !PT ;  /* 0x0000001025027c12 */ /* 0x000fe4000f8e9602 */
[----:B------:R-:W-:Y:S01]  /*d000*/  MOV R117, R241 ;  /* 0x000000f100757202 */ /* 0x000fe20000000f00 */
[----:B------:R-:W-:Y:S01]  /*d010*/  IMAD.WIDE.U32 R30, R0, -0x326172a9, RZ ;  /* 0xcd9e8d57001e7825 */ /* 0x000fe200078e00ff */
[----:B------:R1:W-:Y:S01]  /*d020*/  MUFU.EX2 R241, R3 ;  /* 0x0000000300f17308 */ /* 0x0003e20000000800 */
[----:B------:R-:W-:Y:S02]  /*d030*/  HMMA.16816.F32 R144, R4, R14, R120 ;  /* 0x0000000e0490723c */ /* 0x000fe40000001878 */
[----:B------:R-:W-:Y:S02]  /*d040*/  FFMA.FTZ R10, R248, c[0x0][0x23c], -R9 ;  /* 0x00008f00f80a7a23 */ /* 0x000fe40000010809 */
[----:B------:R-:W-:-:S03]  /*d050*/  FFMA.FTZ R11, R239, c[0x0][0x23c], -R8 ;  /* 0x00008f00ef0b7a23 */ /* 0x000fc60000010808 */
[----:B------:R-:W-:Y:S02]  /*d060*/  IMAD.MOV.U32 R123, RZ, RZ, R240 ;  /* 0x000000ffff7b7224 */ /* 0x000fe400078e00f0 */
[----:B-1----:R-:W-:Y:S01]  /*d070*/  IMAD.WIDE.U32 R2, R2, -0x326172a9, RZ ;  /* 0xcd9e8d5702027825 */ /* 0x002fe200078e00ff */
[----:B------:R1:W-:Y:S04]  /*d080*/  MUFU.EX2 R240, R10 ;  /* 0x0000000a00f07308 */ /* 0x0003e80000000800 */
[----:B------:R-:W-:Y:S02]  /*d090*/  LOP3.LUT R0, R3, UR19, R30, 0x96, !PT ;  /* 0x0000001303007c12 */ /* 0x000fe4000f8e961e */
[C---:B------:R-:W-:Y:S02]  /*d0a0*/  LOP3.LUT R3, R2.reuse, 0xffff, RZ, 0xc0, !PT ;  /* 0x0000ffff02037812 */ /* 0x040fe400078ec0ff */
[----:B------:R-:W-:-:S02]  /*d0b0*/  LOP3.LUT R12, R2, 0xff, RZ, 0xc0, !PT ;  /* 0x000000ff020c7812 */ /* 0x000fc400078ec0ff */
[--C-:B------:R-:W-:Y:S02]  /*d0c0*/  SHF.R.U32.HI R13, RZ, 0x10, R2.reuse ;  /* 0x00000010ff0d7819 */ /* 0x100fe40000011602 */
[----:B------:R-:W-:Y:S02]  /*d0d0*/  SHF.R.U32.HI R14, RZ, 0x18, R2 ;  /* 0x00000018ff0e7819 */ /* 0x000fe40000011602 */
[----:B------:R-:W-:Y:S01]  /*d0e0*/  MOV R115, R189 ;  /* 0x000000bd00737202 */ /* 0x000fe20000000f00 */
[----:B-1----:R-:W-:Y:S01]  /*d0f0*/  FFMA.FTZ R10, R35, c[0x0][0x23c], -R9 ;  /* 0x00008f00230a7a23 */ /* 0x002fe20000010809 */
[----:B------:R-:W-:Y:S01]  /*d100*/  LOP3.LUT R2, R0, 0xffff, RZ, 0xc0, !PT ;  /* 0x0000ffff00027812 */ /* 0x000fe200078ec0ff */
[----:B------:R-:W-:Y:S01]  /*d110*/  IMAD.MOV.U32 R189, RZ, RZ, R244 ;  /* 0x000000ffffbd7224 */ /* 0x000fe200078e00f4 */
[----:B------:R-:W1:Y:S01]  /*d120*/  LDSM.16.MT88.4 R32, [R197+0x11000] ;  /* 0x01100000c520783b */ /* 0x000e620000004200 */
[----:B------:R-:W-:Y:S01]  /*d130*/  MOV R112, R170 ;  /* 0x000000aa00707202 */ /* 0x000fe20000000f00 */
[----:B------:R3:W1:Y:S01]  /*d140*/  MUFU.EX2 R244, R11 ;  /* 0x0000000b00f47308 */ /* 0x0006620000000800 */
[C---:B--2---:R-:W-:Y:S07]  /*d150*/  HMMA.16816.F32 R44, R4.reuse, R24, R44 ;  /* 0x00000018042c723c */ /* 0x044fee000000182c */
[----:B------:R2:W-:Y:S01]  /*d160*/  MUFU.EX2 R170, R10 ;  /* 0x0000000a00aa7308 */ /* 0x0005e20000000800 */
[----:B------:R-:W-:Y:S01]  /*d170*/  HMMA.16816.F32 R40, R4, R26, R40 ;  /* 0x0000001a0428723c */ /* 0x000fe20000001828 */
[----:B------:R-:W1:Y:S01]  /*d180*/  LDSM.16.MT88.4 R24, [R198+0x11000] ;  /* 0x01100000c618783b */ /* 0x000e620000004200 */
[----:B---3--:R-:W-:-:S02]  /*d190*/  SHF.R.U32.HI R11, RZ, 0x8, R3 ;  /* 0x00000008ff0b7819 */ /* 0x008fc40000011603 */
[----:B------:R-:W-:Y:S02]  /*d1a0*/  SHF.R.U32.HI R3, RZ, 0x8, R2 ;  /* 0x00000008ff037819 */ /* 0x000fe40000011602 */
[----:B------:R-:W-:Y:S01]  /*d1b0*/  LOP3.LUT R2, R0, 0xff, RZ, 0xc0, !PT ;  /* 0x000000ff00027812 */ /* 0x000fe200078ec0ff */
[----:B--2---:R-:W-:-:S04]  /*d1c0*/  FFMA.FTZ R10, R242, c[0x0][0x23c], -R9 ;  /* 0x00008f00f20a7a23 */ /* 0x004fc80000010809 */
[----:B------:R2:W3:Y:S01]  /*d1d0*/  MUFU.EX2 R171, R10 ;  /* 0x0000000a00ab7308 */ /* 0x0004e20000000800 */
[----:B------:R-:W-:Y:S01]  /*d1e0*/  MOV R116, R169 ;  /* 0x000000a900747202 */ /* 0x000fe20000000f00 */
[----:B----4-:R-:W-:Y:S01]  /*d1f0*/  HMMA.16816.F32 R64, R4, R20, R132 ;  /* 0x000000140440723c */ /* 0x010fe20000001884 */
[----:B------:R-:W-:Y:S02]  /*d200*/  PRMT R11, R12, 0x5410, R11 ;  /* 0x000054100c0b7816 */ /* 0x000fe4000000000b */
[----:B--2---:R-:W-:Y:S01]  /*d210*/  PRMT R10, R2, 0x5410, R3 ;  /* 0x00005410020a7816 */ /* 0x004fe20000000003 */
[----:B------:R-:W-:Y:S01]  /*d220*/  FFMA.FTZ R3, R249, c[0x0][0x23c], -R9 ;  /* 0x00008f00f9037a23 */ /* 0x000fe20000010809 */
[----:B------:R-:W-:-:S03]  /*d230*/  SHF.R.U32.HI R2, RZ, 0x10, R0 ;  /* 0x00000010ff027819 */ /* 0x000fc60000011600 */
[----:B------:R2:W4:Y:S01]  /*d240*/  MUFU.EX2 R169, R3 ;  /* 0x0000000300a97308 */ /* 0x0005220000000800 */
[C---:B------:R-:W-:Y:S01]  /*d250*/  HMMA.16816.F32 R136, R4.reuse, R22, R136 ;  /* 0x000000160488723c */ /* 0x040fe20000001888 */
[----:B------:R-:W-:Y:S07]  /*d260*/  LDSM.16.MT88.4 R20, [R200+0x11000] ;  /* 0x01100000c814783b */ /* 0x000fee0000004200 */
[C---:B------:R-:W-:Y:S08]  /*d270*/  HMMA.16816.F32 R48, R4.reuse, R16, R48 ;  /* 0x000000100430723c */ /* 0x040ff00000001830 */
[----:B------:R-:W-:Y:S01]  /*d280*/  HMMA.16816.F32 R56, R4, R18, R56 ;  /* 0x000000120438723c */ /* 0x000fe20000001838 */
[----:B--2---:R-:W-:Y:S01]  /*d290*/  HSET2.LE.AND R3, R11, R251, PT ;  /* 0x000000fb0b037233 */ /* 0x004fe20003803000 */
[----:B------:R-:W-:Y:S05]  /*d2a0*/  LDSM.16.MT88.4 R16, [R197+0x13000] ;  /* 0x01300000c510783b */ /* 0x000fea0000004200 */
[----:B------:R-:W-:-:S02]  /*d2b0*/  LOP3.LUT R7, R13, 0xff, RZ, 0xc0, !PT ;  /* 0x000000ff0d077812 */ /* 0x000fc400078ec0ff */
[----:B------:R-:W-:Y:S02]  /*d2c0*/  SHF.R.U32.HI R5, RZ, 0x18, R0 ;  /* 0x00000018ff057819 */ /* 0x000fe40000011600 */
[----:B------:R-:W-:Y:S01]  /*d2d0*/  LOP3.LUT R4, R2, 0xff, RZ, 0xc0, !PT ;  /* 0x000000ff02047812 */ /* 0x000fe200078ec0ff */
[--C-:B------:R-:W-:Y:S01]  /*d2e0*/  HSET2.LE.AND R0, R10, R251.reuse, PT ;  /* 0x000000fb0a007233 */ /* 0x100fe20003803000 */
[----:B------:R-:W-:Y:S02]  /*d2f0*/  F2FP.PACK_AB R2, R245, R246 ;  /* 0x000000f6f502723e */ /* 0x000fe400000000ff */
[----:B-1----:R-:W-:Y:S02]  /*d300*/  F2FP.PACK_AB R6, R241, R244 ;  /* 0x000000f4f106723e */ /* 0x002fe400000000ff */
[----:B------:R-:W-:Y:S02]  /*d310*/  PRMT R7, R7, 0x5410, R14 ;  /* 0x0000541007077816 */ /* 0x000fe4000000000e */
[----:B------:R-:W-:Y:S01]  /*d320*/  PRMT R5, R4, 0x5410, R5 ;  /* 0x0000541004057816 */ /* 0x000fe20000000005 */
[----:B------:R-:W1:Y:S01]  /*d330*/  LDSM.16.MT88.4 R12, [R199+0x11000] ;  /* 0x01100000c70c783b */ /* 0x000e620000004200 */
[----:B------:R-:W-:Y:S01]  /*d340*/  LOP3.LUT R4, R0, R2, RZ, 0xc0, !PT ;  /* 0x0000000200047212 */ /* 0x000fe200078ec0ff */
[--C-:B------:R-:W-:Y:S01]  /*d350*/  HSET2.LE.AND R0, R7, R251.reuse, PT ;  /* 0x000000fb07007233 */ /* 0x100fe20003803000 */
[----:B------:R-:W-:Y:S01]  /*d360*/  LOP3.LUT R6, R3, R6, RZ, 0xc0, !PT ;  /* 0x0000000603067212 */ /* 0x000fe200078ec0ff */
[----:B------:R-:W-:Y:S01]  /*d370*/  HSET2.LE.AND R3, R5, R251, PT ;  /* 0x000000fb05037233 */ /* 0x000fe20003803000 */
[----:B---3--:R-:W-:-:S02]  /*d380*/  F2FP.PACK_AB R2, R171, R170 ;  /* 0x000000aaab02723e */ /* 0x008fc400000000ff */
[----:B----4-:R-:W-:Y:S02]  /*d390*/  F2FP.PACK_AB R5, R169, R240 ;  /* 0x000000f0a905723e */ /* 0x010fe400000000ff */
[----:B------:R-:W-:Y:S02]  /*d3a0*/  LOP3.LUT R7, R0, R2, RZ, 0xc0, !PT ;  /* 0x0000000200077212 */ /* 0x000fe400078ec0ff */
[----:B------:R-:W-:-:S07]  /*d3b0*/  LOP3.LUT R5, R3, R5, RZ, 0xc0, !PT ;  /* 0x0000000503057212 */ /* 0x000fce00078ec0ff */
[C---:B------:R-:W-:Y:S08]  /*d3c0*/  HMMA.16816.F32 R152, R4.reuse, R32, R152 ;  /* 0x000000200498723c */ /* 0x040ff00000001898 */
[C---:B------:R-:W-:Y:S01]  /*d3d0*/  HMMA.16816.F32 R52, R4.reuse, R34, R52 ;  /* 0x000000220434723c */ /* 0x040fe20000001834 */
[----:B------:R-:W2:Y:S07]  /*d3e0*/  LDSM.16.MT88.4 R32, [R198+0x13000] ;  /* 0x01300000c620783b */ /* 0x000eae0000004200 */
[C---:B------:R-:W-:Y:S08]  /*d3f0*/  HMMA.16816.F32 R60, R4.reuse, R24, R60 ;  /* 0x00000018043c723c */ /* 0x040ff0000000183c */
[----:B------:R-:W-:Y:S01]  /*d400*/  HMMA.16816.F32 R68, R4, R26, R68 ;  /* 0x0000001a0444723c */ /* 0x000fe20000001844 */
[----:B------:R-:W3:Y:S01]  /*d410*/  LDSM.16.MT88.4 R24, [R200+0x13000] ;  /* 0x01300000c818783b */ /* 0x000ee20000004200 */
[----:B------:R-:W-:Y:S01]  /*d420*/  MOV R2, R116 ;  /* 0x0000007400027202 */ /* 0x000fe20000000f00 */
[----:B------:R-:W-:-:S05]  /*d430*/  IMAD.MOV.U32 R116, RZ, RZ, R117 ;  /* 0x000000ffff747224 */ /* 0x000fca00078e0075 */
[----:B-1----:R-:W-:Y:S01]  /*d440*/  HMMA.16816.F32 R92, R4, R12, R92 ;  /* 0x0000000c045c723c */ /* 0x002fe2000000185c */
[----:B------:R-:W-:-:S07]  /*d450*/  MOV R117, R118 ;  /* 0x0000007600757202 */ /* 0x000fce0000000f00 */
[C---:B------:R-:W-:Y:S01]  /*d460*/  HMMA.16816.F32 R100, R4.reuse, R14, R100 ;  /* 0x0000000e0464723c */ /* 0x040fe20000001864 */
[----:B------:R-:W1:Y:S01]  /*d470*/  LDSM.16.MT88.4 R12, [R199+0x13000] ;  /* 0x01300000c70c783b */ /* 0x000e620000004200 */
[----:B------:R-:W-:Y:S01]  /*d480*/  MOV R118, R119 ;  /* 0x0000007700767202 */ /* 0x000fe20000000f00 */
[----:B------:R-:W-:Y:S01]  /*d490*/  IMAD.MOV.U32 R119, RZ, RZ, R112 ;  /* 0x000000ffff777224 */ /* 0x000fe200078e0070 */
[----:B------:R-:W-:Y:S01]  /*d4a0*/  MOV R11, R123 ;  /* 0x0000007b000b7202 */ /* 0x000fe20000000f00 */
[----:B------:R-:W-:Y:S01]  /*d4b0*/  IMAD.MOV.U32 R3, RZ, RZ, R115 ;  /* 0x000000ffff037224 */ /* 0x000fe200078e0073 */
[----:B------:R-:W-:Y:S02]  /*d4c0*/  MOV R10, R113 ;  /* 0x00000071000a7202 */ /* 0x000fe40000000f00 */
[----:B------:R-:W-:Y:S02]  /*d4d0*/  MOV R123, R114 ;  /* 0x00000072007b7202 */ /* 0x000fe40000000f00 */
[----:B--2---:R-:W-:Y:S07]  /*d4e0*/  HMMA.16816.F32 R112, R4, R32, R80 ;  /* 0x000000200470723c */ /* 0x004fee0000001850 */
[----:B------:R-:W-:Y:S01]  /*d4f0*/  MOV R80, R116 ;  /* 0x0000007400507202 */ /* 0x000fe20000000f00 */
[----:B------:R-:W-:Y:S01]  /*d500*/  IMAD.MOV.U32 R82, RZ, RZ, R118 ;  /* 0x000000ffff527224 */ /* 0x000fe200078e0076 */
[----:B------:R-:W-:-:S02]  /*d510*/  MOV R81, R117 ;  /* 0x0000007500517202 */ /* 0x000fc40000000f00 */
[----:B------:R-:W-:Y:S02]  /*d520*/  MOV R83, R119 ;  /* 0x0000007700537202 */ /* 0x000fe40000000f00 */
[C---:B------:R-:W-:Y:S01]  /*d530*/  HMMA.16816.F32 R116, R4.reuse, R34, R96 ;  /* 0x000000220474723c */ /* 0x040fe20000001860 */
[----:B------:R-:W-:Y:S02]  /*d540*/  MOV R0, R189 ;  /* 0x000000bd00007202 */ /* 0x000fe40000000f00 */
[----:B------:R-:W-:Y:S02]  /*d550*/  MOV R248, R236 ;  /* 0x000000ec00f87202 */ /* 0x000fe40000000f00 */
[----:B------:R-:W-:Y:S01]  /*d560*/  MOV R242, R237 ;  /* 0x000000ed00f27202 */ /* 0x000fe20000000f00 */
[----:B------:R-:W-:Y:S01]  /*d570*/  IMAD.MOV.U32 R249, RZ, RZ, R188 ;  /* 0x000000fffff97224 */ /* 0x000fe200078e00bc */
[----:B------:R-:W-:Y:S01]  /*d580*/  MOV R99, R123 ;  /* 0x0000007b00637202 */ /* 0x000fe20000000f00 */
[C---:B---3--:R-:W-:Y:S01]  /*d590*/  HMMA.16816.F32 R124, R4.reuse, R26, R184 ;  /* 0x0000001a047c723c */ /* 0x048fe200000018b8 */
[----:B------:R-:W-:Y:S07]  /*d5a0*/  LDSM.16.MT88.4 R32, [R198+0x15000] ;  /* 0x01500000c620783b */ /* 0x000fee0000004200 */
[C---:B------:R-:W-:Y:S01]  /*d5b0*/  HMMA.16816.F32 R120, R4.reuse, R24, R140 ;  /* 0x000000180478723c */ /* 0x040fe2000000188c */
[----:B------:R-:W2:Y:S07]  /*d5c0*/  LDSM.16.MT88.4 R24, [R200+0x15000] ;  /* 0x01500000c818783b */ /* 0x000eae0000004200 */
[C---:B------:R-:W-:Y:S08]  /*d5d0*/  HMMA.16816.F32 R76, R4.reuse, R20, R76 ;  /* 0x00000014044c723c */ /* 0x040ff0000000184c */
[C---:B------:R-:W-:Y:S01]  /*d5e0*/  HMMA.16816.F32 R84, R4.reuse, R22, R84 ;  /* 0x000000160454723c */ /* 0x040fe20000001854 */
[----:B------:R-:W3:Y:S07]  /*d5f0*/  LDSM.16.MT88.4 R20, [R197+0x15000] ;  /* 0x01500000c514783b */ /* 0x000eee0000004200 */
[C---:B------:R-:W-:Y:S08]  /*d600*/  HMMA.16816.F32 R104, R4.reuse, R16, R104 ;  /* 0x000000100468723c */ /* 0x040ff00000001868 */
[C---:B------:R-:W-:Y:S01]  /*d610*/  HMMA.16816.F32 R108, R4.reuse, R18, R108 ;  /* 0x00000012046c723c */ /* 0x040fe2000000186c */
[----:B------:R-:W4:Y:S07]  /*d620*/  LDSM.16.MT88.4 R16, [R199+0x15000] ;  /* 0x01500000c710783b */ /* 0x000f2e0000004200 */
[C---:B-1----:R-:W-:Y:S08]  /*d630*/  HMMA.16816.F32 R128, R4.reuse, R12, R176 ;  /* 0x0000000c0480723c */ /* 0x042ff000000018b0 */
[----:B------:R-:W-:Y:S01]  /*d640*/  HMMA.16816.F32 R132, R4, R14, R180 ;  /* 0x0000000e0484723c */ /* 0x000fe200000018b4 */
[----:B------:R-:W1:Y:S01]  /*d650*/  LDSM.16.MT88.4 R12, [R197+0x17000] ;  /* 0x01700000c50c783b */ /* 0x000e620000004200 */
[----:B------:R-:W-:Y:S01]  /*d660*/  MOV R96, R190 ;  /* 0x000000be00607202 */ /* 0x000fe20000000f00 */
[----:B------:R-:W-:-:S02]  /*d670*/  IMAD.MOV.U32 R98, RZ, RZ, R225 ;  /* 0x000000ffff627224 */ /* 0x000fc400078e00e1 */
[----:B------:R-:W-:-:S03]  /*d680*/  FFMA.FTZ R0, R0, c[0x0][0x23c], -R8 ;  /* 0x00008f0000007a23 */ /* 0x000fc60000010808 */
[----:B--2---:R-:W-:Y:S01]  /*d690*/  HMMA.16816.F32 R236, R4, R24, R164 ;  /* 0x0000001804ec723c */ /* 0x004fe200000018a4 */
[----:B------:R-:W-:Y:S01]  /*d6a0*/  IMAD.MOV.U32 R97, RZ, RZ, R191 ;  /* 0x000000ffff617224 */ /* 0x000fe200078e00bf */
[----:B------:R-:W-:Y:S01]  /*d6b0*/  MOV R181, R227 ;  /* 0x000000e300b57202 */ /* 0x000fe20000000f00 */
[----:B------:R-:W-:Y:S01]  /*d6c0*/  IMAD.MOV.U32 R183, RZ, RZ, R224 ;  /* 0x000000ffffb77224 */ /* 0x000fe200078e00e0 */
[----:B------:R-:W-:-:S03]  /*d6d0*/  MOV R182, R226 ;  /* 0x000000e200b67202 */ /* 0x000fc60000000f00 */
[----:B------:R-:W-:Y:S01]  /*d6e0*/  MOV R164, R96 ;  /* 0x0000006000a47202 */ /* 0x000fe20000000f00 */
[----:B------:R-:W-:Y:S01]  /*d6f0*/  IMAD.MOV.U32 R96, RZ, RZ, R98 ;  /* 0x000000ffff607224 */ /* 0x000fe200078e0062 */
[C---:B---3--:R-:W-:Y:S01]  /*d700*/  HMMA.16816.F32 R140, R4.reuse, R20, R172 ;  /* 0x00000014048c723c */ /* 0x048fe200000018ac */
[----:B------:R-:W-:Y:S01]  /*d710*/  IMAD.MOV.U32 R98, RZ, RZ, R10 ;  /* 0x000000ffff627224 */ /* 0x000fe200078e000a */
[----:B------:R-:W-:Y:S02]  /*d720*/  MOV R10, R149 ;  /* 0x00000095000a7202 */ /* 0x000fe40000000f00 */
[----:B------:R2:W-:Y:S04]  /*d730*/  MUFU.EX2 R149, R0 ;  /* 0x0000000000957308 */ /* 0x0005e80000000800 */
[C---:B------:R-:W-:Y:S01]  /*d740*/  HMMA.16816.F32 R232, R4.reuse, R22, R232 ;  /* 0x0000001604e8723c */ /* 0x040fe200000018e8 */
[----:B------:R-:W3:Y:S07]  /*d750*/  LDSM.16.MT88.4 R20, [R198+0x17000] ;  /* 0x01700000c614783b */ /* 0x000eee0000004200 */
[----:B------:R-:W-:Y:S01]  /*d760*/  HMMA.16816.F32 R224, R4, R26, R160 ;  /* 0x0000001a04e0723c */ /* 0x000fe200000018a0 */
[----:B------:R-:W-:Y:S01]  /*d770*/  LDSM.16.MT88.4 R24, [R200+0x17000] ;  /* 0x01700000c818783b */ /* 0x000fe20000004200 */
[----:B--2---:R-:W-:-:S06]  /*d780*/  FFMA.FTZ R0, R151, c[0x0][0x23c], -R8 ;  /* 0x00008f0097007a23 */ /* 0x004fcc0000010808 */
[C---:B----4-:R-:W-:Y:S01]  /*d790*/  HMMA.16816.F32 R188, R4.reuse, R16, R156 ;  /* 0x0000001004bc723c */ /* 0x050fe2000000189c */
[----:B------:R2:W-:Y:S07]  /*d7a0*/  MUFU.EX2 R151, R0 ;  /* 0x0000000000977308 */ /* 0x0005ee0000000800 */
[----:B------:R-:W-:Y:S01]  /*d7b0*/  HMMA.16816.F32 R184, R4, R18, R144 ;  /* 0x0000001204b8723c */ /* 0x000fe20000001890 */
[----:B------:R-:W4:Y:S01]  /*d7c0*/  LDSM.16.MT88.4 R16, [R199+0x17000] ;  /* 0x01700000c710783b */ /* 0x000f220000004200 */
[----:B------:R-:W-:Y:S01]  /*d7d0*/  MOV R165, R11 ;  /* 0x0000000b00a57202 */ /* 0x000fe20000000f00 */
[----:B------:R-:W-:Y:S01]  /*d7e0*/  IMAD.MOV.U32 R11, RZ, RZ, R148 ;  /* 0x000000ffff0b7224 */ /* 0x000fe200078e0094 */
[----:B------:R-:W-:-:S02]  /*d7f0*/  MOV R162, R181 ;  /* 0x000000b500a27202 */ /* 0x000fc40000000f00 */
[----:B------:R-:W-:Y:S02]  /*d800*/  MOV R167, R97 ;  /* 0x0000006100a77202 */ /* 0x000fe40000000f00 */
[C---:B-1----:R-:W-:Y:S01]  /*d810*/  HMMA.16816.F32 R176, R4.reuse, R12, R88 ;  /* 0x0000000c04b0723c */ /* 0x042fe20000001858 */
[----:B--2---:R-:W-:Y:S01]  /*d820*/  FFMA.FTZ R0, R2, c[0x0][0x23c], -R8 ;  /* 0x00008f0002007a23 */ /* 0x004fe20000010808 */
[----:B------:R-:W-:Y:S02]  /*d830*/  LOP3.LUT R2, R31, UR29, R38, 0x96, !PT ;  /* 0x0000001d1f027c12 */ /* 0x000fe4000f8e9626 */
[----:B------:R-:W-:Y:S01]  /*d840*/  MOV R163, R182 ;  /* 0x000000b600a37202 */ /* 0x000fe20000000f00 */
[----:B------:R1:W-:Y:S01]  /*d850*/  MUFU.EX2 R148, R0 ;  /* 0x0000000000947308 */ /* 0x0003e20000000800 */
[----:B------:R-:W-:Y:S01]  /*d860*/  MOV R97, R99 ;  /* 0x0000006300617202 */ /* 0x000fe20000000f00 */
[----:B------:R-:W-:Y:S01]  /*d870*/  FFMA.FTZ R11, R11, c[0x0][0x23c], -R9 ;  /* 0x00008f000b0b7a23 */ /* 0x000fe20000010809 */
[----:B------:R-:W-:Y:S01]  /*d880*/  MOV R99, R3 ;  /* 0x0000000300637202 */ /* 0x000fe20000000f00 */
[----:B------:R-:W-:Y:S01]  /*d890*/  IMAD.WIDE.U32 R2, R2, -0x2daee0ad, RZ ;  /* 0xd2511f5302027825 */ /* 0x000fe200078e00ff */
[----:B------:R-:W-:Y:S01]  /*d8a0*/  HMMA.16816.F32 R172, R4, R14, R72 ;  /* 0x0000000e04ac723c */ /* 0x000fe20000001848 */
[----:B------:R-:W-:Y:S02]  /*d8b0*/  LDSM.16.MT88.4 R156, [R197+0x11800] ;  /* 0x01180000c59c783b */ /* 0x000fe40000004200 */
[----:B------:R-:W-:-:S02]  /*d8c0*/  IMAD.MOV.U32 R166, RZ, RZ, R183 ;  /* 0x000000ffffa67224 */ /* 0x000fc400078e00b7 */
[----:B------:R-:W-:Y:S01]  /*d8d0*/  LDSM.16.MT88.4 R88, [R199+0x13800] ;  /* 0x01380000c758783b */ /* 0x000fe20000004200 */
[----:B-1----:R-:W-:Y:S01]  /*d8e0*/  FFMA.FTZ R0, R252, c[0x0][0x23c], -R8 ;  /* 0x00008f00fc007a23 */ /* 0x002fe20000010808 */
[----:B------:R-:W-:Y:S01]  /*d8f0*/  MUFU.EX2 R15, R11 ;  /* 0x0000000b000f7308 */ /* 0x000fe20000000800 */
[----:B------:R-:W-:Y:S01]  /*d900*/  LOP3.LUT R8, R2, 0xffff, RZ, 0xc0, !PT ;  /* 0x0000ffff02087812 */ /* 0x000fe200078ec0ff */
[----:B------:R-:W-:Y:S01]  /*d910*/  HMMA.16816.F32 R192, R4, R32, R192 ;  /* 0x0000002004c0723c */ /* 0x000fe200000018c0 */
[----:B------:R-:W-:Y:S01]  /*d920*/  SHF.R.U32.HI R12, RZ, 0x18, R2 ;  /* 0x00000018ff0c7819 */ /* 0x000fe20000011602 */
[----:B------:R-:W-:Y:S04]  /*d930*/  LDSM.16.MT88.4 R72, [R198+0x13800] ;  /* 0x01380000c648783b */ /* 0x000fe80000004200 */
[----:B------:R1:W-:Y:S02]  /*d940*/  MUFU.EX2 R31, R0 ;  /* 0x00000000001f7308 */ /* 0x0003e40000000800 */
[----:B-1----:R-:W-:Y:S01]  /*d950*/  FFMA.FTZ R0, R162, c[0x0][0x23c], -R9 ;  /* 0x00008f00a2007a23 */ /* 0x002fe20000010809 */
[----:B------:R-:W-:-:S02]  /*d960*/  MOV R162, R163 ;  /* 0x000000a300a27202 */ /* 0x000fc40000000f00 */
[----:B------:R-:W-:-:S03]  /*d970*/  MOV R163, R164 ;  /* 0x000000a400a37202 */ /* 0x000fc60000000f00 */
[----:B------:R1:W-:Y:S01]  /*d980*/  MUFU.EX2 R30, R0 ;  /* 0x00000000001e7308 */ /* 0x0003e20000000800 */
[----:B------:R-:W-:Y:S01]  /*d990*/  IMAD.MOV.U32 R164, RZ, RZ, R97 ;  /* 0x000000ffffa47224 */ /* 0x000fe200078e0061 */
[----:B------:R-:W-:Y:S01]  /*d9a0*/  MOV R97, R10 ;  /* 0x0000000a00617202 */ /* 0x000fe20000000f00 */
[--C-:B------:R-:W-:Y:S01]  /*d9b0*/  FFMA.FTZ R11, R163, c[0x0][0x23c], -R9.reuse ;  /* 0x00008f00a30b7a23 */ /* 0x100fe20000010809 */
[----:B------:R-:W-:Y:S02]  /*d9c0*/  LOP3.LUT R10, R2, 0xff, RZ, 0xc0, !PT ;  /* 0x000000ff020a7812 */ /* 0x000fe400078ec0ff */
[----:B-1----:R-:W-:Y:S02]  /*d9d0*/  LOP3.LUT R0, R3, UR36, R36, 0x96, !PT ;  /* 0x0000002403007c12 */ /* 0x002fe4000f8e9624 */
[----:B------:R-:W-:Y:S02]  /*d9e0*/  SHF.R.U32.HI R3, RZ, 0x8, R8 ;  /* 0x00000008ff037819 */ /* 0x000fe40000011608 */
[----:B------:R-:W-:Y:S01]  /*d9f0*/  SHF.R.U32.HI R8, RZ, 0x10, R2 ;  /* 0x00000010ff087819 */ /* 0x000fe20000011602 */
[----:B------:R-:W-:Y:S01]  /*da00*/  FFMA.FTZ R2, R162, c[0x0][0x23c], -R9 ;  /* 0x00008f00a2027a23 */ /* 0x000fe20000010809 */
[----:B------:R-:W-:Y:S01]  /*da10*/  MUFU.EX2 R11, R11 ;  /* 0x0000000b000b7308 */ /* 0x000fe20000000800 */
[----:B------:R-:W-:-:S02]  /*da20*/  PRMT R13, R10, 0x5410, R3 ;  /* 0x000054100a0d7816 */ /* 0x000fc40000000003 */
[----:B------:R-:W-:Y:S02]  /*da30*/  SHF.R.U32.HI R3, RZ, 0x10, R0 ;  /* 0x00000010ff037819 */ /* 0x000fe40000011600 */
[----:B------:R-:W-:-:S03]  /*da40*/  LOP3.LUT R10, R0, 0xff, RZ, 0xc0, !PT ;  /* 0x000000ff000a7812 */ /* 0x000fc600078ec0ff */
[----:B------:R1:W2:Y:S01]  /*da50*/  MUFU.EX2 R14, R2 ;  /* 0x00000002000e7308 */ /* 0x0002a20000000800 */
[----:B------:R-:W-:Y:S01]  /*da60*/  SHF.R.U32.HI R9, RZ, 0x18, R0 ;  /* 0x00000018ff097819 */ /* 0x000fe20000011600 */
[C---:B------:R-:W-:Y:S01]  /*da70*/  HMMA.16816.F32 R228, R4.reuse, R34, R228 ;  /* 0x0000002204e4723c */ /* 0x040fe200000018e4 */
[----:B-1----:R-:W-:Y:S02]  /*da80*/  LOP3.LUT R2, R0, 0xffff, RZ, 0xc0, !PT ;  /* 0x0000ffff00027812 */ /* 0x002fe400078ec0ff */
[----:B------:R-:W-:Y:S02]  /*da90*/  LOP3.LUT R0, R8, 0xff, RZ, 0xc0, !PT ;  /* 0x000000ff08007812 */ /* 0x000fe400078ec0ff */
[----:B------:R-:W-:Y:S02]  /*daa0*/  SHF.R.U32.HI R8, RZ, 0x8, R2 ;  /* 0x00000008ff087819 */ /* 0x000fe40000011602 */
[----:B------:R-:W-:Y:S02]  /*dab0*/  LOP3.LUT R2, R3, 0xff, RZ, 0xc0, !PT ;  /* 0x000000ff03027812 */ /* 0x000fe400078ec0ff */
[----:B------:R-:W-:Y:S01]  /*dac0*/  PRMT R0, R0, 0x5410, R12 ;  /* 0x0000541000007816 */ /* 0x000fe2000000000c */
[----:B---3--:R-:W-:Y:S01]  /*dad0*/  HMMA.16816.F32 R180, R4, R20, R64 ;  /* 0x0000001404b4723c */ /* 0x008fe20000001840 */
[----:B------:R-:W-:-:S02]  /*dae0*/  PRMT R3, R10, 0x5410, R8 ;  /* 0x000054100a037816 */ /* 0x000fc40000000008 */
[----:B------:R-:W-:-:S05]  /*daf0*/  PRMT R2, R2, 0x5410, R9 ;  /* 0x0000541002027816 */ /* 0x000fca0000000009 */
[----:B------:R-:W-:Y:S01]  /*db00*/  HMMA.16816.F32 R32, R4, R22, R136 ;  /* 0x000000160420723c */ /* 0x000fe20000001888 */
[----:B--2---:R-:W-:-:S07]  /*db10*/  F2FP.PACK_AB R8, R11, R14 ;  /* 0x0000000e0b08723e */ /* 0x004fce00000000ff */
[C---:B----4-:R-:W-:Y:S01]  /*db20*/  HMMA.16816.F32 R144, R4.reuse, R16, R48 ;  /* 0x000000100490723c */ /* 0x050fe20000001830 */
[----:B------:R-:W1:Y:S01]  /*db30*/  LDSM.16.MT88.4 R48, [R200+0x11800] ;  /* 0x01180000c830783b */ /* 0x000e620000004200 */
[----:B------:R-:W-:Y:S01]  /*db40*/  IMAD.MOV.U32 R12, RZ, RZ, R165 ;  /* 0x000000ffff0c7224 */ /* 0x000fe200078e00a5 */
[----:B------:R-:W-:Y:S02]  /*db50*/  MOV R9, R167 ;  /* 0x000000a700097202 */ /* 0x000fe40000000f00 */
[----:B------:R-:W-:Y:S01]  /*db60*/  MOV R161, R98 ;  /* 0x0000006200a17202 */ /* 0x000fe20000000f00 */
[----:B------:R-:W-:Y:S02]  /*db70*/  LDSM.16.MT88.4 R64, [R197+0x13800] ;  /* 0x01380000c540783b */ /* 0x000fe40000004200 */
[C---:B------:R-:W-:Y:S01]  /*db80*/  HMMA.16816.F32 R20, R4.reuse, R24, R44 ;  /* 0x000000180414723c */ /* 0x040fe2000000182c */
[----:B------:R-:W-:Y:S01]  /*db90*/  MOV R252, R164 ;  /* 0x000000a400fc7202 */ /* 0x000fe20000000f00 */
[----:B------:R-:W-:Y:S06]  /*dba0*/  LDSM.16.MT88.4 R136, [R198+0x17800] ;  /* 0x01780000c688783b */ /* 0x000fec0000004200 */
[C---:B------:R-:W-:Y:S01]  /*dbb0*/  HMMA.16816.F32 R24, R4.reuse, R26, R40 ;  /* 0x0000001a0418723c */ /* 0x040fe20000001828 */
[----:B------:R-:W-:Y:S07]  /*dbc0*/  LDSM.16.MT88.4 R40, [R198+0x11800] ;  /* 0x01180000c628783b */ /* 0x000fee0000004200 */
[----:B------:R-:W-:Y:S01]  /*dbd0*/  HMMA.16816.F32 R16, R4, R18, R56 ;  /* 0x000000120410723c */ /* 0x000fe20000001838 */
[----:B------:R-:W2:Y:S06]  /*dbe0*/  LDSM.16.MT88.4 R56, [R199+0x11800] ;  /* 0x01180000c738783b */ /* 0x000eac0000004200 */
[----:B------:R-:W-:-:S02]  /*dbf0*/  HSET2.LE.AND R7, R0, R251, PT ;  /* 0x000000fb00077233 */ /* 0x000fc40003803000 */
[--C-:B------:R-:W-:Y:S01]  /*dc00*/  HSET2.LE.AND R0, R3, R251.reuse, PT ;  /* 0x000000fb03007233 */ /* 0x100fe20003803000 */
[----:B------:R-:W-:Y:S01]  /*dc10*/  F2FP.PACK_AB R4, R15, R30 ;  /* 0x0000001e0f04723e */ /* 0x000fe200000000ff */
[--C-:B------:R-:W-:Y:S01]  /*dc20*/  HSET2.LE.AND R3, R2, R251.reuse, PT ;  /* 0x000000fb02037233 */ /* 0x100fe20003803000 */
[----:B------:R-:W-:Y:S01]  /*dc30*/  LOP3.LUT R167, R7, R8, RZ, 0xc0, !PT ;  /* 0x0000000807a77212 */ /* 0x000fe200078ec0ff */
[----:B------:R-:W-:Y:S01]  /*dc40*/  HSET2.LE.AND R5, R13, R251, PT ;  /* 0x000000fb0d057233 */ /* 0x000fe20003803000 */
[----:B------:R-:W-:Y:S02]  /*dc50*/  IMAD.MOV.U32 R13, RZ, RZ, R96 ;  /* 0x000000ffff0d7224 */ /* 0x000fe400078e0060 */
[----:B------:R-:W-:Y:S01]  /*dc60*/  LOP3.LUT R165, R3, R4, RZ, 0xc0, !PT ;  /* 0x0000000403a57212 */ /* 0x000fe200078ec0ff */
[----:B------:R-:W-:Y:S01]  /*dc70*/  IMAD.MOV.U32 R8, RZ, RZ, R99 ;  /* 0x000000ffff087224 */ /* 0x000fe200078e0063 */
[----:B------:R-:W-:Y:S02]  /*dc80*/  MOV R3, R97 ;  /* 0x0000006100037202 */ /* 0x000fe40000000f00 */
[----:B------:R-:W3:Y:S01]  /*dc90*/  LDSM.16.MT88.4 R96, [R197+0x15800] ;  /* 0x01580000c560783b */ /* 0x000ee20000004200 */
[----:B------:R-:W-:-:S02]  /*dca0*/  F2FP.PACK_AB R2, R151, R149 ;  /* 0x000000959702723e */ /* 0x000fc400000000ff */
[----:B------:R-:W-:Y:S02]  /*dcb0*/  MOV R162, R80 ;  /* 0x0000005000a27202 */ /* 0x000fe40000000f00 */
[----:B------:R-:W-:Y:S01]  /*dcc0*/  LOP3.LUT R164, R0, R2, RZ, 0xc0, !PT ;  /* 0x0000000200a47212 */ /* 0x000fe200078ec0ff */
[----:B------:R-:W-:Y:S01]  /*dcd0*/  IMAD.MOV.U32 R2, RZ, RZ, R82 ;  /* 0x000000ffff027224 */ /* 0x000fe200078e0052 */
[----:B------:R-:W-:Y:S02]  /*dce0*/  MOV R163, R81 ;  /* 0x0000005100a37202 */ /* 0x000fe40000000f00 */
[----:B------:R-:W-:Y:S02]  /*dcf0*/  MOV R0, R83 ;  /* 0x0000005300007202 */ /* 0x000fe40000000f00 */
[----:B------:R-:W4:Y:S01]  /*dd00*/  LDSM.16.MT88.4 R80, [R200+0x13800] ;  /* 0x01380000c850783b */ /* 0x000f220000004200 */
[----:B------:R-:W-:Y:S02]  /*dd10*/  F2FP.PACK_AB R6, R31, R148 ;  /* 0x000000941f06723e */ /* 0x000fe400000000ff */
[----:B------:R-:W-:-:S02]  /*dd20*/  MOV R10, R166 ;  /* 0x000000a6000a7202 */ /* 0x000fc40000000f00 */
[----:B------:R-:W-:Y:S01]  /*dd30*/  LOP3.LUT R166, R5, R6, RZ, 0xc0, !PT ;  /* 0x0000000605a67212 */ /* 0x000fe200078ec0ff */
[----:B------:R-:W-:Y:S01]  /*dd40*/  FFMA.FTZ R0, R243, R29, R0 ;  /* 0x0000001df3007223 */ /* 0x000fe20000010000 */
[----:B------:R-:W-:Y:S05]  /*dd50*/  LDSM.16.MT88.4 R4, [R199+0x17800] ;  /* 0x01780000c704783b */ /* 0x000fea0000004200 */
[----:B-1----:R-:W-:Y:S01]  /*dd60*/  HMMA.16816.F32 R44, R164, R48, R76 ;  /* 0x00000030a42c723c */ /* 0x002fe2000000184c */
[----:B------:R-:W-:-:S07]  /*dd70*/  FFMA.FTZ R2, R250, R28, R2 ;  /* 0x0000001cfa027223 */ /* 0x000fce0000010002 */
[C---:B------:R-:W-:Y:S08]  /*dd80*/  HMMA.16816.F32 R48, R164.reuse, R50, R84 ;  /* 0x00000032a430723c */ /* 0x040ff00000001854 */
[C---:B------:R-:W-:Y:S08]  /*dd90*/  HMMA.16816.F32 R152, R164.reuse, R156, R152 ;  /* 0x0000009ca498723c */ /* 0x040ff00000001898 */
[C---:B------:R-:W-:Y:S01]  /*dda0*/  HMMA.16816.F32 R84, R164.reuse, R88, R128 ;  /* 0x00000058a454723c */ /* 0x040fe20000001880 */
[----:B------:R-:W-:Y:S07]  /*ddb0*/  LDSM.16.MT88.4 R128, [R197+0x17800] ;  /* 0x01780000c580783b */ /* 0x000fee0000004200 */
[C---:B------:R-:W-:Y:S08]  /*ddc0*/  HMMA.16816.F32 R156, R164.reuse, R158, R52 ;  /* 0x0000009ea49c723c */ /* 0x040ff00000001834 */
[C---:B------:R-:W-:Y:S07]  /*ddd0*/  HMMA.16816.F32 R88, R164.reuse, R90, R132 ;  /* 0x0000005aa458723c */ /* 0x040fee0000001884 */
[----:B------:R-:W-:Y:S01]  /*dde0*/  MOV R135, R161 ;  /* 0x000000a100877202 */ /* 0x000fe20000000f00 */
[----:B--2---:R-:W-:Y:S04]  /*ddf0*/  HMMA.16816.F32 R52, R164, R56, R92 ;  /* 0x00000038a434723c */ /* 0x004fe8000000185c */
[----:B------:R-:W-:-:S04]  /*de00*/  FADD.FTZ R0, R135, R0 ;  /* 0x0000000087007221 */ /* 0x000fc80000010000 */
[C---:B---3--:R-:W-:Y:S07]  /*de10*/  HMMA.16816.F32 R92, R164.reuse, R96, R140 ;  /* 0x00000060a45c723c */ /* 0x048fee000000188c */
[----:B------:R-:W-:Y:S01]  /*de20*/  IMAD.MOV.U32 R142, RZ, RZ, R162 ;  /* 0x000000ffff8e7224 */ /* 0x000fe200078e00a2 */
[----:B------:R-:W-:Y:S01]  /*de30*/  MOV R143, R163 ;  /* 0x000000a3008f7202 */ /* 0x000fe20000000f00 */
[----:B------:R-:W-:Y:S01]  /*de40*/  HMMA.16816.F32 R36, R164, R40, R60 ;  /* 0x00000028a424723c */ /* 0x000fe2000000183c */
[----:B------:R-:W-:Y:S01]  /*de50*/  LDSM.16.MT88.4 R160, [R200+0x17800] ;  /* 0x01780000c8a0783b */ /* 0x000fe20000004200 */
[----:B------:R-:W-:-:S02]  /*de60*/  FADD.FTZ R2, R142, R2 ;  /* 0x000000028e027221 */ /* 0x000fc40000010000 */
[----:B------:R-:W-:Y:S02]  /*de70*/  FADD.FTZ R0, R143, R0 ;  /* 0x000000008f007221 */ /* 0x000fe40000010000 */
[----:B------:R-:W-:Y:S02]  /*de80*/  FADD.FTZ R2, R8, R2 ;  /* 0x0000000208027221 */ /* 0x000fe40000010000 */
[----:B------:R-:W-:Y:S01]  /*de90*/  FADD.FTZ R0, R3, R0 ;  /* 0x0000000003007221 */ /* 0x000fe20000010000 */
[----:B------:R-:W-:Y:S01]  /*dea0*/  HMMA.16816.F32 R40, R164, R42, R68 ;  /* 0x0000002aa428723c */ /* 0x000fe20000001844 */
[----:B------:R-:W-:Y:S02]  /*deb0*/  FADD.FTZ R2, R13, R2 ;  /* 0x000000020d027221 */ /* 0x000fe40000010000 */
[----:B------:R-:W-:Y:S02]  /*dec0*/  FADD.FTZ R0, R9, R0 ;  /* 0x0000000009007221 */ /* 0x000fe40000010000 */
[----:B------:R-:W-:-:S03]  /*ded0*/  FADD.FTZ R2, R10, R2 ;  /* 0x000000020a027221 */ /* 0x000fc60000010000 */
[----:B------:R-:W-:Y:S01]  /*dee0*/  HMMA.16816.F32 R60, R164, R64, R104 ;  /* 0x00000040a43c723c */ /* 0x000fe20000001868 */
[----:B------:R-:W1:Y:S01]  /*def0*/  LDSM.16.MT88.4 R104, [R198+0x15800] ;  /* 0x01580000c668783b */ /* 0x000e620000004200 */
[----:B------:R-:W-:-:S06]  /*df00*/  FADD.FTZ R0, R12, R0 ;  /* 0x000000000c007221 */ /* 0x000fcc0000010000 */
[----:B------:R-:W-:Y:S01]  /*df10*/  HMMA.16816.F32 R68, R164, R72, R112 ;  /* 0x00000048a444723c */ /* 0x000fe20000001870 */
[----:B------:R-:W2:Y:S01]  /*df20*/  LDSM.16.MT88.4 R112, [R200+0x15800] ;  /* 0x01580000c870783b */ /* 0x000ea20000004200 */
[----:B------:R-:W-:-:S06]  /*df30*/  FADD.FTZ R2, R252, R2 ;  /* 0x00000002fc027221 */ /* 0x000fcc0000010000 */
[----:B----4-:R-:W-:Y:S01]  /*df40*/  HMMA.16816.F32 R76, R164, R80, R120 ;  /* 0x00000050a44c723c */ /* 0x010fe20000001878 */
[----:B------:R-:W3:Y:S01]  /*df50*/  LDSM.16.MT88.4 R120, [R199+0x15800] ;  /* 0x01580000c778783b */ /* 0x000ee20000004200 */
        /* <DEDUP_REMOVED lines=15> */
[----:B------:R-:W-:Y:S01]  /*e050*/  FADD.FTZ R0, R15, R0 ;  /* 0x000000000f007221 */ /* 0x000fe20000010000 */
[----:B------:R-:W-:Y:S01]  /*e060*/  HMMA.16816.F32 R56, R164, R58, R100 ;  /* 0x0000003aa438723c */ /* 0x000fe20000001864 */
[----:B------:R-:W-:Y:S01]  /*e070*/  FADD.FTZ R2, R148, R2 ;  /* 0x0000000294027221 */ /* 0x000fe20000010000 */
[----:B------:R-:W-:Y:S01]  /*e080*/  @UP0 UIADD3 UR9, UR9, -0x3, URZ ;  /* 0xfffffffd09090890 */ /* 0x000fe2000fffe03f */
[----:B------:R-:W-:-:S05]  /*e090*/  FADD.FTZ R0, R14, R0 ;  /* 0x000000000e007221 */ /* 0x000fca0000010000 */
[----:B------:R-:W-:Y:S01]  /*e0a0*/  HMMA.16816.F32 R64, R164, R66, R108 ;  /* 0x00000042a440723c */ /* 0x000fe2000000186c */
[----:B------:R-:W-:Y:S01]  /*e0b0*/  MOV R3, R150 ;  /* 0x0000009600037202 */ /* 0x000fe20000000f00 */
[----:B------:R-:W-:-:S06]  /*e0c0*/  IMAD.MOV.U32 R148, RZ, RZ, R168 ;  /* 0x000000ffff947224 */ /* 0x000fcc00078e00a8 */
[----:B------:R-:W-:Y:S01]  /*e0d0*/  HMMA.16816.F32 R72, R164, R74, R116 ;  /* 0x0000004aa448723c */ /* 0x000fe20000001874 */
[----:B------:R-:W-:Y:S01]  /*e0e0*/  @P0 MOV R3, R150 ;  /* 0x0000009600030202 */ /* 0x000fe20000000f00 */
[----:B------:R-:W-:-:S06]  /*e0f0*/  FADD.FTZ R243, R31, R2 ;  /* 0x000000021ff37221 */ /* 0x000fcc0000010000 */
[----:B------:R-:W-:Y:S01]  /*e100*/  HMMA.16816.F32 R80, R164, R82, R124 ;  /* 0x00000052a450723c */ /* 0x000fe2000000187c */
[----:B------:R-:W-:Y:S01]  /*e110*/  @P0 MOV R148, R168 ;  /* 0x000000a800940202 */ /* 0x000fe20000000f00 */
[----:B------:R-:W-:-:S06]  /*e120*/  FADD.FTZ R250, R11, R0 ;  /* 0x000000000bfa7221 */ /* 0x000fcc0000010000 */
[C---:B-1----:R-:W-:Y:S08]  /*e130*/  HMMA.16816.F32 R100, R164.reuse, R104, R192 ;  /* 0x00000068a464723c */ /* 0x042ff000000018c0 */
[C---:B--2---:R-:W-:Y:S08]  /*e140*/  HMMA.16816.F32 R108, R164.reuse, R112, R236 ;  /* 0x00000070a46c723c */ /* 0x044ff000000018ec */
[C---:B---3--:R-:W-:Y:S08]  /*e150*/  HMMA.16816.F32 R116, R164.reuse, R120, R188 ;  /* 0x00000078a474723c */ /* 0x048ff000000018bc */
        /* <DEDUP_REMOVED lines=13> */
.L_x_433:
[----:B------:R-:W-:-:S12]  /*e230*/  UIADD3 UR9, UR30, -0x1, URZ ;  /* 0xffffffff1e097890 */ /* 0x000fd8000fffe03f */
.L_x_437:
[----:B------:R-:W-:-:S13]  /*e240*/  ISETP.LE.AND P0, PT, RZ, UR9, PT ;  /* 0x00000009ff007c0c */ /* 0x000fda000bf03270 */
[----:B------:R-:W-:Y:S05]  /*e250*/  @!P0 BRA `(.L_x_438) ;  /* 0x00004f9000008947 */ /* 0x000fea0003800000 */
[----:B------:R-:W2:Y:S01]  /*e260*/  LDL.64 R18, [R1+0x8] ;  /* 0x0000080001127983 */ /* 0x000ea20000100a00 */
[----:B------:R-:W-:Y:S01]  /*e270*/  USHF.R.S32.HI UR30, URZ, 0x1f, UR8 ;  /* 0x0000001f3f1e7899 */ /* 0x000fe20008011408 */
[----:B------:R-:W-:Y:S01]  /*e280*/  IMAD.U32 R6, RZ, RZ, UR8 ;  /* 0x00000008ff067e24 */ /* 0x000fe2000f8e00ff */
[----:B------:R-:W-:Y:S01]  /*e290*/  ULDC.64 UR6, c[0x0][0x1b8] ;  /* 0x00006e0000067ab9 */ /* 0x000fe20000000a00 */
[----:B-----5:R-:W3:Y:S01]  /*e2a0*/  LDL R17, [R1+0x24] ;  /* 0x0000240001117983 */ /* 0x020ee20000100800 */
[----:B------:R-:W-:Y:S01]  /*e2b0*/  UIMAD UR6, UR30, UR6, URZ ;  /* 0x000000061e0672a4 */ /* 0x000fe2000f8e023f */
[----:B------:R-:W-:Y:S01]  /*e2c0*/  IMAD.U32 R0, RZ, RZ, UR8 ;  /* 0x00000008ff007e24 */ /* 0x000fe2000f8e00ff */
[----:B------:R-:W-:Y:S01]  /*e2d0*/  ULDC.64 UR18, c[0x0][0x1b0] ;  /* 0x00006c0000127ab9 */ /* 0x000fe20000000a00 */
[----:B------:R-:W4:Y:S01]  /*e2e0*/  LDL R16, [R1+0x20] ;  /* 0x0000200001107983 */ /* 0x000f220000100800 */
[----:B------:R-:W-:Y:S01]  /*e2f0*/  UIMAD UR6, UR8, UR7, UR6 ;  /* 0x00000007080672a4 */ /* 0x000fe2000f8e0206 */
[----:B------:R-:W-:Y:S01]  /*e300*/  IMAD.MOV.U32 R149, RZ, RZ, R3 ;  /* 0x000000ffff957224 */ /* 0x000fe200078e0003 */
[----:B------:R-:W-:Y:S01]  /*e310*/  UIMAD UR18, UR30, UR18, URZ ;  /* 0x000000121e1272a4 */ /* 0x000fe2000f8e023f */
[----:B------:R-:W3:Y:S01]  /*e320*/  LDL R15, [R1+0x28] ;  /* 0x00002800010f7983 */ /* 0x000ee20000100800 */
[----:B------:R-:W-:-:S02]  /*e330*/  IMAD.MOV.U32 R150, RZ, RZ, R148 ;  /* 0x000000ffff967224 */ /* 0x000fc400078e0094 */
[----:B------:R-:W-:Y:S01]  /*e340*/  IMAD.U32 R2, RZ, RZ, UR6 ;  /* 0x00000006ff027e24 */ /* 0x000fe2000f8e00ff */
[----:B------:R-:W3:Y:S01]  /*e350*/  LDL.LU R14, [R1+0x48] ;  /* 0x00004800010e7983 */ /* 0x000ee20000300800 */
[----:B------:R-:W-:-:S03]  /*e360*/  UIMAD UR18, UR8, UR19, UR18 ;  /* 0x00000013081272a4 */ /* 0x000fc6000f8e0212 */
[----:B------:R-:W3:Y:S01]  /*e370*/  LDL.LU R9, [R1+0x58] ;  /* 0x0000580001097983 */ /* 0x000ee20000300800 */
[----:B------:R-:W-:-:S03]  /*e380*/  UMOV UR19, URZ ;  /* 0x0000003f00137c82 */ /* 0x000fc60008000000 */
[----:B------:R-:W3:Y:S04]  /*e390*/  LDL.LU.64 R12, [R1+0x40] ;  /* 0x00004000010c7983 */ /* 0x000ee80000300a00 */
[----:B------:R-:W4:Y:S04]  /*e3a0*/  LDL.LU.64 R10, [R1+0x50] ;  /* 0x00005000010a7983 */ /* 0x000f280000300a00 */
[----:B------:R-:W4:Y:S04]  /*e3b0*/  LDL.LU R20, [R1+0x38] ;  /* 0x0000380001147983 */ /* 0x000f280000300800 */
[----:B------:R-:W1:Y:S02]  /*e3c0*/  S2R R8, SR_TID.X ;  /* 0x0000000000087919 */ /* 0x000e640000002100 */
[----:B-1----:R-:W-:-:S04]  /*e3d0*/  SHF.R.S32.HI R230, RZ, 0x1f, R8 ;  /* 0x0000001fffe67819 */ /* 0x002fc80000011408 */
[----:B------:R-:W-:-:S04]  /*e3e0*/  LEA.HI R230, R230, R8, RZ, 0x3 ;  /* 0x00000008e6e67211 */ /* 0x000fc800078f18ff */
[----:B------:R-:W-:-:S04]  /*e3f0*/  SHF.R.S32.HI R230, RZ, 0x3, R230 ;  /* 0x00000003ffe67819 */ /* 0x000fc800000114e6 */
[----:B------:R-:W-:Y:S02]  /*e400*/  SHF.R.S32.HI R231, RZ, 0x1f, R230 ;  /* 0x0000001fffe77819 */ /* 0x000fe400000114e6 */
[----:B------:R-:W-:-:S05]  /*e410*/  IADD3 R238, P2, R230, 0x10, RZ ;  /* 0x00000010e6ee7810 */ /* 0x000fca0007f5e0ff */
[----:B------:R-:W-:Y:S01]  /*e420*/  IMAD.X R239, RZ, RZ, R231, P2 ;  /* 0x000000ffffef7224 */ /* 0x000fe200010e06e7 */
[--C-:B--2---:R-:W-:Y:S01]  /*e430*/  SHF.R.S32.HI R5, RZ, 0x1f, R18.reuse ;  /* 0x0000001fff057819 */ /* 0x104fe20000011412 */
[----:B------:R-:W-:-:S04]  /*e440*/  IMAD.MOV.U32 R4, RZ, RZ, R18 ;  /* 0x000000ffff047224 */ /* 0x000fc800078e0012 */
[----:B------:R-:W-:-:S04]  /*e450*/  IMAD.WIDE.U32 R6, R6, c[0x0][0x1b0], R4 ;  /* 0x00006c0006067a25 */ /* 0x000fc800078e0004 */
[----:B------:R-:W-:Y:S01]  /*e460*/  IMAD.WIDE.U32 R4, R0, c[0x0][0x1b8], R4 ;  /* 0x00006e0000047a25 */ /* 0x000fe200078e0004 */
[----:B------:R-:W-:Y:S01]  /*e470*/  IADD3 R241, P1, R6, UR12, RZ ;  /* 0x0000000c06f17c10 */ /* 0x000fe2000ff3e0ff */
[----:B------:R-:W-:Y:S02]  /*e480*/  UIADD3 UR12, UR9, -0x1, URZ ;  /* 0xffffffff090c7890 */ /* 0x000fe4000fffe03f */
[----:B------:R-:W-:Y:S01]  /*e490*/  IMAD.U32 R0, RZ, RZ, UR18 ;  /* 0x00000012ff007e24 */ /* 0x000fe2000f8e00ff */
[----:B------:R-:W-:-:S04]  /*e4a0*/  IADD3 R229, P0, R4, UR26, RZ ;  /* 0x0000001a04e57c10 */ /* 0x000fc8000ff1e0ff */
[----:B------:R-:W-:Y:S02]  /*e4b0*/  IADD3.X R4, R2, UR21, R5, P0, !PT ;  /* 0x0000001502047c10 */ /* 0x000fe400087fe405 */
[----:B------:R-:W-:Y:S02]  /*e4c0*/  IADD3.X R6, R0, UR11, R7, P1, !PT ;  /* 0x0000000b00067c10 */ /* 0x000fe40008ffe407 */
[----:B------:R-:W-:Y:S01]  /*e4d0*/  LEA R242, P1, R241, c[0x0][0x168], 0x1 ;  /* 0x00005a00f1f27a11 */ /* 0x000fe200078208ff */
[----:B---3--:R-:W-:Y:S01]  /*e4e0*/  IMAD.MOV.U32 R3, RZ, RZ, R13 ;  /* 0x000000ffff037224 */ /* 0x008fe200078e000d */
[----:B------:R-:W-:Y:S02]  /*e4f0*/  LEA R240, P0, R229, c[0x0][0x170], 0x1 ;  /* 0x00005c00e5f07a11 */ /* 0x000fe400078008ff */
[----:B------:R-:W-:Y:S01]  /*e500*/  LEA.HI.X R241, R241, c[0x0][0x16c], R6, 0x1, P1 ;  /* 0x00005b00f1f17a11 */ /* 0x000fe200008f0c06 */
[----:B----4-:R-:W-:Y:S01]  /*e510*/  IMAD.MOV.U32 R2, RZ, RZ, R10 ;  /* 0x000000ffff027224 */ /* 0x010fe200078e000a */
[----:B------:R-:W-:-:S02]  /*e520*/  LEA.HI.X R229, R229, c[0x0][0x174], R4, 0x1, P0 ;  /* 0x00005d00e5e57a11 */ /* 0x000fc400000f0c04 */
[----:B------:R-:W-:Y:S02]  /*e530*/  IADD3 R236, P1, R230, 0x20, RZ ;  /* 0x00000020e6ec7810 */ /* 0x000fe40007f3e0ff */
[----:B------:R1:W-:Y:S01]  /*e540*/  STL.64 [R1], R2 ;  /* 0x0000000201007387 */ /* 0x0003e20000100a00 */
[----:B------:R-:W-:Y:S01]  /*e550*/  IMAD.WIDE.U32 R248, R20, -0x326172a9, RZ ;  /* 0xcd9e8d5714f87825 */ /* 0x000fe200078e00ff */
[----:B------:R-:W-:Y:S02]  /*e560*/  IADD3 R234, P0, R230, 0x30, RZ ;  /* 0x00000030e6ea7810 */ /* 0x000fe40007f1e0ff */
[----:B------:R-:W-:Y:S01]  /*e570*/  ISETP.GE.AND P6, PT, R18, c[0x0][0x220], PT ;  /* 0x0000880012007a0c */ /* 0x000fe20003fc6270 */
[--C-:B------:R-:W-:Y:S01]  /*e580*/  IMAD.X R237, RZ, RZ, R231.reuse, P1 ;  /* 0x000000ffffed7224 */ /* 0x100fe200008e06e7 */
[----:B------:R-:W-:Y:S01]  /*e590*/  LOP3.LUT R244, R249, R14, RZ, 0x3c, !PT ;  /* 0x0000000ef9f47212 */ /* 0x000fe200078e3cff */
[----:B------:R-:W-:Y:S01]  /*e5a0*/  IMAD.X R235, RZ, RZ, R231, P0 ;  /* 0x000000ffffeb7224 */ /* 0x000fe200000e06e7 */
[----:B------:R-:W-:Y:S01]  /*e5b0*/  ISETP.GE.AND P5, PT, R17, c[0x0][0x220], PT ;  /* 0x0000880011007a0c */ /* 0x000fe20003fa6270 */
[----:B------:R-:W-:Y:S01]  /*e5c0*/  IMAD.WIDE.U32 R246, R9, -0x2daee0ad, RZ ;  /* 0xd2511f5309f67825 */ /* 0x000fe200078e00ff */
[----:B------:R-:W-:-:S02]  /*e5d0*/  ISETP.GE.AND P4, PT, R16, c[0x0][0x220], PT ;  /* 0x0000880010007a0c */ /* 0x000fc40003f86270 */
[----:B------:R-:W-:Y:S01]  /*e5e0*/  ISETP.GE.AND P3, PT, R15, c[0x0][0x220], PT ;  /* 0x000088000f007a0c */ /* 0x000fe20003f66270 */
[----:B------:R-:W-:Y:S01]  /*e5f0*/  IMAD.WIDE.U32 R244, R244, -0x2daee0ad, RZ ;  /* 0xd2511f53f4f47825 */ /* 0x000fe200078e00ff */
[----:B------:R-:W-:Y:S05]  /*e600*/  BRA `(.L_x_439) ;  /* 0x000006d000007947 */ /* 0x000fea0003800000 */
.L_x_441:
[----:B------:R-:W2:Y:S01]  /*e610*/  LDL.64 R226, [R1+0x30] ;  /* 0x0000300001e27983 */ /* 0x000ea20000100a00 */
[----:B------:R-:W-:Y:S02]  /*e620*/  ULDC.64 UR6, c[0x0][0x198] ;  /* 0x0000660000067ab9 */ /* 0x000fe40000000a00 */
[----:B------:R-:W-:Y:S01]  /*e630*/  UIMAD.WIDE.U32 UR36, UR11, UR6, URZ ;  /* 0x000000060b2472a5 */ /* 0x000fe2000f8e003f */
[----:B------:R-:W3:Y:S01]  /*e640*/  LDL.64 R224, [R1+0x18] ;  /* 0x0000180001e07983 */ /* 0x000ee20000100a00 */
[----:B------:R-:W-:Y:S03]  /*e650*/  USHF.R.S32.HI UR18, URZ, 0x1f, UR11 ;  /* 0x0000001f3f127899 */ /* 0x000fe6000801140b */
[----:B------:R1:W-:Y:S01]  /*e660*/  @P6 STS.128 [R223+0x8000], RZ ;  /* 0x008000ffdf006388 */ /* 0x0003e20000000c00 */
[----:B------:R-:W-:Y:S01]  /*e670*/  UIMAD UR18, UR18, UR6, URZ ;  /* 0x00000006121272a4 */ /* 0x000fe2000f8e023f */
[----:B------:R-:W-:Y:S02]  /*e680*/  IMAD.U32 R151, RZ, RZ, UR36 ;  /* 0x00000024ff977e24 */ /* 0x000fe4000f8e00ff */
[----:B------:R-:W-:Y:S01]  /*e690*/  IMAD.U32 R0, RZ, RZ, UR36 ;  /* 0x00000024ff007e24 */ /* 0x000fe2000f8e00ff */
[----:B------:R-:W-:Y:S04]  /*e6a0*/  UIMAD UR18, UR11, UR7, UR18 ;  /* 0x000000070b1272a4 */ /* 0x000fe8000f8e0212 */
[----:B------:R-:W-:Y:S06]  /*e6b0*/  UIADD3 UR18, UR37, UR18, URZ ;  /* 0x0000001225127290 */ /* 0x000fec000fffe03f */
[----:B------:R-:W-:Y:S01]  /*e6c0*/  IMAD.U32 R174, RZ, RZ, UR18 ;  /* 0x00000012ffae7e24 */ /* 0x000fe2000f8e00ff */
[----:B--2---:R-:W-:Y:S04]  /*e6d0*/  LEA R151, P2, R151, R226, 0x6 ;  /* 0x000000e297977211 */ /* 0x004fe800078430ff */
[----:B---3--:R-:W-:Y:S02]  /*e6e0*/  LEA.HI.X R174, R0, R225, R174, 0x6, P2 ;  /* 0x000000e100ae7211 */ /* 0x008fe400010f34ae */
        /* <DEDUP_REMOVED lines=18> */
[C---:B------:R-:W-:Y:S03]  /*e810*/  IADD3 R151, P1, R0.reuse, UR27, RZ ;  /* 0x0000001b00977c10 */ /* 0x040fe6000ff3e0ff */
[----:B------:R1:W-:Y:S01]  /*e820*/  @P4 STS.128 [R223+0xc000], RZ ;  /* 0x00c000ffdf004388 */ /* 0x0003e20000000c00 */
[----:B------:R-:W-:Y:S02]  /*e830*/  IADD3.X R148, R177, UR28, RZ, P1, !PT ;  /* 0x0000001cb1947c10 */ /* 0x000fe40008ffe4ff */
[----:B------:R-:W-:Y:S01]  /*e840*/  @!P6 LEA.HI.X R177, R0, c[0x0][0x16c], R177, 0x1, P2 ;  /* 0x00005b0000b1ea11 */ /* 0x000fe200010f0cb1 */
[----:B------:R-:W-:Y:S01]  /*e850*/  @!PT LDS RZ, [RZ] ;  /* 0x00000000fffff984 */ /* 0x000fe20000000800 */
[----:B------:R-:W-:Y:S01]  /*e860*/  @!PT LDS RZ, [RZ] ;  /* 0x00000000fffff984 */ /* 0x000fe20000000800 */
[----:B------:R-:W-:Y:S01]  /*e870*/  @!PT LDS RZ, [RZ] ;  /* 0x00000000fffff984 */ /* 0x000fe20000000800 */
[----:B------:R1:W-:Y:S01]  /*e880*/  @!P4 LDGSTS.E.BYPASS.LTC128B.128 [R223+0xc000], [R172.64+0x100] ;  /* 0x0c000100acdfcfae */ /* 0x0003e2000b901d56 */
[C---:B------:R-:W-:Y:S03]  /*e890*/  @!P6 LEA R174, P1, R151.reuse, c[0x0][0x168], 0x1 ;  /* 0x00005a0097aeea11 */ /* 0x040fe600078208ff */
[----:B------:R1:W-:Y:S01]  /*e8a0*/  @P3 STS.128 [R223+0xe000], RZ ;  /* 0x00e000ffdf003388 */ /* 0x0003e20000000c00 */
[----:B------:R-:W-:Y:S03]  /*e8b0*/  @!P6 LEA.HI.X R175, R151, c[0x0][0x16c], R148, 0x1, P1 ;  /* 0x00005b0097afea11 */ /* 0x000fe600008f0c94 */
        /* <DEDUP_REMOVED lines=66> */
.L_x_439:
[----:B------:R-:W2:Y:S01]  /*ece0*/  LDL.64 R6, [R1] ;  /* 0x0000000001067983 */ /* 0x000ea20000100a00 */
[----:B------:R-:W-:Y:S01]  /*ecf0*/  UIADD3 UR8, -UR19, UR9, URZ ;  /* 0x0000000913087290 */ /* 0x000fe2000fffe13f */
[----:B------:R-:W-:Y:S04]  /*ed00*/  DEPBAR.LE SB0, 0x0 ;  /* 0x000080000000791a */ /* 0x000fe80000000000 */
[----:B------:R-:W-:Y:S01]  /*ed10*/  BAR.SYNC.DEFER_BLOCKING 0x0 ;  /* 0x0000000000007b1d */ /* 0x000fe20000010000 */
[----:B------:R-:W-:Y:S01]  /*ed20*/  USHF.R.S32.HI UR7, URZ, 0x1f, UR8 ;  /* 0x0000001f3f077899 */ /* 0x000fe20008011408 */
[----:B------:R-:W-:Y:S01]  /*ed30*/  IMAD.U32 R4, RZ, RZ, UR8 ;  /* 0x00000008ff047e24 */ /* 0x000fe2000f8e00ff */
[----:B------:R-:W-:Y:S01]  /*ed40*/  UIMAD UR6, UR5, UR8, URZ ;  /* 0x00000008050672a4 */ /* 0x000fe2000f8e023f */
[----:B-1----:R-:W-:Y:S01]  /*ed50*/  IMAD.U32 R2, RZ, RZ, UR8 ;  /* 0x00000008ff027e24 */ /* 0x002fe2000f8e00ff */
[----:B------:R-:W-:Y:S01]  /*ed60*/  UIADD3 UR11, UR12, -UR19, URZ ;  /* 0x800000130c0b7290 */ /* 0x000fe2000fffe03f */
[----:B------:R-:W-:Y:S01]  /*ed70*/  IMAD.U32 R3, RZ, RZ, UR8 ;  /* 0x00000008ff037e24 */ /* 0x000fe2000f8e00ff */
[----:B------:R-:W-:Y:S02]  /*ed80*/  UIMAD UR6, UR7, UR20, UR6 ;  /* 0x00000014070672a4 */ /* 0x000fe4000f8e0206 */
[----:B------:R-:W-:Y:S02]  /*ed90*/  LEA R2, P0, R2, R230, 0x6 ;  /* 0x000000e602027211 */ /* 0x000fe400078030ff */
[----:B------:R-:W-:Y:S02]  /*eda0*/  IMAD.U32 R148, RZ, RZ, UR11 ;  /* 0x0000000bff947e24 */ /* 0x000fe4000f8e00ff */
[----:B------:R-:W-:Y:S01]  /*edb0*/  LEA.HI.X.SX32 R3, R3, R231, 0x6, P0 ;  /* 0x000000e703037211 */ /* 0x000fe200000f36ff */
[----:B------:R-:W-:Y:S01]  /*edc0*/  IMAD.U32 R151, RZ, RZ, UR11 ;  /* 0x0000000bff977e24 */ /* 0x000fe2000f8e00ff */
[----:B------:R-:W-:Y:S01]  /*edd0*/  @P6 STS.128 [R223+0x10000], RZ ;  /* 0x010000ffdf006388 */ /* 0x000fe20000000c00 */
[----:B--2---:R-:W-:Y:S05]  /*ede0*/  IMAD.WIDE.U32 R4, R4, UR20, R6 ;  /* 0x0000001404047c25 */ /* 0x004fea000f8e0006 */
[----:B------:R-:W-:Y:S02]  /*edf0*/  IADD3 R0, R5, UR6, RZ ;  /* 0x0000000605007c10 */ /* 0x000fe4000fffe0ff */
[C---:B------:R-:W-:Y:S02]  /*ee00*/  IADD3 R5, P1, R4.reuse, UR15, RZ ;  /* 0x0000000f04057c10 */ /* 0x040fe4000ff3e0ff */
[----:B------:R-:W-:Y:S02]  /*ee10*/  @!P6 LEA R16, P2, R4, c[0x0][0x170], 0x1 ;  /* 0x00005c000410ea11 */ /* 0x000fe400078408ff */
[C---:B------:R-:W-:Y:S02]  /*ee20*/  @!P6 LEA R14, P0, R5.reuse, c[0x0][0x170], 0x1 ;  /* 0x00005c00050eea11 */ /* 0x040fe400078008ff */
[----:B------:R-:W-:Y:S02]  /*ee30*/  IADD3.X R6, R0, UR10, RZ, P1, !PT ;  /* 0x0000000a00067c10 */ /* 0x000fe40008ffe4ff */
[----:B------:R-:W-:Y:S02]  /*ee40*/  @!P6 LEA.HI.X R17, R4, c[0x0][0x174], R0, 0x1, P2 ;  /* 0x00005d000411ea11 */ /* 0x000fe400010f0c00 */
[C---:B------:R-:W-:Y:S02]  /*ee50*/  @!P6 LEA.HI.X R15, R5.reuse, c[0x0][0x174], R6, 0x1, P0 ;  /* 0x00005d00050fea11 */ /* 0x040fe400000f0c06 */
[----:B------:R-:W-:Y:S01]  /*ee60*/  IADD3 R0, P1, R5, UR15, RZ ;  /* 0x0000000f05007c10 */ /* 0x000fe2000ff3e0ff */
[----:B------:R-:W-:Y:S01]  /*ee70*/  IMAD R5, R3, c[0x0][0x1a0], RZ ;  /* 0x0000680003057a24 */ /* 0x000fe200078e02ff */
[----:B------:R-:W-:Y:S01]  /*ee80*/  @!PT LDS RZ, [RZ] ;  /* 0x00000000fffff984 */ /* 0x000fe20000000800 */
[----:B------:R-:W-:Y:S01]  /*ee90*/  @!PT LDS RZ, [RZ] ;  /* 0x00000000fffff984 */ /* 0x000fe20000000800 */
[----:B------:R-:W-:Y:S01]  /*eea0*/  @!PT LDS RZ, [RZ] ;  /* 0x00000000fffff984 */ /* 0x000fe20000000800 */
[----:B------:R1:W-:Y:S02]  /*eeb0*/  @!P6 LDGSTS.E.BYPASS.LTC128B.128 [R223+0x10000], [R16.64] ;  /* 0x1000000010dfefae */ /* 0x0003e4000b901d56 */
[----:B------:R-:W-:Y:S01]  /*eec0*/  IADD3.X R3, R6, UR10, RZ, P1, !PT ;  /* 0x0000000a06037c10 */ /* 0x000fe20008ffe4ff */
[----:B------:R-:W-:Y:S01]  /*eed0*/  IMAD.WIDE.U32 R6, R2, c[0x0][0x1a0], RZ ;  /* 0x0000680002067a25 */ /* 0x000fe200078e00ff */
[----:B------:R-:W-:Y:S01]  /*eee0*/  @P5 STS.128 [R223+0x12000], RZ ;  /* 0x012000ffdf005388 */ /* 0x000fe20000000c00 */
[----:B------:R-:W-:Y:S02]  /*eef0*/  @!P6 IADD3 R4, P0, R0, UR15, RZ ;  /* 0x0000000f0004ec10 */ /* 0x000fe4000ff1e0ff */
[----:B------:R-:W-:Y:S01]  /*ef00*/  IMAD R5, R2, c[0x0][0x1a4], R5 ;  /* 0x0000690002057a24 */ /* 0x000fe200078e0205 */
[----:B------:R-:W-:Y:S02]  /*ef10*/  LEA R8, P2, R6, R240, 0x1 ;  /* 0x000000f006087211 */ /* 0x000fe400078408ff */
[----:B------:R-:W-:Y:S01]  /*ef20*/  @!P6 IADD3.X R2, R3, UR10, RZ, P0, !PT ;  /* 0x0000000a0302ec10 */ /* 0x000fe200087fe4ff */
[----:B------:R-:W-:Y:S01]  /*ef30*/  IMAD.IADD R5, R7, 0x1, R5 ;  /* 0x0000000107057824 */ /* 0x000fe200078e0205 */
[----:B------:R-:W-:Y:S02]  /*ef40*/  @!P6 LEA R10, P0, R4, c[0x0][0x170], 0x1 ;  /* 0x00005c00040aea11 */ /* 0x000fe400078008ff */
[----:B------:R-:W-:Y:S02]  /*ef50*/  @!P6 LEA R12, P1, R0, c[0x0][0x170], 0x1 ;  /* 0x00005c00000cea11 */ /* 0x000fe400078208ff */
        /* <DEDUP_REMOVED lines=9> */
[----:B------:R-:W-:Y:S01]  /*eff0*/  LEA R6, P2, R6, R238, 0x6 ;  /* 0x000000ee06067211 */ /* 0x000fe200078430ff */
[----:B------:R-:W-:Y:S02]  /*f000*/  IMAD.U32 R4, RZ, RZ, UR8 ;  /* 0x00000008ff047e24 */ /* 0x000fe4000f8e00ff */
[----:B------:R-:W-:Y:S01]  /*f010*/  @P4 STS.128 [R223+0x14000], RZ ;  /* 0x014000ffdf004388 */ /* 0x000fe20000000c00 */
[----:B------:R-:W-:Y:S01]  /*f020*/  IMAD.U32 R2, RZ, RZ, UR8 ;  /* 0x00000008ff027e24 */ /* 0x000fe2000f8e00ff */
[----:B------:R-:W-:Y:S01]  /*f030*/  LEA.HI.X.SX32 R7, R5, R239, 0x6, P2 ;  /* 0x000000ef05077211 */ /* 0x000fe200010f36ff */
[----:B------:R-:W-:Y:S01]  /*f040*/  IMAD.U32 R3, RZ, RZ, UR8 ;  /* 0x00000008ff037e24 */ /* 0x000fe2000f8e00ff */
[----:B------:R-:W-:Y:S01]  /*f050*/  @!PT LDS RZ, [RZ] ;  /* 0x00000000fffff984 */ /* 0x000fe20000000800 */
[----:B------:R-:W-:Y:S01]  /*f060*/  @!PT LDS RZ, [RZ] ;  /* 0x00000000fffff984 */ /* 0x000fe20000000800 */
[----:B------:R-:W-:Y:S01]  /*f070*/  @!PT LDS RZ, [RZ] ;  /* 0x00000000fffff984 */ /* 0x000fe20000000800 */
[----:B------:R2:W-:Y:S01]  /*f080*/  @!P4 LDGSTS.E.BYPASS.LTC128B.128 [R223+0x14000], [R8.64+0x100] ;  /* 0x1400010008dfcfae */ /* 0x0005e2000b901d56 */
[----:B------:R-:W-:Y:S01]  /*f090*/  IMAD.U32 R0, RZ, RZ, UR8 ;  /* 0x00000008ff007e24 */ /* 0x000fe2000f8e00ff */
[----:B------:R-:W-:Y:S01]  /*f0a0*/  LEA R4, P1, R4, R236, 0x6 ;  /* 0x000000ec04047211 */ /* 0x000fe200078230ff */
[----:B------:R-:W-:Y:S01]  /*f0b0*/  IMAD.WIDE.U32 R22, R6, c[0x0][0x1a0], RZ ;  /* 0x0000680006167a25 */ /* 0x000fe200078e00ff */
[----:B------:R-:W-:Y:S01]  /*f0c0*/  LEA R2, P0, R2, R234, 0x6 ;  /* 0x000000ea02027211 */ /* 0x000fe200078030ff */
[----:B------:R-:W-:Y:S01]  /*f0d0*/  @P3 STS.128 [R223+0x16000], RZ ;  /* 0x016000ffdf003388 */ /* 0x000fe20000000c00 */
[----:B------:R-:W-:Y:S01]  /*f0e0*/  LEA.HI.X.SX32 R5, R3, R237, 0x6, P1 ;  /* 0x000000ed03057211 */ /* 0x000fe200008f36ff */
[----:B------:R-:W-:Y:S01]  /*f0f0*/  IMAD.WIDE.U32 R20, R4, c[0x0][0x1a0], RZ ;  /* 0x0000680004147a25 */ /* 0x000fe200078e00ff */
[----:B------:R-:W-:Y:S01]  /*f100*/  LEA.HI.X.SX32 R3, R0, R235, 0x6, P0 ;  /* 0x000000eb00037211 */ /* 0x000fe200000f36ff */
[----:B------:R-:W-:Y:S01]  /*f110*/  @!PT LDS RZ, [RZ] ;  /* 0x00000000fffff984 */ /* 0x000fe20000000800 */
[----:B------:R-:W-:Y:S01]  /*f120*/  @!PT LDS RZ, [RZ] ;  /* 0x00000000fffff984 */ /* 0x000fe20000000800 */
[----:B------:R-:W-:Y:S01]  /*f130*/  @!PT LDS RZ, [RZ] ;  /* 0x00000000fffff984 */ /* 0x000fe20000000800 */
[----:B------:R2:W-:Y:S02]  /*f140*/  @!P3 LDGSTS.E.BYPASS.LTC128B.128 [R223+0x16000], [R8.64+0x180] ;  /* 0x1600018008dfbfae */ /* 0x0005e4000b901d56 */
[----:B------:R-:W-:Y:S02]  /*f150*/  IMAD R0, R7, c[0x0][0x1a0], RZ ;  /* 0x0000680007007a24 */ /* 0x000fe400078e02ff */
[----:B------:R-:W-:Y:S01]  /*f160*/  @P6 STS.128 [R223+0x10800], RZ ;  /* 0x010800ffdf006388 */ /* 0x000fe20000000c00 */
[----:B------:R-:W-:Y:S02]  /*f170*/  IMAD R5, R5, c[0x0][0x1a0], RZ ;  /* 0x0000680005057a24 */ /* 0x000fe400078e02ff */
[----:B------:R-:W-:Y:S01]  /*f180*/  IMAD R0, R6, c[0x0][0x1a4], R0 ;  /* 0x0000690006007a24 */ /* 0x000fe200078e0200 */
[-C--:B------:R-:W-:Y:S01]  /*f190*/  LEA R6, P2, R22, R240.reuse, 0x1 ;  /* 0x000000f016067211 */ /* 0x080fe200078408ff */
[----:B------:R-:W-:Y:S01]  /*f1a0*/  @!PT LDS RZ, [RZ] ;  /* 0x00000000fffff984 */ /* 0x000fe20000000800 */
[----:B------:R-:W-:Y:S01]  /*f1b0*/  @!PT LDS RZ, [RZ] ;  /* 0x00000000fffff984 */ /* 0x000fe20000000800 */
[----:B------:R-:W-:Y:S01]  /*f1c0*/  @!PT LDS RZ, [RZ] ;  /* 0x00000000fffff984 */ /* 0x000fe20000000800 */
[----:B------:R3:W-:Y:S01]  /*f1d0*/  @!P6 LDGSTS.E.BYPASS.LTC128B.128 [R223+0x10800], [R14.64] ;  /* 0x108000000edfefae */ /* 0x0007e2000b901d56 */
[----:B------:R-:W-:Y:S01]  /*f1e0*/  IMAD R5, R4, c[0x0][0x1a4], R5 ;  /* 0x0000690004057a24 */ /* 0x000fe200078e0205 */
[-C--:B------:R-:W-:Y:S01]  /*f1f0*/  LEA R4, P1, R20, R240.reuse, 0x1 ;  /* 0x000000f014047211 */ /* 0x080fe200078208ff */
[----:B------:R-:W-:Y:S01]  /*f200*/  IMAD.IADD R0, R23, 0x1, R0 ;  /* 0x0000000117007824 */ /* 0x000fe200078e0200 */
[----:B------:R-:W-:Y:S01]  /*f210*/  @P5 STS.128 [R223+0x12800], RZ ;  /* 0x012800ffdf005388 */ /* 0x000fe20000000c00 */
[----:B------:R-:W-:Y:S02]  /*f220*/  IMAD.IADD R5, R21, 0x1, R5 ;  /* 0x0000000115057824 */ /* 0x000fe400078e0205 */
[----:B------:R-:W-:Y:S01]  /*f230*/  IMAD R3, R3, c[0x0][0x1a0], RZ ;  /* 0x0000680003037a24 */ /* 0x000fe200078e02ff */
[-C--:B------:R-:W-:Y:S01]  /*f240*/  LEA.HI.X R7, R22, R229.reuse, R0, 0x1, P2 ;  /* 0x000000e516077211 */ /* 0x080fe200010f0c00 */
[----:B------:R-:W-:Y:S01]  /*f250*/  IMAD.WIDE.U32 R18, R2, c[0x0][0x1a0], RZ ;  /* 0x0000680002127a25 */ /* 0x000fe200078e00ff */
[----:B------:R-:W-:Y:S03]  /*f260*/  LEA.HI.X R5, R20, R229, R5, 0x1, P1 ;  /* 0x000000e514057211 */ /* 0x000fe600008f0c05 */
[----:B------:R-:W-:Y:S01]  /*f270*/  @!PT LDS RZ, [RZ] ;  /* 0x00000000fffff984 */ /* 0x000fe20000000800 */
[----:B------:R-:W-:Y:S01]  /*f280*/  @!PT LDS RZ, [RZ] ;  /* 0x00000000fffff984 */ /* 0x000fe20000000800 */
[----:B------:R-:W-:Y:S01]  /*f290*/  @!PT LDS RZ, [RZ] ;  /* 0x00000000fffff984 */ /* 0x000fe20000000800 */
[----:B------:R4:W-:Y:S01]  /*f2a0*/  @!P5 LDGSTS.E.BYPASS.LTC128B.128 [R223+0x12800], [R6.64+0x80] ;  /* 0x1280008006dfdfae */ /* 0x0009e2000b901d56 */
[----:B------:R-:W-:Y:S01]  /*f2b0*/  IMAD R3, R2, c[0x0][0x1a4], R3 ;  /* 0x0000690002037a24 */ /* 0x000fe200078e0203 */
[C---:B------:R-:W-:Y:S01]  /*f2c0*/  LEA R2, P0, R18.reuse, R240, 0x1 ;  /* 0x000000f012027211 */ /* 0x040fe200078008ff */
[----:B------:R-:W-:Y:S01]  /*f2d0*/  IMAD.U32 R0, RZ, RZ, UR11 ;  /* 0x0000000bff007e24 */ /* 0x000fe2000f8e00ff */
[----:B------:R-:W-:Y:S02]  /*f2e0*/  @P4 STS.128 [R223+0x14800], RZ ;  /* 0x014800ffdf004388 */ /* 0x000fe40000000c00 */
[----:B------:R-:W-:Y:S02]  /*f2f0*/  IADD3 R3, R19, R3, RZ ;  /* 0x0000000313037210 */ /* 0x000fe40007ffe0ff */
[----:B------:R-:W-:Y:S01]  /*f300*/  @!PT LDS RZ, [RZ] ;  /* 0x00000000fffff984 */ /* 0x000fe20000000800 */
[----:B------:R-:W-:Y:S01]  /*f310*/  @!PT LDS RZ, [RZ] ;  /* 0x00000000fffff984 */ /* 0x000fe20000000800 */
[----:B------:R-:W-:Y:S01]  /*f320*/  @!PT LDS RZ, [RZ] ;  /* 0x00000000fffff984 */ /* 0x000fe20000000800 */
[----:B------:R4:W-:Y:S02]  /*f330*/  @!P4 LDGSTS.E.BYPASS.LTC128B.128 [R223+0x14800], [R6.64+0x100] ;  /* 0x1480010006dfcfae */ /* 0x0009e4000b901d56 */
[----:B------:R-:W-:Y:S02]  /*f340*/  LEA.HI.X R3, R18, R229, R3, 0x1, P0 ;  /* 0x000000e512037211 */ /* 0x000fe400000f0c03 */
        /* <DEDUP_REMOVED lines=46> */
[----:B--2---:R-:W4:Y:S04]  /*f630*/  LDSM.16.M88.4 R8, [R196+0x8000] ;  /* 0x00800000c408783b */ /* 0x004f280000000200 */
[----:B-1----:R-:W3:Y:S04]  /*f640*/  LDSM.16.M88.4 R16, [R196+0x8800] ;  /* 0x00880000c410783b */ /* 0x002ee80000000200 */
[----:B------:R-:W1:Y:S04]  /*f650*/  LDSM.16.M88.4 R24, [R196+0x9000] ;  /* 0x00900000c418783b */ /* 0x000e680000000200 */
[----:B------:R-:W0:Y:S04]  /*f660*/  LDGDEPBAR ;  /* 0x00000000000079af */ /* 0x000e280000000000 */
[----:B------:R-:W2:Y:S01]  /*f670*/  LDSM.16.M88.4 R168, [R196+0x9800] ;  /* 0x00980000c4a8783b */ /* 0x000ea20000000200 */
[----:B-----5:R-:W-:Y:S03]  /*f680*/  IMAD.U32 R2, RZ, RZ, UR11 ;  /* 0x0000000bff027e24 */ /* 0x020fe6000f8e00ff */
[----:B------:R-:W-:Y:S01]  /*f690*/  LDSM.16.M88.4 R172, [R204] ;  /* 0x00000000ccac783b */ /* 0x000fe20000000200 */
[----:B------:R-:W-:Y:S03]  /*f6a0*/  MOV R3, UR11 ;  /* 0x0000000b00037c02 */ /* 0x000fe60008000f00 */
[----:B------:R-:W5:Y:S01]  /*f6b0*/  LDSM.16.M88.4 R176, [R207] ;  /* 0x00000000cfb0783b */ /* 0x000f620000000200 */
[----:B------:R-:W-:Y:S03]  /*f6c0*/  LEA R2, P1, R2, R236, 0x6 ;  /* 0x000000ec02027211 */ /* 0x000fe600078230ff */
[----:B------:R-:W1:Y:S01]  /*f6d0*/  LDSM.16.M88.4 R180, [R222] ;  /* 0x00000000deb4783b */ /* 0x000e620000000200 */
[----:B------:R-:W-:Y:S03]  /*f6e0*/  LEA.HI.X.SX32 R3, R3, R237, 0x6, P1 ;  /* 0x000000ed03037211 */ /* 0x000fe600008f36ff */
[----:B------:R-:W1:Y:S02]  /*f6f0*/  LDSM.16.M88.4 R184, [R221] ;  /* 0x00000000ddb8783b */ /* 0x000e640000000200 */
[----:B------:R-:W-:Y:S02]  /*f700*/  IMAD R3, R3, c[0x0][0x198], RZ ;  /* 0x0000660003037a24 */ /* 0x000fe400078e02ff */
[----:B------:R-:W2:Y:S02]  /*f710*/  LDSM.16.M88.4 R188, [R220] ;  /* 0x00000000dcbc783b */ /* 0x000ea40000000200 */
[----:B------:R-:W-:Y:S01]  /*f720*/  IMAD R3, R2, c[0x0][0x19c], R3 ;  /* 0x0000670002037a24 */ /* 0x000fe200078e0203 */
[C---:B----4-:R-:W-:Y:S01]  /*f730*/  HMMA.16816.F32 R4, R32.reuse, R8, RZ ;  /* 0x000000082004723c */ /* 0x050fe200000018ff */
[----:B------:R-:W-:Y:S07]  /*f740*/  LDSM.16.M88.4 R192, [R202+0x8000] ;  /* 0x00800000cac0783b */ /* 0x000fee0000000200 */
[C---:B------:R-:W-:Y:S08]  /*f750*/  HMMA.16816.F32 R8, R32.reuse, R10, RZ ;  /* 0x0000000a2008723c */ /* 0x040ff000000018ff */
[C---:B---3--:R-:W-:Y:S08]  /*f760*/  HMMA.16816.F32 R12, R32.reuse, R16, RZ ;  /* 0x00000010200c723c */ /* 0x048ff000000018ff */
[C---:B------:R-:W-:Y:S08]  /*f770*/  HMMA.16816.F32 R16, R32.reuse, R18, RZ ;  /* 0x000000122010723c */ /* 0x040ff000000018ff */
[C---:B-1----:R-:W-:Y:S08]  /*f780*/  HMMA.16816.F32 R20, R32.reuse, R24, RZ ;  /* 0x000000182014723c */ /* 0x042ff000000018ff */
[C---:B------:R-:W-:Y:S08]  /*f790*/  HMMA.16816.F32 R24, R32.reuse, R26, RZ ;  /* 0x0000001a2018723c */ /* 0x040ff000000018ff */
[C---:B--2---:R-:W-:Y:S08]  /*f7a0*/  HMMA.16816.F32 R28, R32.reuse, R168, RZ ;  /* 0x000000a8201c723c */ /* 0x044ff000000018ff */
        /* <DEDUP_REMOVED lines=184> */
[----:B------:R-:W-:Y:S04]  /*10330*/  HMMA.16816.F32 R32, R180, R170, R32 ;  /* 0x000000aab420723c */ /* 0x000fe80000001820 */
[----:B------:R-:W-:Y:S03]  /*10340*/  LEA R168, P2, R168, R238, 0x6 ;  /* 0x000000eea8a87211 */ /* 0x000fe600078430ff */
[----:B------:R-:W-:Y:S01]  /*10350*/  IMAD.U32 R170, RZ, RZ, UR11 ;  /* 0x0000000bffaa7e24 */ /* 0x000fe2000f8e00ff */
[C---:B-----5:R-:W-:Y:S05]  /*10360*/  HMMA.16816.F32 R4, R172.reuse, R176, R4 ;  /* 0x000000b0ac04723c */ /* 0x060fea0000001804 */
[----:B------:R-:W-:Y:S02]  /*10370*/  LEA.HI.X.SX32 R169, R148, R239, 0x6, P2 ;  /* 0x000000ef94a97211 */ /* 0x000fe400010f36ff */
[----:B------:R-:W-:Y:S01]  /*10380*/  LEA R170, P0, R170, R230, 0x6 ;  /* 0x000000e6aaaa7211 */ /* 0x000fe200078030ff */
[C---:B------:R-:W-:Y:S01]  /*10390*/  HMMA.16816.F32 R8, R172.reuse, R178, R8 ;  /* 0x000000b2ac08723c */ /* 0x040fe20000001808 */
[----:B------:R-:W-:Y:S03]  /*103a0*/  IMAD.U32 R176, RZ, RZ, UR11 ;  /* 0x0000000bffb07e24 */ /* 0x000fe6000f8e00ff */
[----:B------:R-:W-:Y:S01]  /*103b0*/  LEA.HI.X.SX32 R171, R0, R231, 0x6, P0 ;  /* 0x000000e700ab7211 */ /* 0x000fe200000f36ff */
[----:B------:R-:W-:Y:S01]  /*103c0*/  IMAD R148, R169, c[0x0][0x198], RZ ;  /* 0x00006600a9947a24 */ /* 0x000fe200078e02ff */
[----:B------:R-:W-:Y:S01]  /*103d0*/  LEA R176, P0, R176, R234, 0x6 ;  /* 0x000000eab0b07211 */ /* 0x000fe200078030ff */
[----:B------:R-:W-:Y:S01]  /*103e0*/  IMAD.WIDE.U32 R180, R170, c[0x0][0x198], RZ ;  /* 0x00006600aab47a25 */ /* 0x000fe200078e00ff */
[C---:B---3--:R-:W-:Y:S04]  /*103f0*/  HMMA.16816.F32 R12, R172.reuse, R184, R12 ;  /* 0x000000b8ac0c723c */ /* 0x048fe8000000180c */
[C---:B------:R-:W-:Y:S01]  /*10400*/  IMAD R148, R168.reuse, c[0x0][0x19c], R148 ;  /* 0x00006700a8947a24 */ /* 0x040fe200078e0294 */
[----:B------:R-:W-:Y:S01]  /*10410*/  LEA.HI.X.SX32 R177, R151, R235, 0x6, P0 ;  /* 0x000000eb97b17211 */ /* 0x000fe200000f36ff */
[----:B------:R-:W-:Y:S02]  /*10420*/  IMAD.WIDE.U32 R168, R168, c[0x0][0x198], RZ ;  /* 0x00006600a8a87a25 */ /* 0x000fe400078e00ff */
[C---:B------:R-:W-:Y:S04]  /*10430*/  HMMA.16816.F32 R16, R172.reuse, R186, R16 ;  /* 0x000000baac10723c */ /* 0x040fe80000001810 */
[----:B------:R-:W-:Y:S02]  /*10440*/  IMAD R0, R171, c[0x0][0x198], RZ ;  /* 0x00006600ab007a24 */ /* 0x000fe400078e02ff */
[----:B------:R-:W-:Y:S02]  /*10450*/  IMAD.IADD R148, R169, 0x1, R148 ;  /* 0x00000001a9947824 */ /* 0x000fe400078e0294 */
[C---:B----4-:R-:W-:Y:S04]  /*10460*/  HMMA.16816.F32 R20, R172.reuse, R188, R20 ;  /* 0x000000bcac14723c */ /* 0x050fe80000001814 */
[----:B------:R-:W-:Y:S01]  /*10470*/  IMAD R0, R170, c[0x0][0x19c], R0 ;  /* 0x00006700aa007a24 */ /* 0x000fe200078e0200 */
[-C--:B------:R-:W-:Y:S01]  /*10480*/  LEA R170, P0, R168, R242.reuse, 0x1 ;  /* 0x000000f2a8aa7211 */ /* 0x080fe200078008ff */
[----:B------:R-:W-:Y:S02]  /*10490*/  IMAD.WIDE.U32 R178, R2, c[0x0][0x198], RZ ;  /* 0x0000660002b27a25 */ /* 0x000fe400078e00ff */
[C---:B------:R-:W-:Y:S04]  /*104a0*/  HMMA.16816.F32 R24, R172.reuse, R190, R24 ;  /* 0x000000beac18723c */ /* 0x040fe80000001818 */
[-C--:B------:R-:W-:Y:S01]  /*104b0*/  LEA.HI.X R171, R168, R241.reuse, R148, 0x1, P0 ;  /* 0x000000f1a8ab7211 */ /* 0x080fe200000f0c94 */
[----:B------:R-:W-:Y:S01]  /*104c0*/  IMAD R2, R177, c[0x0][0x198], RZ ;  /* 0x00006600b1027a24 */ /* 0x000fe200078e02ff */
[----:B------:R-:W-:Y:S01]  /*104d0*/  ISETP.LT.AND P0, PT, RZ, UR8, PT ;  /* 0x00000008ff007c0c */ /* 0x000fe2000bf01270 */
[----:B------:R-:W-:Y:S01]  /*104e0*/  IMAD.IADD R0, R181, 0x1, R0 ;  /* 0x00000001b5007824 */ /* 0x000fe200078e0200 */
[C---:B-1----:R-:W-:Y:S04]  /*104f0*/  HMMA.16816.F32 R28, R172.reuse, R192, R28 ;  /* 0x000000c0ac1c723c */ /* 0x042fe8000000181c */
[CC--:B------:R-:W-:Y:S01]  /*10500*/  LEA R168, P2, R178.reuse, R242.reuse, 0x1 ;  /* 0x000000f2b2a87211 */ /* 0x0c0fe200078408ff */
[----:B------:R-:W-:Y:S03]  /*10510*/  IMAD.IADD R3, R179, 0x1, R3 ;  /* 0x00000001b3037824 */ /* 0x000fe600078e0203 */
[----:B------:R-:W-:Y:S04]  /*10520*/  HMMA.16816.F32 R32, R172, R194, R32 ;  /* 0x000000c2ac20723c */ /* 0x000fe80000001820 */
[-C--:B------:R-:W-:Y:S03]  /*10530*/  LEA.HI.X R169, R178, R241.reuse, R3, 0x1, P2 ;  /* 0x000000f1b2a97211 */ /* 0x080fe600010f0c03 */
[-C--:B------:R-:W-:Y:S01]  /*10540*/  LEA R172, P1, R180, R242.reuse, 0x1 ;  /* 0x000000f2b4ac7211 */ /* 0x080fe200078208ff */
[----:B------:R-:W-:Y:S04]  /*10550*/  IMAD.WIDE.U32 R174, R176, c[0x0][0x198], RZ ;  /* 0x00006600b0ae7a25 */ /* 0x000fe800078e00ff */
[-C--:B------:R-:W-:Y:S01]  /*10560*/  LEA.HI.X R173, R180, R241.reuse, R0, 0x1, P1 ;  /* 0x000000f1b4ad7211 */ /* 0x080fe200008f0c00 */
[----:B------:R-:W-:Y:S01]  /*10570*/  IMAD R176, R176, c[0x0][0x19c], R2 ;  /* 0x00006700b0b07a24 */ /* 0x000fe200078e0202 */
[C---:B------:R-:W-:Y:S03]  /*10580*/  LEA R2, P1, R174.reuse, R242, 0x1 ;  /* 0x000000f2ae027211 */ /* 0x040fe600078208ff */
[----:B------:R-:W-:Y:S05]  /*10590*/  IMAD.IADD R176, R175, 0x1, R176 ;  /* 0x00000001afb07824 */ /* 0x000fea00078e02b0 */
[----:B------:R-:W-:Y:S01]  /*105a0*/  LEA.HI.X R3, R174, R241, R176, 0x1, P1 ;  /* 0x000000f1ae037211 */ /* 0x000fe200008f0cb0 */
[----:B------:R-:W-:-:S05]  /*105b0*/  @P0 BRA `(.L_x_441) ;  /* 0xffffe05000000947 */ /* 0x000fca000383ffff */
.L_x_440:
[----:B-1----:R-:W1:Y:S01]  /*105c0*/  S2R R2, SR_TID.X ;  /* 0x0000000000027919 */ /* 0x002e620000002100 */
[----:B------:R-:W-:Y:S01]  /*105d0*/  MOV R0, UR8 ;  /* 0x0000000800007c02 */ /* 0x000fe20008000f00 */
[----:B------:R-:W-:Y:S02]  /*105e0*/  UIADD3 UR6, UR25, -0x4498517b, URZ ;  /* 0xbb67ae8519067890 */ /* 0x000fe4000fffe03f */
[----:B------:R-:W-:Y:S02]  /*105f0*/  USHF.L.U32 UR18, UR8, 0x1, URZ ;  /* 0x0000000108127899 */ /* 0x000fe4000800063f */
[----:B------:R-:W-:Y:S02]  /*10600*/  UIADD3 UR7, UR24, -0x61c88647, URZ ;  /* 0x9e3779b918077890 */ /* 0x000fe4000fffe03f */
[----:B------:R-:W-:Y:S02]  /*10610*/  UIADD3 UR8, UR24, 0x3c6ef372, URZ ;  /* 0x3c6ef37218087890 */ /* 0x000fe4000fffe03f */
[----:B------:R-:W-:Y:S02]  /*10620*/  UIADD3 UR11, UR25, 0x646e171e, URZ ;  /* 0x646e171e190b7890 */ /* 0x000fe4000fffe03f */
[----:B------:R-:W-:Y:S01]  /*10630*/  UIADD3 UR19, UR19, 0x1, URZ ;  /* 0x0000000113137890 */ /* 0x000fe2000fffe03f */
[----:B-1----:R-:W-:Y:S04]  /*10640*/  SHF.L.U32 R2, R2, 0x1, RZ ;  /* 0x0000000102027819 */ /* 0x002fe800000006ff */
[----:B------:R-:W-:Y:S04]  /*10650*/  LOP3.LUT R2, R2, 0x6, RZ, 0xc0, !PT ;  /* 0x0000000602027812 */ /* 0x000fe800078ec0ff */
[----:B------:R-:W-:Y:S04]  /*10660*/  LEA R0, R0, R2, 0x6 ;  /* 0x0000000200007211 */ /* 0x000fe800078e30ff */
[C---:B------:R-:W-:Y:S01]  /*10670*/  IADD3 R148, R0.reuse, 0x10, RZ ;  /* 0x0000001000947810 */ /* 0x040fe20007ffe0ff */
[----:B------:R-:W1:Y:S01]  /*10680*/  I2F R3, R0 ;  /* 0x0000000000037306 */ /* 0x000e620000201400 */
[C---:B------:R-:W-:Y:S02]  /*10690*/  IADD3 R2, R0.reuse, 0x1, RZ ;  /* 0x0000000100027810 */ /* 0x040fe40007ffe0ff */
[C---:B------:R-:W-:Y:S02]  /*106a0*/  IADD3 R168, R0.reuse, 0x9, RZ ;  /* 0x0000000900a87810 */ /* 0x040fe40007ffe0ff */
[C---:B------:R-:W-:Y:S02]  /*106b0*/  IADD3 R169, R0.reuse, 0x8, RZ ;  /* 0x0000000800a97810 */ /* 0x040fe40007ffe0ff */
[C---:B------:R-:W-:Y:S02]  /*106c0*/  IADD3 R171, R0.reuse, 0x11, RZ ;  /* 0x0000001100ab7810 */ /* 0x040fe40007ffe0ff */
[C---:B------:R-:W-:Y:S01]  /*106d0*/  IADD3 R170, R0.reuse, 0x18, RZ ;  /* 0x0000001800aa7810 */ /* 0x040fe20007ffe0ff */
[----:B------:R-:W2:Y:S01]  /*106e0*/  I2F R148, R148 ;  /* 0x0000009400947306 */ /* 0x000ea20000201400 */
[C---:B------:R-:W-:Y:S02]  /*106f0*/  IADD3 R173, R0.reuse, 0x19, RZ ;  /* 0x0000001900ad7810 */ /* 0x040fe40007ffe0ff */
[C---:B------:R-:W-:Y:S02]  /*10700*/  IADD3 R172, R0.reuse, 0x20, RZ ;  /* 0x0000002000ac7810 */ /* 0x040fe40007ffe0ff */
[C---:B------:R-:W-:Y:S02]  /*10710*/  IADD3 R176, R0.reuse, 0x21, RZ ;  /* 0x0000002100b07810 */ /* 0x040fe40007ffe0ff */
[C---:B------:R-:W-:Y:S02]  /*10720*/  IADD3 R175, R0.reuse, 0x28, RZ ;  /* 0x0000002800af7810 */ /* 0x040fe40007ffe0ff */
[C---:B------:R-:W-:Y:S01]  /*10730*/  IADD3 R174, R0.reuse, 0x29, RZ ;  /* 0x0000002900ae7810 */ /* 0x040fe20007ffe0ff */
[----:B------:R-:W3:Y:S01]  /*10740*/  I2F R2, R2 ;  /* 0x0000000200027306 */ /* 0x000ee20000201400 */
[C---:B------:R-:W-:Y:S01]  /*10750*/  IADD3 R151, R0.reuse, 0x30, RZ ;  /* 0x0000003000977810 */ /* 0x040fe20007ffe0ff */
[C---:B-1----:R-:W-:Y:S02]  /*10760*/  FFMA.FTZ R6, R3.reuse, UR4, R6 ;  /* 0x0000000403067c23 */ /* 0x042fe40008010006 */
[----:B------:R-:W-:Y:S01]  /*10770*/  FFMA.FTZ R4, R3, UR4, R4 ;  /* 0x0000000403047c23 */ /* 0x000fe20008010004 */
[----:B------:R-:W-:Y:S05]  /*10780*/  IADD3 R3, R0, 0x31, RZ ;  /* 0x0000003100037810 */ /* 0x000fea0007ffe0ff */
[----:B------:R-:W1:Y:S01]  /*10790*/  I2F R168, R168 ;  /* 0x000000a800a87306 */ /* 0x000e620000201400 */
[C---:B--2---:R-:W-:Y:S02]  /*107a0*/  FFMA.FTZ R14, R148.reuse, UR4, R14 ;  /* 0x00000004940e7c23 */ /* 0x044fe4000801000e */
[----:B------:R-:W-:Y:S07]  /*107b0*/  FFMA.FTZ R12, R148, UR4, R12 ;  /* 0x00000004940c7c23 */ /* 0x000fee000801000c */
[----:B------:R-:W2:Y:S01]  /*107c0*/  I2F R169, R169 ;  /* 0x000000a900a97306 */ /* 0x000ea20000201400 */
[C---:B---3--:R-:W-:Y:S02]  /*107d0*/  FFMA.FTZ R7, R2.reuse, UR4, R7 ;  /* 0x0000000402077c23 */ /* 0x048fe40008010007 */
[----:B------:R-:W-:Y:S01]  /*107e0*/  FFMA.FTZ R5, R2, UR4, R5 ;  /* 0x0000000402057c23 */ /* 0x000fe20008010005 */
[----:B------:R-:W-:Y:S06]  /*107f0*/  FMNMX.FTZ R2, R4, R150, !PT ;  /* 0x0000009604027209 */ /* 0x000fec0007810000 */
[----:B------:R-:W3:Y:S01]  /*10800*/  I2F R171, R171 ;  /* 0x000000ab00ab7306 */ /* 0x000ee20000201400 */
[----:B------:R-:W-:Y:S01]  /*10810*/  FMNMX.FTZ R2, R5, R2, !PT ;  /* 0x0000000205027209 */ /* 0x000fe20007810000 */
[C---:B-1----:R-:W-:Y:S02]  /*10820*/  FFMA.FTZ R11, R168.reuse, UR4, R11 ;  /* 0x00000004a80b7c23 */ /* 0x042fe4000801000b */
[----:B------:R-:W-:Y:S01]  /*10830*/  FFMA.FTZ R9, R168, UR4, R9 ;  /* 0x00000004a8097c23 */ /* 0x000fe20008010009 */
[----:B------:R-:W-:Y:S05]  /*10840*/  FMNMX.FTZ R168, R6, R149, !PT ;  /* 0x0000009506a87209 */ /* 0x000fea0007810000 */
[----:B------:R-:W1:Y:S01]  /*10850*/  I2F R170, R170 ;  /* 0x000000aa00aa7306 */ /* 0x000e620000201400 */
[----:B------:R-:W-:Y:S01]  /*10860*/  FMNMX.FTZ R168, R7, R168, !PT ;  /* 0x000000a807a87209 */ /* 0x000fe20007810000 */
[C---:B--2---:R-:W-:Y:S02]  /*10870*/  FFMA.FTZ R10, R169.reuse, UR4, R10 ;  /* 0x00000004a90a7c23 */ /* 0x044fe4000801000a */
[----:B------:R-:W-:Y:S01]  /*10880*/  FFMA.FTZ R8, R169, UR4, R8 ;  /* 0x00000004a9087c23 */ /* 0x000fe20008010008 */
[----:B------:R-:W-:Y:S02]  /*10890*/  IADD3 R169, R0, 0x39, RZ ;  /* 0x0000003900a97810 */ /* 0x000fe40007ffe0ff */
[----:B------:R-:W-:Y:S03]  /*108a0*/  FMNMX.FTZ R168, R10, R168, !PT ;  /* 0x000000a80aa87209 */ /* 0x000fe60007810000 */
[----:B------:R2:W4:Y:S01]  /*108b0*/  I2F R148, R3 ;  /* 0x0000000300947306 */ /* 0x0005220000201400 */
[----:B------:R-:W-:Y:S02]  /*108c0*/  FMNMX.FTZ R2, R8, R2, !PT ;  /* 0x0000000208027209 */ /* 0x000fe40007810000 */
[----:B------:R-:W-:Y:S01]  /*108d0*/  FMNMX.FTZ R168, R11, R168, !PT ;  /* 0x000000a80ba87209 */ /* 0x000fe20007810000 */
[----:B---3--:R-:W-:Y:S01]  /*108e0*/  FFMA.FTZ R15, R171, UR4, R15 ;  /* 0x00000004ab0f7c23 */ /* 0x008fe2000801000f */
[----:B------:R-:W-:Y:S01]  /*108f0*/  FMNMX.FTZ R2, R9, R2, !PT ;  /* 0x0000000209027209 */ /* 0x000fe20007810000 */
[----:B------:R-:W-:Y:S01]  /*10900*/  FFMA.FTZ R13, R171, UR4, R13 ;  /* 0x00000004ab0d7c23 */ /* 0x000fe2000801000d */
[----:B------:R-:W-:Y:S02]  /*10910*/  FMNMX.FTZ R168, R14, R168, !PT ;  /* 0x000000a80ea87209 */ /* 0x000fe40007810000 */
[----:B------:R-:W-:Y:S01]  /*10920*/  FMNMX.FTZ R2, R12, R2, !PT ;  /* 0x000000020c027209 */ /* 0x000fe20007810000 */
[----:B------:R-:W3:Y:S01]  /*10930*/  I2F R173, R173 ;  /* 0x000000ad00ad7306 */ /* 0x000ee20000201400 */
[----:B------:R-:W-:Y:S01]  /*10940*/  FMNMX.FTZ R168, R15, R168, !PT ;  /* 0x000000a80fa87209 */ /* 0x000fe20007810000 */
[C---:B-1----:R-:W-:Y:S02]  /*10950*/  FFMA.FTZ R18, R170.reuse, UR4, R18 ;  /* 0x00000004aa127c23 */ /* 0x042fe40008010012 */
[----:B------:R-:W-:Y:S03]  /*10960*/  FFMA.FTZ R16, R170, UR4, R16 ;  /* 0x00000004aa107c23 */ /* 0x000fe60008010010 */
[----:B------:R-:W-:Y:S03]  /*10970*/  FMNMX.FTZ R168, R18, R168, !PT ;  /* 0x000000a812a87209 */ /* 0x000fe60007810000 */
[----:B------:R-:W1:Y:S01]  /*10980*/  I2F R172, R172 ;  /* 0x000000ac00ac7306 */ /* 0x000e620000201400 */
[----:B--2---:R-:W-:Y:S01]  /*10990*/  IADD3 R3, R0, 0x38, RZ ;  /* 0x0000003800037810 */ /* 0x004fe20007ffe0ff */
[C---:B----4-:R-:W-:Y:S01]  /*109a0*/  FFMA.FTZ R31, R148.reuse, UR4, R31 ;  /* 0x00000004941f7c23 */ /* 0x050fe2000801001f */
[----:B------:R-:W-:Y:S01]  /*109b0*/  FMNMX.FTZ R0, R13, R2, !PT ;  /* 0x000000020d007209 */ /* 0x000fe20007810000 */
[----:B------:R-:W-:Y:S06]  /*109c0*/  FFMA.FTZ R29, R148, UR4, R29 ;  /* 0x00000004941d7c23 */ /* 0x000fec000801001d */
[----:B------:R-:W2:Y:S01]  /*109d0*/  I2F R176, R176 ;  /* 0x000000b000b07306 */ /* 0x000ea20000201400 */
[----:B------:R-:W-:Y:S01]  /*109e0*/  FMNMX.FTZ R0, R16, R0, !PT ;  /* 0x0000000010007209 */ /* 0x000fe20007810000 */
[C---:B---3--:R-:W-:Y:S02]  /*109f0*/  FFMA.FTZ R19, R173.reuse, UR4, R19 ;  /* 0x00000004ad137c23 */ /* 0x048fe40008010013 */
[----:B------:R-:W-:Y:S03]  /*10a00*/  FFMA.FTZ R17, R173, UR4, R17 ;  /* 0x00000004ad117c23 */ /* 0x000fe60008010011 */
[----:B------:R-:W-:Y:S03]  /*10a10*/  FMNMX.FTZ R168, R19, R168, !PT ;  /* 0x000000a813a87209 */ /* 0x000fe60007810000 */
[----:B------:R-:W3:Y:S01]  /*10a20*/  I2F R175, R175 ;  /* 0x000000af00af7306 */ /* 0x000ee20000201400 */
[----:B------:R-:W-:Y:S01]  /*10a30*/  FMNMX.FTZ R0, R17, R0, !PT ;  /* 0x0000000011007209 */ /* 0x000fe20007810000 */
[C---:B-1----:R-:W-:Y:S02]  /*10a40*/  FFMA.FTZ R22, R172.reuse, UR4, R22 ;  /* 0x00000004ac167c23 */ /* 0x042fe40008010016 */
[----:B------:R-:W-:Y:S03]  /*10a50*/  FFMA.FTZ R20, R172, UR4, R20 ;  /* 0x00000004ac147c23 */ /* 0x000fe60008010014 */
[----:B------:R-:W-:Y:S03]  /*10a60*/  FMNMX.FTZ R168, R22, R168, !PT ;  /* 0x000000a816a87209 */ /* 0x000fe60007810000 */
[----:B------:R-:W1:Y:S01]  /*10a70*/  I2F R174, R174 ;  /* 0x000000ae00ae7306 */ /* 0x000e620000201400 */
[----:B------:R-:W-:Y:S01]  /*10a80*/  FMNMX.FTZ R0, R20, R0, !PT ;  /* 0x0000000014007209 */ /* 0x000fe20007810000 */
[C---:B--2---:R-:W-:Y:S02]  /*10a90*/  FFMA.FTZ R23, R176.reuse, UR4, R23 ;  /* 0x00000004b0177c23 */ /* 0x044fe40008010017 */
[----:B------:R-:W-:Y:S02]  /*10aa0*/  FFMA.FTZ R21, R176, UR4, R21 ;  /* 0x00000004b0157c23 */ /* 0x000fe40008010015 */
[----:B------:R-:W-:Y:S01]  /*10ab0*/  LDSM.16.MT88.4 R176, [R198+0x10000] ;  /* 0x01000000c6b0783b */ /* 0x000fe20000004200 */
[----:B------:R-:W-:Y:S03]  /*10ac0*/  FMNMX.FTZ R168, R23, R168, !PT ;  /* 0x000000a817a87209 */ /* 0x000fe60007810000 */
        /* <DEDUP_REMOVED lines=8> */
[----:B------:R-:W-:Y:S02]  /*10b50*/  FFMA.FTZ R25, R174, UR4, R25 ;  /* 0x00000004ae197c23 */ /* 0x000fe40008010019 */
[----:B------:R-:W-:Y:S01]  /*10b60*/  LDSM.16.MT88.4 R172, [R197+0x10000] ;  /* 0x01000000c5ac783b */ /* 0x000fe20000004200 */
[----:B------:R-:W-:Y:S03]  /*10b70*/  FMNMX.FTZ R168, R27, R168, !PT ;  /* 0x000000a81ba87209 */ /* 0x000fe60007810000 */
[----:B------:R-:W1:Y:S01]  /*10b80*/  I2F R2, R169 ;  /* 0x000000a900027306 */ /* 0x000e620000201400 */
[----:B------:R-:W-:Y:S01]  /*10b90*/  FMNMX.FTZ R0, R25, R0, !PT ;  /* 0x0000000019007209 */ /* 0x000fe20007810000 */
[C---:B--2---:R-:W-:Y:S02]  /*10ba0*/  FFMA.FTZ R30, R151.reuse, UR4, R30 ;  /* 0x00000004971e7c23 */ /* 0x044fe4000801001e */
[----:B------:R-:W-:Y:S03]  /*10bb0*/  FFMA.FTZ R28, R151, UR4, R28 ;  /* 0x00000004971c7c23 */ /* 0x000fe6000801001c */
[----:B------:R-:W-:Y:S02]  /*10bc0*/  FMNMX.FTZ R151, R30, R168, !PT ;  /* 0x000000a81e977209 */ /* 0x000fe40007810000 */
[----:B------:R-:W-:Y:S02]  /*10bd0*/  FMNMX.FTZ R148, R28, R0, !PT ;  /* 0x000000001c947209 */ /* 0x000fe40007810000 */
[----:B------:R-:W-:Y:S01]  /*10be0*/  FMNMX.FTZ R0, R31, R151, !PT ;  /* 0x000000971f007209 */ /* 0x000fe20007810000 */
[----:B---3--:R-:W-:Y:S01]  /*10bf0*/  FFMA.FTZ R34, R3, UR4, R34 ;  /* 0x0000000403227c23 */ /* 0x008fe20008010022 */
[----:B------:R-:W-:Y:S01]  /*10c00*/  FMNMX.FTZ R148, R29, R148, !PT ;  /* 0x000000941d947209 */ /* 0x000fe20007810000 */
[----:B------:R-:W-:Y:S03]  /*10c10*/  FFMA.FTZ R32, R3, UR4, R32 ;  /* 0x0000000403207c23 */ /* 0x000fe60008010020 */
[----:B------:R-:W-:Y:S02]  /*10c20*/  FMNMX.FTZ R0, R34, R0, !PT ;  /* 0x0000000022007209 */ /* 0x000fe40007810000 */
[----:B------:R-:W-:Y:S01]  /*10c30*/  FMNMX.FTZ R148, R32, R148, !PT ;  /* 0x0000009420947209 */ /* 0x000fe20007810000 */
[C---:B-1----:R-:W-:Y:S02]  /*10c40*/  FFMA.FTZ R35, R2.reuse, UR4, R35 ;  /* 0x0000000402237c23 */ /* 0x042fe40008010023 */
[----:B------:R-:W-:Y:S03]  /*10c50*/  FFMA.FTZ R33, R2, UR4, R33 ;  /* 0x0000000402217c23 */ /* 0x000fe60008010021 */
[----:B------:R-:W-:Y:S02]  /*10c60*/  FMNMX.FTZ R0, R35, R0, !PT ;  /* 0x0000000023007209 */ /* 0x000fe40007810000 */
[----:B------:R-:W-:Y:S03]  /*10c70*/  FMNMX.FTZ R148, R33, R148, !PT ;  /* 0x0000009421947209 */ /* 0x000fe60007810000 */
[----:B------:R-:W1:Y:S08]  /*10c80*/  SHFL.BFLY PT, R2, R0, 0x2, 0x1f ;  /* 0x0c401f0000027f89 */ /* 0x000e7000000e0000 */
[----:B------:R-:W2:Y:S01]  /*10c90*/  SHFL.BFLY PT, R3, R148, 0x2, 0x1f ;  /* 0x0c401f0094037f89 */ /* 0x000ea200000e0000 */
[----:B-1----:R-:W-:Y:S07]  /*10ca0*/  FMNMX.FTZ R0, R0, R2, !PT ;  /* 0x0000000200007209 */ /* 0x002fee0007810000 */
[----:B------:R-:W1:Y:S01]  /*10cb0*/  SHFL.BFLY PT, R2, R0, 0x1, 0x1f ;  /* 0x0c201f0000027f89 */ /* 0x000e6200000e0000 */
[----:B--2---:R-:W-:Y:S07]  /*10cc0*/  FMNMX.FTZ R148, R148, R3, !PT ;  /* 0x0000000394947209 */ /* 0x004fee0007810000 */
[----:B------:R-:W2:Y:S01]  /*10cd0*/  SHFL.BFLY PT, R151, R148, 0x1, 0x1f ;  /* 0x0c201f0094977f89 */ /* 0x000ea200000e0000 */
[----:B-1----:R-:W-:Y:S05]  /*10ce0*/  FMNMX.FTZ R3, R0, R2, !PT ;  /* 0x0000000200037209 */ /* 0x002fea0007810000 */
[C---:B------:R-:W-:Y:S02]  /*10cf0*/  FADD.FTZ R0, -R3.reuse, R149 ;  /* 0x0000009503007221 */ /* 0x040fe40000010100 */
[C---:B------:R-:W-:Y:S01]  /*10d00*/  FMUL.FTZ R181, R3.reuse, c[0x0][0x23c] ;  /* 0x00008f0003b57a20 */ /* 0x040fe20000410000 */
[----:B--2---:R-:W-:Y:S01]  /*10d10*/  FMNMX.FTZ R148, R148, R151, !PT ;  /* 0x0000009794947209 */ /* 0x004fe20007810000 */
[----:B------:R-:W-:Y:S03]  /*10d20*/  FMUL.FTZ R0, R0, c[0x0][0x23c] ;  /* 0x00008f0000007a20 */ /* 0x000fe60000410000 */
[C---:B------:R-:W-:Y:S01]  /*10d30*/  FSETP.NEU.FTZ.AND P1, PT, R148.reuse, -INF , PT ;  /* 0xff8000009400780b */ /* 0x040fe20003f3d000 */
[----:B------:R1:W2:Y:S01]  /*10d40*/  MUFU.EX2 R2, R0 ;  /* 0x0000000000027308 */ /* 0x0002a20000000800 */
[----:B------:R-:W-:Y:S05]  /*10d50*/  FMUL.FTZ R180, R148, c[0x0][0x23c] ;  /* 0x00008f0094b47a20 */ /* 0x000fea0000410000 */
[----:B------:R-:W-:Y:S02]  /*10d60*/  FSEL R180, R180, RZ, P1 ;  /* 0x000000ffb4b47208 */ /* 0x000fe40000800000 */
[----:B------:R-:W-:Y:S03]  /*10d70*/  FSETP.NEU.FTZ.AND P1, PT, R3, -INF , PT ;  /* 0xff8000000300780b */ /* 0x000fe60003f3d000 */
[--C-:B------:R-:W-:Y:S01]  /*10d80*/  FFMA.FTZ R9, R9, c[0x0][0x23c], -R180.reuse ;  /* 0x00008f0009097a23 */ /* 0x100fe200000108b4 */
[----:B------:R-:W-:Y:S01]  /*10d90*/  FSEL R181, R181, RZ, P1 ;  /* 0x000000ffb5b57208 */ /* 0x000fe20000800000 */
[--C-:B------:R-:W-:Y:S02]  /*10da0*/  FFMA.FTZ R149, R8, c[0x0][0x23c], -R180.reuse ;  /* 0x00008f0008957a23 */ /* 0x100fe400000108b4 */
[----:B------:R3:W-:Y:S01]  /*10db0*/  MUFU.EX2 R227, R9 ;  /* 0x0000000900e37308 */ /* 0x0007e20000000800 */
[--C-:B------:R-:W-:Y:S02]  /*10dc0*/  FFMA.FTZ R4, R4, c[0x0][0x23c], -R180.reuse ;  /* 0x00008f0004047a23 */ /* 0x100fe400000108b4 */
[----:B------:R-:W-:Y:S02]  /*10dd0*/  FFMA.FTZ R5, R5, c[0x0][0x23c], -R180 ;  /* 0x00008f0005057a23 */ /* 0x000fe400000108b4 */
[--C-:B------:R-:W-:Y:S02]  /*10de0*/  FFMA.FTZ R6, R6, c[0x0][0x23c], -R181.reuse ;  /* 0x00008f0006067a23 */ /* 0x100fe400000108b5 */
[--C-:B------:R-:W-:Y:S01]  /*10df0*/  FFMA.FTZ R11, R11, c[0x0][0x23c], -R181.reuse ;  /* 0x00008f000b0b7a23 */ /* 0x100fe200000108b5 */
[----:B-1----:R-:W-:Y:S02]  /*10e00*/  MOV R0, UR25 ;  /* 0x0000001900007c02 */ /* 0x002fe40008000f00 */
[----:B------:R1:W-:Y:S01]  /*10e10*/  MUFU.EX2 R224, R4 ;  /* 0x0000000400e07308 */ /* 0x0003e20000000800 */
[--C-:B------:R-:W-:Y:S01]  /*10e20*/  FFMA.FTZ R7, R7, c[0x0][0x23c], -R181.reuse ;  /* 0x00008f0007077a23 */ /* 0x100fe200000108b5 */
[----:B------:R-:W-:Y:S01]  /*10e30*/  LOP3.LUT R8, R247, UR18, R0, 0x96, !PT ;  /* 0x00000012f7087c12 */ /* 0x000fe2000f8e9600 */
[----:B------:R-:W-:Y:S01]  /*10e40*/  FFMA.FTZ R10, R10, c[0x0][0x23c], -R181 ;  /* 0x00008f000a0a7a23 */ /* 0x000fe200000108b5 */
[----:B------:R-:W-:Y:S01]  /*10e50*/  LOP3.LUT R0, R245, UR6, R246, 0x96, !PT ;  /* 0x00000006f5007c12 */ /* 0x000fe2000f8e96f6 */
[----:B------:R-:W-:Y:S01]  /*10e60*/  UIADD3 UR6, UR24, -0x4ab325aa, URZ ;  /* 0xb54cda5618067890 */ /* 0x000fe2000fffe03f */
[----:B--2---:R-:W-:Y:S01]  /*10e70*/  FMUL.FTZ R38, R2, R38 ;  /* 0x0000002602267220 */ /* 0x004fe20000410000 */
[----:B------:R-:W-:Y:S01]  /*10e80*/  UIADD3 UR18, UR18, 0x1, URZ ;  /* 0x0000000112127890 */ /* 0x000fe2000fffe03f */
[----:B------:R-:W-:Y:S02]  /*10e90*/  IMAD.WIDE.U32 R168, R8, -0x326172a9, RZ ;  /* 0xcd9e8d5708a87825 */ /* 0x000fe400078e00ff */
[----:B------:R2:W-:Y:S02]  /*10ea0*/  MUFU.EX2 R195, R5 ;  /* 0x0000000500c37308 */ /* 0x0005e40000000800 */
[----:B------:R-:W-:Y:S01]  /*10eb0*/  IMAD.WIDE.U32 R232, R0, -0x326172a9, RZ ;  /* 0xcd9e8d5700e87825 */ /* 0x000fe200078e00ff */
[----:B------:R-:W-:Y:S03]  /*10ec0*/  LOP3.LUT R8, R169, UR7, R248, 0x96, !PT ;  /* 0x00000007a9087c12 */ /* 0x000fe6000f8e96f8 */
[----:B------:R-:W-:Y:S01]  /*10ed0*/  FMUL.FTZ R39, R2, R39 ;  /* 0x0000002702277220 */ /* 0x000fe20000410000 */
[----:B------:R-:W-:Y:S01]  /*10ee0*/  LOP3.LUT R168, R233, UR8, R168, 0x96, !PT ;  /* 0x00000008e9a87c12 */ /* 0x000fe2000f8e96a8 */
[----:B---3--:R-:W-:Y:S02]  /*10ef0*/  IMAD.WIDE.U32 R8, R8, -0x2daee0ad, RZ ;  /* 0xd2511f5308087825 */ /* 0x008fe400078e00ff */
[----:B------:R3:W-:Y:S02]  /*10f00*/  MUFU.EX2 R194, R6 ;  /* 0x0000000600c27308 */ /* 0x0007e40000000800 */
[----:B------:R-:W-:Y:S01]  /*10f10*/  IMAD.WIDE.U32 R168, R168, -0x2daee0ad, RZ ;  /* 0xd2511f53a8a87825 */ /* 0x000fe200078e00ff */
[----:B------:R-:W-:Y:S03]  /*10f20*/  LOP3.LUT R9, R9, UR35, R244, 0x96, !PT ;  /* 0x0000002309097c12 */ /* 0x000fe6000f8e96f4 */
[----:B------:R-:W-:Y:S01]  /*10f30*/  FMUL.FTZ R42, R2, R42 ;  /* 0x0000002a022a7220 */ /* 0x000fe20000410000 */
[----:B------:R-:W-:Y:S01]  /*10f40*/  LOP3.LUT R0, R169, UR33, R8, 0x96, !PT ;  /* 0x00000021a9007c12 */ /* 0x000fe2000f8e9608 */
[----:B------:R-:W-:Y:S02]  /*10f50*/  IMAD.WIDE.U32 R8, R9, -0x326172a9, RZ ;  /* 0xcd9e8d5709087825 */ /* 0x000fe400078e00ff */
[----:B------:R-:W-:Y:S02]  /*10f60*/  MUFU.EX2 R228, R149 ;  /* 0x0000009500e47308 */ /* 0x000fe40000000800 */
[----:B------:R-:W-:Y:S01]  /*10f70*/  IMAD.WIDE.U32 R184, R0, -0x326172a9, RZ ;  /* 0xcd9e8d5700b87825 */ /* 0x000fe200078e00ff */
[----:B------:R-:W-:Y:S03]  /*10f80*/  LOP3.LUT R9, R9, UR34, R232, 0x96, !PT ;  /* 0x0000002209097c12 */ /* 0x000fe6000f8e96e8 */
[----:B------:R-:W-:Y:S01]  /*10f90*/  FMUL.FTZ R43, R2, R43 ;  /* 0x0000002b022b7220 */ /* 0x000fe20000410000 */
[----:B------:R-:W-:Y:S01]  /*10fa0*/  LOP3.LUT R0, R185, UR32, R8, 0x96, !PT ;  /* 0x00000020b9007c12 */ /* 0x000fe2000f8e9608 */
[----:B------:R-:W-:Y:S02]  /*10fb0*/  IMAD.WIDE.U32 R8, R9, -0x2daee0ad, RZ ;  /* 0xd2511f5309087825 */ /* 0x000fe400078e00ff */
[----:B------:R4:W-:Y:S02]  /*10fc0*/  MUFU.EX2 R225, R11 ;  /* 0x0000000b00e17308 */ /* 0x0009e40000000800 */
[----:B------:R-:W-:Y:S04]  /*10fd0*/  IMAD.WIDE.U32 R186, R0, -0x2daee0ad, RZ ;  /* 0xd2511f5300ba7825 */ /* 0x000fe800078e00ff */
[----:B------:R-:W-:Y:S01]  /*10fe0*/  FADD.FTZ R0, -R148, R150 ;  /* 0x0000009694007221 */ /* 0x000fe20000010100 */
[----:B-1----:R-:W-:Y:S01]  /*10ff0*/  LOP3.LUT R4, R187, UR16, R8, 0x96, !PT ;  /* 0x00000010bb047c12 */ /* 0x002fe2000f8e9608 */
[----:B------:R-:W-:Y:S02]  /*11000*/  FMUL.FTZ R46, R2, R46 ;  /* 0x0000002e022e7220 */ /* 0x000fe40000410000 */
[----:B------:R1:W-:Y:S01]  /*11010*/  MUFU.EX2 R193, R7 ;  /* 0x0000000700c17308 */ /* 0x0003e20000000800 */
[----:B------:R-:W-:Y:S01]  /*11020*/  LOP3.LUT R8, R9, UR31, R168, 0x96, !PT ;  /* 0x0000001f09087c12 */ /* 0x000fe2000f8e96a8 */
[----:B------:R-:W-:Y:S02]  /*11030*/  FMUL.FTZ R0, R0, c[0x0][0x23c] ;  /* 0x00008f0000007a20 */ /* 0x000fe40000410000 */
[----:B--2---:R-:W-:Y:S04]  /*11040*/  IMAD.WIDE.U32 R4, R4, -0x326172a9, RZ ;  /* 0xcd9e8d5704047825 */ /* 0x004fe800078e00ff */
[----:B------:R-:W-:Y:S01]  /*11050*/  IMAD.WIDE.U32 R182, R8, -0x326172a9, RZ ;  /* 0xcd9e8d5708b67825 */ /* 0x000fe200078e00ff */
[----:B---3--:R-:W-:Y:S01]  /*11060*/  LOP3.LUT R6, R4, 0xffff, RZ, 0xc0, !PT ;  /* 0x0000ffff04067812 */ /* 0x008fe200078ec0ff */
[----:B------:R2:W-:Y:S01]  /*11070*/  MUFU.EX2 R226, R10 ;  /* 0x0000000a00e27308 */ /* 0x0005e20000000800 */
[----:B------:R-:W-:Y:S01]  /*11080*/  SHF.R.U32.HI R8, RZ, 0x10, R4 ;  /* 0x00000010ff087819 */ /* 0x000fe20000011604 */
[C---:B------:R-:W-:Y:S01]  /*11090*/  FMUL.FTZ R47, R2.reuse, R47 ;  /* 0x0000002f022f7220 */ /* 0x040fe20000410000 */
[----:B------:R-:W-:Y:S01]  /*110a0*/  LOP3.LUT R5, R5, UR6, R182, 0x96, !PT ;  /* 0x0000000605057c12 */ /* 0x000fe2000f8e96b6 */
[C---:B------:R-:W-:Y:S01]  /*110b0*/  FMUL.FTZ R50, R2.reuse, R50 ;  /* 0x0000003202327220 */ /* 0x040fe20000410000 */
[----:B----4-:R-:W-:Y:S01]  /*110c0*/  SHF.R.U32.HI R11, RZ, 0x18, R4 ;  /* 0x00000018ff0b7819 */ /* 0x010fe20000011604 */
[----:B------:R-:W-:Y:S01]  /*110d0*/  FMUL.FTZ R51, R2, R51 ;  /* 0x0000003302337220 */ /* 0x000fe20000410000 */
[----:B------:R-:W-:Y:S01]  /*110e0*/  LOP3.LUT R149, R4, 0xff, RZ, 0xc0, !PT ;  /* 0x000000ff04957812 */ /* 0x000fe200078ec0ff */
[----:B------:R-:W-:Y:S01]  /*110f0*/  FMUL.FTZ R54, R2, R54 ;  /* 0x0000003602367220 */ /* 0x000fe20000410000 */
[C---:B------:R-:W-:Y:S01]  /*11100*/  LOP3.LUT R4, R5.reuse, 0xffff, RZ, 0xc0, !PT ;  /* 0x0000ffff05047812 */ /* 0x040fe200078ec0ff */
[----:B------:R-:W3:Y:S01]  /*11110*/  MUFU.EX2 R0, R0 ;  /* 0x0000000000007308 */ /* 0x000ee20000000800 */
[----:B------:R-:W-:Y:S01]  /*11120*/  LOP3.LUT R9, R8, 0xff, RZ, 0xc0, !PT ;  /* 0x000000ff08097812 */ /* 0x000fe200078ec0ff */
[C---:B------:R-:W-:Y:S01]  /*11130*/  FMUL.FTZ R55, R2.reuse, R55 ;  /* 0x0000003702377220 */ /* 0x040fe20000410000 */
[----:B------:R-:W-:Y:S01]  /*11140*/  LOP3.LUT R8, R5, 0xff, RZ, 0xc0, !PT ;  /* 0x000000ff05087812 */ /* 0x000fe200078ec0ff */
[C---:B------:R-:W-:Y:S01]  /*11150*/  FMUL.FTZ R58, R2.reuse, R58 ;  /* 0x0000003a023a7220 */ /* 0x040fe20000410000 */
[----:B-1----:R-:W-:Y:S01]  /*11160*/  SHF.R.U32.HI R7, RZ, 0x10, R5 ;  /* 0x00000010ff077819 */ /* 0x002fe20000011605 */
[C---:B------:R-:W-:Y:S01]  /*11170*/  FMUL.FTZ R59, R2.reuse, R59 ;  /* 0x0000003b023b7220 */ /* 0x040fe20000410000 */
[----:B------:R-:W-:Y:S01]  /*11180*/  PRMT R9, R9, 0x5410, R11 ;  /* 0x0000541009097816 */ /* 0x000fe2000000000b */
[C---:B------:R-:W-:Y:S02]  /*11190*/  FMUL.FTZ R11, R2.reuse, R159 ;  /* 0x0000009f020b7220 */ /* 0x040fe40000410000 */
[----:B------:R-:W-:Y:S02]  /*111a0*/  FFMA.FTZ R27, R27, c[0x0][0x23c], -R181 ;  /* 0x00008f001b1b7a23 */ /* 0x000fe400000108b5 */
[--C-:B------:R-:W-:Y:S01]  /*111b0*/  HSET2.LE.AND R171, R9, R251.reuse, PT ;  /* 0x000000fb09ab7233 */ /* 0x100fe20003803000 */
[C---:B------:R-:W-:Y:S01]  /*111c0*/  FMUL.FTZ R62, R2.reuse, R62 ;  /* 0x0000003e023e7220 */ /* 0x040fe20000410000 */
[----:B--2---:R-:W-:Y:S01]  /*111d0*/  SHF.R.U32.HI R10, RZ, 0x8, R6 ;  /* 0x00000008ff0a7819 */ /* 0x004fe20000011606 */
[C---:B------:R-:W-:Y:S01]  /*111e0*/  FMUL.FTZ R63, R2.reuse, R63 ;  /* 0x0000003f023f7220 */ /* 0x040fe20000410000 */
[----:B------:R-:W-:Y:S01]  /*111f0*/  SHF.R.U32.HI R6, RZ, 0x18, R5 ;  /* 0x00000018ff067819 */ /* 0x000fe20000011605 */
[C---:B------:R-:W-:Y:S01]  /*11200*/  FMUL.FTZ R66, R2.reuse, R66 ;  /* 0x0000004202427220 */ /* 0x040fe20000410000 */
[----:B------:R-:W-:Y:S01]  /*11210*/  SHF.R.U32.HI R5, RZ, 0x8, R4 ;  /* 0x00000008ff057819 */ /* 0x000fe20000011604 */
[C---:B------:R-:W-:Y:S01]  /*11220*/  FMUL.FTZ R67, R2.reuse, R67 ;  /* 0x0000004302437220 */ /* 0x040fe20000410000 */
[----:B------:R-:W-:Y:S01]  /*11230*/  LOP3.LUT R4, R7, 0xff, RZ, 0xc0, !PT ;  /* 0x000000ff07047812 */ /* 0x000fe200078ec0ff */
[C---:B------:R-:W-:Y:S01]  /*11240*/  FMUL.FTZ R70, R2.reuse, R70 ;  /* 0x0000004602467220 */ /* 0x040fe20000410000 */
[----:B------:R-:W-:Y:S01]  /*11250*/  PRMT R10, R149, 0x5410, R10 ;  /* 0x00005410950a7816 */ /* 0x000fe2000000000a */
[----:B------:R-:W-:Y:S01]  /*11260*/  FMUL.FTZ R71, R2, R71 ;  /* 0x0000004702477220 */ /* 0x000fe20000410000 */
[----:B------:R-:W-:Y:S01]  /*11270*/  PRMT R5, R8, 0x5410, R5 ;  /* 0x0000541008057816 */ /* 0x000fe20000000005 */
[----:B---3--:R-:W-:Y:S01]  /*11280*/  FMUL.FTZ R8, R0, R156 ;  /* 0x0000009c00087220 */ /* 0x008fe20000410000 */
[----:B------:R-:W-:Y:S01]  /*11290*/  PRMT R4, R4, 0x5410, R6 ;  /* 0x0000541004047816 */ /* 0x000fe20000000006 */
[--C-:B------:R-:W-:Y:S01]  /*112a0*/  HSET2.LE.AND R170, R10, R251.reuse, PT ;  /* 0x000000fb0aaa7233 */ /* 0x100fe20003803000 */
[----:B------:R-:W-:Y:S01]  /*112b0*/  F2FP.PACK_AB R6, R195, R224 ;  /* 0x000000e0c306723e */ /* 0x000fe200000000ff */
[--C-:B------:R-:W-:Y:S01]  /*112c0*/  HSET2.LE.AND R168, R5, R251.reuse, PT ;  /* 0x000000fb05a87233 */ /* 0x100fe20003803000 */
[----:B------:R-:W-:Y:S01]  /*112d0*/  F2FP.PACK_AB R5, R225, R226 ;  /* 0x000000e2e105723e */ /* 0x000fe200000000ff */
[--C-:B------:R-:W-:Y:S01]  /*112e0*/  HSET2.LE.AND R169, R4, R251.reuse, PT ;  /* 0x000000fb04a97233 */ /* 0x100fe20003803000 */
[----:B------:R-:W-:Y:S01]  /*112f0*/  F2FP.PACK_AB R4, R227, R228 ;  /* 0x000000e4e304723e */ /* 0x000fe200000000ff */
[----:B------:R-:W-:Y:S01]  /*11300*/  FMUL.FTZ R10, R2, R158 ;  /* 0x0000009e020a7220 */ /* 0x000fe20000410000 */
[----:B------:R-:W-:Y:S01]  /*11310*/  F2FP.PACK_AB R7, R193, R194 ;  /* 0x000000c2c107723e */ /* 0x000fe200000000ff */
[----:B------:R-:W-:Y:S01]  /*11320*/  FMUL.FTZ R9, R0, R157 ;  /* 0x0000009d00097220 */ /* 0x000fe20000410000 */
[----:B------:R-:W-:Y:S01]  /*11330*/  LOP3.LUT R170, R170, R4, RZ, 0xc0, !PT ;  /* 0x00000004aaaa7212 */ /* 0x000fe200078ec0ff */
[C---:B------:R-:W-:Y:S01]  /*11340*/  FMUL.FTZ R4, R0.reuse, R152 ;  /* 0x0000009800047220 */ /* 0x040fe20000410000 */
[----:B------:R-:W-:Y:S01]  /*11350*/  LOP3.LUT R171, R171, R5, RZ, 0xc0, !PT ;  /* 0x00000005abab7212 */ /* 0x000fe200078ec0ff */
[----:B------:R-:W-:Y:S01]  /*11360*/  FMUL.FTZ R5, R0, R153 ;  /* 0x0000009900057220 */ /* 0x000fe20000410000 */
[----:B------:R-:W-:Y:S01]  /*11370*/  LOP3.LUT R168, R168, R6, RZ, 0xc0, !PT ;  /* 0x00000006a8a87212 */ /* 0x000fe200078ec0ff */
[C---:B------:R-:W-:Y:S01]  /*11380*/  FMUL.FTZ R6, R2.reuse, R154 ;  /* 0x0000009a02067220 */ /* 0x040fe20000410000 */
[----:B------:R-:W-:Y:S01]  /*11390*/  LOP3.LUT R169, R169, R7, RZ, 0xc0, !PT ;  /* 0x00000007a9a97212 */ /* 0x000fe200078ec0ff */
[----:B------:R-:W-:Y:S01]  /*113a0*/  FMUL.FTZ R7, R2, R155 ;  /* 0x0000009b02077220 */ /* 0x000fe20000410000 */
[----:B------:R-:W-:Y:S01]  /*113b0*/  LDSM.16.MT88.4 R156, [R199+0x10000] ;  /* 0x01000000c79c783b */ /* 0x000fe20000004200 */
[C---:B------:R-:W-:Y:S02]  /*113c0*/  FMUL.FTZ R36, R0.reuse, R36 ;  /* 0x0000002400247220 */ /* 0x040fe40000410000 */
[C---:B------:R-:W-:Y:S02]  /*113d0*/  FMUL.FTZ R37, R0.reuse, R37 ;  /* 0x0000002500257220 */ /* 0x040fe40000410000 */
[C---:B------:R-:W-:Y:S01]  /*113e0*/  FMUL.FTZ R40, R0.reuse, R40 ;  /* 0x0000002800287220 */ /* 0x040fe20000410000 */
[C---:B------:R-:W-:Y:S02]  /*113f0*/  HMMA.16816.F32 R4, R168.reuse, R172, R4 ;  /* 0x000000aca804723c */ /* 0x040fe40000001804 */
[----:B------:R-:W1:Y:S03]  /*11400*/  LDSM.16.MT88.4 R152, [R200+0x10000] ;  /* 0x01000000c898783b */ /* 0x000e660000004200 */
[C---:B------:R-:W-:Y:S02]  /*11410*/  FMUL.FTZ R41, R0.reuse, R41 ;  /* 0x0000002900297220 */ /* 0x040fe40000410000 */
[C---:B------:R-:W-:Y:S01]  /*11420*/  FMUL.FTZ R44, R0.reuse, R44 ;  /* 0x0000002c002c7220 */ /* 0x040fe20000410000 */
[C---:B------:R-:W-:Y:S02]  /*11430*/  HMMA.16816.F32 R8, R168.reuse, R174, R8 ;  /* 0x000000aea808723c */ /* 0x040fe40000001808 */
[----:B------:R-:W2:Y:S02]  /*11440*/  LDSM.16.MT88.4 R172, [R197+0x12000] ;  /* 0x01200000c5ac783b */ /* 0x000ea40000004200 */
[C---:B------:R-:W-:Y:S02]  /*11450*/  FMUL.FTZ R45, R0.reuse, R45 ;  /* 0x0000002d002d7220 */ /* 0x040fe40000410000 */
[C---:B------:R-:W-:Y:S02]  /*11460*/  FMUL.FTZ R48, R0.reuse, R48 ;  /* 0x0000003000307220 */ /* 0x040fe40000410000 */
[C---:B------:R-:W-:Y:S04]  /*11470*/  HMMA.16816.F32 R36, R168.reuse, R176, R36 ;  /* 0x000000b0a824723c */ /* 0x040fe80000001824 */
[C---:B------:R-:W-:Y:S02]  /*11480*/  FMUL.FTZ R49, R0.reuse, R49 ;  /* 0x0000003100317220 */ /* 0x040fe40000410000 */
[C---:B------:R-:W-:Y:S02]  /*11490*/  FMUL.FTZ R52, R0.reuse, R52 ;  /* 0x0000003400347220 */ /* 0x040fe40000410000 */
[C---:B------:R-:W-:Y:S01]  /*114a0*/  HMMA.16816.F32 R40, R168.reuse, R178, R40 ;  /* 0x000000b2a828723c */ /* 0x040fe20000001828 */
[----:B------:R-:W-:Y:S03]  /*114b0*/  MUFU.EX2 R178, R27 ;  /* 0x0000001b00b27308 */ /* 0x000fe60000000800 */
[C---:B------:R-:W-:Y:S02]  /*114c0*/  FMUL.FTZ R53, R0.reuse, R53 ;  /* 0x0000003500357220 */ /* 0x040fe40000410000 */
[C---:B------:R-:W-:Y:S02]  /*114d0*/  FMUL.FTZ R56, R0.reuse, R56 ;  /* 0x0000003800387220 */ /* 0x040fe40000410000 */
[C---:B------:R-:W-:Y:S04]  /*114e0*/  FMUL.FTZ R57, R0.reuse, R57 ;  /* 0x0000003900397220 */ /* 0x040fe80000410000 */
[C---:B------:R-:W-:Y:S02]  /*114f0*/  FMUL.FTZ R60, R0.reuse, R60 ;  /* 0x0000003c003c7220 */ /* 0x040fe40000410000 */
[C---:B------:R-:W-:Y:S02]  /*11500*/  FMUL.FTZ R61, R0.reuse, R61 ;  /* 0x0000003d003d7220 */ /* 0x040fe40000410000 */
[C---:B------:R-:W-:Y:S01]  /*11510*/  FMUL.FTZ R64, R0.reuse, R64 ;  /* 0x0000004000407220 */ /* 0x040fe20000410000 */
[C---:B-1----:R-:W-:Y:S03]  /*11520*/  HMMA.16816.F32 R44, R168.reuse, R152, R44 ;  /* 0x00000098a82c723c */ /* 0x042fe6000000182c */
[C---:B------:R-:W-:Y:S02]  /*11530*/  FMUL.FTZ R65, R0.reuse, R65 ;  /* 0x0000004100417220 */ /* 0x040fe40000410000 */
        /* <DEDUP_REMOVED lines=10> */
[----:B------:R-:W3:Y:S03]  /*115e0*/  LDSM.16.MT88.4 R156, [R200+0x12000] ;  /* 0x01200000c89c783b */ /* 0x000ee60000004200 */
        /* <DEDUP_REMOVED lines=10> */
[C---:B-1----:R-:W-:Y:S03]  /*11690*/  HMMA.16816.F32 R68, R168.reuse, R152, R68 ;  /* 0x00000098a844723c */ /* 0x042fe60000001844 */
[----:B------:R-:W-:Y:S02]  /*116a0*/  FMUL.FTZ R81, R0, R81 ;  /* 0x0000005100517220 */ /* 0x000fe40000410000 */
[C---:B------:R-:W-:Y:S02]  /*116b0*/  FMUL.FTZ R86, R2.reuse, R86 ;  /* 0x0000005602567220 */ /* 0x040fe40000410000 */
[----:B------:R-:W-:Y:S01]  /*116c0*/  FMUL.FTZ R87, R2, R87 ;  /* 0x0000005702577220 */ /* 0x000fe20000410000 */
[C---:B------:R-:W-:Y:S01]  /*116d0*/  HMMA.16816.F32 R72, R168.reuse, R154, R72 ;  /* 0x0000009aa848723c */ /* 0x040fe20000001848 */
[----:B------:R-:W1:Y:S03]  /*116e0*/  LDSM.16.MT88.4 R152, [R197+0x14000] ;  /* 0x01400000c598783b */ /* 0x000e660000004200 */
        /* <DEDUP_REMOVED lines=16> */
[C---:B------:R-:W-:Y:S04]  /*117f0*/  FMUL.FTZ R98, R2.reuse, R98 ;  /* 0x0000006202627220 */ /* 0x040fe80000410000 */
[----:B------:R-:W-:Y:S01]  /*11800*/  FMUL.FTZ R99, R2, R99 ;  /* 0x0000006302637220 */ /* 0x000fe20000410000 */
        /* <DEDUP_REMOVED lines=47> */
[--C-:B------:R-:W-:Y:S02]  /*11b00*/  FFMA.FTZ R16, R16, c[0x0][0x23c], -R180.reuse ;  /* 0x00008f0010107a23 */ /* 0x100fe400000108b4 */
[--C-:B------:R-:W-:Y:S02]  /*11b10*/  FFMA.FTZ R17, R17, c[0x0][0x23c], -R180.reuse ;  /* 0x00008f0011117a23 */ /* 0x100fe400000108b4 */
[----:B------:R3:W-:Y:S01]  /*11b20*/  MUFU.EX2 R192, R16 ;  /* 0x0000001000c07308 */ /* 0x0007e20000000800 */
[C---:B------:R-:W-:Y:S01]  /*11b30*/  HMMA.16816.F32 R128, R168.reuse, R158, R128 ;  /* 0x0000009ea880723c */ /* 0x040fe20000001880 */
[----:B------:R-:W4:Y:S02]  /*11b40*/  LDSM.16.MT88.4 R156, [R199+0x16000] ;  /* 0x01600000c79c783b */ /* 0x000f240000004200 */
[--C-:B------:R-:W-:Y:S02]  /*11b50*/  FFMA.FTZ R18, R18, c[0x0][0x23c], -R181.reuse ;  /* 0x00008f0012127a23 */ /* 0x100fe400000108b5 */
[--C-:B------:R-:W-:Y:S02]  /*11b60*/  FFMA.FTZ R19, R19, c[0x0][0x23c], -R181.reuse ;  /* 0x00008f0013137a23 */ /* 0x100fe400000108b5 */
[--C-:B------:R-:W-:Y:S02]  /*11b70*/  FFMA.FTZ R12, R12, c[0x0][0x23c], -R180.reuse ;  /* 0x00008f000c0c7a23 */ /* 0x100fe400000108b4 */
[----:B------:R5:W-:Y:S03]  /*11b80*/  MUFU.EX2 R191, R17 ;  /* 0x0000001100bf7308 */ /* 0x000be60000000800 */
[C---:B------:R-:W-:Y:S02]  /*11b90*/  FMUL.FTZ R134, R2.reuse, R134 ;  /* 0x0000008602867220 */ /* 0x040fe40000410000 */
[----:B------:R-:W-:Y:S02]  /*11ba0*/  FMUL.FTZ R135, R2, R135 ;  /* 0x0000008702877220 */ /* 0x000fe40000410000 */
[C---:B------:R-:W-:Y:S02]  /*11bb0*/  FMUL.FTZ R132, R0.reuse, R132 ;  /* 0x0000008400847220 */ /* 0x040fe40000410000 */
[----:B------:R-:W-:Y:S01]  /*11bc0*/  FMUL.FTZ R133, R0, R133 ;  /* 0x0000008500857220 */ /* 0x000fe20000410000 */
[----:B------:R1:W-:Y:S01]  /*11bd0*/  MUFU.EX2 R190, R18 ;  /* 0x0000001200be7308 */ /* 0x0003e20000000800 */
[----:B------:R-:W-:Y:S02]  /*11be0*/  FFMA.FTZ R13, R13, c[0x0][0x23c], -R180 ;  /* 0x00008f000d0d7a23 */ /* 0x000fe400000108b4 */
[----:B------:R-:W-:Y:S02]  /*11bf0*/  FMUL.FTZ R138, R2, R138 ;  /* 0x0000008a028a7220 */ /* 0x000fe40000410000 */
[----:B---3--:R-:W-:Y:S01]  /*11c00*/  FMUL.FTZ R16, R0, R160 ;  /* 0x000000a000107220 */ /* 0x008fe20000410000 */
[C---:B--2---:R-:W-:Y:S03]  /*11c10*/  HMMA.16816.F32 R132, R168.reuse, R172, R132 ;  /* 0x000000aca884723c */ /* 0x044fe60000001884 */
[----:B------:R-:W-:Y:S01]  /*11c20*/  FMUL.FTZ R139, R2, R139 ;  /* 0x0000008b028b7220 */ /* 0x000fe20000410000 */
[----:B------:R2:W-:Y:S01]  /*11c30*/  MUFU.EX2 R189, R19 ;  /* 0x0000001300bd7308 */ /* 0x0005e20000000800 */
[C---:B------:R-:W-:Y:S02]  /*11c40*/  FMUL.FTZ R136, R0.reuse, R136 ;  /* 0x0000008800887220 */ /* 0x040fe40000410000 */
[----:B------:R-:W-:Y:S02]  /*11c50*/  FMUL.FTZ R137, R0, R137 ;  /* 0x0000008900897220 */ /* 0x000fe40000410000 */
[--C-:B------:R-:W-:Y:S03]  /*11c60*/  FFMA.FTZ R149, R14, c[0x0][0x23c], -R181.reuse ;  /* 0x00008f000e957a23 */ /* 0x100fe600000108b5 */
[----:B-----5:R-:W-:Y:S02]  /*11c70*/  FMUL.FTZ R17, R0, R161 ;  /* 0x000000a100117220 */ /* 0x020fe40000410000 */
[C---:B------:R-:W-:Y:S01]  /*11c80*/  HMMA.16816.F32 R136, R168.reuse, R174, R136 ;  /* 0x000000aea888723c */ /* 0x040fe20000001888 */
[----:B------:R3:W-:Y:S01]  /*11c90*/  MUFU.EX2 R188, R12 ;  /* 0x0000000c00bc7308 */ /* 0x0007e20000000800 */
[----:B------:R-:W-:Y:S01]  /*11ca0*/  LDSM.16.MT88.4 R172, [R198+0x10800] ;  /* 0x01080000c6ac783b */ /* 0x000fe20000004200 */
[C---:B------:R-:W-:Y:S02]  /*11cb0*/  FMUL.FTZ R142, R2.reuse, R142 ;  /* 0x0000008e028e7220 */ /* 0x040fe40000410000 */
[----:B------:R-:W-:Y:S02]  /*11cc0*/  FMUL.FTZ R143, R2, R143 ;  /* 0x0000008f028f7220 */ /* 0x000fe40000410000 */
[C---:B------:R-:W-:Y:S02]  /*11cd0*/  FMUL.FTZ R140, R0.reuse, R140 ;  /* 0x0000008c008c7220 */ /* 0x040fe40000410000 */
[----:B------:R-:W-:Y:S02]  /*11ce0*/  FMUL.FTZ R141, R0, R141 ;  /* 0x0000008d008d7220 */ /* 0x000fe40000410000 */
[----:B------:R5:W-:Y:S01]  /*11cf0*/  MUFU.EX2 R187, R13 ;  /* 0x0000000d00bb7308 */ /* 0x000be20000000800 */
[--C-:B------:R-:W-:Y:S02]  /*11d00*/  FFMA.FTZ R15, R15, c[0x0][0x23c], -R181.reuse ;  /* 0x00008f000f0f7a23 */ /* 0x100fe400000108b5 */
[C---:B-1----:R-:W-:Y:S02]  /*11d10*/  FMUL.FTZ R18, R2.reuse, R162 ;  /* 0x000000a202127220 */ /* 0x042fe40000410000 */
[C---:B------:R-:W-:Y:S03]  /*11d20*/  HMMA.16816.F32 R140, R168.reuse, R152, R140 ;  /* 0x00000098a88c723c */ /* 0x040fe6000000188c */
[C---:B--2---:R-:W-:Y:S02]  /*11d30*/  FMUL.FTZ R19, R2.reuse, R163 ;  /* 0x000000a302137220 */ /* 0x044fe40000410000 */
[----:B------:R1:W-:Y:S01]  /*11d40*/  MUFU.EX2 R185, R149 ;  /* 0x0000009500b97308 */ /* 0x0003e20000000800 */
[----:B------:R-:W2:Y:S01]  /*11d50*/  LDSM.16.MT88.4 R160, [R197+0x10800] ;  /* 0x01080000c5a0783b */ /* 0x000ea20000004200 */
[C---:B------:R-:W-:Y:S01]  /*11d60*/  FMUL.FTZ R146, R2.reuse, R146 ;  /* 0x0000009202927220 */ /* 0x040fe20000410000 */
[----:B---3--:R-:W-:Y:S02]  /*11d70*/  LOP3.LUT R12, R183, UR29, R184, 0x96, !PT ;  /* 0x0000001db70c7c12 */ /* 0x008fe4000f8e96b8 */
[C---:B------:R-:W-:Y:S03]  /*11d80*/  HMMA.16816.F32 R16, R168.reuse, R154, R16 ;  /* 0x0000009aa810723c */ /* 0x040fe60000001810 */
[----:B------:R-:W-:Y:S02]  /*11d90*/  FMUL.FTZ R147, R2, R147 ;  /* 0x0000009302937220 */ /* 0x000fe40000410000 */
[----:B------:R3:W2:Y:S01]  /*11da0*/  MUFU.EX2 R184, R15 ;  /* 0x0000000f00b87308 */ /* 0x0006a20000000800 */
[C---:B------:R-:W-:Y:S02]  /*11db0*/  FMUL.FTZ R144, R0.reuse, R144 ;  /* 0x0000009000907220 */ /* 0x040fe40000410000 */
[----:B------:R-:W-:Y:S04]  /*11dc0*/  FMUL.FTZ R145, R0, R145 ;  /* 0x0000009100917220 */ /* 0x000fe80000410000 */
[----:B-----5:R-:W-:Y:S03]  /*11dd0*/  IMAD.WIDE.U32 R12, R12, -0x2daee0ad, RZ ;  /* 0xd2511f530c0c7825 */ /* 0x020fe600078e00ff */
[C---:B----4-:R-:W-:Y:S03]  /*11de0*/  HMMA.16816.F32 R144, R168.reuse, R156, R144 ;  /* 0x0000009ca890723c */ /* 0x050fe60000001890 */
[----:B------:R-:W-:Y:S01]  /*11df0*/  LOP3.LUT R14, R13, UR11, R186, 0x96, !PT ;  /* 0x0000000b0d0e7c12 */ /* 0x000fe2000f8e96ba */
[----:B------:R-:W-:Y:S01]  /*11e00*/  FFMA.FTZ R25, R25, c[0x0][0x23c], -R180 ;  /* 0x00008f0019197a23 */ /* 0x000fe200000108b4 */
[----:B------:R-:W-:Y:S01]  /*11e10*/  LOP3.LUT R13, R12, 0xffff, RZ, 0xc0, !PT ;  /* 0x0000ffff0c0d7812 */ /* 0x000fe200078ec0ff */
[--C-:B------:R-:W-:Y:S01]  /*11e20*/  FFMA.FTZ R26, R26, c[0x0][0x23c], -R181.reuse ;  /* 0x00008f001a1a7a23 */ /* 0x100fe200000108b5 */
[----:B-1----:R-:W-:Y:S01]  /*11e30*/  SHF.R.U32.HI R149, RZ, 0x10, R14 ;  /* 0x00000010ff957819 */ /* 0x002fe2000001160e */
[----:B------:R-:W-:Y:S01]  /*11e40*/  MUFU.EX2 R182, R25 ;  /* 0x0000001900b67308 */ /* 0x000fe20000000800 */
[----:B------:R-:W-:Y:S03]  /*11e50*/  SHF.R.U32.HI R153, RZ, 0x10, R12 ;  /* 0x00000010ff997819 */ /* 0x000fe6000001160c */
[----:B------:R-:W-:Y:S01]  /*11e60*/  LOP3.LUT R176, R12, 0xff, RZ, 0xc0, !PT ;  /* 0x000000ff0cb07812 */ /* 0x000fe200078ec0ff */
[----:B------:R-:W-:Y:S01]  /*11e70*/  FFMA.FTZ R28, R28, c[0x0][0x23c], -R180 ;  /* 0x00008f001c1c7a23 */ /* 0x000fe200000108b4 */
[----:B------:R-:W-:Y:S01]  /*11e80*/  SHF.R.U32.HI R155, RZ, 0x18, R12 ;  /* 0x00000018ff9b7819 */ /* 0x000fe2000001160c */
[----:B---3--:R-:W-:Y:S01]  /*11e90*/  FMUL.FTZ R15, R2, R167 ;  /* 0x000000a7020f7220 */ /* 0x008fe20000410000 */
[----:B------:R-:W-:Y:S01]  /*11ea0*/  LOP3.LUT R12, R14, 0xffff, RZ, 0xc0, !PT ;  /* 0x0000ffff0e0c7812 */ /* 0x000fe200078ec0ff */
[----:B------:R-:W-:Y:S01]  /*11eb0*/  FFMA.FTZ R30, R30, c[0x0][0x23c], -R181 ;  /* 0x00008f001e1e7a23 */ /* 0x000fe200000108b5 */
[----:B------:R-:W-:Y:S01]  /*11ec0*/  SHF.R.U32.HI R154, RZ, 0x8, R13 ;  /* 0x00000008ff9a7819 */ /* 0x000fe2000001160d */
[----:B------:R-:W-:Y:S01]  /*11ed0*/  FMUL.FTZ R13, R0, R165 ;  /* 0x000000a5000d7220 */ /* 0x000fe20000410000 */
[----:B------:R-:W-:Y:S01]  /*11ee0*/  LOP3.LUT R152, R14, 0xff, RZ, 0xc0, !PT ;  /* 0x000000ff0e987812 */ /* 0x000fe200078ec0ff */
[----:B------:R-:W-:Y:S01]  /*11ef0*/  MUFU.EX2 R179, R26 ;  /* 0x0000001a00b37308 */ /* 0x000fe20000000800 */
[----:B------:R-:W-:Y:S01]  /*11f00*/  SHF.R.U32.HI R151, RZ, 0x18, R14 ;  /* 0x00000018ff977819 */ /* 0x000fe2000001160e */
[----:B------:R-:W-:Y:S01]  /*11f10*/  FMUL.FTZ R14, R2, R166 ;  /* 0x000000a6020e7220 */ /* 0x000fe20000410000 */
[----:B------:R-:W-:Y:S01]  /*11f20*/  SHF.R.U32.HI R150, RZ, 0x8, R12 ;  /* 0x00000008ff967819 */ /* 0x000fe2000001160c */
[----:B------:R-:W-:Y:S01]  /*11f30*/  FMUL.FTZ R12, R0, R164 ;  /* 0x000000a4000c7220 */ /* 0x000fe20000410000 */
[----:B------:R-:W-:Y:S01]  /*11f40*/  LOP3.LUT R153, R153, 0xff, RZ, 0xc0, !PT ;  /* 0x000000ff99997812 */ /* 0x000fe200078ec0ff */
[----:B------:R-:W-:Y:S01]  /*11f50*/  FFMA.FTZ R31, R31, c[0x0][0x23c], -R181 ;  /* 0x00008f001f1f7a23 */ /* 0x000fe200000108b5 */
[----:B------:R-:W-:Y:S01]  /*11f60*/  LOP3.LUT R149, R149, 0xff, RZ, 0xc0, !PT ;  /* 0x000000ff95957812 */ /* 0x000fe200078ec0ff */
[----:B------:R-:W-:Y:S01]  /*11f70*/  FFMA.FTZ R29, R29, c[0x0][0x23c], -R180 ;  /* 0x00008f001d1d7a23 */ /* 0x000fe200000108b4 */
[----:B------:R-:W-:Y:S01]  /*11f80*/  PRMT R154, R176, 0x5410, R154 ;  /* 0x00005410b09a7816 */ /* 0x000fe2000000009a */
[----:B------:R-:W-:Y:S01]  /*11f90*/  FFMA.FTZ R32, R32, c[0x0][0x23c], -R180 ;  /* 0x00008f0020207a23 */ /* 0x000fe200000108b4 */
[----:B------:R-:W-:Y:S01]  /*11fa0*/  HMMA.16816.F32 R12, R168, R158, R12 ;  /* 0x0000009ea80c723c */ /* 0x000fe2000000180c */
[----:B------:R-:W1:Y:S02]  /*11fb0*/  LDSM.16.MT88.4 R156, [R200+0x10800] ;  /* 0x01080000c89c783b */ /* 0x000e640000004200 */
[----:B------:R-:W-:Y:S01]  /*11fc0*/  PRMT R153, R153, 0x5410, R155 ;  /* 0x0000541099997816 */ /* 0x000fe2000000009b */
[--C-:B------:R-:W-:Y:S01]  /*11fd0*/  HSET2.LE.AND R154, R154, R251.reuse, PT ;  /* 0x000000fb9a9a7233 */ /* 0x100fe20003803000 */
[----:B------:R-:W-:Y:S01]  /*11fe0*/  PRMT R152, R152, 0x5410, R150 ;  /* 0x0000541098987816 */ /* 0x000fe20000000096 */
[----:B------:R-:W-:Y:S01]  /*11ff0*/  FFMA.FTZ R34, R34, c[0x0][0x23c], -R181 ;  /* 0x00008f0022227a23 */ /* 0x000fe200000108b5 */
[----:B------:R-:W-:Y:S01]  /*12000*/  PRMT R149, R149, 0x5410, R151 ;  /* 0x0000541095957816 */ /* 0x000fe20000000097 */
[--C-:B------:R-:W-:Y:S01]  /*12010*/  HSET2.LE.AND R155, R153, R251.reuse, PT ;  /* 0x000000fb999b7233 */ /* 0x100fe20003803000 */
[----:B--2---:R-:W-:Y:S01]  /*12020*/  F2FP.PACK_AB R164, R184, R185 ;  /* 0x000000b9b8a4723e */ /* 0x004fe200000000ff */
[----:B------:R-:W-:Y:S02]  /*12030*/  LDSM.16.MT88.4 R168, [R197+0x12800] ;  /* 0x01280000c5a8783b */ /* 0x000fe40000004200 */
[--C-:B------:R-:W-:Y:S01]  /*12040*/  HSET2.LE.AND R152, R152, R251.reuse, PT ;  /* 0x000000fb98987233 */ /* 0x100fe20003803000 */
[----:B------:R-:W-:Y:S01]  /*12050*/  F2FP.PACK_AB R150, R189, R190 ;  /* 0x000000bebd96723e */ /* 0x000fe200000000ff */
[--C-:B------:R-:W-:Y:S01]  /*12060*/  HSET2.LE.AND R153, R149, R251.reuse, PT ;  /* 0x000000fb95997233 */ /* 0x100fe20003803000 */
[----:B------:R-:W-:Y:S01]  /*12070*/  F2FP.PACK_AB R149, R191, R192 ;  /* 0x000000c0bf95723e */ /* 0x000fe200000000ff */
[--C-:B------:R-:W-:Y:S01]  /*12080*/  FFMA.FTZ R24, R24, c[0x0][0x23c], -R180.reuse ;  /* 0x00008f0018187a23 */ /* 0x100fe200000108b4 */
[----:B------:R-:W-:Y:S01]  /*12090*/  F2FP.PACK_AB R151, R187, R188 ;  /* 0x000000bcbb97723e */ /* 0x000fe200000000ff */
[--C-:B------:R-:W-:Y:S01]  /*120a0*/  FFMA.FTZ R20, R20, c[0x0][0x23c], -R180.reuse ;  /* 0x00008f0014147a23 */ /* 0x100fe200000108b4 */
[----:B------:R-:W-:Y:S01]  /*120b0*/  LOP3.LUT R154, R154, R149, RZ, 0xc0, !PT ;  /* 0x000000959a9a7212 */ /* 0x000fe200078ec0ff */
[----:B------:R2:W3:Y:S01]  /*120c0*/  MUFU.EX2 R183, R24 ;  /* 0x0000001800b77308 */ /* 0x0004e20000000800 */
[----:B------:R-:W-:Y:S01]  /*120d0*/  LOP3.LUT R155, R155, R150, RZ, 0xc0, !PT ;  /* 0x000000969b9b7212 */ /* 0x000fe200078ec0ff */
[--C-:B------:R-:W-:Y:S01]  /*120e0*/  FFMA.FTZ R21, R21, c[0x0][0x23c], -R180.reuse ;  /* 0x00008f0015157a23 */ /* 0x100fe200000108b4 */
[----:B------:R-:W-:Y:S01]  /*120f0*/  LOP3.LUT R152, R152, R151, RZ, 0xc0, !PT ;  /* 0x0000009798987212 */ /* 0x000fe200078ec0ff */
[----:B------:R-:W-:Y:S01]  /*12100*/  FFMA.FTZ R180, R33, c[0x0][0x23c], -R180 ;  /* 0x00008f0021b47a23 */ /* 0x000fe200000108b4 */
[----:B------:R-:W-:Y:S01]  /*12110*/  LOP3.LUT R153, R153, R164, RZ, 0xc0, !PT ;  /* 0x000000a499997212 */ /* 0x000fe200078ec0ff */
[--C-:B------:R-:W-:Y:S01]  /*12120*/  FFMA.FTZ R22, R22, c[0x0][0x23c], -R181.reuse ;  /* 0x00008f0016167a23 */ /* 0x100fe200000108b5 */
[----:B------:R-:W4:Y:S01]  /*12130*/  LDSM.16.MT88.4 R164, [R199+0x10800] ;  /* 0x01080000c7a4783b */ /* 0x000f220000004200 */
[--C-:B------:R-:W-:Y:S01]  /*12140*/  FFMA.FTZ R23, R23, c[0x0][0x23c], -R181.reuse ;  /* 0x00008f0017177a23 */ /* 0x100fe200000108b5 */
[----:B------:R-:W-:Y:S01]  /*12150*/  MOV R149, UR18 ;  /* 0x0000001200957c02 */ /* 0x000fe20008000f00 */
[----:B------:R-:W-:Y:S01]  /*12160*/  FFMA.FTZ R181, R35, c[0x0][0x23c], -R181 ;  /* 0x00008f0023b57a23 */ /* 0x000fe200000108b5 */
[----:B------:R-:W-:Y:S01]  /*12170*/  MUFU.EX2 R180, R180 ;  /* 0x000000b400b47308 */ /* 0x000fe20000000800 */
[C---:B------:R-:W-:Y:S05]  /*12180*/  HMMA.16816.F32 R4, R152.reuse, R160, R4 ;  /* 0x000000a09804723c */ /* 0x040fea0000001804 */
[----:B------:R-:W-:Y:S01]  /*12190*/  LOP3.LUT R149, R247, UR25, R149, 0x96, !PT ;  /* 0x00000019f7957c12 */ /* 0x000fe2000f8e9695 */
[----:B------:R-:W-:Y:S02]  /*121a0*/  FFMA.FTZ R2, R2, R250, R194 ;  /* 0x000000fa02027223 */ /* 0x000fe400000100c2 */
[C---:B------:R-:W-:Y:S01]  /*121b0*/  HMMA.16816.F32 R8, R152.reuse, R162, R8 ;  /* 0x000000a29808723c */ /* 0x040fe20000001808 */
[----:B------:R-:W5:Y:S01]  /*121c0*/  LDSM.16.MT88.4 R160, [R198+0x12800] ;  /* 0x01280000c6a0783b */ /* 0x000f620000004200 */
[----:B------:R-:W-:Y:S02]  /*121d0*/  MUFU.EX2 R181, R181 ;  /* 0x000000b500b57308 */ /* 0x000fe40000000800 */
[----:B------:R-:W-:Y:S02]  /*121e0*/  FFMA.FTZ R0, R0, R243, R224 ;  /* 0x000000f300007223 */ /* 0x000fe400000100e0 */
[----:B------:R-:W-:Y:S02]  /*121f0*/  FADD.FTZ R2, R193, R2 ;  /* 0x00000002c1027221 */ /* 0x000fe40000010000 */
[C---:B------:R-:W-:Y:S04]  /*12200*/  HMMA.16816.F32 R36, R152.reuse, R172, R36 ;  /* 0x000000ac9824723c */ /* 0x040fe80000001824 */
[----:B------:R2:W-:Y:S04]  /*12210*/  MUFU.EX2 R177, R20 ;  /* 0x0000001400b17308 */ /* 0x0005e80000000800 */
[C---:B------:R-:W-:Y:S01]  /*12220*/  HMMA.16816.F32 R40, R152.reuse, R174, R40 ;  /* 0x000000ae9828723c */ /* 0x040fe20000001828 */
[----:B------:R-:W2:Y:S05]  /*12230*/  LDSM.16.MT88.4 R172, [R200+0x12800] ;  /* 0x01280000c8ac783b */ /* 0x000eaa0000004200 */
[----:B------:R-:W2:Y:S02]  /*12240*/  MUFU.EX2 R176, R21 ;  /* 0x0000001500b07308 */ /* 0x000ea40000000800 */
        /* <DEDUP_REMOVED lines=8> */
[----:B------:R-:W3:Y:S07]  /*122d0*/  LDSM.16.MT88.4 R168, [R198+0x14800] ;  /* 0x01480000c6a8783b */ /* 0x000eee0000004200 */
[C---:B-----5:R-:W-:Y:S08]  /*122e0*/  HMMA.16816.F32 R68, R152.reuse, R160, R68 ;  /* 0x000000a09844723c */ /* 0x060ff00000001844 */
[C---:B------:R-:W-:Y:S01]  /*122f0*/  HMMA.16816.F32 R72, R152.reuse, R162, R72 ;  /* 0x000000a29848723c */ /* 0x040fe20000001848 */
[----:B------:R-:W5:Y:S07]  /*12300*/  LDSM.16.MT88.4 R160, [R200+0x14800] ;  /* 0x01480000c8a0783b */ /* 0x000f6e0000004200 */
[C---:B--2---:R-:W-:Y:S08]  /*12310*/  HMMA.16816.F32 R76, R152.reuse, R172, R76 ;  /* 0x000000ac984c723c */ /* 0x044ff0000000184c */
[C---:B------:R-:W-:Y:S01]  /*12320*/  HMMA.16816.F32 R80, R152.reuse, R174, R80 ;  /* 0x000000ae9850723c */ /* 0x040fe20000001850 */
[----:B------:R2:W-:Y:S07]  /*12330*/  MUFU.EX2 R175, R22 ;  /* 0x0000001600af7308 */ /* 0x0005ee0000000800 */
[C---:B-1----:R-:W-:Y:S03]  /*12340*/  HMMA.16816.F32 R84, R152.reuse, R156, R84 ;  /* 0x0000009c9854723c */ /* 0x042fe60000001854 */
[----:B------:R1:W1:Y:S05]  /*12350*/  MUFU.EX2 R174, R23 ;  /* 0x0000001700ae7308 */ /* 0x00026a0000000800 */
[C---:B------:R-:W-:Y:S01]  /*12360*/  HMMA.16816.F32 R88, R152.reuse, R158, R88 ;  /* 0x0000009e9858723c */ /* 0x040fe20000001858 */
[----:B------:R-:W1:Y:S07]  /*12370*/  LDSM.16.MT88.4 R156, [R199+0x14800] ;  /* 0x01480000c79c783b */ /* 0x000e6e0000004200 */
[C---:B----4-:R-:W-:Y:S08]  /*12380*/  HMMA.16816.F32 R92, R152.reuse, R164, R92 ;  /* 0x000000a4985c723c */ /* 0x050ff0000000185c */
[C---:B------:R-:W-:Y:S01]  /*12390*/  HMMA.16816.F32 R96, R152.reuse, R166, R96 ;  /* 0x000000a69860723c */ /* 0x040fe20000001860 */
[----:B------:R-:W4:Y:S07]  /*123a0*/  LDSM.16.MT88.4 R164, [R197+0x16800] ;  /* 0x01680000c5a4783b */ /* 0x000f2e0000004200 */
[C---:B---3--:R-:W-:Y:S07]  /*123b0*/  HMMA.16816.F32 R100, R152.reuse, R168, R100 ;  /* 0x000000a89864723c */ /* 0x048fee0000001864 */
[----:B------:R-:W-:Y:S01]  /*123c0*/  IMAD.WIDE.U32 R168, R149, -0x326172a9, RZ ;  /* 0xcd9e8d5795a87825 */ /* 0x000fe200078e00ff */
[C---:B------:R-:W-:Y:S04]  /*123d0*/  HMMA.16816.F32 R104, R152.reuse, R170, R104 ;  /* 0x000000aa9868723c */ /* 0x040fe80000001868 */
[----:B------:R-:W-:Y:S02]  /*123e0*/  LOP3.LUT R150, R169, UR7, R248, 0x96, !PT ;  /* 0x00000007a9967c12 */ /* 0x000fe4000f8e96f8 */
[----:B------:R-:W-:Y:S02]  /*123f0*/  LOP3.LUT R168, R233, UR8, R168, 0x96, !PT ;  /* 0x00000008e9a87c12 */ /* 0x000fe4000f8e96a8 */
[C---:B-----5:R-:W-:Y:S04]  /*12400*/  HMMA.16816.F32 R108, R152.reuse, R160, R108 ;  /* 0x000000a0986c723c */ /* 0x060fe8000000186c */
[----:B------:R-:W-:Y:S04]  /*12410*/  IMAD.WIDE.U32 R168, R168, -0x2daee0ad, RZ ;  /* 0xd2511f53a8a87825 */ /* 0x000fe800078e00ff */
[C---:B------:R-:W-:Y:S01]  /*12420*/  HMMA.16816.F32 R112, R152.reuse, R162, R112 ;  /* 0x000000a29870723c */ /* 0x040fe20000001870 */
[----:B------:R-:W3:Y:S03]  /*12430*/  LDSM.16.MT88.4 R160, [R198+0x16800] ;  /* 0x01680000c6a0783b */ /* 0x000ee60000004200 */
[----:B------:R-:W-:Y:S04]  /*12440*/  IMAD.WIDE.U32 R150, R150, -0x2daee0ad, RZ ;  /* 0xd2511f5396967825 */ /* 0x000fe800078e00ff */
[C---:B-1----:R-:W-:Y:S04]  /*12450*/  HMMA.16816.F32 R116, R152.reuse, R156, R116 ;  /* 0x0000009c9874723c */ /* 0x042fe80000001874 */
[----:B------:R-:W-:Y:S02]  /*12460*/  LOP3.LUT R149, R169, UR33, R150, 0x96, !PT ;  /* 0x00000021a9957c12 */ /* 0x000fe4000f8e9696 */
[----:B------:R-:W-:Y:S01]  /*12470*/  LOP3.LUT R151, R151, UR35, R244, 0x96, !PT ;  /* 0x0000002397977c12 */ /* 0x000fe2000f8e96f4 */
[----:B------:R-:W-:Y:S01]  /*12480*/  MUFU.EX2 R169, R31 ;  /* 0x0000001f00a97308 */ /* 0x000fe20000000800 */
[C---:B------:R-:W-:Y:S01]  /*12490*/  HMMA.16816.F32 R120, R152.reuse, R158, R120 ;  /* 0x0000009e9878723c */ /* 0x040fe20000001878 */
[----:B------:R-:W1:Y:S03]  /*124a0*/  LDSM.16.MT88.4 R156, [R200+0x16800] ;  /* 0x01680000c89c783b */ /* 0x000e660000004200 */
[----:B------:R-:W-:Y:S04]  /*124b0*/  IMAD.WIDE.U32 R150, R151, -0x326172a9, RZ ;  /* 0xcd9e8d5797967825 */ /* 0x000fe800078e00ff */
[C---:B----4-:R-:W-:Y:S04]  /*124c0*/  HMMA.16816.F32 R124, R152.reuse, R164, R124 ;  /* 0x000000a4987c723c */ /* 0x050fe8000000187c */
[----:B------:R-:W-:Y:S01]  /*124d0*/  IMAD.WIDE.U32 R170, R149, -0x326172a9, RZ ;  /* 0xcd9e8d5795aa7825 */ /* 0x000fe200078e00ff */
[----:B------:R-:W-:Y:S03]  /*124e0*/  LOP3.LUT R151, R151, UR34, R232, 0x96, !PT ;  /* 0x0000002297977c12 */ /* 0x000fe6000f8e96e8 */
[C---:B------:R-:W-:Y:S04]  /*124f0*/  HMMA.16816.F32 R128, R152.reuse, R166, R128 ;  /* 0x000000a69880723c */ /* 0x040fe80000001880 */
[----:B------:R-:W-:Y:S01]  /*12500*/  LOP3.LUT R149, R171, UR32, R150, 0x96, !PT ;  /* 0x00000020ab957c12 */ /* 0x000fe2000f8e9696 */
[----:B------:R-:W-:Y:S01]  /*12510*/  IMAD.WIDE.U32 R150, R151, -0x2daee0ad, RZ ;  /* 0xd2511f5397967825 */ /* 0x000fe200078e00ff */
[----:B------:R-:W-:Y:S02]  /*12520*/  MUFU.EX2 R171, R29 ;  /* 0x0000001d00ab7308 */ /* 0x000fe40000000800 */
[C---:B---3--:R-:W-:Y:S04]  /*12530*/  HMMA.16816.F32 R132, R152.reuse, R160, R132 ;  /* 0x000000a09884723c */ /* 0x048fe80000001884 */
[----:B------:R-:W-:Y:S04]  /*12540*/  IMAD.WIDE.U32 R172, R149, -0x2daee0ad, RZ ;  /* 0xd2511f5395ac7825 */ /* 0x000fe800078e00ff */
[C---:B------:R-:W-:Y:S01]  /*12550*/  HMMA.16816.F32 R136, R152.reuse, R162, R136 ;  /* 0x000000a29888723c */ /* 0x040fe20000001888 */
[----:B------:R-:W-:Y:S03]  /*12560*/  LDSM.16.MT88.4 R160, [R197+0x11000] ;  /* 0x01100000c5a0783b */ /* 0x000fe60000004200 */
[----:B------:R-:W-:Y:S02]  /*12570*/  LOP3.LUT R24, R173, UR16, R150, 0x96, !PT ;  /* 0x00000010ad187c12 */ /* 0x000fe4000f8e9696 */
[----:B------:R-:W-:Y:S01]  /*12580*/  LOP3.LUT R150, R151, UR31, R168, 0x96, !PT ;  /* 0x0000001f97967c12 */ /* 0x000fe2000f8e96a8 */
[----:B------:R3:W-:Y:S01]  /*12590*/  MUFU.EX2 R173, R28 ;  /* 0x0000001c00ad7308 */ /* 0x0007e20000000800 */
[C---:B-1----:R-:W-:Y:S04]  /*125a0*/  HMMA.16816.F32 R140, R152.reuse, R156, R140 ;  /* 0x0000009c988c723c */ /* 0x042fe8000000188c */
[----:B------:R-:W-:Y:S04]  /*125b0*/  IMAD.WIDE.U32 R24, R24, -0x326172a9, RZ ;  /* 0xcd9e8d5718187825 */ /* 0x000fe800078e00ff */
[C---:B------:R-:W-:Y:S01]  /*125c0*/  HMMA.16816.F32 R16, R152.reuse, R158, R16 ;  /* 0x0000009e9810723c */ /* 0x040fe20000001810 */
[----:B------:R-:W-:Y:S01]  /*125d0*/  LDSM.16.MT88.4 R156, [R198+0x11000] ;  /* 0x01100000c69c783b */ /* 0x000fe20000004200 */
[----:B------:R1:W-:Y:S02]  /*125e0*/  MUFU.EX2 R168, R30 ;  /* 0x0000001e00a87308 */ /* 0x0003e40000000800 */
[----:B------:R-:W-:Y:S01]  /*125f0*/  LOP3.LUT R26, R24, 0xffff, RZ, 0xc0, !PT ;  /* 0x0000ffff181a7812 */ /* 0x000fe200078ec0ff */
[----:B------:R-:W-:Y:S01]  /*12600*/  IMAD.WIDE.U32 R166, R150, -0x326172a9, RZ ;  /* 0xcd9e8d5796a67825 */ /* 0x000fe200078e00ff */
[----:B------:R-:W-:Y:S02]  /*12610*/  LOP3.LUT R150, R24, 0xff, RZ, 0xc0, !PT ;  /* 0x000000ff18967812 */ /* 0x000fe400078ec0ff */
[----:B------:R-:W-:Y:S04]  /*12620*/  SHF.R.U32.HI R26, RZ, 0x8, R26 ;  /* 0x00000008ff1a7819 */ /* 0x000fe8000001161a */
[--C-:B------:R-:W-:Y:S02]  /*12630*/  SHF.R.U32.HI R151, RZ, 0x10, R24.reuse ;  /* 0x00000010ff977819 */ /* 0x100fe40000011618 */
[----:B------:R-:W-:Y:S02]  /*12640*/  SHF.R.U32.HI R164, RZ, 0x18, R24 ;  /* 0x00000018ffa47819 */ /* 0x000fe40000011618 */
[----:B------:R-:W-:Y:S02]  /*12650*/  LOP3.LUT R149, R25, UR6, R166, 0x96, !PT ;  /* 0x0000000619957c12 */ /* 0x000fe4000f8e96a6 */
[----:B------:R-:W-:Y:S02]  /*12660*/  PRMT R165, R150, 0x5410, R26 ;  /* 0x0000541096a57816 */ /* 0x000fe4000000001a */
[----:B------:R-:W4:Y:S01]  /*12670*/  LDSM.16.MT88.4 R24, [R199+0x16800] ;  /* 0x01680000c718783b */ /* 0x000f220000004200 */
[----:B------:R-:W-:Y:S02]  /*12680*/  LOP3.LUT R20, R151, 0xff, RZ, 0xc0, !PT ;  /* 0x000000ff97147812 */ /* 0x000fe400078ec0ff */
[--C-:B------:R-:W-:Y:S01]  /*12690*/  SHF.R.U32.HI R150, RZ, 0x10, R149.reuse ;  /* 0x00000010ff967819 */ /* 0x100fe20000011695 */
[--C-:B--2---:R-:W-:Y:S01]  /*126a0*/  HSET2.LE.AND R22, R165, R251.reuse, PT ;  /* 0x000000fba5167233 */ /* 0x104fe20003803000 */
[----:B------:R-:W-:Y:S02]  /*126b0*/  PRMT R164, R20, 0x5410, R164 ;  /* 0x0000541014a47816 */ /* 0x000fe400000000a4 */
[C---:B------:R-:W-:Y:S02]  /*126c0*/  LOP3.LUT R20, R149.reuse, 0xffff, RZ, 0xc0, !PT ;  /* 0x0000ffff95147812 */ /* 0x040fe400078ec0ff */
[----:B------:R-:W-:Y:S01]  /*126d0*/  LOP3.LUT R151, R149, 0xff, RZ, 0xc0, !PT ;  /* 0x000000ff95977812 */ /* 0x000fe200078ec0ff */
[--C-:B------:R-:W-:Y:S01]  /*126e0*/  HSET2.LE.AND R23, R164, R251.reuse, PT ;  /* 0x000000fba4177233 */ /* 0x100fe20003803000 */
[----:B------:R-:W-:Y:S02]  /*126f0*/  SHF.R.U32.HI R21, RZ, 0x8, R20 ;  /* 0x00000008ff157819 */ /* 0x000fe40000011614 */
[----:B------:R-:W-:Y:S02]  /*12700*/  LOP3.LUT R20, R150, 0xff, RZ, 0xc0, !PT ;  /* 0x000000ff96147812 */ /* 0x000fe400078ec0ff */
[----:B------:R-:W-:Y:S02]  /*12710*/  SHF.R.U32.HI R149, RZ, 0x18, R149 ;  /* 0x00000018ff957819 */ /* 0x000fe40000011695 */
[----:B------:R-:W-:Y:S02]  /*12720*/  PRMT R151, R151, 0x5410, R21 ;  /* 0x0000541097977816 */ /* 0x000fe40000000015 */
[----:B------:R-:W-:Y:S02]  /*12730*/  PRMT R149, R20, 0x5410, R149 ;  /* 0x0000541014957816 */ /* 0x000fe40000000095 */
[----:B------:R-:W-:Y:S02]  /*12740*/  F2FP.PACK_AB R20, R182, R183 ;  /* 0x000000b7b614723e */ /* 0x000fe400000000ff */
[----:B------:R-:W-:Y:S01]  /*12750*/  F2FP.PACK_AB R21, R178, R179 ;  /* 0x000000b3b215723e */ /* 0x000fe200000000ff */
[--C-:B------:R-:W-:Y:S01]  /*12760*/  HSET2.LE.AND R149, R149, R251.reuse, PT ;  /* 0x000000fb95957233 */ /* 0x100fe20003803000 */
[----:B------:R-:W-:Y:S01]  /*12770*/  LOP3.LUT R22, R22, R20, RZ, 0xc0, !PT ;  /* 0x0000001416167212 */ /* 0x000fe200078ec0ff */
[--C-:B------:R-:W-:Y:S01]  /*12780*/  HSET2.LE.AND R20, R151, R251.reuse, PT ;  /* 0x000000fb97147233 */ /* 0x100fe20003803000 */
[----:B------:R-:W-:Y:S01]  /*12790*/  LOP3.LUT R23, R23, R21, RZ, 0xc0, !PT ;  /* 0x0000001517177212 */ /* 0x000fe200078ec0ff */
[----:B------:R2:W5:Y:S01]  /*127a0*/  MUFU.EX2 R151, R32 ;  /* 0x0000002000977308 */ /* 0x0005620000000800 */
[----:B------:R-:W-:Y:S02]  /*127b0*/  F2FP.PACK_AB R21, R176, R177 ;  /* 0x000000b1b015723e */ /* 0x000fe400000000ff */
[----:B------:R-:W-:Y:S02]  /*127c0*/  F2FP.PACK_AB R150, R174, R175 ;  /* 0x000000afae96723e */ /* 0x000fe400000000ff */
[----:B------:R-:W-:Y:S02]  /*127d0*/  LOP3.LUT R20, R20, R21, RZ, 0xc0, !PT ;  /* 0x0000001514147212 */ /* 0x000fe400078ec0ff */
[----:B------:R-:W-:Y:S03]  /*127e0*/  LOP3.LUT R21, R149, R150, RZ, 0xc0, !PT ;  /* 0x0000009695157212 */ /* 0x000fe600078ec0ff */
[----:B------:R1:W1:Y:S01]  /*127f0*/  MUFU.EX2 R150, R34 ;  /* 0x0000002200967308 */ /* 0x0002620000000800 */
[C---:B----4-:R-:W-:Y:S08]  /*12800*/  HMMA.16816.F32 R144, R152.reuse, R24, R144 ;  /* 0x000000189890723c */ /* 0x050ff00000001890 */
[----:B------:R-:W-:Y:S01]  /*12810*/  HMMA.16816.F32 R12, R152, R26, R12 ;  /* 0x0000001a980c723c */ /* 0x000fe2000000180c */
[----:B------:R-:W4:Y:S07]  /*12820*/  LDSM.16.MT88.4 R24, [R200+0x11000] ;  /* 0x01100000c818783b */ /* 0x000f2e0000004200 */
[C---:B------:R-:W-:Y:S01]  /*12830*/  HMMA.16816.F32 R4, R20.reuse, R160, R4 ;  /* 0x000000a01404723c */ /* 0x040fe20000001804 */
[----:B------:R-:W1:Y:S07]  /*12840*/  LDSM.16.MT88.4 R152, [R199+0x11000] ;  /* 0x01100000c798783b */ /* 0x000e6e0000004200 */
[C---:B------:R-:W-:Y:S01]  /*12850*/  HMMA.16816.F32 R8, R20.reuse, R162, R8 ;  /* 0x000000a21408723c */ /* 0x040fe20000001808 */
[----:B------:R-:W1:Y:S07]  /*12860*/  LDSM.16.MT88.4 R160, [R197+0x13000] ;  /* 0x01300000c5a0783b */ /* 0x000e6e0000004200 */
        /* <DEDUP_REMOVED lines=35> */
[----:B------:R-:W-:Y:S07]  /*12aa0*/  LDSM.16.MT88.4 R160, [R200+0x17800] ;  /* 0x01780000c8a0783b */ /* 0x000fee0000004200 */
[C---:B--2---:R-:W-:Y:S07]  /*12ab0*/  HMMA.16816.F32 R132, R20.reuse, R24, R132 ;  /* 0x000000181484723c */ /* 0x044fee0000001884 */
[----:B------:R-:W-:Y:S01]  /*12ac0*/  LOP3.LUT R24, R167, UR29, R170, 0x96, !PT ;  /* 0x0000001da7187c12 */ /* 0x000fe2000f8e96aa */
[C---:B------:R-:W-:Y:S04]  /*12ad0*/  HMMA.16816.F32 R136, R20.reuse, R26, R136 ;  /* 0x0000001a1488723c */ /* 0x040fe80000001888 */
[----:B------:R-:W-:Y:S04]  /*12ae0*/  IMAD.WIDE.U32 R24, R24, -0x2daee0ad, RZ ;  /* 0xd2511f5318187825 */ /* 0x000fe800078e00ff */
[C---:B------:R-:W-:Y:S04]  /*12af0*/  HMMA.16816.F32 R140, R20.reuse, R156, R140 ;  /* 0x0000009c148c723c */ /* 0x040fe8000000188c */
[----:B------:R-:W-:Y:S02]  /*12b00*/  LOP3.LUT R28, R25, UR11, R172, 0x96, !PT ;  /* 0x0000000b191c7c12 */ /* 0x000fe4000f8e96ac */
[C---:B------:R-:W-:Y:S02]  /*12b10*/  LOP3.LUT R31, R24.reuse, 0xffff, RZ, 0xc0, !PT ;  /* 0x0000ffff181f7812 */ /* 0x040fe400078ec0ff */
[C---:B------:R-:W-:Y:S01]  /*12b20*/  HMMA.16816.F32 R16, R20.reuse, R158, R16 ;  /* 0x0000009e1410723c */ /* 0x040fe20000001810 */
[----:B------:R-:W2:Y:S03]  /*12b30*/  LDSM.16.MT88.4 R156, [R197+0x11800] ;  /* 0x01180000c59c783b */ /* 0x000ea60000004200 */
[--C-:B------:R-:W-:Y:S02]  /*12b40*/  SHF.R.U32.HI R30, RZ, 0x10, R24.reuse ;  /* 0x00000010ff1e7819 */ /* 0x100fe40000011618 */
[----:B------:R-:W-:Y:S02]  /*12b50*/  LOP3.LUT R166, R24, 0xff, RZ, 0xc0, !PT ;  /* 0x000000ff18a67812 */ /* 0x000fe400078ec0ff */
[C---:B-1----:R-:W-:Y:S04]  /*12b60*/  HMMA.16816.F32 R144, R20.reuse, R152, R144 ;  /* 0x000000981490723c */ /* 0x042fe80000001890 */
[----:B------:R-:W-:Y:S02]  /*12b70*/  SHF.R.U32.HI R149, RZ, 0x18, R24 ;  /* 0x00000018ff957819 */ /* 0x000fe40000011618 */
[----:B------:R-:W-:Y:S01]  /*12b80*/  LOP3.LUT R29, R28, 0xffff, RZ, 0xc0, !PT ;  /* 0x0000ffff1c1d7812 */ /* 0x000fe200078ec0ff */
[----:B------:R-:W1:Y:S01]  /*12b90*/  LDSM.16.MT88.4 R24, [R198+0x11800] ;  /* 0x01180000c618783b */ /* 0x000e620000004200 */
[----:B------:R-:W-:Y:S04]  /*12ba0*/  HMMA.16816.F32 R12, R20, R154, R12 ;  /* 0x0000009a140c723c */ /* 0x000fe8000000180c */
[--C-:B------:R-:W-:Y:S02]  /*12bb0*/  SHF.R.U32.HI R32, RZ, 0x10, R28.reuse ;  /* 0x00000010ff207819 */ /* 0x100fe4000001161c */
[----:B------:R-:W-:Y:S01]  /*12bc0*/  SHF.R.U32.HI R31, RZ, 0x8, R31 ;  /* 0x00000008ff1f7819 */ /* 0x000fe2000001161f */
[----:B------:R-:W-:Y:S01]  /*12bd0*/  LDSM.16.MT88.4 R20, [R199+0x11800] ;  /* 0x01180000c714783b */ /* 0x000fe20000004200 */
[----:B------:R-:W-:Y:S04]  /*12be0*/  LOP3.LUT R30, R30, 0xff, RZ, 0xc0, !PT ;  /* 0x000000ff1e1e7812 */ /* 0x000fe800078ec0ff */
[----:B------:R-:W-:Y:S02]  /*12bf0*/  LOP3.LUT R35, R28, 0xff, RZ, 0xc0, !PT ;  /* 0x000000ff1c237812 */ /* 0x000fe400078ec0ff */
        /* <DEDUP_REMOVED lines=9> */
[----:B-----5:R-:W-:Y:S01]  /*12c90*/  F2FP.PACK_AB R34, R180, R151 ;  /* 0x00000097b422723e */ /* 0x020fe200000000ff */
[--C-:B------:R-:W-:Y:S01]  /*12ca0*/  HSET2.LE.AND R164, R33, R251.reuse, PT ;  /* 0x000000fb21a47233 */ /* 0x100fe20003803000 */
[----:B------:R-:W-:Y:S01]  /*12cb0*/  F2FP.PACK_AB R33, R169, R168 ;  /* 0x000000a8a921723e */ /* 0x000fe200000000ff */
[----:B------:R-:W-:Y:S01]  /*12cc0*/  HSET2.LE.AND R165, R32, R251, PT ;  /* 0x000000fb20a57233 */ /* 0x000fe20003803000 */
[----:B------:R-:W-:Y:S01]  /*12cd0*/  F2FP.PACK_AB R32, R171, R173 ;  /* 0x000000adab20723e */ /* 0x000fe200000000ff */
[----:B------:R-:W3:Y:S01]  /*12ce0*/  LDSM.16.MT88.4 R28, [R200+0x11800] ;  /* 0x01180000c81c783b */ /* 0x000ee20000004200 */
[----:B------:R-:W-:Y:S02]  /*12cf0*/  F2FP.PACK_AB R35, R181, R150 ;  /* 0x00000096b523723e */ /* 0x000fe400000000ff */
[----:B------:R-:W-:Y:S02]  /*12d00*/  LOP3.LUT R164, R164, R32, RZ, 0xc0, !PT ;  /* 0x00000020a4a47212 */ /* 0x000fe400078ec0ff */
[----:B------:R-:W-:Y:S02]  /*12d10*/  LOP3.LUT R165, R165, R33, RZ, 0xc0, !PT ;  /* 0x00000021a5a57212 */ /* 0x000fe400078ec0ff */
[----:B------:R-:W-:Y:S02]  /*12d20*/  LOP3.LUT R166, R166, R34, RZ, 0xc0, !PT ;  /* 0x00000022a6a67212 */ /* 0x000fe400078ec0ff */
[----:B------:R-:W-:Y:S02]  /*12d30*/  LOP3.LUT R167, R167, R35, RZ, 0xc0, !PT ;  /* 0x00000023a7a77212 */ /* 0x000fe400078ec0ff */
[----:B------:R-:W-:Y:S01]  /*12d40*/  LDSM.16.MT88.4 R32, [R199+0x13800] ;  /* 0x01380000c720783b */ /* 0x000fe20000004200 */
[----:B------:R-:W-:Y:S04]  /*12d50*/  MOV R149, R3 ;  /* 0x0000000300957202 */ /* 0x000fe80000000f00 */
[C---:B--2---:R-:W-:Y:S03]  /*12d60*/  HMMA.16816.F32 R152, R164.reuse, R156, R4 ;  /* 0x0000009ca498723c */ /* 0x044fe60000001804 */
[----:B------:R-:W2:Y:S05]  /*12d70*/  LDSM.16.MT88.4 R4, [R197+0x13800] ;  /* 0x01380000c504783b */ /* 0x000eaa0000004200 */
[C---:B------:R-:W-:Y:S03]  /*12d80*/  HMMA.16816.F32 R156, R164.reuse, R158, R8 ;  /* 0x0000009ea49c723c */ /* 0x040fe60000001808 */
[----:B------:R-:W4:Y:S05]  /*12d90*/  LDSM.16.MT88.4 R8, [R198+0x13800] ;  /* 0x01380000c608783b */ /* 0x000f2a0000004200 */
        /* <DEDUP_REMOVED lines=21> */
[C---:B---3--:R-:W-:Y:S08]  /*12ef0*/  HMMA.16816.F32 R92, R164.reuse, R28, R92 ;  /* 0x0000001ca45c723c */ /* 0x048ff0000000185c */
[C---:B------:R-:W-:Y:S08]  /*12f00*/  HMMA.16816.F32 R96, R164.reuse, R30, R96 ;  /* 0x0000001ea460723c */ /* 0x040ff00000001860 */
[C---:B--2---:R-:W-:Y:S08]  /*12f10*/  HMMA.16816.F32 R100, R164.reuse, R4, R100 ;  /* 0x00000004a464723c */ /* 0x044ff00000001864 */
[C---:B------:R-:W-:Y:S01]  /*12f20*/  HMMA.16816.F32 R104, R164.reuse, R6, R104 ;  /* 0x00000006a468723c */ /* 0x040fe20000001868 */
[----:B------:R-:W2:Y:S07]  /*12f30*/  LDSM.16.MT88.4 R4, [R199+0x17800] ;  /* 0x01780000c704783b */ /* 0x000eae0000004200 */
[C---:B----4-:R-:W-:Y:S07]  /*12f40*/  HMMA.16816.F32 R108, R164.reuse, R8, R108 ;  /* 0x00000008a46c723c */ /* 0x050fee000000186c */
[----:B------:R-:W-:Y:S01]  /*12f50*/  FADD.FTZ R8, R195, R0 ;  /* 0x00000000c3087221 */ /* 0x000fe20000010000 */
[C---:B------:R-:W-:Y:S04]  /*12f60*/  HMMA.16816.F32 R112, R164.reuse, R10, R112 ;  /* 0x0000000aa470723c */ /* 0x040fe80000001870 */
[----:B------:R-:W-:Y:S02]  /*12f70*/  FADD.FTZ R0, R226, R2 ;  /* 0x00000002e2007221 */ /* 0x000fe40000010000 */
[----:B------:R-:W-:Y:S02]  /*12f80*/  FADD.FTZ R2, R228, R8 ;  /* 0x00000008e4027221 */ /* 0x000fe40000010000 */
[C---:B------:R-:W-:Y:S04]  /*12f90*/  HMMA.16816.F32 R116, R164.reuse, R20, R116 ;  /* 0x00000014a474723c */ /* 0x040fe80000001874 */
[----:B------:R-:W-:Y:S02]  /*12fa0*/  FADD.FTZ R0, R225, R0 ;  /* 0x00000000e1007221 */ /* 0x000fe40000010000 */
[----:B------:R-:W-:Y:S02]  /*12fb0*/  FADD.FTZ R2, R227, R2 ;  /* 0x00000002e3027221 */ /* 0x000fe40000010000 */
[C---:B------:R-:W-:Y:S04]  /*12fc0*/  HMMA.16816.F32 R120, R164.reuse, R22, R120 ;  /* 0x00000016a478723c */ /* 0x040fe80000001878 */
[----:B------:R-:W-:Y:S02]  /*12fd0*/  FADD.FTZ R0, R185, R0 ;  /* 0x00000000b9007221 */ /* 0x000fe40000010000 */
[----:B------:R-:W-:Y:S02]  /*12fe0*/  FADD.FTZ R2, R188, R2 ;  /* 0x00000002bc027221 */ /* 0x000fe40000010000 */
[C---:B-1----:R-:W-:Y:S04]  /*12ff0*/  HMMA.16816.F32 R124, R164.reuse, R24, R124 ;  /* 0x00000018a47c723c */ /* 0x042fe8000000187c */
[----:B------:R-:W-:Y:S02]  /*13000*/  FADD.FTZ R0, R184, R0 ;  /* 0x00000000b8007221 */ /* 0x000fe40000010000 */
[----:B------:R-:W-:Y:S02]  /*13010*/  FADD.FTZ R2, R187, R2 ;  /* 0x00000002bb027221 */ /* 0x000fe40000010000 */
[C---:B------:R-:W-:Y:S04]  /*13020*/  HMMA.16816.F32 R128, R164.reuse, R26, R128 ;  /* 0x0000001aa480723c */ /* 0x040fe80000001880 */
[----:B------:R-:W-:Y:S02]  /*13030*/  FADD.FTZ R0, R190, R0 ;  /* 0x00000000be007221 */ /* 0x000fe40000010000 */
[----:B------:R-:W-:Y:S02]  /*13040*/  FADD.FTZ R2, R192, R2 ;  /* 0x00000002c0027221 */ /* 0x000fe40000010000 */
[C---:B-----5:R-:W-:Y:S04]  /*13050*/  HMMA.16816.F32 R132, R164.reuse, R32, R132 ;  /* 0x00000020a484723c */ /* 0x060fe80000001884 */
        /* <DEDUP_REMOVED lines=11> */
[----:B------:R-:W-:Y:S01]  /*13110*/  FADD.FTZ R0, R178, R0 ;  /* 0x00000000b2007221 */ /* 0x000fe20000010000 */
[C---:B--2---:R-:W-:Y:S03]  /*13120*/  HMMA.16816.F32 R144, R164.reuse, R4, R144 ;  /* 0x00000004a490723c */ /* 0x044fe60000001890 */
[----:B------:R-:W-:Y:S02]  /*13130*/  FADD.FTZ R2, R182, R2 ;  /* 0x00000002b6027221 */ /* 0x000fe40000010000 */
[----:B------:R-:W-:Y:S02]  /*13140*/  FADD.FTZ R0, R168, R0 ;  /* 0x00000000a8007221 */ /* 0x000fe40000010000 */
[----:B------:R-:W-:Y:S01]  /*13150*/  FADD.FTZ R2, R173, R2 ;  /* 0x00000002ad027221 */ /* 0x000fe20000010000 */
[----:B------:R-:W-:Y:S04]  /*13160*/  HMMA.16816.F32 R164, R164, R6, R12 ;  /* 0x00000006a4a4723c */ /* 0x000fe8000000180c */
[----:B------:R-:W-:Y:S02]  /*13170*/  FADD.FTZ R0, R169, R0 ;  /* 0x00000000a9007221 */ /* 0x000fe40000010000 */
[----:B------:R-:W-:Y:S02]  /*13180*/  FADD.FTZ R2, R171, R2 ;  /* 0x00000002ab027221 */ /* 0x000fe40000010000 */
[----:B------:R-:W-:Y:S01]  /*13190*/  FADD.FTZ R0, R150, R0 ;  /* 0x0000000096007221 */ /* 0x000fe20000010000 */
[----:B------:R-:W-:Y:S03]  /*131a0*/  MOV R150, R148 ;  /* 0x0000009400967202 */ /* 0x000fe60000000f00 */
[----:B------:R-:W-:Y:S02]  /*131b0*/  FADD.FTZ R2, R151, R2 ;  /* 0x0000000297027221 */ /* 0x000fe40000010000 */
[----:B------:R-:W-:Y:S02]  /*131c0*/  FADD.FTZ R250, R181, R0 ;  /* 0x00000000b5fa7221 */ /* 0x000fe40000010000 */
[----:B------:R-:W-:Y:S01]  /*131d0*/  FADD.FTZ R243, R180, R2 ;  /* 0x00000002b4f37221 */ /* 0x000fe20000010000 */
[----:B------:R-:W-:-:S05]  /*131e0*/  @P0 BRA `(.L_x_439) ;  /* 0xffffbaf000000947 */ /* 0x000fca000383ffff */
.L_x_438:
[----:B------:R-:W1:Y:S01]  /*131f0*/  SHFL.BFLY PT, R2, R243, 0x2, 0x1f ;  /* 0x0c401f00f3027f89 */ /* 0x000e6200000e0000 */
[----:B------:R-:W2:Y:S01]  /*13200*/  S2UR UR6, SR_CTAID.Y ;  /* 0x00000000000679c3 */ /* 0x000ea20000002600 */
[----:B------:R-:W-:Y:S01]  /*13210*/  UISETP.NE.AND UP0, UPT, UR13, -0x1, UPT ;  /* 0xffffffff0d00788c */ /* 0x000fe2000bf05270 */
[----:B------:R-:W-:Y:S01]  /*13220*/  BSSY B0, `(.L_x_442) ;  /* 0x0000196000007945 */ /* 0x000fe20003800000 */
[----:B------:R-:W3:Y:S01]  /*13230*/  SHFL.BFLY PT, R0, R250, 0x2, 0x1f ;  /* 0x0c401f00fa007f89 */ /* 0x000ee200000e0000 */
[----:B------:R-:W-:-:S02]  /*13240*/  ULDC.64 UR4, c[0x0][0x1e8] ;  /* 0x00007a0000047ab9 */ /* 0x000fc40000000a00 */
[----:B------:R-:W-:Y:S01]  /*13250*/  ULDC.U8 UR9, c[0x0][0x328] ;  /* 0x0000ca0000097ab9 */ /* 0x000fe20000000000 */
[----:B------:R-:W4:Y:S01]  /*13260*/  S2R R173, SR_TID.X ;  /* 0x0000000000ad7919 */ /* 0x000f220000002100 */
[----:B------:R-:W-:Y:S01]  /*13270*/  UISETP.NE.AND UP3, UPT, UR9, URZ, UPT ;  /* 0x0000003f0900728c */ /* 0x000fe2000bf65270 */
[----:B------:R-:W4:Y:S01]  /*13280*/  S2UR UR10, SR_CTAID.Z ;  /* 0x00000000000a79c3 */ /* 0x000f220000002700 */
[----:B------:R-:W-:Y:S02]  /*13290*/  ULDC UR8, c[0x0][0x214] ;  /* 0x0000850000087ab9 */ /* 0x000fe40000000800 */
[----:B------:R-:W-:-:S04]  /*132a0*/  @UP0 UIMAD.WIDE.U32 UR18, UR13, UR4, URZ ;  /* 0x000000040d1202a5 */ /* 0x000fc8000f8e003f */
[----:B------:R-:W-:-:S03]  /*132b0*/  @UP0 UIMAD UR7, UR13, UR5, UR19 ;  /* 0x000000050d0702a4 */ /* 0x000fc6000f8e0213 */
[----:B------:R-:W-:Y:S01]  /*132c0*/  ULDC.64 UR4, c[0x0][0x1e0] ;  /* 0x0000780000047ab9 */ /* 0x000fe20000000a00 */
[----:B-1----:R-:W-:Y:S01]  /*132d0*/  FADD.FTZ R2, R2, R243 ;  /* 0x000000f302027221 */ /* 0x002fe20000010000 */
[----:B--2---:R-:W-:Y:S02]  /*132e0*/  @!UP0 USHF.R.S32.HI UR12, URZ, 0x1f, UR6 ;  /* 0x0000001f3f0c8899 */ /* 0x004fe40008011406 */
[----:B------:R-:W-:Y:S01]  /*132f0*/  @!UP0 UIMAD.WIDE.U32 UR20, UR6, UR4, URZ ;  /* 0x00000004061482a5 */ /* 0x000fe2000f8e003f */
[----:B---3--:R-:W-:Y:S01]  /*13300*/  FADD.FTZ R0, R0, R250 ;  /* 0x000000fa00007221 */ /* 0x008fe20000010000 */
[----:B------:R-:W1:Y:S01]  /*13310*/  SHFL.BFLY PT, R5, R2, 0x1, 0x1f ;  /* 0x0c201f0002057f89 */ /* 0x000e6200000e0000 */
[----:B------:R-:W-:Y:S01]  /*13320*/  @!UP0 UIMAD UR12, UR12, UR4, URZ ;  /* 0x000000040c0c82a4 */ /* 0x000fe2000f8e023f */
[----:B----4-:R-:W-:Y:S02]  /*13330*/  SHF.R.S32.HI R174, RZ, 0x1f, R173 ;  /* 0x0000001fffae7819 */ /* 0x010fe400000114ad */
[----:B------:R-:W2:Y:S01]  /*13340*/  SHFL.BFLY PT, R4, R0, 0x1, 0x1f ;  /* 0x0c201f0000047f89 */ /* 0x000ea200000e0000 */
[----:B------:R-:W-:Y:S01]  /*13350*/  ULDC.U8 UR4, c[0x0][0x329] ;  /* 0x0000ca4000047ab9 */ /* 0x000fe20000000000 */
[----:B------:R-:W-:Y:S01]  /*13360*/  LEA.HI R172, R174, R173, RZ, 0x2 ;  /* 0x000000adaeac7211 */ /* 0x000fe200078f10ff */
[----:B------:R-:W-:-:S02]  /*13370*/  UISETP.NE.AND UP2, UPT, UR4, URZ, UPT ;  /* 0x0000003f0400728c */ /* 0x000fc4000bf45270 */
[----:B------:R-:W-:Y:S01]  /*13380*/  UISETP.EQ.AND UP3, UPT, UR4, URZ, UP3 ;  /* 0x0000003f0400728c */ /* 0x000fe20009f62270 */
[----:B-----5:R-:W-:Y:S01]  /*13390*/  SHF.R.S32.HI R17, RZ, 0x2, R172 ;  /* 0x00000002ff117819 */ /* 0x020fe200000114ac */
[----:B------:R-:W-:Y:S02]  /*133a0*/  @!UP0 UIMAD UR12, UR6, UR5, UR12 ;  /* 0x00000005060c82a4 */ /* 0x000fe4000f8e020c */
[----:B------:R-:W-:Y:S02]  /*133b0*/  ULDC UR4, c[0x0][0x1c0] ;  /* 0x0000700000047ab9 */ /* 0x000fe40000000800 */
[----:B------:R-:W-:Y:S02]  /*133c0*/  ULDC UR5, c[0x0][0x234] ;  /* 0x00008d0000057ab9 */ /* 0x000fe40000000800 */
[----:B------:R-:W-:Y:S02]  /*133d0*/  @!UP0 UIADD3 UR7, UR21, UR12, URZ ;  /* 0x0000000c15078290 */ /* 0x000fe4000fffe03f */
[----:B------:R-:W-:Y:S01]  /*133e0*/  @!UP2 UISETP.NE.AND UP1, UPT, UR9, URZ, UPT ;  /* 0x0000003f0900a28c */ /* 0x000fe2000bf25270 */
[----:B------:R-:W3:Y:S01]  /*133f0*/  S2UR UR9, SR_CTAID.X ;  /* 0x00000000000979c3 */ /* 0x000ee20000002500 */
[----:B------:R-:W-:Y:S01]  /*13400*/  @UP2 ULDC UR11, c[0x0][0x210] ;  /* 0x00008400000b2ab9 */ /* 0x000fe20000000800 */
[----:B-1----:R-:W-:Y:S01]  /*13410*/  FADD.FTZ R149, R2, R5 ;  /* 0x0000000502957221 */ /* 0x002fe20000010000 */
[----:B------:R-:W-:Y:S01]  /*13420*/  MOV R2, 0x3f800000 ;  /* 0x3f80000000027802 */ /* 0x000fe20000000f00 */
[----:B------:R-:W-:Y:S01]  /*13430*/  @UP2 UIMAD UR11, UR11, UR8, URZ ;  /* 0x000000080b0b22a4 */ /* 0x000fe2000f8e023f */
[----:B--2---:R-:W-:-:S02]  /*13440*/  FADD.FTZ R150, R0, R4 ;  /* 0x0000000400967221 */ /* 0x004fc40000010000 */
[----:B------:R-:W-:Y:S01]  /*13450*/  FSETP.NE.FTZ.AND P4, PT, R149, RZ, PT ;  /* 0x000000ff9500720b */ /* 0x000fe20003f95000 */
[----:B------:R-:W-:Y:S01]  /*13460*/  @!UP2 USEL UR11, UR8, UR5, !UP1 ;  /* 0x00000005080ba287 */ /* 0x000fe2000c800000 */
[----:B------:R-:W-:Y:S01]  /*13470*/  MOV R0, 0x3f800000 ;  /* 0x3f80000000007802 */ /* 0x000fe20000000f00 */
[----:B------:R-:W-:Y:S01]  /*13480*/  @UP2 UMOV UR15, 0x1 ;  /* 0x00000001000f2882 */ /* 0x000fe20000000000 */
[----:B------:R-:W-:Y:S01]  /*13490*/  FSETP.NE.FTZ.AND P3, PT, R150, RZ, PT ;  /* 0x000000ff9600720b */ /* 0x000fe20003f75000 */
[----:B------:R-:W-:Y:S01]  /*134a0*/  @!UP2 UIMAD UR15, UR11, UR4, URZ ;  /* 0x000000040b0fa2a4 */ /* 0x000fe2000f8e023f */
[----:B------:R-:W-:Y:S01]  /*134b0*/  SHF.R.S32.HI R4, RZ, 0x1f, R172 ;  /* 0x0000001fff047819 */ /* 0x000fe200000114ac */
[----:B------:R-:W-:Y:S02]  /*134c0*/  @UP3 UIMAD UR19, UR6, UR8, URZ ;  /* 0x00000008061332a4 */ /* 0x000fe4000f8e023f */
[----:B------:R-:W-:Y:S01]  /*134d0*/  @UP2 ULDC UR16, c[0x0][0x210] ;  /* 0x0000840000102ab9 */ /* 0x000fe20000000800 */
[----:B------:R-:W-:Y:S01]  /*134e0*/  LEA.HI R4, R4, R17, RZ, 0x3 ;  /* 0x0000001104047211 */ /* 0x000fe200078f18ff */
[----:B------:R-:W-:-:S02]  /*134f0*/  UIMAD UR4, UR6, UR15, URZ ;  /* 0x0000000f060472a4 */ /* 0x000fc4000f8e023f */
[----:B------:R-:W1:Y:S01]  /*13500*/  @P4 MUFU.RCP R2, R149 ;  /* 0x0000009500024308 */ /* 0x000e620000001000 */
[----:B------:R-:W-:Y:S01]  /*13510*/  LOP3.LUT R4, R4, 0xfffffff8, RZ, 0xc0, !PT ;  /* 0xfffffff804047812 */ /* 0x000fe200078ec0ff */
[----:B------:R-:W-:Y:S02]  /*13520*/  @!UP2 UMOV UR16, 0x1 ;  /* 0x000000010010a882 */ /* 0x000fe40000000000 */
[----:B------:R-:W-:Y:S01]  /*13530*/  @UP3 USEL UR19, UR19, UR13, !UP0 ;  /* 0x0000000d13133287 */ /* 0x000fe2000c000000 */
[----:B------:R-:W-:Y:S01]  /*13540*/  IADD3 R17, R17, -R4, RZ ;  /* 0x8000000411117210 */ /* 0x000fe20007ffe0ff */
[----:B---3--:R-:W-:Y:S02]  /*13550*/  UIMAD UR5, UR9, UR16, URZ ;  /* 0x00000010090572a4 */ /* 0x008fe4000f8e023f */
[----:B------:R-:W2:Y:S01]  /*13560*/  @P3 MUFU.RCP R0, R150 ;  /* 0x0000009600003308 */ /* 0x000ea20000001000 */
[----:B------:R-:W-:Y:S01]  /*13570*/  R2P PR, R17, 0x6 ;  /* 0x0000000611007804 */ /* 0x000fe20000000000 */
[----:B------:R-:W-:-:S02]  /*13580*/  USEL UR4, UR4, URZ, !UP3 ;  /* 0x0000003f04047287 */ /* 0x000fc4000d800000 */
[----:B------:R-:W-:Y:S02]  /*13590*/  USHF.L.U32 UR5, UR5, 0x6, URZ ;  /* 0x0000000605057899 */ /* 0x000fe4000800063f */
[----:B------:R-:W-:Y:S01]  /*135a0*/  UIMAD UR11, UR10, UR11, UR4 ;  /* 0x0000000b0a0b72a4 */ /* 0x000fe2000f8e0204 */
[----:B-1----:R-:W-:Y:S01]  /*135b0*/  FMUL.FTZ R2, R2, c[0x0][0x2dc] ;  /* 0x0000b70002027a20 */ /* 0x002fe20000410000 */
[----:B------:R-:W-:Y:S02]  /*135c0*/  @!UP3 UMOV UR24, URZ ;  /* 0x0000003f0018bc82 */ /* 0x000fe40008000000 */
[----:B------:R-:W-:Y:S01]  /*135d0*/  @UP3 UMOV UR24, UR19 ;  /* 0x0000001300183c82 */ /* 0x000fe20008000000 */
[C---:B------:R-:W-:Y:S01]  /*135e0*/  FMUL.FTZ R171, R2.reuse, R152 ;  /* 0x0000009802ab7220 */ /* 0x040fe20000410000 */
[----:B------:R-:W-:Y:S01]  /*135f0*/  @!UP3 UMOV UR25, URZ ;  /* 0x0000003f0019bc82 */ /* 0x000fe20008000000 */
[----:B------:R-:W-:Y:S01]  /*13600*/  FMUL.FTZ R5, R2, R153 ;  /* 0x0000009902057220 */ /* 0x000fe20000410000 */
[----:B------:R-:W-:Y:S01]  /*13610*/  USHF.R.S32.HI UR4, URZ, 0x1f, UR5 ;  /* 0x0000001f3f047899 */ /* 0x000fe20008011405 */
[----:B--2---:R-:W-:Y:S01]  /*13620*/  FMUL.FTZ R0, R0, c[0x0][0x2dc] ;  /* 0x0000b70000007a20 */ /* 0x004fe20000410000 */
[----:B------:R-:W-:Y:S01]  /*13630*/  @UP3 USHF.R.S32.HI UR25, URZ, 0x1f, UR19 ;  /* 0x0000001f3f193899 */ /* 0x000fe20008011413 */
[C---:B------:R-:W-:Y:S01]  /*13640*/  FMUL.FTZ R170, R2.reuse, R156 ;  /* 0x0000009c02aa7220 */ /* 0x040fe20000410000 */
[----:B------:R-:W-:Y:S01]  /*13650*/  F2FP.PACK_AB R5, R5, R171 ;  /* 0x000000ab0505723e */ /* 0x000fe200000000ff */
[C---:B------:R-:W-:Y:S01]  /*13660*/  FMUL.FTZ R7, R2.reuse, R157 ;  /* 0x0000009d02077220 */ /* 0x040fe20000410000 */
[----:B------:R-:W-:Y:S01]  /*13670*/  USHF.R.S32.HI UR6, URZ, 0x1f, UR11 ;  /* 0x0000001f3f067899 */ /* 0x000fe2000801140b */
[C---:B------:R-:W-:Y:S01]  /*13680*/  FMUL.FTZ R169, R2.reuse, R36 ;  /* 0x0000002402a97220 */ /* 0x040fe20000410000 */
[----:B------:R-:W-:Y:S01]  /*13690*/  UIADD3 UR5, UP2, UP1, UR5, UR24, UR11 ;  /* 0x0000001805057290 */ /* 0x000fe2000f95e00b */
[C---:B------:R-:W-:Y:S01]  /*136a0*/  FMUL.FTZ R168, R2.reuse, R40 ;  /* 0x0000002802a87220 */ /* 0x040fe20000410000 */
[----:B------:R-:W-:Y:S01]  /*136b0*/  F2FP.PACK_AB R7, R7, R170 ;  /* 0x000000aa0707723e */ /* 0x000fe200000000ff */
[C---:B------:R-:W-:Y:S01]  /*136c0*/  FMUL.FTZ R157, R2.reuse, R44 ;  /* 0x0000002c029d7220 */ /* 0x040fe20000410000 */
[----:B------:R-:W-:Y:S01]  /*136d0*/  UIADD3.X UR4, UR4, UR25, UR6, UP2, UP1 ;  /* 0x0000001904047290 */ /* 0x000fe200097e2406 */
[C---:B------:R-:W-:Y:S01]  /*136e0*/  FMUL.FTZ R156, R2.reuse, R48 ;  /* 0x00000030029c7220 */ /* 0x040fe20000410000 */
[----:B------:R-:W-:Y:S01]  /*136f0*/  @!UP0 UMOV UR18, UR20 ;  /* 0x0000001400128c82 */ /* 0x000fe20008000000 */
[----:B------:R-:W-:-:S02]  /*13700*/  FMUL.FTZ R153, R2, R52 ;  /* 0x0000003402997220 */ /* 0x000fc40000410000 */
        /* <DEDUP_REMOVED lines=8> */
[----:B------:R-:W-:Y:S01]  /*13790*/  FMUL.FTZ R22, R2, R53 ;  /* 0x0000003502167220 */ /* 0x000fe20000410000 */
        /* <DEDUP_REMOVED lines=69> */
[C---:B------:R-:W-:Y:S02]  /*13bf0*/  FMUL.FTZ R13, R0.reuse, R39 ;  /* 0x00000027000d7220 */ /* 0x040fe40000410000 */
[C---:B------:R-:W-:Y:S01]  /*13c00*/  FMUL.FTZ R11, R0.reuse, R43 ;  /* 0x0000002b000b7220 */ /* 0x040fe20000410000 */
[----:B------:R-:W-:Y:S01]  /*13c10*/  F2FP.PACK_AB R63, R63, R62 ;  /* 0x0000003e3f3f723e */ /* 0x000fe200000000ff */
[----:B------:R-:W-:Y:S01]  /*13c20*/  FMUL.FTZ R15, R0, R47 ;  /* 0x0000002f000f7220 */ /* 0x000fe20000410000 */
[----:B------:R-:W-:Y:S01]  /*13c30*/  F2FP.PACK_AB R62, R16, R28 ;  /* 0x0000001c103e723e */ /* 0x000fe200000000ff */
[C---:B------:R-:W-:Y:S01]  /*13c40*/  FMUL.FTZ R69, R0.reuse, R51 ;  /* 0x0000003300457220 */ /* 0x040fe20000410000 */
[----:B------:R-:W-:Y:S01]  /*13c50*/  F2FP.PACK_AB R28, R133, R132 ;  /* 0x00000084851c723e */ /* 0x000fe200000000ff */
[----:B------:R-:W-:Y:S01]  /*13c60*/  FMUL.FTZ R61, R0, R67 ;  /* 0x00000043003d7220 */ /* 0x000fe20000410000 */
[----:B------:R-:W-:Y:S01]  /*13c70*/  F2FP.PACK_AB R67, R2, R54 ;  /* 0x000000360243723e */ /* 0x000fe200000000ff */
[C---:B------:R-:W-:Y:S01]  /*13c80*/  FMUL.FTZ R6, R0.reuse, R70 ;  /* 0x0000004600067220 */ /* 0x040fe20000410000 */
[----:B------:R-:W-:Y:S01]  /*13c90*/  SHF.L.U32 R2, R17, 0x6, RZ ;  /* 0x0000000611027819 */ /* 0x000fe200000006ff */
[----:B------:R-:W-:Y:S01]  /*13ca0*/  FMUL.FTZ R59, R0, R71 ;  /* 0x00000047003b7220 */ /* 0x000fe20000410000 */
[----:B------:R-:W-:Y:S01]  /*13cb0*/  LEA.HI R71, R174, R173, RZ, 0x5 ;  /* 0x000000adae477211 */ /* 0x000fe200078f28ff */
[----:B------:R-:W-:Y:S01]  /*13cc0*/  FMUL.FTZ R154, R0, R154 ;  /* 0x0000009a009a7220 */ /* 0x000fe20000410000 */
[----:B------:R-:W-:Y:S01]  /*13cd0*/  LOP3.LUT R2, R2, 0x1c0, RZ, 0xc0, !PT ;  /* 0x000001c002027812 */ /* 0x000fe200078ec0ff */
[C---:B------:R-:W-:Y:S01]  /*13ce0*/  FMUL.FTZ R4, R0.reuse, R155 ;  /* 0x0000009b00047220 */ /* 0x040fe20000410000 */
[----:B------:R-:W-:Y:S01]  /*13cf0*/  F2FP.PACK_AB R59, R59, R6 ;  /* 0x000000063b3b723e */ /* 0x000fe200000000ff */
[C---:B------:R-:W-:Y:S01]  /*13d00*/  FMUL.FTZ R158, R0.reuse, R158 ;  /* 0x0000009e009e7220 */ /* 0x040fe20000410000 */
[----:B------:R-:W-:Y:S01]  /*13d10*/  SHF.R.S32.HI R16, RZ, 0x5, R71 ;  /* 0x00000005ff107819 */ /* 0x000fe20000011447 */
        /* <DEDUP_REMOVED lines=20> */
[C---:B------:R-:W-:Y:S01]  /*13e60*/  FMUL.FTZ R55, R0.reuse, R79 ;  /* 0x0000004f00377220 */ /* 0x040fe20000410000 */
[----:B------:R-:W-:Y:S01]  /*13e70*/  F2FP.PACK_AB R11, R11, R42 ;  /* 0x0000002a0b0b723e */ /* 0x000fe200000000ff */
[----:B------:R-:W-:Y:S01]  /*13e80*/  FMUL.FTZ R82, R0, R82 ;  /* 0x0000005200527220 */ /* 0x000fe20000410000 */
[----:B------:R-:W-:Y:S01]  /*13e90*/  SEL R10, R10, 0xffffffc0, !P2 ;  /* 0xffffffc00a0a7807 */ /* 0x000fe20005000000 */
        /* <DEDUP_REMOVED lines=69> */
[----:B------:R-:W-:Y:S02]  /*142f0*/  LOP3.LUT R0, R172, 0x3ffffffc, RZ, 0xc0, !PT ;  /* 0x3ffffffcac007812 */ /* 0x000fe400078ec0ff */
[----:B------:R-:W-:Y:S02]  /*14300*/  F2FP.PACK_AB R19, R19, R146 ;  /* 0x000000921313723e */ /* 0x000fe400000000ff */
[----:B------:R-:W-:Y:S02]  /*14310*/  IADD3 R0, -R0, R173, RZ ;  /* 0x000000ad00007210 */ /* 0x000fe40007ffe1ff */
[----:B------:R-:W-:Y:S02]  /*14320*/  F2FP.PACK_AB R17, R167, R166 ;  /* 0x000000a6a711723e */ /* 0x000fe400000000ff */
        /* <DEDUP_REMOVED lines=10> */
[----:B--2---:R-:W-:-:S03]  /*143d0*/  IADD3 R4, R6, R2, RZ ;  /* 0x0000000206047210 */ /* 0x004fc60007ffe0ff */
[----:B------:R1:W-:Y:S01]  /*143e0*/  STS [R5], R8 ;  /* 0x0000000805007388 */ /* 0x0003e20000000800 */
[----:B---3--:R-:W-:-:S03]  /*143f0*/  IADD3 R7, R5, R10, RZ ;  /* 0x0000000a05077210 */ /* 0x008fc60007ffe0ff */
[----:B------:R-:W-:Y:S01]  /*14400*/  STS [R5+0x400], R13 ;  /* 0x0004000d05007388 */ /* 0x000fe20000000800 */
[----:B------:R-:W-:Y:S02]  /*14410*/  IADD3 R6, R4, R10, RZ ;  /* 0x0000000a04067210 */ /* 0x000fe40007ffe0ff */
[----:B----4-:R-:W-:Y:S01]  /*14420*/  IADD3 R9, R10, R2, RZ ;  /* 0x000000020a097210 */ /* 0x010fe20007ffe0ff */
[----:B------:R-:W-:Y:S04]  /*14430*/  STS [R4], R12 ;  /* 0x0000000c04007388 */ /* 0x000fe80000000800 */
[----:B------:R-:W-:Y:S01]  /*14440*/  STS [R4+0x400], R11 ;  /* 0x0004000b04007388 */ /* 0x000fe20000000800 */
[----:B-1----:R-:W-:-:S03]  /*14450*/  IADD3 R8, R0, R10, RZ ;  /* 0x0000000a00087210 */ /* 0x002fc60007ffe0ff */
[----:B------:R-:W1:Y:S04]  /*14460*/  S2R R10, SR_TID.X ;  /* 0x00000000000a7919 */ /* 0x000e680000002100 */
        /* <DEDUP_REMOVED lines=45> */
[----:B------:R3:W-:Y:S04]  /*14740*/  STS [R5+0x6400], R27 ;  /* 0x0064001b05007388 */ /* 0x0007e80000000800 */
[----:B------:R-:W-:Y:S04]  /*14750*/  STS [R4+0x6000], R26 ;  /* 0x0060001a04007388 */ /* 0x000fe80000000800 */
[----:B------:R4:W-:Y:S01]  /*14760*/  STS [R4+0x6400], R25 ;  /* 0x0064001904007388 */ /* 0x0009e20000000800 */
[----:B--2---:R-:W-:-:S03]  /*14770*/  LOP3.LUT R0, R71, 0xffffffe0, RZ, 0xc0, !PT ;  /* 0xffffffe047007812 */ /* 0x004fc600078ec0ff */
[----:B------:R-:W-:Y:S01]  /*14780*/  STS [R8+0x6000], R24 ;  /* 0x0060001808007388 */ /* 0x000fe20000000800 */
[----:B------:R-:W-:-:S03]  /*14790*/  IADD3 R0, -R0, R173, RZ ;  /* 0x000000ad00007210 */ /* 0x000fc60007ffe1ff */
[----:B------:R2:W-:Y:S01]  /*147a0*/  STS [R8+0x6400], R23 ;  /* 0x0064001708007388 */ /* 0x0005e20000000800 */
[----:B------:R-:W-:-:S03]  /*147b0*/  LOP3.LUT P0, RZ, R0, 0x3, RZ, 0xc0, !PT ;  /* 0x0000000300ff7812 */ /* 0x000fc6000780c0ff */
[----:B------:R-:W-:Y:S04]  /*147c0*/  STS [R9+0x6000], R22 ;  /* 0x0060001609007388 */ /* 0x000fe80000000800 */
[----:B------:R1:W-:Y:S01]  /*147d0*/  STS [R9+0x6400], R21 ;  /* 0x0064001509007388 */ /* 0x0003e20000000800 */
[----:B---3--:R-:W3:Y:S03]  /*147e0*/  @P4 MUFU.LG2 R5, R149 ;  /* 0x0000009500054308 */ /* 0x008ee60000000c00 */
[----:B------:R-:W-:Y:S04]  /*147f0*/  STS [R7+0x6000], R20 ;  /* 0x0060001407007388 */ /* 0x000fe80000000800 */
[----:B------:R-:W-:Y:S01]  /*14800*/  STS [R7+0x6400], R19 ;  /* 0x0064001307007388 */ /* 0x000fe20000000800 */
[----:B----4-:R-:W4:Y:S03]  /*14810*/  @P3 MUFU.LG2 R4, R150 ;  /* 0x0000009600043308 */ /* 0x010f260000000c00 */
[----:B------:R-:W-:Y:S04]  /*14820*/  STS [R6+0x6000], R18 ;  /* 0x0060001206007388 */ /* 0x000fe80000000800 */
[----:B------:R4:W-:Y:S01]  /*14830*/  STS [R6+0x6400], R17 ;  /* 0x0064001106007388 */ /* 0x0009e20000000800 */
[----:B---3--:R-:W-:Y:S01]  /*14840*/  @P4 FMUL.FTZ R5, R5, 0.69314718246459960938 ;  /* 0x3f31721805054820 */ /* 0x008fe20000410000 */
[----:B--2---:R-:W-:-:S02]  /*14850*/  MOV R8, 0x7f800000 ;  /* 0x7f80000000087802 */ /* 0x004fc40000000f00 */
[----:B------:R-:W-:Y:S01]  /*14860*/  BAR.SYNC.DEFER_BLOCKING 0x0 ;  /* 0x0000000000007b1d */ /* 0x000fe20000010000 */
[----:B-1----:R-:W-:Y:S01]  /*14870*/  SHF.R.S32.HI R9, RZ, 0x1f, R10 ;  /* 0x0000001fff097819 */ /* 0x002fe2000001140a */
[----:B----4-:R-:W-:-:S03]  /*14880*/  @P3 FMUL.FTZ R4, R4, 0.69314718246459960938 ;  /* 0x3f31721804043820 */ /* 0x010fc60000410000 */
[----:B------:R-:W-:Y:S01]  /*14890*/  LEA.HI R2, R9, R10, RZ, 0x5 ;  /* 0x0000000a09027211 */ /* 0x000fe200078f28ff */
[----:B------:R-:W-:-:S03]  /*148a0*/  @P3 FFMA.FTZ R8, R3, c[0x0][0x238], R4 ;  /* 0x00008e0003083a23 */ /* 0x000fc60000010004 */
[----:B------:R-:W-:Y:S02]  /*148b0*/  LOP3.LUT R0, R2, 0xffffffe0, RZ, 0xc0, !PT ;  /* 0xffffffe002007812 */ /* 0x000fe400078ec0ff */
[----:B------:R-:W-:Y:S02]  /*148c0*/  SHF.R.S32.HI R2, RZ, 0x1f, R16 ;  /* 0x0000001fff027819 */ /* 0x000fe40000011410 */
[----:B------:R-:W-:Y:S02]  /*148d0*/  IADD3 R0, -R0, R10, RZ ;  /* 0x0000000a00007210 */ /* 0x000fe40007ffe1ff */
[----:B------:R-:W-:Y:S02]  /*148e0*/  LEA.HI R2, R2, R16, RZ, 0x2 ;  /* 0x0000001002027211 */ /* 0x000fe400078f10ff */
[----:B------:R-:W-:Y:S02]  /*148f0*/  SHF.R.S32.HI R6, RZ, 0x1f, R0 ;  /* 0x0000001fff067819 */ /* 0x000fe40000011400 */
[----:B------:R-:W-:Y:S01]  /*14900*/  LOP3.LUT R2, R2, 0xffffffc, RZ, 0xc0, !PT ;  /* 0x0ffffffc02027812 */ /* 0x000fe200078ec0ff */
[----:B------:R1:W2:Y:S01]  /*14910*/  LDS.128 R32, [R223] ;  /* 0x00000000df207984 */ /* 0x0002a20000000c00 */
[----:B------:R-:W-:-:S02]  /*14920*/  LEA.HI R0, R6, R0, RZ, 0x2 ;  /* 0x0000000006007211 */ /* 0x000fc400078f10ff */
[----:B------:R-:W-:Y:S01]  /*14930*/  IADD3 R2, R16, -R2, RZ ;  /* 0x8000000210027210 */ /* 0x000fe20007ffe0ff */
[----:B------:R1:W3:Y:S01]  /*14940*/  LDS.128 R48, [R223+0x800] ;  /* 0x00080000df307984 */ /* 0x0002e20000000c00 */
[----:B------:R-:W-:Y:S02]  /*14950*/  SHF.R.S32.HI R0, RZ, 0x2, R0 ;  /* 0x00000002ff007819 */ /* 0x000fe40000011400 */
[----:B------:R-:W-:Y:S01]  /*14960*/  MOV R7, 0x7f800000 ;  /* 0x7f80000000077802 */ /* 0x000fe20000000f00 */
[----:B------:R1:W4:Y:S01]  /*14970*/  LDS.128 R64, [R223+0x1000] ;  /* 0x00100000df407984 */ /* 0x0003220000000c00 */
[----:B------:R-:W-:Y:S01]  /*14980*/  @P4 FFMA.FTZ R7, R148, c[0x0][0x238], R5 ;  /* 0x00008e0094074a23 */ /* 0x000fe20000010005 */
[----:B------:R-:W-:Y:S02]  /*14990*/  LEA R0, R2, R0, 0x4 ;  /* 0x0000000002007211 */ /* 0x000fe400078e20ff */
        /* <DEDUP_REMOVED lines=30> */
.L_x_443:
[----:B--234-:R-:W-:Y:S05]  /*14b80*/  BSYNC B0 ;  /* 0x0000000000007941 */ /* 0x01cfea0003800000 */
.L_x_442:
[----:B------:R-:W2:Y:S04]  /*14b90*/  LDL.64 R18, [R1+0x8] ;  /* 0x0000080001127983 */ /* 0x000ea80000100a00 */
[----:B------:R3:W5:Y:S04]  /*14ba0*/  LDL R16, [R1+0x24] ;  /* 0x0000240001107983 */ /* 0x0007680000100800 */
[----:B------:R3:W5:Y:S04]  /*14bb0*/  LDL R15, [R1+0x20] ;  /* 0x00002000010f7983 */ /* 0x0007680000100800 */
[----:B------:R3:W5:Y:S01]  /*14bc0*/  LDL R14, [R1+0x28] ;  /* 0x00002800010e7983 */ /* 0x0007620000100800 */
[----:B------:R-:W-:Y:S01]  /*14bd0*/  LEA.HI R13, R174, R173, RZ, 0x3 ;  /* 0x000000adae0d7211 */ /* 0x000fe200078f18ff */
[----:B------:R-:W-:Y:S01]  /*14be0*/  UIMAD UR9, UR9, -0x40, UR17 ;  /* 0xffffffc0090978a4 */ /* 0x000fe2000f8e0211 */
[----:B------:R-:W-:Y:S01]  /*14bf0*/  LEA.HI R2, R9, R10, RZ, 0x3 ;  /* 0x0000000a09027211 */ /* 0x000fe200078f18ff */
[----:B------:R-:W4:Y:S01]  /*14c00*/  S2R R11, SR_CTAID.Z ;  /* 0x00000000000b7919 */ /* 0x000f220000002700 */
[----:B------:R-:W-:Y:S01]  /*14c10*/  SHF.R.S32.HI R3, RZ, 0x3, R13 ;  /* 0x00000003ff037819 */ /* 0x000fe2000001140d */
[----:B------:R-:W-:Y:S01]  /*14c20*/  USHF.R.S32.HI UR6, URZ, 0x1f, UR10 ;  /* 0x0000001f3f067899 */ /* 0x000fe2000801140a */
[----:B------:R-:W-:Y:S01]  /*14c30*/  SHF.R.S32.HI R2, RZ, 0x3, R2 ;  /* 0x00000003ff027819 */ /* 0x000fe20000011402 */
[----:B------:R-:W-:Y:S01]  /*14c40*/  ULDC.64 UR4, c[0x0][0x1f0] ;  /* 0x00007c0000047ab9 */ /* 0x000fe20000000a00 */
[----:B------:R-:W-:Y:S01]  /*14c50*/  BSSY B0, `(.L_x_444) ;  /* 0x000001c000007945 */ /* 0x000fe20003800000 */
[----:B------:R-:W-:-:S04]  /*14c60*/  UIMAD UR4, UR6, UR4, URZ ;  /* 0x00000004060472a4 */ /* 0x000fc8000f8e023f */
[----:B------:R-:W-:Y:S01]  /*14c70*/  UIMAD UR4, UR10, UR5, UR4 ;  /* 0x000000050a0472a4 */ /* 0x000fe2000f8e0204 */
[----:B--2---:R-:W-:Y:S02]  /*14c80*/  SHF.R.S32.HI R0, RZ, 0x1f, R18 ;  /* 0x0000001fff007819 */ /* 0x004fe40000011412 */
[----:B------:R-:W-:-:S04]  /*14c90*/  IADD3 R4, P0, R18, UR18, RZ ;  /* 0x0000001212047c10 */ /* 0x000fc8000ff1e0ff */
[----:B------:R-:W-:Y:S01]  /*14ca0*/  IADD3.X R5, R0, UR7, RZ, P0, !PT ;  /* 0x0000000700057c10 */ /* 0x000fe200087fe4ff */
[----:B------:R-:W-:Y:S01]  /*14cb0*/  IMAD.U32 R0, RZ, RZ, UR14 ;  /* 0x0000000eff007e24 */ /* 0x000fe2000f8e00ff */
[----:B------:R-:W-:Y:S02]  /*14cc0*/  ISETP.GE.AND P0, PT, R3, UR9, PT ;  /* 0x0000000903007c0c */ /* 0x000fe4000bf06270 */
[----:B------:R-:W-:Y:S01]  /*14cd0*/  SHF.R.S32.HI R3, RZ, 0x1f, R2 ;  /* 0x0000001fff037819 */ /* 0x000fe20000011402 */
[----:B----4-:R-:W-:-:S04]  /*14ce0*/  IMAD.WIDE.U32 R10, R11, c[0x0][0x1f0], R4 ;  /* 0x00007c000b0a7a25 */ /* 0x010fc800078e0004 */
[----:B------:R-:W-:Y:S01]  /*14cf0*/  IMAD.WIDE R4, R0, 0x40, R2 ;  /* 0x0000004000047825 */ /* 0x000fe200078e0202 */
[----:B------:R-:W-:-:S05]  /*14d00*/  IADD3 R9, R11, UR4, RZ ;  /* 0x000000040b097c10 */ /* 0x000fca000fffe0ff */
[----:B------:R-:W-:Y:S05]  /*14d10*/  @P0 BRA `(.L_x_445) ;  /* 0x000000f000000947 */ /* 0x000fea0003800000 */
[----:B---3--:R-:W-:Y:S01]  /*14d20*/  IMAD R0, R5, c[0x0][0x1e8], RZ ;  /* 0x00007a0005007a24 */ /* 0x008fe200078e02ff */
[----:B------:R-:W-:Y:S01]  /*14d30*/  ISETP.GE.AND P4, PT, R18, c[0x0][0x220], PT ;  /* 0x0000880012007a0c */ /* 0x000fe20003f86270 */
[----:B------:R-:W-:Y:S01]  /*14d40*/  IMAD.MOV.U32 R8, RZ, RZ, R10 ;  /* 0x000000ffff087224 */ /* 0x000fe200078e000a */
[----:B-----5:R-:W-:Y:S01]  /*14d50*/  ISETP.GE.AND P3, PT, R16, c[0x0][0x220], PT ;  /* 0x0000880010007a0c */ /* 0x020fe20003f66270 */
        /* <DEDUP_REMOVED lines=11> */
.L_x_445:
[----:B---3--:R-:W-:Y:S05]  /*14e10*/  BSYNC B0 ;  /* 0x0000000000007941 */ /* 0x008fea0003800000 */
.L_x_444:
[----:B------:R-:W-:Y:S01]  /*14e20*/  LEA.HI.SX32 R0, R13, 0x10, 0x1d ;  /* 0x000000100d007811 */ /* 0x000fe200078feaff */
[----:B------:R-:W-:Y:S03]  /*14e30*/  BSSY B0, `(.L_x_446) ;  /* 0x0000015000007945 */ /* 0x000fe60003800000 */
[----:B------:R-:W-:-:S13]  /*14e40*/  ISETP.GE.AND P0, PT, R0, UR9, PT ;  /* 0x0000000900007c0c */ /* 0x000fda000bf06270 */
[----:B------:R-:W-:Y:S05]  /*14e50*/  @P0 BRA `(.L_x_447) ;  /* 0x0000012000000947 */ /* 0x000fea0003800000 */
[----:B------:R-:W-:Y:S01]  /*14e60*/  IADD3 R12, P0, R4, 0x10, RZ ;  /* 0x00000010040c7810 */ /* 0x000fe20007f1e0ff */
[----:B--2---:R-:W-:Y:S01]  /*14e70*/  IMAD.MOV.U32 R2, RZ, RZ, R10 ;  /* 0x000000ffff027224 */ /* 0x004fe200078e000a */
[----:B------:R-:W-:Y:S01]  /*14e80*/  ISETP.GE.AND P3, PT, R18, c[0x0][0x220], PT ;  /* 0x0000880012007a0c */ /* 0x000fe20003f66270 */
[----:B------:R-:W-:Y:S01]  /*14e90*/  IMAD.MOV.U32 R3, RZ, RZ, R9 ;  /* 0x000000ffff037224 */ /* 0x000fe200078e0009 */
[----:B-----5:R-:W-:Y:S01]  /*14ea0*/  ISETP.GE.AND P2, PT, R16, c[0x0][0x220], PT ;  /* 0x0000880010007a0c */ /* 0x020fe20003f46270 */
        /* <DEDUP_REMOVED lines=9> */
[----:B------:R2:W-:Y:S04]  /*14f40*/  @!P3 STG.E.128 [R2.64], R48 ;  /* 0x000000300200b986 */ /* 0x0005e8000c101d16 */
[----:B-1----:R2:W-:Y:S04]  /*14f50*/  @!P2 STG.E.128 [R2.64+0x80], R44 ;  /* 0x0000802c0200a986 */ /* 0x0025e8000c101d16 */
[----:B------:R2:W-:Y:S04]  /*14f60*/  @!P1 STG.E.128 [R2.64+0x100], R40 ;  /* 0x0001002802009986 */ /* 0x0005e8000c101d16 */
[----:B------:R2:W-:Y:S02]  /*14f70*/  @!P0 STG.E.128 [R2.64+0x180], R36 ;  /* 0x0001802402008986 */ /* 0x0005e4000c101d16 */
.L_x_447:
[----:B------:R-:W-:Y:S05]  /*14f80*/  BSYNC B0 ;  /* 0x0000000000007941 */ /* 0x000fea0003800000 */
.L_x_446:
        /* <DEDUP_REMOVED lines=22> */
.L_x_449:
[----:B------:R-:W-:Y:S05]  /*150f0*/  BSYNC B0 ;  /* 0x0000000000007941 */ /* 0x000fea0003800000 */
.L_x_448:
[----:B------:R-:W-:-:S04]  /*15100*/  LEA.HI.SX32 R0, R13, 0x30, 0x1d ;  /* 0x000000300d007811 */ /* 0x000fc800078feaff */
[----:B------:R-:W-:-:S13]  /*15110*/  ISETP.GE.AND P0, PT, R0, UR9, PT ;  /* 0x0000000900007c0c */ /* 0x000fda000bf06270 */
[----:B------:R-:W-:Y:S05]  /*15120*/  @P0 EXIT ;  /* 0x000000000000094d */ /* 0x000fea0003800000 */
[----:B------:R-:W-:Y:S01]  /*15130*/  IADD3 R6, P0, R4, 0x30, RZ ;  /* 0x0000003004067810 */ /* 0x000fe20007f1e0ff */
[----:B--2---:R-:W-:Y:S01]  /*15140*/  IMAD.MOV.U32 R2, RZ, RZ, R10 ;  /* 0x000000ffff027224 */ /* 0x004fe200078e000a */
[----:B------:R-:W-:Y:S01]  /*15150*/  ISETP.GE.AND P2, PT, R18, c[0x0][0x220], PT ;  /* 0x0000880012007a0c */ /* 0x000fe20003f46270 */
[----:B------:R-:W-:Y:S01]  /*15160*/  IMAD.MOV.U32 R3, RZ, RZ, R9 ;  /* 0x000000ffff037224 */ /* 0x000fe200078e0009 */
[----:B-----5:R-:W-:Y:S01]  /*15170*/  ISETP.GE.AND P1, PT, R16, c[0x0][0x220], PT ;  /* 0x0000880010007a0c */ /* 0x020fe20003f26270 */
        /* <DEDUP_REMOVED lines=8> */
[----:B-1----:R1:W-:Y:S01]  /*15200*/  @!P0 STG.E.128 [R2.64+0x100], R72 ;  /* 0x0001004802008986 */ /* 0x0023e2000c101d16 */
[----:B------:R-:W-:-:S03]  /*15210*/  ISETP.GE.AND P0, PT, R14, c[0x0][0x220], PT ;  /* 0x000088000e007a0c */ /* 0x000fc60003f06270 */
[----:B------:R1:W-:Y:S04]  /*15220*/  @!P2 STG.E.128 [R2.64], R80 ;  /* 0x000000500200a986 */ /* 0x0003e8000c101d16 */
[----:B------:R1:W-:Y:S06]  /*15230*/  @!P1 STG.E.128 [R2.64+0x80], R76 ;  /* 0x0000804c02009986 */ /* 0x0003ec000c101d16 */
[----:B------:R-:W-:Y:S05]  /*15240*/  @P0 EXIT ;  /* 0x000000000000094d */ /* 0x000fea0003800000 */
[----:B------:R-:W-:Y:S01]  /*15250*/  STG.E.128 [R2.64+0x180], R68 ;  /* 0x0001804402007986 */ /* 0x000fe2000c101d16 */
[----:B------:R-:W-:Y:S05]  /*15260*/  EXIT ;  /* 0x000000000000794d */ /* 0x000fea0003800000 */
.L_x_403:
        /* <DEDUP_REMOVED lines=81> */
.L_x_451:
[----:B------:R-:W-:Y:S05]  /*15780*/  BSYNC B0 ;  /* 0x0000000000007941 */ /* 0x000fea0003800000 */
.L_x_450:
        /* <DEDUP_REMOVED lines=22> */
.L_x_453:
[----:B------:R-:W-:Y:S05]  /*158f0*/  BSYNC B0 ;  /* 0x0000000000007941 */ /* 0x000fea0003800000 */
.L_x_452:
        /* <DEDUP_REMOVED lines=22> */
.L_x_455:
[----:B------:R-:W-:Y:S05]  /*15a60*/  BSYNC B0 ;  /* 0x0000000000007941 */ /* 0x000fea0003800000 */
.L_x_454:
[----:B------:R-:W-:Y:S01]  /*15a70*/  IADD3 R10, R6, 0x30, RZ ;  /* 0x00000030060a7810 */ /* 0x000fe20007ffe0ff */
[----:B------:R-:W-:Y:S03]  /*15a80*/  BSSY B0, `(.L_x_456) ;  /* 0x0000014000007945 */ /* 0x000fe60003800000 */
[----:B------:R-:W-:-:S13]  /*15a90*/  ISETP.GE.AND P0, PT, R10, UR17, PT ;  /* 0x000000110a007c0c */ /* 0x000fda000bf06270 */
[----:B------:R-:W-:Y:S05]  /*15aa0*/  @P0 BRA `(.L_x_457) ;  /* 0x0000011000000947 */ /* 0x000fea0003800000 */
[----:B-1----:R-:W-:Y:S01]  /*15ab0*/  IADD3 R2, P0, R4, 0x30, RZ ;  /* 0x0000003004027810 */ /* 0x002fe20007f1e0ff */
        /* <DEDUP_REMOVED lines=16> */
.L_x_457:
[----:B------:R-:W-:Y:S05]  /*15bc0*/  BSYNC B0 ;  /* 0x0000000000007941 */ /* 0x000fea0003800000 */
.L_x_456:
[----:B------:R-:W-:-:S04]  /*15bd0*/  ISETP.NE.AND P6, PT, R15, RZ, PT ;  /* 0x000000ff0f00720c */ /* 0x000fc80003fc5270 */
        /* <DEDUP_REMOVED lines=34> */
.L_x_458:
        /* <DEDUP_REMOVED lines=16> */
.L_x_1080:


//--------------------- .text._ZN5flash16flash_fwd_kernelI23Flash_fwd_kernel_traitsILi256ELi64ELi64ELi4ELb0ELb0EN7cutlass6half_tE19Flash_kernel_traitsILi256ELi64ELi64ELi4ES3_EELb1ELb1ELb0ELb0ELb0ELb0ELb0ELb1EEEvNS_16Flash_fwd_paramsE --------------------------
	.section	.text._ZN5flash16flash_fwd_kernelI23Flash_fwd_kernel_traitsILi256ELi64ELi64ELi4ELb0ELb0EN7cutlass6half_tE19Flash_kernel_traitsILi256ELi64ELi64ELi4ES3_EELb1ELb1ELb0ELb0ELb0ELb0ELb0ELb1EEEvNS_16Flash_fwd_paramsE,"ax",@progbits
	.sectioninfo	@"SHI_REGISTERS=255"
	.align	128
        .global         _ZN5flash16flash_fwd_kernelI23Flash_fwd_kernel_traitsILi256ELi64ELi64ELi4ELb0ELb0EN7cutlass6half_tE19Flash_kernel_traitsILi256ELi64ELi64ELi4ES3_EELb1ELb1ELb0ELb0ELb0ELb0ELb0ELb1EEEvNS_16Flash_fwd_paramsE
        .type           _ZN5flash16flash_fwd_kernelI23Flash_fwd_kernel_traitsILi256ELi64ELi64ELi4ELb0ELb0EN7cutlass6half_tE19Flash_kernel_traitsILi256ELi64ELi64ELi4ES3_EELb1ELb1ELb0ELb0ELb0ELb0ELb0ELb1EEEvNS_16Flash_fwd_paramsE,@function
        .size           _ZN5flash16flash_fwd_kernelI23Flash_fwd_kernel_traitsILi256ELi64ELi64ELi4ELb0ELb0EN7cutlass6half_tE19Flash_kernel_traitsILi256ELi64ELi64ELi4ES3_EELb1ELb1ELb0ELb0ELb0ELb0ELb0ELb1EEEvNS_16Flash_fwd_paramsE,(.L_x_1081 - _ZN5flash16flash_fwd_kernelI23Flash_fwd_kernel_traitsILi256ELi64ELi64ELi4ELb0ELb0EN7cutlass6half_tE19Flash_kernel_traitsILi256ELi64ELi64ELi4ES3_EELb1ELb1ELb0ELb0ELb0ELb0ELb0ELb1EEEvNS_16Flash_fwd_paramsE)
        .other          _ZN5flash16flash_fwd_kernelI23Flash_fwd_kernel_traitsILi256ELi64ELi64ELi4ELb0ELb0EN7cutlass6half_tE19Flash_kernel_traitsILi256ELi64ELi64ELi4ES3_EELb1ELb1ELb0ELb0ELb0ELb0ELb0ELb1EEEvNS_16Flash_fwd_paramsE,@"STO_CUDA_ENTRY STV_DEFAULT"
_ZN5flash16flash_fwd_kernelI23Flash_fwd_kernel_traitsILi256ELi64ELi64ELi4ELb0ELb0EN7cutlass6half_tE19Flash_kernel_traitsILi256ELi64ELi64ELi4ES3_EELb1ELb1ELb0ELb0ELb0ELb0ELb0ELb1EEEvNS_16Flash_fwd_paramsE:
.text._ZN5flash16flash_fwd_kernelI23Flash_fwd_kernel_traitsILi256ELi64ELi64ELi4ELb0ELb0EN7cutlass6half_tE19Flash_kernel_traitsILi256ELi64ELi64ELi4ES3_EELb1ELb1ELb0ELb0ELb0ELb0ELb0ELb1EEEvNS_16Flash_fwd_paramsE:
        /* <DEDUP_REMOVED lines=12> */
[----:B------:R-:W-:-:S03]  /*00c0*/  ULDC.64 UR4, c[0x0][0x240] ;  /* 0x0000900000047ab9 */ /* 0x000fc60000000a00 */
[----:B------:R-:W3:Y:S04]  /*00d0*/  @P2 LDG.E.64 R8, [R8.64] ;  /* 0x0000001008082981 */ /* 0x000ee8000c1e1b00 */
[----:B------:R-:W4:Y:S01]  /*00e0*/  @P2 LDG.E.64 R4, [R2.64] ;  /* 0x0000001002042981 */ /* 0x000f22000c1e1b00 */
[----:B------:R-:W5:Y:S01]  /*00f0*/  S2UR UR20, SR_CTAID.Y ;  /* 0x00000000001479c3 */ /* 0x000f620000002600 */
[----:B------:R-:W-:Y:S02]  /*0100*/  UISETP.NE.U32.AND UP2, UPT, URZ, UR4, UPT ;  /* 0x000000043f00728c */ /* 0x000fe4000bf45070 */
[----:B------:R-:W-:Y:S02]  /*0110*/  UMOV UR9, 0x4 ;  /* 0x0000000400097882 */ /* 0x000fe40000000000 */
[----:B------:R-:W-:-:S02]  /*0120*/  UISETP.NE.AND.EX UP2, UPT, URZ, UR5, UPT, UP2 ;  /* 0x000000053f00728c */ /* 0x000fc4000bf45320 */
[----:B------:R-:W-:Y:S01]  /*0130*/  ULDC.64 UR14, c[0x0][0x240] ;  /* 0x00009000000e7ab9 */ /* 0x000fe20000000a00 */
[----:B------:R-:W1:Y:S01]  /*0140*/  S2UR UR11, SR_CTAID.Z ;  /* 0x00000000000b79c3 */ /* 0x000e620000002700 */
[----:B------:R-:W-:Y:S02]  /*0150*/  ULDC.64 UR4, c[0x0][0x250] ;  /* 0x0000940000047ab9 */ /* 0x000fe40000000a00 */
[----:B------:R-:W-:Y:S01]  /*0160*/  PLOP3.LUT P0, PT, PT, PT, UP2, 0x80, 0x0 ;  /* 0x000000000000781c */ /* 0x000fe20003f0f028 */
[----:B------:R-:W-:Y:S02]  /*0170*/  UISETP.NE.U32.AND UP0, UPT, URZ, UR4, UPT ;  /* 0x000000043f00728c */ /* 0x000fe4000bf05070 */
[----:B------:R-:W-:Y:S02]  /*0180*/  ULDC.U8 UR8, c[0x0][0x312] ;  /* 0x0000c48000087ab9 */ /* 0x000fe40000000000 */
[----:B------:R-:W-:Y:S02]  /*0190*/  UISETP.NE.AND UP3, UPT, UR8, URZ, UPT ;  /* 0x0000003f0800728c */ /* 0x000fe4000bf65270 */
[----:B------:R-:W-:-:S03]  /*01a0*/  UISETP.NE.AND.EX UP0, UPT, URZ, UR5, UPT, UP0 ;  /* 0x000000053f00728c */ /* 0x000fc6000bf05300 */
[----:B------:R-:W-:Y:S02]  /*01b0*/  ULDC.64 UR4, c[0x0][0x250] ;  /* 0x0000940000047ab9 */ /* 0x000fe40000000a00 */
[----:B-----5:R-:W-:-:S06]  /*01c0*/  UIMAD.WIDE UR14, UR20, UR9, UR14 ;  /* 0x00000009140e72a5 */ /* 0x020fcc000f8e020e */
[----:B------:R-:W-:Y:S01]  /*01d0*/  MOV R14, UR14 ;  /* 0x0000000e000e7c02 */ /* 0x000fe20008000f00 */
[----:B------:R-:W-:Y:S01]  /*01e0*/  IMAD.U32 R15, RZ, RZ, UR15 ;  /* 0x0000000fff0f7e24 */ /* 0x000fe2000f8e00ff */
[----:B-1----:R-:W-:-:S06]  /*01f0*/  ULOP3.LUT UR6, UR11, UR12, UR20, 0xfe, !UPT ;  /* 0x0000000c0b067292 */ /* 0x002fcc000f8efe14 */
[----:B--2---:R-:W-:Y:S01]  /*0200*/  LOP3.LUT P3, RZ, R7, UR6, RZ, 0xfc, !PT ;  /* 0x0000000607ff7c12 */ /* 0x004fe2000f86fcff */
[----:B------:R-:W-:Y:S02]  /*0210*/  ULDC.64 UR6, c[0x0][0x248] ;  /* 0x0000920000067ab9 */ /* 0x000fe40000000a00 */
[----:B------:R-:W-:-:S04]  /*0220*/  UISETP.EQ.U32.AND UP1, UPT, URZ, UR6, UPT ;  /* 0x000000063f00728c */ /* 0x000fc8000bf22070 */
[----:B------:R-:W-:-:S03]  /*0230*/  UISETP.EQ.OR.EX UP1, UPT, URZ, UR7, !UP3, UP1 ;  /* 0x000000073f00728c */ /* 0x000fc6000df22710 */
[----:B------:R-:W-:-:S03]  /*0240*/  ULDC.64 UR6, c[0x0][0x248] ;  /* 0x0000920000067ab9 */ /* 0x000fc60000000a00 */
[----:B------:R-:W-:Y:S01]  /*0250*/  @!P3 IMAD.MOV.U32 R10, RZ, RZ, c[0x0][0x308] ;  /* 0x0000c200ff0ab624 */ /* 0x000fe200078e00ff */
[----:B------:R-:W-:Y:S01]  /*0260*/  @!P3 MOV R11, c[0x0][0x30c] ;  /* 0x0000c300000bba02 */ /* 0x000fe20000000f00 */
[----:B------:R-:W-:Y:S02]  /*0270*/  @UP0 UIMAD.WIDE UR4, UR20, UR9, UR4 ;  /* 0x00000009140402a5 */ /* 0x000fe4000f8e0204 */
[----:B------:R-:W-:-:S04]  /*0280*/  UIMAD.WIDE UR6, UR20, UR9, UR6 ;  /* 0x00000009140672a5 */ /* 0x000fc8000f8e0206 */
[----:B------:R-:W-:Y:S02]  /*0290*/  IMAD.U32 R12, RZ, RZ, UR4 ;  /* 0x00000004ff0c7e24 */ /* 0x000fe4000f8e00ff */
[----:B------:R-:W-:Y:S01]  /*02a0*/  IMAD.U32 R13, RZ, RZ, UR5 ;  /* 0x00000005ff0d7e24 */ /* 0x000fe2000f8e00ff */
[----:B---3--:R-:W1:Y:S01]  /*02b0*/  @P2 R2UR UR18, R8 ;  /* 0x00000000081223c2 */ /* 0x008e6200000e0000 */
[----:B----4-:R-:W-:-:S07]  /*02c0*/  @P2 IADD3 R2, P1, R4, c[0x0][0x300], RZ ;  /* 0x0000c00004022a10 */ /* 0x010fce0007f3e0ff */
[----:B------:R-:W2:Y:S01]  /*02d0*/  @P2 R2UR UR19, R9 ;  /* 0x00000000091323c2 */ /* 0x000ea200000e0000 */
[----:B------:R-:W-:-:S05]  /*02e0*/  @P2 IMAD.X R3, RZ, RZ, R5, P1 ;  /* 0x000000ffff032224 */ /* 0x000fca00008e0605 */
[----:B------:R-:W-:Y:S01]  /*02f0*/  @!P3 STG.E.64 [R10.64+0x8], R2 ;  /* 0x000008020a00b986 */ /* 0x000fe2000c101b10 */
[----:B-1----:R-:W-:Y:S02]  /*0300*/  IMAD.U32 R8, RZ, RZ, UR18 ;  /* 0x00000012ff087e24 */ /* 0x002fe4000f8e00ff */
[----:B--2---:R-:W-:-:S05]  /*0310*/  IMAD.U32 R9, RZ, RZ, UR19 ;  /* 0x00000013ff097e24 */ /* 0x004fca000f8e00ff */
[----:B------:R1:W-:Y:S04]  /*0320*/  @!P3 STG.E.64 [R10.64], R8 ;  /* 0x000000080a00b986 */ /* 0x0003e8000c101b10 */
[----:B------:R-:W2:Y:S04]  /*0330*/  @P0 LDG.E R0, [R14.64] ;  /* 0x000000100e000981 */ /* 0x000ea8000c1e1900 */
[----:B------:R-:W3:Y:S01]  /*0340*/  @P0 LDG.E R5, [R14.64+0x4] ;  /* 0x000004100e050981 */ /* 0x000ee2000c1e1900 */
[----:B------:R-:W-:Y:S02]  /*0350*/  PLOP3.LUT P1, PT, PT, PT, UP0, 0x80, 0x0 ;  /* 0x000000000000781c */ /* 0x000fe40003f2f008 */
[----:B------:R-:W-:-:S11]  /*0360*/  PLOP3.LUT P2, PT, PT, PT, UP1, 0x80, 0x0 ;  /* 0x000000000000781c */ /* 0x000fd60003f4f018 */
[----:B------:R-:W4:Y:S01]  /*0370*/  @P1 LDG.E R6, [R12.64] ;  /* 0x000000100c061981 */ /* 0x000f22000c1e1900 */
[----:B-1----:R-:W-:Y:S01]  /*0380*/  MOV R8, UR6 ;  /* 0x0000000600087c02 */ /* 0x002fe20008000f00 */
[----:B------:R-:W-:-:S05]  /*0390*/  IMAD.U32 R9, RZ, RZ, UR7 ;  /* 0x00000007ff097e24 */ /* 0x000fca000f8e00ff */
[----:B------:R-:W5:Y:S01]  /*03a0*/  @!P2 LDG.E R10, [R8.64] ;  /* 0x00000010080aa981 */ /* 0x000f62000c1e1900 */
[----:B------:R-:W-:Y:S01]  /*03b0*/  UMOV UR10, 0xffffffff ;  /* 0xffffffff000a7882 */ /* 0x000fe20000000000 */
[----:B------:R-:W1:Y:S01]  /*03c0*/  LDC.U8 R247, c[0x0][0x2d8] ;  /* 0x0000b600fff77b82 */ /* 0x000e620000000000 */
[----:B------:R-:W-:Y:S02]  /*03d0*/  UMOV UR23, URZ ;  /* 0x0000003f00177c82 */ /* 0x000fe40008000000 */
[----:B------:R-:W-:Y:S01]  /*03e0*/  UMOV UR24, 0xffffffff ;  /* 0xffffffff00187882 */ /* 0x000fe20000000000 */
[----:B------:R-:W-:-:S04]  /*03f0*/  SHF.R.S32.HI R4, RZ, 0x1f, R7 ;  /* 0x0000001fff047819 */ /* 0x000fc80000011407 */
[----:B--2---:R-:W2:Y:S08]  /*0400*/  @P0 R2UR UR10, R0 ;  /* 0x00000000000a03c2 */ /* 0x004eb000000e0000 */
[----:B---3--:R-:W2:Y:S01]  /*0410*/  @P0 R2UR UR15, R5 ;  /* 0x00000000050f03c2 */ /* 0x008ea200000e0000 */
[----:B------:R-:W-:-:S04]  /*0420*/  ISETP.NE.U32.AND P0, PT, RZ, c[0x0][0x248], PT ;  /* 0x00009200ff007a0c */ /* 0x000fc80003f05070 */
[----:B------:R-:W-:-:S03]  /*0430*/  ISETP.NE.AND.EX P0, PT, RZ, c[0x0][0x24c], PT, P0 ;  /* 0x00009300ff007a0c */ /* 0x000fc60003f05300 */
[----:B----4-:R3:W4:Y:S01]  /*0440*/  @P1 R2UR UR23, R6 ;  /* 0x00000000061713c2 */ /* 0x01072200000e0000 */
[----:B--2---:R-:W-:-:S07]  /*0450*/  @UP2 UIADD3 UR15, UR15, -UR10, URZ ;  /* 0x8000000a0f0f2290 */ /* 0x004fce000fffe03f */
[----:B-----5:R3:W2:Y:S01]  /*0460*/  @!P2 R2UR UR24, R10 ;  /* 0x000000000a18a3c2 */ /* 0x0206a200000e0000 */
[----:B------:R-:W-:Y:S01]  /*0470*/  LEA.HI R0, R4, R7, RZ, 0x5 ;  /* 0x0000000704007211 */ /* 0x000fe200078f28ff */
[----:B------:R-:W-:Y:S01]  /*0480*/  @!UP2 ULDC UR15, c[0x0][0x214] ;  /* 0x00008500000faab9 */ /* 0x000fe20000000800 */
        /* <DEDUP_REMOVED lines=8> */
.L_x_459:
[----:B-1----:R-:W-:Y:S02]  /*0510*/  ULDC UR6, c[0x0][0x218] ;  /* 0x0000860000067ab9 */ /* 0x002fe40000000800 */
.L_x_460:
        /* <DEDUP_REMOVED lines=37> */
[----:B------:R-:W-:Y:S01]  /*0770*/  LOP3.LUT R6, R0, 0xffffffe0, RZ, 0xc0, !PT ;  /* 0xffffffe000067812 */ /* 0x000fe200078ec0ff */
[----:B------:R-:W-:Y:S02]  /*0780*/  UISETP.NE.AND UP0, UPT, UR24, -0x1, UPT ;  /* 0xffffffff1800788c */ /* 0x000fe4000bf05270 */
[----:B------:R-:W-:Y:S02]  /*0790*/  ULDC.64 UR4, c[0x0][0x190] ;  /* 0x0000640000047ab9 */ /* 0x000fe40000000a00 */
[----:B------:R-:W-:Y:S01]  /*07a0*/  ULDC.64 UR6, c[0x0][0x178] ;  /* 0x00005e0000067ab9 */ /* 0x000fe20000000a00 */
[----:B------:R-:W-:Y:S01]  /*07b0*/  IMAD.IADD R9, R7, 0x1, -R6 ;  /* 0x0000000107097824 */ /* 0x000fe200078e0a06 */
[----:B------:R-:W-:-:S03]  /*07c0*/  PLOP3.LUT P0, PT, PT, PT, UP0, 0x80, 0x0 ;  /* 0x000000000000781c */ /* 0x000fc60003f0f008 */
[----:B------:R-:W-:Y:S01]  /*07d0*/  @UP1 UIMAD.WIDE.U32 UR26, UR10, UR4, URZ ;  /* 0x000000040a1a12a5 */ /* 0x000fe2000f8e003f */
[----:B------:R-:W-:Y:S01]  /*07e0*/  SHF.R.S32.HI R6, RZ, 0x1f, R9 ;  /* 0x0000001fff067819 */ /* 0x000fe20000011409 */
[----:B------:R-:W-:Y:S02]  /*07f0*/  @UP0 UIADD3 UR25, UR23, UR24, URZ ;  /* 0x0000001817190290 */ /* 0x000fe4000fffe03f */
[----:B------:R-:W-:Y:S02]  /*0800*/  @UP1 UIMAD UR21, UR10, UR5, UR27 ;  /* 0x000000050a1512a4 */ /* 0x000fe4000f8e021b */
[----:B------:R-:W-:Y:S02]  /*0810*/  @!UP1 USHF.R.S32.HI UR22, URZ, 0x1f, UR20 ;  /* 0x0000001f3f169899 */ /* 0x000fe40008011414 */
[----:B------:R-:W-:Y:S02]  /*0820*/  ULDC.64 UR4, c[0x0][0x198] ;  /* 0x0000660000047ab9 */ /* 0x000fe40000000a00 */
[----:B------:R-:W-:-:S02]  /*0830*/  @UP0 UIMAD.WIDE.U32 UR28, UR25, UR4, URZ ;  /* 0x00000004191c02a5 */ /* 0x000fc4000f8e003f */
[----:B------:R-:W-:Y:S02]  /*0840*/  @!UP1 UIMAD UR22, UR22, UR6, URZ ;  /* 0x00000006161692a4 */ /* 0x000fe4000f8e023f */
[----:B------:R-:W-:Y:S02]  /*0850*/  @UP0 UIMAD UR25, UR25, UR5, UR29 ;  /* 0x00000005191902a4 */ /* 0x000fe4000f8e021d */
[----:B------:R-:W-:Y:S02]  /*0860*/  ULDC UR4, c[0x0][0x224] ;  /* 0x0000890000047ab9 */ /* 0x000fe40000000800 */
[----:B------:R-:W-:Y:S02]  /*0870*/  ULDC UR5, c[0x0][0x1c0] ;  /* 0x0000700000057ab9 */ /* 0x000fe40000000800 */
[----:B------:R-:W-:Y:S02]  /*0880*/  UIMAD UR5, UR20, UR5, UR11 ;  /* 0x00000005140572a4 */ /* 0x000fe4000f8e020b */
[----:B------:R-:W-:-:S02]  /*0890*/  @!UP1 UIMAD UR7, UR20, UR7, UR22 ;  /* 0x00000007140792a4 */ /* 0x000fc4000f8e0216 */
[----:B------:R-:W-:Y:S02]  /*08a0*/  UIMAD UR4, UR5, UR4, UR13 ;  /* 0x00000004050472a4 */ /* 0x000fe4000f8e020d */
[----:B------:R-:W-:Y:S02]  /*08b0*/  USHF.L.U32 UR5, UR5, 0x5, URZ ;  /* 0x0000000505057899 */ /* 0x000fe4000800063f */
[----:B------:R-:W-:Y:S02]  /*08c0*/  ULDC UR22, c[0x0][0x228] ;  /* 0x00008a0000167ab9 */ /* 0x000fe40000000800 */
[----:B------:R-:W-:Y:S02]  /*08d0*/  @!UP1 UIMAD.WIDE.U32 UR30, UR20, UR6, URZ ;  /* 0x00000006141e92a5 */ /* 0x000fe4000f8e003f */
[----:B------:R-:W-:Y:S01]  /*08e0*/  UIMAD UR22, UR4, UR22, URZ ;  /* 0x00000016041672a4 */ /* 0x000fe2000f8e023f */
[----:B------:R-:W-:Y:S01]  /*08f0*/  IADD3 R215, P2, P1, R2, UR5, R9 ;  /* 0x0000000502d77c10 */ /* 0x000fe2000f95e009 */
[----:B------:R-:W-:-:S02]  /*0900*/  USHF.R.S32.HI UR4, URZ, 0x1f, UR5 ;  /* 0x0000001f3f047899 */ /* 0x000fc40008011405 */
[----:B------:R-:W-:Y:S02]  /*0910*/  @UP1 UMOV UR6, UR26 ;  /* 0x0000001a00061c82 */ /* 0x000fe40008000000 */
[----:B------:R-:W-:Y:S02]  /*0920*/  @!UP1 UIADD3 UR21, UR31, UR7, URZ ;  /* 0x000000071f159290 */ /* 0x000fe4000fffe03f */
[----:B------:R-:W-:Y:S01]  /*0930*/  IADD3.X R6, R3, UR4, R6, P2, P1 ;  /* 0x0000000403067c10 */ /* 0x000fe200097e2406 */
[----:B------:R-:W-:Y:S02]  /*0940*/  @!UP1 UMOV UR6, UR30 ;  /* 0x0000001e00069c82 */ /* 0x000fe40008000000 */
[----:B------:R-:W-:Y:S01]  /*0950*/  @UP0 UMOV UR26, UR28 ;  /* 0x0000001c001a0c82 */ /* 0x000fe20008000000 */
[----:B------:R-:W-:Y:S05]  /*0960*/  @P0 BRA `(.L_x_462) ;  /* 0x000000c000000947 */ /* 0x000fea0003800000 */
[----:B------:R-:W-:Y:S02]  /*0970*/  USHF.R.S32.HI UR25, URZ, 0x1f, UR23 ;  /* 0x0000001f3f197899 */ /* 0x000fe40008011417 */
[----:B------:R-:W-:-:S02]  /*0980*/  ULDC.64 UR4, c[0x0][0x198] ;  /* 0x0000660000047ab9 */ /* 0x000fc40000000a00 */
[----:B------:R-:W-:Y:S02]  /*0990*/  UIMAD UR25, UR25, UR4, URZ ;  /* 0x00000004191972a4 */ /* 0x000fe4000f8e023f */
[----:B------:R-:W-:Y:S02]  /*09a0*/  UIMAD.WIDE.U32 UR26, UR23, UR4, URZ ;  /* 0x00000004171a72a5 */ /* 0x000fe4000f8e003f */
[----:B------:R-:W-:Y:S02]  /*09b0*/  UIMAD UR25, UR23, UR5, UR25 ;  /* 0x00000005171972a4 */ /* 0x000fe4000f8e0219 */
[----:B------:R-:W-:Y:S02]  /*09c0*/  USHF.R.S32.HI UR7, URZ, 0x1f, UR20 ;  /* 0x0000001f3f077899 */ /* 0x000fe40008011414 */
[----:B------:R-:W-:Y:S02]  /*09d0*/  ULDC.64 UR4, c[0x0][0x180] ;  /* 0x0000600000047ab9 */ /* 0x000fe40000000a00 */
[----:B------:R-:W-:-:S02]  /*09e0*/  UIADD3 UR27, UR27, UR25, URZ ;  /* 0x000000191b1b7290 */ /* 0x000fc4000fffe03f */
[----:B------:R-:W-:Y:S02]  /*09f0*/  UIMAD UR7, UR7, UR4, URZ ;  /* 0x00000004070772a4 */ /* 0x000fe4000f8e023f */
[----:B------:R-:W-:Y:S02]  /*0a00*/  UIMAD.WIDE.U32 UR26, UR20, UR4, UR26 ;  /* 0x00000004141a72a5 */ /* 0x000fe4000f8e001a */
[----:B------:R-:W-:-:S04]  /*0a10*/  UIMAD UR5, UR20, UR5, UR7 ;  /* 0x00000005140572a4 */ /* 0x000fc8000f8e0207 */
[----:B------:R-:W-:Y:S02]  /*0a20*/  UIADD3 UR25, UR27, UR5, URZ ;  /* 0x000000051b197290 */ /* 0x000fe4000fffe03f */
.L_x_462:
        /* <DEDUP_REMOVED lines=19> */
[----:B------:R-:W-:Y:S02]  /*0b60*/  UIMAD UR4, UR7, UR27, UR4 ;  /* 0x0000001b070472a4 */ /* 0x000fe4000f8e0204 */
[----:B------:R-:W-:Y:S02]  /*0b70*/  USHF.R.S32.HI UR27, URZ, 0x1f, UR11 ;  /* 0x0000001f3f1b7899 */ /* 0x000fe4000801140b */
        /* <DEDUP_REMOVED lines=11> */
[----:B------:R-:W-:Y:S02]  /*0c30*/  @!UP1 UIADD3 UR24, -UR24, URZ, URZ ;  /* 0x0000003f18189290 */ /* 0x000fe4000fffe13f */
[----:B------:R-:W-:Y:S02]  /*0c40*/  @UP0 UIMAD.WIDE.U32 UR30, UR28, UR4, URZ ;  /* 0x000000041c1e02a5 */ /* 0x000fe4000f8e003f */
[----:B------:R-:W-:Y:S02]  /*0c50*/  @!UP2 ULOP3.LUT UR24, URZ, UR7, URZ, 0x33, !UPT ;  /* 0x000000073f18a292 */ /* 0x000fe4000f8e333f */
[----:B------:R-:W-:-:S02]  /*0c60*/  @UP0 UIMAD UR28, UR28, UR5, UR31 ;  /* 0x000000051c1c02a4 */ /* 0x000fc4000f8e021f */
        /* <DEDUP_REMOVED lines=14> */
.L_x_463:
[CC--:B------:R-:W-:Y:S01]  /*0d50*/  LEA.HI R8, R4.reuse, R7.reuse, RZ, 0x3 ;  /* 0x0000000704087211 */ /* 0x0c0fe200078f18ff */
[----:B------:R-:W1:Y:S01]  /*0d60*/  S2R R14, SR_CTAID.Z ;  /* 0x00000000000e7919 */ /* 0x000e620000002700 */
[-C--:B------:R-:W-:Y:S01]  /*0d70*/  LEA.HI R3, R4, R7.reuse, RZ, 0x4 ;  /* 0x0000000704037211 */ /* 0x080fe200078f20ff */
[----:B------:R-:W-:Y:S01]  /*0d80*/  ULDC.64 UR4, c[0x0][0x1b8] ;  /* 0x00006e0000047ab9 */ /* 0x000fe20000000a00 */
[----:B------:R-:W-:Y:S01]  /*0d90*/  SHF.R.S32.HI R18, RZ, 0x3, R8 ;  /* 0x00000003ff127819 */ /* 0x000fe20000011408 */
[----:B------:R-:W-:Y:S01]  /*0da0*/  UIMAD UR4, UR29, UR4, URZ ;  /* 0x000000041d0472a4 */ /* 0x000fe2000f8e023f */
[----:B------:R-:W-:Y:S01]  /*0db0*/  LOP3.LUT R8, R8, 0xfffffff8, RZ, 0xc0, !PT ;  /* 0xfffffff808087812 */ /* 0x000fe200078ec0ff */
[----:B------:R-:W-:Y:S01]  /*0dc0*/  IMAD.U32 R226, RZ, RZ, UR24 ;  /* 0x00000018ffe27e24 */ /* 0x000fe2000f8e00ff */
[----:B------:R-:W-:Y:S01]  /*0dd0*/  SHF.R.S32.HI R10, RZ, 0x4, R3 ;  /* 0x00000004ff0a7819 */ /* 0x000fe20000011403 */
[----:B------:R-:W-:Y:S01]  /*0de0*/  IMAD.SHL.U32 R248, R18, 0x40, RZ ;  /* 0x0000004012f87824 */ /* 0x000fe200078e00ff */
[----:B------:R-:W-:Y:S01]  /*0df0*/  LOP3.LUT R2, R3, 0xfffffff0, RZ, 0xc0, !PT ;  /* 0xfffffff003027812 */ /* 0x000fe200078ec0ff */
[----:B------:R-:W-:Y:S01]  /*0e00*/  IMAD.IADD R8, R7, 0x1, -R8 ;  /* 0x0000000107087824 */ /* 0x000fe200078e0a08 */
[----:B------:R-:W-:Y:S01]  /*0e10*/  LEA.HI R213, R3, R10, RZ, 0x1 ;  /* 0x0000000a03d57211 */ /* 0x000fe200078f08ff */
[----:B------:R-:W-:Y:S01]  /*0e20*/  UIMAD UR20, UR24, UR5, UR4 ;  /* 0x00000005181472a4 */ /* 0x000fe2000f8e0204 */
[----:B------:R-:W-:Y:S01]  /*0e30*/  LOP3.LUT R248, R248, 0x1c0, RZ, 0xc0, !PT ;  /* 0x000001c0f8f87812 */ /* 0x000fe200078ec0ff */
[----:B------:R-:W-:Y:S01]  /*0e40*/  IMAD.SHL.U32 R88, R8, 0x8, RZ ;  /* 0x0000000808587824 */ /* 0x000fe200078e00ff */
[----:B------:R-:W-:Y:S01]  /*0e50*/  LEA.HI R11, R4, R7, RZ, 0x6 ;  /* 0x00000007040b7211 */ /* 0x000fe200078f30ff */
[----:B------:R-:W-:Y:S01]  /*0e60*/  IMAD.IADD R2, R7, 0x1, -R2 ;  /* 0x0000000107027824 */ /* 0x000fe200078e0a02 */
[----:B------:R-:W-:Y:S01]  /*0e70*/  SHF.R.S32.HI R19, RZ, 0x1f, R18 ;  /* 0x0000001fff137819 */ /* 0x000fe20000011412 */
[----:B------:R-:W-:Y:S01]  /*0e80*/  ULDC.64 UR4, c[0x0][0x1a8] ;  /* 0x00006a0000047ab9 */ /* 0x000fe20000000a00 */
[----:B------:R-:W-:Y:S01]  /*0e90*/  LOP3.LUT R3, R248, 0x38, R88, 0xf8, !PT ;  /* 0x00000038f8037812 */ /* 0x000fe200078ef858 */
[----:B------:R-:W-:Y:S01]  /*0ea0*/  IMAD.SHL.U32 R11, R11, 0x8, RZ ;  /* 0x000000080b0b7824 */ /* 0x000fe200078e00ff */
[----:B------:R-:W-:Y:S01]  /*0eb0*/  SHF.R.U32.HI R248, RZ, 0x3, R248 ;  /* 0x00000003fff87819 */ /* 0x000fe200000116f8 */
[----:B------:R-:W-:Y:S01]  /*0ec0*/  IMAD R13, R19, c[0x0][0x198], RZ ;  /* 0x00006600130d7a24 */ /* 0x000fe200078e02ff */
[----:B------:R-:W-:Y:S01]  /*0ed0*/  SHF.R.S32.HI R89, RZ, 0x1f, R88 ;  /* 0x0000001fff597819 */ /* 0x000fe20000011458 */
[----:B------:R-:W-:Y:S01]  /*0ee0*/  UIMAD UR4, UR27, UR4, URZ ;  /* 0x000000041b0472a4 */ /* 0x000fe2000f8e023f */
[----:B------:R-:W-:Y:S01]  /*0ef0*/  LOP3.LUT R248, R3, R248, RZ, 0x3c, !PT ;  /* 0x000000f803f87212 */ /* 0x000fe200078e3cff */
[C---:B------:R-:W-:Y:S01]  /*0f00*/  IMAD R4, R18.reuse, c[0x0][0x19c], R13 ;  /* 0x0000670012047a24 */ /* 0x040fe200078e020d */
[----:B------:R-:W-:Y:S01]  /*0f10*/  SHF.R.S32.HI R3, RZ, 0x1f, R2 ;  /* 0x0000001fff037819 */ /* 0x000fe20000011402 */
[----:B------:R-:W-:Y:S01]  /*0f20*/  IMAD.WIDE.U32 R12, R18, c[0x0][0x1a0], R88 ;  /* 0x00006800120c7a25 */ /* 0x000fe200078e0058 */
[----:B------:R-:W-:Y:S01]  /*0f30*/  IADD3 R16, P0, R88, UR6, RZ ;  /* 0x0000000658107c10 */ /* 0x000fe2000ff1e0ff */
[----:B------:R-:W-:Y:S01]  /*0f40*/  ULDC.64 UR6, c[0x0][0x1b0] ;  /* 0x00006c0000067ab9 */ /* 0x000fe20000000a00 */
[----:B------:R-:W-:Y:S01]  /*0f50*/  LEA.HI R3, R3, R2, RZ, 0x3 ;  /* 0x0000000203037211 */ /* 0x000fe200078f18ff */
[----:B------:R-:W-:Y:S01]  /*0f60*/  UIMAD UR6, UR29, UR6, URZ ;  /* 0x000000061d0672a4 */ /* 0x000fe2000f8e023f */
[----:B------:R-:W-:Y:S01]  /*0f70*/  IADD3.X R17, R89, UR21, RZ, P0, !PT ;  /* 0x0000001559117c10 */ /* 0x000fe200087fe4ff */
[----:B------:R2:W-:Y:S01]  /*0f80*/  STL.64 [R1+0x10], R88 ;  /* 0x0000105801007387 */ /* 0x0005e20000100a00 */
[----:B------:R-:W-:Y:S01]  /*0f90*/  LOP3.LUT R5, R3, 0xfffffff8, RZ, 0xc0, !PT ;  /* 0xfffffff803057812 */ /* 0x000fe200078ec0ff */
[----:B------:R-:W-:Y:S01]  /*0fa0*/  UIMAD UR7, UR24, UR7, UR6 ;  /* 0x00000007180772a4 */ /* 0x000fe2000f8e0206 */
[----:B------:R-:W-:Y:S01]  /*0fb0*/  LOP3.LUT R248, R248, 0xfffffe00, R11, 0xf8, !PT ;  /* 0xfffffe00f8f87812 */ /* 0x000fe200078ef80b */
[----:B-1----:R-:W-:Y:S01]  /*0fc0*/  IMAD.WIDE.U32 R14, R14, c[0x0][0x1a8], R16 ;  /* 0x00006a000e0e7a25 */ /* 0x002fe200078e0010 */
[----:B------:R-:W-:Y:S01]  /*0fd0*/  IADD3 R12, P0, R12, UR30, RZ ;  /* 0x0000001e0c0c7c10 */ /* 0x000fe2000ff1e0ff */
[----:B------:R-:W-:Y:S01]  /*0fe0*/  UIADD3 UR6, -UR13, UR15, URZ ;  /* 0x0000000f0d067290 */ /* 0x000fe2000fffe13f */
[----:B------:R-:W-:Y:S01]  /*0ff0*/  LOP3.LUT R213, R213, 0xfffffffe, RZ, 0xc0, !PT ;  /* 0xfffffffed5d57812 */ /* 0x000fe200078ec0ff */
[----:B------:R-:W-:Y:S01]  /*1000*/  IMAD R11, R19, c[0x0][0x1a0], RZ ;  /* 0x00006800130b7a24 */ /* 0x000fe200078e02ff */
[----:B------:R-:W-:Y:S01]  /*1010*/  SHF.R.S32.HI R252, RZ, 0x1f, R0 ;  /* 0x0000001ffffc7819 */ /* 0x000fe20000011400 */
[----:B------:R-:W-:Y:S01]  /*1020*/  IMAD.WIDE.U32 R16, R18, c[0x0][0x198], R88 ;  /* 0x0000660012107a25 */ /* 0x000fe200078e0058 */
[----:B------:R-:W-:Y:S01]  /*1030*/  UIMAD UR4, UR11, UR5, UR4 ;  /* 0x000000050b0472a4 */ /* 0x000fe2000f8e0204 */
[----:B------:R-:W-:Y:S01]  /*1040*/  BSSY B0, `(.L_x_464) ;  /* 0x0000053000007945 */ /* 0x000fe20003800000 */
[----:B------:R-:W-:Y:S01]  /*1050*/  IADD3 R251, R88, 0x40, RZ ;  /* 0x0000004058fb7810 */ /* 0x000fe20007ffe0ff */
[----:B------:R-:W-:Y:S01]  /*1060*/  IMAD.IADD R5, R2, 0x1, -R5 ;  /* 0x0000000102057824 */ /* 0x000fe200078e0a05 */
[----:B------:R-:W-:Y:S01]  /*1070*/  IADD3 R16, P1, R16, UR26, RZ ;  /* 0x0000001a10107c10 */ /* 0x000fe2000ff3e0ff */
[----:B------:R-:W-:Y:S01]  /*1080*/  IMAD R2, R18, c[0x0][0x1a4], R11 ;  /* 0x0000690012027a24 */ /* 0x000fe200078e020b */
[----:B------:R-:W-:Y:S01]  /*1090*/  IADD3 R21, R15, UR4, RZ ;  /* 0x000000040f157c10 */ /* 0x000fe2000fffe0ff */
[----:B------:R-:W-:Y:S01]  /*10a0*/  IMAD.IADD R213, R10, 0x1, -R213 ;  /* 0x000000010ad57824 */ /* 0x000fe200078e0ad5 */
[----:B------:R-:W-:Y:S01]  /*10b0*/  IADD3.X R17, R17, UR25, R4, P1, !PT ;  /* 0x0000001911117c10 */ /* 0x000fe20008ffe404 */
[----:B------:R-:W-:Y:S01]  /*10c0*/  IMAD.SHL.U32 R3, R3, 0x40, RZ ;  /* 0x0000004003037824 */ /* 0x000fe200078e00ff */
[----:B------:R-:W-:Y:S01]  /*10d0*/  IADD3.X R13, R13, UR28, R2, P0, !PT ;  /* 0x0000001c0d0d7c10 */ /* 0x000fe200087fe402 */
[----:B------:R-:W-:Y:S01]  /*10e0*/  IMAD.U32 R2, RZ, RZ, UR24 ;  /* 0x00000018ff027e24 */ /* 0x000fe2000f8e00ff */
[----:B------:R-:W-:Y:S01]  /*10f0*/  LOP3.LUT P3, RZ, R5, 0x4, RZ, 0xc0, !PT ;  /* 0x0000000405ff7812 */ /* 0x000fe2000786c0ff */
[----:B------:R-:W-:Y:S01]  /*1100*/  IMAD.SHL.U32 R10, R213, 0x8, RZ ;  /* 0x00000008d50a7824 */ /* 0x000fe200078e00ff */
[----:B------:R-:W-:Y:S01]  /*1110*/  LOP3.LUT P2, RZ, R5, 0x2, RZ, 0xc0, !PT ;  /* 0x0000000205ff7812 */ /* 0x000fe2000784c0ff */
[----:B------:R-:W-:Y:S01]  /*1120*/  IMAD.WIDE.U32 R32, R2, c[0x0][0x1b0], R16 ;  /* 0x00006c0002207a25 */ /* 0x000fe200078e0010 */
[----:B------:R-:W-:-:S02]  /*1130*/  SHF.R.S32.HI R17, RZ, 0x5, R0 ;  /* 0x00000005ff117819 */ /* 0x000fc40000011400 */
[----:B------:R-:W-:Y:S01]  /*1140*/  ISETP.GE.AND P0, PT, R18, UR6, PT ;  /* 0x0000000612007c0c */ /* 0x000fe2000bf06270 */
[----:B------:R-:W-:Y:S01]  /*1150*/  IMAD.SHL.U32 R5, R5, 0x40, RZ ;  /* 0x0000004005057824 */ /* 0x000fe200078e00ff */
[----:B------:R-:W-:Y:S01]  /*1160*/  IADD3 R35, R33, UR7, RZ ;  /* 0x0000000721237c10 */ /* 0x000fe2000fffe0ff */
[----:B------:R2:W-:Y:S01]  /*1170*/  STL.64 [R1], R32 ;  /* 0x0000002001007387 */ /* 0x0005e20000100a00 */
[----:B------:R-:W-:Y:S01]  /*1180*/  LEA.HI R252, R252, R17, RZ, 0x2 ;  /* 0x00000011fcfc7211 */ /* 0x000fe200078f10ff */
[----:B------:R-:W-:Y:S01]  /*1190*/  IMAD.WIDE.U32 R226, R226, c[0x0][0x1b8], R12 ;  /* 0x00006e00e2e27a25 */ /* 0x000fe200078e000c */
[----:B------:R-:W-:Y:S01]  /*11a0*/  LOP3.LUT R5, R5, 0x1c0, RZ, 0xc0, !PT ;  /* 0x000001c005057812 */ /* 0x000fe200078ec0ff */
[----:B------:R2:W-:Y:S01]  /*11b0*/  STL [R1+0xc], R35 ;  /* 0x00000c2301007387 */ /* 0x0005e20000100800 */
[----:B------:R-:W-:Y:S01]  /*11c0*/  LOP3.LUT R252, R252, 0xffffffc, RZ, 0xc0, !PT ;  /* 0x0ffffffcfcfc7812 */ /* 0x000fe200078ec0ff */
[----:B------:R-:W-:Y:S01]  /*11d0*/  IMAD.MOV.U32 R0, RZ, RZ, 0x20 ;  /* 0x00000020ff007424 */ /* 0x000fe200078e00ff */
[----:B------:R-:W-:Y:S01]  /*11e0*/  LOP3.LUT R10, R5, 0x8, R10, 0xf8, !PT ;  /* 0x00000008050a7812 */ /* 0x000fe200078ef80a */
[----:B------:R-:W-:Y:S01]  /*11f0*/  IMAD.U32 R23, RZ, RZ, UR12 ;  /* 0x0000000cff177e24 */ /* 0x000fe2000f8e00ff */
[----:B------:R-:W-:Y:S01]  /*1200*/  SHF.R.U32.HI R5, RZ, 0x3, R5 ;  /* 0x00000003ff057819 */ /* 0x000fe20000011605 */
[----:B------:R-:W-:Y:S01]  /*1210*/  IMAD.IADD R252, R17, 0x1, -R252 ;  /* 0x0000000111fc7824 */ /* 0x000fe200078e0afc */
[----:B------:R-:W-:Y:S01]  /*1220*/  IADD3 R229, R227, UR20, RZ ;  /* 0x00000014e3e57c10 */ /* 0x000fe2000fffe0ff */
[----:B------:R-:W-:Y:S01]  /*1230*/  IMAD.WIDE R22, R23, 0x40, R18 ;  /* 0x0000004017167825 */ /* 0x000fe200078e0212 */
[----:B------:R-:W-:-:S02]  /*1240*/  LOP3.LUT R4, R10, R5, RZ, 0x3c, !PT ;  /* 0x000000050a047212 */ /* 0x000fc400078e3cff */
[----:B------:R-:W-:Y:S01]  /*1250*/  SHF.R.S32.HI R10, RZ, 0x1f, R9 ;  /* 0x0000001fff0a7819 */ /* 0x000fe20000011409 */
[----:B------:R-:W-:Y:S01]  /*1260*/  IMAD.MOV.U32 R5, RZ, RZ, 0x10 ;  /* 0x00000010ff057424 */ /* 0x000fe200078e00ff */
[----:B------:R-:W-:Y:S01]  /*1270*/  LOP3.LUT R4, R4, 0xfffffe00, R3, 0xf8, !PT ;  /* 0xfffffe0004047812 */ /* 0x000fe200078ef803 */
[----:B------:R-:W-:Y:S01]  /*1280*/  IMAD.SHL.U32 R248, R248, 0x2, RZ ;  /* 0x00000002f8f87824 */ /* 0x000fe200078e00ff */
[----:B------:R-:W-:Y:S02]  /*1290*/  LEA.HI R10, R10, R9, RZ, 0x2 ;  /* 0x000000090a0a7211 */ /* 0x000fe400078f10ff */
[C---:B------:R-:W-:Y:S02]  /*12a0*/  IADD3 R250, R88.reuse, 0x80, RZ ;  /* 0x0000008058fa7810 */ /* 0x040fe40007ffe0ff */
[----:B------:R-:W-:Y:S02]  /*12b0*/  SHF.R.S32.HI R13, RZ, 0x2, R10 ;  /* 0x00000002ff0d7819 */ /* 0x000fe4000001140a */
[----:B------:R-:W-:-:S02]  /*12c0*/  IADD3 R249, R88, 0xc0, RZ ;  /* 0x000000c058f97810 */ /* 0x000fc40007ffe0ff */
[----:B------:R-:W-:Y:S01]  /*12d0*/  SEL R5, R5, 0xfffffff0, !P2 ;  /* 0xfffffff005057807 */ /* 0x000fe20005000000 */
[----:B------:R-:W-:Y:S01]  /*12e0*/  IMAD R252, R252, 0x10, R13 ;  /* 0x00000010fcfc7824 */ /* 0x000fe200078e020d */
[----:B------:R-:W-:Y:S01]  /*12f0*/  SEL R3, R0, 0xffffffe0, !P3 ;  /* 0xffffffe000037807 */ /* 0x000fe20005800000 */
[----:B------:R-:W-:Y:S05]  /*1300*/  @P0 BRA `(.L_x_465) ;  /* 0x0000026000000947 */ /* 0x000fea0003800000 */
[----:B--2---:R-:W-:Y:S01]  /*1310*/  ISETP.GE.AND P6, PT, R88, c[0x0][0x220], PT ;  /* 0x0000880058007a0c */ /* 0x004fe20003fc6270 */
        /* <DEDUP_REMOVED lines=37> */
.L_x_465:
[----:B--2---:R-:W-:Y:S05]  /*1570*/  BSYNC B0 ;  /* 0x0000000000007941 */ /* 0x004fea0003800000 */
.L_x_464:
[----:B------:R-:W-:Y:S01]  /*1580*/  LOP3.LUT R10, R10, 0x7ffffffc, RZ, 0xc0, !PT ;  /* 0x7ffffffc0a0a7812 */ /* 0x000fe200078ec0ff */
[----:B------:R-:W-:Y:S01]  /*1590*/  ULEA UR4, UR8, UR22, 0x6 ;  /* 0x0000001608047291 */ /* 0x000fe2000f8e303f */
[----:B------:R-:W-:Y:S01]  /*15a0*/  IADD3 R11, R18, 0x10, RZ ;  /* 0x00000010120b7810 */ /* 0x000fe20007ffe0ff */
[----:B------:R-:W-:Y:S02]  /*15b0*/  BSSY B0, `(.L_x_466) ;  /* 0x0000034000007945 */ /* 0x000fe40003800000 */
[----:B------:R-:W-:Y:S01]  /*15c0*/  IMAD.IADD R9, R9, 0x1, -R10 ;  /* 0x0000000109097824 */ /* 0x000fe200078e0a0a */
[----:B------:R-:W-:Y:S01]  /*15d0*/  ISETP.GE.AND P1, PT, R11, UR6, PT ;  /* 0x000000060b007c0c */ /* 0x000fe2000bf26270 */
[----:B------:R-:W-:Y:S02]  /*15e0*/  UIADD3 UR4, UR4, -0x40, URZ ;  /* 0xffffffc004047890 */ /* 0x000fe4000fffe03f */
[----:B------:R-:W-:-:S04]  /*15f0*/  IMAD.SHL.U32 R9, R9, 0x2, RZ ;  /* 0x0000000209097824 */ /* 0x000fc800078e00ff */
[----:B------:R-:W-:Y:S02]  /*1600*/  IMAD R2, R252, c[0x0][0x228], R9 ;  /* 0x00008a00fc027a24 */ /* 0x000fe400078e0209 */
[----:B------:R-:W-:-:S03]  /*1610*/  IMAD.U32 R231, RZ, RZ, UR4 ;  /* 0x00000004ffe77e24 */ /* 0x000fc6000f8e00ff */
[----:B------:R-:W-:Y:S02]  /*1620*/  IADD3 R242, P0, R2, UR4, RZ ;  /* 0x0000000402f27c10 */ /* 0x000fe4000ff1e0ff */
[----:B------:R-:W-:-:S04]  /*1630*/  SHF.R.S32.HI R2, RZ, 0x1f, R2 ;  /* 0x0000001fff027819 */ /* 0x000fc80000011402 */
[----:B------:R-:W-:Y:S01]  /*1640*/  LEA.HI.X.SX32 R231, R231, R2, 0x1, P0 ;  /* 0x00000002e7e77211 */ /* 0x000fe200000f0eff */
        /* <DEDUP_REMOVED lines=12> */
[C---:B-1----:R-:W-:Y:S01]  /*1710*/  @!P5 LEA R26, P6, R24.reuse, c[0x0][0x160], 0x1 ;  /* 0x00005800181ada11 */ /* 0x042fe200078c08ff */
        /* <DEDUP_REMOVED lines=29> */
.L_x_467:
[----:B------:R-:W-:Y:S05]  /*18f0*/  BSYNC B0 ;  /* 0x0000000000007941 */ /* 0x000fea0003800000 */
.L_x_466:
[----:B------:R-:W-:Y:S01]  /*1900*/  IADD3 R10, R18, 0x20, RZ ;  /* 0x00000020120a7810 */ /* 0x000fe20007ffe0ff */
        /* <DEDUP_REMOVED lines=44> */
.L_x_469:
[----:B------:R-:W-:Y:S05]  /*1bd0*/  BSYNC B0 ;  /* 0x0000000000007941 */ /* 0x000fea0003800000 */
.L_x_468:
        /* <DEDUP_REMOVED lines=48> */
.L_x_471:
[----:B------:R-:W-:Y:S05]  /*1ee0*/  BSYNC B0 ;  /* 0x0000000000007941 */ /* 0x000fea0003800000 */
.L_x_470:
        /* <DEDUP_REMOVED lines=11> */
[----:B------:R-:W-:Y:S01]  /*1fa0*/  IMAD.WIDE.U32 R20, R2, UR22, R86 ;  /* 0x0000001602147c25 */ /* 0x000fe2000f8e0056 */
[----:B------:R-:W-:-:S06]  /*1fb0*/  UIMAD UR5, UR21, UR29, UR5 ;  /* 0x0000001d150572a4 */ /* 0x000fcc000f8e0205 */
[----:B--2---:R-:W-:-:S05]  /*1fc0*/  IADD3 R23, R21, UR5, RZ ;  /* 0x0000000515177c10 */ /* 0x004fca000fffe0ff */
        /* <DEDUP_REMOVED lines=34> */
.L_x_473:
[----:B------:R-:W-:Y:S05]  /*21f0*/  BSYNC B0 ;  /* 0x0000000000007941 */ /* 0x000fea0003800000 */
.L_x_472:
        /* <DEDUP_REMOVED lines=41> */
.L_x_475:
[----:B------:R-:W-:Y:S05]  /*2490*/  BSYNC B0 ;  /* 0x0000000000007941 */ /* 0x000fea0003800000 */
.L_x_474:
[----:B------:R-:W-:Y:S01]  /*24a0*/  ISETP.GE.AND P0, PT, R10, UR23, PT ;  /* 0x000000170a007c0c */ /* 0x000fe2000bf06270 */
[----:B------:R-:W-:-:S12]  /*24b0*/  BSSY B0, `(.L_x_476) ;  /* 0x0000027000007945 */ /* 0x000fd80003800000 */
[----:B------:R-:W-:Y:S05]  /*24c0*/  @P0 BRA `(.L_x_477) ;  /* 0x0000025000000947 */ /* 0x000fea0003800000 */
[----:B------:R-:W-:Y:S01]  /*24d0*/  ISETP.GE.AND P5, PT, R88, c[0x0][0x220], PT ;  /* 0x0000880058007a0c */ /* 0x000fe20003fa6270 */
[----:B------:R-:W-:Y:S01]  /*24e0*/  IMAD.MOV.U32 R12, RZ, RZ, c[0x0][0x198] ;  /* 0x00006600ff0c7624 */ /* 0x000fe200078e00ff */
[----:B------:R-:W-:Y:S01]  /*24f0*/  ISETP.GE.AND P4, PT, R251, c[0x0][0x220], PT ;  /* 0x00008800fb007a0c */ /* 0x000fe20003f86270 */
[----:B-12---:R-:W-:Y:S01]  /*2500*/  IMAD.MOV.U32 R15, RZ, RZ, c[0x0][0x19c] ;  /* 0x00006700ff0f7624 */ /* 0x006fe200078e00ff */
        /* <DEDUP_REMOVED lines=33> */
.L_x_477:
[----:B------:R-:W-:Y:S05]  /*2720*/  BSYNC B0 ;  /* 0x0000000000007941 */ /* 0x000fea0003800000 */
.L_x_476:
[----:B------:R-:W-:Y:S01]  /*2730*/  ISETP.GE.AND P0, PT, R9, UR23, PT ;  /* 0x0000001709007c0c */ /* 0x000fe2000bf06270 */
[----:B------:R-:W-:Y:S01]  /*2740*/  ULDC.64 UR4, c[0x0][0x1a0] ;  /* 0x0000680000047ab9 */ /* 0x000fe20000000a00 */
[----:B------:R-:W-:Y:S01]  /*2750*/  BSSY B0, `(.L_x_478) ;  /* 0x000002b000007945 */ /* 0x000fe20003800000 */
[----:B------:R-:W-:Y:S02]  /*2760*/  USHF.L.U64.HI UR11, UR4, UR11, UR5 ;  /* 0x0000000b040b7299 */ /* 0x000fe40008010205 */
[----:B------:R-:W-:-:S08]  /*2770*/  USHF.L.U32 UR20, UR4, 0x6, URZ ;  /* 0x0000000604147899 */ /* 0x000fd0000800063f */
        /* <DEDUP_REMOVED lines=14> */
[C---:B--2---:R-:W-:Y:S02]  /*2860*/  @!P2 LEA R14, P1, R22.reuse, c[0x0][0x168], 0x1 ;  /* 0x00005a00160eaa11 */ /* 0x044fe400078208ff */
        /* <DEDUP_REMOVED lines=25> */
.L_x_479:
[----:B------:R-:W-:Y:S05]  /*2a00*/  BSYNC B0 ;  /* 0x0000000000007941 */ /* 0x000fea0003800000 */
.L_x_478:
[----:B------:R-:W0:Y:S01]  /*2a10*/  LDGDEPBAR ;  /* 0x00000000000079af */ /* 0x000e220000000000 */
[----:B------:R-:W-:Y:S01]  /*2a20*/  ISETP.GE.AND P0, PT, R18, UR23, PT ;  /* 0x0000001712007c0c */ /* 0x000fe2000bf06270 */
[----:B------:R-:W-:Y:S01]  /*2a30*/  UIMAD UR5, UR11, UR22, URZ ;  /* 0x000000160b0572a4 */ /* 0x000fe2000f8e023f */
[----:B------:R-:W-:Y:S01]  /*2a40*/  LEA R12, R17, UR13, 0x4 ;  /* 0x0000000d110c7c11 */ /* 0x000fe2000f8e20ff */
[----:B-12-4-:R-:W-:Y:S01]  /*2a50*/  IMAD.U32 R15, RZ, RZ, UR22 ;  /* 0x00000016ff0f7e24 */ /* 0x016fe2000f8e00ff */
[----:B------:R-:W-:Y:S01]  /*2a60*/  MOV R84, UR14 ;  /* 0x0000000e00547c02 */ /* 0x000fe20008000f00 */
[----:B------:R-:W-:Y:S01]  /*2a70*/  IMAD.MOV.U32 R228, RZ, RZ, R226 ;  /* 0x000000ffffe47224 */ /* 0x000fe200078e00e2 */
[----:B------:R-:W-:Y:S01]  /*2a80*/  UIMAD UR21, UR21, UR20, UR5 ;  /* 0x00000014151572a4 */ /* 0x000fe2000f8e0205 */
[----:B------:R-:W-:Y:S01]  /*2a90*/  IADD3 R13, R12, 0x1, R13 ;  /* 0x000000010c0d7810 */ /* 0x000fe20007ffe00d */
[----:B------:R-:W-:Y:S01]  /*2aa0*/  IMAD.U32 R224, RZ, RZ, UR12 ;  /* 0x0000000cffe07e24 */ /* 0x000fe2000f8e00ff */
[----:B------:R-:W-:Y:S01]  /*2ab0*/  UIADD3 UR13, UR19, 0x646e171e, URZ ;  /* 0x646e171e130d7890 */ /* 0x000fe2000fffe03f */
[----:B------:R-:W-:Y:S01]  /*2ac0*/  IMAD.WIDE.U32 R14, R15, UR20, R228 ;  /* 0x000000140f0e7c25 */ /* 0x000fe2000f8e00e4 */
[----:B------:R-:W-:Y:S01]  /*2ad0*/  IADD3 R84, R84, -UR15, R13 ;  /* 0x8000000f54547c10 */ /* 0x000fe2000fffe00d */
[----:B------:R-:W-:Y:S02]  /*2ae0*/  BSSY B0, `(.L_x_480) ;  /* 0x0000030000007945 */ /* 0x000fe40003800000 */
[----:B------:R-:W-:Y:S01]  /*2af0*/  IMAD.SHL.U32 R7, R7, 0x2, RZ ;  /* 0x0000000207077824 */ /* 0x000fe200078e00ff */
[----:B------:R-:W-:Y:S01]  /*2b00*/  IADD3 R84, R84, c[0x0][0x2e8], RZ ;  /* 0x0000ba0054547a10 */ /* 0x000fe20007ffe0ff */
[----:B------:R-:W-:-:S02]  /*2b10*/  IMAD R214, R17, 0x400, R4 ;  /* 0x0000040011d67824 */ /* 0x000fc400078e0204 */
[----:B------:R-:W-:Y:S01]  /*2b20*/  IMAD R224, R224, 0x4, R17 ;  /* 0x00000004e0e07824 */ /* 0x000fe200078e0211 */
[----:B------:R-:W-:Y:S02]  /*2b30*/  IADD3 R17, R15, UR21, RZ ;  /* 0x000000150f117c10 */ /* 0x000fe4000fffe0ff */
[----:B------:R-:W-:Y:S01]  /*2b40*/  LOP3.LUT R7, R7, 0x6, RZ, 0xc0, !PT ;  /* 0x0000000607077812 */ /* 0x000fe200078ec0ff */
[----:B------:R-:W-:-:S04]  /*2b50*/  DEPBAR.LE SB0, 0x0 ;  /* 0x000080000000791a */ /* 0x000fc80000000000 */
[----:B------:R-:W-:Y:S01]  /*2b60*/  BAR.SYNC.DEFER_BLOCKING 0x0 ;  /* 0x0000000000007b1d */ /* 0x000fe20000010000 */
[----:B------:R-:W-:-:S05]  /*2b70*/  SHF.L.U32 R214, R214, 0x1, RZ ;  /* 0x00000001d6d67819 */ /* 0x000fca00000006ff */
        /* <DEDUP_REMOVED lines=38> */
.L_x_481:
[----:B------:R-:W-:Y:S05]  /*2de0*/  BSYNC B0 ;  /* 0x0000000000007941 */ /* 0x000fea0003800000 */
.L_x_480:
        /* <DEDUP_REMOVED lines=45> */
.L_x_483:
[----:B------:R-:W-:Y:S05]  /*30c0*/  BSYNC B0 ;  /* 0x0000000000007941 */ /* 0x000fea0003800000 */
.L_x_482:
        /* <DEDUP_REMOVED lines=44> */
.L_x_485:
[----:B------:R-:W-:Y:S05]  /*3390*/  BSYNC B0 ;  /* 0x0000000000007941 */ /* 0x000fea0003800000 */
.L_x_484:
[----:B------:R-:W-:Y:S01]  /*33a0*/  ISETP.GE.AND P0, PT, R9, UR23, PT ;  /* 0x0000001709007c0c */ /* 0x000fe2000bf06270 */
[C---:B------:R-:W-:Y:S01]  /*33b0*/  IMAD.SHL.U32 R9, R8.reuse, 0x40, RZ ;  /* 0x0000004008097824 */ /* 0x040fe200078e00ff */
[----:B------:R-:W-:Y:S01]  /*33c0*/  LOP3.LUT P1, RZ, R8, 0x4, RZ, 0xc0, !PT ;  /* 0x0000000408ff7812 */ /* 0x000fe2000782c0ff */
[----:B------:R-:W-:Y:S01]  /*33d0*/  IMAD.SHL.U32 R18, R18, 0x8, RZ ;  /* 0x0000000812127824 */ /* 0x000fe200078e00ff */
[----:B------:R-:W-:Y:S02]  /*33e0*/  BSSY B0, `(.L_x_486) ;  /* 0x0000033000007945 */ /* 0x000fe40003800000 */
[----:B------:R-:W-:Y:S02]  /*33f0*/  LOP3.LUT R9, R9, 0x1c0, RZ, 0xc0, !PT ;  /* 0x000001c009097812 */ /* 0x000fe400078ec0ff */
[----:B------:R-:W-:Y:S02]  /*3400*/  SEL R0, R0, 0xffffffe0, !P1 ;  /* 0xffffffe000007807 */ /* 0x000fe40004800000 */
[----:B------:R-:W-:-:S02]  /*3410*/  LOP3.LUT R18, R9, 0x8, R18, 0xf8, !PT ;  /* 0x0000000809127812 */ /* 0x000fc400078ef812 */
[----:B------:R-:W-:Y:S01]  /*3420*/  SHF.R.U32.HI R9, RZ, 0x3, R9 ;  /* 0x00000003ff097819 */ /* 0x000fe20000011609 */
[----:B------:R1:W-:Y:S03]  /*3430*/  @P0 STS.128 [R248+0x11800], RZ ;  /* 0x011800fff8000388 */ /* 0x0003e60000000c00 */
[----:B------:R-:W-:Y:S01]  /*3440*/  LOP3.LUT R18, R18, R9, RZ, 0x3c, !PT ;  /* 0x0000000912127212 */ /* 0x000fe200078e3cff */
[----:B------:R1:W-:Y:S04]  /*3450*/  @P0 STS.128 [R248+0x13800], RZ ;  /* 0x013800fff8000388 */ /* 0x0003e80000000c00 */
[----:B------:R1:W-:Y:S01]  /*3460*/  @P0 STS.128 [R248+0x15800], RZ ;  /* 0x015800fff8000388 */ /* 0x0003e20000000c00 */
[----:B------:R-:W-:-:S03]  /*3470*/  IMAD R213, R213, 0x200, R18 ;  /* 0x00000200d5d57824 */ /* 0x000fc600078e0212 */
        /* <DEDUP_REMOVED lines=14> */
[C---:B--2---:R-:W-:Y:S02]  /*3560*/  @!P4 LEA R12, P3, R16.reuse, c[0x0][0x170], 0x1 ;  /* 0x00005c00100cca11 */ /* 0x044fe400078608ff */
        /* <DEDUP_REMOVED lines=26> */
.L_x_487:
[----:B------:R-:W-:Y:S05]  /*3710*/  BSYNC B0 ;  /* 0x0000000000007941 */ /* 0x000fea0003800000 */
.L_x_486:
[----:B------:R-:W-:Y:S01]  /*3720*/  IMAD.SHL.U32 R213, R213, 0x2, RZ ;  /* 0x00000002d5d57824 */ /* 0x000fe200078e00ff */
[----:B------:R-:W-:Y:S01]  /*3730*/  LDSM.16.M88.4 R16, [R214] ;  /* 0x00000000d610783b */ /* 0x000fe20000000200 */
[----:B------:R-:W-:Y:S01]  /*3740*/  LOP3.LUT P0, RZ, R8, 0x2, RZ, 0xc0, !PT ;  /* 0x0000000208ff7812 */ /* 0x000fe2000780c0ff */
[--C-:B------:R-:W-:Y:S01]  /*3750*/  IMAD R212, R5, 0x2, R214.reuse ;  /* 0x0000000205d47824 */ /* 0x100fe200078e02d6 */
[----:B------:R-:W-:Y:S01]  /*3760*/  IADD3 R165, R84, 0x8, RZ ;  /* 0x0000000854a57810 */ /* 0x000fe20007ffe0ff */
[----:B------:R-:W5:Y:S01]  /*3770*/  LDSM.16.M88.4 R28, [R213+0x8000] ;  /* 0x00800000d51c783b */ /* 0x000f620000000200 */
[----:B------:R-:W-:Y:S01]  /*3780*/  IADD3 R8, R213, 0x8000, RZ ;  /* 0x00008000d5087810 */ /* 0x000fe20007ffe0ff */
[----:B------:R-:W-:Y:S01]  /*3790*/  IMAD R210, R3, 0x2, R214 ;  /* 0x0000000203d27824 */ /* 0x000fe200078e02d6 */
[----:B------:R-:W-:Y:S01]  /*37a0*/  IADD3 R211, R213, 0x8020, RZ ;  /* 0x00008020d5d37810 */ /* 0x000fe20007ffe0ff */
[----:B--2---:R-:W2:Y:S01]  /*37b0*/  LDSM.16.M88.4 R20, [R213+0x8800] ;  /* 0x00880000d514783b */ /* 0x004ea20000000200 */
[----:B------:R-:W-:Y:S01]  /*37c0*/  IMAD R207, R0, 0x2, R213 ;  /* 0x0000000200cf7824 */ /* 0x000fe200078e02d5 */
[----:B------:R-:W-:Y:S01]  /*37d0*/  IMNMX R232, R84, UR14, PT ;  /* 0x0000000e54e87c17 */ /* 0x000fe2000b800200 */
[----:B------:R-:W-:Y:S01]  /*37e0*/  IMAD R209, R3, 0x2, R212 ;  /* 0x0000000203d17824 */ /* 0x000fe200078e02d4 */
[----:B------:R-:W1:Y:S01]  /*37f0*/  LDSM.16.M88.4 R64, [R213+0x9000] ;  /* 0x00900000d540783b */ /* 0x000e620000000200 */
[----:B------:R-:W-:Y:S01]  /*3800*/  IMNMX R165, R165, UR14, PT ;  /* 0x0000000ea5a57c17 */ /* 0x000fe2000b800200 */
[----:B------:R-:W-:Y:S01]  /*3810*/  UISETP.GE.AND UP0, UPT, UR8, 0x2, UPT ;  /* 0x000000020800788c */ /* 0x000fe2000bf06270 */
[----:B------:R-:W-:Y:S01]  /*3820*/  @P0 IADD3 R211, R8, -0x20, RZ ;  /* 0xffffffe008d30810 */ /* 0x000fe20007ffe0ff */
[----:B------:R-:W3:Y:S03]  /*3830*/  LDSM.16.M88.4 R44, [R213+0x9800] ;  /* 0x00980000d52c783b */ /* 0x000ee60000000200 */
[C---:B------:R-:W-:Y:S01]  /*3840*/  IADD3 R203, R211.reuse, 0x800, RZ ;  /* 0x00000800d3cb7810 */ /* 0x040fe20007ffe0ff */
[----:B-1----:R-:W-:Y:S01]  /*3850*/  LDSM.16.M88.4 R8, [R212] ;  /* 0x00000000d408783b */ /* 0x002fe20000000200 */
[----:B------:R-:W-:Y:S01]  /*3860*/  IMAD R200, R0, 0x2, R211 ;  /* 0x0000000200c87824 */ /* 0x000fe200078e02d3 */
[C---:B------:R-:W-:Y:S01]  /*3870*/  IADD3 R202, R211.reuse, 0x1000, RZ ;  /* 0x00001000d3ca7810 */ /* 0x040fe20007ffe0ff */
[----:B------:R-:W-:Y:S01]  /*3880*/  IMAD.U32 R0, RZ, RZ, UR22 ;  /* 0x00000016ff007e24 */ /* 0x000fe2000f8e00ff */
[----:B------:R-:W1:Y:S01]  /*3890*/  LDSM.16.M88.4 R40, [R211] ;  /* 0x00000000d328783b */ /* 0x000e620000000200 */
[----:B------:R-:W-:-:S02]  /*38a0*/  IADD3 R201, R211, 0x1800, RZ ;  /* 0x00001800d3c97810 */ /* 0x000fc40007ffe0ff */
[----:B------:R-:W-:Y:S01]  /*38b0*/  IMAD R0, R0, 0x40, R7 ;  /* 0x0000004000007824 */ /* 0x000fe200078e0207 */
[----:B------:R-:W4:Y:S01]  /*38c0*/  LDSM.16.M88.4 R36, [R211+0x800] ;  /* 0x00080000d324783b */ /* 0x000f220000000200 */
[C---:B------:R-:W-:Y:S02]  /*38d0*/  IADD3 R199, R211.reuse, 0x2000, RZ ;  /* 0x00002000d3c77810 */ /* 0x040fe40007ffe0ff */
[C---:B------:R-:W-:Y:S01]  /*38e0*/  IADD3 R198, R211.reuse, 0x2800, RZ ;  /* 0x00002800d3c67810 */ /* 0x040fe20007ffe0ff */
[----:B------:R-:W1:Y:S01]  /*38f0*/  LDSM.16.M88.4 R12, [R211+0x1000] ;  /* 0x00100000d30c783b */ /* 0x000e620000000200 */
[----:B------:R-:W-:Y:S02]  /*3900*/  IADD3 R7, R0, 0x1, RZ ;  /* 0x0000000100077810 */ /* 0x000fe40007ffe0ff */
[----:B------:R-:W-:Y:S01]  /*3910*/  IADD3 R197, R211, 0x3000, RZ ;  /* 0x00003000d3c57810 */ /* 0x000fe20007ffe0ff */
[----:B------:R-:W1:Y:S01]  /*3920*/  LDSM.16.M88.4 R52, [R211+0x1800] ;  /* 0x00180000d334783b */ /* 0x000e620000000200 */
[----:B------:R-:W-:-:S02]  /*3930*/  ISETP.GE.AND P5, PT, R7, R232, PT ;  /* 0x000000e80700720c */ /* 0x000fc40003fa6270 */
[-C--:B------:R-:W-:Y:S01]  /*3940*/  ISETP.GE.AND P3, PT, R7, R165.reuse, PT ;  /* 0x000000a50700720c */ /* 0x080fe20003f66270 */
[----:B------:R-:W-:Y:S01]  /*3950*/  LDSM.16.M88.4 R56, [R210] ;  /* 0x00000000d238783b */ /* 0x000fe20000000200 */
[C---:B------:R-:W-:Y:S02]  /*3960*/  IADD3 R7, R0.reuse, 0x9, RZ ;  /* 0x0000000900077810 */ /* 0x040fe40007ffe0ff */
[----:B------:R-:W-:Y:S01]  /*3970*/  IADD3 R196, R211, 0x3800, RZ ;  /* 0x00003800d3c47810 */ /* 0x000fe20007ffe0ff */
[----:B-----5:R-:W-:Y:S01]  /*3980*/  HMMA.16816.F32 R32, R16, R28, RZ ;  /* 0x0000001c1020723c */ /* 0x020fe200000018ff */
[----:B------:R-:W5:Y:S01]  /*3990*/  LDSM.16.M88.4 R48, [R207+0x8000] ;  /* 0x00800000cf30783b */ /* 0x000f620000000200 */
[C---:B------:R-:W-:Y:S02]  /*39a0*/  ISETP.GE.AND P6, PT, R7.reuse, R232, PT ;  /* 0x000000e80700720c */ /* 0x040fe40003fc6270 */
[----:B------:R-:W-:Y:S01]  /*39b0*/  ISETP.GE.AND P2, PT, R7, R165, PT ;  /* 0x000000a50700720c */ /* 0x000fe20003f46270 */
[----:B------:R-:W-:Y:S01]  /*39c0*/  LDSM.16.M88.4 R80, [R209] ;  /* 0x00000000d150783b */ /* 0x000fe20000000200 */
[----:B------:R-:W-:-:S02]  /*39d0*/  IADD3 R7, R0, 0x11, RZ ;  /* 0x0000001100077810 */ /* 0x000fc40007ffe0ff */
[C---:B------:R-:W-:Y:S01]  /*39e0*/  HMMA.16816.F32 R28, R16.reuse, R30, RZ ;  /* 0x0000001e101c723c */ /* 0x040fe200000018ff */
[----:B------:R-:W-:Y:S01]  /*39f0*/  LDSM.16.M88.4 R76, [R200+0x1000] ;  /* 0x00100000c84c783b */ /* 0x000fe20000000200 */
[C---:B------:R-:W-:Y:S02]  /*3a00*/  IADD3 R195, R211.reuse, 0x4000, RZ ;  /* 0x00004000d3c37810 */ /* 0x040fe40007ffe0ff */
[C---:B------:R-:W-:Y:S01]  /*3a10*/  IADD3 R194, R211.reuse, 0x4800, RZ ;  /* 0x00004800d3c27810 */ /* 0x040fe20007ffe0ff */
[----:B------:R-:W-:Y:S01]  /*3a20*/  LDSM.16.M88.4 R72, [R200+0x1800] ;  /* 0x00180000c848783b */ /* 0x000fe20000000200 */
[C---:B------:R-:W-:Y:S02]  /*3a30*/  IADD3 R193, R211.reuse, 0x5000, RZ ;  /* 0x00005000d3c17810 */ /* 0x040fe40007ffe0ff */
[----:B--2---:R-:W-:Y:S01]  /*3a40*/  HMMA.16816.F32 R24, R16, R20, RZ ;  /* 0x000000141018723c */ /* 0x004fe200000018ff */
[----:B------:R-:W0:Y:S01]  /*3a50*/  LDGDEPBAR ;  /* 0x00000000000079af */ /* 0x000e220000000000 */
[----:B------:R-:W-:-:S02]  /*3a60*/  IADD3 R192, R211, 0x5800, RZ ;  /* 0x00005800d3c07810 */ /* 0x000fc40007ffe0ff */
[C---:B------:R-:W-:Y:S02]  /*3a70*/  IADD3 R191, R211.reuse, 0x6000, RZ ;  /* 0x00006000d3bf7810 */ /* 0x040fe40007ffe0ff */
[C---:B------:R-:W-:Y:S02]  /*3a80*/  IADD3 R190, R211.reuse, 0x6800, RZ ;  /* 0x00006800d3be7810 */ /* 0x040fe40007ffe0ff */
[----:B------:R-:W-:Y:S01]  /*3a90*/  HMMA.16816.F32 R20, R16, R22, RZ ;  /* 0x000000161014723c */ /* 0x000fe200000018ff */
[C---:B------:R-:W-:Y:S02]  /*3aa0*/  IADD3 R189, R211.reuse, 0x7000, RZ ;  /* 0x00007000d3bd7810 */ /* 0x040fe40007ffe0ff */
[----:B------:R-:W-:-:S05]  /*3ab0*/  IADD3 R188, R211, 0x7800, RZ ;  /* 0x00007800d3bc7810 */ /* 0x000fca0007ffe0ff */
[C---:B------:R-:W-:Y:S08]  /*3ac0*/  HMMA.16816.F32 R68, R16.reuse, R64, RZ ;  /* 0x000000401044723c */ /* 0x040ff000000018ff */
[C---:B------:R-:W-:Y:S08]  /*3ad0*/  HMMA.16816.F32 R64, R16.reuse, R66, RZ ;  /* 0x000000421040723c */ /* 0x040ff000000018ff */
[C---:B---3--:R-:W-:Y:S08]  /*3ae0*/  HMMA.16816.F32 R60, R16.reuse, R44, RZ ;  /* 0x0000002c103c723c */ /* 0x048ff000000018ff */
[----:B------:R-:W-:Y:S01]  /*3af0*/  HMMA.16816.F32 R16, R16, R46, RZ ;  /* 0x0000002e1010723c */ /* 0x000fe200000018ff */
[----:B------:R-:W2:Y:S07]  /*3b00*/  LDSM.16.M88.4 R44, [R207+0x8800] ;  /* 0x00880000cf2c783b */ /* 0x000eae0000000200 */
[C---:B-1----:R-:W-:Y:S08]  /*3b10*/  HMMA.16816.F32 R32, R8.reuse, R40, R32 ;  /* 0x000000280820723c */ /* 0x042ff00000001820 */
[C---:B------:R-:W-:Y:S01]  /*3b20*/  HMMA.16816.F32 R28, R8.reuse, R42, R28 ;  /* 0x0000002a081c723c */ /* 0x040fe2000000181c */
[----:B------:R-:W1:Y:S07]  /*3b30*/  LDSM.16.M88.4 R40, [R207+0x9000] ;  /* 0x00900000cf28783b */ /* 0x000e6e0000000200 */
[C---:B----4-:R-:W-:Y:S08]  /*3b40*/  HMMA.16816.F32 R24, R8.reuse, R36, R24 ;  /* 0x000000240818723c */ /* 0x050ff00000001818 */
[C---:B------:R-:W-:Y:S01]  /*3b50*/  HMMA.16816.F32 R20, R8.reuse, R38, R20 ;  /* 0x000000260814723c */ /* 0x040fe20000001814 */
[----:B------:R-:W3:Y:S07]  /*3b60*/  LDSM.16.M88.4 R36, [R207+0x9800] ;  /* 0x00980000cf24783b */ /* 0x000eee0000000200 */
[C---:B------:R-:W-:Y:S08]  /*3b70*/  HMMA.16816.F32 R68, R8.reuse, R12, R68 ;  /* 0x0000000c0844723c */ /* 0x040ff00000001844 */
[C---:B------:R-:W-:Y:S01]  /*3b80*/  HMMA.16816.F32 R64, R8.reuse, R14, R64 ;  /* 0x0000000e0840723c */ /* 0x040fe20000001840 */
[----:B------:R-:W4:Y:S07]  /*3b90*/  LDSM.16.M88.4 R12, [R200] ;  /* 0x00000000c80c783b */ /* 0x000f2e0000000200 */
[C---:B------:R-:W-:Y:S08]  /*3ba0*/  HMMA.16816.F32 R60, R8.reuse, R52, R60 ;  /* 0x00000034083c723c */ /* 0x040ff0000000183c */
[----:B------:R-:W-:Y:S01]  /*3bb0*/  HMMA.16816.F32 R16, R8, R54, R16 ;  /* 0x000000360810723c */ /* 0x000fe20000001810 */
[----:B------:R-:W3:Y:S04]  /*3bc0*/  LDSM.16.M88.4 R8, [R200+0x800] ;  /* 0x00080000c808783b */ /* 0x000ee80000000200 */
[----:B------:R-:W-:Y:S03]  /*3bd0*/  LDSM.16.M88.4 R52, [R214+0x2000] ;  /* 0x00200000d634783b */ /* 0x000fe60000000200 */
[C---:B-----5:R-:W-:Y:S08]  /*3be0*/  HMMA.16816.F32 R32, R56.reuse, R48, R32 ;  /* 0x000000303820723c */ /* 0x060ff00000001820 */
[C---:B------:R-:W-:Y:S01]  /*3bf0*/  HMMA.16816.F32 R28, R56.reuse, R50, R28 ;  /* 0x00000032381c723c */ /* 0x040fe2000000181c */
[----:B------:R-:W5:Y:S07]  /*3c00*/  LDSM.16.M88.4 R48, [R213+0xa000] ;  /* 0x00a00000d530783b */ /* 0x000f6e0000000200 */
[C---:B--2---:R-:W-:Y:S08]  /*3c10*/  HMMA.16816.F32 R24, R56.reuse, R44, R24 ;  /* 0x0000002c3818723c */ /* 0x044ff00000001818 */
[C---:B------:R-:W-:Y:S01]  /*3c20*/  HMMA.16816.F32 R20, R56.reuse, R46, R20 ;  /* 0x0000002e3814723c */ /* 0x040fe20000001814 */
[----:B------:R-:W2:Y:S07]  /*3c30*/  LDSM.16.M88.4 R44, [R213+0xa800] ;  /* 0x00a80000d52c783b */ /* 0x000eae0000000200 */
[C---:B-1----:R-:W-:Y:S08]  /*3c40*/  HMMA.16816.F32 R68, R56.reuse, R40, R68 ;  /* 0x000000283844723c */ /* 0x042ff00000001844 */
[C---:B------:R-:W-:Y:S01]  /*3c50*/  HMMA.16816.F32 R64, R56.reuse, R42, R64 ;  /* 0x0000002a3840723c */ /* 0x040fe20000001840 */
[----:B------:R-:W1:Y:S07]  /*3c60*/  LDSM.16.M88.4 R40, [R213+0xb000] ;  /* 0x00b00000d528783b */ /* 0x000e6e0000000200 */
[C---:B---3--:R-:W-:Y:S08]  /*3c70*/  HMMA.16816.F32 R60, R56.reuse, R36, R60 ;  /* 0x00000024383c723c */ /* 0x048ff0000000183c */
[----:B------:R-:W-:Y:S01]  /*3c80*/  HMMA.16816.F32 R56, R56, R38, R16 ;  /* 0x000000263838723c */ /* 0x000fe20000001810 */
[----:B------:R-:W3:Y:S04]  /*3c90*/  LDSM.16.M88.4 R36, [R213+0xb800] ;  /* 0x00b80000d524783b */ /* 0x000ee80000000200 */
[----:B------:R-:W-:Y:S03]  /*3ca0*/  LDSM.16.M88.4 R16, [R212+0x2000] ;  /* 0x00200000d410783b */ /* 0x000fe60000000200 */
[C---:B----4-:R-:W-:Y:S08]  /*3cb0*/  HMMA.16816.F32 R32, R80.reuse, R12, R32 ;  /* 0x0000000c5020723c */ /* 0x050ff00000001820 */
[C---:B------:R-:W-:Y:S01]  /*3cc0*/  HMMA.16816.F32 R28, R80.reuse, R14, R28 ;  /* 0x0000000e501c723c */ /* 0x040fe2000000181c */
[----:B------:R-:W4:Y:S07]  /*3cd0*/  LDSM.16.M88.4 R12, [R211+0x2000] ;  /* 0x00200000d30c783b */ /* 0x000f2e0000000200 */
[C---:B------:R-:W-:Y:S08]  /*3ce0*/  HMMA.16816.F32 R24, R80.reuse, R8, R24 ;  /* 0x000000085018723c */ /* 0x040ff00000001818 */
[C---:B------:R-:W-:Y:S01]  /*3cf0*/  HMMA.16816.F32 R20, R80.reuse, R10, R20 ;  /* 0x0000000a5014723c */ /* 0x040fe20000001814 */
[----:B------:R-:W1:Y:S07]  /*3d00*/  LDSM.16.M88.4 R8, [R211+0x2800] ;  /* 0x00280000d308783b */ /* 0x000e6e0000000200 */
[C---:B------:R-:W-:Y:S08]  /*3d10*/  HMMA.16816.F32 R68, R80.reuse, R76, R68 ;  /* 0x0000004c5044723c */ /* 0x040ff00000001844 */
[C---:B------:R-:W-:Y:S08]  /*3d20*/  HMMA.16816.F32 R64, R80.reuse, R78, R64 ;  /* 0x0000004e5040723c */ /* 0x040ff00000001840 */
[C---:B------:R-:W-:Y:S08]  /*3d30*/  HMMA.16816.F32 R60, R80.reuse, R72, R60 ;  /* 0x00000048503c723c */ /* 0x040ff0000000183c */
[----:B------:R-:W-:Y:S01]  /*3d40*/  HMMA.16816.F32 R56, R80, R74, R56 ;  /* 0x0000004a5038723c */ /* 0x000fe20000001838 */
[----:B------:R-:W-:Y:S07]  /*3d50*/  LDSM.16.M88.4 R72, [R207+0xb800] ;  /* 0x00b80000cf48783b */ /* 0x000fee0000000200 */
[C---:B-----5:R-:W-:Y:S08]  /*3d60*/  HMMA.16816.F32 R32, R52.reuse, R48, R32 ;  /* 0x000000303420723c */ /* 0x060ff00000001820 */
[C---:B------:R-:W-:Y:S01]  /*3d70*/  HMMA.16816.F32 R28, R52.reuse, R50, R28 ;  /* 0x00000032341c723c */ /* 0x040fe2000000181c */
[----:B------:R-:W-:Y:S07]  /*3d80*/  LDSM.16.M88.4 R48, [R211+0x3800] ;  /* 0x00380000d330783b */ /* 0x000fee0000000200 */
[C---:B--2---:R-:W-:Y:S08]  /*3d90*/  HMMA.16816.F32 R24, R52.reuse, R44, R24 ;  /* 0x0000002c3418723c */ /* 0x044ff00000001818 */
        /* <DEDUP_REMOVED lines=8> */
[----:B------:R-:W-:Y:S03]  /*3e20*/  LDSM.16.M88.4 R52, [R209+0x2000] ;  /* 0x00200000d134783b */ /* 0x000fe60000000200 */
[C---:B----4-:R-:W-:Y:S08]  /*3e30*/  HMMA.16816.F32 R32, R16.reuse, R12, R32 ;  /* 0x0000000c1020723c */ /* 0x050ff00000001820 */
        /* <DEDUP_REMOVED lines=10> */
[----:B------:R-:W4:Y:S04]  /*3ee0*/  LDSM.16.M88.4 R16, [R200+0x2800] ;  /* 0x00280000c810783b */ /* 0x000f280000000200 */
[----:B------:R-:W-:Y:S03]  /*3ef0*/  LDSM.16.M88.4 R48, [R212+0x4000] ;  /* 0x00400000d430783b */ /* 0x000fe60000000200 */
        /* <DEDUP_REMOVED lines=11> */
[----:B------:R-:W5:Y:S07]  /*3fb0*/  LDSM.16.M88.4 R36, [R213+0xc000] ;  /* 0x00c00000d524783b */ /* 0x000f6e0000000200 */
        /* <DEDUP_REMOVED lines=23> */
[----:B------:R-:W-:Y:S01]  /*4130*/  HMMA.16816.F32 R56, R40, R14, R56 ;  /* 0x0000000e2838723c */ /* 0x000fe20000001838 */
[----:B------:R-:W-:Y:S04]  /*4140*/  LDSM.16.M88.4 R40, [R210+0x4000] ;  /* 0x00400000d228783b */ /* 0x000fe80000000200 */
[----:B------:R-:W1:Y:S03]  /*4150*/  LDSM.16.M88.4 R12, [R207+0xc000] ;  /* 0x00c00000cf0c783b */ /* 0x000e660000000200 */
[C---:B---3--:R-:W-:Y:S08]  /*4160*/  HMMA.16816.F32 R32, R48.reuse, R8, R32 ;  /* 0x000000083020723c */ /* 0x048ff00000001820 */
[C---:B------:R-:W-:Y:S01]  /*4170*/  HMMA.16816.F32 R28, R48.reuse, R10, R28 ;  /* 0x0000000a301c723c */ /* 0x040fe2000000181c */
[----:B------:R-:W3:Y:S07]  /*4180*/  LDSM.16.M88.4 R8, [R207+0xc800] ;  /* 0x00c80000cf08783b */ /* 0x000eee0000000200 */
[C---:B-----5:R-:W-:Y:S08]  /*4190*/  HMMA.16816.F32 R24, R48.reuse, R36, R24 ;  /* 0x000000243018723c */ /* 0x060ff00000001818 */
[C---:B------:R-:W-:Y:S01]  /*41a0*/  HMMA.16816.F32 R20, R48.reuse, R38, R20 ;  /* 0x000000263014723c */ /* 0x040fe20000001814 */
[----:B------:R-:W5:Y:S07]  /*41b0*/  LDSM.16.M88.4 R36, [R207+0xd000] ;  /* 0x00d00000cf24783b */ /* 0x000f6e0000000200 */
[C---:B--2---:R-:W-:Y:S08]  /*41c0*/  HMMA.16816.F32 R68, R48.reuse, R44, R68 ;  /* 0x0000002c3044723c */ /* 0x044ff00000001844 */
[C---:B------:R-:W-:Y:S01]  /*41d0*/  HMMA.16816.F32 R64, R48.reuse, R46, R64 ;  /* 0x0000002e3040723c */ /* 0x040fe20000001840 */
[----:B------:R-:W2:Y:S07]  /*41e0*/  LDSM.16.M88.4 R44, [R207+0xd800] ;  /* 0x00d80000cf2c783b */ /* 0x000eae0000000200 */
[C---:B----4-:R-:W-:Y:S01]  /*41f0*/  HMMA.16816.F32 R72, R48.reuse, R16, R60 ;  /* 0x000000103048723c */ /* 0x050fe2000000183c */
[----:B------:R-:W4:Y:S07]  /*4200*/  LDSM.16.M88.4 R60, [R209+0x4000] ;  /* 0x00400000d13c783b */ /* 0x000f2e0000000200 */
[----:B------:R-:W-:Y:S01]  /*4210*/  HMMA.16816.F32 R56, R48, R18, R56 ;  /* 0x000000123038723c */ /* 0x000fe20000001838 */
[----:B------:R-:W2:Y:S04]  /*4220*/  LDSM.16.M88.4 R16, [R200+0x4800] ;  /* 0x00480000c810783b */ /* 0x000ea80000000200 */
[----:B------:R-:W-:Y:S03]  /*4230*/  LDSM.16.M88.4 R48, [R213+0xf000] ;  /* 0x00f00000d530783b */ /* 0x000fe60000000200 */
[C---:B-1----:R-:W-:Y:S08]  /*4240*/  HMMA.16816.F32 R32, R40.reuse, R12, R32 ;  /* 0x0000000c2820723c */ /* 0x042ff00000001820 */
[C---:B------:R-:W-:Y:S01]  /*4250*/  HMMA.16816.F32 R28, R40.reuse, R14, R28 ;  /* 0x0000000e281c723c */ /* 0x040fe2000000181c */
[----:B------:R-:W-:Y:S07]  /*4260*/  LDSM.16.M88.4 R12, [R200+0x5000] ;  /* 0x00500000c80c783b */ /* 0x000fee0000000200 */
[C---:B---3--:R-:W-:Y:S08]  /*4270*/  HMMA.16816.F32 R24, R40.reuse, R8, R24 ;  /* 0x000000082818723c */ /* 0x048ff00000001818 */
[C---:B------:R-:W-:Y:S01]  /*4280*/  HMMA.16816.F32 R20, R40.reuse, R10, R20 ;  /* 0x0000000a2814723c */ /* 0x040fe20000001814 */
[----:B------:R-:W-:Y:S07]  /*4290*/  LDSM.16.M88.4 R8, [R213+0xe000] ;  /* 0x00e00000d508783b */ /* 0x000fee0000000200 */
[C---:B-----5:R-:W-:Y:S08]  /*42a0*/  HMMA.16816.F32 R68, R40.reuse, R36, R68 ;  /* 0x000000242844723c */ /* 0x060ff00000001844 */
[C---:B------:R-:W-:Y:S01]  /*42b0*/  HMMA.16816.F32 R64, R40.reuse, R38, R64 ;  /* 0x000000262840723c */ /* 0x040fe20000001840 */
[----:B------:R-:W1:Y:S07]  /*42c0*/  LDSM.16.M88.4 R36, [R214+0x6000] ;  /* 0x00600000d624783b */ /* 0x000e6e0000000200 */
[C---:B--2---:R-:W-:Y:S08]  /*42d0*/  HMMA.16816.F32 R72, R40.reuse, R44, R72 ;  /* 0x0000002c2848723c */ /* 0x044ff00000001848 */
[----:B------:R-:W-:Y:S01]  /*42e0*/  HMMA.16816.F32 R56, R40, R46, R56 ;  /* 0x0000002e2838723c */ /* 0x000fe20000001838 */
[----:B------:R-:W2:Y:S04]  /*42f0*/  LDSM.16.M88.4 R40, [R200+0x5800] ;  /* 0x00580000c828783b */ /* 0x000ea80000000200 */
[----:B------:R-:W3:Y:S03]  /*4300*/  LDSM.16.M88.4 R44, [R213+0xe800] ;  /* 0x00e80000d52c783b */ /* 0x000ee60000000200 */
[C---:B----4-:R-:W-:Y:S08]  /*4310*/  HMMA.16816.F32 R32, R60.reuse, R52, R32 ;  /* 0x000000343c20723c */ /* 0x050ff00000001820 */
[C---:B------:R-:W-:Y:S01]  /*4320*/  HMMA.16816.F32 R28, R60.reuse, R54, R28 ;  /* 0x000000363c1c723c */ /* 0x040fe2000000181c */
[----:B------:R-:W-:Y:S07]  /*4330*/  LDSM.16.M88.4 R52, [R211+0x7000] ;  /* 0x00700000d334783b */ /* 0x000fee0000000200 */
[C---:B------:R-:W-:Y:S08]  /*4340*/  HMMA.16816.F32 R24, R60.reuse, R16, R24 ;  /* 0x000000103c18723c */ /* 0x040ff00000001818 */
[----:B------:R-:W-:Y:S01]  /*4350*/  HMMA.16816.F32 R20, R60, R18, R20 ;  /* 0x000000123c14723c */ /* 0x000fe20000001814 */
[----:B------:R-:W4:Y:S07]  /*4360*/  LDSM.16.M88.4 R16, [R213+0xf800] ;  /* 0x00f80000d510783b */ /* 0x000f2e0000000200 */
[----:B-1----:R-:W-:Y:S08]  /*4370*/  HMMA.16816.F32 R32, R36, R8, R32 ;  /* 0x000000082420723c */ /* 0x002ff00000001820 */
[C---:B--2---:R-:W-:Y:S08]  /*4380*/  HMMA.16816.F32 R72, R60.reuse, R40, R72 ;  /* 0x000000283c48723c */ /* 0x044ff00000001848 */
[----:B------:R-:W-:Y:S01]  /*4390*/  HMMA.16816.F32 R56, R60, R42, R56 ;  /* 0x0000002a3c38723c */ /* 0x000fe20000001838 */
[----:B------:R-:W-:Y:S07]  /*43a0*/  LDSM.16.M88.4 R40, [R212+0x6000] ;  /* 0x00600000d428783b */ /* 0x000fee0000000200 */
[----:B------:R-:W-:Y:S01]  /*43b0*/  HMMA.16816.F32 R28, R36, R10, R28 ;  /* 0x0000000a241c723c */ /* 0x000fe2000000181c */
[----:B------:R-:W1:Y:S07]  /*43c0*/  LDSM.16.M88.4 R8, [R211+0x6800] ;  /* 0x00680000d308783b */ /* 0x000e6e0000000200 */
[C---:B------:R-:W-:Y:S08]  /*43d0*/  HMMA.16816.F32 R68, R60.reuse, R12, R68 ;  /* 0x0000000c3c44723c */ /* 0x040ff00000001844 */
[----:B------:R-:W-:Y:S01]  /*43e0*/  HMMA.16816.F32 R64, R60, R14, R64 ;  /* 0x0000000e3c40723c */ /* 0x000fe20000001840 */
[----:B------:R-:W2:Y:S04]  /*43f0*/  LDSM.16.M88.4 R12, [R211+0x6000] ;  /* 0x00600000d30c783b */ /* 0x000ea80000000200 */
[----:B------:R-:W-:Y:S03]  /*4400*/  LDSM.16.M88.4 R60, [R210+0x6000] ;  /* 0x00600000d23c783b */ /* 0x000fe60000000200 */
        /* <DEDUP_REMOVED lines=17> */
[C---:B---3--:R-:W-:Y:S01]  /*4520*/  HMMA.16816.F32 R76, R40.reuse, R44, R72 ;  /* 0x0000002c284c723c */ /* 0x048fe20000001848 */
[----:B------:R-:W3:Y:S07]  /*4530*/  LDSM.16.M88.4 R72, [R200+0x6800] ;  /* 0x00680000c848783b */ /* 0x000eee0000000200 */
[C---:B------:R-:W-:Y:S01]  /*4540*/  HMMA.16816.F32 R64, R40.reuse, R54, R64 ;  /* 0x000000362840723c */ /* 0x040fe20000001840 */
[----:B------:R-:W2:Y:S07]  /*4550*/  LDSM.16.M88.4 R52, [R207+0xf800] ;  /* 0x00f80000cf34783b */ /* 0x000eae0000000200 */
[----:B------:R-:W-:Y:S01]  /*4560*/  HMMA.16816.F32 R56, R40, R46, R56 ;  /* 0x0000002e2838723c */ /* 0x000fe20000001838 */
[----:B------:R-:W2:Y:S07]  /*4570*/  LDSM.16.M88.4 R40, [R200+0x7000] ;  /* 0x00700000c828783b */ /* 0x000eae0000000200 */
[C---:B-----5:R-:W-:Y:S08]  /*4580*/  HMMA.16816.F32 R28, R60.reuse, R50, R28 ;  /* 0x000000323c1c723c */ /* 0x060ff0000000181c */
[C---:B----4-:R-:W-:Y:S07]  /*4590*/  HMMA.16816.F32 R24, R60.reuse, R16, R24 ;  /* 0x000000103c18723c */ /* 0x050fee0000001818 */
[C---:B------:R-:W-:Y:S01]  /*45a0*/  IADD3 R16, R0.reuse, 0x10, RZ ;  /* 0x0000001000107810 */ /* 0x040fe20007ffe0ff */
[----:B------:R-:W-:Y:S01]  /*45b0*/  HMMA.16816.F32 R20, R60, R18, R20 ;  /* 0x000000123c14723c */ /* 0x000fe20000001814 */
[----:B------:R-:W-:-:S02]  /*45c0*/  IADD3 R17, R0, 0x20, RZ ;  /* 0x0000002000117810 */ /* 0x000fc40007ffe0ff */
[----:B------:R-:W-:-:S05]  /*45d0*/  ISETP.GE.AND P0, PT, R16, R232, PT ;  /* 0x000000e81000720c */ /* 0x000fca0003f06270 */
[C---:B-1----:R-:W-:Y:S07]  /*45e0*/  HMMA.16816.F32 R68, R60.reuse, R8, R68 ;  /* 0x000000083c44723c */ /* 0x042fee0000001844 */
[----:B------:R-:W-:Y:S01]  /*45f0*/  IADD3 R8, R0, 0x8, RZ ;  /* 0x0000000800087810 */ /* 0x000fe20007ffe0ff */
[----:B------:R-:W-:Y:S03]  /*4600*/  HMMA.16816.F32 R64, R60, R10, R64 ;  /* 0x0000000a3c40723c */ /* 0x000fe60000001840 */
[----:B------:R-:W-:-:S02]  /*4610*/  ISETP.GE.AND P1, PT, R8, R232, PT ;  /* 0x000000e80800720c */ /* 0x000fc40003f26270 */
[----:B------:R-:W-:Y:S02]  /*4620*/  ISETP.GE.AND P4, PT, R8, R165, PT ;  /* 0x000000a50800720c */ /* 0x000fe40003f86270 */
[----:B------:R-:W1:Y:S01]  /*4630*/  LDSM.16.M88.4 R8, [R200+0x7800] ;  /* 0x00780000c808783b */ /* 0x000e620000000200 */
[----:B------:R-:W-:Y:S01]  /*4640*/  HMMA.16816.F32 R32, R60, R48, R32 ;  /* 0x000000303c20723c */ /* 0x000fe20000001820 */
[----:B------:R-:W-:-:S07]  /*4650*/  DEPBAR.LE SB0, 0x0 ;  /* 0x000080000000791a */ /* 0x000fce0000000000 */
[C---:B--2---:R-:W-:Y:S08]  /*4660*/  HMMA.16816.F32 R28, R12.reuse, R38, R28 ;  /* 0x000000260c1c723c */ /* 0x044ff0000000181c */
[----:B---3--:R-:W-:Y:S08]  /*4670*/  HMMA.16816.F32 R24, R12, R72, R24 ;  /* 0x000000480c18723c */ /* 0x008ff00000001818 */
[----:B------:R-:W-:Y:S08]  /*4680*/  HMMA.16816.F32 R56, R60, R54, R56 ;  /* 0x000000363c38723c */ /* 0x000ff00000001838 */
[----:B------:R-:W-:Y:S01]  /*4690*/  HMMA.16816.F32 R20, R12, R74, R20 ;  /* 0x0000004a0c14723c */ /* 0x000fe20000001814 */
[----:B------:R-:W-:-:S02]  /*46a0*/  FSEL R44, R28, -INF , !P1 ;  /* 0xff8000001c2c7808 */ /* 0x000fc40004800000 */
[----:B------:R-:W-:Y:S02]  /*46b0*/  ISETP.GE.AND P1, PT, R16, R165, PT ;  /* 0x000000a51000720c */ /* 0x000fe40003f26270 */
[----:B------:R-:W-:Y:S02]  /*46c0*/  IADD3 R16, R0, 0x18, RZ ;  /* 0x0000001800107810 */ /* 0x000fe40007ffe0ff */
[----:B------:R-:W-:Y:S01]  /*46d0*/  FSEL R31, R31, -INF , !P2 ;  /* 0xff8000001f1f7808 */ /* 0x000fe20005000000 */
[----:B------:R-:W-:Y:S01]  /*46e0*/  HMMA.16816.F32 R68, R12, R40, R68 ;  /* 0x000000280c44723c */ /* 0x000fe20000001844 */
[----:B------:R-:W-:Y:S02]  /*46f0*/  ISETP.GE.AND P2, PT, R16, R232, PT ;  /* 0x000000e81000720c */ /* 0x000fe40003f46270 */
[----:B------:R-:W-:Y:S02]  /*4700*/  FSEL R28, R24, -INF , !P0 ;  /* 0xff800000181c7808 */ /* 0x000fe40004000000 */
[----:B------:R-:W-:-:S02]  /*4710*/  FSEL R19, R26, -INF , !P1 ;  /* 0xff8000001a137808 */ /* 0x000fc40004800000 */
[----:B------:R-:W-:Y:S01]  /*4720*/  FSEL R41, R30, -INF , !P4 ;  /* 0xff8000001e297808 */ /* 0x000fe20006000000 */
[----:B------:R-:W-:Y:S01]  /*4730*/  HMMA.16816.F32 R76, R60, R52, R76 ;  /* 0x000000343c4c723c */ /* 0x000fe2000000184c */
[----:B------:R-:W-:Y:S01]  /*4740*/  FSEL R30, R29, -INF , !P6 ;  /* 0xff8000001d1e7808 */ /* 0x000fe20007000000 */
[----:B------:R-:W-:Y:S01]  /*4750*/  BAR.SYNC.DEFER_BLOCKING 0x0 ;  /* 0x0000000000007b1d */ /* 0x000fe20000010000 */
[C---:B------:R-:W-:Y:S02]  /*4760*/  ISETP.GE.AND P4, PT, R7.reuse, R232, PT ;  /* 0x000000e80700720c */ /* 0x040fe40003f86270 */
[----:B------:R-:W-:Y:S02]  /*4770*/  ISETP.GE.AND P6, PT, R7, R165, PT ;  /* 0x000000a50700720c */ /* 0x000fe40003fc6270 */
[----:B------:R-:W-:Y:S01]  /*4780*/  IADD3 R7, R0, 0x19, RZ ;  /* 0x0000001900077810 */ /* 0x000fe20007ffe0ff */
[----:B------:R-:W-:Y:S01]  /*4790*/  HMMA.16816.F32 R64, R12, R42, R64 ;  /* 0x0000002a0c40723c */ /* 0x000fe20000001840 */
[----:B------:R-:W-:-:S02]  /*47a0*/  FSEL R24, R25, -INF , !P4 ;  /* 0xff80000019187808 */ /* 0x000fc40006000000 */
[-C--:B------:R-:W-:Y:S02]  /*47b0*/  ISETP.GE.AND P0, PT, R16, R165.reuse, PT ;  /* 0x000000a51000720c */ /* 0x080fe40003f06270 */
[CC--:B------:R-:W-:Y:S02]  /*47c0*/  ISETP.GE.AND P1, PT, R7.reuse, R232.reuse, PT ;  /* 0x000000e80700720c */ /* 0x0c0fe40003f26270 */
[----:B------:R-:W-:Y:S01]  /*47d0*/  ISETP.GE.AND P4, PT, R7, R165, PT ;  /* 0x000000a50700720c */ /* 0x000fe20003f86270 */
[----:B------:R-:W-:Y:S01]  /*47e0*/  HMMA.16816.F32 R36, R12, R36, R32 ;  /* 0x000000240c24723c */ /* 0x000fe20000001820 */
[----:B------:R-:W-:Y:S02]  /*47f0*/  FSEL R27, R27, -INF , !P6 ;  /* 0xff8000001b1b7808 */ /* 0x000fe40007000000 */
[----:B------:R-:W-:Y:S02]  /*4800*/  IADD3 R7, R0, 0x21, RZ ;  /* 0x0000002100077810 */ /* 0x000fe40007ffe0ff */
[----:B------:R-:W-:-:S02]  /*4810*/  ISETP.GE.AND P6, PT, R17, R232, PT ;  /* 0x000000e81100720c */ /* 0x000fc40003fc6270 */
[----:B------:R-:W-:Y:S01]  /*4820*/  FSEL R16, R20, -INF , !P2 ;  /* 0xff80000014107808 */ /* 0x000fe20005000000 */
[C---:B-1----:R-:W-:Y:S01]  /*4830*/  HMMA.16816.F32 R56, R12.reuse, R10, R56 ;  /* 0x0000000a0c38723c */ /* 0x042fe20000001838 */
[----:B------:R-:W-:Y:S02]  /*4840*/  ISETP.GE.AND P2, PT, R17, R165, PT ;  /* 0x000000a51100720c */ /* 0x000fe40003f46270 */
[----:B------:R-:W-:Y:S02]  /*4850*/  IADD3 R20, R0, 0x28, RZ ;  /* 0x0000002800147810 */ /* 0x000fe40007ffe0ff */
[----:B------:R-:W-:Y:S02]  /*4860*/  FSEL R17, R22, -INF , !P0 ;  /* 0xff80000016117808 */ /* 0x000fe40004000000 */
[----:B------:R-:W-:Y:S01]  /*4870*/  FSEL R18, R21, -INF , !P1 ;  /* 0xff80000015127808 */ /* 0x000fe20004800000 */
[----:B------:R-:W-:Y:S01]  /*4880*/  HMMA.16816.F32 R76, R12, R8, R76 ;  /* 0x000000080c4c723c */ /* 0x000fe2000000184c */
[----:B------:R-:W-:-:S02]  /*4890*/  ISETP.GE.AND P0, PT, R7, R232, PT ;  /* 0x000000e80700720c */ /* 0x000fc40003f06270 */
[-C--:B------:R-:W-:Y:S02]  /*48a0*/  ISETP.GE.AND P1, PT, R7, R165.reuse, PT ;  /* 0x000000a50700720c */ /* 0x080fe40003f26270 */
[----:B------:R-:W-:Y:S02]  /*48b0*/  FSEL R7, R23, -INF , !P4 ;  /* 0xff80000017077808 */ /* 0x000fe40006000000 */
[----:B------:R-:W-:Y:S02]  /*48c0*/  FSEL R98, R68, -INF , !P6 ;  /* 0xff80000044627808 */ /* 0x000fe40007000000 */
[C---:B------:R-:W-:Y:S02]  /*48d0*/  ISETP.GE.AND P4, PT, R20.reuse, R232, PT ;  /* 0x000000e81400720c */ /* 0x040fe40003f86270 */
[----:B------:R-:W-:Y:S02]  /*48e0*/  ISETP.GE.AND P6, PT, R20, R165, PT ;  /* 0x000000a51400720c */ /* 0x000fe40003fc6270 */
[----:B------:R-:W-:-:S02]  /*48f0*/  IADD3 R20, R0, 0x29, RZ ;  /* 0x0000002900147810 */ /* 0x000fc40007ffe0ff */
[----:B------:R-:W-:Y:S02]  /*4900*/  FSEL R32, R69, -INF , !P0 ;  /* 0xff80000045207808 */ /* 0x000fe40004000000 */
[----:B------:R-:W-:Y:S02]  /*4910*/  IADD3 R8, R0, 0x30, RZ ;  /* 0x0000003000087810 */ /* 0x000fe40007ffe0ff */
[----:B------:R-:W-:Y:S02]  /*4920*/  ISETP.GE.AND P0, PT, R20, R165, PT ;  /* 0x000000a51400720c */ /* 0x000fe40003f06270 */
[----:B------:R-:W-:Y:S02]  /*4930*/  FSEL R97, R71, -INF , !P1 ;  /* 0xff80000047617808 */ /* 0x000fe40004800000 */
[----:B------:R-:W-:Y:S02]  /*4940*/  FSEL R96, R64, -INF , !P4 ;  /* 0xff80000040607808 */ /* 0x000fe40006000000 */
[----:B------:R-:W-:-:S02]  /*4950*/  ISETP.GE.AND P1, PT, R8, R232, PT ;  /* 0x000000e80800720c */ /* 0x000fc40003f26270 */
[----:B------:R-:W-:Y:S02]  /*4960*/  ISETP.GE.AND P4, PT, R8, R165, PT ;  /* 0x000000a50800720c */ /* 0x000fe40003f86270 */
[----:B------:R-:W-:Y:S02]  /*4970*/  FSEL R99, R67, -INF , !P0 ;  /* 0xff80000043637808 */ /* 0x000fe40004000000 */
[----:B------:R-:W-:Y:S02]  /*4980*/  FSEL R39, R39, -INF , !P3 ;  /* 0xff80000027277808 */ /* 0x000fe40005800000 */
[C---:B------:R-:W-:Y:S02]  /*4990*/  IADD3 R9, R0.reuse, 0x31, RZ ;  /* 0x0000003100097810 */ /* 0x040fe40007ffe0ff */
[C---:B------:R-:W-:Y:S02]  /*49a0*/  ISETP.GE.AND P0, PT, R0.reuse, R232, PT ;  /* 0x000000e80000720c */ /* 0x040fe40003f06270 */
[----:B------:R-:W-:-:S02]  /*49b0*/  IADD3 R8, R0, 0x38, RZ ;  /* 0x0000003800087810 */ /* 0x000fc40007ffe0ff */
[CC--:B------:R-:W-:Y:S02]  /*49c0*/  ISETP.GE.AND P3, PT, R0.reuse, R165.reuse, PT ;  /* 0x000000a50000720c */ /* 0x0c0fe40003f66270 */
[----:B------:R-:W-:Y:S02]  /*49d0*/  IADD3 R0, R0, 0x39, RZ ;  /* 0x0000003900007810 */ /* 0x000fe40007ffe0ff */
[----:B------:R-:W-:Y:S02]  /*49e0*/  FSEL R36, R36, -INF , !P0 ;  /* 0xff80000024247808 */ /* 0x000fe40004000000 */
[----:B------:R-:W-:Y:S02]  /*49f0*/  ISETP.GE.AND P0, PT, R0, R165, PT ;  /* 0x000000a50000720c */ /* 0x000fe40003f06270 */
[----:B------:R-:W-:Y:S02]  /*4a00*/  FSEL R101, R70, -INF , !P2 ;  /* 0xff80000046657808 */ /* 0x000fe40005000000 */
[----:B------:R-:W-:-:S02]  /*4a10*/  FSEL R117, R59, -INF , !P0 ;  /* 0xff8000003b757808 */ /* 0x000fc40004000000 */
[----:B------:R-:W-:Y:S02]  /*4a20*/  PLOP3.LUT P0, PT, PT, PT, UP0, 0x80, 0x0 ;  /* 0x000000000000781c */ /* 0x000fe40003f0f008 */
[----:B------:R-:W-:Y:S02]  /*4a30*/  ISETP.GE.AND P2, PT, R20, R232, PT ;  /* 0x000000e81400720c */ /* 0x000fe40003f46270 */
[----:B------:R-:W-:Y:S02]  /*4a40*/  FSEL R95, R66, -INF , !P6 ;  /* 0xff800000425f7808 */ /* 0x000fe40007000000 */
[----:B------:R-:W-:Y:S02]  /*4a50*/  FSEL R94, R65, -INF , !P2 ;  /* 0xff800000415e7808 */ /* 0x000fe40005000000 */
[----:B------:R-:W-:Y:S02]  /*4a60*/  FSEL R10, R37, -INF , !P5 ;  /* 0xff800000250a7808 */ /* 0x000fe40006800000 */
[----:B------:R-:W-:-:S02]  /*4a70*/  FSEL R92, R76, -INF , !P1 ;  /* 0xff8000004c5c7808 */ /* 0x000fc40004800000 */
[----:B------:R-:W-:Y:S02]  /*4a80*/  FSEL R93, R78, -INF , !P4 ;  /* 0xff8000004e5d7808 */ /* 0x000fe40006000000 */
[CC--:B------:R-:W-:Y:S02]  /*4a90*/  ISETP.GE.AND P6, PT, R9.reuse, R232.reuse, PT ;  /* 0x000000e80900720c */ /* 0x0c0fe40003fc6270 */
[-C--:B------:R-:W-:Y:S02]  /*4aa0*/  ISETP.GE.AND P2, PT, R9, R165.reuse, PT ;  /* 0x000000a50900720c */ /* 0x080fe40003f46270 */
[CC--:B------:R-:W-:Y:S02]  /*4ab0*/  ISETP.GE.AND P5, PT, R8.reuse, R232.reuse, PT ;  /* 0x000000e80800720c */ /* 0x0c0fe40003fa6270 */
[----:B------:R-:W-:Y:S02]  /*4ac0*/  ISETP.GE.AND P1, PT, R8, R165, PT ;  /* 0x000000a50800720c */ /* 0x000fe40003f26270 */
        /* <DEDUP_REMOVED lines=38> */
[C---:B------:R-:W-:Y:S02]  /*4d30*/  @!P6 LEA R14, P1, R11.reuse, c[0x0][0x168], 0x1 ;  /* 0x00005a000b0eea11 */ /* 0x040fe400078208ff */
[----:B------:R-:W-:Y:S01]  /*4d40*/  IADD3.X R2, R2, UR7, RZ, P2, !PT ;  /* 0x0000000702027c10 */ /* 0x000fe200097fe4ff */
[----:B------:R1:W-:Y:S01]  /*4d50*/  @P4 STS.128 [R248+0xc000], RZ ;  /* 0x00c000fff8004388 */ /* 0x0003e20000000c00 */
[----:B------:R-:W-:-:S02]  /*4d60*/  @!P5 LEA R12, P2, R11, c[0x0][0x168], 0x1 ;  /* 0x00005a000b0cda11 */ /* 0x000fc400078408ff */
[C-C-:B------:R-:W-:Y:S01]  /*4d70*/  @!P6 LEA.HI.X R15, R11.reuse, c[0x0][0x16c], R2.reuse, 0x1, P1 ;  /* 0x00005b000b0fea11 */ /* 0x140fe200008f0c02 */
[----:B------:R-:W-:Y:S01]  /*4d80*/  @!PT LDS RZ, [RZ] ;  /* 0x00000000fffff984 */ /* 0x000fe20000000800 */
[----:B------:R-:W-:Y:S01]  /*4d90*/  @!PT LDS RZ, [RZ] ;  /* 0x00000000fffff984 */ /* 0x000fe20000000800 */
[----:B------:R-:W-:Y:S01]  /*4da0*/  @!PT LDS RZ, [RZ] ;  /* 0x00000000fffff984 */ /* 0x000fe20000000800 */
[----:B------:R4:W-:Y:S01]  /*4db0*/  @!P4 LDGSTS.E.BYPASS.LTC128B.128 [R248+0xc000], [R8.64+0x100] ;  /* 0x0c00010008f8cfae */ /* 0x0009e2000b901d50 */
[C---:B------:R-:W-:Y:S02]  /*4dc0*/  @!P4 LEA R46, P1, R11.reuse, c[0x0][0x168], 0x1 ;  /* 0x00005a000b2eca11 */ /* 0x040fe400078208ff */
[C-C-:B------:R-:W-:Y:S01]  /*4dd0*/  @!P5 LEA.HI.X R13, R11.reuse, c[0x0][0x16c], R2.reuse, 0x1, P2 ;  /* 0x00005b000b0dda11 */ /* 0x140fe200010f0c02 */
        /* <DEDUP_REMOVED lines=17> */
[----:B------:R1:W-:Y:S01]  /*4ef0*/  @!P5 LDGSTS.E.BYPASS.LTC128B.128 [R248+0xa800], [R12.64+0x80] ;  /* 0x0a8000800cf8dfae */ /* 0x0003e2000b901d50 */
[----:B----4-:R-:W-:-:S03]  /*4f00*/  IADD3 R9, P1, R11, UR6, RZ ;  /* 0x000000060b097c10 */ /* 0x010fc6000ff3e0ff */
[----:B------:R4:W-:Y:S01]  /*4f10*/  @P4 STS.128 [R248+0xc800], RZ ;  /* 0x00c800fff8004388 */ /* 0x0009e20000000c00 */
[----:B---3--:R-:W-:-:S03]  /*4f20*/  @!P6 LEA R34, P2, R9, c[0x0][0x168], 0x1 ;  /* 0x00005a000922ea11 */ /* 0x008fc600078408ff */
[----:B------:R-:W-:Y:S01]  /*4f30*/  @!PT LDS RZ, [RZ] ;  /* 0x00000000fffff984 */ /* 0x000fe20000000800 */
[----:B------:R-:W-:Y:S01]  /*4f40*/  @!PT LDS RZ, [RZ] ;  /* 0x00000000fffff984 */ /* 0x000fe20000000800 */
[----:B------:R-:W-:Y:S01]  /*4f50*/  @!PT LDS RZ, [RZ] ;  /* 0x00000000fffff984 */ /* 0x000fe20000000800 */
[----:B------:R3:W-:Y:S01]  /*4f60*/  @!P4 LDGSTS.E.BYPASS.LTC128B.128 [R248+0xc800], [R46.64+0x100] ;  /* 0x0c8001002ef8cfae */ /* 0x0007e2000b901d50 */
[----:B------:R-:W-:Y:S02]  /*4f70*/  IADD3.X R2, R2, UR7, RZ, P1, !PT ;  /* 0x0000000702027c10 */ /* 0x000fe40008ffe4ff */
[C---:B-----5:R-:W-:Y:S01]  /*4f80*/  @!P5 LEA R20, P1, R9.reuse, c[0x0][0x168], 0x1 ;  /* 0x00005a000914da11 */ /* 0x060fe200078208ff */
[----:B------:R4:W-:Y:S01]  /*4f90*/  @P3 STS.128 [R248+0xe800], RZ ;  /* 0x00e800fff8003388 */ /* 0x0009e20000000c00 */
[C-C-:B------:R-:W-:Y:S02]  /*4fa0*/  @!P6 LEA.HI.X R35, R9.reuse, c[0x0][0x16c], R2.reuse, 0x1, P2 ;  /* 0x00005b000923ea11 */ /* 0x140fe400010f0c02 */
[C---:B------:R-:W-:Y:S01]  /*4fb0*/  @!P5 LEA.HI.X R21, R9.reuse, c[0x0][0x16c], R2, 0x1, P1 ;  /* 0x00005b000915da11 */ /* 0x040fe200008f0c02 */
        /* <DEDUP_REMOVED lines=11> */
[C---:B------:R-:W-:Y:S02]  /*5070*/  IADD3 R0, P2, R9.reuse, UR6, RZ ;  /* 0x0000000609007c10 */ /* 0x040fe4000ff5e0ff */
[C---:B-1----:R-:W-:Y:S01]  /*5080*/  @!P3 LEA R12, P1, R9.reuse, c[0x0][0x168], 0x1 ;  /* 0x00005a00090cba11 */ /* 0x042fe200078208ff */
[----:B------:R4:W-:Y:S03]  /*5090*/  @P5 STS.128 [R248+0xb000], RZ ;  /* 0x00b000fff8005388 */ /* 0x0009e60000000c00 */
[----:B------:R-:W-:Y:S01]  /*50a0*/  @!P3 LEA.HI.X R13, R9, c[0x0][0x16c], R2, 0x1, P1 ;  /* 0x00005b00090dba11 */ /* 0x000fe200008f0c02 */
[----:B------:R-:W-:Y:S01]  /*50b0*/  @!PT LDS RZ, [RZ] ;  /* 0x00000000fffff984 */ /* 0x000fe20000000800 */
[----:B------:R-:W-:Y:S01]  /*50c0*/  @!PT LDS RZ, [RZ] ;  /* 0x00000000fffff984 */ /* 0x000fe20000000800 */
[----:B------:R-:W-:Y:S01]  /*50d0*/  @!PT LDS RZ, [RZ] ;  /* 0x00000000fffff984 */ /* 0x000fe20000000800 */
[----:B------:R4:W-:Y:S01]  /*50e0*/  @!P5 LDGSTS.E.BYPASS.LTC128B.128 [R248+0xb000], [R20.64+0x80] ;  /* 0x0b00008014f8dfae */ /* 0x0009e2000b901d50 */
[----:B------:R-:W-:Y:S02]  /*50f0*/  IADD3.X R9, R2, UR7, RZ, P2, !PT ;  /* 0x0000000702097c10 */ /* 0x000fe400097fe4ff */
[C---:B---3--:R-:W-:Y:S01]  /*5100*/  @!P6 LEA R46, P1, R0.reuse, c[0x0][0x168], 0x1 ;  /* 0x00005a00002eea11 */ /* 0x048fe200078208ff */
[----:B------:R4:W-:Y:S01]  /*5110*/  @P4 STS.128 [R248+0xd000], RZ ;  /* 0x00d000fff8004388 */ /* 0x0009e20000000c00 */
[----:B------:R-:W-:-:S02]  /*5120*/  @!P5 LEA R48, P2, R0, c[0x0][0x168], 0x1 ;  /* 0x00005a000030da11 */ /* 0x000fc400078408ff */
[C-C-:B------:R-:W-:Y:S01]  /*5130*/  @!P6 LEA.HI.X R47, R0.reuse, c[0x0][0x16c], R9.reuse, 0x1, P1 ;  /* 0x00005b00002fea11 */ /* 0x140fe200008f0c09 */
[----:B------:R-:W-:Y:S01]  /*5140*/  @!PT LDS RZ, [RZ] ;  /* 0x00000000fffff984 */ /* 0x000fe20000000800 */
[----:B------:R-:W-:Y:S01]  /*5150*/  @!PT LDS RZ, [RZ] ;  /* 0x00000000fffff984 */ /* 0x000fe20000000800 */
[----:B------:R-:W-:Y:S01]  /*5160*/  @!PT LDS RZ, [RZ] ;  /* 0x00000000fffff984 */ /* 0x000fe20000000800 */
[----:B------:R4:W-:Y:S01]  /*5170*/  @!P4 LDGSTS.E.BYPASS.LTC128B.128 [R248+0xd000], [R14.64+0x100] ;  /* 0x0d0001000ef8cfae */ /* 0x0009e2000b901d50 */
[C-C-:B------:R-:W-:Y:S02]  /*5180*/  @!P5 LEA.HI.X R49, R0.reuse, c[0x0][0x16c], R9.reuse, 0x1, P2 ;  /* 0x00005b000031da11 */ /* 0x140fe400010f0c09 */
[C---:B-----5:R-:W-:Y:S01]  /*5190*/  @!P4 LEA R42, P1, R0.reuse, c[0x0][0x168], 0x1 ;  /* 0x00005a00002aca11 */ /* 0x060fe200078208ff */
[----:B------:R4:W-:Y:S03]  /*51a0*/  @P3 STS.128 [R248+0xf000], RZ ;  /* 0x00f000fff8003388 */ /* 0x0009e60000000c00 */
[----:B------:R-:W-:Y:S01]  /*51b0*/  @!P4 LEA.HI.X R43, R0, c[0x0][0x16c], R9, 0x1, P1 ;  /* 0x00005b00002bca11 */ /* 0x000fe200008f0c09 */
        /* <DEDUP_REMOVED lines=27> */
.L_x_490:
[----:B------:R-:W-:Y:S05]  /*5370*/  BSYNC B0 ;  /* 0x0000000000007941 */ /* 0x000fea0003800000 */
.L_x_489:
[----:B------:R-:W0:Y:S02]  /*5380*/  LDGDEPBAR ;  /* 0x00000000000079af */ /* 0x000e240000000000 */
.L_x_488:
[----:B------:R-:W-:Y:S01]  /*5390*/  FMNMX.FTZ R2, R38, R39, !PT ;  /* 0x0000002726027209 */ /* 0x000fe20007810000 */
[----:B------:R-:W-:Y:S01]  /*53a0*/  IMAD.WIDE.U32 R84, R224, -0x326172a9, RZ ;  /* 0xcd9e8d57e0547825 */ /* 0x000fe200078e00ff */
[----:B-1----:R-:W-:Y:S01]  /*53b0*/  FMNMX.FTZ R9, R36, R10, !PT ;  /* 0x0000000a24097209 */ /* 0x002fe20007810000 */
[----:B------:R-:W-:Y:S01]  /*53c0*/  USHF.L.U32 UR4, UR22, 0x1, URZ ;  /* 0x0000000116047899 */ /* 0x000fe2000800063f */
[----:B------:R-:W-:Y:S01]  /*53d0*/  FMNMX.FTZ R2, R41, R2, !PT ;  /* 0x0000000229027209 */ /* 0x000fe20007810000 */
[----:B------:R-:W-:Y:S01]  /*53e0*/  UIADD3 UR5, UR19, -0x4498517b, URZ ;  /* 0xbb67ae8513057890 */ /* 0x000fe2000fffe03f */
[----:B------:R-:W-:Y:S01]  /*53f0*/  FMNMX.FTZ R9, R44, R9, !PT ;  /* 0x000000092c097209 */ /* 0x000fe20007810000 */
[----:B------:R-:W-:Y:S01]  /*5400*/  ULOP3.LUT UR14, UR4, UR19, URZ, 0x3c, !UPT ;  /* 0x00000013040e7292 */ /* 0x000fe2000f8e3c3f */
[----:B------:R-:W-:Y:S01]  /*5410*/  FMNMX.FTZ R2, R31, R2, !PT ;  /* 0x000000021f027209 */ /* 0x000fe20007810000 */
[----:B------:R-:W-:Y:S01]  /*5420*/  IMAD.WIDE.U32 R86, R215, -0x2daee0ad, RZ ;  /* 0xd2511f53d7567825 */ /* 0x000fe200078e00ff */
[----:B------:R-:W-:Y:S01]  /*5430*/  FMNMX.FTZ R9, R30, R9, !PT ;  /* 0x000000091e097209 */ /* 0x000fe20007810000 */
[----:B------:R-:W-:Y:S01]  /*5440*/  UIADD3 UR35, UR18, -0x61c88647, URZ ;  /* 0x9e3779b912237890 */ /* 0x000fe2000fffe03f */
[----:B------:R-:W-:Y:S01]  /*5450*/  FMNMX.FTZ R2, R19, R2, !PT ;  /* 0x0000000213027209 */ /* 0x000fe20007810000 */
[----:B------:R-:W-:Y:S01]  /*5460*/  UIADD3 UR34, UR18, 0x3c6ef372, URZ ;  /* 0x3c6ef37212227890 */ /* 0x000fe2000fffe03f */
[----:B------:R-:W-:Y:S01]  /*5470*/  FMNMX.FTZ R9, R28, R9, !PT ;  /* 0x000000091c097209 */ /* 0x000fe20007810000 */
[----:B------:R-:W-:Y:S01]  /*5480*/  UIADD3 UR33, UR19, 0x76cf5d0a, URZ ;  /* 0x76cf5d0a13217890 */ /* 0x000fe2000fffe03f */
[----:B------:R-:W-:Y:S01]  /*5490*/  FMNMX.FTZ R2, R27, R2, !PT ;  /* 0x000000021b027209 */ /* 0x000fe20007810000 */
[----:B------:R-:W-:Y:S01]  /*54a0*/  UIADD3 UR31, UR19, 0x32370b8f, URZ ;  /* 0x32370b8f131f7890 */ /* 0x000fe2000fffe03f */
[----:B------:R-:W-:Y:S01]  /*54b0*/  FMNMX.FTZ R9, R24, R9, !PT ;  /* 0x0000000918097209 */ /* 0x000fe20007810000 */
[----:B------:R-:W-:Y:S01]  /*54c0*/  UIADD3 UR32, UR18, -0x255992d5, URZ ;  /* 0xdaa66d2b12207890 */ /* 0x000fe2000fffe03f */
[----:B------:R-:W-:Y:S01]  /*54d0*/  FMNMX.FTZ R2, R17, R2, !PT ;  /* 0x0000000211027209 */ /* 0x000fe20007810000 */
[----:B------:R-:W-:Y:S01]  /*54e0*/  UIADD3 UR29, UR18, 0x78dde6e4, URZ ;  /* 0x78dde6e4121d7890 */ /* 0x000fe2000fffe03f */
[----:B------:R-:W-:Y:S01]  /*54f0*/  FMNMX.FTZ R9, R16, R9, !PT ;  /* 0x0000000910097209 */ /* 0x000fe20007810000 */
[----:B------:R-:W-:Y:S01]  /*5500*/  UIADD3 UR27, UR19, -0x126145ec, URZ ;  /* 0xed9eba14131b7890 */ /* 0x000fe2000fffe03f */
[----:B------:R-:W-:Y:S01]  /*5510*/  FMNMX.FTZ R2, R7, R2, !PT ;  /* 0x0000000207027209 */ /* 0x000fe20007810000 */
[----:B------:R-:W-:Y:S01]  /*5520*/  IMAD.SHL.U32 R208, R4, 0x2, RZ ;  /* 0x0000000204d07824 */ /* 0x000fe200078e00ff */
[----:B------:R-:W-:Y:S01]  /*5530*/  FMNMX.FTZ R9, R18, R9, !PT ;  /* 0x0000000912097209 */ /* 0x000fe20007810000 */
[----:B------:R-:W-:Y:S01]  /*5540*/  UIADD3 UR23, UR18, 0x1715609d, URZ ;  /* 0x1715609d12177890 */ /* 0x000fe2000fffe03f */
[----:B------:R-:W-:Y:S01]  /*5550*/  FMNMX.FTZ R2, R101, R2, !PT ;  /* 0x0000000265027209 */ /* 0x000fe20007810000 */
[--C-:B------:R-:W-:Y:S01]  /*5560*/  IMAD R206, R5, 0x2, R208.reuse ;  /* 0x0000000205ce7824 */ /* 0x100fe200078e02d0 */
[----:B------:R-:W-:Y:S01]  /*5570*/  FMNMX.FTZ R9, R98, R9, !PT ;  /* 0x0000000962097209 */ /* 0x000fe20007810000 */
[----:B------:R-:W-:Y:S01]  /*5580*/  IMAD R124, R247, 0x10000, R247 ;  /* 0x00010000f77c7824 */ /* 0x000fe200078e02f7 */
[----:B------:R-:W-:Y:S01]  /*5590*/  FMNMX.FTZ R2, R97, R2, !PT ;  /* 0x0000000261027209 */ /* 0x000fe20007810000 */
[----:B------:R-:W-:Y:S01]  /*55a0*/  IMAD R205, R3, 0x2, R208 ;  /* 0x0000000203cd7824 */ /* 0x000fe200078e02d0 */
[----:B------:R-:W-:Y:S01]  /*55b0*/  FMNMX.FTZ R9, R32, R9, !PT ;  /* 0x0000000920097209 */ /* 0x000fe20007810000 */
[----:B------:R-:W-:Y:S01]  /*55c0*/  LDSM.16.MT88.4 R144, [R206+0x10000] ;  /* 0x01000000ce90783b */ /* 0x000fe20000004200 */
        /* <DEDUP_REMOVED lines=8> */
[----:B------:R-:W-:Y:S01]  /*5650*/  FMNMX.FTZ R2, R93, R2, !PT ;  /* 0x000000025d027209 */ /* 0x000fe20007810000 */
[----:B------:R-:W-:Y:S01]  /*5660*/  ULOP3.LUT UR4, UR4, UR19, URZ, 0x3c, !UPT ;  /* 0x0000001304047292 */ /* 0x000fe2000f8e3c3f */
        /* <DEDUP_REMOVED lines=11> */
[----:B------:R-:W-:-:S03]  /*5720*/  LOP3.LUT R225, R6, UR18, RZ, 0x3c, !PT ;  /* 0x0000001206e17c12 */ /* 0x000fc6000f8e3cff */
[----:B------:R-:W1:Y:S01]  /*5730*/  SHFL.BFLY PT, R11, R2, 0x2, 0x1f ;  /* 0x0c401f00020b7f89 */ /* 0x000e6200000e0000 */
[----:B------:R-:W-:-:S03]  /*5740*/  LOP3.LUT R178, R85, R225, RZ, 0x3c, !PT ;  /* 0x000000e155b27212 */ /* 0x000fc600078e3cff */
[----:B------:R-:W2:Y:S02]  /*5750*/  SHFL.BFLY PT, R9, R8, 0x2, 0x1f ;  /* 0x0c401f0008097f89 */ /* 0x000ea400000e0000 */
[----:B------:R-:W-:Y:S02]  /*5760*/  IMAD.WIDE.U32 R178, R178, -0x2daee0ad, RZ ;  /* 0xd2511f53b2b27825 */ /* 0x000fe400078e00ff */
[----:B------:R-:W-:Y:S03]  /*5770*/  LDSM.16.MT88.4 R72, [R208+0x14000] ;  /* 0x01400000d048783b */ /* 0x000fe60000004200 */
[----:B------:R-:W-:Y:S01]  /*5780*/  LOP3.LUT R176, R179, UR5, R86, 0x96, !PT ;  /* 0x00000005b3b07c12 */ /* 0x000fe2000f8e9656 */
[----:B------:R-:W-:Y:S01]  /*5790*/  UIADD3 UR5, UR19, -0x56f99767, URZ ;  /* 0xa906689913057890 */ /* 0x000fe2000fffe03f */
[----:B----4-:R-:W-:Y:S01]  /*57a0*/  LDSM.16.MT88.4 R48, [R206+0x12000] ;  /* 0x01200000ce30783b */ /* 0x010fe20000004200 */
[----:B------:R-:W-:-:S02]  /*57b0*/  LOP3.LUT R86, R87, UR4, RZ, 0x3c, !PT ;  /* 0x0000000457567c12 */ /* 0x000fc4000f8e3cff */
[----:B------:R-:W-:Y:S01]  /*57c0*/  IMAD.WIDE.U32 R176, R176, -0x326172a9, RZ ;  /* 0xcd9e8d57b0b07825 */ /* 0x000fe200078e00ff */
[----:B------:R-:W-:Y:S04]  /*57d0*/  LDSM.16.MT88.4 R80, [R206+0x14000] ;  /* 0x01400000ce50783b */ /* 0x000fe80000004200 */
[----:B------:R-:W-:Y:S01]  /*57e0*/  LDSM.16.MT88.4 R88, [R205+0x14000] ;  /* 0x01400000cd58783b */ /* 0x000fe20000004200 */
[----:B-1----:R-:W-:-:S03]  /*57f0*/  FMNMX.FTZ R11, R2, R11, !PT ;  /* 0x0000000b020b7209 */ /* 0x002fc60007810000 */
[----:B------:R-:W-:Y:S01]  /*5800*/  STL [R1+0x78], R165 ;  /* 0x000078a501007387 */ /* 0x000fe20000100800 */
[----:B------:R-:W-:Y:S01]  /*5810*/  LOP3.LUT R2, R87, UR14, RZ, 0x3c, !PT ;  /* 0x0000000e57027c12 */ /* 0x000fe2000f8e3cff */
[----:B------:R-:W-:Y:S01]  /*5820*/  UIADD3 UR14, UR18, -0x4ab325aa, URZ ;  /* 0xb54cda56120e7890 */ /* 0x000fe2000fffe03f */
[----:B--2---:R-:W-:Y:S01]  /*5830*/  FMNMX.FTZ R9, R8, R9, !PT ;  /* 0x0000000908097209 */ /* 0x004fe20007810000 */
[----:B------:R-:W1:Y:S01]  /*5840*/  SHFL.BFLY PT, R0, R11, 0x1, 0x1f ;  /* 0x0c201f000b007f89 */ /* 0x000e6200000e0000 */
[----:B------:R-:W-:-:S03]  /*5850*/  IMAD.WIDE.U32 R86, R86, -0x326172a9, RZ ;  /* 0xcd9e8d5756567825 */ /* 0x000fc600078e00ff */
[----:B------:R-:W-:Y:S01]  /*5860*/  STL.64 [R1+0x70], R188 ;  /* 0x000070bc01007387 */ /* 0x000fe20000100a00 */
[----:B------:R-:W-:-:S03]  /*5870*/  IMAD.WIDE.U32 R174, R2, -0x326172a9, RZ ;  /* 0xcd9e8d5702ae7825 */ /* 0x000fc600078e00ff */
[----:B------:R-:W2:Y:S02]  /*5880*/  SHFL.BFLY PT, R2, R9, 0x1, 0x1f ;  /* 0x0c201f0009027f89 */ /* 0x000ea400000e0000 */
[----:B------:R-:W-:Y:S02]  /*5890*/  LOP3.LUT R6, R175, UR35, R84, 0x96, !PT ;  /* 0x00000023af067c12 */ /* 0x000fe4000f8e9654 */
[----:B------:R-:W-:Y:S02]  /*58a0*/  LOP3.LUT R174, R177, UR34, R174, 0x96, !PT ;  /* 0x00000022b1ae7c12 */ /* 0x000fe4000f8e96ae */
[----:B------:R-:W-:Y:S01]  /*58b0*/  LOP3.LUT R84, R87, UR35, R84, 0x96, !PT ;  /* 0x0000002357547c12 */ /* 0x000fe2000f8e9654 */
[----:B------:R-:W-:-:S04]  /*58c0*/  IMAD.WIDE.U32 R238, R6, -0x2daee0ad, RZ ;  /* 0xd2511f5306ee7825 */ /* 0x000fc800078e00ff */
[----:B------:R-:W-:Y:S01]  /*58d0*/  IMAD.WIDE.U32 R174, R174, -0x2daee0ad, RZ ;  /* 0xd2511f53aeae7825 */ /* 0x000fe200078e00ff */
[----:B------:R-:W-:-:S04]  /*58e0*/  LOP3.LUT R6, R239, UR33, R178, 0x96, !PT ;  /* 0x00000021ef067c12 */ /* 0x000fc8000f8e96b2 */
[----:B------:R-:W-:Y:S01]  /*58f0*/  LOP3.LUT R238, R175, UR31, R238, 0x96, !PT ;  /* 0x0000001fafee7c12 */ /* 0x000fe2000f8e96ee */
[----:B------:R-:W-:Y:S01]  /*5900*/  IMAD.WIDE.U32 R170, R6, -0x326172a9, RZ ;  /* 0xcd9e8d5706aa7825 */ /* 0x000fe200078e00ff */
[----:B-1----:R-:W-:-:S03]  /*5910*/  FMNMX.FTZ R0, R11, R0, !PT ;  /* 0x000000000b007209 */ /* 0x002fc60007810000 */
[----:B------:R-:W-:Y:S01]  /*5920*/  IMAD.WIDE.U32 R238, R238, -0x326172a9, RZ ;  /* 0xcd9e8d57eeee7825 */ /* 0x000fe200078e00ff */
[----:B------:R-:W-:Y:S02]  /*5930*/  LOP3.LUT R6, R171, UR32, R176, 0x96, !PT ;  /* 0x00000020ab067c12 */ /* 0x000fe4000f8e96b0 */
[----:B--2---:R-:W-:Y:S01]  /*5940*/  FMNMX.FTZ R2, R9, R2, !PT ;  /* 0x0000000209027209 */ /* 0x004fe20007810000 */
[----:B------:R-:W-:Y:S01]  /*5950*/  FMUL.FTZ R122, R0, c[0x0][0x23c] ;  /* 0x00008f00007a7a20 */ /* 0x000fe20000410000 */
[----:B------:R-:W-:Y:S01]  /*5960*/  LOP3.LUT R170, R239, UR29, R170, 0x96, !PT ;  /* 0x0000001defaa7c12 */ /* 0x000fe2000f8e96aa */
[----:B------:R-:W-:Y:S01]  /*5970*/  IMAD.WIDE.U32 R8, R6, -0x2daee0ad, RZ ;  /* 0xd2511f5306087825 */ /* 0x000fe200078e00ff */
[----:B------:R-:W-:-:S03]  /*5980*/  FSETP.NEU.FTZ.AND P1, PT, R0, -INF , PT ;  /* 0xff8000000000780b */ /* 0x000fc60003f3d000 */
[----:B------:R-:W-:Y:S01]  /*5990*/  IMAD.WIDE.U32 R170, R170, -0x2daee0ad, RZ ;  /* 0xd2511f53aaaa7825 */ /* 0x000fe200078e00ff */
[----:B------:R-:W-:Y:S02]  /*59a0*/  FSEL R122, R122, RZ, P1 ;  /* 0x000000ff7a7a7208 */ /* 0x000fe40000800000 */
[C---:B------:R-:W-:Y:S01]  /*59b0*/  FSETP.NEU.FTZ.AND P1, PT, R2.reuse, -INF , PT ;  /* 0xff8000000200780b */ /* 0x040fe20003f3d000 */
[----:B------:R-:W-:Y:S01]  /*59c0*/  FMUL.FTZ R235, R2, c[0x0][0x23c] ;  /* 0x00008f0002eb7a20 */ /* 0x000fe20000410000 */
[----:B------:R-:W-:Y:S01]  /*59d0*/  LOP3.LUT R172, R171, UR5, R8, 0x96, !PT ;  /* 0x00000005abac7c12 */ /* 0x000fe2000f8e9608 */
[----:B------:R-:W-:Y:S01]  /*59e0*/  FFMA.FTZ R236, R38, c[0x0][0x23c], -R122 ;  /* 0x00008f0026ec7a23 */ /* 0x000fe2000001087a */
[----:B------:R-:W-:Y:S01]  /*59f0*/  LOP3.LUT R174, R9, UR27, R174, 0x96, !PT ;  /* 0x0000001b09ae7c12 */ /* 0x000fe2000f8e96ae */
[----:B------:R-:W-:Y:S01]  /*5a00*/  FFMA.FTZ R233, R39, c[0x0][0x23c], -R122 ;  /* 0x00008f0027e97a23 */ /* 0x000fe2000001087a */
[----:B------:R-:W-:Y:S01]  /*5a10*/  FSEL R235, R235, RZ, P1 ;  /* 0x000000ffebeb7208 */ /* 0x000fe20000800000 */
[----:B------:R-:W-:-:S02]  /*5a20*/  IMAD.WIDE.U32 R172, R172, -0x326172a9, RZ ;  /* 0xcd9e8d57acac7825 */ /* 0x000fc400078e00ff */
[----:B------:R-:W-:Y:S02]  /*5a30*/  MUFU.EX2 R236, R236 ;  /* 0x000000ec00ec7308 */ /* 0x000fe40000000800 */
[--C-:B------:R-:W-:Y:S01]  /*5a40*/  FFMA.FTZ R234, R36, c[0x0][0x23c], -R235.reuse ;  /* 0x00008f0024ea7a23 */ /* 0x100fe200000108eb */
[----:B------:R-:W-:Y:S01]  /*5a50*/  LOP3.LUT R6, R172, 0xffff, RZ, 0xc0, !PT ;  /* 0x0000ffffac067812 */ /* 0x000fe200078ec0ff */
[--C-:B------:R-:W-:Y:S01]  /*5a60*/  FFMA.FTZ R223, R10, c[0x0][0x23c], -R235.reuse ;  /* 0x00008f000adf7a23 */ /* 0x100fe200000108eb */
[----:B------:R-:W-:Y:S01]  /*5a70*/  LOP3.LUT R11, R172, 0xff, RZ, 0xc0, !PT ;  /* 0x000000ffac0b7812 */ /* 0x000fe200078ec0ff */
[----:B------:R-:W-:Y:S01]  /*5a80*/  FFMA.FTZ R222, R41, c[0x0][0x23c], -R122 ;  /* 0x00008f0029de7a23 */ /* 0x000fe2000001087a */
[----:B------:R-:W-:Y:S01]  /*5a90*/  SHF.R.U32.HI R6, RZ, 0x8, R6 ;  /* 0x00000008ff067819 */ /* 0x000fe20000011606 */
[----:B------:R-:W1:Y:S01]  /*5aa0*/  MUFU.EX2 R233, R233 ;  /* 0x000000e900e97308 */ /* 0x000e620000000800 */
[----:B------:R-:W-:Y:S01]  /*5ab0*/  IMAD.WIDE.U32 R174, R174, -0x326172a9, RZ ;  /* 0xcd9e8d57aeae7825 */ /* 0x000fe200078e00ff */
[----:B------:R-:W-:Y:S01]  /*5ac0*/  SHF.R.U32.HI R9, RZ, 0x10, R172 ;  /* 0x00000010ff097819 */ /* 0x000fe200000116ac */
[----:B------:R-:W-:Y:S01]  /*5ad0*/  LDSM.16.MT88.4 R40, [R208+0x12000] ;  /* 0x01200000d028783b */ /* 0x000fe20000004200 */
[----:B------:R-:W-:Y:S01]  /*5ae0*/  PRMT R11, R11, 0x5410, R6 ;  /* 0x000054100b0b7816 */ /* 0x000fe20000000006 */
[----:B------:R-:W-:Y:S01]  /*5af0*/  FFMA.FTZ R123, R31, c[0x0][0x23c], -R122 ;  /* 0x00008f001f7b7a23 */ /* 0x000fe2000001087a */
[----:B------:R-:W-:Y:S01]  /*5b00*/  LOP3.LUT R6, R173, UR14, R174, 0x96, !PT ;  /* 0x0000000ead067c12 */ /* 0x000fe2000f8e96ae */
[--C-:B------:R-:W-:Y:S01]  /*5b10*/  FFMA.FTZ R230, R44, c[0x0][0x23c], -R235.reuse ;  /* 0x00008f002ce67a23 */ /* 0x100fe200000108eb */
[----:B------:R-:W-:Y:S01]  /*5b20*/  MUFU.EX2 R234, R234 ;  /* 0x000000ea00ea7308 */ /* 0x000fe20000000800 */
[--C-:B------:R-:W-:Y:S01]  /*5b30*/  FFMA.FTZ R125, R30, c[0x0][0x23c], -R235.reuse ;  /* 0x00008f001e7d7a23 */ /* 0x100fe200000108eb */
[C---:B------:R-:W-:Y:S01]  /*5b40*/  LOP3.LUT R10, R6.reuse, 0xffff, RZ, 0xc0, !PT ;  /* 0x0000ffff060a7812 */ /* 0x040fe200078ec0ff */
[----:B------:R-:W-:Y:S01]  /*5b50*/  FFMA.FTZ R126, R19, c[0x0][0x23c], -R122 ;  /* 0x00008f00137e7a23 */ /* 0x000fe2000001087a */
[----:B------:R-:W-:Y:S01]  /*5b60*/  SHF.R.U32.HI R13, RZ, 0x10, R6 ;  /* 0x00000010ff0d7819 */ /* 0x000fe20000011606 */
[----:B------:R-:W-:Y:S01]  /*5b70*/  FFMA.FTZ R217, R27, c[0x0][0x23c], -R122 ;  /* 0x00008f001bd97a23 */ /* 0x000fe2000001087a */
[----:B------:R-:W-:Y:S01]  /*5b80*/  LOP3.LUT R15, R6, 0xff, RZ, 0xc0, !PT ;  /* 0x000000ff060f7812 */ /* 0x000fe200078ec0ff */
[--C-:B------:R-:W-:Y:S01]  /*5b90*/  FFMA.FTZ R221, R16, c[0x0][0x23c], -R235.reuse ;  /* 0x00008f0010dd7a23 */ /* 0x100fe200000108eb */
[----:B------:R-:W2:Y:S01]  /*5ba0*/  MUFU.EX2 R223, R223 ;  /* 0x000000df00df7308 */ /* 0x000ea20000000800 */
[----:B------:R-:W-:Y:S01]  /*5bb0*/  SHF.R.U32.HI R10, RZ, 0x8, R10 ;  /* 0x00000008ff0a7819 */ /* 0x000fe2000001160a */
[--C-:B------:R-:W-:Y:S01]  /*5bc0*/  FFMA.FTZ R218, R18, c[0x0][0x23c], -R235.reuse ;  /* 0x00008f0012da7a23 */ /* 0x100fe200000108eb */
[----:B------:R-:W-:Y:S01]  /*5bd0*/  SHF.R.U32.HI R6, RZ, 0x18, R6 ;  /* 0x00000018ff067819 */ /* 0x000fe20000011606 */
[----:B------:R-:W-:Y:S01]  /*5be0*/  FFMA.FTZ R216, R17, c[0x0][0x23c], -R122 ;  /* 0x00008f0011d87a23 */ /* 0x000fe2000001087a */
[----:B------:R-:W-:Y:S01]  /*5bf0*/  LOP3.LUT R13, R13, 0xff, RZ, 0xc0, !PT ;  /* 0x000000ff0d0d7812 */ /* 0x000fe200078ec0ff */
[--C-:B------:R-:W-:Y:S01]  /*5c00*/  FFMA.FTZ R127, R28, c[0x0][0x23c], -R235.reuse ;  /* 0x00008f001c7f7a23 */ /* 0x100fe200000108eb */
[----:B-1----:R-:W-:Y:S01]  /*5c10*/  F2FP.PACK_AB R185, R233, R236 ;  /* 0x000000ece9b9723e */ /* 0x002fe200000000ff */
[----:B------:R-:W-:Y:S01]  /*5c20*/  MUFU.EX2 R222, R222 ;  /* 0x000000de00de7308 */ /* 0x000fe20000000800 */
[----:B------:R-:W-:Y:S01]  /*5c30*/  PRMT R15, R15, 0x5410, R10 ;  /* 0x000054100f0f7816 */ /* 0x000fe2000000000a */
[----:B------:R-:W-:Y:S01]  /*5c40*/  FFMA.FTZ R220, R24, c[0x0][0x23c], -R235 ;  /* 0x00008f0018dc7a23 */ /* 0x000fe200000108eb */
[----:B------:R-:W-:Y:S01]  /*5c50*/  PRMT R13, R13, 0x5410, R6 ;  /* 0x000054100d0d7816 */ /* 0x000fe20000000006 */
[----:B------:R-:W-:Y:S01]  /*5c60*/  FFMA.FTZ R219, R7, c[0x0][0x23c], -R122 ;  /* 0x00008f0007db7a23 */ /* 0x000fe2000001087a */
[----:B------:R-:W-:Y:S01]  /*5c70*/  LOP3.LUT R238, R175, UR23, R238, 0x96, !PT ;  /* 0x00000017afee7c12 */ /* 0x000fe2000f8e96ee */
[--C-:B------:R-:W-:Y:S01]  /*5c80*/  HSET2.LE.AND R15, R15, R124.reuse, PT ;  /* 0x0000007c0f0f7233 */ /* 0x100fe20003803000 */
[----:B------:R-:W-:Y:S01]  /*5c90*/  PRMT R184, R185, 0x7632, R184 ;  /* 0x00007632b9b87816 */ /* 0x000fe200000000b8 */
[----:B------:R-:W1:Y:S01]  /*5ca0*/  MUFU.EX2 R123, R123 ;  /* 0x0000007b007b7308 */ /* 0x000e620000000800 */
[----:B--2---:R-:W-:Y:S01]  /*5cb0*/  F2FP.PACK_AB R186, R223, R234 ;  /* 0x000000eadfba723e */ /* 0x004fe200000000ff */
[--C-:B------:R-:W-:Y:S01]  /*5cc0*/  HSET2.LE.AND R13, R13, R124.reuse, PT ;  /* 0x0000007c0d0d7233 */ /* 0x100fe20003803000 */
[----:B------:R-:W-:Y:S01]  /*5cd0*/  SHF.R.U32.HI R8, RZ, 0x18, R172 ;  /* 0x00000018ff087819 */ /* 0x000fe200000116ac */
[----:B------:R-:W-:Y:S01]  /*5ce0*/  IMAD.WIDE.U32 R238, R238, -0x2daee0ad, RZ ;  /* 0xd2511f53eeee7825 */ /* 0x000fe200078e00ff */
[C---:B------:R-:W-:Y:S01]  /*5cf0*/  PRMT R187, R186.reuse, 0x7632, R187 ;  /* 0x00007632babb7816 */ /* 0x040fe200000000bb */
[--C-:B------:R-:W-:Y:S01]  /*5d00*/  HSET2.LE.AND R11, R11, R124.reuse, PT ;  /* 0x0000007c0b0b7233 */ /* 0x100fe20003803000 */
[----:B------:R-:W-:Y:S01]  /*5d10*/  LOP3.LUT R9, R9, 0xff, RZ, 0xc0, !PT ;  /* 0x000000ff09097812 */ /* 0x000fe200078ec0ff */
[----:B------:R-:W-:Y:S01]  /*5d20*/  MUFU.EX2 R230, R230 ;  /* 0x000000e600e67308 */ /* 0x000fe20000000800 */
[----:B------:R-:W-:Y:S01]  /*5d30*/  PRMT R128, R186, 0x5410, R187 ;  /* 0x00005410ba807816 */ /* 0x000fe200000000bb */
[----:B------:R-:W-:Y:S01]  /*5d40*/  LDSM.16.MT88.4 R16, [R208+0x10800] ;  /* 0x01080000d010783b */ /* 0x000fe20000004200 */
[----:B------:R-:W-:Y:S01]  /*5d50*/  PRMT R4, R185, 0x5410, R184 ;  /* 0x00005410b9047816 */ /* 0x000fe200000000b8 */
[--C-:B------:R-:W-:Y:S01]  /*5d60*/  FFMA.FTZ R181, R98, c[0x0][0x23c], -R235.reuse ;  /* 0x00008f0062b57a23 */ /* 0x100fe200000108eb */
[----:B------:R-:W-:Y:S01]  /*5d70*/  PRMT R9, R9, 0x5410, R8 ;  /* 0x0000541009097816 */ /* 0x000fe20000000008 */
[----:B------:R-:W-:Y:S01]  /*5d80*/  LDSM.16.MT88.4 R28, [R208+0x12800] ;  /* 0x01280000d01c783b */ /* 0x000fe20000004200 */
[----:B------:R-:W-:Y:S01]  /*5d90*/  LOP3.LUT R128, R15, R128, RZ, 0xc0, !PT ;  /* 0x000000800f807212 */ /* 0x000fe200078ec0ff */
[----:B------:R-:W2:Y:S01]  /*5da0*/  MUFU.EX2 R125, R125 ;  /* 0x0000007d007d7308 */ /* 0x000ea20000000800 */
[----:B-1----:R-:W-:Y:S01]  /*5db0*/  F2FP.PACK_AB R21, R123, R222 ;  /* 0x000000de7b15723e */ /* 0x002fe200000000ff */
[----:B------:R-:W-:Y:S01]  /*5dc0*/  HSET2.LE.AND R9, R9, R124, PT ;  /* 0x0000007c09097233 */ /* 0x000fe20003803000 */
[----:B------:R-:W-:Y:S01]  /*5dd0*/  LOP3.LUT R129, R13, R4, RZ, 0xc0, !PT ;  /* 0x000000040d817212 */ /* 0x000fe200078ec0ff */
[----:B------:R-:W-:Y:S01]  /*5de0*/  FFMA.FTZ R180, R32, c[0x0][0x23c], -R235 ;  /* 0x00008f0020b47a23 */ /* 0x000fe200000108eb */
[----:B------:R-:W-:Y:S01]  /*5df0*/  PRMT R20, R21, 0x7632, R20 ;  /* 0x0000763215147816 */ /* 0x000fe20000000014 */
[----:B------:R-:W1:Y:S01]  /*5e00*/  LDSM.16.MT88.4 R12, [R206+0x10800] ;  /* 0x01080000ce0c783b */ /* 0x000e620000004200 */
[----:B------:R-:W-:Y:S01]  /*5e10*/  LOP3.LUT R25, R239, UR13, R170, 0x96, !PT ;  /* 0x0000000def197c12 */ /* 0x000fe2000f8e96aa */
[----:B------:R-:W-:Y:S01]  /*5e20*/  MUFU.EX2 R126, R126 ;  /* 0x0000007e007e7308 */ /* 0x000fe20000000800 */
[----:B------:R-:W-:Y:S01]  /*5e30*/  PRMT R4, R21, 0x5410, R20 ;  /* 0x0000541015047816 */ /* 0x000fe20000000014 */
[--C-:B------:R-:W-:Y:S01]  /*5e40*/  FFMA.FTZ R175, R101, c[0x0][0x23c], -R122.reuse ;  /* 0x00008f0065af7a23 */ /* 0x100fe2000001087a */
[----:B------:R-:W-:Y:S01]  /*5e50*/  SHF.R.U32.HI R8, RZ, 0x10, R25 ;  /* 0x00000010ff087819 */ /* 0x000fe20000011619 */
[----:B------:R-:W-:Y:S01]  /*5e60*/  FFMA.FTZ R171, R93, c[0x0][0x23c], -R122 ;  /* 0x00008f005dab7a23 */ /* 0x000fe2000001087a */
[----:B------:R-:W-:-:S02]  /*5e70*/  LOP3.LUT R131, R9, R4, RZ, 0xc0, !PT ;  /* 0x0000000409837212 */ /* 0x000fc400078ec0ff */
[----:B------:R-:W-:Y:S01]  /*5e80*/  LOP3.LUT R4, R25, 0xffff, RZ, 0xc0, !PT ;  /* 0x0000ffff19047812 */ /* 0x000fe200078ec0ff */
[----:B------:R-:W3:Y:S01]  /*5e90*/  MUFU.EX2 R217, R217 ;  /* 0x000000d900d97308 */ /* 0x000ee20000000800 */
[----:B--2---:R-:W-:Y:S02]  /*5ea0*/  F2FP.PACK_AB R182, R125, R230 ;  /* 0x000000e67db6723e */ /* 0x004fe400000000ff */
[----:B------:R-:W-:Y:S02]  /*5eb0*/  LOP3.LUT R27, R25, 0xff, RZ, 0xc0, !PT ;  /* 0x000000ff191b7812 */ /* 0x000fe400078ec0ff */
[----:B------:R-:W-:Y:S02]  /*5ec0*/  PRMT R183, R182, 0x7632, R183 ;  /* 0x00007632b6b77816 */ /* 0x000fe400000000b7 */
[----:B------:R-:W-:Y:S01]  /*5ed0*/  LOP3.LUT R10, R238, 0xffff, RZ, 0xc0, !PT ;  /* 0x0000ffffee0a7812 */ /* 0x000fe200078ec0ff */
[----:B------:R-:W-:Y:S01]  /*5ee0*/  MUFU.EX2 R221, R221 ;  /* 0x000000dd00dd7308 */ /* 0x000fe20000000800 */
[----:B------:R-:W-:-:S02]  /*5ef0*/  PRMT R130, R182, 0x5410, R183 ;  /* 0x00005410b6827816 */ /* 0x000fc400000000b7 */
[----:B------:R-:W-:Y:S02]  /*5f00*/  SHF.R.U32.HI R25, RZ, 0x18, R25 ;  /* 0x00000018ff197819 */ /* 0x000fe40000011619 */
[----:B------:R-:W-:Y:S02]  /*5f10*/  LOP3.LUT R130, R11, R130, RZ, 0xc0, !PT ;  /* 0x000000820b827212 */ /* 0x000fe400078ec0ff */
[----:B------:R-:W-:Y:S01]  /*5f20*/  LOP3.LUT R8, R8, 0xff, RZ, 0xc0, !PT ;  /* 0x000000ff08087812 */ /* 0x000fe200078ec0ff */
[----:B------:R-:W2:Y:S01]  /*5f30*/  MUFU.EX2 R218, R218 ;  /* 0x000000da00da7308 */ /* 0x000ea20000000800 */
[----:B------:R-:W-:Y:S02]  /*5f40*/  SHF.R.U32.HI R6, RZ, 0x10, R238 ;  /* 0x00000010ff067819 */ /* 0x000fe400000116ee */
[----:B---3--:R-:W-:Y:S01]  /*5f50*/  F2FP.PACK_AB R169, R217, R126 ;  /* 0x0000007ed9a9723e */ /* 0x008fe200000000ff */
[----:B------:R-:W-:Y:S01]  /*5f60*/  HMMA.16816.F32 R140, R128, R144, RZ ;  /* 0x00000090808c723c */ /* 0x000fe200000018ff */
[----:B------:R-:W-:-:S02]  /*5f70*/  LOP3.LUT R9, R238, 0xff, RZ, 0xc0, !PT ;  /* 0x000000ffee097812 */ /* 0x000fc400078ec0ff */
[----:B------:R-:W-:Y:S01]  /*5f80*/  SHF.R.U32.HI R10, RZ, 0x8, R10 ;  /* 0x00000008ff0a7819 */ /* 0x000fe2000001160a */
[----:B------:R-:W-:Y:S01]  /*5f90*/  MUFU.EX2 R216, R216 ;  /* 0x000000d800d87308 */ /* 0x000fe20000000800 */
[----:B------:R-:W-:Y:S02]  /*5fa0*/  PRMT R25, R8, 0x5410, R25 ;  /* 0x0000541008197816 */ /* 0x000fe40000000019 */
[----:B------:R-:W-:Y:S01]  /*5fb0*/  SHF.R.U32.HI R11, RZ, 0x18, R238 ;  /* 0x00000018ff0b7819 */ /* 0x000fe200000116ee */
[----:B------:R-:W-:Y:S01]  /*5fc0*/  HMMA.16816.F32 R144, R128, R146, RZ ;  /* 0x000000928090723c */ /* 0x000fe200000018ff */
[----:B------:R-:W-:Y:S01]  /*5fd0*/  LOP3.LUT R6, R6, 0xff, RZ, 0xc0, !PT ;  /* 0x000000ff06067812 */ /* 0x000fe200078ec0ff */
[----:B------:R-:W-:Y:S01]  /*5fe0*/  HSET2.LE.AND R25, R25, R124, PT ;  /* 0x0000007c19197233 */ /* 0x000fe20003803000 */
[----:B------:R-:W-:Y:S01]  /*5ff0*/  SHF.R.U32.HI R4, RZ, 0x8, R4 ;  /* 0x00000008ff047819 */ /* 0x000fe20000011604 */
[----:B------:R-:W-:Y:S01]  /*6000*/  MUFU.EX2 R127, R127 ;  /* 0x0000007f007f7308 */ /* 0x000fe20000000800 */
[----:B------:R-:W-:-:S02]  /*6010*/  PRMT R168, R169, 0x7632, R168 ;  /* 0x00007632a9a87816 */ /* 0x000fc400000000a8 */
[----:B------:R-:W-:Y:S01]  /*6020*/  PRMT R9, R9, 0x5410, R10 ;  /* 0x0000541009097816 */ /* 0x000fe2000000000a */
[C---:B------:R-:W-:Y:S01]  /*6030*/  HMMA.16816.F32 R148, R128.reuse, R152, RZ ;  /* 0x000000988094723c */ /* 0x040fe200000018ff */
[----:B--2---:R-:W-:Y:S02]  /*6040*/  F2FP.PACK_AB R34, R218, R221 ;  /* 0x000000ddda22723e */ /* 0x004fe400000000ff */
[----:B------:R-:W-:Y:S01]  /*6050*/  PRMT R11, R6, 0x5410, R11 ;  /* 0x00005410060b7816 */ /* 0x000fe2000000000b */
[----:B------:R-:W2:Y:S01]  /*6060*/  MUFU.EX2 R220, R220 ;  /* 0x000000dc00dc7308 */ /* 0x000ea20000000800 */
[----:B------:R-:W-:Y:S01]  /*6070*/  PRMT R24, R169, 0x5410, R168 ;  /* 0x00005410a9187816 */ /* 0x000fe200000000a8 */
[----:B------:R-:W-:Y:S01]  /*6080*/  HSET2.LE.AND R10, R9, R124, PT ;  /* 0x0000007c090a7233 */ /* 0x000fe20003803000 */
[----:B------:R-:W-:Y:S01]  /*6090*/  PRMT R27, R27, 0x5410, R4 ;  /* 0x000054101b1b7816 */ /* 0x000fe20000000004 */
[----:B------:R-:W-:Y:S01]  /*60a0*/  HMMA.16816.F32 R132, R128, R136, RZ ;  /* 0x000000888084723c */ /* 0x000fe200000018ff */
[----:B------:R-:W3:Y:S01]  /*60b0*/  LDSM.16.MT88.4 R4, [R205+0x10800] ;  /* 0x01080000cd04783b */ /* 0x000ee20000004200 */
[----:B------:R-:W-:-:S02]  /*60c0*/  PRMT R33, R34, 0x7632, R33 ;  /* 0x0000763222217816 */ /* 0x000fc40000000021 */
[----:B------:R-:W4:Y:S01]  /*60d0*/  MUFU.EX2 R219, R219 ;  /* 0x000000db00db7308 */ /* 0x000f220000000800 */
[----:B------:R-:W-:Y:S01]  /*60e0*/  LOP3.LUT R9, R25, R24, RZ, 0xc0, !PT ;  /* 0x0000001819097212 */ /* 0x000fe200078ec0ff */
[--C-:B------:R-:W-:Y:S01]  /*60f0*/  HSET2.LE.AND R24, R11, R124.reuse, PT ;  /* 0x0000007c0b187233 */ /* 0x100fe20003803000 */
[----:B------:R-:W-:Y:S01]  /*6100*/  PRMT R11, R34, 0x5410, R33 ;  /* 0x00005410220b7816 */ /* 0x000fe20000000021 */
[----:B------:R-:W-:Y:S01]  /*6110*/  HSET2.LE.AND R8, R27, R124, PT ;  /* 0x0000007c1b087233 */ /* 0x000fe20003803000 */
[----:B------:R-:W-:Y:S01]  /*6120*/  HMMA.16816.F32 R152, R128, R154, RZ ;  /* 0x0000009a8098723c */ /* 0x000fe200000018ff */
[----:B------:R-:W-:Y:S01]  /*6130*/  LOP3.LUT R165, R239, UR13, R170, 0x96, !PT ;  /* 0x0000000defa57c12 */ /* 0x000fe2000f8e96aa */
[----:B------:R-:W-:Y:S01]  /*6140*/  FFMA.FTZ R170, R23, c[0x0][0x23c], -R122 ;  /* 0x00008f0017aa7a23 */ /* 0x000fe2000001087a */
[----:B--2---:R-:W-:Y:S01]  /*6150*/  F2FP.PACK_AB R166, R220, R127 ;  /* 0x0000007fdca6723e */ /* 0x004fe200000000ff */
[----:B------:R-:W-:Y:S01]  /*6160*/  MUFU.EX2 R181, R181 ;  /* 0x000000b500b57308 */ /* 0x000fe20000000800 */
[----:B------:R-:W-:-:S02]  /*6170*/  LOP3.LUT R10, R10, R11, RZ, 0xc0, !PT ;  /* 0x0000000b0a0a7212 */ /* 0x000fc400078ec0ff */
[----:B------:R-:W-:Y:S01]  /*6180*/  PRMT R167, R166, 0x7632, R167 ;  /* 0x00007632a6a77816 */ /* 0x000fe200000000a7 */
[----:B------:R-:W-:Y:S01]  /*6190*/  HMMA.16816.F32 R136, R128, R138, RZ ;  /* 0x0000008a8088723c */ /* 0x000fe200000018ff */
[----:B----4-:R-:W-:-:S03]  /*61a0*/  F2FP.PACK_AB R164, R219, R216 ;  /* 0x000000d8dba4723e */ /* 0x010fc600000000ff */
[----:B------:R-:W2:Y:S01]  /*61b0*/  MUFU.EX2 R180, R180 ;  /* 0x000000b400b47308 */ /* 0x000ea20000000800 */
[----:B------:R-:W-:Y:S02]  /*61c0*/  PRMT R27, R166, 0x5410, R167 ;  /* 0x00005410a61b7816 */ /* 0x000fe400000000a7 */
[----:B------:R-:W-:Y:S01]  /*61d0*/  PRMT R35, R164, 0x7632, R35 ;  /* 0x00007632a4237816 */ /* 0x000fe20000000023 */
[C---:B------:R-:W-:Y:S01]  /*61e0*/  HMMA.16816.F32 R156, R128.reuse, R160, RZ ;  /* 0x000000a0809c723c */ /* 0x040fe200000018ff */
[----:B------:R-:W-:Y:S02]  /*61f0*/  LOP3.LUT R8, R8, R27, RZ, 0xc0, !PT ;  /* 0x0000001b08087212 */ /* 0x000fe400078ec0ff */
[----:B------:R-:W-:Y:S01]  /*6200*/  PRMT R11, R164, 0x5410, R35 ;  /* 0x00005410a40b7816 */ /* 0x000fe20000000023 */
[----:B------:R-:W-:Y:S03]  /*6210*/  MUFU.EX2 R175, R175 ;  /* 0x000000af00af7308 */ /* 0x000fe60000000800 */
[----:B------:R-:W-:Y:S01]  /*6220*/  LOP3.LUT R11, R24, R11, RZ, 0xc0, !PT ;  /* 0x0000000b180b7212 */ /* 0x000fe200078ec0ff */
[----:B------:R-:W-:Y:S01]  /*6230*/  HMMA.16816.F32 R160, R128, R162, RZ ;  /* 0x000000a280a0723c */ /* 0x000fe200000018ff */
[----:B------:R-:W-:Y:S03]  /*6240*/  LDSM.16.MT88.4 R24, [R206+0x12800] ;  /* 0x01280000ce18783b */ /* 0x000fe60000004200 */
[----:B------:R-:W-:Y:S04]  /*6250*/  MUFU.EX2 R171, R171 ;  /* 0x000000ab00ab7308 */ /* 0x000fe80000000800 */
[C---:B-1----:R-:W-:Y:S04]  /*6260*/  HMMA.16816.F32 R140, R8.reuse, R12, R140 ;  /* 0x0000000c088c723c */ /* 0x042fe8000000188c */
[----:B------:R-:W-:Y:S04]  /*6270*/  MUFU.EX2 R170, R170 ;  /* 0x000000aa00aa7308 */ /* 0x000fe80000000800 */
[----:B------:R-:W-:Y:S01]  /*6280*/  HMMA.16816.F32 R144, R8, R14, R144 ;  /* 0x0000000e0890723c */ /* 0x000fe20000001890 */
[----:B------:R-:W1:Y:S07]  /*6290*/  LDSM.16.MT88.4 R12, [R205+0x12800] ;  /* 0x01280000cd0c783b */ /* 0x000e6e0000004200 */
[C---:B------:R-:W-:Y:S08]  /*62a0*/  HMMA.16816.F32 R52, R128.reuse, R56, RZ ;  /* 0x000000388034723c */ /* 0x040ff000000018ff */
[----:B------:R-:W-:Y:S08]  /*62b0*/  HMMA.16816.F32 R56, R128, R58, RZ ;  /* 0x0000003a8038723c */ /* 0x000ff000000018ff */
[C---:B---3--:R-:W-:Y:S08]  /*62c0*/  HMMA.16816.F32 R148, R8.reuse, R4, R148 ;  /* 0x000000040894723c */ /* 0x048ff00000001894 */
[C---:B------:R-:W-:Y:S01]  /*62d0*/  HMMA.16816.F32 R152, R8.reuse, R6, R152 ;  /* 0x000000060898723c */ /* 0x040fe20000001898 */
[----:B------:R-:W3:Y:S07]  /*62e0*/  LDSM.16.MT88.4 R4, [R204+0x12800] ;  /* 0x01280000cc04783b */ /* 0x000eee0000004200 */
[C---:B------:R-:W-:Y:S08]  /*62f0*/  HMMA.16816.F32 R132, R8.reuse, R16, R132 ;  /* 0x000000100884723c */ /* 0x040ff00000001884 */
[C---:B------:R-:W-:Y:S01]  /*6300*/  HMMA.16816.F32 R136, R8.reuse, R18, R136 ;  /* 0x000000120888723c */ /* 0x040fe20000001888 */
[----:B------:R-:W4:Y:S07]  /*6310*/  LDSM.16.MT88.4 R16, [R208+0x14800] ;  /* 0x01480000d010783b */ /* 0x000f2e0000004200 */
[----:B------:R-:W-:Y:S08]  /*6320*/  HMMA.16816.F32 R156, R8, R68, R156 ;  /* 0x00000044089c723c */ /* 0x000ff0000000189c */
[----:B------:R-:W-:Y:S08]  /*6330*/  HMMA.16816.F32 R60, R128, R64, RZ ;  /* 0x00000040803c723c */ /* 0x000ff000000018ff */
[----:B------:R-:W-:Y:S08]  /*6340*/  HMMA.16816.F32 R160, R8, R70, R160 ;  /* 0x0000004608a0723c */ /* 0x000ff000000018a0 */
[C---:B------:R-:W-:Y:S08]  /*6350*/  HMMA.16816.F32 R64, R128.reuse, R66, RZ ;  /* 0x000000428040723c */ /* 0x040ff000000018ff */
[C---:B------:R-:W-:Y:S08]  /*6360*/  HMMA.16816.F32 R68, R128.reuse, R72, RZ ;  /* 0x000000488044723c */ /* 0x040ff000000018ff */
[----:B------:R-:W-:Y:S08]  /*6370*/  HMMA.16816.F32 R72, R128, R74, RZ ;  /* 0x0000004a8048723c */ /* 0x000ff000000018ff */
[C---:B-1----:R-:W-:Y:S08]  /*6380*/  HMMA.16816.F32 R52, R8.reuse, R12, R52 ;  /* 0x0000000c0834723c */ /* 0x042ff00000001834 */
[----:B------:R-:W-:Y:S01]  /*6390*/  HMMA.16816.F32 R56, R8, R14, R56 ;  /* 0x0000000e0838723c */ /* 0x000fe20000001838 */
[----:B------:R-:W1:Y:S07]  /*63a0*/  LDSM.16.MT88.4 R12, [R206+0x14800] ;  /* 0x01480000ce0c783b */ /* 0x000e6e0000004200 */
[C---:B------:R-:W-:Y:S08]  /*63b0*/  HMMA.16816.F32 R44, R128.reuse, R48, RZ ;  /* 0x00000030802c723c */ /* 0x040ff000000018ff */
[----:B------:R-:W-:Y:S08]  /*63c0*/  HMMA.16816.F32 R76, R128, R80, RZ ;  /* 0x00000050804c723c */ /* 0x000ff000000018ff */
[C---:B---3--:R-:W-:Y:S08]  /*63d0*/  HMMA.16816.F32 R60, R8.reuse, R4, R60 ;  /* 0x00000004083c723c */ /* 0x048ff0000000183c */
[C---:B------:R-:W-:Y:S01]  /*63e0*/  HMMA.16816.F32 R64, R8.reuse, R6, R64 ;  /* 0x000000060840723c */ /* 0x040fe20000001840 */
[----:B------:R-:W3:Y:S07]  /*63f0*/  LDSM.16.MT88.4 R4, [R205+0x14800] ;  /* 0x01480000cd04783b */ /* 0x000eee0000004200 */
[C---:B----4-:R-:W-:Y:S07]  /*6400*/  HMMA.16816.F32 R72, R8.reuse, R18, R72 ;  /* 0x000000120848723c */ /* 0x050fee0000001848 */
[----:B------:R-:W-:Y:S01]  /*6410*/  LOP3.LUT R18, R177, UR34, R86, 0x96, !PT ;  /* 0x00000022b1127c12 */ /* 0x000fe2000f8e9656 */
[----:B------:R-:W-:Y:S01]  /*6420*/  HMMA.16816.F32 R68, R8, R16, R68 ;  /* 0x000000100844723c */ /* 0x000fe20000001844 */
[----:B------:R-:W-:-:S03]  /*6430*/  FFMA.FTZ R177, R92, c[0x0][0x23c], -R235 ;  /* 0x00008f005cb17a23 */ /* 0x000fc600000108eb */
[----:B------:R-:W-:-:S03]  /*6440*/  IMAD.WIDE.U32 R18, R18, -0x2daee0ad, RZ ;  /* 0xd2511f5312127825 */ /* 0x000fc600078e00ff */
[----:B------:R-:W-:Y:S01]  /*6450*/  MUFU.EX2 R177, R177 ;  /* 0x000000b100b17308 */ /* 0x000fe20000000800 */
[----:B------:R-:W-:Y:S01]  /*6460*/  HMMA.16816.F32 R80, R128, R82, RZ ;  /* 0x000000528050723c */ /* 0x000fe200000018ff */
[----:B------:R-:W-:-:S05]  /*6470*/  IMAD.WIDE.U32 R16, R84, -0x2daee0ad, RZ ;  /* 0xd2511f5354107825 */ /* 0x000fca00078e00ff */
[----:B------:R-:W-:Y:S02]  /*6480*/  LOP3.LUT R178, R17, UR33, R178, 0x96, !PT ;  /* 0x0000002111b27c12 */ /* 0x000fe4000f8e96b2 */
[----:B------:R-:W-:Y:S01]  /*6490*/  HMMA.16816.F32 R36, R128, R40, RZ ;  /* 0x000000288024723c */ /* 0x000fe200000018ff */
[----:B------:R-:W-:Y:S02]  /*64a0*/  LOP3.LUT R16, R19, UR31, R16, 0x96, !PT ;  /* 0x0000001f13107c12 */ /* 0x000fe4000f8e9610 */
[----:B------:R-:W-:Y:S01]  /*64b0*/  IMAD.WIDE.U32 R178, R178, -0x326172a9, RZ ;  /* 0xcd9e8d57b2b27825 */ /* 0x000fe200078e00ff */
[----:B------:R-:W-:-:S03]  /*64c0*/  SHF.R.U32.HI R19, RZ, 0x10, R172 ;  /* 0x00000010ff137819 */ /* 0x000fc600000116ac */
[----:B------:R-:W-:Y:S01]  /*64d0*/  IMAD.WIDE.U32 R16, R16, -0x326172a9, RZ ;  /* 0xcd9e8d5710107825 */ /* 0x000fe200078e00ff */
[----:B------:R-:W-:Y:S04]  /*64e0*/  HMMA.16816.F32 R40, R128, R42, RZ ;  /* 0x0000002a8028723c */ /* 0x000fe800000018ff */
[----:B------:R-:W-:-:S04]  /*64f0*/  LOP3.LUT R240, R17, UR29, R178, 0x96, !PT ;  /* 0x0000001d11f07c12 */ /* 0x000fc8000f8e96b2 */
[----:B------:R-:W-:Y:S01]  /*6500*/  HMMA.16816.F32 R84, R128, R88, RZ ;  /* 0x000000588054723c */ /* 0x000fe200000018ff */
[----:B------:R-:W-:-:S07]  /*6510*/  IMAD.WIDE.U32 R240, R240, -0x2daee0ad, RZ ;  /* 0xd2511f53f0f07825 */ /* 0x000fce00078e00ff */
[----:B------:R-:W-:Y:S08]  /*6520*/  HMMA.16816.F32 R88, R128, R90, RZ ;  /* 0x0000005a8058723c */ /* 0x000ff000000018ff */
[C---:B------:R-:W-:Y:S07]  /*6530*/  HMMA.16816.F32 R44, R8.reuse, R24, R44 ;  /* 0x00000018082c723c */ /* 0x040fee000000182c */
[----:B------:R-:W-:Y:S01]  /*6540*/  LOP3.LUT R24, R17, UR29, R178, 0x96, !PT ;  /* 0x0000001d11187c12 */ /* 0x000fe2000f8e96b2 */
[----:B-1----:R-:W-:Y:S01]  /*6550*/  HMMA.16816.F32 R76, R8, R12, R76 ;  /* 0x0000000c084c723c */ /* 0x002fe2000000184c */
[----:B------:R-:W-:Y:S01]  /*6560*/  LOP3.LUT R17, R173, UR14, R174, 0x96, !PT ;  /* 0x0000000ead117c12 */ /* 0x000fe2000f8e96ae */
[----:B------:R-:W-:-:S02]  /*6570*/  FFMA.FTZ R174, R97, c[0x0][0x23c], -R122 ;  /* 0x00008f0061ae7a23 */ /* 0x000fc4000001087a */
[----:B------:R-:W-:-:S03]  /*6580*/  IMAD.WIDE.U32 R24, R24, -0x2daee0ad, RZ ;  /* 0xd2511f5318187825 */ /* 0x000fc600078e00ff */
[C-C-:B------:R-:W-:Y:S01]  /*6590*/  LOP3.LUT R12, R179.reuse, UR32, R176.reuse, 0x96, !PT ;  /* 0x00000020b30c7c12 */ /* 0x140fe2000f8e96b0 */
[----:B------:R-:W-:Y:S01]  /*65a0*/  HMMA.16816.F32 R48, R128, R50, RZ ;  /* 0x000000328030723c */ /* 0x000fe200000018ff */
[----:B------:R-:W-:Y:S01]  /*65b0*/  LOP3.LUT R176, R179, UR32, R176, 0x96, !PT ;  /* 0x00000020b3b07c12 */ /* 0x000fe2000f8e96b0 */
[----:B------:R-:W1:Y:S01]  /*65c0*/  MUFU.EX2 R174, R174 ;  /* 0x000000ae00ae7308 */ /* 0x000e620000000800 */
[----:B------:R-:W-:Y:S02]  /*65d0*/  FFMA.FTZ R179, R96, c[0x0][0x23c], -R235 ;  /* 0x00008f0060b37a23 */ /* 0x000fe400000108eb */
[----:B------:R-:W-:-:S03]  /*65e0*/  IMAD.WIDE.U32 R12, R12, -0x2daee0ad, RZ ;  /* 0xd2511f530c0c7825 */ /* 0x000fc600078e00ff */
[C---:B------:R-:W-:Y:S01]  /*65f0*/  HMMA.16816.F32 R80, R8.reuse, R14, R80 ;  /* 0x0000000e0850723c */ /* 0x040fe20000001850 */
[----:B------:R-:W-:Y:S01]  /*6600*/  FFMA.FTZ R178, R94, c[0x0][0x23c], -R235 ;  /* 0x00008f005eb27a23 */ /* 0x000fe200000108eb */
[----:B------:R-:W-:Y:S01]  /*6610*/  LOP3.LUT R13, R13, UR27, R18, 0x96, !PT ;  /* 0x0000001b0d0d7c12 */ /* 0x000fe2000f8e9612 */
[----:B------:R-:W-:Y:S01]  /*6620*/  MUFU.EX2 R179, R179 ;  /* 0x000000b300b37308 */ /* 0x000fe20000000800 */
[C---:B------:R-:W-:Y:S01]  /*6630*/  LOP3.LUT R18, R172.reuse, 0xffff, RZ, 0xc0, !PT ;  /* 0x0000ffffac127812 */ /* 0x040fe200078ec0ff */
[----:B------:R-:W-:Y:S02]  /*6640*/  FFMA.FTZ R173, R95, c[0x0][0x23c], -R122 ;  /* 0x00008f005fad7a23 */ /* 0x000fe4000001087a */
[----:B------:R-:W-:Y:S01]  /*6650*/  LOP3.LUT R14, R25, UR5, R12, 0x96, !PT ;  /* 0x00000005190e7c12 */ /* 0x000fe2000f8e960c */
[----:B------:R-:W-:Y:S01]  /*6660*/  HMMA.16816.F32 R36, R8, R28, R36 ;  /* 0x0000001c0824723c */ /* 0x000fe20000001824 */
[----:B------:R-:W-:Y:S02]  /*6670*/  LOP3.LUT R12, R172, 0xff, RZ, 0xc0, !PT ;  /* 0x000000ffac0c7812 */ /* 0x000fe400078ec0ff */
[----:B------:R-:W-:Y:S01]  /*6680*/  SHF.R.U32.HI R172, RZ, 0x18, R172 ;  /* 0x00000018ffac7819 */ /* 0x000fe200000116ac */
[----:B------:R-:W4:Y:S01]  /*6690*/  MUFU.EX2 R178, R178 ;  /* 0x000000b200b27308 */ /* 0x000f220000000800 */
[----:B------:R-:W-:-:S02]  /*66a0*/  ISETP.GE.U32.AND P6, PT, R247, R12, PT ;  /* 0x0000000cf700720c */ /* 0x000fc40003fc6070 */
[----:B------:R-:W-:Y:S01]  /*66b0*/  IMAD.WIDE.U32 R28, R14, -0x326172a9, RZ ;  /* 0xcd9e8d570e1c7825 */ /* 0x000fe200078e00ff */
[C---:B------:R-:W-:Y:S01]  /*66c0*/  HMMA.16816.F32 R40, R8.reuse, R30, R40 ;  /* 0x0000001e0828723c */ /* 0x040fe20000001828 */
[----:B------:R-:W-:Y:S02]  /*66d0*/  ISETP.GE.U32.AND P1, PT, R247, R172, PT ;  /* 0x000000acf700720c */ /* 0x000fe40003f26070 */
[----:B------:R-:W-:Y:S01]  /*66e0*/  FFMA.FTZ R172, R99, c[0x0][0x23c], -R122 ;  /* 0x00008f0063ac7a23 */ /* 0x000fe2000001087a */
[----:B------:R-:W-:Y:S01]  /*66f0*/  SHF.R.U32.HI R14, RZ, 0x18, R28 ;  /* 0x00000018ff0e7819 */ /* 0x000fe2000001161c */
[----:B------:R-:W-:Y:S02]  /*6700*/  MUFU.EX2 R173, R173 ;  /* 0x000000ad00ad7308 */ /* 0x000fe40000000800 */
[----:B------:R-:W-:Y:S01]  /*6710*/  IMAD.WIDE.U32 R30, R13, -0x326172a9, RZ ;  /* 0xcd9e8d570d1e7825 */ /* 0x000fe200078e00ff */
[----:B---3--:R-:W-:Y:S01]  /*6720*/  HMMA.16816.F32 R88, R8, R6, R88 ;  /* 0x000000060858723c */ /* 0x008fe20000001858 */
[----:B------:R-:W-:-:S03]  /*6730*/  ISETP.GE.U32.AND P5, PT, R247, R14, PT ;  /* 0x0000000ef700720c */ /* 0x000fc60003fa6070 */
[----:B------:R-:W-:Y:S01]  /*6740*/  LOP3.LUT R115, R31, UR23, R16, 0x96, !PT ;  /* 0x000000171f737c12 */ /* 0x000fe2000f8e9610 */
[----:B------:R-:W3:Y:S02]  /*6750*/  MUFU.EX2 R172, R172 ;  /* 0x000000ac00ac7308 */ /* 0x000ee40000000800 */
[----:B------:R-:W-:Y:S01]  /*6760*/  LOP3.LUT R7, R29, UR14, R30, 0x96, !PT ;  /* 0x0000000e1d077c12 */ /* 0x000fe2000f8e961e */
[C---:B------:R-:W-:Y:S01]  /*6770*/  HMMA.16816.F32 R84, R8.reuse, R4, R84 ;  /* 0x000000040854723c */ /* 0x040fe20000001854 */
[----:B------:R-:W-:Y:S02]  /*6780*/  LOP3.LUT R6, R28, 0xffff, RZ, 0xc0, !PT ;  /* 0x0000ffff1c067812 */ /* 0x000fe400078ec0ff */
[C---:B------:R-:W-:Y:S02]  /*6790*/  LOP3.LUT R12, R7.reuse, 0xffff, RZ, 0xc0, !PT ;  /* 0x0000ffff070c7812 */ /* 0x040fe400078ec0ff */
[----:B------:R-:W-:Y:S02]  /*67a0*/  LOP3.LUT R14, R7, 0xff, RZ, 0xc0, !PT ;  /* 0x000000ff070e7812 */ /* 0x000fe400078ec0ff */
[----:B------:R-:W-:Y:S01]  /*67b0*/  IMAD R5, R176, -0x2daee0ad, RZ ;  /* 0xd2511f53b0057824 */ /* 0x000fe200078e02ff */
[----:B------:R-:W-:Y:S01]  /*67c0*/  SHF.R.U32.HI R12, RZ, 0x8, R12 ;  /* 0x00000008ff0c7819 */ /* 0x000fe2000001160c */
[----:B------:R-:W-:Y:S01]  /*67d0*/  HMMA.16816.F32 R48, R8, R26, R48 ;  /* 0x0000001a0830723c */ /* 0x000fe20000001830 */
[----:B------:R-:W-:Y:S01]  /*67e0*/  ISETP.GE.U32.AND P2, PT, R247, R14, PT ;  /* 0x0000000ef700720c */ /* 0x000fe20003f46070 */
[----:B------:R-:W-:Y:S01]  /*67f0*/  FFMA.FTZ R176, R22, c[0x0][0x23c], -R235 ;  /* 0x00008f0016b07a23 */ /* 0x000fe200000108eb */
[----:B------:R-:W-:-:S02]  /*6800*/  LOP3.LUT R15, R241, UR5, R5, 0x96, !PT ;  /* 0x00000005f10f7c12 */ /* 0x000fc4000f8e9605 */
[----:B------:R-:W-:Y:S02]  /*6810*/  LOP3.LUT R12, R12, 0xffff, RZ, 0xc0, !PT ;  /* 0x0000ffff0c0c7812 */ /* 0x000fe400078ec0ff */
[----:B------:R-:W-:Y:S01]  /*6820*/  LOP3.LUT R26, R28, 0xff, RZ, 0xc0, !PT ;  /* 0x000000ff1c1a7812 */ /* 0x000fe200078ec0ff */
[----:B------:R-:W1:Y:S01]  /*6830*/  MUFU.EX2 R176, R176 ;  /* 0x000000b000b07308 */ /* 0x000e620000000800 */
[----:B------:R-:W-:Y:S01]  /*6840*/  SHF.R.U32.HI R5, RZ, 0x10, R28 ;  /* 0x00000010ff057819 */ /* 0x000fe2000001161c */
[----:B------:R-:W-:Y:S01]  /*6850*/  IMAD.WIDE.U32 R28, R15, -0x326172a9, RZ ;  /* 0xcd9e8d570f1c7825 */ /* 0x000fe200078e00ff */
[----:B------:R-:W-:Y:S02]  /*6860*/  ISETP.GE.U32.AND P4, PT, R247, R12, PT ;  /* 0x0000000cf700720c */ /* 0x000fe40003f86070 */
[----:B------:R-:W-:Y:S02]  /*6870*/  LOP3.LUT R4, R31, UR23, R16, 0x96, !PT ;  /* 0x000000171f047c12 */ /* 0x000fe4000f8e9610 */
[----:B------:R-:W-:-:S02]  /*6880*/  LOP3.LUT R16, R29, UR14, R30, 0x96, !PT ;  /* 0x0000000e1d107c12 */ /* 0x000fc4000f8e961e */
[----:B--2---:R-:W-:Y:S01]  /*6890*/  F2FP.PACK_AB R30, R180, R181 ;  /* 0x000000b5b41e723e */ /* 0x004fe200000000ff */
[----:B------:R-:W-:Y:S01]  /*68a0*/  IMAD.WIDE.U32 R188, R4, -0x2daee0ad, RZ ;  /* 0xd2511f5304bc7825 */ /* 0x000fe200078e00ff */
[----:B------:R-:W-:Y:S02]  /*68b0*/  LOP3.LUT R244, R28, 0xffff, RZ, 0xc0, !PT ;  /* 0x0000ffff1cf47812 */ /* 0x000fe400078ec0ff */
[C---:B------:R-:W-:Y:S01]  /*68c0*/  PRMT R29, R30.reuse, 0x7632, R29 ;  /* 0x000076321e1d7816 */ /* 0x040fe2000000001d */
[----:B------:R-:W-:Y:S01]  /*68d0*/  @!P2 HADD2 R98, -R30.H0_H0, -RZ.H0_H0 ;  /* 0xa00000ff1e62a230 */ /* 0x000fe20000000900 */
[--C-:B------:R-:W-:Y:S02]  /*68e0*/  SHF.R.U32.HI R14, RZ, 0x18, R7.reuse ;  /* 0x00000018ff0e7819 */ /* 0x100fe40000011607 */
[----:B------:R-:W-:Y:S01]  /*68f0*/  SHF.R.U32.HI R7, RZ, 0x10, R7 ;  /* 0x00000010ff077819 */ /* 0x000fe20000011607 */
[----:B------:R-:W-:Y:S01]  /*6900*/  @!P4 HADD2 R32, -R29.H0_H0, -RZ.H0_H0 ;  /* 0xa00000ff1d20c230 */ /* 0x000fe20000000900 */
[----:B------:R-:W-:-:S02]  /*6910*/  PRMT R12, R30, 0x5410, R29 ;  /* 0x000054101e0c7816 */ /* 0x000fc4000000001d */
[----:B------:R-:W-:Y:S02]  /*6920*/  @!P2 PRMT R30, R98, 0x5410, RZ ;  /* 0x00005410621ea816 */ /* 0x000fe400000000ff */
[----:B------:R-:W-:Y:S02]  /*6930*/  ISETP.GE.U32.AND P2, PT, R247, R14, PT ;  /* 0x0000000ef700720c */ /* 0x000fe40003f46070 */
[----:B------:R-:W-:Y:S02]  /*6940*/  LOP3.LUT R14, R7, 0xff, RZ, 0xc0, !PT ;  /* 0x000000ff070e7812 */ /* 0x000fe400078ec0ff */
[----:B------:R-:W-:Y:S02]  /*6950*/  @!P4 PRMT R29, R32, 0x5410, RZ ;  /* 0x00005410201dc816 */ /* 0x000fe400000000ff */
[----:B-1----:R-:W-:Y:S02]  /*6960*/  F2FP.PACK_AB R32, R174, R175 ;  /* 0x000000afae20723e */ /* 0x002fe400000000ff */
[----:B------:R-:W-:-:S02]  /*6970*/  ISETP.GE.U32.AND P4, PT, R247, R14, PT ;  /* 0x0000000ef700720c */ /* 0x000fc40003f86070 */
[----:B------:R-:W-:Y:S02]  /*6980*/  PRMT R31, R32, 0x7632, R31 ;  /* 0x00007632201f7816 */ /* 0x000fe4000000001f */
[----:B------:R-:W-:Y:S02]  /*6990*/  SHF.R.U32.HI R6, RZ, 0x8, R6 ;  /* 0x00000008ff067819 */ /* 0x000fe40000011606 */
[----:B------:R-:W-:Y:S01]  /*69a0*/  ISETP.GE.U32.AND P3, PT, R247, R26, PT ;  /* 0x0000001af700720c */ /* 0x000fe20003f66070 */
[----:B------:R-:W-:Y:S01]  /*69b0*/  @!P2 HADD2 R97, -R31.H0_H0, -RZ.H0_H0 ;  /* 0xa00000ff1f61a230 */ /* 0x000fe20000000900 */
[----:B------:R-:W-:Y:S02]  /*69c0*/  LOP3.LUT R6, R6, 0xffff, RZ, 0xc0, !PT ;  /* 0x0000ffff06067812 */ /* 0x000fe400078ec0ff */
[----:B------:R-:W-:Y:S02]  /*69d0*/  PRMT R13, R32, 0x5410, R31 ;  /* 0x00005410200d7816 */ /* 0x000fe4000000001f */
[----:B------:R-:W-:Y:S01]  /*69e0*/  @!P2 PRMT R31, R97, 0x5410, RZ ;  /* 0x00005410611fa816 */ /* 0x000fe200000000ff */
[----:B------:R-:W-:Y:S01]  /*69f0*/  @!P4 HADD2 R96, -R32.H0_H0, -RZ.H0_H0 ;  /* 0xa00000ff2060c230 */ /* 0x000fe20000000900 */
[----:B------:R-:W-:-:S02]  /*6a00*/  ISETP.GE.U32.AND P2, PT, R247, R6, PT ;  /* 0x00000006f700720c */ /* 0x000fc40003f46070 */
[----:B------:R-:W-:Y:S02]  /*6a10*/  LOP3.LUT R6, R5, 0xff, RZ, 0xc0, !PT ;  /* 0x000000ff05067812 */ /* 0x000fe400078ec0ff */
[----:B----4-:R-:W-:Y:S02]  /*6a20*/  F2FP.PACK_AB R26, R178, R179 ;  /* 0x000000b3b21a723e */ /* 0x010fe400000000ff */
[----:B------:R-:W-:Y:S02]  /*6a30*/  @!P4 PRMT R32, R96, 0x5410, RZ ;  /* 0x000054106020c816 */ /* 0x000fe400000000ff */
[----:B------:R-:W-:Y:S01]  /*6a40*/  ISETP.GE.U32.AND P4, PT, R247, R6, PT ;  /* 0x00000006f700720c */ /* 0x000fe20003f86070 */
[----:B------:R-:W-:Y:S01]  /*6a50*/  @!P3 HADD2 R95, -R26.H0_H0, -RZ.H0_H0 ;  /* 0xa00000ff1a5fb230 */ /* 0x000fe20000000900 */
[----:B------:R-:W-:Y:S01]  /*6a60*/  SHF.R.U32.HI R6, RZ, 0x10, R165 ;  /* 0x00000010ff067819 */ /* 0x000fe200000116a5 */
[----:B------:R-:W1:Y:S01]  /*6a70*/  LDSM.16.MT88.4 R96, [R204+0x14000] ;  /* 0x01400000cc60783b */ /* 0x000e620000004200 */
[----:B------:R-:W-:-:S02]  /*6a80*/  LOP3.LUT R246, R28, 0xff, RZ, 0xc0, !PT ;  /* 0x000000ff1cf67812 */ /* 0x000fc400078ec0ff */
[--C-:B------:R-:W-:Y:S02]  /*6a90*/  SHF.R.U32.HI R245, RZ, 0x10, R28.reuse ;  /* 0x00000010fff57819 */ /* 0x100fe4000001161c */
[----:B------:R-:W-:Y:S02]  /*6aa0*/  SHF.R.U32.HI R237, RZ, 0x18, R28 ;  /* 0x00000018ffed7819 */ /* 0x000fe4000001161c */
[----:B------:R-:W-:Y:S02]  /*6ab0*/  PRMT R25, R26, 0x7632, R25 ;  /* 0x000076321a197816 */ /* 0x000fe40000000019 */
[----:B------:R-:W-:Y:S02]  /*6ac0*/  LOP3.LUT R24, R189, UR13, R24, 0x96, !PT ;  /* 0x0000000dbd187c12 */ /* 0x000fe4000f8e9618 */
[----:B---3--:R-:W-:Y:S01]  /*6ad0*/  F2FP.PACK_AB R28, R172, R173 ;  /* 0x000000adac1c723e */ /* 0x008fe200000000ff */
[----:B------:R-:W-:Y:S01]  /*6ae0*/  @!P2 HADD2 R94, -R25.H0_H0, -RZ.H0_H0 ;  /* 0xa00000ff195ea230 */ /* 0x000fe20000000900 */
[----:B------:R-:W-:-:S02]  /*6af0*/  LOP3.LUT R6, R6, 0xff, RZ, 0xc0, !PT ;  /* 0x000000ff06067812 */ /* 0x000fc400078ec0ff */
[----:B------:R-:W-:Y:S01]  /*6b00*/  PRMT R14, R26, 0x5410, R25 ;  /* 0x000054101a0e7816 */ /* 0x000fe20000000019 */
[----:B------:R-:W-:Y:S01]  /*6b10*/  @!P4 HADD2 R3, -R28.H0_H0, -RZ.H0_H0 ;  /* 0xa00000ff1c03c230 */ /* 0x000fe20000000900 */
[----:B------:R-:W-:Y:S02]  /*6b20*/  LOP3.LUT R4, R24, 0xffff, RZ, 0xc0, !PT ;  /* 0x0000ffff18047812 */ /* 0x000fe400078ec0ff */
[----:B------:R-:W-:Y:S02]  /*6b30*/  @!P3 PRMT R26, R95, 0x5410, RZ ;  /* 0x000054105f1ab816 */ /* 0x000fe400000000ff */
[----:B------:R-:W-:Y:S02]  /*6b40*/  PRMT R27, R28, 0x7632, R27 ;  /* 0x000076321c1b7816 */ /* 0x000fe4000000001b */
[----:B------:R-:W-:Y:S02]  /*6b50*/  ISETP.GE.U32.AND P3, PT, R247, R6, PT ;  /* 0x00000006f700720c */ /* 0x000fe40003f66070 */
[----:B------:R-:W-:Y:S01]  /*6b60*/  LOP3.LUT R6, R24, 0xff, RZ, 0xc0, !PT ;  /* 0x000000ff18067812 */ /* 0x000fe200078ec0ff */
[----:B------:R-:W-:Y:S01]  /*6b70*/  @!P5 HADD2 R22, -R27.H0_H0, -RZ.H0_H0 ;  /* 0xa00000ff1b16d230 */ /* 0x000fe20000000900 */
[----:B------:R-:W-:-:S02]  /*6b80*/  SHF.R.U32.HI R4, RZ, 0x8, R4 ;  /* 0x00000008ff047819 */ /* 0x000fc40000011604 */
[----:B------:R-:W-:Y:S02]  /*6b90*/  @!P2 PRMT R25, R94, 0x5410, RZ ;  /* 0x000054105e19a816 */ /* 0x000fe400000000ff */
[C---:B------:R-:W-:Y:S02]  /*6ba0*/  ISETP.GE.U32.AND P2, PT, R247.reuse, R6, PT ;  /* 0x00000006f700720c */ /* 0x040fe40003f46070 */
[----:B------:R-:W-:Y:S02]  /*6bb0*/  LOP3.LUT R4, R4, 0xffff, RZ, 0xc0, !PT ;  /* 0x0000ffff04047812 */ /* 0x000fe400078ec0ff */
[----:B------:R-:W-:Y:S02]  /*6bc0*/  PRMT R15, R28, 0x5410, R27 ;  /* 0x000054101c0f7816 */ /* 0x000fe4000000001b */
[----:B------:R-:W-:Y:S02]  /*6bd0*/  @!P5 PRMT R27, R22, 0x5410, RZ ;  /* 0x00005410161bd816 */ /* 0x000fe400000000ff */
[----:B------:R-:W-:-:S02]  /*6be0*/  ISETP.GE.U32.AND P5, PT, R247, R4, PT ;  /* 0x00000004f700720c */ /* 0x000fc40003fa6070 */
[--C-:B------:R-:W-:Y:S02]  /*6bf0*/  SHF.R.U32.HI R4, RZ, 0x18, R24.reuse ;  /* 0x00000018ff047819 */ /* 0x100fe40000011618 */
[----:B------:R-:W-:Y:S02]  /*6c00*/  F2FP.PACK_AB R22, R176, R177 ;  /* 0x000000b1b016723e */ /* 0x000fe400000000ff */
[----:B------:R-:W-:Y:S02]  /*6c10*/  @!P4 PRMT R28, R3, 0x5410, RZ ;  /* 0x00005410031cc816 */ /* 0x000fe400000000ff */
[----:B------:R-:W-:Y:S01]  /*6c20*/  ISETP.GE.U32.AND P4, PT, R247, R4, PT ;  /* 0x00000004f700720c */ /* 0x000fe20003f86070 */
[----:B------:R-:W-:Y:S01]  /*6c30*/  @!P2 HADD2 R23, -R22.H0_H0, -RZ.H0_H0 ;  /* 0xa00000ff1617a230 */ /* 0x000fe20000000900 */
[----:B------:R-:W-:Y:S02]  /*6c40*/  SHF.R.U32.HI R4, RZ, 0x10, R24 ;  /* 0x00000010ff047819 */ /* 0x000fe40000011618 */
[----:B------:R-:W-:-:S02]  /*6c50*/  PRMT R3, R22, 0x7632, R3 ;  /* 0x0000763216037816 */ /* 0x000fc40000000003 */
[----:B------:R-:W-:Y:S02]  /*6c60*/  LOP3.LUT R4, R4, 0xff, RZ, 0xc0, !PT ;  /* 0x000000ff04047812 */ /* 0x000fe400078ec0ff */
[----:B------:R-:W-:Y:S01]  /*6c70*/  F2FP.PACK_AB R24, R170, R171 ;  /* 0x000000abaa18723e */ /* 0x000fe200000000ff */
[----:B------:R-:W-:Y:S01]  /*6c80*/  @!P5 HADD2 R93, -R3.H0_H0, -RZ.H0_H0 ;  /* 0xa00000ff035dd230 */ /* 0x000fe20000000900 */
[----:B------:R-:W-:Y:S02]  /*6c90*/  PRMT R241, R22, 0x5410, R3 ;  /* 0x0000541016f17816 */ /* 0x000fe40000000003 */
[----:B------:R-:W-:Y:S02]  /*6ca0*/  @!P2 PRMT R22, R23, 0x5410, RZ ;  /* 0x000054101716a816 */ /* 0x000fe400000000ff */
[----:B------:R-:W-:Y:S02]  /*6cb0*/  PRMT R23, R24, 0x7632, R23 ;  /* 0x0000763218177816 */ /* 0x000fe40000000017 */
[----:B------:R-:W-:-:S02]  /*6cc0*/  ISETP.GE.U32.AND P2, PT, R247, R4, PT ;  /* 0x00000004f700720c */ /* 0x000fc40003f46070 */
[----:B------:R-:W-:Y:S01]  /*6cd0*/  LOP3.LUT R4, R165, 0xff, RZ, 0xc0, !PT ;  /* 0x000000ffa5047812 */ /* 0x000fe200078ec0ff */
[----:B------:R-:W-:Y:S01]  /*6ce0*/  @!P4 HADD2 R92, -R23.H0_H0, -RZ.H0_H0 ;  /* 0xa00000ff175cc230 */ /* 0x000fe20000000900 */
[----:B------:R-:W-:Y:S02]  /*6cf0*/  @!P5 PRMT R3, R93, 0x5410, RZ ;  /* 0x000054105d03d816 */ /* 0x000fe400000000ff */
[----:B------:R-:W-:Y:S02]  /*6d00*/  ISETP.GE.U32.AND P5, PT, R247, R4, PT ;  /* 0x00000004f700720c */ /* 0x000fe40003fa6070 */
[----:B------:R-:W-:Y:S02]  /*6d10*/  SHF.R.U32.HI R4, RZ, 0x18, R165 ;  /* 0x00000018ff047819 */ /* 0x000fe400000116a5 */
[----:B------:R-:W-:Y:S02]  /*6d20*/  PRMT R243, R24, 0x5410, R23 ;  /* 0x0000541018f37816 */ /* 0x000fe40000000017 */
[----:B------:R-:W-:-:S02]  /*6d30*/  @!P4 PRMT R23, R92, 0x5410, RZ ;  /* 0x000054105c17c816 */ /* 0x000fc400000000ff */
[----:B------:R-:W-:Y:S01]  /*6d40*/  ISETP.GE.U32.AND P4, PT, R247, R4, PT ;  /* 0x00000004f700720c */ /* 0x000fe20003f86070 */
[----:B-1----:R-:W-:Y:S01]  /*6d50*/  HMMA.16816.F32 R92, R128, R96, RZ ;  /* 0x00000060805c723c */ /* 0x002fe200000018ff */
[----:B------:R-:W1:Y:S01]  /*6d60*/  LDSM.16.MT88.4 R4, [R204+0x14800] ;  /* 0x01480000cc04783b */ /* 0x000e620000004200 */
[----:B------:R-:W-:-:S05]  /*6d70*/  @!P2 HADD2 R107, -R24.H0_H0, -RZ.H0_H0 ;  /* 0xa00000ff186ba230 */ /* 0x000fca0000000900 */
[----:B------:R-:W-:Y:S01]  /*6d80*/  @!P2 PRMT R24, R107, 0x5410, RZ ;  /* 0x000054106b18a816 */ /* 0x000fe200000000ff */
[----:B------:R-:W-:Y:S01]  /*6d90*/  @!P5 HADD2 R114, -R166.H0_H0, -RZ.H0_H0 ;  /* 0xa00000ffa672d230 */ /* 0x000fe20000000900 */
[----:B------:R-:W-:Y:S04]  /*6da0*/  HMMA.16816.F32 R96, R128, R98, RZ ;  /* 0x000000628060723c */ /* 0x000fe800000018ff */
[----:B------:R-:W-:-:S11]  /*6db0*/  @!P5 PRMT R166, R114, 0x5410, RZ ;  /* 0x0000541072a6d816 */ /* 0x000fd600000000ff */
[C---:B-1----:R-:W-:Y:S07]  /*6dc0*/  HMMA.16816.F32 R92, R8.reuse, R4, R92 ;  /* 0x00000004085c723c */ /* 0x042fee000000185c */
[----:B------:R-:W-:Y:S01]  /*6dd0*/  LOP3.LUT R4, R165, 0xffff, RZ, 0xc0, !PT ;  /* 0x0000ffffa5047812 */ /* 0x000fe200078ec0ff */
[----:B------:R-:W-:Y:S01]  /*6de0*/  @!P3 HADD2 R105, -R169.H0_H0, -RZ.H0_H0 ;  /* 0xa00000ffa969b230 */ /* 0x000fe20000000900 */
[----:B------:R-:W-:Y:S01]  /*6df0*/  HMMA.16816.F32 R96, R8, R6, R96 ;  /* 0x000000060860723c */ /* 0x000fe20000001860 */
[----:B------:R-:W-:Y:S01]  /*6e00*/  @!P4 HADD2 R113, -R168.H0_H0, -RZ.H0_H0 ;  /* 0xa00000ffa871c230 */ /* 0x000fe20000000900 */
[----:B------:R-:W-:Y:S01]  /*6e10*/  SHF.R.U32.HI R4, RZ, 0x8, R4 ;  /* 0x00000008ff047819 */ /* 0x000fe20000011604 */
[----:B------:R-:W-:Y:S01]  /*6e20*/  @!P6 HADD2 R100, -R182.H0_H0, -RZ.H0_H0 ;  /* 0xa00000ffb664e230 */ /* 0x000fe20000000900 */
[----:B------:R-:W-:Y:S01]  /*6e30*/  LOP3.LUT R114, R238, 0xffff, RZ, 0xc0, !PT ;  /* 0x0000ffffee727812 */ /* 0x000fe200078ec0ff */
[----:B------:R-:W-:Y:S01]  /*6e40*/  @!P1 HADD2 R110, -R20.H0_H0, -RZ.H0_H0 ;  /* 0xa00000ff146e9230 */ /* 0x000fe20000000900 */
[----:B------:R-:W-:Y:S01]  /*6e50*/  LOP3.LUT R4, R4, 0xffff, RZ, 0xc0, !PT ;  /* 0x0000ffff04047812 */ /* 0x000fe200078ec0ff */
[----:B------:R-:W-:Y:S01]  /*6e60*/  FADD.FTZ R223, R234, R223 ;  /* 0x000000dfeadf7221 */ /* 0x000fe20000010000 */
[----:B------:R1:W5:Y:S01]  /*6e70*/  LDL.LU R165, [R1+0x78] ;  /* 0x0000780001a57983 */ /* 0x0003620000300800 */
[----:B------:R-:W-:-:S02]  /*6e80*/  @!P3 PRMT R169, R105, 0x5410, RZ ;  /* 0x0000541069a9b816 */ /* 0x000fc400000000ff */
[----:B------:R-:W-:Y:S02]  /*6e90*/  ISETP.GE.U32.AND P2, PT, R247, R4, PT ;  /* 0x00000004f700720c */ /* 0x000fe40003f46070 */
[----:B------:R-:W-:Y:S02]  /*6ea0*/  SHF.R.U32.HI R4, RZ, 0x10, R17 ;  /* 0x00000010ff047819 */ /* 0x000fe40000011611 */
[----:B------:R-:W-:Y:S02]  /*6eb0*/  @!P4 PRMT R168, R113, 0x5410, RZ ;  /* 0x0000541071a8c816 */ /* 0x000fe400000000ff */
[----:B------:R-:W-:Y:S02]  /*6ec0*/  LOP3.LUT R4, R4, 0xff, RZ, 0xc0, !PT ;  /* 0x000000ff04047812 */ /* 0x000fe400078ec0ff */
[----:B------:R-:W-:Y:S02]  /*6ed0*/  LOP3.LUT R6, R238, 0xff, RZ, 0xc0, !PT ;  /* 0x000000ffee067812 */ /* 0x000fe400078ec0ff */
[----:B------:R-:W-:-:S02]  /*6ee0*/  ISETP.GE.U32.AND P5, PT, R247, R4, PT ;  /* 0x00000004f700720c */ /* 0x000fc40003fa6070 */
[----:B------:R-:W-:Y:S01]  /*6ef0*/  LOP3.LUT R4, R17, 0xffff, RZ, 0xc0, !PT ;  /* 0x0000ffff11047812 */ /* 0x000fe200078ec0ff */
[----:B------:R-:W-:Y:S01]  /*6f00*/  @!P2 HADD2 R106, -R167.H0_H0, -RZ.H0_H0 ;  /* 0xa00000ffa76aa230 */ /* 0x000fe20000000900 */
[----:B------:R-:W-:Y:S02]  /*6f10*/  @!P6 PRMT R182, R100, 0x5410, RZ ;  /* 0x0000541064b6e816 */ /* 0x000fe400000000ff */
[----:B------:R-:W-:Y:S02]  /*6f20*/  SHF.R.U32.HI R4, RZ, 0x8, R4 ;  /* 0x00000008ff047819 */ /* 0x000fe40000011604 */
[----:B------:R-:W-:Y:S02]  /*6f30*/  @!P2 PRMT R167, R106, 0x5410, RZ ;  /* 0x000054106aa7a816 */ /* 0x000fe400000000ff */
[----:B------:R-:W-:Y:S02]  /*6f40*/  LOP3.LUT R4, R4, 0xffff, RZ, 0xc0, !PT ;  /* 0x0000ffff04047812 */ /* 0x000fe400078ec0ff */
[----:B------:R-:W-:Y:S01]  /*6f50*/  SHF.R.U32.HI R106, RZ, 0x18, R17 ;  /* 0x00000018ff6a7819 */ /* 0x000fe20000011611 */
[----:B------:R-:W-:Y:S01]  /*6f60*/  @!P5 HADD2 R102, -R185.H0_H0, -RZ.H0_H0 ;  /* 0xa00000ffb966d230 */ /* 0x000fe20000000900 */
[----:B------:R-:W-:-:S02]  /*6f70*/  ISETP.GE.U32.AND P2, PT, R247, R4, PT ;  /* 0x00000004f700720c */ /* 0x000fc40003f46070 */
[----:B------:R-:W-:Y:S02]  /*6f80*/  LOP3.LUT R4, R17, 0xff, RZ, 0xc0, !PT ;  /* 0x000000ff11047812 */ /* 0x000fe400078ec0ff */
[C---:B------:R-:W-:Y:S02]  /*6f90*/  ISETP.GE.U32.AND P4, PT, R247.reuse, R106, PT ;  /* 0x0000006af700720c */ /* 0x040fe40003f86070 */
[----:B------:R-:W-:Y:S02]  /*6fa0*/  ISETP.GE.U32.AND P3, PT, R247, R4, PT ;  /* 0x00000004f700720c */ /* 0x000fe40003f66070 */
[----:B------:R-:W-:Y:S02]  /*6fb0*/  LOP3.LUT R106, R19, 0xff, RZ, 0xc0, !PT ;  /* 0x000000ff136a7812 */ /* 0x000fe400078ec0ff */
[----:B------:R-:W-:Y:S02]  /*6fc0*/  SHF.R.U32.HI R19, RZ, 0x8, R244 ;  /* 0x00000008ff137819 */ /* 0x000fe400000116f4 */
[----:B------:R-:W-:Y:S01]  /*6fd0*/  SHF.R.U32.HI R4, RZ, 0x10, R238 ;  /* 0x00000010ff047819 */ /* 0x000fe200000116ee */
[----:B------:R-:W-:Y:S01]  /*6fe0*/  @!P2 HADD2 R103, -R187.H0_H0, -RZ.H0_H0 ;  /* 0xa00000ffbb67a230 */ /* 0x000fe20000000900 */
[----:B------:R-:W-:-:S02]  /*6ff0*/  @!P5 PRMT R185, R102, 0x5410, RZ ;  /* 0x0000541066b9d816 */ /* 0x000fc400000000ff */
[----:B------:R-:W-:Y:S02]  /*7000*/  SHF.R.U32.HI R114, RZ, 0x8, R114 ;  /* 0x00000008ff727819 */ /* 0x000fe40000011672 */
[----:B------:R-:W-:Y:S01]  /*7010*/  @!P2 PRMT R187, R103, 0x5410, RZ ;  /* 0x0000541067bba816 */ /* 0x000fe200000000ff */
[----:B------:R-:W-:Y:S01]  /*7020*/  @!P3 HADD2 R104, -R186.H0_H0, -RZ.H0_H0 ;  /* 0xa00000ffba68b230 */ /* 0x000fe20000000900 */
[----:B------:R-:W-:Y:S02]  /*7030*/  ISETP.GE.U32.AND P2, PT, R247, R6, PT ;  /* 0x00000006f700720c */ /* 0x000fe40003f46070 */
[----:B------:R-:W-:Y:S02]  /*7040*/  LOP3.LUT R6, R245, 0xff, RZ, 0xc0, !PT ;  /* 0x000000fff5067812 */ /* 0x000fe400078ec0ff */
[----:B------:R-:W-:Y:S02]  /*7050*/  @!P3 PRMT R186, R104, 0x5410, RZ ;  /* 0x0000541068bab816 */ /* 0x000fe400000000ff */
[----:B------:R-:W-:-:S02]  /*7060*/  ISETP.GE.U32.AND P3, PT, R247, R106, PT ;  /* 0x0000006af700720c */ /* 0x000fc40003f66070 */
[----:B------:R-:W2:Y:S01]  /*7070*/  LDSM.16.MT88.4 R104, [R208+0x16000] ;  /* 0x01600000d068783b */ /* 0x000ea20000004200 */
[----:B------:R-:W-:Y:S01]  /*7080*/  PRMT R17, R6, 0x5410, R237 ;  /* 0x0000541006117816 */ /* 0x000fe200000000ed */
[----:B------:R-:W-:Y:S01]  /*7090*/  IMAD.WIDE.U32 R6, R115, -0x2daee0ad, RZ ;  /* 0xd2511f5373067825 */ /* 0x000fe200078e00ff */
[----:B------:R-:W-:Y:S01]  /*70a0*/  PRMT R19, R246, 0x5410, R19 ;  /* 0x00005410f6137816 */ /* 0x000fe20000000013 */
[----:B------:R-:W-:Y:S01]  /*70b0*/  @!P4 HADD2 R101, -R184.H0_H0, -RZ.H0_H0 ;  /* 0xa00000ffb865c230 */ /* 0x000fe20000000900 */
[----:B------:R-:W-:Y:S02]  /*70c0*/  LOP3.LUT R113, R188, 0xff, RZ, 0xc0, !PT ;  /* 0x000000ffbc717812 */ /* 0x000fe400078ec0ff */
[C---:B------:R-:W-:Y:S02]  /*70d0*/  LOP3.LUT R237, R6.reuse, 0xffff, RZ, 0xc0, !PT ;  /* 0x0000ffff06ed7812 */ /* 0x040fe400078ec0ff */
[----:B------:R-:W-:Y:S02]  /*70e0*/  LOP3.LUT R115, R6, 0xff, RZ, 0xc0, !PT ;  /* 0x000000ff06737812 */ /* 0x000fe400078ec0ff */
[----:B------:R-:W-:-:S02]  /*70f0*/  SHF.R.U32.HI R246, RZ, 0x10, R6 ;  /* 0x00000010fff67819 */ /* 0x000fc40000011606 */
[----:B------:R-:W-:Y:S02]  /*7100*/  SHF.R.U32.HI R245, RZ, 0x18, R6 ;  /* 0x00000018fff57819 */ /* 0x000fe40000011606 */
[----:B------:R-:W-:Y:S02]  /*7110*/  SHF.R.U32.HI R6, RZ, 0x8, R18 ;  /* 0x00000008ff067819 */ /* 0x000fe40000011612 */
[----:B------:R-:W-:Y:S02]  /*7120*/  LOP3.LUT R4, R4, 0xff, RZ, 0xc0, !PT ;  /* 0x000000ff04047812 */ /* 0x000fe400078ec0ff */
[----:B------:R-:W-:Y:S02]  /*7130*/  LOP3.LUT R6, R6, 0xffff, RZ, 0xc0, !PT ;  /* 0x0000ffff06067812 */ /* 0x000fe400078ec0ff */
[----:B------:R-:W-:Y:S02]  /*7140*/  @!P4 PRMT R184, R101, 0x5410, RZ ;  /* 0x0000541065b8c816 */ /* 0x000fe400000000ff */
[----:B------:R-:W-:-:S02]  /*7150*/  LOP3.LUT R240, R7, UR13, R240, 0x96, !PT ;  /* 0x0000000d07f07c12 */ /* 0x000fc4000f8e96f0 */
[C---:B------:R-:W-:Y:S02]  /*7160*/  ISETP.GE.U32.AND P4, PT, R247.reuse, R6, PT ;  /* 0x00000006f700720c */ /* 0x040fe40003f86070 */
[----:B------:R-:W-:Y:S02]  /*7170*/  ISETP.GE.U32.AND P6, PT, R247, R4, PT ;  /* 0x00000004f700720c */ /* 0x000fe40003fc6070 */
[----:B------:R-:W3:Y:S01]  /*7180*/  LDSM.16.MT88.4 R4, [R208+0x16800] ;  /* 0x01680000d004783b */ /* 0x000ee20000004200 */
[----:B------:R-:W-:Y:S01]  /*7190*/  @!P3 HADD2 R111, -R21.H0_H0, -RZ.H0_H0 ;  /* 0xa00000ff156fb230 */ /* 0x000fe20000000900 */
[----:B------:R-:W-:Y:S02]  /*71a0*/  LOP3.LUT R114, R114, 0xffff, RZ, 0xc0, !PT ;  /* 0x0000ffff72727812 */ /* 0x000fe400078ec0ff */
[--C-:B------:R-:W-:Y:S02]  /*71b0*/  SHF.R.U32.HI R239, RZ, 0x10, R188.reuse ;  /* 0x00000010ffef7819 */ /* 0x100fe400000116bc */
[----:B------:R-:W-:-:S02]  /*71c0*/  SHF.R.U32.HI R244, RZ, 0x18, R188 ;  /* 0x00000018fff47819 */ /* 0x000fc400000116bc */
[----:B------:R-:W-:Y:S02]  /*71d0*/  @!P1 PRMT R20, R110, 0x5410, RZ ;  /* 0x000054106e149816 */ /* 0x000fe400000000ff */
[----:B------:R-:W-:Y:S01]  /*71e0*/  SHF.R.U32.HI R238, RZ, 0x18, R238 ;  /* 0x00000018ffee7819 */ /* 0x000fe200000116ee */
[C---:B--2---:R-:W-:Y:S01]  /*71f0*/  HMMA.16816.F32 R100, R128.reuse, R104, RZ ;  /* 0x000000688064723c */ /* 0x044fe200000018ff */
[----:B------:R-:W-:Y:S01]  /*7200*/  @!P4 HADD2 R112, -R183.H0_H0, -RZ.H0_H0 ;  /* 0xa00000ffb770c230 */ /* 0x000fe20000000900 */
[----:B------:R-:W-:Y:S01]  /*7210*/  @!P3 PRMT R21, R111, 0x5410, RZ ;  /* 0x000054106f15b816 */ /* 0x000fe200000000ff */
[----:B------:R-:W-:Y:S01]  /*7220*/  @!P2 HADD2 R109, -R34.H0_H0, -RZ.H0_H0 ;  /* 0xa00000ff226da230 */ /* 0x000fe20000000900 */
[----:B------:R-:W-:Y:S02]  /*7230*/  SHF.R.U32.HI R18, RZ, 0x18, R16 ;  /* 0x00000018ff127819 */ /* 0x000fe40000011610 */
[C---:B------:R-:W-:Y:S02]  /*7240*/  ISETP.GE.U32.AND P1, PT, R247.reuse, R244, PT ;  /* 0x000000f4f700720c */ /* 0x040fe40003f26070 */
[----:B------:R-:W-:Y:S01]  /*7250*/  HMMA.16816.F32 R104, R128, R106, RZ ;  /* 0x0000006a8068723c */ /* 0x000fe200000018ff */
[----:B------:R-:W-:Y:S01]  /*7260*/  @!P4 PRMT R183, R112, 0x5410, RZ ;  /* 0x0000541070b7c816 */ /* 0x000fe200000000ff */
[----:B------:R-:W-:Y:S01]  /*7270*/  IMAD.MOV.U32 R111, RZ, RZ, R115 ;  /* 0x000000ffff6f7224 */ /* 0x000fe200078e0073 */
[----:B------:R-:W-:-:S02]  /*7280*/  ISETP.GE.U32.AND P4, PT, R247, R113, PT ;  /* 0x00000071f700720c */ /* 0x000fc40003f86070 */
[----:B------:R-:W-:Y:S02]  /*7290*/  ISETP.GE.U32.AND P3, PT, R247, R114, PT ;  /* 0x00000072f700720c */ /* 0x000fe40003f66070 */
[----:B------:R-:W2:Y:S01]  /*72a0*/  LDSM.16.MT88.4 R112, [R206+0x16000] ;  /* 0x01600000ce70783b */ /* 0x000ea20000004200 */
[----:B------:R-:W-:Y:S02]  /*72b0*/  @!P2 PRMT R34, R109, 0x5410, RZ ;  /* 0x000054106d22a816 */ /* 0x000fe400000000ff */
[----:B------:R-:W-:Y:S02]  /*72c0*/  ISETP.GE.U32.AND P5, PT, R247, R238, PT ;  /* 0x000000eef700720c */ /* 0x000fe40003fa6070 */
[----:B------:R-:W-:Y:S02]  /*72d0*/  LOP3.LUT R238, R188, 0xffff, RZ, 0xc0, !PT ;  /* 0x0000ffffbcee7812 */ /* 0x000fe400078ec0ff */
[----:B------:R-:W-:Y:S01]  /*72e0*/  LOP3.LUT R246, R246, 0xff, RZ, 0xc0, !PT ;  /* 0x000000fff6f67812 */ /* 0x000fe200078ec0ff */
[----:B------:R-:W-:Y:S01]  /*72f0*/  @!P6 HADD2 R121, -R164.H0_H0, -RZ.H0_H0 ;  /* 0xa00000ffa479e230 */ /* 0x000fe20000000900 */
[----:B------:R-:W-:Y:S01]  /*7300*/  FADD.FTZ R230, R230, R223 ;  /* 0x000000dfe6e67221 */ /* 0x000fe20000010000 */
[----:B------:R-:W-:Y:S01]  /*7310*/  HSET2.LE.AND R19, R19, R124, PT ;  /* 0x0000007c13137233 */ /* 0x000fe20003803000 */
[C---:B---3--:R-:W-:Y:S08]  /*7320*/  HMMA.16816.F32 R100, R8.reuse, R4, R100 ;  /* 0x000000040864723c */ /* 0x048ff00000001864 */
[----:B------:R-:W-:Y:S01]  /*7330*/  HMMA.16816.F32 R104, R8, R6, R104 ;  /* 0x000000060868723c */ /* 0x000fe20000001868 */
[----:B------:R-:W-:Y:S01]  /*7340*/  LOP3.LUT R4, R16, 0xffff, RZ, 0xc0, !PT ;  /* 0x0000ffff10047812 */ /* 0x000fe200078ec0ff */
[----:B------:R-:W-:Y:S01]  /*7350*/  @!P3 HADD2 R108, -R33.H0_H0, -RZ.H0_H0 ;  /* 0xa00000ff216cb230 */ /* 0x000fe20000000900 */
[----:B------:R-:W-:Y:S01]  /*7360*/  SHF.R.U32.HI R5, RZ, 0x10, R16 ;  /* 0x00000010ff057819 */ /* 0x000fe20000011610 */
[----:B------:R-:W-:Y:S01]  /*7370*/  @!P5 HADD2 R120, -R35.H0_H0, -RZ.H0_H0 ;  /* 0xa00000ff2378d230 */ /* 0x000fe20000000900 */
[----:B------:R1:W5:Y:S01]  /*7380*/  LDL.LU.64 R188, [R1+0x70] ;  /* 0x0000700001bc7983 */ /* 0x0003620000300a00 */
[----:B------:R-:W-:Y:S01]  /*7390*/  PRMT R245, R246, 0x5410, R245 ;  /* 0x00005410f6f57816 */ /* 0x000fe200000000f5 */
[----:B------:R-:W-:Y:S01]  /*73a0*/  FFMA.FTZ R223, R117, c[0x0][0x23c], -R122 ;  /* 0x00008f0075df7a23 */ /* 0x000fe2000001087a */
[----:B------:R-:W-:Y:S01]  /*73b0*/  SHF.R.U32.HI R7, RZ, 0x8, R4 ;  /* 0x00000008ff077819 */ /* 0x000fe20000011604 */
[----:B------:R-:W-:Y:S01]  /*73c0*/  FADD.FTZ R230, R125, R230 ;  /* 0x000000e67de67221 */ /* 0x000fe20000010000 */
[----:B------:R-:W-:-:S02]  /*73d0*/  LOP3.LUT R6, R16, 0xff, RZ, 0xc0, !PT ;  /* 0x000000ff10067812 */ /* 0x000fc400078ec0ff */
[----:B------:R-:W-:Y:S01]  /*73e0*/  LOP3.LUT R5, R5, 0xff, RZ, 0xc0, !PT ;  /* 0x000000ff05057812 */ /* 0x000fe200078ec0ff */
[----:B------:R-:W-:Y:S01]  /*73f0*/  MUFU.EX2 R223, R223 ;  /* 0x000000df00df7308 */ /* 0x000fe20000000800 */
[----:B------:R-:W-:Y:S02]  /*7400*/  LOP3.LUT R4, R239, 0xff, RZ, 0xc0, !PT ;  /* 0x000000ffef047812 */ /* 0x000fe400078ec0ff */
[----:B------:R-:W-:Y:S02]  /*7410*/  PRMT R244, R6, 0x5410, R7 ;  /* 0x0000541006f47816 */ /* 0x000fe40000000007 */
[----:B------:R-:W-:Y:S02]  /*7420*/  PRMT R18, R5, 0x5410, R18 ;  /* 0x0000541005127816 */ /* 0x000fe40000000012 */
[----:B------:R-:W-:Y:S02]  /*7430*/  ISETP.GE.U32.AND P2, PT, R247, R4, PT ;  /* 0x00000004f700720c */ /* 0x000fe40003f46070 */
[----:B------:R-:W3:Y:S01]  /*7440*/  LDSM.16.MT88.4 R4, [R206+0x16800] ;  /* 0x01680000ce04783b */ /* 0x000ee20000004200 */
[----:B------:R-:W-:Y:S01]  /*7450*/  SHF.R.U32.HI R16, RZ, 0x8, R237 ;  /* 0x00000008ff107819 */ /* 0x000fe200000116ed */
[----:B------:R-:W-:Y:S01]  /*7460*/  HSET2.LE.AND R18, R18, R124, PT ;  /* 0x0000007c12127233 */ /* 0x000fe20003803000 */
[----:B------:R-:W-:-:S02]  /*7470*/  @!P3 PRMT R33, R108, 0x5410, RZ ;  /* 0x000054106c21b816 */ /* 0x000fc400000000ff */
[----:B------:R-:W-:Y:S02]  /*7480*/  PRMT R16, R111, 0x5410, R16 ;  /* 0x000054106f107816 */ /* 0x000fe40000000010 */
[C---:B--2---:R-:W-:Y:S01]  /*7490*/  HMMA.16816.F32 R108, R128.reuse, R112, RZ ;  /* 0x00000070806c723c */ /* 0x044fe200000018ff */
[----:B------:R-:W-:Y:S02]  /*74a0*/  LOP3.LUT R246, R240, 0xff, RZ, 0xc0, !PT ;  /* 0x000000fff0f67812 */ /* 0x000fe400078ec0ff */
[----:B------:R-:W-:Y:S02]  /*74b0*/  @!P6 PRMT R164, R121, 0x5410, RZ ;  /* 0x0000541079a4e816 */ /* 0x000fe400000000ff */
[----:B------:R-:W-:Y:S02]  /*74c0*/  @!P5 PRMT R35, R120, 0x5410, RZ ;  /* 0x000054107823d816 */ /* 0x000fe400000000ff */
[----:B------:R-:W-:Y:S01]  /*74d0*/  LOP3.LUT R13, R18, R13, RZ, 0xc0, !PT ;  /* 0x0000000d120d7212 */ /* 0x000fe200078ec0ff */
[----:B------:R-:W-:Y:S01]  /*74e0*/  HMMA.16816.F32 R112, R128, R114, RZ ;  /* 0x000000728070723c */ /* 0x000fe200000018ff */
[----:B------:R-:W-:Y:S01]  /*74f0*/  HSET2.LE.AND R18, R17, R124, PT ;  /* 0x0000007c11127233 */ /* 0x000fe20003803000 */
[----:B------:R-:W-:-:S04]  /*7500*/  LOP3.LUT R14, R19, R14, RZ, 0xc0, !PT ;  /* 0x0000000e130e7212 */ /* 0x000fc800078ec0ff */
[----:B------:R-:W-:-:S10]  /*7510*/  LOP3.LUT R15, R18, R15, RZ, 0xc0, !PT ;  /* 0x0000000f120f7212 */ /* 0x000fd400078ec0ff */
[C---:B---3--:R-:W-:Y:S07]  /*7520*/  HMMA.16816.F32 R108, R8.reuse, R4, R108 ;  /* 0x00000004086c723c */ /* 0x048fee000000186c */
[----:B------:R-:W-:Y:S01]  /*7530*/  SHF.R.U32.HI R4, RZ, 0x8, R238 ;  /* 0x00000008ff047819 */ /* 0x000fe200000116ee */
[----:B------:R-:W-:Y:S01]  /*7540*/  HMMA.16816.F32 R112, R8, R6, R112 ;  /* 0x000000060870723c */ /* 0x000fe20000001870 */
[----:B------:R-:W-:Y:S02]  /*7550*/  FADD.FTZ R5, R236, R233 ;  /* 0x000000e9ec057221 */ /* 0x000fe40000010000 */
[----:B------:R-:W-:Y:S01]  /*7560*/  LOP3.LUT R4, R4, 0xffff, RZ, 0xc0, !PT ;  /* 0x0000ffff04047812 */ /* 0x000fe200078ec0ff */
[----:B------:R-:W-:-:S02]  /*7570*/  FFMA.FTZ R238, R119, c[0x0][0x23c], -R122 ;  /* 0x00008f0077ee7a23 */ /* 0x000fc4000001087a */
[--C-:B------:R-:W-:Y:S01]  /*7580*/  FFMA.FTZ R233, R118, c[0x0][0x23c], -R235.reuse ;  /* 0x00008f0076e97a23 */ /* 0x100fe200000108eb */
[----:B------:R-:W-:Y:S01]  /*7590*/  LOP3.LUT R7, R240, 0xffff, RZ, 0xc0, !PT ;  /* 0x0000fffff0077812 */ /* 0x000fe200078ec0ff */
[----:B------:R-:W-:Y:S01]  /*75a0*/  FFMA.FTZ R235, R116, c[0x0][0x23c], -R235 ;  /* 0x00008f0074eb7a23 */ /* 0x000fe200000108eb */
[----:B------:R-:W-:Y:S01]  /*75b0*/  ISETP.GE.U32.AND P3, PT, R247, R4, PT ;  /* 0x00000004f700720c */ /* 0x000fe20003f66070 */
[----:B------:R-:W2:Y:S01]  /*75c0*/  MUFU.EX2 R238, R238 ;  /* 0x000000ee00ee7308 */ /* 0x000ea20000000800 */
[----:B------:R-:W-:Y:S02]  /*75d0*/  SHF.R.U32.HI R7, RZ, 0x8, R7 ;  /* 0x00000008ff077819 */ /* 0x000fe40000011607 */
[--C-:B------:R-:W-:Y:S02]  /*75e0*/  SHF.R.U32.HI R4, RZ, 0x10, R240.reuse ;  /* 0x00000010ff047819 */ /* 0x100fe400000116f0 */
[----:B------:R-:W-:Y:S02]  /*75f0*/  PRMT R246, R246, 0x5410, R7 ;  /* 0x00005410f6f67816 */ /* 0x000fe40000000007 */
[----:B------:R-:W-:Y:S01]  /*7600*/  LOP3.LUT R7, R4, 0xff, RZ, 0xc0, !PT ;  /* 0x000000ff04077812 */ /* 0x000fe200078ec0ff */
[----:B------:R-:W-:Y:S01]  /*7610*/  FADD.FTZ R4, R222, R5 ;  /* 0x00000005de047221 */ /* 0x000fe20000010000 */
[----:B------:R-:W-:Y:S01]  /*7620*/  SHF.R.U32.HI R240, RZ, 0x18, R240 ;  /* 0x00000018fff07819 */ /* 0x000fe200000116f0 */
[----:B------:R-:W-:Y:S01]  /*7630*/  MUFU.EX2 R233, R233 ;  /* 0x000000e900e97308 */ /* 0x000fe20000000800 */
[----:B------:R-:W-:Y:S01]  /*7640*/  HSET2.LE.AND R5, R244, R124, PT ;  /* 0x0000007cf4057233 */ /* 0x000fe20003803000 */
[----:B------:R-:W-:Y:S01]  /*7650*/  FADD.FTZ R123, R123, R4 ;  /* 0x000000047b7b7221 */ /* 0x000fe20000010000 */
[----:B------:R-:W-:-:S03]  /*7660*/  PRMT R239, R7, 0x5410, R240 ;  /* 0x0000541007ef7816 */ /* 0x000fc600000000f0 */
[----:B------:R-:W-:Y:S01]  /*7670*/  FADD.FTZ R240, R126, R123 ;  /* 0x0000007b7ef07221 */ /* 0x000fe20000010000 */
[----:B------:R-:W-:Y:S01]  /*7680*/  LOP3.LUT R12, R5, R12, RZ, 0xc0, !PT ;  /* 0x0000000c050c7212 */ /* 0x000fe200078ec0ff */
[----:B------:R-:W3:Y:S01]  /*7690*/  LDSM.16.MT88.4 R120, [R205+0x16000] ;  /* 0x01600000cd78783b */ /* 0x000ee20000004200 */
[----:B------:R-:W4:Y:S01]  /*76a0*/  MUFU.EX2 R222, R235 ;  /* 0x000000eb00de7308 */ /* 0x000f220000000800 */
[----:B--2---:R-:W-:Y:S01]  /*76b0*/  F2FP.PACK_AB R237, R223, R238 ;  /* 0x000000eedfed723e */ /* 0x004fe200000000ff */
[----:B------:R-:W-:Y:S01]  /*76c0*/  IMAD.MOV.U32 R125, RZ, RZ, R239 ;  /* 0x000000ffff7d7224 */ /* 0x000fe200078e00ef */
[----:B------:R-:W2:Y:S01]  /*76d0*/  LDSM.16.MT88.4 R4, [R205+0x16800] ;  /* 0x01680000cd04783b */ /* 0x000ea20000004200 */
[----:B------:R-:W-:Y:S01]  /*76e0*/  FADD.FTZ R239, R127, R230 ;  /* 0x000000e67fef7221 */ /* 0x000fe20000010000 */
[----:B------:R-:W-:Y:S01]  /*76f0*/  PRMT R236, R237, 0x7632, R236 ;  /* 0x00007632edec7816 */ /* 0x000fe200000000ec */
[----:B------:R-:W-:Y:S01]  /*7700*/  @!P2 HADD2 R117, -R237.H0_H0, -RZ.H0_H0 ;  /* 0xa00000ffed75a230 */ /* 0x000fe20000000900 */
[----:B------:R-:W-:-:S02]  /*7710*/  FADD.FTZ R217, R217, R240 ;  /* 0x000000f0d9d97221 */ /* 0x000fc40000010000 */
[----:B------:R-:W-:Y:S01]  /*7720*/  PRMT R244, R237, 0x5410, R236 ;  /* 0x00005410edf47816 */ /* 0x000fe200000000ec */
[----:B------:R-:W-:Y:S01]  /*7730*/  @!P1 HADD2 R116, -R236.H0_H0, -RZ.H0_H0 ;  /* 0xa00000ffec749230 */ /* 0x000fe20000000900 */
[----:B------:R-:W-:Y:S01]  /*7740*/  @!P2 PRMT R237, R117, 0x5410, RZ ;  /* 0x0000541075eda816 */ /* 0x000fe200000000ff */
[----:B------:R-:W-:Y:S02]  /*7750*/  FADD.FTZ R220, R220, R239 ;  /* 0x000000efdcdc7221 */ /* 0x000fe40000010000 */
[----:B------:R-:W-:Y:S01]  /*7760*/  FADD.FTZ R216, R216, R217 ;  /* 0x000000d9d8d87221 */ /* 0x000fe20000010000 */
[----:B------:R-:W-:Y:S01]  /*7770*/  @!P1 PRMT R236, R116, 0x5410, RZ ;  /* 0x0000541074ec9816 */ /* 0x000fe200000000ff */
[----:B------:R-:W-:Y:S01]  /*7780*/  FADD.FTZ R221, R221, R220 ;  /* 0x000000dcdddd7221 */ /* 0x000fe20000010000 */
[----:B----4-:R-:W-:Y:S01]  /*7790*/  F2FP.PACK_AB R234, R222, R233 ;  /* 0x000000e9deea723e */ /* 0x010fe200000000ff */
[----:B------:R-:W-:Y:S02]  /*77a0*/  FADD.FTZ R216, R219, R216 ;  /* 0x000000d8dbd87221 */ /* 0x000fe40000010000 */
        /* <DEDUP_REMOVED lines=10> */
[----:B------:R-:W-:Y:S02]  /*7850*/  FADD.FTZ R180, R180, R181 ;  /* 0x000000b5b4b47221 */ /* 0x000fe40000010000 */
[----:B------:R-:W-:Y:S02]  /*7860*/  FADD.FTZ R173, R173, R174 ;  /* 0x000000aeadad7221 */ /* 0x000fe40000010000 */
[----:B------:R-:W-:-:S02]  /*7870*/  FADD.FTZ R179, R179, R180 ;  /* 0x000000b4b3b37221 */ /* 0x000fc40000010000 */
[----:B------:R-:W-:Y:S01]  /*7880*/  FADD.FTZ R172, R172, R173 ;  /* 0x000000adacac7221 */ /* 0x000fe20000010000 */
[C---:B---3--:R-:W-:Y:S01]  /*7890*/  HMMA.16816.F32 R116, R128.reuse, R120, RZ ;  /* 0x000000788074723c */ /* 0x048fe200000018ff */
[----:B------:R-:W-:Y:S02]  /*78a0*/  FADD.FTZ R178, R178, R179 ;  /* 0x000000b3b2b27221 */ /* 0x000fe40000010000 */
[----:B------:R-:W-:Y:S02]  /*78b0*/  FADD.FTZ R171, R171, R172 ;  /* 0x000000acabab7221 */ /* 0x000fe40000010000 */
[----:B------:R-:W-:Y:S02]  /*78c0*/  FADD.FTZ R177, R177, R178 ;  /* 0x000000b2b1b17221 */ /* 0x000fe40000010000 */
[----:B------:R-:W-:Y:S01]  /*78d0*/  FADD.FTZ R171, R170, R171 ;  /* 0x000000abaaab7221 */ /* 0x000fe20000010000 */
[----:B------:R-:W-:Y:S01]  /*78e0*/  HMMA.16816.F32 R120, R128, R122, RZ ;  /* 0x0000007a8078723c */ /* 0x000fe200000018ff */
[----:B------:R-:W-:Y:S11]  /*78f0*/  FADD.FTZ R176, R176, R177 ;  /* 0x000000b1b0b07221 */ /* 0x000ff60000010000 */
[----:B------:R-:W-:Y:S04]  /*7900*/  @!UPT UIADD3 URZ, URZ, URZ, URZ ;  /* 0x0000003f3f3ff290 */ /* 0x000fe8000fffe03f */
[C---:B--2---:R-:W-:Y:S07]  /*7910*/  HMMA.16816.F32 R116, R8.reuse, R4, R116 ;  /* 0x000000040874723c */ /* 0x044fee0000001874 */
[----:B------:R-:W-:Y:S01]  /*7920*/  HSET2.LE.AND R4, R246, R124, PT ;  /* 0x0000007cf6047233 */ /* 0x000fe20003803000 */
[----:B------:R-:W-:Y:S04]  /*7930*/  HMMA.16816.F32 R120, R8, R6, R120 ;  /* 0x000000060878723c */ /* 0x000fe80000001878 */
[----:B------:R-:W-:-:S03]  /*7940*/  LOP3.LUT R4, R4, R241, RZ, 0xc0, !PT ;  /* 0x000000f104047212 */ /* 0x000fc600078ec0ff */
[--C-:B------:R-:W-:Y:S02]  /*7950*/  HSET2.LE.AND R6, R16, R124.reuse, PT ;  /* 0x0000007c10067233 */ /* 0x100fe40003803000 */
[----:B------:R-:W2:Y:S01]  /*7960*/  LDSM.16.MT88.4 R16, [R204+0x16000] ;  /* 0x01600000cc10783b */ /* 0x000ea20000004200 */
[--C-:B------:R-:W-:Y:S02]  /*7970*/  HSET2.LE.AND R7, R245, R124.reuse, PT ;  /* 0x0000007cf5077233 */ /* 0x100fe40003803000 */
[----:B------:R-:W-:Y:S01]  /*7980*/  HSET2.LE.AND R124, R125, R124, PT ;  /* 0x0000007c7d7c7233 */ /* 0x000fe20003803000 */
[----:B------:R-:W-:Y:S02]  /*7990*/  LOP3.LUT R6, R6, R230, RZ, 0xc0, !PT ;  /* 0x000000e606067212 */ /* 0x000fe400078ec0ff */
[----:B------:R-:W-:Y:S02]  /*79a0*/  LOP3.LUT R7, R7, R244, RZ, 0xc0, !PT ;  /* 0x000000f407077212 */ /* 0x000fe400078ec0ff */
[----:B------:R-:W-:-:S02]  /*79b0*/  LOP3.LUT R5, R124, R243, RZ, 0xc0, !PT ;  /* 0x000000f37c057212 */ /* 0x000fc400078ec0ff */
[----:B------:R-:W-:-:S04]  /*79c0*/  LEA R230, P1, R242, c[0x0][0x1f8], 0x1 ;  /* 0x00007e00f2e67a11 */ /* 0x000fc800078208ff */
[----:B------:R-:W-:-:S05]  /*79d0*/  LEA.HI.X R231, R242, c[0x0][0x1fc], R231, 0x1, P1 ;  /* 0x00007f00f2e77a11 */ /* 0x000fca00008f0ce7 */
[----:B------:R-:W-:Y:S04]  /*79e0*/  STG.E.U16 [R230.64], R186 ;  /* 0x000000bae6007986 */ /* 0x000fe8000c101510 */
[----:B------:R-:W-:Y:S01]  /*79f0*/  STG.E.U16 [R230.64+0x2], R187 ;  /* 0x000002bbe6007986 */ /* 0x000fe2000c101510 */
[C---:B--2---:R-:W-:Y:S08]  /*7a00*/  HMMA.16816.F32 R124, R128.reuse, R16, RZ ;  /* 0x00000010807c723c */ /* 0x044ff000000018ff */
[----:B------:R-:W-:Y:S01]  /*7a10*/  HMMA.16816.F32 R128, R128, R18, RZ ;  /* 0x000000128080723c */ /* 0x000fe200000018ff */
[----:B------:R-:W2:Y:S11]  /*7a20*/  LDSM.16.MT88.4 R16, [R204+0x16800] ;  /* 0x01680000cc10783b */ /* 0x000eb60000004200 */
[----:B------:R-:W-:Y:S04]  /*7a30*/  @!UPT UIADD3 URZ, URZ, URZ, URZ ;  /* 0x0000003f3f3ff290 */ /* 0x000fe8000fffe03f */
[C---:B--2---:R-:W-:Y:S08]  /*7a40*/  HMMA.16816.F32 R124, R8.reuse, R16, R124 ;  /* 0x00000010087c723c */ /* 0x044ff0000000187c */
[----:B------:R-:W-:Y:S01]  /*7a50*/  HMMA.16816.F32 R128, R8, R18, R128 ;  /* 0x000000120880723c */ /* 0x000fe20000001880 */
[----:B------:R-:W2:Y:S04]  /*7a60*/  LDSM.16.MT88.4 R8, [R208+0x11000] ;  /* 0x01100000d008783b */ /* 0x000ea80000004200 */
[----:B------:R-:W3:Y:S03]  /*7a70*/  LDSM.16.MT88.4 R16, [R206+0x11000] ;  /* 0x01100000ce10783b */ /* 0x000ee60000004200 */
[C---:B--2---:R-:W-:Y:S08]  /*7a80*/  HMMA.16816.F32 R132, R12.reuse, R8, R132 ;  /* 0x000000080c84723c */ /* 0x044ff00000001884 */
[C---:B------:R-:W-:Y:S01]  /*7a90*/  HMMA.16816.F32 R136, R12.reuse, R10, R136 ;  /* 0x0000000a0c88723c */ /* 0x040fe20000001888 */
[----:B------:R-:W2:Y:S07]  /*7aa0*/  LDSM.16.MT88.4 R8, [R205+0x11000] ;  /* 0x01100000cd08783b */ /* 0x000eae0000004200 */
[C---:B---3--:R-:W-:Y:S08]  /*7ab0*/  HMMA.16816.F32 R140, R12.reuse, R16, R140 ;  /* 0x000000100c8c723c */ /* 0x048ff0000000188c */
[C---:B------:R-:W-:Y:S01]  /*7ac0*/  HMMA.16816.F32 R144, R12.reuse, R18, R144 ;  /* 0x000000120c90723c */ /* 0x040fe20000001890 */
[----:B------:R-:W3:Y:S07]  /*7ad0*/  LDSM.16.MT88.4 R16, [R204+0x11000] ;  /* 0x01100000cc10783b */ /* 0x000eee0000004200 */
        /* <DEDUP_REMOVED lines=40> */
[----:B------:R-:W-:Y:S01]  /*7d60*/  HMMA.16816.F32 R128, R12, R18, R128 ;  /* 0x000000120c80723c */ /* 0x000fe20000001880 */
[----:B------:R-:W3:Y:S04]  /*7d70*/  LDSM.16.MT88.4 R16, [R206+0x11800] ;  /* 0x01180000ce10783b */ /* 0x000ee80000004200 */
[----:B------:R-:W4:Y:S03]  /*7d80*/  LDSM.16.MT88.4 R12, [R205+0x11800] ;  /* 0x01180000cd0c783b */ /* 0x000f260000004200 */
        /* <DEDUP_REMOVED lines=40> */
[C---:B------:R-:W-:Y:S08]  /*8010*/  HMMA.16816.F32 R112, R4.reuse, R18, R112 ;  /* 0x000000120470723c */ /* 0x040ff00000001870 */
[C---:B----4-:R-:W-:Y:S08]  /*8020*/  HMMA.16816.F32 R116, R4.reuse, R12, R116 ;  /* 0x0000000c0474723c */ /* 0x050ff00000001874 */
[C---:B------:R-:W-:Y:S08]  /*8030*/  HMMA.16816.F32 R120, R4.reuse, R14, R120 ;  /* 0x0000000e0478723c */ /* 0x040ff00000001878 */
[C---:B--2---:R-:W-:Y:S07]  /*8040*/  HMMA.16816.F32 R124, R4.reuse, R8, R124 ;  /* 0x00000008047c723c */ /* 0x044fee000000187c */
[----:B------:R-:W-:Y:S01]  /*8050*/  IMAD.MOV.U32 R8, RZ, RZ, c[0x0][0x228] ;  /* 0x00008a00ff087624 */ /* 0x000fe200078e00ff */
[----:B------:R-:W-:Y:S03]  /*8060*/  HMMA.16816.F32 R128, R4, R10, R128 ;  /* 0x0000000a0480723c */ /* 0x000fe60000001880 */
[----:B------:R-:W-:-:S04]  /*8070*/  IMAD.SHL.U32 R9, R8, 0x8, RZ ;  /* 0x0000000808097824 */ /* 0x000fc800078e00ff */
[----:B------:R-:W-:-:S05]  /*8080*/  IMAD.WIDE R8, R9, 0x2, R230 ;  /* 0x0000000209087825 */ /* 0x000fca00078e02e6 */
[----:B------:R-:W-:Y:S04]  /*8090*/  STG.E.U16 [R8.64], R185 ;  /* 0x000000b908007986 */ /* 0x000fe8000c101510 */
[----:B------:R-:W-:Y:S04]  /*80a0*/  STG.E.U16 [R8.64+0x2], R184 ;  /* 0x000002b808007986 */ /* 0x000fe8000c101510 */
[----:B------:R-:W-:Y:S04]  /*80b0*/  STG.E.U16 [R230.64+0x10], R182 ;  /* 0x000010b6e6007986 */ /* 0x000fe8000c101510 */
[----:B------:R-:W-:Y:S04]  /*80c0*/  STG.E.U16 [R230.64+0x12], R183 ;  /* 0x000012b7e6007986 */ /* 0x000fe8000c101510 */
[----:B------:R-:W-:Y:S04]  /*80d0*/  STG.E.U16 [R8.64+0x10], R21 ;  /* 0x0000101508007986 */ /* 0x000fe8000c101510 */
[----:B------:R-:W-:Y:S04]  /*80e0*/  STG.E.U16 [R8.64+0x12], R20 ;  /* 0x0000121408007986 */ /* 0x000fe8000c101510 */
[----:B------:R2:W-:Y:S04]  /*80f0*/  STG.E.U16 [R230.64+0x20], R166 ;  /* 0x000020a6e6007986 */ /* 0x0005e8000c101510 */
[----:B------:R3:W-:Y:S04]  /*8100*/  STG.E.U16 [R230.64+0x22], R167 ;  /* 0x000022a7e6007986 */ /* 0x0007e8000c101510 */
[----:B------:R-:W-:Y:S04]  /*8110*/  STG.E.U16 [R8.64+0x20], R169 ;  /* 0x000020a908007986 */ /* 0x000fe8000c101510 */
[----:B------:R-:W-:Y:S04]  /*8120*/  STG.E.U16 [R8.64+0x22], R168 ;  /* 0x000022a808007986 */ /* 0x000fe8000c101510 */
[----:B------:R-:W-:Y:S04]  /*8130*/  STG.E.U16 [R230.64+0x30], R34 ;  /* 0x00003022e6007986 */ /* 0x000fe8000c101510 */
[----:B------:R-:W-:Y:S04]  /*8140*/  STG.E.U16 [R230.64+0x32], R33 ;  /* 0x00003221e6007986 */ /* 0x000fe8000c101510 */
[----:B------:R4:W-:Y:S01]  /*8150*/  STG.E.U16 [R8.64+0x30], R164 ;  /* 0x000030a408007986 */ /* 0x0009e2000c101510 */
[----:B--2---:R-:W-:-:S03]  /*8160*/  FADD.FTZ R166, R238, R171 ;  /* 0x000000abeea67221 */ /* 0x004fc60000010000 */
[----:B------:R-:W-:Y:S01]  /*8170*/  STG.E.U16 [R8.64+0x32], R35 ;  /* 0x0000322308007986 */ /* 0x000fe2000c101510 */
[----:B---3--:R-:W-:-:S03]  /*8180*/  FADD.FTZ R167, R233, R176 ;  /* 0x000000b0e9a77221 */ /* 0x008fc60000010000 */
[----:B------:R-:W-:Y:S01]  /*8190*/  STG.E.U16 [R230.64+0x40], R30 ;  /* 0x0000401ee6007986 */ /* 0x000fe2000c101510 */
[----:B------:R-:W-:Y:S02]  /*81a0*/  FADD.FTZ R166, R223, R166 ;  /* 0x000000a6dfa67221 */ /* 0x000fe40000010000 */
[----:B------:R-:W-:Y:S01]  /*81b0*/  FADD.FTZ R167, R222, R167 ;  /* 0x000000a7dea77221 */ /* 0x000fe20000010000 */
[----:B------:R-:W-:Y:S04]  /*81c0*/  STG.E.U16 [R230.64+0x42], R29 ;  /* 0x0000421de6007986 */ /* 0x000fe8000c101510 */
[----:B------:R-:W-:Y:S04]  /*81d0*/  STG.E.U16 [R8.64+0x40], R32 ;  /* 0x0000402008007986 */ /* 0x000fe8000c101510 */
[----:B------:R-:W-:Y:S04]  /*81e0*/  STG.E.U16 [R8.64+0x42], R31 ;  /* 0x0000421f08007986 */ /* 0x000fe8000c101510 */
[----:B------:R-:W-:Y:S01]  /*81f0*/  STG.E.U16 [R230.64+0x50], R26 ;  /* 0x0000501ae6007986 */ /* 0x000fe2000c101510 */
[----:B----4-:R-:W-:-:S03]  /*8200*/  IADD3 R164, P1, R230, -0x80, RZ ;  /* 0xffffff80e6a47810 */ /* 0x010fc60007f3e0ff */
[----:B------:R-:W-:Y:S04]  /*8210*/  STG.E.U16 [R230.64+0x52], R25 ;  /* 0x00005219e6007986 */ /* 0x000fe8000c101510 */
[----:B------:R-:W-:Y:S04]  /*8220*/  STG.E.U16 [R8.64+0x50], R28 ;  /* 0x0000501c08007986 */ /* 0x000fe8000c101510 */
[----:B------:R-:W-:Y:S04]  /*8230*/  STG.E.U16 [R8.64+0x52], R27 ;  /* 0x0000521b08007986 */ /* 0x000fe8000c101510 */
[----:B------:R2:W-:Y:S04]  /*8240*/  STG.E.U16 [R230.64+0x62], R3 ;  /* 0x00006203e6007986 */ /* 0x0005e8000c101510 */
[----:B------:R1:W-:Y:S04]  /*8250*/  STG.E.U16 [R230.64+0x60], R22 ;  /* 0x00006016e6007986 */ /* 0x0003e8000c101510 */
[----:B------:R1:W-:Y:S04]  /*8260*/  STG.E.U16 [R8.64+0x60], R24 ;  /* 0x0000601808007986 */ /* 0x0003e8000c101510 */
[----:B------:R1:W-:Y:S04]  /*8270*/  STG.E.U16 [R8.64+0x62], R23 ;  /* 0x0000621708007986 */ /* 0x0003e8000c101510 */
[----:B------:R1:W-:Y:S04]  /*8280*/  STG.E.U16 [R230.64+0x70], R234 ;  /* 0x000070eae6007986 */ /* 0x0003e8000c101510 */
[----:B------:R1:W-:Y:S04]  /*8290*/  STG.E.U16 [R230.64+0x72], R235 ;  /* 0x000072ebe6007986 */ /* 0x0003e8000c101510 */
[----:B------:R1:W-:Y:S01]  /*82a0*/  STG.E.U16 [R8.64+0x70], R237 ;  /* 0x000070ed08007986 */ /* 0x0003e2000c101510 */
[----:B--2---:R-:W-:-:S03]  /*82b0*/  IADD3.X R3, R231, -0x1, RZ, P1, !PT ;  /* 0xffffffffe7037810 */ /* 0x004fc60000ffe4ff */
[----:B------:R1:W-:Y:S04]  /*82c0*/  STG.E.U16 [R8.64+0x72], R236 ;  /* 0x000072ec08007986 */ /* 0x0003e8000c101510 */
[----:B------:R1:W-:Y:S01]  /*82d0*/  STL [R1+0x28], R3 ;  /* 0x0000280301007387 */ /* 0x0003e20000100800 */
[----:B------:R-:W-:Y:S05]  /*82e0*/  @!P0 BRA `(.L_x_491) ;  /* 0x00005d7000008947 */ /* 0x000fea0003800000 */
[----:B------:R-:W2:Y:S01]  /*82f0*/  LDL.64 R244, [R1+0x10] ;  /* 0x0000100001f47983 */ /* 0x000ea20000100a00 */
[----:B------:R-:W-:Y:S01]  /*8300*/  UIADD3 UR22, UR8, -0x2, URZ ;  /* 0xfffffffe08167890 */ /* 0x000fe2000fffe03f */
[----:B------:R-:W-:-:S04]  /*8310*/  DEPBAR.LE SB0, 0x0 ;  /* 0x000080000000791a */ /* 0x000fc80000000000 */
[----:B------:R-:W-:Y:S01]  /*8320*/  USHF.R.S32.HI UR5, URZ, 0x1f, UR22 ;  /* 0x0000001f3f057899 */ /* 0x000fe20008011416 */
[----:B------:R-:W-:Y:S01]  /*8330*/  IMAD.U32 R16, RZ, RZ, UR22 ;  /* 0x00000016ff107e24 */ /* 0x000fe2000f8e00ff */
[----:B------:R-:W-:Y:S01]  /*8340*/  UIMAD UR4, UR11, UR22, URZ ;  /* 0x000000160b0472a4 */ /* 0x000fe2000f8e023f */
[----:B------:R-:W-:Y:S01]  /*8350*/  ISETP.GE.AND P5, PT, R251, c[0x0][0x220], PT ;  /* 0x00008800fb007a0c */ /* 0x000fe20003fa6270 */
[----:B------:R-:W-:Y:S01]  /*8360*/  IMAD.MOV.U32 R4, RZ, RZ, R226 ;  /* 0x000000ffff047224 */ /* 0x000fe200078e00e2 */
[----:B------:R-:W-:Y:S01]  /*8370*/  BAR.SYNC.DEFER_BLOCKING 0x0 ;  /* 0x0000000000007b1d */ /* 0x000fe20000010000 */
        /* <DEDUP_REMOVED lines=8> */
[C---:B-1----:R-:W-:Y:S02]  /*8400*/  @!P4 LEA R8, P0, R16.reuse, c[0x0][0x170], 0x1 ;  /* 0x00005c001008ca11 */ /* 0x042fe400078008ff */
[C-C-:B------:R-:W-:Y:S02]  /*8410*/  @!P5 LEA.HI.X R11, R16.reuse, c[0x0][0x174], R5.reuse, 0x1, P1 ;  /* 0x00005d00100bda11 */ /* 0x140fe400008f0c05 */
[C---:B------:R-:W-:Y:S02]  /*8420*/  @!P4 LEA.HI.X R9, R16.reuse, c[0x0][0x174], R5, 0x1, P0 ;  /* 0x00005d001009ca11 */ /* 0x040fe400000f0c05 */
[----:B------:R-:W-:-:S04]  /*8430*/  @!P3 LEA R6, P1, R16, c[0x0][0x170], 0x1 ;  /* 0x00005c001006ba11 */ /* 0x000fc800078208ff */
[----:B------:R-:W-:Y:S02]  /*8440*/  @!P3 LEA.HI.X R7, R16, c[0x0][0x174], R5, 0x1, P1 ;  /* 0x00005d001007ba11 */ /* 0x000fe400008f0c05 */
[----:B--2---:R-:W-:-:S13]  /*8450*/  ISETP.GE.AND P6, PT, R244, c[0x0][0x220], PT ;  /* 0x00008800f4007a0c */ /* 0x004fda0003fc6270 */
[C---:B------:R-:W-:Y:S01]  /*8460*/  @!P6 LEA R14, P2, R16.reuse, c[0x0][0x170], 0x1 ;  /* 0x00005c00100eea11 */ /* 0x040fe200078408ff */
[----:B------:R-:W-:Y:S03]  /*8470*/  @P6 STS.128 [R248+0x10000], RZ ;  /* 0x010000fff8006388 */ /* 0x000fe60000000c00 */
[C---:B------:R-:W-:Y:S02]  /*8480*/  @!P6 LEA.HI.X R15, R16.reuse, c[0x0][0x174], R5, 0x1, P2 ;  /* 0x00005d00100fea11 */ /* 0x040fe400010f0c05 */
[----:B------:R-:W-:-:S03]  /*8490*/  IADD3 R3, P2, R16, UR21, RZ ;  /* 0x0000001510037c10 */ /* 0x000fc6000ff5e0ff */
[----:B------:R-:W-:Y:S01]  /*84a0*/  @!PT LDS RZ, [RZ] ;  /* 0x00000000fffff984 */ /* 0x000fe20000000800 */
[----:B------:R-:W-:Y:S01]  /*84b0*/  @!PT LDS RZ, [RZ] ;  /* 0x00000000fffff984 */ /* 0x000fe20000000800 */
[----:B------:R-:W-:Y:S01]  /*84c0*/  @!PT LDS RZ, [RZ] ;  /* 0x00000000fffff984 */ /* 0x000fe20000000800 */
[----:B------:R1:W-:Y:S01]  /*84d0*/  @!P6 LDGSTS.E.BYPASS.LTC128B.128 [R248+0x10000], [R14.64] ;  /* 0x100000000ef8efae */ /* 0x0003e2000b901d50 */
[----:B------:R-:W-:Y:S02]  /*84e0*/  IADD3.X R4, R5, UR9, RZ, P2, !PT ;  /* 0x0000000905047c10 */ /* 0x000fe400097fe4ff */
        /* <DEDUP_REMOVED lines=9> */
[C---:B------:R-:W-:Y:S01]  /*8580*/  @!P3 LEA R16, P0, R3.reuse, c[0x0][0x170], 0x1 ;  /* 0x00005c000310ba11 */ /* 0x040fe200078008ff */
[----:B------:R-:W-:Y:S01]  /*8590*/  @P4 STS.128 [R248+0x14000], RZ ;  /* 0x014000fff8004388 */ /* 0x000fe20000000c00 */
[----:B------:R-:W-:-:S02]  /*85a0*/  @!P5 LEA.HI.X R21, R3, c[0x0][0x174], R4, 0x1, P2 ;  /* 0x00005d000315da11 */ /* 0x000fc400010f0c04 */
        /* <DEDUP_REMOVED lines=15> */
[C-C-:B------:R-:W-:Y:S01]  /*86a0*/  @!P6 LEA.HI.X R29, R5.reuse, c[0x0][0x174], R4.reuse, 0x1, P0 ;  /* 0x00005d00051dea11 */ /* 0x140fe200000f0c04 */
[----:B------:R-:W-:Y:S01]  /*86b0*/  @P6 STS.128 [R248+0x10800], RZ ;  /* 0x010800fff8006388 */ /* 0x000fe20000000c00 */
[C---:B------:R-:W-:Y:S02]  /*86c0*/  @!P4 LEA R24, P1, R5.reuse, c[0x0][0x170], 0x1 ;  /* 0x00005c000518ca11 */ /* 0x040fe400078208ff */
[C---:B------:R-:W-:Y:S01]  /*86d0*/  @!P3 LEA R22, P0, R5.reuse, c[0x0][0x170], 0x1 ;  /* 0x00005c000516ba11 */ /* 0x040fe200078008ff */
[----:B------:R-:W-:Y:S01]  /*86e0*/  @!PT LDS RZ, [RZ] ;  /* 0x00000000fffff984 */ /* 0x000fe20000000800 */
[----:B------:R-:W-:Y:S01]  /*86f0*/  @!PT LDS RZ, [RZ] ;  /* 0x00000000fffff984 */ /* 0x000fe20000000800 */
[----:B------:R-:W-:Y:S01]  /*8700*/  @!PT LDS RZ, [RZ] ;  /* 0x00000000fffff984 */ /* 0x000fe20000000800 */
[----:B------:R1:W-:Y:S01]  /*8710*/  @!P6 LDGSTS.E.BYPASS.LTC128B.128 [R248+0x10800], [R12.64] ;  /* 0x108000000cf8efae */ /* 0x0003e2000b901d50 */
        /* <DEDUP_REMOVED lines=13> */
[C---:B------:R-:W-:Y:S01]  /*87f0*/  @!P4 LEA R34, P1, R3.reuse, c[0x0][0x170], 0x1 ;  /* 0x00005c000322ca11 */ /* 0x040fe200078208ff */
[----:B------:R-:W-:Y:S01]  /*8800*/  @!PT LDS RZ, [RZ] ;  /* 0x00000000fffff984 */ /* 0x000fe20000000800 */
[----:B------:R-:W-:Y:S01]  /*8810*/  @!PT LDS RZ, [RZ] ;  /* 0x00000000fffff984 */ /* 0x000fe20000000800 */
[----:B------:R-:W-:Y:S01]  /*8820*/  @!PT LDS RZ, [RZ] ;  /* 0x00000000fffff984 */ /* 0x000fe20000000800 */
[----:B------:R1:W-:Y:S01]  /*8830*/  @!P4 LDGSTS.E.BYPASS.LTC128B.128 [R248+0x14800], [R18.64+0x100] ;  /* 0x1480010012f8cfae */ /* 0x0003e2000b901d50 */
[----:B------:R-:W-:-:S02]  /*8840*/  @!P6 LEA.HI.X R175, R3, c[0x0][0x174], R4, 0x1, P0 ;  /* 0x00005d0003afea11 */ /* 0x000fc400000f0c04 */
[C---:B------:R-:W-:Y:S01]  /*8850*/  @!P3 LEA R32, P0, R3.reuse, c[0x0][0x170], 0x1 ;  /* 0x00005c000320ba11 */ /* 0x040fe200078008ff */
[----:B------:R-:W-:Y:S01]  /*8860*/  @P3 STS.128 [R248+0x16800], RZ ;  /* 0x016800fff8003388 */ /* 0x000fe20000000c00 */
[C-C-:B------:R-:W-:Y:S02]  /*8870*/  @!P5 LEA.HI.X R173, R3.reuse, c[0x0][0x174], R4.reuse, 0x1, P2 ;  /* 0x00005d0003adda11 */ /* 0x140fe400010f0c04 */
[C-C-:B------:R-:W-:Y:S01]  /*8880*/  @!P4 LEA.HI.X R35, R3.reuse, c[0x0][0x174], R4.reuse, 0x1, P1 ;  /* 0x00005d000323ca11 */ /* 0x140fe200008f0c04 */
[----:B------:R-:W-:Y:S01]  /*8890*/  @!PT LDS RZ, [RZ] ;  /* 0x00000000fffff984 */ /* 0x000fe20000000800 */
[----:B------:R-:W-:Y:S01]  /*88a0*/  @!PT LDS RZ, [RZ] ;  /* 0x00000000fffff984 */ /* 0x000fe20000000800 */
[----:B------:R-:W-:Y:S01]  /*88b0*/  @!PT LDS RZ, [RZ] ;  /* 0x00000000fffff984 */ /* 0x000fe20000000800 */
[----:B------:R1:W-:Y:S01]  /*88c0*/  @!P3 LDGSTS.E.BYPASS.LTC128B.128 [R248+0x16800], [R16.64+0x180] ;  /* 0x1680018010f8bfae */ /* 0x0003e2000b901d50 */
[----:B------:R-:W-:-:S03]  /*88d0*/  @!P3 LEA.HI.X R33, R3, c[0x0][0x174], R4, 0x1, P0 ;  /* 0x00005d000321ba11 */ /* 0x000fc600000f0c04 */
        /* <DEDUP_REMOVED lines=42> */
[----:B----4-:R-:W4:Y:S04]  /*8b80*/  LDSM.16.M88.4 R20, [R213+0x9000] ;  /* 0x00900000d514783b */ /* 0x010f280000000200 */
[----:B------:R-:W4:Y:S04]  /*8b90*/  LDSM.16.M88.4 R28, [R213+0x8800] ;  /* 0x00880000d51c783b */ /* 0x000f280000000200 */
[----:B------:R-:W4:Y:S04]  /*8ba0*/  LDSM.16.M88.4 R216, [R213+0x9800] ;  /* 0x00980000d5d8783b */ /* 0x000f280000000200 */
[----:B------:R-:W-:Y:S04]  /*8bb0*/  LDSM.16.M88.4 R176, [R212] ;  /* 0x00000000d4b0783b */ /* 0x000fe80000000200 */
[----:B---3--:R-:W3:Y:S04]  /*8bc0*/  LDSM.16.M88.4 R4, [R211] ;  /* 0x00000000d304783b */ /* 0x008ee80000000200 */
[----:B--2---:R-:W2:Y:S04]  /*8bd0*/  LDSM.16.M88.4 R8, [R202] ;  /* 0x00000000ca08783b */ /* 0x004ea80000000200 */
[----:B------:R-:W2:Y:S04]  /*8be0*/  LDSM.16.M88.4 R180, [R203] ;  /* 0x00000000cbb4783b */ /* 0x000ea80000000200 */
[----:B------:R-:W2:Y:S04]  /*8bf0*/  LDSM.16.M88.4 R184, [R201] ;  /* 0x00000000c9b8783b */ /* 0x000ea80000000200 */
[----:B------:R-:W-:Y:S01]  /*8c00*/  LDSM.16.M88.4 R220, [R207+0x9800] ;  /* 0x00980000cfdc783b */ /* 0x000fe20000000200 */
[C---:B-1----:R-:W-:Y:S03]  /*8c10*/  HMMA.16816.F32 R172, R12.reuse, R168, RZ ;  /* 0x000000a80cac723c */ /* 0x042fe600000018ff */
[----:B------:R-:W1:Y:S04]  /*8c20*/  S2R R3, SR_TID.X ;  /* 0x0000000000037919 */ /* 0x000e680000002100 */
[----:B------:R-:W0:Y:S01]  /*8c30*/  LDGDEPBAR ;  /* 0x00000000000079af */ /* 0x000e220000000000 */
[C---:B----4-:R-:W-:Y:S08]  /*8c40*/  HMMA.16816.F32 R24, R12.reuse, R20, RZ ;  /* 0x000000140c18723c */ /* 0x050ff000000018ff */
[C---:B------:R-:W-:Y:S08]  /*8c50*/  HMMA.16816.F32 R168, R12.reuse, R170, RZ ;  /* 0x000000aa0ca8723c */ /* 0x040ff000000018ff */
[C---:B------:R-:W-:Y:S08]  /*8c60*/  HMMA.16816.F32 R20, R12.reuse, R22, RZ ;  /* 0x000000160c14723c */ /* 0x040ff000000018ff */
[C---:B------:R-:W-:Y:S08]  /*8c70*/  HMMA.16816.F32 R32, R12.reuse, R28, RZ ;  /* 0x0000001c0c20723c */ /* 0x040ff000000018ff */
[C---:B------:R-:W-:Y:S08]  /*8c80*/  HMMA.16816.F32 R28, R12.reuse, R30, RZ ;  /* 0x0000001e0c1c723c */ /* 0x040ff000000018ff */
[C---:B------:R-:W-:Y:S08]  /*8c90*/  HMMA.16816.F32 R16, R12.reuse, R216, RZ ;  /* 0x000000d80c10723c */ /* 0x040ff000000018ff */
[----:B------:R-:W-:Y:S01]  /*8ca0*/  HMMA.16816.F32 R12, R12, R218, RZ ;  /* 0x000000da0c0c723c */ /* 0x000fe200000018ff */
[----:B------:R-:W-:Y:S07]  /*8cb0*/  LDSM.16.M88.4 R216, [R210] ;  /* 0x00000000d2d8783b */ /* 0x000fee0000000200 */
[C---:B---3--:R-:W-:Y:S08]  /*8cc0*/  HMMA.16816.F32 R172, R176.reuse, R4, R172 ;  /* 0x00000004b0ac723c */ /* 0x048ff000000018ac */
[C---:B------:R-:W-:Y:S01]  /*8cd0*/  HMMA.16816.F32 R168, R176.reuse, R6, R168 ;  /* 0x00000006b0a8723c */ /* 0x040fe200000018a8 */
[----:B------:R-:W3:Y:S07]  /*8ce0*/  LDSM.16.M88.4 R4, [R207+0x8000] ;  /* 0x00800000cf04783b */ /* 0x000eee0000000200 */
[C---:B--2---:R-:W-:Y:S08]  /*8cf0*/  HMMA.16816.F32 R24, R176.reuse, R8, R24 ;  /* 0x00000008b018723c */ /* 0x044ff00000001818 */
[C---:B------:R-:W-:Y:S01]  /*8d00*/  HMMA.16816.F32 R20, R176.reuse, R10, R20 ;  /* 0x0000000ab014723c */ /* 0x040fe20000001814 */
[----:B------:R-:W2:Y:S07]  /*8d10*/  LDSM.16.M88.4 R8, [R207+0x9000] ;  /* 0x00900000cf08783b */ /* 0x000eae0000000200 */
[C---:B------:R-:W-:Y:S08]  /*8d20*/  HMMA.16816.F32 R32, R176.reuse, R180, R32 ;  /* 0x000000b4b020723c */ /* 0x040ff00000001820 */
[C---:B------:R-:W-:Y:S01]  /*8d30*/  HMMA.16816.F32 R28, R176.reuse, R182, R28 ;  /* 0x000000b6b01c723c */ /* 0x040fe2000000181c */
[----:B------:R-:W4:Y:S07]  /*8d40*/  LDSM.16.M88.4 R180, [R207+0x8800] ;  /* 0x00880000cfb4783b */ /* 0x000f2e0000000200 */
[C---:B------:R-:W-:Y:S08]  /*8d50*/  HMMA.16816.F32 R16, R176.reuse, R184, R16 ;  /* 0x000000b8b010723c */ /* 0x040ff00000001810 */
[----:B------:R-:W-:Y:S01]  /*8d60*/  HMMA.16816.F32 R12, R176, R186, R12 ;  /* 0x000000bab00c723c */ /* 0x000fe2000000180c */
[----:B------:R-:W-:Y:S04]  /*8d70*/  LDSM.16.M88.4 R176, [R200] ;  /* 0x00000000c8b0783b */ /* 0x000fe80000000200 */
[----:B------:R-:W-:Y:S03]  /*8d80*/  LDSM.16.M88.4 R184, [R200+0x800] ;  /* 0x00080000c8b8783b */ /* 0x000fe60000000200 */
[C---:B---3--:R-:W-:Y:S08]  /*8d90*/  HMMA.16816.F32 R172, R216.reuse, R4, R172 ;  /* 0x00000004d8ac723c */ /* 0x048ff000000018ac */
[C---:B------:R-:W-:Y:S01]  /*8da0*/  HMMA.16816.F32 R168, R216.reuse, R6, R168 ;  /* 0x00000006d8a8723c */ /* 0x040fe200000018a8 */
[----:B------:R-:W3:Y:S07]  /*8db0*/  LDSM.16.M88.4 R4, [R209] ;  /* 0x00000000d104783b */ /* 0x000eee0000000200 */
[C---:B--2---:R-:W-:Y:S08]  /*8dc0*/  HMMA.16816.F32 R24, R216.reuse, R8, R24 ;  /* 0x00000008d818723c */ /* 0x044ff00000001818 */
[C---:B------:R-:W-:Y:S01]  /*8dd0*/  HMMA.16816.F32 R20, R216.reuse, R10, R20 ;  /* 0x0000000ad814723c */ /* 0x040fe20000001814 */
[----:B------:R-:W2:Y:S07]  /*8de0*/  LDSM.16.M88.4 R8, [R200+0x1000] ;  /* 0x00100000c808783b */ /* 0x000eae0000000200 */
[C---:B----4-:R-:W-:Y:S08]  /*8df0*/  HMMA.16816.F32 R32, R216.reuse, R180, R32 ;  /* 0x000000b4d820723c */ /* 0x050ff00000001820 */
[C---:B------:R-:W-:Y:S01]  /*8e00*/  HMMA.16816.F32 R28, R216.reuse, R182, R28 ;  /* 0x000000b6d81c723c */ /* 0x040fe2000000181c */
[----:B------:R-:W4:Y:S07]  /*8e10*/  LDSM.16.M88.4 R180, [R200+0x1800] ;  /* 0x00180000c8b4783b */ /* 0x000f2e0000000200 */
[C---:B------:R-:W-:Y:S08]  /*8e20*/  HMMA.16816.F32 R16, R216.reuse, R220, R16 ;  /* 0x000000dcd810723c */ /* 0x040ff00000001810 */
[----:B------:R-:W-:Y:S01]  /*8e30*/  HMMA.16816.F32 R12, R216, R222, R12 ;  /* 0x000000ded80c723c */ /* 0x000fe2000000180c */
[----:B------:R-:W-:Y:S04]  /*8e40*/  LDSM.16.M88.4 R220, [R213+0xa000] ;  /* 0x00a00000d5dc783b */ /* 0x000fe80000000200 */
[----:B------:R-:W-:Y:S03]  /*8e50*/  LDSM.16.M88.4 R216, [R213+0xa800] ;  /* 0x00a80000d5d8783b */ /* 0x000fe60000000200 */
        /* <DEDUP_REMOVED lines=8> */
[----:B------:R-:W1:Y:S07]  /*8ee0*/  LDSM.16.M88.4 R184, [R213+0xb800] ;  /* 0x00b80000d5b8783b */ /* 0x000e6e0000000200 */
[C---:B----4-:R-:W-:Y:S08]  /*8ef0*/  HMMA.16816.F32 R16, R4.reuse, R180, R16 ;  /* 0x000000b40410723c */ /* 0x050ff00000001810 */
[----:B------:R-:W-:Y:S01]  /*8f00*/  HMMA.16816.F32 R12, R4, R182, R12 ;  /* 0x000000b6040c723c */ /* 0x000fe2000000180c */
[----:B------:R-:W-:Y:S04]  /*8f10*/  LDSM.16.M88.4 R180, [R212+0x2000] ;  /* 0x00200000d4b4783b */ /* 0x000fe80000000200 */
[----:B------:R-:W4:Y:S03]  /*8f20*/  LDSM.16.M88.4 R4, [R199] ;  /* 0x00000000c704783b */ /* 0x000f260000000200 */
[C---:B---3--:R-:W-:Y:S08]  /*8f30*/  HMMA.16816.F32 R172, R176.reuse, R220, R172 ;  /* 0x000000dcb0ac723c */ /* 0x048ff000000018ac */
[C---:B------:R-:W-:Y:S01]  /*8f40*/  HMMA.16816.F32 R168, R176.reuse, R222, R168 ;  /* 0x000000deb0a8723c */ /* 0x040fe200000018a8 */
[----:B------:R-:W-:Y:S07]  /*8f50*/  LDSM.16.M88.4 R220, [R198] ;  /* 0x00000000c6dc783b */ /* 0x000fee0000000200 */
[C---:B--2---:R-:W-:Y:S08]  /*8f60*/  HMMA.16816.F32 R24, R176.reuse, R8, R24 ;  /* 0x00000008b018723c */ /* 0x044ff00000001818 */
[C---:B------:R-:W-:Y:S01]  /*8f70*/  HMMA.16816.F32 R20, R176.reuse, R10, R20 ;  /* 0x0000000ab014723c */ /* 0x040fe20000001814 */
[----:B------:R-:W2:Y:S07]  /*8f80*/  LDSM.16.M88.4 R8, [R197] ;  /* 0x00000000c508783b */ /* 0x000eae0000000200 */
[C---:B------:R-:W-:Y:S08]  /*8f90*/  HMMA.16816.F32 R32, R176.reuse, R216, R32 ;  /* 0x000000d8b020723c */ /* 0x040ff00000001820 */
[C---:B------:R-:W-:Y:S01]  /*8fa0*/  HMMA.16816.F32 R28, R176.reuse, R218, R28 ;  /* 0x000000dab01c723c */ /* 0x040fe2000000181c */
[----:B------:R-:W-:Y:S07]  /*8fb0*/  LDSM.16.M88.4 R216, [R207+0xa800] ;  /* 0x00a80000cfd8783b */ /* 0x000fee0000000200 */
[C---:B-1----:R-:W-:Y:S08]  /*8fc0*/  HMMA.16816.F32 R16, R176.reuse, R184, R16 ;  /* 0x000000b8b010723c */ /* 0x042ff00000001810 */
[----:B------:R-:W-:Y:S01]  /*8fd0*/  HMMA.16816.F32 R12, R176, R186, R12 ;  /* 0x000000bab00c723c */ /* 0x000fe2000000180c */
[----:B------:R-:W1:Y:S04]  /*8fe0*/  LDSM.16.M88.4 R184, [R196] ;  /* 0x00000000c4b8783b */ /* 0x000e680000000200 */
        /* <DEDUP_REMOVED lines=12> */
[----:B------:R-:W1:Y:S04]  /*90b0*/  LDSM.16.M88.4 R184, [R207+0xb800] ;  /* 0x00b80000cfb8783b */ /* 0x000e680000000200 */
        /* <DEDUP_REMOVED lines=10> */
[C---:B-1----:R-:W-:Y:S08]  /*9160*/  HMMA.16816.F32 R16, R176.reuse, R184, R16 ;  /* 0x000000b8b010723c */ /* 0x042ff00000001810 */
[----:B------:R-:W-:Y:S01]  /*9170*/  HMMA.16816.F32 R12, R176, R186, R12 ;  /* 0x000000bab00c723c */ /* 0x000fe2000000180c */
[----:B------:R-:W-:Y:S04]  /*9180*/  LDSM.16.M88.4 R176, [R214+0x4000] ;  /* 0x00400000d6b0783b */ /* 0x000fe80000000200 */
[----:B------:R-:W-:Y:S03]  /*9190*/  LDSM.16.M88.4 R184, [R213+0xc800] ;  /* 0x00c80000d5b8783b */ /* 0x000fe60000000200 */
[C---:B---3--:R-:W-:Y:S08]  /*91a0*/  HMMA.16816.F32 R172, R180.reuse, R4, R172 ;  /* 0x00000004b4ac723c */ /* 0x048ff000000018ac */
[C---:B------:R-:W-:Y:S01]  /*91b0*/  HMMA.16816.F32 R168, R180.reuse, R6, R168 ;  /* 0x00000006b4a8723c */ /* 0x040fe200000018a8 */
[----:B------:R-:W1:Y:S07]  /*91c0*/  LDSM.16.M88.4 R4, [R213+0xc000] ;  /* 0x00c00000d504783b */ /* 0x000e6e0000000200 */
[C---:B--2---:R-:W-:Y:S08]  /*91d0*/  HMMA.16816.F32 R24, R180.reuse, R8, R24 ;  /* 0x00000008b418723c */ /* 0x044ff00000001818 */
[C---:B------:R-:W-:Y:S01]  /*91e0*/  HMMA.16816.F32 R20, R180.reuse, R10, R20 ;  /* 0x0000000ab414723c */ /* 0x040fe20000001814 */
[----:B------:R-:W2:Y:S07]  /*91f0*/  LDSM.16.M88.4 R8, [R213+0xd000] ;  /* 0x00d00000d508783b */ /* 0x000eae0000000200 */
[C---:B------:R-:W-:Y:S08]  /*9200*/  HMMA.16816.F32 R32, R180.reuse, R220, R32 ;  /* 0x000000dcb420723c */ /* 0x040ff00000001820 */
[C---:B------:R-:W-:Y:S01]  /*9210*/  HMMA.16816.F32 R28, R180.reuse, R222, R28 ;  /* 0x000000deb41c723c */ /* 0x040fe2000000181c */
[----:B------:R-:W-:Y:S07]  /*9220*/  LDSM.16.M88.4 R220, [R194] ;  /* 0x00000000c2dc783b */ /* 0x000fee0000000200 */
[C---:B----4-:R-:W-:Y:S08]  /*9230*/  HMMA.16816.F32 R16, R180.reuse, R216, R16 ;  /* 0x000000d8b410723c */ /* 0x050ff00000001810 */
[----:B------:R-:W-:Y:S01]  /*9240*/  HMMA.16816.F32 R12, R180, R218, R12 ;  /* 0x000000dab40c723c */ /* 0x000fe2000000180c */
[----:B------:R-:W3:Y:S04]  /*9250*/  LDSM.16.M88.4 R216, [R213+0xd800] ;  /* 0x00d80000d5d8783b */ /* 0x000ee80000000200 */
[----:B------:R-:W-:Y:S03]  /*9260*/  LDSM.16.M88.4 R180, [R212+0x4000] ;  /* 0x00400000d4b4783b */ /* 0x000fe60000000200 */
[C---:B-1----:R-:W-:Y:S08]  /*9270*/  HMMA.16816.F32 R172, R176.reuse, R4, R172 ;  /* 0x00000004b0ac723c */ /* 0x042ff000000018ac */
[C---:B------:R-:W-:Y:S01]  /*9280*/  HMMA.16816.F32 R168, R176.reuse, R6, R168 ;  /* 0x00000006b0a8723c */ /* 0x040fe200000018a8 */
[----:B------:R-:W1:Y:S07]  /*9290*/  LDSM.16.M88.4 R4, [R195] ;  /* 0x00000000c304783b */ /* 0x000e6e0000000200 */
[C---:B--2---:R-:W-:Y:S08]  /*92a0*/  HMMA.16816.F32 R24, R176.reuse, R8, R24 ;  /* 0x00000008b018723c */ /* 0x044ff00000001818 */
[C---:B------:R-:W-:Y:S01]  /*92b0*/  HMMA.16816.F32 R20, R176.reuse, R10, R20 ;  /* 0x0000000ab014723c */ /* 0x040fe20000001814 */
[----:B------:R-:W2:Y:S07]  /*92c0*/  LDSM.16.M88.4 R8, [R193] ;  /* 0x00000000c108783b */ /* 0x000eae0000000200 */
[C---:B------:R-:W-:Y:S08]  /*92d0*/  HMMA.16816.F32 R32, R176.reuse, R184, R32 ;  /* 0x000000b8b020723c */ /* 0x040ff00000001820 */
[C---:B------:R-:W-:Y:S01]  /*92e0*/  HMMA.16816.F32 R28, R176.reuse, R186, R28 ;  /* 0x000000bab01c723c */ /* 0x040fe2000000181c */
[----:B------:R-:W4:Y:S07]  /*92f0*/  LDSM.16.M88.4 R184, [R192] ;  /* 0x00000000c0b8783b */ /* 0x000f2e0000000200 */
[C---:B---3--:R-:W-:Y:S08]  /*9300*/  HMMA.16816.F32 R16, R176.reuse, R216, R16 ;  /* 0x000000d8b010723c */ /* 0x048ff00000001810 */
        /* <DEDUP_REMOVED lines=8> */
[----:B------:R-:W-:Y:S07]  /*9390*/  LDSM.16.M88.4 R220, [R207+0xd800] ;  /* 0x00d80000cfdc783b */ /* 0x000fee0000000200 */
[C---:B--2---:R-:W-:Y:S08]  /*93a0*/  HMMA.16816.F32 R24, R180.reuse, R8, R24 ;  /* 0x00000008b418723c */ /* 0x044ff00000001818 */
[C---:B------:R-:W-:Y:S01]  /*93b0*/  HMMA.16816.F32 R20, R180.reuse, R10, R20 ;  /* 0x0000000ab414723c */ /* 0x040fe20000001814 */
[----:B------:R-:W2:Y:S07]  /*93c0*/  LDSM.16.M88.4 R8, [R207+0xd000] ;  /* 0x00d00000cf08783b */ /* 0x000eae0000000200 */
[C---:B----4-:R-:W-:Y:S08]  /*93d0*/  HMMA.16816.F32 R16, R180.reuse, R184, R16 ;  /* 0x000000b8b410723c */ /* 0x050ff00000001810 */
        /* <DEDUP_REMOVED lines=29> */
[C---:B----4-:R-:W-:Y:S08]  /*95b0*/  HMMA.16816.F32 R172, R220.reuse, R216, R172 ;  /* 0x000000d8dcac723c */ /* 0x050ff000000018ac */
        /* <DEDUP_REMOVED lines=8> */
[C---:B---3--:R-:W-:Y:S08]  /*9640*/  HMMA.16816.F32 R16, R220.reuse, R176, R16 ;  /* 0x000000b0dc10723c */ /* 0x048ff00000001810 */
[----:B------:R-:W-:Y:S01]  /*9650*/  HMMA.16816.F32 R12, R220, R178, R12 ;  /* 0x000000b2dc0c723c */ /* 0x000fe2000000180c */
[----:B-----5:R-:W3:Y:S04]  /*9660*/  LDSM.16.M88.4 R176, [R189] ;  /* 0x00000000bdb0783b */ /* 0x020ee80000000200 */
[----:B------:R-:W3:Y:S03]  /*9670*/  LDSM.16.M88.4 R220, [R188] ;  /* 0x00000000bcdc783b */ /* 0x000ee60000000200 */
[C---:B--2---:R-:W-:Y:S08]  /*9680*/  HMMA.16816.F32 R172, R8.reuse, R4, R172 ;  /* 0x0000000408ac723c */ /* 0x044ff000000018ac */
[C---:B------:R-:W-:Y:S01]  /*9690*/  HMMA.16816.F32 R168, R8.reuse, R6, R168 ;  /* 0x0000000608a8723c */ /* 0x040fe200000018a8 */
[----:B------:R-:W2:Y:S07]  /*96a0*/  LDSM.16.M88.4 R4, [R207+0xe800] ;  /* 0x00e80000cf04783b */ /* 0x000eae0000000200 */
[C---:B-1----:R-:W-:Y:S08]  /*96b0*/  HMMA.16816.F32 R32, R8.reuse, R184, R32 ;  /* 0x000000b80820723c */ /* 0x042ff00000001820 */
[----:B------:R-:W-:Y:S01]  /*96c0*/  HMMA.16816.F32 R28, R8, R186, R28 ;  /* 0x000000ba081c723c */ /* 0x000fe2000000181c */
[----:B------:R-:W1:Y:S07]  /*96d0*/  LDSM.16.M88.4 R184, [R207+0xf800] ;  /* 0x00f80000cfb8783b */ /* 0x000e6e0000000200 */
[----:B----4-:R-:W-:Y:S08]  /*96e0*/  HMMA.16816.F32 R172, R216, R180, R172 ;  /* 0x000000b4d8ac723c */ /* 0x010ff000000018ac */
[C---:B---3--:R-:W-:Y:S08]  /*96f0*/  HMMA.16816.F32 R24, R8.reuse, R176, R24 ;  /* 0x000000b00818723c */ /* 0x048ff00000001818 */
[C---:B------:R-:W-:Y:S01]  /*9700*/  HMMA.16816.F32 R20, R8.reuse, R178, R20 ;  /* 0x000000b20814723c */ /* 0x040fe20000001814 */
[----:B------:R-:W-:Y:S07]  /*9710*/  LDSM.16.M88.4 R176, [R209+0x6000] ;  /* 0x00600000d1b0783b */ /* 0x000fee0000000200 */
[C---:B------:R-:W-:Y:S08]  /*9720*/  HMMA.16816.F32 R16, R8.reuse, R220, R16 ;  /* 0x000000dc0810723c */ /* 0x040ff00000001810 */
[----:B------:R-:W-:Y:S01]  /*9730*/  HMMA.16816.F32 R12, R8, R222, R12 ;  /* 0x000000de080c723c */ /* 0x000fe2000000180c */
[----:B------:R-:W3:Y:S04]  /*9740*/  LDSM.16.M88.4 R8, [R200+0x6000] ;  /* 0x00600000c808783b */ /* 0x000ee80000000200 */
[----:B------:R-:W4:Y:S03]  /*9750*/  LDSM.16.M88.4 R220, [R207+0xf000] ;  /* 0x00f00000cfdc783b */ /* 0x000f260000000200 */
[C---:B--2---:R-:W-:Y:S08]  /*9760*/  HMMA.16816.F32 R32, R216.reuse, R4, R32 ;  /* 0x00000004d820723c */ /* 0x044ff00000001820 */
[C---:B------:R-:W-:Y:S01]  /*9770*/  HMMA.16816.F32 R28, R216.reuse, R6, R28 ;  /* 0x00000006d81c723c */ /* 0x040fe2000000181c */
[----:B------:R-:W2:Y:S07]  /*9780*/  LDSM.16.M88.4 R4, [R200+0x6800] ;  /* 0x00680000c804783b */ /* 0x000eae0000000200 */
[C---:B------:R-:W-:Y:S01]  /*9790*/  HMMA.16816.F32 R168, R216.reuse, R182, R168 ;  /* 0x000000b6d8a8723c */ /* 0x040fe200000018a8 */
[----:B------:R-:W2:Y:S07]  /*97a0*/  LDSM.16.M88.4 R180, [R200+0x7000] ;  /* 0x00700000c8b4783b */ /* 0x000eae0000000200 */
[C---:B-1----:R-:W-:Y:S08]  /*97b0*/  HMMA.16816.F32 R16, R216.reuse, R184, R16 ;  /* 0x000000b8d810723c */ /* 0x042ff00000001810 */
[----:B------:R-:W-:Y:S08]  /*97c0*/  HMMA.16816.F32 R12, R216, R186, R12 ;  /* 0x000000bad80c723c */ /* 0x000ff0000000180c */
[C---:B---3--:R-:W-:Y:S07]  /*97d0*/  HMMA.16816.F32 R172, R176.reuse, R8, R172 ;  /* 0x00000008b0ac723c */ /* 0x048fee00000018ac */
[----:B------:R-:W-:Y:S01]  /*97e0*/  IMAD.SHL.U32 R8, R3, 0x2, RZ ;  /* 0x0000000203087824 */ /* 0x000fe200078e00ff */
[----:B------:R-:W-:Y:S01]  /*97f0*/  HMMA.16816.F32 R168, R176, R10, R168 ;  /* 0x0000000ab0a8723c */ /* 0x000fe200000018a8 */
[----:B------:R-:W-:-:S03]  /*9800*/  IMAD.U32 R3, RZ, RZ, UR22 ;  /* 0x00000016ff037e24 */ /* 0x000fc6000f8e00ff */
[----:B------:R-:W-:-:S04]  /*9810*/  LOP3.LUT R8, R8, 0x6, RZ, 0xc0, !PT ;  /* 0x0000000608087812 */ /* 0x000fc800078ec0ff */
[----:B----4-:R-:W-:Y:S01]  /*9820*/  HMMA.16816.F32 R24, R216, R220, R24 ;  /* 0x000000dcd818723c */ /* 0x010fe20000001818 */
[----:B------:R-:W-:Y:S02]  /*9830*/  IMAD R3, R3, 0x40, R8 ;  /* 0x0000004003037824 */ /* 0x000fe400078e0208 */
[----:B------:R-:W1:Y:S01]  /*9840*/  LDSM.16.M88.4 R8, [R200+0x7800] ;  /* 0x00780000c808783b */ /* 0x000e620000000200 */
[----:B------:R-:W-:-:S04]  /*9850*/  DEPBAR.LE SB0, 0x0 ;  /* 0x000080000000791a */ /* 0x000fc80000000000 */
[----:B------:R-:W-:Y:S01]  /*9860*/  HMMA.16816.F32 R20, R216, R222, R20 ;  /* 0x000000ded814723c */ /* 0x000fe20000001814 */
[----:B------:R-:W-:-:S04]  /*9870*/  IADD3 R164, R3, 0x1, RZ ;  /* 0x0000000103a47810 */ /* 0x000fc80007ffe0ff */
[C---:B------:R-:W-:Y:S02]  /*9880*/  ISETP.GE.AND P2, PT, R164.reuse, R232, PT ;  /* 0x000000e8a400720c */ /* 0x040fe40003f46270 */
[----:B------:R-:W-:Y:S01]  /*9890*/  ISETP.GE.AND P1, PT, R164, R165, PT ;  /* 0x000000a5a400720c */ /* 0x000fe20003f26270 */
[----:B--2---:R-:W-:Y:S01]  /*98a0*/  HMMA.16816.F32 R32, R176, R4, R32 ;  /* 0x00000004b020723c */ /* 0x004fe20000001820 */
[----:B------:R-:W-:Y:S02]  /*98b0*/  FSEL R173, R173, -INF , !P2 ;  /* 0xff800000adad7808 */ /* 0x000fe40005000000 */
[----:B------:R-:W-:-:S04]  /*98c0*/  FSEL R175, R175, -INF , !P1 ;  /* 0xff800000afaf7808 */ /* 0x000fc80004800000 */
[C---:B------:R-:W-:Y:S01]  /*98d0*/  IADD3 R4, R3.reuse, 0x8, RZ ;  /* 0x0000000803047810 */ /* 0x040fe20007ffe0ff */
[C---:B------:R-:W-:Y:S01]  /*98e0*/  HMMA.16816.F32 R28, R176.reuse, R6, R28 ;  /* 0x00000006b01c723c */ /* 0x040fe2000000181c */
[C---:B------:R-:W-:Y:S01]  /*98f0*/  IADD3 R5, R3.reuse, 0x10, RZ ;  /* 0x0000001003057810 */ /* 0x040fe20007ffe0ff */
[----:B------:R-:W-:Y:S01]  /*9900*/  BAR.SYNC.DEFER_BLOCKING 0x0 ;  /* 0x0000000000007b1d */ /* 0x000fe20000010000 */
[C---:B------:R-:W-:Y:S02]  /*9910*/  ISETP.GE.AND P0, PT, R4.reuse, R232, PT ;  /* 0x000000e80400720c */ /* 0x040fe40003f06270 */
[----:B------:R-:W-:Y:S02]  /*9920*/  ISETP.GE.AND P2, PT, R4, R165, PT ;  /* 0x000000a50400720c */ /* 0x000fe40003f46270 */
[----:B------:R-:W-:Y:S01]  /*9930*/  IADD3 R4, R3, 0x9, RZ ;  /* 0x0000000903047810 */ /* 0x000fe20007ffe0ff */
[----:B------:R-:W-:Y:S01]  /*9940*/  HMMA.16816.F32 R24, R176, R180, R24 ;  /* 0x000000b4b018723c */ /* 0x000fe20000001818 */
[----:B------:R-:W-:-:S02]  /*9950*/  FSEL R246, R168, -INF , !P0 ;  /* 0xff800000a8f67808 */ /* 0x000fc40004000000 */
[C---:B------:R-:W-:Y:S02]  /*9960*/  ISETP.GE.AND P1, PT, R4.reuse, R232, PT ;  /* 0x000000e80400720c */ /* 0x040fe40003f26270 */
[----:B------:R-:W-:Y:S02]  /*9970*/  ISETP.GE.AND P0, PT, R4, R165, PT ;  /* 0x000000a50400720c */ /* 0x000fe40003f06270 */
[----:B------:R-:W-:Y:S01]  /*9980*/  IADD3 R4, R3, 0x11, RZ ;  /* 0x0000001103047810 */ /* 0x000fe20007ffe0ff */
[----:B------:R-:W-:Y:S01]  /*9990*/  HMMA.16816.F32 R20, R176, R182, R20 ;  /* 0x000000b6b014723c */ /* 0x000fe20000001814 */
[----:B------:R-:W-:Y:S02]  /*99a0*/  FSEL R219, R170, -INF , !P2 ;  /* 0xff800000aadb7808 */ /* 0x000fe40005000000 */
[----:B------:R-:W-:Y:S02]  /*99b0*/  FSEL R169, R169, -INF , !P1 ;  /* 0xff800000a9a97808 */ /* 0x000fe40004800000 */
[----:B------:R-:W-:-:S02]  /*99c0*/  FSEL R171, R171, -INF , !P0 ;  /* 0xff800000abab7808 */ /* 0x000fc40004000000 */
[CC--:B------:R-:W-:Y:S01]  /*99d0*/  ISETP.GE.AND P2, PT, R5.reuse, R232.reuse, PT ;  /* 0x000000e80500720c */ /* 0x0c0fe20003f46270 */
[C---:B-1----:R-:W-:Y:S01]  /*99e0*/  HMMA.16816.F32 R16, R176.reuse, R8, R16 ;  /* 0x00000008b010723c */ /* 0x042fe20000001810 */
[----:B------:R-:W-:Y:S02]  /*99f0*/  ISETP.GE.AND P1, PT, R5, R165, PT ;  /* 0x000000a50500720c */ /* 0x000fe40003f26270 */
[----:B------:R-:W-:Y:S02]  /*9a00*/  ISETP.GE.AND P0, PT, R4, R232, PT ;  /* 0x000000e80400720c */ /* 0x000fe40003f06270 */
[----:B------:R-:W-:Y:S02]  /*9a10*/  IADD3 R5, R3, 0x18, RZ ;  /* 0x0000001803057810 */ /* 0x000fe40007ffe0ff */
[----:B------:R-:W-:Y:S01]  /*9a20*/  FSEL R32, R32, -INF , !P2 ;  /* 0xff80000020207808 */ /* 0x000fe20005000000 */
[----:B------:R-:W-:Y:S01]  /*9a30*/  HMMA.16816.F32 R12, R176, R10, R12 ;  /* 0x0000000ab00c723c */ /* 0x000fe2000000180c */
        /* <DEDUP_REMOVED lines=45> */
[----:B------:R-:W-:Y:S02]  /*9d10*/  ISETP.GE.AND P0, PT, R4, R232, PT ;  /* 0x000000e80400720c */ /* 0x000fe40003f06270 */
[----:B------:R-:W-:Y:S02]  /*9d20*/  FSEL R17, R17, -INF , !P2 ;  /* 0xff80000011117808 */ /* 0x000fe40005000000 */
[----:B------:R-:W-:Y:S02]  /*9d30*/  FSEL R245, R13, -INF , !P0 ;  /* 0xff8000000df57808 */ /* 0x000fe40004000000 */
[----:B------:R-:W-:-:S02]  /*9d40*/  PLOP3.LUT P0, PT, PT, PT, UP0, 0x80, 0x0 ;  /* 0x000000000000781c */ /* 0x000fc40003f0f008 */
[----:B------:R-:W-:Y:S02]  /*9d50*/  FSEL R19, R19, -INF , !P1 ;  /* 0xff80000013137808 */ /* 0x000fe40004800000 */
[-C--:B------:R-:W-:Y:S02]  /*9d60*/  ISETP.GE.AND P2, PT, R6, R165.reuse, PT ;  /* 0x000000a50600720c */ /* 0x080fe40003f46270 */
[C---:B------:R-:W-:Y:S02]  /*9d70*/  ISETP.GE.AND P1, PT, R3.reuse, R232, PT ;  /* 0x000000e80300720c */ /* 0x040fe40003f26270 */
[----:B------:R-:W-:Y:S02]  /*9d80*/  FSEL R233, R14, -INF , !P2 ;  /* 0xff8000000ee97808 */ /* 0x000fe40005000000 */
[----:B------:R-:W-:Y:S02]  /*9d90*/  FSEL R223, R172, -INF , !P1 ;  /* 0xff800000acdf7808 */ /* 0x000fe40004800000 */
[----:B------:R-:W-:-:S02]  /*9da0*/  ISETP.GE.AND P2, PT, R3, R165, PT ;  /* 0x000000a50300720c */ /* 0x000fc40003f46270 */
[----:B------:R-:W-:Y:S02]  /*9db0*/  ISETP.GE.AND P1, PT, R4, R165, PT ;  /* 0x000000a50400720c */ /* 0x000fe40003f26270 */
[----:B------:R-:W-:Y:S02]  /*9dc0*/  FSEL R13, R174, -INF , !P2 ;  /* 0xff800000ae0d7808 */ /* 0x000fe40005000000 */
[----:B------:R-:W-:Y:S01]  /*9dd0*/  FSEL R15, R15, -INF , !P1 ;  /* 0xff8000000f0f7808 */ /* 0x000fe20004800000 */
[----:B------:R-:W-:Y:S05]  /*9de0*/  @!P0 BRA `(.L_x_492) ;  /* 0x0000089000008947 */ /* 0x000fea0003800000 */
[----:B------:R-:W2:Y:S01]  /*9df0*/  LDL.64 R238, [R1+0x8] ;  /* 0x0000080001ee7983 */ /* 0x000ea20000100a00 */
[----:B------:R-:W-:-:S03]  /*9e00*/  ULDC.64 UR4, c[0x0][0x198] ;  /* 0x0000660000047ab9 */ /* 0x000fc60000000a00 */
[----:B------:R-:W3:Y:S01]  /*9e10*/  LDL.64 R242, [R1] ;  /* 0x0000000001f27983 */ /* 0x000ee20000100a00 */
[----:B------:R-:W-:Y:S01]  /*9e20*/  UMOV UR23, 0x6 ;  /* 0x0000000600177882 */ /* 0x000fe20000000000 */
[----:B------:R-:W-:Y:S01]  /*9e30*/  BSSY B0, `(.L_x_493) ;  /* 0x0000083000007945 */ /* 0x000fe20003800000 */
[----:B------:R-:W-:Y:S01]  /*9e40*/  USHF.L.U32 UR27, UR4, 0x6, URZ ;  /* 0x00000006041b7899 */ /* 0x000fe2000800063f */
[----:B------:R1:W-:Y:S01]  /*9e50*/  @P6 STS.128 [R248+0x8000], RZ ;  /* 0x008000fff8006388 */ /* 0x0003e20000000c00 */
[----:B------:R-:W-:Y:S02]  /*9e60*/  UIADD3 UR29, UR8, -0x3, URZ ;  /* 0xfffffffd081d7890 */ /* 0x000fe4000fffe03f */
[----:B------:R-:W-:Y:S02]  /*9e70*/  USHF.L.U64.HI UR5, UR4, UR23, UR5 ;  /* 0x0000001704057299 */ /* 0x000fe40008010205 */
[----:B------:R-:W-:Y:S01]  /*9e80*/  USHF.R.S32.HI UR4, URZ, 0x1f, UR29 ;  /* 0x0000001f3f047899 */ /* 0x000fe2000801141d */
[----:B------:R-:W-:Y:S01]  /*9e90*/  IMAD.U32 R3, RZ, RZ, UR27 ;  /* 0x0000001bff037e24 */ /* 0x000fe2000f8e00ff */
[----:B------:R-:W-:-:S04]  /*9ea0*/  UIMAD UR5, UR5, UR29, URZ ;  /* 0x0000001d050572a4 */ /* 0x000fc8000f8e023f */
[----:B------:R-:W-:Y:S01]  /*9eb0*/  UIMAD UR4, UR4, UR27, UR5 ;  /* 0x0000001b040472a4 */ /* 0x000fe2000f8e0205 */
[----:B--2---:R-:W-:Y:S02]  /*9ec0*/  IMAD.MOV.U32 R29, RZ, RZ, R239 ;  /* 0x000000ffff1d7224 */ /* 0x004fe400078e00ef */
[----:B---3--:R-:W-:-:S04]  /*9ed0*/  IMAD.MOV.U32 R28, RZ, RZ, R242 ;  /* 0x000000ffff1c7224 */ /* 0x008fc800078e00f2 */
[----:B------:R-:W-:-:S05]  /*9ee0*/  IMAD.WIDE.U32 R28, R3, UR29, R28 ;  /* 0x0000001d031c7c25 */ /* 0x000fca000f8e001c */
[----:B------:R-:W-:Y:S02]  /*9ef0*/  IADD3 R4, R29, UR4, RZ ;  /* 0x000000041d047c10 */ /* 0x000fe4000fffe0ff */
[C---:B------:R-:W-:Y:S02]  /*9f00*/  @!P6 LEA R176, P2, R28.reuse, c[0x0][0x168], 0x1 ;  /* 0x00005a001cb0ea11 */ /* 0x040fe400078408ff */
        /* <DEDUP_REMOVED lines=45> */
[----:B------:R3:W-:Y:S01]  /*a1e0*/  @!P5 LDGSTS.E.BYPASS.LTC128B.128 [R248+0xa800], [R186.64+0x80] ;  /* 0x0a800080baf8dfae */ /* 0x0007e2000b901d50 */
[----:B----4-:R-:W-:-:S03]  /*a1f0*/  IADD3 R21, P2, R3, UR6, RZ ;  /* 0x0000000603157c10 */ /* 0x010fc6000ff5e0ff */
[----:B------:R4:W-:Y:S01]  /*a200*/  @P4 STS.128 [R248+0xc800], RZ ;  /* 0x00c800fff8004388 */ /* 0x0009e20000000c00 */
[----:B------:R-:W-:-:S03]  /*a210*/  IADD3.X R4, R4, UR7, RZ, P2, !PT ;  /* 0x0000000704047c10 */ /* 0x000fc600097fe4ff */
[----:B------:R-:W-:Y:S01]  /*a220*/  @!PT LDS RZ, [RZ] ;  /* 0x00000000fffff984 */ /* 0x000fe20000000800 */
[----:B------:R-:W-:Y:S01]  /*a230*/  @!PT LDS RZ, [RZ] ;  /* 0x00000000fffff984 */ /* 0x000fe20000000800 */
[----:B------:R-:W-:Y:S01]  /*a240*/  @!PT LDS RZ, [RZ] ;  /* 0x00000000fffff984 */ /* 0x000fe20000000800 */
[----:B------:R4:W-:Y:S01]  /*a250*/  @!P4 LDGSTS.E.BYPASS.LTC128B.128 [R248+0xc800], [R178.64+0x100] ;  /* 0x0c800100b2f8cfae */ /* 0x0009e2000b901d50 */
[----:B--2---:R-:W-:-:S03]  /*a260*/  @!P6 LEA R176, P2, R21, c[0x0][0x168], 0x1 ;  /* 0x00005a0015b0ea11 */ /* 0x004fc600078408ff */
[----:B------:R2:W-:Y:S01]  /*a270*/  @P3 STS.128 [R248+0xe800], RZ ;  /* 0x00e800fff8003388 */ /* 0x0005e20000000c00 */
[C---:B------:R-:W-:Y:S02]  /*a280*/  @!P6 LEA.HI.X R177, R21.reuse, c[0x0][0x16c], R4, 0x1, P2 ;  /* 0x00005b0015b1ea11 */ /* 0x040fe400010f0c04 */
[C---:B-----5:R-:W-:Y:S01]  /*a290*/  @!P4 LEA R22, P2, R21.reuse, c[0x0][0x168], 0x1 ;  /* 0x00005a001516ca11 */ /* 0x060fe200078408ff */
[----:B------:R-:W-:Y:S01]  /*a2a0*/  @!PT LDS RZ, [RZ] ;  /* 0x00000000fffff984 */ /* 0x000fe20000000800 */
[----:B------:R-:W-:Y:S01]  /*a2b0*/  @!PT LDS RZ, [RZ] ;  /* 0x00000000fffff984 */ /* 0x000fe20000000800 */
[----:B------:R-:W-:Y:S01]  /*a2c0*/  @!PT LDS RZ, [RZ] ;  /* 0x00000000fffff984 */ /* 0x000fe20000000800 */
[----:B------:R5:W-:Y:S01]  /*a2d0*/  @!P3 LDGSTS.E.BYPASS.LTC128B.128 [R248+0xe800], [R164.64+0x180] ;  /* 0x0e800180a4f8bfae */ /* 0x000be2000b901d50 */
[----:B-1----:R-:W-:-:S03]  /*a2e0*/  @!P5 LEA R28, P1, R21, c[0x0][0x168], 0x1 ;  /* 0x00005a00151cda11 */ /* 0x002fc600078208ff */
[----:B------:R2:W-:Y:S01]  /*a2f0*/  @P6 STS.128 [R248+0x9000], RZ ;  /* 0x009000fff8006388 */ /* 0x0005e20000000c00 */
[C-C-:B------:R-:W-:Y:S02]  /*a300*/  @!P4 LEA.HI.X R23, R21.reuse, c[0x0][0x16c], R4.reuse, 0x1, P2 ;  /* 0x00005b001517ca11 */ /* 0x140fe400010f0c04 */
[C-C-:B------:R-:W-:Y:S01]  /*a310*/  @!P5 LEA.HI.X R29, R21.reuse, c[0x0][0x16c], R4.reuse, 0x1, P1 ;  /* 0x00005b00151dda11 */ /* 0x140fe200008f0c04 */
[----:B------:R-:W-:Y:S01]  /*a320*/  @!PT LDS RZ, [RZ] ;  /* 0x00000000fffff984 */ /* 0x000fe20000000800 */
[----:B------:R-:W-:Y:S01]  /*a330*/  @!PT LDS RZ, [RZ] ;  /* 0x00000000fffff984 */ /* 0x000fe20000000800 */
[----:B------:R-:W-:Y:S01]  /*a340*/  @!PT LDS RZ, [RZ] ;  /* 0x00000000fffff984 */ /* 0x000fe20000000800 */
[----:B------:R2:W-:Y:S01]  /*a350*/  @!P6 LDGSTS.E.BYPASS.LTC128B.128 [R248+0x9000], [R176.64] ;  /* 0x09000000b0f8efae */ /* 0x0005e2000b901d50 */
[C---:B------:R-:W-:Y:S02]  /*a360*/  @!P3 LEA R20, P1, R21.reuse, c[0x0][0x168], 0x1 ;  /* 0x00005a001514ba11 */ /* 0x040fe400078208ff */
[C---:B------:R-:W-:Y:S01]  /*a370*/  IADD3 R3, P2, R21.reuse, UR6, RZ ;  /* 0x0000000615037c10 */ /* 0x040fe2000ff5e0ff */
[----:B------:R2:W-:Y:S01]  /*a380*/  @P5 STS.128 [R248+0xb000], RZ ;  /* 0x00b000fff8005388 */ /* 0x0005e20000000c00 */
[----:B------:R-:W-:Y:S02]  /*a390*/  @!P3 LEA.HI.X R21, R21, c[0x0][0x16c], R4, 0x1, P1 ;  /* 0x00005b001515ba11 */ /* 0x000fe400008f0c04 */
[----:B------:R-:W-:Y:S01]  /*a3a0*/  IADD3.X R4, R4, UR7, RZ, P2, !PT ;  /* 0x0000000704047c10 */ /* 0x000fe200097fe4ff */
[----:B------:R-:W-:Y:S01]  /*a3b0*/  @!PT LDS RZ, [RZ] ;  /* 0x00000000fffff984 */ /* 0x000fe20000000800 */
[----:B------:R-:W-:Y:S01]  /*a3c0*/  @!PT LDS RZ, [RZ] ;  /* 0x00000000fffff984 */ /* 0x000fe20000000800 */
[----:B------:R-:W-:Y:S01]  /*a3d0*/  @!PT LDS RZ, [RZ] ;  /* 0x00000000fffff984 */ /* 0x000fe20000000800 */
[----:B------:R2:W-:Y:S01]  /*a3e0*/  @!P5 LDGSTS.E.BYPASS.LTC128B.128 [R248+0xb000], [R28.64+0x80] ;  /* 0x0b0000801cf8dfae */ /* 0x0005e2000b901d50 */
[----:B---3--:R-:W-:-:S02]  /*a3f0*/  @!P5 LEA R186, P2, R3, c[0x0][0x168], 0x1 ;  /* 0x00005a0003bada11 */ /* 0x008fc400078408ff */
[C---:B----4-:R-:W-:Y:S01]  /*a400*/  @!P6 LEA R178, P1, R3.reuse, c[0x0][0x168], 0x1 ;  /* 0x00005a0003b2ea11 */ /* 0x050fe200078208ff */
[----:B------:R2:W-:Y:S01]  /*a410*/  @P4 STS.128 [R248+0xd000], RZ ;  /* 0x00d000fff8004388 */ /* 0x0005e20000000c00 */
[C-C-:B------:R-:W-:Y:S02]  /*a420*/  @!P5 LEA.HI.X R187, R3.reuse, c[0x0][0x16c], R4.reuse, 0x1, P2 ;  /* 0x00005b0003bbda11 */ /* 0x140fe400010f0c04 */
[C---:B------:R-:W-:Y:S01]  /*a430*/  @!P6 LEA.HI.X R179, R3.reuse, c[0x0][0x16c], R4, 0x1, P1 ;  /* 0x00005b0003b3ea11 */ /* 0x040fe200008f0c04 */
[----:B------:R-:W-:Y:S01]  /*a440*/  @!PT LDS RZ, [RZ] ;  /* 0x00000000fffff984 */ /* 0x000fe20000000800 */
[----:B------:R-:W-:Y:S01]  /*a450*/  @!PT LDS RZ, [RZ] ;  /* 0x00000000fffff984 */ /* 0x000fe20000000800 */
[----:B------:R-:W-:Y:S01]  /*a460*/  @!PT LDS RZ, [RZ] ;  /* 0x00000000fffff984 */ /* 0x000fe20000000800 */
[----:B------:R2:W-:Y:S01]  /*a470*/  @!P4 LDGSTS.E.BYPASS.LTC128B.128 [R248+0xd000], [R22.64+0x100] ;  /* 0x0d00010016f8cfae */ /* 0x0005e2000b901d50 */
        /* <DEDUP_REMOVED lines=30> */
.L_x_494:
[----:B------:R-:W-:Y:S05]  /*a660*/  BSYNC B0 ;  /* 0x0000000000007941 */ /* 0x000fea0003800000 */
.L_x_493:
[----:B------:R-:W0:Y:S02]  /*a670*/  LDGDEPBAR ;  /* 0x00000000000079af */ /* 0x000e240000000000 */
.L_x_492:
[----:B-12---:R-:W-:Y:S01]  /*a680*/  FMNMX.FTZ R20, R2, R223, !PT ;  /* 0x000000df02147209 */ /* 0x006fe20007810000 */
[----:B------:R-:W-:Y:S01]  /*a690*/  IMAD.WIDE.U32 R28, R224, -0x326172a9, RZ ;  /* 0xcd9e8d57e01c7825 */ /* 0x000fe200078e00ff */
[----:B------:R-:W-:Y:S01]  /*a6a0*/  USHF.L.U32 UR5, UR22, 0x1, URZ ;  /* 0x0000000116057899 */ /* 0x000fe2000800063f */
[----:B------:R-:W-:Y:S01]  /*a6b0*/  FMNMX.FTZ R170, R0, R13, !PT ;  /* 0x0000000d00aa7209 */ /* 0x000fe20007810000 */
[----:B------:R-:W-:Y:S01]  /*a6c0*/  UIADD3 UR4, UR19, -0x4498517b, URZ ;  /* 0xbb67ae8513047890 */ /* 0x000fe2000fffe03f */
[----:B------:R-:W-:Y:S01]  /*a6d0*/  FMNMX.FTZ R3, R173, R20, !PT ;  /* 0x00000014ad037209 */ /* 0x000fe20007810000 */
[----:B------:R-:W-:Y:S01]  /*a6e0*/  ULOP3.LUT UR23, UR5, UR19, URZ, 0x3c, !UPT ;  /* 0x0000001305177292 */ /* 0x000fe2000f8e3c3f */
[----:B------:R-:W-:Y:S01]  /*a6f0*/  LOP3.LUT R22, R29, R225, RZ, 0x3c, !PT ;  /* 0x000000e11d167212 */ /* 0x000fe200078e3cff */
[----:B------:R-:W-:Y:S01]  /*a700*/  IMAD.WIDE.U32 R178, R215, -0x2daee0ad, RZ ;  /* 0xd2511f53d7b27825 */ /* 0x000fe200078e00ff */
[----:B------:R-:W-:Y:S01]  /*a710*/  FMNMX.FTZ R168, R246, R3, !PT ;  /* 0x00000003f6a87209 */ /* 0x000fe20007810000 */
[----:B------:R-:W-:Y:S01]  /*a720*/  UIADD3 UR32, UR19, 0x76cf5d0a, URZ ;  /* 0x76cf5d0a13207890 */ /* 0x000fe2000fffe03f */
[----:B------:R-:W-:Y:S01]  /*a730*/  FMNMX.FTZ R170, R175, R170, !PT ;  /* 0x000000aaafaa7209 */ /* 0x000fe20007810000 */
[----:B------:R-:W-:Y:S01]  /*a740*/  IMAD.WIDE.U32 R22, R22, -0x2daee0ad, RZ ;  /* 0xd2511f5316167825 */ /* 0x000fe200078e00ff */
[----:B------:R-:W-:Y:S01]  /*a750*/  FMNMX.FTZ R3, R169, R168, !PT ;  /* 0x000000a8a9037209 */ /* 0x000fe20007810000 */
[----:B------:R-:W-:Y:S01]  /*a760*/  STL.64 [R1+0x98], R198 ;  /* 0x000098c601007387 */ /* 0x000fe20000100a00 */
[----:B------:R-:W-:Y:S01]  /*a770*/  FMNMX.FTZ R170, R219, R170, !PT ;  /* 0x000000aadbaa7209 */ /* 0x000fe20007810000 */
[----:B------:R-:W-:Y:S01]  /*a780*/  UIADD3 UR33, UR18, 0x3c6ef372, URZ ;  /* 0x3c6ef37212217890 */ /* 0x000fe2000fffe03f */
[----:B------:R-:W-:Y:S01]  /*a790*/  FMNMX.FTZ R168, R32, R3, !PT ;  /* 0x0000000320a87209 */ /* 0x000fe20007810000 */
[----:B------:R-:W-:Y:S01]  /*a7a0*/  STL [R1+0x94], R197 ;  /* 0x000094c501007387 */ /* 0x000fe20000100800 */
[----:B------:R-:W-:Y:S01]  /*a7b0*/  LOP3.LUT R21, R179, UR23, RZ, 0x3c, !PT ;  /* 0x00000017b3157c12 */ /* 0x000fe2000f8e3cff */
[----:B------:R-:W-:Y:S01]  /*a7c0*/  UIADD3 UR29, UR19, 0x32370b8f, URZ ;  /* 0x32370b8f131d7890 */ /* 0x000fe2000fffe03f */
[----:B------:R-:W-:Y:S01]  /*a7d0*/  FMNMX.FTZ R168, R33, R168, !PT ;  /* 0x000000a821a87209 */ /* 0x000fe20007810000 */
[----:B------:R-:W-:Y:S01]  /*a7e0*/  STL [R1+0x90], R196 ;  /* 0x000090c401007387 */ /* 0x000fe20000100800 */
[----:B------:R-:W-:Y:S01]  /*a7f0*/  FMNMX.FTZ R3, R171, R170, !PT ;  /* 0x000000aaab037209 */ /* 0x000fe20007810000 */
[----:B------:R-:W-:Y:S01]  /*a800*/  IMAD.WIDE.U32 R238, R21, -0x326172a9, RZ ;  /* 0xcd9e8d5715ee7825 */ /* 0x000fe200078e00ff */
[----:B------:R-:W-:Y:S01]  /*a810*/  FMNMX.FTZ R168, R181, R168, !PT ;  /* 0x000000a8b5a87209 */ /* 0x000fe20007810000 */
[----:B------:R1:W-:Y:S01]  /*a820*/  STL.64 [R1+0x70], R188 ;  /* 0x000070bc01007387 */ /* 0x0003e20000100a00 */
[----:B------:R-:W-:Y:S01]  /*a830*/  LOP3.LUT R20, R23, UR4, R178, 0x96, !PT ;  /* 0x0000000417147c12 */ /* 0x000fe2000f8e96b2 */
[----:B------:R-:W-:Y:S01]  /*a840*/  UIADD3 UR4, UR18, -0x61c88647, URZ ;  /* 0x9e3779b912047890 */ /* 0x000fe2000fffe03f */
[----:B------:R-:W-:Y:S01]  /*a850*/  FMNMX.FTZ R168, R183, R168, !PT ;  /* 0x000000a8b7a87209 */ /* 0x000fe20007810000 */
[----:B------:R-:W-:Y:S01]  /*a860*/  UIADD3 UR31, UR18, -0x255992d5, URZ ;  /* 0xdaa66d2b121f7890 */ /* 0x000fe2000fffe03f */
[----:B------:R-:W-:Y:S01]  /*a870*/  FMNMX.FTZ R172, R34, R3, !PT ;  /* 0x0000000322ac7209 */ /* 0x000fe20007810000 */
[----:B------:R-:W-:Y:S01]  /*a880*/  IMAD.WIDE.U32 R20, R20, -0x326172a9, RZ ;  /* 0xcd9e8d5714147825 */ /* 0x000fe200078e00ff */
[----:B------:R-:W-:Y:S01]  /*a890*/  FMNMX.FTZ R168, R185, R168, !PT ;  /* 0x000000a8b9a87209 */ /* 0x000fe20007810000 */
[----:B------:R-:W-:Y:S01]  /*a8a0*/  UIADD3 UR27, UR18, 0x78dde6e4, URZ ;  /* 0x78dde6e4121b7890 */ /* 0x000fe2000fffe03f */
[----:B------:R-:W-:Y:S01]  /*a8b0*/  LOP3.LUT R23, R239, UR4, R28, 0x96, !PT ;  /* 0x00000004ef177c12 */ /* 0x000fe2000f8e961c */
[----:B------:R-:W-:Y:S01]  /*a8c0*/  UIADD3 UR34, UR19, -0x56f99767, URZ ;  /* 0xa906689913227890 */ /* 0x000fe2000fffe03f */
[----:B------:R-:W-:Y:S01]  /*a8d0*/  FMNMX.FTZ R168, R25, R168, !PT ;  /* 0x000000a819a87209 */ /* 0x000fe20007810000 */
[----:B------:R-:W-:Y:S01]  /*a8e0*/  UIADD3 UR5, UR5, 0x1, URZ ;  /* 0x0000000105057890 */ /* 0x000fe2000fffe03f */
[----:B------:R-:W-:Y:S01]  /*a8f0*/  FMNMX.FTZ R172, R35, R172, !PT ;  /* 0x000000ac23ac7209 */ /* 0x000fe20007810000 */
[----:B------:R-:W-:Y:S01]  /*a900*/  IMAD.WIDE.U32 R176, R23, -0x2daee0ad, RZ ;  /* 0xd2511f5317b07825 */ /* 0x000fe200078e00ff */
[----:B------:R-:W-:Y:S01]  /*a910*/  FMNMX.FTZ R168, R217, R168, !PT ;  /* 0x000000a8d9a87209 */ /* 0x000fe20007810000 */
[----:B------:R-:W-:Y:S01]  /*a920*/  UIADD3 UR23, UR19, -0x126145ec, URZ ;  /* 0xed9eba1413177890 */ /* 0x000fe2000fffe03f */
[----:B------:R-:W-:Y:S01]  /*a930*/  FMNMX.FTZ R172, R5, R172, !PT ;  /* 0x000000ac05ac7209 */ /* 0x000fe20007810000 */
[----:B------:R-:W-:Y:S01]  /*a940*/  ULOP3.LUT UR5, UR5, UR19, URZ, 0x3c, !UPT ;  /* 0x0000001305057292 */ /* 0x000fe2000f8e3c3f */
[----:B------:R-:W-:-:S02]  /*a950*/  FMNMX.FTZ R168, R221, R168, !PT ;  /* 0x000000a8dda87209 */ /* 0x000fc40007810000 */
[----:B------:R-:W-:Y:S02]  /*a960*/  FMNMX.FTZ R172, R31, R172, !PT ;  /* 0x000000ac1fac7209 */ /* 0x000fe40007810000 */
[----:B------:R-:W-:Y:S02]  /*a970*/  FMNMX.FTZ R168, R237, R168, !PT ;  /* 0x000000a8eda87209 */ /* 0x000fe40007810000 */
[----:B------:R-:W-:Y:S02]  /*a980*/  LOP3.LUT R3, R177, UR32, R22, 0x96, !PT ;  /* 0x00000020b1037c12 */ /* 0x000fe4000f8e9616 */
[----:B------:R-:W-:Y:S02]  /*a990*/  FMNMX.FTZ R168, R17, R168, !PT ;  /* 0x000000a811a87209 */ /* 0x000fe40007810000 */
[----:B------:R-:W-:Y:S01]  /*a9a0*/  FMNMX.FTZ R172, R7, R172, !PT ;  /* 0x000000ac07ac7209 */ /* 0x000fe20007810000 */
[----:B-1----:R-:W-:Y:S01]  /*a9b0*/  IMAD.WIDE.U32 R188, R3, -0x326172a9, RZ ;  /* 0xcd9e8d5703bc7825 */ /* 0x002fe200078e00ff */
[----:B------:R-:W-:-:S02]  /*a9c0*/  FMNMX.FTZ R168, R241, R168, !PT ;  /* 0x000000a8f1a87209 */ /* 0x000fc40007810000 */
[----:B------:R-:W-:Y:S02]  /*a9d0*/  FMNMX.FTZ R172, R27, R172, !PT ;  /* 0x000000ac1bac7209 */ /* 0x000fe40007810000 */
[----:B------:R-:W-:Y:S02]  /*a9e0*/  FMNMX.FTZ R3, R245, R168, !PT ;  /* 0x000000a8f5037209 */ /* 0x000fe40007810000 */
[----:B------:R-:W-:Y:S02]  /*a9f0*/  LOP3.LUT R238, R21, UR33, R238, 0x96, !PT ;  /* 0x0000002115ee7c12 */ /* 0x000fe4000f8e96ee */
[----:B------:R-:W-:Y:S01]  /*aa00*/  FMNMX.FTZ R172, R9, R172, !PT ;  /* 0x000000ac09ac7209 */ /* 0x000fe20007810000 */
[----:B------:R-:W1:Y:S01]  /*aa10*/  SHFL.BFLY PT, R170, R3, 0x2, 0x1f ;  /* 0x0c401f0003aa7f89 */ /* 0x000e6200000e0000 */
[----:B------:R-:W-:Y:S01]  /*aa20*/  LOP3.LUT R186, R189, UR31, R20, 0x96, !PT ;  /* 0x0000001fbdba7c12 */ /* 0x000fe2000f8e9614 */
[----:B------:R-:W-:Y:S01]  /*aa30*/  IMAD.WIDE.U32 R238, R238, -0x2daee0ad, RZ ;  /* 0xd2511f53eeee7825 */ /* 0x000fe200078e00ff */
[----:B------:R-:W-:-:S02]  /*aa40*/  FMNMX.FTZ R172, R11, R172, !PT ;  /* 0x000000ac0bac7209 */ /* 0x000fc40007810000 */
[----:B------:R-:W-:Y:S01]  /*aa50*/  LOP3.LUT R180, R179, UR5, RZ, 0x3c, !PT ;  /* 0x00000005b3b47c12 */ /* 0x000fe2000f8e3cff */
[----:B------:R-:W-:Y:S01]  /*aa60*/  IMAD.WIDE.U32 R186, R186, -0x2daee0ad, RZ ;  /* 0xd2511f53baba7825 */ /* 0x000fe200078e00ff */
[----:B------:R-:W-:Y:S01]  /*aa70*/  FMNMX.FTZ R172, R235, R172, !PT ;  /* 0x000000acebac7209 */ /* 0x000fe20007810000 */
[----:B------:R-:W-:Y:S01]  /*aa80*/  UIADD3 UR5, UR18, 0x1715609d, URZ ;  /* 0x1715609d12057890 */ /* 0x000fe2000fffe03f */
[----:B------:R-:W-:Y:S02]  /*aa90*/  LOP3.LUT R176, R239, UR29, R176, 0x96, !PT ;  /* 0x0000001defb07c12 */ /* 0x000fe4000f8e96b0 */
[----:B------:R-:W-:Y:S02]  /*aaa0*/  FMNMX.FTZ R172, R19, R172, !PT ;  /* 0x000000ac13ac7209 */ /* 0x000fe40007810000 */
[----:B------:R-:W-:Y:S01]  /*aab0*/  LOP3.LUT R238, R187, UR23, R238, 0x96, !PT ;  /* 0x00000017bbee7c12 */ /* 0x000fe2000f8e96ee */
[----:B------:R-:W-:Y:S01]  /*aac0*/  IMAD.WIDE.U32 R176, R176, -0x326172a9, RZ ;  /* 0xcd9e8d57b0b07825 */ /* 0x000fe200078e00ff */
[----:B------:R-:W-:-:S03]  /*aad0*/  FMNMX.FTZ R172, R233, R172, !PT ;  /* 0x000000ace9ac7209 */ /* 0x000fc60007810000 */
[----:B------:R-:W-:Y:S01]  /*aae0*/  IMAD.WIDE.U32 R238, R238, -0x326172a9, RZ ;  /* 0xcd9e8d57eeee7825 */ /* 0x000fe200078e00ff */
[----:B------:R-:W-:Y:S02]  /*aaf0*/  LOP3.LUT R23, R177, UR27, R188, 0x96, !PT ;  /* 0x0000001bb1177c12 */ /* 0x000fe4000f8e96bc */
[----:B------:R-:W-:-:S03]  /*ab00*/  FMNMX.FTZ R172, R15, R172, !PT ;  /* 0x000000ac0fac7209 */ /* 0x000fc60007810000 */
[----:B------:R-:W-:Y:S01]  /*ab10*/  IMAD.WIDE.U32 R196, R23, -0x2daee0ad, RZ ;  /* 0xd2511f5317c47825 */ /* 0x000fe200078e00ff */
[----:B-1----:R-:W-:Y:S01]  /*ab20*/  FMNMX.FTZ R170, R3, R170, !PT ;  /* 0x000000aa03aa7209 */ /* 0x002fe20007810000 */
[----:B------:R-:W1:Y:S03]  /*ab30*/  SHFL.BFLY PT, R23, R172, 0x2, 0x1f ;  /* 0x0c401f00ac177f89 */ /* 0x000e6600000e0000 */
[----:B------:R-:W-:Y:S01]  /*ab40*/  LOP3.LUT R178, R197, UR34, R186, 0x96, !PT ;  /* 0x00000022c5b27c12 */ /* 0x000fe2000f8e96ba */
[----:B------:R-:W2:Y:S04]  /*ab50*/  SHFL.BFLY PT, R165, R170, 0x1, 0x1f ;  /* 0x0c201f00aaa57f89 */ /* 0x000ea800000e0000 */
[----:B------:R-:W-:-:S05]  /*ab60*/  IMAD.WIDE.U32 R178, R178, -0x326172a9, RZ ;  /* 0xcd9e8d57b2b27825 */ /* 0x000fca00078e00ff */
[----:B------:R-:W-:Y:S02]  /*ab70*/  LOP3.LUT R168, R178, 0xff, RZ, 0xc0, !PT ;  /* 0x000000ffb2a87812 */ /* 0x000fe400078ec0ff */
[----:B------:R-:W-:Y:S02]  /*ab80*/  LOP3.LUT R3, R179, UR14, R238, 0x96, !PT ;  /* 0x0000000eb3037c12 */ /* 0x000fe4000f8e96ee */
[----:B------:R-:W-:Y:S02]  /*ab90*/  ISETP.GE.U32.AND P5, PT, R247, R168, PT ;  /* 0x000000a8f700720c */ /* 0x000fe40003fa6070 */
[----:B------:R-:W-:Y:S02]  /*aba0*/  LOP3.LUT R168, R3, 0xff, RZ, 0xc0, !PT ;  /* 0x000000ff03a87812 */ /* 0x000fe400078ec0ff */
[----:B------:R-:W-:Y:S02]  /*abb0*/  SHF.R.U32.HI R174, RZ, 0x18, R3 ;  /* 0x00000018ffae7819 */ /* 0x000fe40000011603 */
[----:B------:R-:W-:-:S02]  /*abc0*/  ISETP.GE.U32.AND P4, PT, R247, R168, PT ;  /* 0x000000a8f700720c */ /* 0x000fc40003f86070 */
[----:B-1----:R-:W-:Y:S02]  /*abd0*/  FMNMX.FTZ R168, R172, R23, !PT ;  /* 0x00000017aca87209 */ /* 0x002fe40007810000 */
[----:B------:R-:W-:Y:S02]  /*abe0*/  LOP3.LUT R23, R3, 0xffff, RZ, 0xc0, !PT ;  /* 0x0000ffff03177812 */ /* 0x000fe400078ec0ff */
[----:B------:R-:W-:Y:S01]  /*abf0*/  SHF.R.U32.HI R3, RZ, 0x10, R3 ;  /* 0x00000010ff037819 */ /* 0x000fe20000011603 */
[----:B------:R-:W1:Y:S01]  /*ac00*/  SHFL.BFLY PT, R29, R168, 0x1, 0x1f ;  /* 0x0c201f00a81d7f89 */ /* 0x000e6200000e0000 */
[----:B--2---:R-:W-:Y:S02]  /*ac10*/  FMNMX.FTZ R165, R170, R165, !PT ;  /* 0x000000a5aaa57209 */ /* 0x004fe40007810000 */
[----:B------:R-:W-:Y:S02]  /*ac20*/  LOP3.LUT R170, R3, 0xff, RZ, 0xc0, !PT ;  /* 0x000000ff03aa7812 */ /* 0x000fe400078ec0ff */
[----:B------:R-:W-:-:S02]  /*ac30*/  FSETP.NEU.FTZ.AND P3, PT, R165, -INF , PT ;  /* 0xff800000a500780b */ /* 0x000fc40003f7d000 */
[----:B------:R-:W-:Y:S01]  /*ac40*/  ISETP.GE.U32.AND P6, PT, R247, R170, PT ;  /* 0x000000aaf700720c */ /* 0x000fe20003fc6070 */
[----:B------:R-:W-:Y:S01]  /*ac50*/  FMUL.FTZ R170, R165, c[0x0][0x23c] ;  /* 0x00008f00a5aa7a20 */ /* 0x000fe20000410000 */
[----:B------:R-:W-:Y:S02]  /*ac60*/  SHF.R.U32.HI R23, RZ, 0x8, R23 ;  /* 0x00000008ff177819 */ /* 0x000fe40000011617 */
[----:B------:R-:W-:Y:S02]  /*ac70*/  ISETP.GE.U32.AND P1, PT, R247, R174, PT ;  /* 0x000000aef700720c */ /* 0x000fe40003f26070 */
[----:B------:R-:W-:Y:S02]  /*ac80*/  FSEL R170, R170, RZ, P3 ;  /* 0x000000ffaaaa7208 */ /* 0x000fe40001800000 */
[----:B------:R-:W-:Y:S02]  /*ac90*/  LOP3.LUT R174, R23, 0xffff, RZ, 0xc0, !PT ;  /* 0x0000ffff17ae7812 */ /* 0x000fe400078ec0ff */
[----:B------:R-:W-:Y:S01]  /*aca0*/  FSEL R23, R165, RZ, P3 ;  /* 0x000000ffa5177208 */ /* 0x000fe20001800000 */
[----:B------:R-:W-:Y:S01]  /*acb0*/  FFMA.FTZ R223, R223, c[0x0][0x23c], -R170 ;  /* 0x00008f00dfdf7a23 */ /* 0x000fe200000108aa */
[----:B------:R-:W-:Y:S01]  /*acc0*/  SHF.R.U32.HI R172, RZ, 0x18, R178 ;  /* 0x00000018ffac7819 */ /* 0x000fe200000116b2 */
[--C-:B------:R-:W-:Y:S01]  /*acd0*/  FFMA.FTZ R218, R173, c[0x0][0x23c], -R170.reuse ;  /* 0x00008f00adda7a23 */ /* 0x100fe200000108aa */
[----:B------:R-:W-:Y:S01]  /*ace0*/  ISETP.GE.U32.AND P2, PT, R247, R174, PT ;  /* 0x000000aef700720c */ /* 0x000fe20003f46070 */
[--C-:B------:R-:W-:Y:S01]  /*acf0*/  FFMA.FTZ R246, R246, c[0x0][0x23c], -R170.reuse ;  /* 0x00008f00f6f67a23 */ /* 0x100fe200000108aa */
[----:B------:R-:W-:Y:S01]  /*ad00*/  LOP3.LUT R220, R178, 0xffff, RZ, 0xc0, !PT ;  /* 0x0000ffffb2dc7812 */ /* 0x000fe200078ec0ff */
[----:B------:R-:W-:Y:S01]  /*ad10*/  MUFU.EX2 R223, R223 ;  /* 0x000000df00df7308 */ /* 0x000fe20000000800 */
[----:B-1----:R-:W-:Y:S01]  /*ad20*/  FMNMX.FTZ R3, R168, R29, !PT ;  /* 0x0000001da8037209 */ /* 0x002fe20007810000 */
[----:B------:R-:W-:Y:S01]  /*ad30*/  FFMA.FTZ R29, R237, c[0x0][0x23c], -R170 ;  /* 0x00008f00ed1d7a23 */ /* 0x000fe200000108aa */
[----:B------:R-:W-:Y:S01]  /*ad40*/  SHF.R.U32.HI R232, RZ, 0x10, R178 ;  /* 0x00000010ffe87819 */ /* 0x000fe200000116b2 */
[--C-:B------:R-:W-:Y:S01]  /*ad50*/  FFMA.FTZ R187, R169, c[0x0][0x23c], -R170.reuse ;  /* 0x00008f00a9bb7a23 */ /* 0x100fe200000108aa */
[C---:B------:R-:W-:Y:S01]  /*ad60*/  FSETP.NEU.FTZ.AND P3, PT, R3.reuse, -INF , PT ;  /* 0xff8000000300780b */ /* 0x040fe20003f7d000 */
[C---:B------:R-:W-:Y:S01]  /*ad70*/  FMUL.FTZ R168, R3.reuse, c[0x0][0x23c] ;  /* 0x00008f0003a87a20 */ /* 0x040fe20000410000 */
[----:B------:R-:W-:Y:S01]  /*ad80*/  LOP3.LUT R232, R232, 0xff, RZ, 0xc0, !PT ;  /* 0x000000ffe8e87812 */ /* 0x000fe200078ec0ff */
[----:B------:R-:W1:Y:S01]  /*ad90*/  MUFU.EX2 R218, R218 ;  /* 0x000000da00da7308 */ /* 0x000e620000000800 */
[----:B------:R-:W-:Y:S01]  /*ada0*/  FSEL R243, R3, RZ, P3 ;  /* 0x000000ff03f37208 */ /* 0x000fe20001800000 */
[--C-:B------:R-:W-:Y:S01]  /*adb0*/  FFMA.FTZ R244, R32, c[0x0][0x23c], -R170.reuse ;  /* 0x00008f0020f47a23 */ /* 0x100fe200000108aa */
[----:B------:R-:W-:Y:S01]  /*adc0*/  FSEL R168, R168, RZ, P3 ;  /* 0x000000ffa8a87208 */ /* 0x000fe20001800000 */
[--C-:B------:R-:W-:Y:S01]  /*add0*/  FFMA.FTZ R216, R33, c[0x0][0x23c], -R170.reuse ;  /* 0x00008f0021d87a23 */ /* 0x100fe200000108aa */
[----:B------:R-:W-:Y:S01]  /*ade0*/  ISETP.GE.U32.AND P3, PT, R247, R172, PT ;  /* 0x000000acf700720c */ /* 0x000fe20003f66070 */
[----:B------:R-:W-:-:S02]  /*adf0*/  FFMA.FTZ R184, R181, c[0x0][0x23c], -R170 ;  /* 0x00008f00b5b87a23 */ /* 0x000fc400000108aa */
[--C-:B------:R-:W-:Y:S01]  /*ae00*/  FFMA.FTZ R183, R183, c[0x0][0x23c], -R170.reuse ;  /* 0x00008f00b7b77a23 */ /* 0x100fe200000108aa */
[----:B------:R-:W-:Y:S01]  /*ae10*/  MUFU.EX2 R246, R246 ;  /* 0x000000f600f67308 */ /* 0x000fe20000000800 */
[--C-:B------:R-:W-:Y:S02]  /*ae20*/  FFMA.FTZ R179, R185, c[0x0][0x23c], -R170.reuse ;  /* 0x00008f00b9b37a23 */ /* 0x100fe400000108aa */
[--C-:B------:R-:W-:Y:S02]  /*ae30*/  FFMA.FTZ R178, R25, c[0x0][0x23c], -R170.reuse ;  /* 0x00008f0019b27a23 */ /* 0x100fe400000108aa */
[--C-:B------:R-:W-:Y:S01]  /*ae40*/  FFMA.FTZ R173, R217, c[0x0][0x23c], -R170.reuse ;  /* 0x00008f00d9ad7a23 */ /* 0x100fe200000108aa */
[----:B-1----:R-:W-:Y:S01]  /*ae50*/  F2FP.PACK_AB R242, R218, R223 ;  /* 0x000000dfdaf2723e */ /* 0x002fe200000000ff */
[--C-:B------:R-:W-:Y:S01]  /*ae60*/  FFMA.FTZ R172, R221, c[0x0][0x23c], -R170.reuse ;  /* 0x00008f00ddac7a23 */ /* 0x100fe200000108aa */
[----:B------:R-:W-:Y:S01]  /*ae70*/  MUFU.EX2 R187, R187 ;  /* 0x000000bb00bb7308 */ /* 0x000fe20000000800 */
[----:B------:R-:W-:-:S02]  /*ae80*/  FFMA.FTZ R237, R17, c[0x0][0x23c], -R170 ;  /* 0x00008f0011ed7a23 */ /* 0x000fc400000108aa */
[--C-:B------:R-:W-:Y:S01]  /*ae90*/  FFMA.FTZ R236, R241, c[0x0][0x23c], -R170.reuse ;  /* 0x00008f00f1ec7a23 */ /* 0x100fe200000108aa */
[----:B------:R-:W-:Y:S01]  /*aea0*/  @!P4 HADD2 R169, -R242.H0_H0, -RZ.H0_H0 ;  /* 0xa00000fff2a9c230 */ /* 0x000fe20000000900 */
[----:B------:R-:W-:Y:S01]  /*aeb0*/  FFMA.FTZ R170, R245, c[0x0][0x23c], -R170 ;  /* 0x00008f00f5aa7a23 */ /* 0x000fe200000108aa */
[----:B------:R-:W-:Y:S01]  /*aec0*/  PRMT R245, R242, 0x7632, R245 ;  /* 0x00007632f2f57816 */ /* 0x000fe200000000f5 */
[----:B------:R-:W-:Y:S01]  /*aed0*/  FADD.FTZ R23, R2, -R23 ;  /* 0x8000001702177221 */ /* 0x000fe20000010000 */
[----:B------:R-:W-:Y:S01]  /*aee0*/  MUFU.EX2 R244, R244 ;  /* 0x000000f400f47308 */ /* 0x000fe20000000800 */
[--C-:B------:R-:W-:Y:S01]  /*aef0*/  FFMA.FTZ R221, R13, c[0x0][0x23c], -R168.reuse ;  /* 0x00008f000ddd7a23 */ /* 0x100fe200000108a8 */
[----:B------:R-:W-:Y:S01]  /*af00*/  PRMT R241, R242, 0x5410, R245 ;  /* 0x00005410f2f17816 */ /* 0x000fe200000000f5 */
[----:B------:R-:W-:Y:S01]  /*af10*/  FFMA.FTZ R240, R175, c[0x0][0x23c], -R168 ;  /* 0x00008f00aff07a23 */ /* 0x000fe200000108a8 */
[----:B------:R-:W-:Y:S01]  /*af20*/  @!P4 PRMT R242, R169, 0x5410, RZ ;  /* 0x00005410a9f2c816 */ /* 0x000fe200000000ff */
[----:B------:R-:W-:Y:S01]  /*af30*/  FMUL.FTZ R222, R23, c[0x0][0x23c] ;  /* 0x00008f0017de7a20 */ /* 0x000fe20000410000 */
[----:B------:R-:W-:Y:S01]  /*af40*/  SHF.R.U32.HI R169, RZ, 0x8, R220 ;  /* 0x00000008ffa97819 */ /* 0x000fe200000116dc */
[----:B------:R-:W-:Y:S01]  /*af50*/  @!P2 HADD2 R2, -R245.H0_H0, -RZ.H0_H0 ;  /* 0xa00000fff502a230 */ /* 0x000fe20000000900 */
[----:B------:R-:W-:Y:S01]  /*af60*/  MUFU.EX2 R221, R221 ;  /* 0x000000dd00dd7308 */ /* 0x000fe20000000800 */
[----:B------:R-:W-:Y:S01]  /*af70*/  FADD.FTZ R243, R0, -R243 ;  /* 0x800000f300f37221 */ /* 0x000fe20000010000 */
[----:B------:R-:W-:Y:S01]  /*af80*/  ISETP.GE.U32.AND P4, PT, R247, R232, PT ;  /* 0x000000e8f700720c */ /* 0x000fe20003f86070 */
[--C-:B------:R-:W-:Y:S01]  /*af90*/  FFMA.FTZ R185, R35, c[0x0][0x23c], -R168.reuse ;  /* 0x00008f0023b97a23 */ /* 0x100fe200000108a8 */
[----:B------:R-:W-:Y:S01]  /*afa0*/  @!P2 PRMT R245, R2, 0x5410, RZ ;  /* 0x0000541002f5a816 */ /* 0x000fe200000000ff */
[----:B------:R-:W-:Y:S01]  /*afb0*/  FFMA.FTZ R219, R219, c[0x0][0x23c], -R168 ;  /* 0x00008f00dbdb7a23 */ /* 0x000fe200000108a8 */
[----:B------:R-:W-:Y:S01]  /*afc0*/  LOP3.LUT R232, R169, 0xffff, RZ, 0xc0, !PT ;  /* 0x0000ffffa9e87812 */ /* 0x000fe200078ec0ff */
[----:B------:R-:W-:Y:S01]  /*afd0*/  FMUL.FTZ R169, R243, c[0x0][0x23c] ;  /* 0x00008f00f3a97a20 */ /* 0x000fe20000410000 */
[----:B------:R-:W1:Y:S01]  /*afe0*/  MUFU.EX2 R220, R240 ;  /* 0x000000f000dc7308 */ /* 0x000e620000000800 */
[----:B------:R-:W-:Y:S01]  /*aff0*/  LOP3.LUT R2, R239, UR5, R176, 0x96, !PT ;  /* 0x00000005ef027c12 */ /* 0x000fe2000f8e96b0 */
[--C-:B------:R-:W-:Y:S01]  /*b000*/  FFMA.FTZ R217, R171, c[0x0][0x23c], -R168.reuse ;  /* 0x00008f00abd97a23 */ /* 0x100fe200000108a8 */
[----:B------:R-:W-:Y:S01]  /*b010*/  ISETP.GE.U32.AND P2, PT, R247, R232, PT ;  /* 0x000000e8f700720c */ /* 0x000fe20003f46070 */
[----:B------:R-:W-:-:S02]  /*b020*/  FFMA.FTZ R186, R34, c[0x0][0x23c], -R168 ;  /* 0x00008f0022ba7a23 */ /* 0x000fc400000108a8 */
[----:B------:R-:W-:Y:S02]  /*b030*/  IMAD.WIDE.U32 R198, R2, -0x2daee0ad, RZ ;  /* 0xd2511f5302c67825 */ /* 0x000fe400078e00ff */
[----:B------:R-:W2:Y:S02]  /*b040*/  MUFU.EX2 R222, R222 ;  /* 0x000000de00de7308 */ /* 0x000ea40000000800 */
[----:B------:R-:W-:Y:S01]  /*b050*/  FFMA.FTZ R182, R5, c[0x0][0x23c], -R168 ;  /* 0x00008f0005b67a23 */ /* 0x000fe200000108a8 */
[----:B------:R-:W-:Y:S01]  /*b060*/  LOP3.LUT R232, R199, UR13, R196, 0x96, !PT ;  /* 0x0000000dc7e87c12 */ /* 0x000fe2000f8e96c4 */
[--C-:B------:R-:W-:Y:S02]  /*b070*/  FFMA.FTZ R181, R31, c[0x0][0x23c], -R168.reuse ;  /* 0x00008f001fb57a23 */ /* 0x100fe400000108a8 */
[--C-:B------:R-:W-:Y:S02]  /*b080*/  FFMA.FTZ R174, R27, c[0x0][0x23c], -R168.reuse ;  /* 0x00008f001bae7a23 */ /* 0x100fe400000108a8 */
[----:B------:R-:W3:Y:S01]  /*b090*/  MUFU.EX2 R169, R169 ;  /* 0x000000a900a97308 */ /* 0x000ee20000000800 */
[----:B-1----:R-:W-:Y:S01]  /*b0a0*/  F2FP.PACK_AB R243, R220, R221 ;  /* 0x000000dddcf3723e */ /* 0x002fe200000000ff */
[----:B------:R-:W-:Y:S01]  /*b0b0*/  FFMA.FTZ R175, R7, c[0x0][0x23c], -R168 ;  /* 0x00008f0007af7a23 */ /* 0x000fe200000108a8 */
[----:B------:R-:W-:Y:S01]  /*b0c0*/  SHF.R.U32.HI R240, RZ, 0x10, R232 ;  /* 0x00000010fff07819 */ /* 0x000fe200000116e8 */
[----:B------:R-:W-:Y:S01]  /*b0d0*/  FFMA.FTZ R171, R9, c[0x0][0x23c], -R168 ;  /* 0x00008f0009ab7a23 */ /* 0x000fe200000108a8 */
[----:B------:R-:W-:Y:S01]  /*b0e0*/  PRMT R2, R243, 0x7632, R2 ;  /* 0x00007632f3027816 */ /* 0x000fe20000000002 */
[----:B------:R-:W-:Y:S01]  /*b0f0*/  FFMA.FTZ R23, R11, c[0x0][0x23c], -R168 ;  /* 0x00008f000b177a23 */ /* 0x000fe200000108a8 */
[----:B------:R-:W-:Y:S01]  /*b100*/  LOP3.LUT R196, R240, 0xff, RZ, 0xc0, !PT ;  /* 0x000000fff0c47812 */ /* 0x000fe200078ec0ff */
[----:B--2---:R-:W-:Y:S01]  /*b110*/  FFMA.FTZ R223, R167, R222, R223 ;  /* 0x000000dea7df7223 */ /* 0x004fe200000100df */
[----:B------:R-:W-:Y:S01]  /*b120*/  @!P6 HADD2 R167, -R243.H0_H0, -RZ.H0_H0 ;  /* 0xa00000fff3a7e230 */ /* 0x000fe20000000900 */
[----:B------:R-:W-:Y:S01]  /*b130*/  PRMT R240, R243, 0x5410, R2 ;  /* 0x00005410f3f07816 */ /* 0x000fe20000000002 */
[----:B------:R-:W-:Y:S01]  /*b140*/  @!P1 HADD2 R35, -R2.H0_H0, -RZ.H0_H0 ;  /* 0xa00000ff02239230 */ /* 0x000fe20000000900 */
[----:B------:R-:W-:Y:S01]  /*b150*/  MUFU.EX2 R219, R219 ;  /* 0x000000db00db7308 */ /* 0x000fe20000000800 */
[--C-:B------:R-:W-:Y:S01]  /*b160*/  FFMA.FTZ R235, R235, c[0x0][0x23c], -R168.reuse ;  /* 0x00008f00ebeb7a23 */ /* 0x100fe200000108a8 */
[----:B------:R-:W-:Y:S01]  /*b170*/  @!P6 PRMT R243, R167, 0x5410, RZ ;  /* 0x00005410a7f3e816 */ /* 0x000fe200000000ff */
[----:B------:R-:W-:Y:S01]  /*b180*/  FADD.FTZ R167, R218, R223 ;  /* 0x000000dfdaa77221 */ /* 0x000fe20000010000 */
[----:B------:R-:W-:Y:S01]  /*b190*/  ISETP.GE.U32.AND P6, PT, R247, R196, PT ;  /* 0x000000c4f700720c */ /* 0x000fe20003fc6070 */
[----:B---3--:R-:W-:Y:S01]  /*b1a0*/  FFMA.FTZ R196, R166, R169, R221 ;  /* 0x000000a9a6c47223 */ /* 0x008fe200000100dd */
[----:B------:R-:W-:Y:S01]  /*b1b0*/  F2FP.PACK_AB R221, R187, R246 ;  /* 0x000000f6bbdd723e */ /* 0x000fe200000000ff */
[----:B------:R-:W-:Y:S01]  /*b1c0*/  FFMA.FTZ R234, R19, c[0x0][0x23c], -R168 ;  /* 0x00008f0013ea7a23 */ /* 0x000fe200000108a8 */
[----:B------:R-:W-:Y:S01]  /*b1d0*/  @!P1 PRMT R2, R35, 0x5410, RZ ;  /* 0x0000541023029816 */ /* 0x000fe200000000ff */
[----:B------:R1:W-:Y:S01]  /*b1e0*/  STL [R1+0x24], R167 ;  /* 0x000024a701007387 */ /* 0x0003e20000100800 */
[----:B------:R-:W-:Y:S01]  /*b1f0*/  LOP3.LUT R35, R232, 0xff, RZ, 0xc0, !PT ;  /* 0x000000ffe8237812 */ /* 0x000fe200078ec0ff */
[----:B------:R-:W-:Y:S01]  /*b200*/  @!P5 HADD2 R166, -R221.H0_H0, -RZ.H0_H0 ;  /* 0xa00000ffdda6d230 */ /* 0x000fe20000000900 */
[----:B------:R-:W-:Y:S01]  /*b210*/  PRMT R218, R221, 0x7632, R218 ;  /* 0x00007632ddda7816 */ /* 0x000fe200000000da */
[----:B------:R-:W-:Y:S01]  /*b220*/  FFMA.FTZ R233, R233, c[0x0][0x23c], -R168 ;  /* 0x00008f00e9e97a23 */ /* 0x000fe200000108a8 */
[----:B------:R-:W-:-:S02]  /*b230*/  ISETP.GE.U32.AND P1, PT, R247, R35, PT ;  /* 0x00000023f700720c */ /* 0x000fc40003f26070 */
[----:B------:R-:W-:Y:S01]  /*b240*/  LOP3.LUT R197, R198, 0xffff, RZ, 0xc0, !PT ;  /* 0x0000ffffc6c57812 */ /* 0x000fe200078ec0ff */
[----:B------:R-:W-:Y:S01]  /*b250*/  @!P2 HADD2 R34, -R218.H0_H0, -RZ.H0_H0 ;  /* 0xa00000ffda22a230 */ /* 0x000fe20000000900 */
[----:B------:R-:W-:Y:S01]  /*b260*/  PRMT R35, R221, 0x5410, R218 ;  /* 0x00005410dd237816 */ /* 0x000fe200000000da */
[-C--:B------:R-:W-:Y:S01]  /*b270*/  FMUL.FTZ R132, R132, R222.reuse ;  /* 0x000000de84847220 */ /* 0x080fe20000410000 */
[----:B------:R-:W-:Y:S01]  /*b280*/  @!P5 PRMT R221, R166, 0x5410, RZ ;  /* 0x00005410a6ddd816 */ /* 0x000fe200000000ff */
[-C--:B------:R-:W-:Y:S01]  /*b290*/  FMUL.FTZ R133, R133, R222.reuse ;  /* 0x000000de85857220 */ /* 0x080fe20000410000 */
[----:B------:R-:W-:Y:S01]  /*b2a0*/  @!P2 PRMT R218, R34, 0x5410, RZ ;  /* 0x0000541022daa816 */ /* 0x000fe200000000ff */
[----:B------:R2:W-:Y:S01]  /*b2b0*/  MUFU.EX2 R166, R216 ;  /* 0x000000d800a67308 */ /* 0x0005e20000000800 */
[-C--:B------:R-:W-:Y:S02]  /*b2c0*/  FMUL.FTZ R136, R136, R222.reuse ;  /* 0x000000de88887220 */ /* 0x080fe40000410000 */
[----:B------:R-:W-:-:S02]  /*b2d0*/  FMUL.FTZ R137, R137, R222 ;  /* 0x000000de89897220 */ /* 0x000fc40000410000 */
[-C--:B------:R-:W-:Y:S02]  /*b2e0*/  FMUL.FTZ R140, R140, R222.reuse ;  /* 0x000000de8c8c7220 */ /* 0x080fe40000410000 */
[-C--:B------:R-:W-:Y:S02]  /*b2f0*/  FMUL.FTZ R141, R141, R222.reuse ;  /* 0x000000de8d8d7220 */ /* 0x080fe40000410000 */
[-C--:B------:R-:W-:Y:S01]  /*b300*/  FMUL.FTZ R144, R144, R222.reuse ;  /* 0x000000de90907220 */ /* 0x080fe20000410000 */
[----:B-1----:R-:W-:Y:S01]  /*b310*/  SHF.R.U32.HI R167, RZ, 0x18, R232 ;  /* 0x00000018ffa77819 */ /* 0x002fe200000116e8 */
[-C--:B------:R-:W-:Y:S01]  /*b320*/  FMUL.FTZ R145, R145, R222.reuse ;  /* 0x000000de91917220 */ /* 0x080fe20000410000 */
[----:B------:R-:W-:Y:S01]  /*b330*/  LOP3.LUT R232, R232, 0xffff, RZ, 0xc0, !PT ;  /* 0x0000ffffe8e87812 */ /* 0x000fe200078ec0ff */
[-C--:B------:R-:W-:Y:S01]  /*b340*/  FMUL.FTZ R148, R148, R222.reuse ;  /* 0x000000de94947220 */ /* 0x080fe20000410000 */
[----:B------:R-:W-:Y:S01]  /*b350*/  ISETP.GE.U32.AND P5, PT, R247, R167, PT ;  /* 0x000000a7f700720c */ /* 0x000fe20003fa6070 */
[-C--:B------:R-:W-:Y:S01]  /*b360*/  FMUL.FTZ R149, R149, R222.reuse ;  /* 0x000000de95957220 */ /* 0x080fe20000410000 */
[----:B------:R-:W1:Y:S01]  /*b370*/  MUFU.EX2 R167, R217 ;  /* 0x000000d900a77308 */ /* 0x000e620000000800 */
[----:B------:R-:W-:Y:S01]  /*b380*/  SHF.R.U32.HI R232, RZ, 0x8, R232 ;  /* 0x00000008ffe87819 */ /* 0x000fe200000116e8 */
[----:B------:R-:W-:-:S02]  /*b390*/  FMUL.FTZ R152, R152, R222 ;  /* 0x000000de98987220 */ /* 0x000fc40000410000 */
[-C--:B------:R-:W-:Y:S01]  /*b3a0*/  FMUL.FTZ R153, R153, R222.reuse ;  /* 0x000000de99997220 */ /* 0x080fe20000410000 */
[----:B------:R-:W-:Y:S01]  /*b3b0*/  LOP3.LUT R34, R232, 0xffff, RZ, 0xc0, !PT ;  /* 0x0000ffffe8227812 */ /* 0x000fe200078ec0ff */
[----:B------:R-:W-:Y:S01]  /*b3c0*/  FMUL.FTZ R156, R156, R222 ;  /* 0x000000de9c9c7220 */ /* 0x000fe20000410000 */
[----:B--2---:R-:W-:Y:S01]  /*b3d0*/  SHF.R.U32.HI R216, RZ, 0x18, R198 ;  /* 0x00000018ffd87819 */ /* 0x004fe200000116c6 */
[----:B------:R-:W-:Y:S01]  /*b3e0*/  MUFU.EX2 R232, R186 ;  /* 0x000000ba00e87308 */ /* 0x000fe20000000800 */
[----:B------:R-:W-:Y:S01]  /*b3f0*/  ISETP.GE.U32.AND P2, PT, R247, R34, PT ;  /* 0x00000022f700720c */ /* 0x000fe20003f46070 */
[----:B------:R-:W-:Y:S02]  /*b400*/  FADD.FTZ R34, R220, R196 ;  /* 0x000000c4dc227221 */ /* 0x000fe40000010000 */
[-C--:B------:R-:W-:Y:S02]  /*b410*/  FMUL.FTZ R157, R157, R222.reuse ;  /* 0x000000de9d9d7220 */ /* 0x080fe40000410000 */
[-C--:B------:R-:W-:Y:S01]  /*b420*/  FMUL.FTZ R160, R160, R222.reuse ;  /* 0x000000dea0a07220 */ /* 0x080fe20000410000 */
[----:B------:R2:W-:Y:S01]  /*b430*/  STL [R1+0x28], R34 ;  /* 0x0000282201007387 */ /* 0x0005e20000100800 */
[----:B-1----:R-:W-:Y:S01]  /*b440*/  F2FP.PACK_AB R223, R167, R219 ;  /* 0x000000dba7df723e */ /* 0x002fe200000000ff */
[-C--:B------:R-:W-:Y:S01]  /*b450*/  FMUL.FTZ R161, R161, R222.reuse ;  /* 0x000000dea1a17220 */ /* 0x080fe20000410000 */
[----:B------:R-:W-:Y:S01]  /*b460*/  LOP3.LUT R217, R198, 0xff, RZ, 0xc0, !PT ;  /* 0x000000ffc6d97812 */ /* 0x000fe200078ec0ff */
[-C--:B------:R-:W-:Y:S01]  /*b470*/  FMUL.FTZ R36, R36, R222.reuse ;  /* 0x000000de24247220 */ /* 0x080fe20000410000 */
[----:B------:R-:W-:Y:S01]  /*b480*/  PRMT R220, R223, 0x7632, R220 ;  /* 0x00007632dfdc7816 */ /* 0x000fe200000000dc */
[----:B------:R-:W-:Y:S01]  /*b490*/  @!P4 HADD2 R164, -R223.H0_H0, -RZ.H0_H0 ;  /* 0xa00000ffdfa4c230 */ /* 0x000fe20000000900 */
[----:B------:R-:W-:-:S02]  /*b4a0*/  FMUL.FTZ R37, R37, R222 ;  /* 0x000000de25257220 */ /* 0x000fc40000410000 */
[-C--:B------:R-:W-:Y:S02]  /*b4b0*/  FMUL.FTZ R40, R40, R222.reuse ;  /* 0x000000de28287220 */ /* 0x080fe40000410000 */
[-C--:B------:R-:W-:Y:S02]  /*b4c0*/  FMUL.FTZ R41, R41, R222.reuse ;  /* 0x000000de29297220 */ /* 0x080fe40000410000 */
[-C--:B------:R-:W-:Y:S02]  /*b4d0*/  FMUL.FTZ R44, R44, R222.reuse ;  /* 0x000000de2c2c7220 */ /* 0x080fe40000410000 */
[-C--:B------:R-:W-:Y:S02]  /*b4e0*/  FMUL.FTZ R45, R45, R222.reuse ;  /* 0x000000de2d2d7220 */ /* 0x080fe40000410000 */
[-C--:B------:R-:W-:Y:S02]  /*b4f0*/  FMUL.FTZ R48, R48, R222.reuse ;  /* 0x000000de30307220 */ /* 0x080fe40000410000 */
[----:B------:R-:W-:-:S02]  /*b500*/  FMUL.FTZ R49, R49, R222 ;  /* 0x000000de31317220 */ /* 0x000fc40000410000 */
[-C--:B------:R-:W-:Y:S02]  /*b510*/  FMUL.FTZ R52, R52, R222.reuse ;  /* 0x000000de34347220 */ /* 0x080fe40000410000 */
[-C--:B------:R-:W-:Y:S01]  /*b520*/  FMUL.FTZ R53, R53, R222.reuse ;  /* 0x000000de35357220 */ /* 0x080fe20000410000 */
[----:B--2---:R-:W-:Y:S01]  /*b530*/  PRMT R34, R223, 0x5410, R220 ;  /* 0x00005410df227816 */ /* 0x004fe200000000dc */
[-C--:B------:R-:W-:Y:S01]  /*b540*/  FMUL.FTZ R56, R56, R222.reuse ;  /* 0x000000de38387220 */ /* 0x080fe20000410000 */
[----:B------:R-:W-:Y:S01]  /*b550*/  @!P4 PRMT R223, R164, 0x5410, RZ ;  /* 0x00005410a4dfc816 */ /* 0x000fe200000000ff */
[-C--:B------:R-:W-:Y:S01]  /*b560*/  FMUL.FTZ R57, R57, R222.reuse ;  /* 0x000000de39397220 */ /* 0x080fe20000410000 */
[----:B------:R-:W2:Y:S01]  /*b570*/  LDL.LU R164, [R1+0x24] ;  /* 0x0000240001a47983 */ /* 0x000ea20000300800 */
[----:B------:R-:W-:Y:S01]  /*b580*/  SHF.R.U32.HI R196, RZ, 0x10, R198 ;  /* 0x00000010ffc47819 */ /* 0x000fe200000116c6 */
[-C--:B------:R-:W-:Y:S02]  /*b590*/  FMUL.FTZ R60, R60, R222.reuse ;  /* 0x000000de3c3c7220 */ /* 0x080fe40000410000 */
[----:B------:R1:W5:Y:S01]  /*b5a0*/  LDL.LU.64 R198, [R1+0x98] ;  /* 0x0000980001c67983 */ /* 0x0003620000300a00 */
[----:B------:R-:W-:Y:S01]  /*b5b0*/  ISETP.GE.U32.AND P4, PT, R247, R217, PT ;  /* 0x000000d9f700720c */ /* 0x000fe20003f86070 */
[----:B------:R-:W-:Y:S01]  /*b5c0*/  FMUL.FTZ R61, R61, R222 ;  /* 0x000000de3d3d7220 */ /* 0x000fe20000410000 */
[----:B------:R-:W-:Y:S01]  /*b5d0*/  F2FP.PACK_AB R217, R166, R244 ;  /* 0x000000f4a6d9723e */ /* 0x000fe200000000ff */
        /* <DEDUP_REMOVED lines=33> */
[----:B------:R-:W-:Y:S01]  /*b7f0*/  FMUL.FTZ R129, R129, R222 ;  /* 0x000000de81817220 */ /* 0x000fe20000410000 */
[----:B------:R-:W-:Y:S01]  /*b800*/  MUFU.EX2 R179, R179 ;  /* 0x000000b300b37308 */ /* 0x000fe20000000800 */
[----:B------:R-:W-:Y:S02]  /*b810*/  FFMA.FTZ R168, R15, c[0x0][0x23c], -R168 ;  /* 0x00008f000fa87a23 */ /* 0x000fe400000108a8 */
[----:B--2---:R-:W-:-:S05]  /*b820*/  FADD.FTZ R246, R246, R164 ;  /* 0x000000a4f6f67221 */ /* 0x004fca0000010000 */
[----:B------:R2:W3:Y:S02]  /*b830*/  MUFU.EX2 R164, R185 ;  /* 0x000000b900a47308 */ /* 0x0004e40000000800 */
[----:B--2---:R-:W2:Y:S01]  /*b840*/  LDL.LU R185, [R1+0x28] ;  /* 0x0000280001b97983 */ /* 0x004ea20000300800 */
[----:B------:R-:W-:Y:S01]  /*b850*/  PRMT R186, R217, 0x7632, R186 ;  /* 0x00007632d9ba7816 */ /* 0x000fe200000000ba */
[----:B------:R-:W-:-:S04]  /*b860*/  @!P3 HADD2 R12, -R220.H0_H0, -RZ.H0_H0 ;  /* 0xa00000ffdc0cb230 */ /* 0x000fc80000000900 */
[----:B------:R-:W-:Y:S01]  /*b870*/  @!P2 HADD2 R18, -R186.H0_H0, -RZ.H0_H0 ;  /* 0xa00000ffba12a230 */ /* 0x000fe20000000900 */
[----:B------:R-:W-:Y:S01]  /*b880*/  @!P3 PRMT R220, R12, 0x5410, RZ ;  /* 0x000054100cdcb816 */ /* 0x000fe200000000ff */
[----:B------:R-:W-:Y:S01]  /*b890*/  @!P1 HADD2 R33, -R217.H0_H0, -RZ.H0_H0 ;  /* 0xa00000ffd9219230 */ /* 0x000fe20000000900 */
[----:B------:R-:W-:Y:S02]  /*b8a0*/  PRMT R12, R217, 0x5410, R186 ;  /* 0x00005410d90c7816 */ /* 0x000fe400000000ba */
[----:B------:R-:W-:Y:S02]  /*b8b0*/  @!P2 PRMT R186, R18, 0x5410, RZ ;  /* 0x0000541012baa816 */ /* 0x000fe400000000ff */
[----:B------:R-:W-:Y:S01]  /*b8c0*/  SHF.R.U32.HI R18, RZ, 0x8, R197 ;  /* 0x00000008ff127819 */ /* 0x000fe200000116c5 */
[----:B------:R-:W-:Y:S01]  /*b8d0*/  FADD.FTZ R187, R187, R246 ;  /* 0x000000f6bbbb7221 */ /* 0x000fe20000010000 */
[----:B------:R-:W-:Y:S01]  /*b8e0*/  @!P1 PRMT R217, R33, 0x5410, RZ ;  /* 0x0000541021d99816 */ /* 0x000fe200000000ff */
[----:B------:R4:W-:Y:S01]  /*b8f0*/  MUFU.EX2 R246, R184 ;  /* 0x000000b800f67308 */ /* 0x0009e20000000800 */
[----:B------:R-:W-:Y:S01]  /*b900*/  ISETP.GE.U32.AND P1, PT, R247, R216, PT ;  /* 0x000000d8f700720c */ /* 0x000fe20003f26070 */
[----:B------:R1:W5:Y:S01]  /*b910*/  LDL.LU R197, [R1+0x94] ;  /* 0x0000940001c57983 */ /* 0x0003620000300800 */
[----:B------:R-:W-:-:S05]  /*b920*/  LOP3.LUT R18, R18, 0xffff, RZ, 0xc0, !PT ;  /* 0x0000ffff12127812 */ /* 0x000fca00078ec0ff */
[----:B------:R-:W1:Y:S01]  /*b930*/  MUFU.EX2 R33, R183 ;  /* 0x000000b700217308 */ /* 0x000e620000000800 */
[----:B------:R-:W-:-:S07]  /*b940*/  ISETP.GE.U32.AND P3, PT, R247, R18, PT ;  /* 0x00000012f700720c */ /* 0x000fce0003f66070 */
[----:B------:R1:W-:Y:S01]  /*b950*/  MUFU.EX2 R183, R182 ;  /* 0x000000b600b77308 */ /* 0x0003e20000000800 */
[----:B----4-:R-:W-:Y:S02]  /*b960*/  LOP3.LUT R184, R196, 0xff, RZ, 0xc0, !PT ;  /* 0x000000ffc4b87812 */ /* 0x010fe400078ec0ff */
[----:B------:R4:W5:Y:S02]  /*b970*/  LDL.LU R196, [R1+0x90] ;  /* 0x0000900001c47983 */ /* 0x0009640000300800 */
[----:B------:R-:W-:Y:S02]  /*b980*/  ISETP.GE.U32.AND P2, PT, R247, R184, PT ;  /* 0x000000b8f700720c */ /* 0x000fe40003f46070 */
[----:B------:R-:W-:Y:S04]  /*b990*/  STL.64 [R1+0x88], R194 ;  /* 0x000088c201007387 */ /* 0x000fe80000100a00 */
[----:B------:R1:W-:Y:S04]  /*b9a0*/  STL.64 [R1+0x80], R192 ;  /* 0x000080c001007387 */ /* 0x0003e80000100a00 */
[----:B------:R1:W-:Y:S01]  /*b9b0*/  STL.64 [R1+0x78], R190 ;  /* 0x000078be01007387 */ /* 0x0003e20000100a00 */
[----:B------:R-:W-:Y:S08]  /*b9c0*/  MUFU.EX2 R175, R175 ;  /* 0x000000af00af7308 */ /* 0x000ff00000000800 */
[----:B------:R-:W-:Y:S08]  /*b9d0*/  MUFU.EX2 R171, R171 ;  /* 0x000000ab00ab7308 */ /* 0x000ff00000000800 */
[----:B------:R-:W-:Y:S08]  /*b9e0*/  MUFU.EX2 R173, R173 ;  /* 0x000000ad00ad7308 */ /* 0x000ff00000000800 */
[----:B------:R-:W-:Y:S08]  /*b9f0*/  MUFU.EX2 R237, R237 ;  /* 0x000000ed00ed7308 */ /* 0x000ff00000000800 */
[----:B------:R-:W-:Y:S08]  /*ba00*/  MUFU.EX2 R235, R235 ;  /* 0x000000eb00eb7308 */ /* 0x000ff00000000800 */
[----:B------:R-:W-:Y:S01]  /*ba10*/  MUFU.EX2 R234, R234 ;  /* 0x000000ea00ea7308 */ /* 0x000fe20000000800 */
[----:B--2---:R-:W-:Y:S01]  /*ba20*/  FADD.FTZ R185, R219, R185 ;  /* 0x000000b9dbb97221 */ /* 0x004fe20000010000 */
[----:B---3--:R-:W-:-:S04]  /*ba30*/  F2FP.PACK_AB R219, R164, R232 ;  /* 0x000000e8a4db723e */ /* 0x008fc800000000ff */
[----:B------:R-:W-:Y:S01]  /*ba40*/  PRMT R216, R219, 0x7632, R216 ;  /* 0x00007632dbd87816 */ /* 0x000fe200000000d8 */
[----:B------:R-:W-:-:S03]  /*ba50*/  @!P6 HADD2 R32, -R219.H0_H0, -RZ.H0_H0 ;  /* 0xa00000ffdb20e230 */ /* 0x000fc60000000900 */
[----:B------:R-:W-:Y:S02]  /*ba60*/  PRMT R18, R219, 0x5410, R216 ;  /* 0x00005410db127816 */ /* 0x000fe400000000d8 */
[----:B------:R-:W-:Y:S02]  /*ba70*/  @!P6 PRMT R219, R32, 0x5410, RZ ;  /* 0x0000541020dbe816 */ /* 0x000fe400000000ff */
[----:B------:R-:W2:Y:S01]  /*ba80*/  MUFU.EX2 R32, R181 ;  /* 0x000000b500207308 */ /* 0x000ea20000000800 */
[----:B------:R-:W-:-:S05]  /*ba90*/  @!P5 HADD2 R17, -R216.H0_H0, -RZ.H0_H0 ;  /* 0xa00000ffd811d230 */ /* 0x000fca0000000900 */
[----:B------:R-:W-:Y:S01]  /*baa0*/  @!P5 PRMT R216, R17, 0x5410, RZ ;  /* 0x0000541011d8d816 */ /* 0x000fe200000000ff */
[----:B------:R-:W-:Y:S01]  /*bab0*/  FADD.FTZ R17, R167, R185 ;  /* 0x000000b9a7117221 */ /* 0x000fe20000010000 */
[----:B-1----:R-:W-:Y:S01]  /*bac0*/  F2FP.PACK_AB R185, R33, R246 ;  /* 0x000000f621b9723e */ /* 0x002fe200000000ff */
[----:B------:R-:W-:-:S03]  /*bad0*/  FADD.FTZ R167, R244, R187 ;  /* 0x000000bbf4a77221 */ /* 0x000fc60000010000 */
[----:B------:R-:W-:Y:S02]  /*bae0*/  PRMT R182, R185, 0x7632, R182 ;  /* 0x00007632b9b67816 */ /* 0x000fe400000000b6 */
[----:B--2---:R-:W-:-:S03]  /*baf0*/  F2FP.PACK_AB R187, R32, R183 ;  /* 0x000000b720bb723e */ /* 0x004fc600000000ff */
[----:B------:R-:W-:Y:S01]  /*bb00*/  @!P3 HADD2 R16, -R182.H0_H0, -RZ.H0_H0 ;  /* 0xa00000ffb610b230 */ /* 0x000fe20000000900 */
[----:B------:R-:W-:Y:S01]  /*bb10*/  FADD.FTZ R232, R232, R17 ;  /* 0x00000011e8e87221 */ /* 0x000fe20000010000 */
[----:B------:R-:W-:Y:S01]  /*bb20*/  @!P4 HADD2 R31, -R185.H0_H0, -RZ.H0_H0 ;  /* 0xa00000ffb91fc230 */ /* 0x000fe20000000900 */
[----:B------:R-:W-:Y:S01]  /*bb30*/  PRMT R184, R187, 0x7632, R184 ;  /* 0x00007632bbb87816 */ /* 0x000fe200000000b8 */
[----:B------:R-:W-:Y:S01]  /*bb40*/  @!P2 HADD2 R30, -R187.H0_H0, -RZ.H0_H0 ;  /* 0xa00000ffbb1ea230 */ /* 0x000fe20000000900 */
[----:B------:R-:W-:Y:S02]  /*bb50*/  PRMT R17, R185, 0x5410, R182 ;  /* 0x00005410b9117816 */ /* 0x000fe400000000b6 */
[----:B------:R-:W-:Y:S02]  /*bb60*/  @!P3 PRMT R182, R16, 0x5410, RZ ;  /* 0x0000541010b6b816 */ /* 0x000fe400000000ff */
[----:B------:R-:W-:Y:S02]  /*bb70*/  PRMT R16, R187, 0x5410, R184 ;  /* 0x00005410bb107816 */ /* 0x000fe400000000b8 */
[----:B------:R-:W-:-:S02]  /*bb80*/  @!P4 PRMT R185, R31, 0x5410, RZ ;  /* 0x000054101fb9c816 */ /* 0x000fc400000000ff */
[----:B------:R-:W-:Y:S01]  /*bb90*/  @!P2 PRMT R187, R30, 0x5410, RZ ;  /* 0x000054101ebba816 */ /* 0x000fe200000000ff */
[----:B------:R-:W-:-:S04]  /*bba0*/  IMAD.WIDE.U32 R30, R180, -0x326172a9, RZ ;  /* 0xcd9e8d57b41e7825 */ /* 0x000fc800078e00ff */
[----:B------:R-:W-:Y:S01]  /*bbb0*/  FADD.FTZ R167, R166, R167 ;  /* 0x000000a7a6a77221 */ /* 0x000fe20000010000 */
[----:B------:R-:W-:-:S05]  /*bbc0*/  LOP3.LUT R166, R31, UR4, R28, 0x96, !PT ;  /* 0x000000041fa67c12 */ /* 0x000fca000f8e961c */
[----:B------:R-:W-:-:S05]  /*bbd0*/  IMAD.WIDE.U32 R192, R166, -0x2daee0ad, RZ ;  /* 0xd2511f53a6c07825 */ /* 0x000fca00078e00ff */
[----:B------:R-:W-:Y:S01]  /*bbe0*/  LOP3.LUT R166, R193, UR32, R22, 0x96, !PT ;  /* 0x00000020c1a67c12 */ /* 0x000fe2000f8e9616 */
[----:B------:R-:W-:Y:S02]  /*bbf0*/  FADD.FTZ R232, R164, R232 ;  /* 0x000000e8a4e87221 */ /* 0x000fe40000010000 */
[----:B------:R-:W-:Y:S01]  /*bc00*/  FADD.FTZ R164, R246, R167 ;  /* 0x000000a7f6a47221 */ /* 0x000fe20000010000 */
[----:B------:R-:W-:Y:S01]  /*bc10*/  LOP3.LUT R167, R21, UR33, R30, 0x96, !PT ;  /* 0x0000002115a77c12 */ /* 0x000fe2000f8e961e */
[----:B------:R-:W-:-:S04]  /*bc20*/  IMAD.WIDE.U32 R194, R166, -0x326172a9, RZ ;  /* 0xcd9e8d57a6c27825 */ /* 0x000fc800078e00ff */
[----:B------:R-:W-:Y:S01]  /*bc30*/  IMAD.WIDE.U32 R180, R167, -0x2daee0ad, RZ ;  /* 0xd2511f53a7b47825 */ /* 0x000fe200078e00ff */
[----:B------:R-:W-:-:S04]  /*bc40*/  LOP3.LUT R167, R195, UR31, R20, 0x96, !PT ;  /* 0x0000001fc3a77c12 */ /* 0x000fc8000f8e9614 */
[----:B------:R-:W-:Y:S01]  /*bc50*/  LOP3.LUT R166, R181, UR29, R192, 0x96, !PT ;  /* 0x0000001db5a67c12 */ /* 0x000fe2000f8e96c0 */
[----:B------:R-:W-:-:S05]  /*bc60*/  IMAD.WIDE.U32 R192, R167, -0x2daee0ad, RZ ;  /* 0xd2511f53a7c07825 */ /* 0x000fca00078e00ff */
[----:B------:R-:W-:Y:S01]  /*bc70*/  LOP3.LUT R167, R193, UR23, R180, 0x96, !PT ;  /* 0x00000017c1a77c12 */ /* 0x000fe2000f8e96b4 */
[----:B------:R-:W-:-:S05]  /*bc80*/  IMAD.WIDE.U32 R180, R166, -0x326172a9, RZ ;  /* 0xcd9e8d57a6b47825 */ /* 0x000fca00078e00ff */
[----:B------:R-:W-:-:S05]  /*bc90*/  LOP3.LUT R166, R181, UR27, R194, 0x96, !PT ;  /* 0x0000001bb5a67c12 */ /* 0x000fca000f8e96c2 */
[----:B------:R-:W-:-:S05]  /*bca0*/  IMAD.WIDE.U32 R190, R166, -0x2daee0ad, RZ ;  /* 0xd2511f53a6be7825 */ /* 0x000fca00078e00ff */
[----:B------:R-:W-:Y:S01]  /*bcb0*/  LOP3.LUT R166, R191, UR34, R192, 0x96, !PT ;  /* 0x00000022bfa67c12 */ /* 0x000fe2000f8e96c0 */
[----:B------:R-:W-:-:S04]  /*bcc0*/  IMAD.WIDE.U32 R194, R167, -0x326172a9, RZ ;  /* 0xcd9e8d57a7c27825 */ /* 0x000fc800078e00ff */
[----:B------:R-:W-:-:S05]  /*bcd0*/  IMAD.WIDE.U32 R192, R166, -0x326172a9, RZ ;  /* 0xcd9e8d57a6c07825 */ /* 0x000fca00078e00ff */
[----:B------:R-:W-:-:S04]  /*bce0*/  LOP3.LUT R166, R193, UR14, R194, 0x96, !PT ;  /* 0x0000000ec1a67c12 */ /* 0x000fc8000f8e96c2 */
[C---:B------:R-:W-:Y:S02]  /*bcf0*/  LOP3.LUT R167, R166.reuse, 0xffff, RZ, 0xc0, !PT ;  /* 0x0000ffffa6a77812 */ /* 0x040fe400078ec0ff */
[----:B------:R-:W-:Y:S02]  /*bd00*/  LOP3.LUT R222, R166, 0xff, RZ, 0xc0, !PT ;  /* 0x000000ffa6de7812 */ /* 0x000fe400078ec0ff */
[----:B------:R-:W-:Y:S02]  /*bd10*/  SHF.R.U32.HI R167, RZ, 0x8, R167 ;  /* 0x00000008ffa77819 */ /* 0x000fe400000116a7 */
[----:B------:R-:W-:Y:S02]  /*bd20*/  ISETP.GE.U32.AND P6, PT, R247, R222, PT ;  /* 0x000000def700720c */ /* 0x000fe40003fc6070 */
[----:B------:R-:W-:Y:S02]  /*bd30*/  LOP3.LUT R222, R167, 0xffff, RZ, 0xc0, !PT ;  /* 0x0000ffffa7de7812 */ /* 0x000fe400078ec0ff */
[----:B------:R-:W-:-:S02]  /*bd40*/  SHF.R.U32.HI R167, RZ, 0x10, R166 ;  /* 0x00000010ffa77819 */ /* 0x000fc400000116a6 */
[----:B------:R-:W-:-:S04]  /*bd50*/  SHF.R.U32.HI R166, RZ, 0x18, R166 ;  /* 0x00000018ffa67819 */ /* 0x000fc800000116a6 */
[----:B------:R-:W-:Y:S02]  /*bd60*/  ISETP.GE.U32.AND P4, PT, R247, R166, PT ;  /* 0x000000a6f700720c */ /* 0x000fe40003f86070 */
[----:B------:R-:W-:Y:S01]  /*bd70*/  LOP3.LUT R166, R192, 0xff, RZ, 0xc0, !PT ;  /* 0x000000ffc0a67812 */ /* 0x000fe200078ec0ff */
[----:B------:R-:W-:-:S03]  /*bd80*/  @!P1 HADD2 R27, -R184.H0_H0, -RZ.H0_H0 ;  /* 0xa00000ffb81b9230 */ /* 0x000fc60000000900 */
[----:B------:R-:W-:Y:S02]  /*bd90*/  ISETP.GE.U32.AND P3, PT, R247, R166, PT ;  /* 0x000000a6f700720c */ /* 0x000fe40003f66070 */
[----:B------:R-:W-:Y:S02]  /*bda0*/  SHF.R.U32.HI R166, RZ, 0x18, R192 ;  /* 0x00000018ffa67819 */ /* 0x000fe400000116c0 */
[----:B------:R-:W-:Y:S02]  /*bdb0*/  @!P1 PRMT R184, R27, 0x5410, RZ ;  /* 0x000054101bb89816 */ /* 0x000fe400000000ff */
[C---:B------:R-:W-:Y:S02]  /*bdc0*/  ISETP.GE.U32.AND P1, PT, R247.reuse, R166, PT ;  /* 0x000000a6f700720c */ /* 0x040fe40003f26070 */
[----:B------:R-:W1:Y:S01]  /*bdd0*/  MUFU.EX2 R166, R178 ;  /* 0x000000b200a67308 */ /* 0x000e620000000800 */
[----:B------:R-:W-:Y:S01]  /*bde0*/  ISETP.GE.U32.AND P5, PT, R247, R222, PT ;  /* 0x000000def700720c */ /* 0x000fe20003fa6070 */
[----:B------:R-:W-:Y:S01]  /*bdf0*/  FADD.FTZ R27, R183, R232 ;  /* 0x000000e8b71b7221 */ /* 0x000fe20000010000 */
[----:B------:R-:W-:-:S05]  /*be00*/  LOP3.LUT R222, R167, 0xff, RZ, 0xc0, !PT ;  /* 0x000000ffa7de7812 */ /* 0x000fca00078ec0ff */
[----:B------:R-:W2:Y:S01]  /*be10*/  MUFU.EX2 R246, R174 ;  /* 0x000000ae00f67308 */ /* 0x000ea20000000800 */
[----:B------:R-:W-:Y:S01]  /*be20*/  SHF.R.U32.HI R183, RZ, 0x10, R192 ;  /* 0x00000010ffb77819 */ /* 0x000fe200000116c0 */
[----:B------:R-:W-:Y:S01]  /*be30*/  FADD.FTZ R232, R32, R27 ;  /* 0x0000001b20e87221 */ /* 0x000fe20000010000 */
[----:B------:R-:W-:Y:S02]  /*be40*/  ISETP.GE.U32.AND P2, PT, R247, R222, PT ;  /* 0x000000def700720c */ /* 0x000fe40003f46070 */
[----:B-1----:R-:W-:Y:S01]  /*be50*/  F2FP.PACK_AB R181, R166, R179 ;  /* 0x000000b3a6b5723e */ /* 0x002fe200000000ff */
[----:B------:R-:W-:Y:S01]  /*be60*/  FADD.FTZ R164, R33, R164 ;  /* 0x000000a421a47221 */ /* 0x000fe20000010000 */
[----:B------:R-:W-:Y:S02]  /*be70*/  LOP3.LUT R32, R183, 0xff, RZ, 0xc0, !PT ;  /* 0x000000ffb7207812 */ /* 0x000fe400078ec0ff */
[----:B------:R-:W-:Y:S01]  /*be80*/  PRMT R178, R181, 0x7632, R178 ;  /* 0x00007632b5b27816 */ /* 0x000fe200000000b2 */
[----:B------:R-:W-:Y:S01]  /*be90*/  @!P6 HADD2 R26, -R181.H0_H0, -RZ.H0_H0 ;  /* 0xa00000ffb51ae230 */ /* 0x000fe20000000900 */
[----:B------:R-:W-:-:S02]  /*bea0*/  LOP3.LUT R167, R192, 0xffff, RZ, 0xc0, !PT ;  /* 0x0000ffffc0a77812 */ /* 0x000fc400078ec0ff */
[----:B------:R-:W-:Y:S02]  /*beb0*/  PRMT R33, R181, 0x5410, R178 ;  /* 0x00005410b5217816 */ /* 0x000fe400000000b2 */
[----:B------:R-:W-:Y:S02]  /*bec0*/  @!P6 PRMT R181, R26, 0x5410, RZ ;  /* 0x000054101ab5e816 */ /* 0x000fe400000000ff */
[----:B------:R-:W-:Y:S01]  /*bed0*/  ISETP.GE.U32.AND P6, PT, R247, R32, PT ;  /* 0x00000020f700720c */ /* 0x000fe20003fc6070 */
[----:B------:R-:W-:Y:S01]  /*bee0*/  IMAD.MOV.U32 R32, RZ, RZ, R164 ;  /* 0x000000ffff207224 */ /* 0x000fe200078e00a4 */
[----:B------:R-:W-:Y:S02]  /*bef0*/  LOP3.LUT R180, R195, UR5, R180, 0x96, !PT ;  /* 0x00000005c3b47c12 */ /* 0x000fe4000f8e96b4 */
[----:B--2---:R-:W-:Y:S02]  /*bf00*/  F2FP.PACK_AB R183, R246, R175 ;  /* 0x000000aff6b7723e */ /* 0x004fe400000000ff */
[----:B------:R-:W-:Y:S01]  /*bf10*/  SHF.R.U32.HI R167, RZ, 0x8, R167 ;  /* 0x00000008ffa77819 */ /* 0x000fe200000116a7 */
[----:B------:R-:W-:Y:S01]  /*bf20*/  @!P5 HADD2 R13, -R178.H0_H0, -RZ.H0_H0 ;  /* 0xa00000ffb20dd230 */ /* 0x000fe20000000900 */
[----:B------:R-:W-:-:S02]  /*bf30*/  IMAD.MOV.U32 R26, RZ, RZ, R190 ;  /* 0x000000ffff1a7224 */ /* 0x000fc400078e00be */
[----:B------:R-:W-:Y:S02]  /*bf40*/  IMAD.MOV.U32 R27, RZ, RZ, R191 ;  /* 0x000000ffff1b7224 */ /* 0x000fe400078e00bf */
[----:B------:R-:W-:Y:S01]  /*bf50*/  FADD.FTZ R179, R179, R32 ;  /* 0x00000020b3b37221 */ /* 0x000fe20000010000 */
[----:B------:R-:W-:Y:S01]  /*bf60*/  LOP3.LUT R32, R167, 0xffff, RZ, 0xc0, !PT ;  /* 0x0000ffffa7207812 */ /* 0x000fe200078ec0ff */
[----:B------:R-:W-:Y:S01]  /*bf70*/  IMAD.WIDE.U32 R190, R180, -0x2daee0ad, RZ ;  /* 0xd2511f53b4be7825 */ /* 0x000fe200078e00ff */
[----:B------:R-:W-:Y:S01]  /*bf80*/  PRMT R180, R183, 0x7632, R180 ;  /* 0x00007632b7b47816 */ /* 0x000fe200000000b4 */
[----:B------:R-:W-:Y:S01]  /*bf90*/  @!P2 HADD2 R24, -R183.H0_H0, -RZ.H0_H0 ;  /* 0xa00000ffb718a230 */ /* 0x000fe20000000900 */
[----:B------:R-:W-:Y:S01]  /*bfa0*/  @!P5 PRMT R178, R13, 0x5410, RZ ;  /* 0x000054100db2d816 */ /* 0x000fe200000000ff */
[----:B------:R-:W-:Y:S01]  /*bfb0*/  MUFU.EX2 R236, R236 ;  /* 0x000000ec00ec7308 */ /* 0x000fe20000000800 */
[----:B------:R-:W-:Y:S01]  /*bfc0*/  ISETP.GE.U32.AND P5, PT, R247, R32, PT ;  /* 0x00000020f700720c */ /* 0x000fe20003fa6070 */
[-C--:B------:R-:W-:Y:S01]  /*bfd0*/  FMUL.FTZ R134, R134, R169.reuse ;  /* 0x000000a986867220 */ /* 0x080fe20000410000 */
[----:B------:R-:W-:Y:S01]  /*bfe0*/  PRMT R32, R183, 0x5410, R180 ;  /* 0x00005410b7207816 */ /* 0x000fe200000000b4 */
[-C--:B------:R-:W-:Y:S01]  /*bff0*/  FMUL.FTZ R135, R135, R169.reuse ;  /* 0x000000a987877220 */ /* 0x080fe20000410000 */
[----:B------:R-:W-:Y:S01]  /*c000*/  @!P2 PRMT R183, R24, 0x5410, RZ ;  /* 0x0000541018b7a816 */ /* 0x000fe200000000ff */
[-C--:B------:R-:W-:Y:S01]  /*c010*/  FMUL.FTZ R138, R138, R169.reuse ;  /* 0x000000a98a8a7220 */ /* 0x080fe20000410000 */
[----:B------:R-:W-:Y:S01]  /*c020*/  LOP3.LUT R244, R177, UR27, R188, 0x96, !PT ;  /* 0x0000001bb1f47c12 */ /* 0x000fe2000f8e96bc */
[----:B------:R-:W1:Y:S01]  /*c030*/  MUFU.EX2 R24, R23 ;  /* 0x0000001700187308 */ /* 0x000e620000000800 */
[----:B------:R-:W-:Y:S01]  /*c040*/  LOP3.LUT R13, R239, UR5, R176, 0x96, !PT ;  /* 0x00000005ef0d7c12 */ /* 0x000fe2000f8e96b0 */
[----:B------:R-:W-:Y:S01]  /*c050*/  @!P4 HADD2 R25, -R180.H0_H0, -RZ.H0_H0 ;  /* 0xa00000ffb419c230 */ /* 0x000fe20000000900 */
[----:B------:R-:W-:Y:S01]  /*c060*/  LOP3.LUT R174, R190, 0xff, RZ, 0xc0, !PT ;  /* 0x000000ffbeae7812 */ /* 0x000fe200078ec0ff */
[----:B------:R-:W-:-:S02]  /*c070*/  FMUL.FTZ R139, R139, R169 ;  /* 0x000000a98b8b7220 */ /* 0x000fc40000410000 */
[-C--:B------:R-:W-:Y:S02]  /*c080*/  FMUL.FTZ R142, R142, R169.reuse ;  /* 0x000000a98e8e7220 */ /* 0x080fe40000410000 */
[----:B------:R-:W-:Y:S01]  /*c090*/  MUFU.EX2 R233, R233 ;  /* 0x000000e900e97308 */ /* 0x000fe20000000800 */
[----:B------:R-:W-:Y:S01]  /*c0a0*/  LOP3.LUT R26, R191, UR13, R26, 0x96, !PT ;  /* 0x0000000dbf1a7c12 */ /* 0x000fe2000f8e961a */
[-C--:B------:R-:W-:Y:S02]  /*c0b0*/  FMUL.FTZ R143, R143, R169.reuse ;  /* 0x000000a98f8f7220 */ /* 0x080fe40000410000 */
[-C--:B------:R-:W-:Y:S02]  /*c0c0*/  FMUL.FTZ R146, R146, R169.reuse ;  /* 0x000000a992927220 */ /* 0x080fe40000410000 */
[-C--:B------:R-:W-:Y:S02]  /*c0d0*/  FMUL.FTZ R147, R147, R169.reuse ;  /* 0x000000a993937220 */ /* 0x080fe40000410000 */
[-C--:B------:R-:W-:Y:S01]  /*c0e0*/  FMUL.FTZ R150, R150, R169.reuse ;  /* 0x000000a996967220 */ /* 0x080fe20000410000 */
[----:B------:R-:W2:Y:S01]  /*c0f0*/  MUFU.EX2 R239, R172 ;  /* 0x000000ac00ef7308 */ /* 0x000ea20000000800 */
[----:B------:R-:W-:Y:S01]  /*c100*/  @!P4 PRMT R180, R25, 0x5410, RZ ;  /* 0x0000541019b4c816 */ /* 0x000fe200000000ff */
[-C--:B------:R-:W-:Y:S01]  /*c110*/  FMUL.FTZ R151, R151, R169.reuse ;  /* 0x000000a997977220 */ /* 0x080fe20000410000 */
[----:B------:R-:W-:Y:S01]  /*c120*/  ISETP.GE.U32.AND P4, PT, R247, R174, PT ;  /* 0x000000aef700720c */ /* 0x000fe20003f86070 */
[----:B------:R-:W-:Y:S01]  /*c130*/  FADD.FTZ R166, R166, R179 ;  /* 0x000000b3a6a67221 */ /* 0x000fe20000010000 */
[----:B------:R-:W-:Y:S01]  /*c140*/  LOP3.LUT R174, R26, 0xffff, RZ, 0xc0, !PT ;  /* 0x0000ffff1aae7812 */ /* 0x000fe200078ec0ff */
[----:B------:R-:W-:Y:S01]  /*c150*/  FMUL.FTZ R154, R154, R169 ;  /* 0x000000a99a9a7220 */ /* 0x000fe20000410000 */
[----:B-1----:R-:W-:Y:S01]  /*c160*/  F2FP.PACK_AB R179, R24, R171 ;  /* 0x000000ab18b3723e */ /* 0x002fe200000000ff */
[-C--:B------:R-:W-:Y:S01]  /*c170*/  FMUL.FTZ R155, R155, R169.reuse ;  /* 0x000000a99b9b7220 */ /* 0x080fe20000410000 */
[----:B------:R-:W-:Y:S01]  /*c180*/  SHF.R.U32.HI R174, RZ, 0x8, R174 ;  /* 0x00000008ffae7819 */ /* 0x000fe200000116ae */
[-C--:B------:R-:W-:Y:S01]  /*c190*/  FMUL.FTZ R158, R158, R169.reuse ;  /* 0x000000a99e9e7220 */ /* 0x080fe20000410000 */
[----:B------:R-:W-:Y:S01]  /*c1a0*/  PRMT R176, R179, 0x7632, R176 ;  /* 0x00007632b3b07816 */ /* 0x000fe200000000b0 */
[----:B------:R-:W-:Y:S01]  /*c1b0*/  FMUL.FTZ R159, R159, R169 ;  /* 0x000000a99f9f7220 */ /* 0x000fe20000410000 */
[----:B------:R-:W-:Y:S01]  /*c1c0*/  LOP3.LUT R174, R174, 0xffff, RZ, 0xc0, !PT ;  /* 0x0000ffffaeae7812 */ /* 0x000fe200078ec0ff */
[----:B------:R-:W-:-:S02]  /*c1d0*/  FADD.FTZ R175, R175, R232 ;  /* 0x000000e8afaf7221 */ /* 0x000fc40000010000 */
[----:B------:R-:W-:Y:S01]  /*c1e0*/  FMUL.FTZ R162, R162, R169 ;  /* 0x000000a9a2a27220 */ /* 0x000fe20000410000 */
[----:B--2---:R-:W-:Y:S01]  /*c1f0*/  F2FP.PACK_AB R177, R239, R173 ;  /* 0x000000adefb1723e */ /* 0x004fe200000000ff */
[----:B------:R1:W2:Y:S01]  /*c200*/  MUFU.EX2 R232, R29 ;  /* 0x0000001d00e87308 */ /* 0x0002a20000000800 */
[----:B------:R-:W-:Y:S01]  /*c210*/  @!P1 HADD2 R14, -R176.H0_H0, -RZ.H0_H0 ;  /* 0xa00000ffb00e9230 */ /* 0x000fe20000000900 */
[----:B------:R-:W-:Y:S01]  /*c220*/  ISETP.GE.U32.AND P2, PT, R247, R174, PT ;  /* 0x000000aef700720c */ /* 0x000fe20003f46070 */
[-C--:B------:R-:W-:Y:S01]  /*c230*/  FMUL.FTZ R163, R163, R169.reuse ;  /* 0x000000a9a3a37220 */ /* 0x080fe20000410000 */
[----:B------:R-:W-:Y:S01]  /*c240*/  @!P3 HADD2 R19, -R177.H0_H0, -RZ.H0_H0 ;  /* 0xa00000ffb113b230 */ /* 0x000fe20000000900 */
[----:B------:R-:W-:Y:S01]  /*c250*/  PRMT R174, R177, 0x7632, R174 ;  /* 0x00007632b1ae7816 */ /* 0x000fe200000000ae */
[-C--:B------:R-:W-:Y:S01]  /*c260*/  FMUL.FTZ R38, R38, R169.reuse ;  /* 0x000000a926267220 */ /* 0x080fe20000410000 */
[----:B------:R-:W-:Y:S01]  /*c270*/  LOP3.LUT R172, R26, 0xff, RZ, 0xc0, !PT ;  /* 0x000000ff1aac7812 */ /* 0x000fe200078ec0ff */
[-C--:B------:R-:W-:Y:S01]  /*c280*/  FMUL.FTZ R39, R39, R169.reuse ;  /* 0x000000a927277220 */ /* 0x080fe20000410000 */
[----:B------:R-:W-:Y:S01]  /*c290*/  PRMT R23, R177, 0x5410, R174 ;  /* 0x00005410b1177816 */ /* 0x000fe200000000ae */
[----:B------:R-:W-:Y:S01]  /*c2a0*/  @!P6 HADD2 R11, -R179.H0_H0, -RZ.H0_H0 ;  /* 0xa00000ffb30be230 */ /* 0x000fe20000000900 */
[----:B------:R-:W-:Y:S01]  /*c2b0*/  @!P3 PRMT R177, R19, 0x5410, RZ ;  /* 0x0000541013b1b816 */ /* 0x000fe200000000ff */
[----:B------:R-:W-:-:S02]  /*c2c0*/  FMUL.FTZ R42, R42, R169 ;  /* 0x000000a92a2a7220 */ /* 0x000fc40000410000 */
[-C--:B------:R-:W-:Y:S02]  /*c2d0*/  FMUL.FTZ R43, R43, R169.reuse ;  /* 0x000000a92b2b7220 */ /* 0x080fe40000410000 */
[-C--:B------:R-:W-:Y:S01]  /*c2e0*/  FMUL.FTZ R46, R46, R169.reuse ;  /* 0x000000a92e2e7220 */ /* 0x080fe20000410000 */
[----:B-1----:R-:W-:Y:S01]  /*c2f0*/  PRMT R29, R179, 0x5410, R176 ;  /* 0x00005410b31d7816 */ /* 0x002fe200000000b0 */
[-C--:B------:R-:W-:Y:S01]  /*c300*/  FMUL.FTZ R47, R47, R169.reuse ;  /* 0x000000a92f2f7220 */ /* 0x080fe20000410000 */
[----:B------:R-:W-:Y:S01]  /*c310*/  @!P1 PRMT R176, R14, 0x5410, RZ ;  /* 0x000054100eb09816 */ /* 0x000fe200000000ff */
[-C--:B------:R-:W-:Y:S01]  /*c320*/  FMUL.FTZ R50, R50, R169.reuse ;  /* 0x000000a932327220 */ /* 0x080fe20000410000 */
[--C-:B------:R-:W-:Y:S01]  /*c330*/  SHF.R.U32.HI R14, RZ, 0x10, R26.reuse ;  /* 0x00000010ff0e7819 */ /* 0x100fe2000001161a */
[-C--:B------:R-:W-:Y:S01]  /*c340*/  FMUL.FTZ R51, R51, R169.reuse ;  /* 0x000000a933337220 */ /* 0x080fe20000410000 */
[----:B------:R-:W-:Y:S01]  /*c350*/  ISETP.GE.U32.AND P3, PT, R247, R172, PT ;  /* 0x000000acf700720c */ /* 0x000fe20003f66070 */
[----:B------:R-:W-:Y:S01]  /*c360*/  @!P5 HADD2 R15, -R174.H0_H0, -RZ.H0_H0 ;  /* 0xa00000ffae0fd230 */ /* 0x000fe20000000900 */
[----:B------:R-:W-:Y:S01]  /*c370*/  LOP3.LUT R14, R14, 0xff, RZ, 0xc0, !PT ;  /* 0x000000ff0e0e7812 */ /* 0x000fe200078ec0ff */
[-C--:B------:R-:W-:Y:S01]  /*c380*/  FMUL.FTZ R54, R54, R169.reuse ;  /* 0x000000a936367220 */ /* 0x080fe20000410000 */
[----:B------:R-:W-:Y:S01]  /*c390*/  SHF.R.U32.HI R172, RZ, 0x18, R26 ;  /* 0x00000018ffac7819 */ /* 0x000fe2000001161a */
[-C--:B------:R-:W-:Y:S01]  /*c3a0*/  FMUL.FTZ R55, R55, R169.reuse ;  /* 0x000000a937377220 */ /* 0x080fe20000410000 */
[----:B------:R-:W-:Y:S01]  /*c3b0*/  @!P6 PRMT R179, R11, 0x5410, RZ ;  /* 0x000054100bb3e816 */ /* 0x000fe200000000ff */
[-C--:B------:R-:W-:Y:S01]  /*c3c0*/  FMUL.FTZ R58, R58, R169.reuse ;  /* 0x000000a93a3a7220 */ /* 0x080fe20000410000 */
[----:B------:R-:W-:Y:S01]  /*c3d0*/  ISETP.GE.U32.AND P6, PT, R247, R14, PT ;  /* 0x0000000ef700720c */ /* 0x000fe20003fc6070 */
[----:B------:R-:W-:Y:S01]  /*c3e0*/  FADD.FTZ R14, R173, R166 ;  /* 0x000000a6ad0e7221 */ /* 0x000fe20000010000 */
[----:B------:R-:W-:Y:S01]  /*c3f0*/  SHF.R.U32.HI R164, RZ, 0x18, R190 ;  /* 0x00000018ffa47819 */ /* 0x000fe200000116be */
[----:B------:R-:W1:Y:S01]  /*c400*/  MUFU.EX2 R167, R170 ;  /* 0x000000aa00a77308 */ /* 0x000e620000000800 */
[----:B------:R-:W-:Y:S01]  /*c410*/  @!P5 PRMT R174, R15, 0x5410, RZ ;  /* 0x000054100faed816 */ /* 0x000fe200000000ff */
[-C--:B------:R-:W-:Y:S01]  /*c420*/  FMUL.FTZ R59, R59, R169.reuse ;  /* 0x000000a93b3b7220 */ /* 0x080fe20000410000 */
[----:B--2---:R-:W-:Y:S01]  /*c430*/  F2FP.PACK_AB R173, R237, R232 ;  /* 0x000000e8edad723e */ /* 0x004fe200000000ff */
[-C--:B------:R-:W-:Y:S01]  /*c440*/  FMUL.FTZ R62, R62, R169.reuse ;  /* 0x000000a93e3e7220 */ /* 0x080fe20000410000 */
[----:B------:R-:W-:Y:S01]  /*c450*/  ISETP.GE.U32.AND P5, PT, R247, R172, PT ;  /* 0x000000acf700720c */ /* 0x000fe20003fa6070 */
[----:B------:R-:W-:Y:S01]  /*c460*/  FMUL.FTZ R63, R63, R169 ;  /* 0x000000a93f3f7220 */ /* 0x000fe20000410000 */
[----:B------:R-:W-:Y:S01]  /*c470*/  LOP3.LUT R222, R190, 0xffff, RZ, 0xc0, !PT ;  /* 0x0000ffffbede7812 */ /* 0x000fe200078ec0ff */
[----:B------:R-:W-:Y:S01]  /*c480*/  FADD.FTZ R246, R246, R175 ;  /* 0x000000aff6f67221 */ /* 0x000fe20000010000 */
[----:B------:R-:W-:Y:S01]  /*c490*/  ISETP.GE.U32.AND P1, PT, R247, R164, PT ;  /* 0x000000a4f700720c */ /* 0x000fe20003f26070 */
[----:B------:R-:W2:Y:S01]  /*c4a0*/  MUFU.EX2 R166, R168 ;  /* 0x000000a800a67308 */ /* 0x000ea20000000800 */
[----:B------:R-:W-:Y:S01]  /*c4b0*/  PRMT R164, R173, 0x7632, R164 ;  /* 0x00007632ada47816 */ /* 0x000fe200000000a4 */
[----:B------:R-:W-:Y:S01]  /*c4c0*/  @!P3 HADD2 R10, -R173.H0_H0, -RZ.H0_H0 ;  /* 0xa00000ffad0ab230 */ /* 0x000fe20000000900 */
[----:B------:R-:W-:Y:S01]  /*c4d0*/  F2FP.PACK_AB R175, R234, R235 ;  /* 0x000000ebeaaf723e */ /* 0x000fe200000000ff */
[-C--:B------:R-:W-:Y:S01]  /*c4e0*/  FMUL.FTZ R66, R66, R169.reuse ;  /* 0x000000a942427220 */ /* 0x080fe20000410000 */
[----:B------:R-:W-:Y:S01]  /*c4f0*/  SHF.R.U32.HI R222, RZ, 0x8, R222 ;  /* 0x00000008ffde7819 */ /* 0x000fe200000116de */
[-C--:B------:R-:W-:Y:S01]  /*c500*/  FMUL.FTZ R67, R67, R169.reuse ;  /* 0x000000a943437220 */ /* 0x080fe20000410000 */
[----:B------:R-:W-:Y:S01]  /*c510*/  LOP3.LUT R27, R189, UR31, R20, 0x96, !PT ;  /* 0x0000001fbd1b7c12 */ /* 0x000fe2000f8e9614 */
        /* <DEDUP_REMOVED lines=31> */
[----:B------:R-:W-:Y:S01]  /*c710*/  FMUL.FTZ R131, R131, R169 ;  /* 0x000000a983837220 */ /* 0x000fe20000410000 */
[----:B------:R-:W-:Y:S01]  /*c720*/  SHF.R.U32.HI R169, RZ, 0x10, R190 ;  /* 0x00000010ffa97819 */ /* 0x000fe200000116be */
[----:B------:R-:W-:Y:S01]  /*c730*/  @!P2 HADD2 R9, -R164.H0_H0, -RZ.H0_H0 ;  /* 0xa00000ffa409a230 */ /* 0x000fe20000000900 */
[----:B------:R-:W-:Y:S01]  /*c740*/  PRMT R26, R173, 0x5410, R164 ;  /* 0x00005410ad1a7816 */ /* 0x000fe200000000a4 */
[----:B------:R-:W-:Y:S01]  /*c750*/  STG.E.U16 [R230.64+-0x80], R242 ;  /* 0xffff80f2e6007986 */ /* 0x000fe2000c101510 */
[----:B------:R-:W-:Y:S01]  /*c760*/  PRMT R172, R175, 0x7632, R172 ;  /* 0x00007632afac7816 */ /* 0x000fe200000000ac */
[----:B------:R-:W-:Y:S01]  /*c770*/  FADD.FTZ R171, R171, R246 ;  /* 0x000000f6abab7221 */ /* 0x000fe20000010000 */
[----:B------:R-:W-:Y:S01]  /*c780*/  @!P3 PRMT R173, R10, 0x5410, RZ ;  /* 0x000054100aadb816 */ /* 0x000fe200000000ff */
[----:B------:R-:W-:Y:S01]  /*c790*/  FADD.FTZ R239, R239, R14 ;  /* 0x0000000eefef7221 */ /* 0x000fe20000010000 */
[----:B------:R-:W-:Y:S01]  /*c7a0*/  LOP3.LUT R222, R222, 0xffff, RZ, 0xc0, !PT ;  /* 0x0000ffffdede7812 */ /* 0x000fe200078ec0ff */
[----:B------:R-:W-:Y:S01]  /*c7b0*/  IMAD R27, R27, -0x2daee0ad, RZ ;  /* 0xd2511f531b1b7824 */ /* 0x000fe200078e02ff */
[----:B------:R-:W-:Y:S01]  /*c7c0*/  LOP3.LUT R10, R169, 0xff, RZ, 0xc0, !PT ;  /* 0x000000ffa90a7812 */ /* 0x000fe200078ec0ff */
[----:B------:R-:W-:Y:S01]  /*c7d0*/  IMAD.WIDE.U32 R14, R244, -0x2daee0ad, RZ ;  /* 0xd2511f53f40e7825 */ /* 0x000fe200078e00ff */
[----:B------:R-:W-:Y:S01]  /*c7e0*/  @!P2 PRMT R164, R9, 0x5410, RZ ;  /* 0x0000541009a4a816 */ /* 0x000fe200000000ff */
[----:B------:R-:W-:Y:S01]  /*c7f0*/  @!P5 HADD2 R0, -R172.H0_H0, -RZ.H0_H0 ;  /* 0xa00000ffac00d230 */ /* 0x000fe20000000900 */
[C---:B------:R-:W-:Y:S01]  /*c800*/  ISETP.GE.U32.AND P3, PT, R247.reuse, R222, PT ;  /* 0x000000def700720c */ /* 0x040fe20003f66070 */
[----:B------:R-:W-:Y:S01]  /*c810*/  FADD.FTZ R222, R24, R171 ;  /* 0x000000ab18de7221 */ /* 0x000fe20000010000 */
[----:B------:R-:W-:Y:S01]  /*c820*/  ISETP.GE.U32.AND P2, PT, R247, R10, PT ;  /* 0x0000000af700720c */ /* 0x000fe20003f46070 */
[----:B------:R-:W-:Y:S01]  /*c830*/  STG.E.U16 [R230.64+-0x7e], R245 ;  /* 0xffff82f5e6007986 */ /* 0x000fe2000c101510 */
[----:B-1----:R-:W-:-:S02]  /*c840*/  F2FP.PACK_AB R171, R167, R236 ;  /* 0x000000eca7ab723e */ /* 0x002fc400000000ff */
[----:B------:R-:W-:Y:S01]  /*c850*/  LOP3.LUT R10, R15, UR34, R27, 0x96, !PT ;  /* 0x000000220f0a7c12 */ /* 0x000fe2000f8e961b */
[----:B------:R4:W5:Y:S01]  /*c860*/  LDL.LU.64 R194, [R1+0x88] ;  /* 0x0000880001c27983 */ /* 0x0009620000300a00 */
[----:B------:R-:W-:Y:S02]  /*c870*/  PRMT R25, R175, 0x5410, R172 ;  /* 0x00005410af197816 */ /* 0x000fe400000000ac */
[----:B------:R-:W-:Y:S01]  /*c880*/  @!P5 PRMT R172, R0, 0x5410, RZ ;  /* 0x0000541000acd816 */ /* 0x000fe200000000ff */
[----:B------:R-:W-:Y:S01]  /*c890*/  @!P4 HADD2 R5, -R171.H0_H0, -RZ.H0_H0 ;  /* 0xa00000ffab05c230 */ /* 0x000fe20000000900 */
[----:B--2---:R-:W-:Y:S01]  /*c8a0*/  F2FP.PACK_AB R0, R166, R233 ;  /* 0x000000e9a600723e */ /* 0x004fe200000000ff */
[----:B------:R-:W-:Y:S01]  /*c8b0*/  IMAD.WIDE.U32 R10, R10, -0x326172a9, RZ ;  /* 0xcd9e8d570a0a7825 */ /* 0x000fe200078e00ff */
[----:B------:R-:W-:Y:S01]  /*c8c0*/  PRMT R170, R171, 0x7632, R170 ;  /* 0x00007632abaa7816 */ /* 0x000fe200000000aa */
[----:B------:R-:W-:Y:S01]  /*c8d0*/  @!P6 HADD2 R8, -R175.H0_H0, -RZ.H0_H0 ;  /* 0xa00000ffaf08e230 */ /* 0x000fe20000000900 */
[----:B------:R-:W-:Y:S01]  /*c8e0*/  PRMT R27, R247, 0x7054, R247 ;  /* 0x00007054f71b7816 */ /* 0x000fe200000000f7 */
[----:B------:R-:W-:Y:S01]  /*c8f0*/  @!P1 HADD2 R6, -R0.H1_H1, -RZ.H0_H0 ;  /* 0xa00000ff00069230 */ /* 0x000fe20000000d00 */
[----:B------:R-:W-:-:S02]  /*c900*/  PRMT R24, R171, 0x5410, R170 ;  /* 0x00005410ab187816 */ /* 0x000fc400000000aa */
[----:B------:R-:W-:Y:S02]  /*c910*/  LOP3.LUT R28, R31, UR4, R28, 0x96, !PT ;  /* 0x000000041f1c7c12 */ /* 0x000fe4000f8e961c */
[----:B------:R-:W-:Y:S01]  /*c920*/  LOP3.LUT R30, R21, UR33, R30, 0x96, !PT ;  /* 0x00000021151e7c12 */ /* 0x000fe2000f8e961e */
[----:B------:R-:W-:Y:S01]  /*c930*/  FADD.FTZ R232, R232, R239 ;  /* 0x000000efe8e87221 */ /* 0x000fe20000010000 */
[----:B------:R-:W-:Y:S01]  /*c940*/  @!P4 PRMT R171, R5, 0x5410, RZ ;  /* 0x0000541005abc816 */ /* 0x000fe200000000ff */
[----:B------:R-:W-:Y:S01]  /*c950*/  @!P2 HADD2 R7, -R0.H0_H0, -RZ.H0_H0 ;  /* 0xa00000ff0007a230 */ /* 0x000fe20000000900 */
[----:B------:R-:W-:Y:S01]  /*c960*/  LOP3.LUT R5, R11, UR14, R238, 0x96, !PT ;  /* 0x0000000e0b057c12 */ /* 0x000fe2000f8e96ee */
[----:B------:R-:W-:Y:S01]  /*c970*/  @!P3 HADD2 R4, -R170.H0_H0, -RZ.H0_H0 ;  /* 0xa00000ffaa04b230 */ /* 0x000fe20000000900 */
[----:B------:R-:W-:Y:S01]  /*c980*/  @P1 PRMT R168, R0, 0x7632, R168 ;  /* 0x0000763200a81816 */ /* 0x000fe200000000a8 */
[----:B------:R4:W5:Y:S01]  /*c990*/  LDL.LU.64 R192, [R1+0x80] ;  /* 0x0000800001c07983 */ /* 0x0009620000300a00 */
[----:B------:R-:W-:-:S02]  /*c9a0*/  @!P1 PRMT R168, R6, 0x5410, RZ ;  /* 0x0000541006a89816 */ /* 0x000fc400000000ff */
[----:B------:R-:W-:Y:S02]  /*c9b0*/  SHF.R.U32.HI R6, RZ, 0x10, R5 ;  /* 0x00000010ff067819 */ /* 0x000fe40000011605 */
[----:B------:R-:W-:Y:S02]  /*c9c0*/  @P2 PRMT R169, R0, 0x7610, R169 ;  /* 0x0000761000a92816 */ /* 0x000fe400000000a9 */
[----:B------:R-:W-:Y:S02]  /*c9d0*/  @!P6 PRMT R175, R8, 0x5410, RZ ;  /* 0x0000541008afe816 */ /* 0x000fe400000000ff */
[----:B------:R-:W-:Y:S01]  /*c9e0*/  LOP3.LUT R9, R10, 0xff, RZ, 0xc0, !PT ;  /* 0x000000ff0a097812 */ /* 0x000fe200078ec0ff */
[----:B------:R-:W-:Y:S01]  /*c9f0*/  IMAD.MOV.U32 R239, RZ, RZ, c[0x0][0x228] ;  /* 0x00008a00ffef7624 */ /* 0x000fe200078e00ff */
[----:B------:R-:W-:Y:S01]  /*ca00*/  @!P2 PRMT R169, R7, 0x5410, RZ ;  /* 0x0000541007a9a816 */ /* 0x000fe200000000ff */
[----:B------:R4:W5:Y:S01]  /*ca10*/  LDL.LU.64 R190, [R1+0x78] ;  /* 0x0000780001be7983 */ /* 0x0009620000300a00 */
[----:B------:R-:W-:-:S02]  /*ca20*/  @!P3 PRMT R170, R4, 0x5410, RZ ;  /* 0x0000541004aab816 */ /* 0x000fc400000000ff */
[----:B------:R-:W-:Y:S02]  /*ca30*/  LOP3.LUT R7, R5, 0xffff, RZ, 0xc0, !PT ;  /* 0x0000ffff05077812 */ /* 0x000fe400078ec0ff */
[----:B------:R-:W-:Y:S02]  /*ca40*/  LOP3.LUT R6, R6, 0xff, RZ, 0xc0, !PT ;  /* 0x000000ff06067812 */ /* 0x000fe400078ec0ff */
[----:B------:R-:W-:Y:S01]  /*ca50*/  SHF.R.U32.HI R8, RZ, 0x10, R10 ;  /* 0x00000010ff087819 */ /* 0x000fe2000001160a */
[----:B------:R-:W-:Y:S01]  /*ca60*/  IMAD.SHL.U32 R239, R239, 0x8, RZ ;  /* 0x00000008efef7824 */ /* 0x000fe200078e00ff */
[----:B------:R-:W-:Y:S01]  /*ca70*/  LOP3.LUT R4, R5, 0xff, RZ, 0xc0, !PT ;  /* 0x000000ff05047812 */ /* 0x000fe200078ec0ff */
[----:B------:R4:W5:Y:S01]  /*ca80*/  LDL.LU.64 R188, [R1+0x70] ;  /* 0x0000700001bc7983 */ /* 0x0009620000300a00 */
[----:B------:R-:W-:Y:S02]  /*ca90*/  SHF.R.U32.HI R5, RZ, 0x18, R5 ;  /* 0x00000018ff057819 */ /* 0x000fe40000011605 */
[----:B------:R-:W-:-:S02]  /*caa0*/  SHF.R.U32.HI R7, RZ, 0x8, R7 ;  /* 0x00000008ff077819 */ /* 0x000fc40000011607 */
[----:B------:R-:W-:Y:S02]  /*cab0*/  PRMT R6, R6, 0x5410, R5 ;  /* 0x0000541006067816 */ /* 0x000fe40000000005 */
[----:B------:R-:W-:Y:S02]  /*cac0*/  PRMT R4, R4, 0x5410, R7 ;  /* 0x0000541004047816 */ /* 0x000fe40000000007 */
[----:B------:R-:W-:Y:S01]  /*cad0*/  SHF.R.U32.HI R7, RZ, 0x18, R10 ;  /* 0x00000018ff077819 */ /* 0x000fe2000001160a */
[----:B------:R-:W-:Y:S01]  /*cae0*/  HSET2.LE.AND R5, R6, R27, PT ;  /* 0x0000001b06057233 */ /* 0x000fe20003803000 */
[----:B------:R-:W-:Y:S02]  /*caf0*/  LOP3.LUT R8, R8, 0xff, RZ, 0xc0, !PT ;  /* 0x000000ff08087812 */ /* 0x000fe400078ec0ff */
[----:B------:R-:W-:Y:S02]  /*cb00*/  LOP3.LUT R6, R10, 0xffff, RZ, 0xc0, !PT ;  /* 0x0000ffff0a067812 */ /* 0x000fe400078ec0ff */
[----:B------:R-:W-:-:S02]  /*cb10*/  PRMT R8, R8, 0x5410, R7 ;  /* 0x0000541008087816 */ /* 0x000fc40000000007 */
[----:B------:R-:W-:-:S03]  /*cb20*/  SHF.R.U32.HI R6, RZ, 0x8, R6 ;  /* 0x00000008ff067819 */ /* 0x000fc60000011606 */
[--C-:B------:R-:W-:Y:S01]  /*cb30*/  HSET2.LE.AND R7, R8, R27.reuse, PT ;  /* 0x0000001b08077233 */ /* 0x100fe20003803000 */
[----:B------:R-:W-:Y:S02]  /*cb40*/  PRMT R6, R9, 0x5410, R6 ;  /* 0x0000541009067816 */ /* 0x000fe40000000006 */
[----:B------:R-:W1:Y:S01]  /*cb50*/  LDSM.16.MT88.4 R8, [R208+0x10000] ;  /* 0x01000000d008783b */ /* 0x000e620000004200 */
[--C-:B------:R-:W-:Y:S02]  /*cb60*/  HSET2.LE.AND R4, R4, R27.reuse, PT ;  /* 0x0000001b04047233 */ /* 0x100fe40003803000 */
[----:B------:R-:W-:Y:S01]  /*cb70*/  HSET2.LE.AND R6, R6, R27, PT ;  /* 0x0000001b06067233 */ /* 0x000fe20003803000 */
[----:B------:R-:W-:Y:S02]  /*cb80*/  LOP3.LUT R5, R5, R240, RZ, 0xc0, !PT ;  /* 0x000000f005057212 */ /* 0x000fe400078ec0ff */
[----:B------:R-:W-:Y:S02]  /*cb90*/  LOP3.LUT R4, R4, R241, RZ, 0xc0, !PT ;  /* 0x000000f104047212 */ /* 0x000fe400078ec0ff */
[----:B------:R-:W-:-:S02]  /*cba0*/  LOP3.LUT R6, R6, R35, RZ, 0xc0, !PT ;  /* 0x0000002306067212 */ /* 0x000fc400078ec0ff */
[----:B------:R-:W-:-:S07]  /*cbb0*/  LOP3.LUT R7, R7, R34, RZ, 0xc0, !PT ;  /* 0x0000002207077212 */ /* 0x000fce00078ec0ff */
[C---:B-1----:R-:W-:Y:S08]  /*cbc0*/  HMMA.16816.F32 R132, R4.reuse, R8, R132 ;  /* 0x000000080484723c */ /* 0x042ff00000001884 */
[C---:B------:R-:W-:Y:S01]  /*cbd0*/  HMMA.16816.F32 R136, R4.reuse, R10, R136 ;  /* 0x0000000a0488723c */ /* 0x040fe20000001888 */
[----:B------:R-:W1:Y:S07]  /*cbe0*/  LDSM.16.MT88.4 R8, [R206+0x10000] ;  /* 0x01000000ce08783b */ /* 0x000e6e0000004200 */
        /* <DEDUP_REMOVED lines=43> */
[----:B------:R-:W-:Y:S07]  /*cea0*/  HMMA.16816.F32 R128, R4, R10, R128 ;  /* 0x0000000a0480723c */ /* 0x000fee0000001880 */
[----:B------:R-:W-:-:S05]  /*ceb0*/  IMAD.WIDE.U32 R4, R13, -0x2daee0ad, RZ ;  /* 0xd2511f530d047825 */ /* 0x000fca00078e00ff */
[----:B------:R-:W-:Y:S02]  /*cec0*/  LOP3.LUT R7, R5, UR13, R14, 0x96, !PT ;  /* 0x0000000d05077c12 */ /* 0x000fe4000f8e960e */
[C---:B------:R-:W-:Y:S02]  /*ced0*/  LOP3.LUT R5, R4.reuse, 0xffff, RZ, 0xc0, !PT ;  /* 0x0000ffff04057812 */ /* 0x040fe400078ec0ff */
[----:B------:R-:W-:Y:S02]  /*cee0*/  LOP3.LUT R6, R4, 0xff, RZ, 0xc0, !PT ;  /* 0x000000ff04067812 */ /* 0x000fe400078ec0ff */
[----:B------:R-:W-:-:S04]  /*cef0*/  SHF.R.U32.HI R5, RZ, 0x8, R5 ;  /* 0x00000008ff057819 */ /* 0x000fc80000011605 */
[----:B------:R-:W-:Y:S02]  /*cf00*/  PRMT R6, R6, 0x5410, R5 ;  /* 0x0000541006067816 */ /* 0x000fe40000000005 */
[C---:B------:R-:W-:Y:S02]  /*cf10*/  LOP3.LUT R5, R7.reuse, 0xffff, RZ, 0xc0, !PT ;  /* 0x0000ffff07057812 */ /* 0x040fe400078ec0ff */
[--C-:B------:R-:W-:Y:S02]  /*cf20*/  SHF.R.U32.HI R34, RZ, 0x10, R4.reuse ;  /* 0x00000010ff227819 */ /* 0x100fe40000011604 */
[----:B------:R-:W-:Y:S02]  /*cf30*/  SHF.R.U32.HI R9, RZ, 0x18, R4 ;  /* 0x00000018ff097819 */ /* 0x000fe40000011604 */
[----:B------:R-:W-:Y:S02]  /*cf40*/  SHF.R.U32.HI R5, RZ, 0x8, R5 ;  /* 0x00000008ff057819 */ /* 0x000fe40000011605 */
[----:B------:R-:W-:-:S02]  /*cf50*/  LOP3.LUT R4, R7, 0xff, RZ, 0xc0, !PT ;  /* 0x000000ff07047812 */ /* 0x000fc400078ec0ff */
[----:B------:R-:W-:Y:S02]  /*cf60*/  SHF.R.U32.HI R240, RZ, 0x10, R7 ;  /* 0x00000010fff07819 */ /* 0x000fe40000011607 */
[----:B------:R-:W-:Y:S02]  /*cf70*/  PRMT R4, R4, 0x5410, R5 ;  /* 0x0000541004047816 */ /* 0x000fe40000000005 */
[----:B------:R-:W-:Y:S02]  /*cf80*/  SHF.R.U32.HI R7, RZ, 0x18, R7 ;  /* 0x00000018ff077819 */ /* 0x000fe40000011607 */
[----:B------:R-:W-:Y:S02]  /*cf90*/  LOP3.LUT R34, R34, 0xff, RZ, 0xc0, !PT ;  /* 0x000000ff22227812 */ /* 0x000fe400078ec0ff */
[----:B------:R-:W-:Y:S01]  /*cfa0*/  LOP3.LUT R240, R240, 0xff, RZ, 0xc0, !PT ;  /* 0x000000fff0f07812 */ /* 0x000fe200078ec0ff */
[----:B------:R-:W-:Y:S01]  /*cfb0*/  HSET2.LE.AND R5, R4, R27, PT ;  /* 0x0000001b04057233 */ /* 0x000fe20003803000 */
[----:B------:R-:W-:-:S02]  /*cfc0*/  PRMT R34, R34, 0x5410, R9 ;  /* 0x0000541022227816 */ /* 0x000fc40000000009 */
[----:B------:R-:W-:Y:S01]  /*cfd0*/  PRMT R240, R240, 0x5410, R7 ;  /* 0x00005410f0f07816 */ /* 0x000fe20000000007 */
[--C-:B------:R-:W-:Y:S01]  /*cfe0*/  HSET2.LE.AND R6, R6, R27.reuse, PT ;  /* 0x0000001b06067233 */ /* 0x100fe20003803000 */
[----:B------:R-:W-:Y:S01]  /*cff0*/  LOP3.LUT R4, R5, R12, RZ, 0xc0, !PT ;  /* 0x0000000c05047212 */ /* 0x000fe200078ec0ff */
[--C-:B------:R-:W-:Y:S01]  /*d000*/  HSET2.LE.AND R7, R34, R27.reuse, PT ;  /* 0x0000001b22077233 */ /* 0x100fe20003803000 */
[----:B------:R-:W-:Y:S01]  /*d010*/  LDSM.16.MT88.4 R8, [R208+0x10800] ;  /* 0x01080000d008783b */ /* 0x000fe20000004200 */
[----:B------:R-:W-:Y:S01]  /*d020*/  HSET2.LE.AND R5, R240, R27, PT ;  /* 0x0000001bf0057233 */ /* 0x000fe20003803000 */
[----:B------:R-:W-:Y:S02]  /*d030*/  LOP3.LUT R6, R6, R17, RZ, 0xc0, !PT ;  /* 0x0000001106067212 */ /* 0x000fe400078ec0ff */
[----:B------:R-:W-:Y:S01]  /*d040*/  LOP3.LUT R7, R7, R16, RZ, 0xc0, !PT ;  /* 0x0000001007077212 */ /* 0x000fe200078ec0ff */
[----:B------:R-:W-:Y:S01]  /*d050*/  LDSM.16.MT88.4 R12, [R206+0x10800] ;  /* 0x01080000ce0c783b */ /* 0x000fe20000004200 */
[----:B------:R-:W-:-:S03]  /*d060*/  LOP3.LUT R5, R5, R18, RZ, 0xc0, !PT ;  /* 0x0000001205057212 */ /* 0x000fc600078ec0ff */
[----:B------:R-:W1:Y:S04]  /*d070*/  LDSM.16.MT88.4 R16, [R205+0x10800] ;  /* 0x01080000cd10783b */ /* 0x000e680000004200 */
[C---:B-1----:R-:W-:Y:S08]  /*d080*/  HMMA.16816.F32 R148, R4.reuse, R16, R148 ;  /* 0x000000100494723c */ /* 0x042ff00000001894 */
[C---:B------:R-:W-:Y:S01]  /*d090*/  HMMA.16816.F32 R152, R4.reuse, R18, R152 ;  /* 0x000000120498723c */ /* 0x040fe20000001898 */
[----:B------:R-:W1:Y:S07]  /*d0a0*/  LDSM.16.MT88.4 R16, [R208+0x12800] ;  /* 0x01280000d010783b */ /* 0x000e6e0000004200 */
[C---:B-1----:R-:W-:Y:S08]  /*d0b0*/  HMMA.16816.F32 R36, R4.reuse, R16, R36 ;  /* 0x000000100424723c */ /* 0x042ff00000001824 */
[C---:B------:R-:W-:Y:S01]  /*d0c0*/  HMMA.16816.F32 R40, R4.reuse, R18, R40 ;  /* 0x000000120428723c */ /* 0x040fe20000001828 */
[----:B------:R-:W1:Y:S07]  /*d0d0*/  LDSM.16.MT88.4 R16, [R205+0x12800] ;  /* 0x01280000cd10783b */ /* 0x000e6e0000004200 */
[C---:B------:R-:W-:Y:S08]  /*d0e0*/  HMMA.16816.F32 R132, R4.reuse, R8, R132 ;  /* 0x000000080484723c */ /* 0x040ff00000001884 */
[C---:B------:R-:W-:Y:S01]  /*d0f0*/  HMMA.16816.F32 R136, R4.reuse, R10, R136 ;  /* 0x0000000a0488723c */ /* 0x040fe20000001888 */
[----:B------:R-:W2:Y:S07]  /*d100*/  LDSM.16.MT88.4 R8, [R204+0x10800] ;  /* 0x01080000cc08783b */ /* 0x000eae0000004200 */
        /* <DEDUP_REMOVED lines=27> */
[C---:B-1----:R-:W-:Y:S08]  /*d2c0*/  HMMA.16816.F32 R100, R4.reuse, R16, R100 ;  /* 0x000000100464723c */ /* 0x042ff00000001864 */
[----:B------:R-:W-:Y:S01]  /*d2d0*/  HMMA.16816.F32 R104, R4, R18, R104 ;  /* 0x000000120468723c */ /* 0x000fe20000001868 */
[----:B------:R-:W1:Y:S01]  /*d2e0*/  LDSM.16.MT88.4 R16, [R205+0x16800] ;  /* 0x01680000cd10783b */ /* 0x000e620000004200 */
[----:B------:R-:W-:-:S04]  /*d2f0*/  IMAD.WIDE.U32 R34, R28, -0x2daee0ad, RZ ;  /* 0xd2511f531c227825 */ /* 0x000fc800078e00ff */
[----:B------:R-:W-:Y:S01]  /*d300*/  IMAD.WIDE.U32 R240, R30, -0x2daee0ad, RZ ;  /* 0xd2511f531ef07825 */ /* 0x000fe200078e00ff */
[----:B------:R-:W-:-:S04]  /*d310*/  LOP3.LUT R22, R35, UR32, R22, 0x96, !PT ;  /* 0x0000002023167c12 */ /* 0x000fc8000f8e9616 */
[----:B------:R-:W-:Y:S01]  /*d320*/  LOP3.LUT R34, R241, UR29, R34, 0x96, !PT ;  /* 0x0000001df1227c12 */ /* 0x000fe2000f8e9622 */
[----:B------:R-:W-:-:S04]  /*d330*/  IMAD.WIDE.U32 R30, R22, -0x326172a9, RZ ;  /* 0xcd9e8d57161e7825 */ /* 0x000fc800078e00ff */
[----:B------:R-:W-:Y:S01]  /*d340*/  IMAD.WIDE.U32 R34, R34, -0x326172a9, RZ ;  /* 0xcd9e8d5722227825 */ /* 0x000fe200078e00ff */
[----:B------:R-:W-:-:S04]  /*d350*/  LOP3.LUT R20, R31, UR31, R20, 0x96, !PT ;  /* 0x0000001f1f147c12 */ /* 0x000fc8000f8e9614 */
[----:B------:R-:W-:Y:S01]  /*d360*/  LOP3.LUT R30, R35, UR27, R30, 0x96, !PT ;  /* 0x0000001b231e7c12 */ /* 0x000fe2000f8e961e */
[----:B------:R-:W-:-:S04]  /*d370*/  IMAD.WIDE.U32 R20, R20, -0x2daee0ad, RZ ;  /* 0xd2511f5314147825 */ /* 0x000fc800078e00ff */
[----:B------:R-:W-:Y:S01]  /*d380*/  IMAD.WIDE.U32 R30, R30, -0x2daee0ad, RZ ;  /* 0xd2511f531e1e7825 */ /* 0x000fe200078e00ff */
[----:B---3--:R-:W-:Y:S01]  /*d390*/  HMMA.16816.F32 R108, R4, R12, R108 ;  /* 0x0000000c046c723c */ /* 0x008fe2000000186c */
[----:B------:R-:W-:-:S07]  /*d3a0*/  LOP3.LUT R240, R21, UR23, R240, 0x96, !PT ;  /* 0x0000001715f07c12 */ /* 0x000fce000f8e96f0 */
[C---:B------:R-:W-:Y:S08]  /*d3b0*/  HMMA.16816.F32 R112, R4.reuse, R14, R112 ;  /* 0x0000000e0470723c */ /* 0x040ff00000001870 */
[C---:B-1----:R-:W-:Y:S08]  /*d3c0*/  HMMA.16816.F32 R116, R4.reuse, R16, R116 ;  /* 0x000000100474723c */ /* 0x042ff00000001874 */
[C---:B------:R-:W-:Y:S08]  /*d3d0*/  HMMA.16816.F32 R120, R4.reuse, R18, R120 ;  /* 0x000000120478723c */ /* 0x040ff00000001878 */
[C---:B------:R-:W-:Y:S08]  /*d3e0*/  HMMA.16816.F32 R124, R4.reuse, R8, R124 ;  /* 0x00000008047c723c */ /* 0x040ff0000000187c */
[----:B------:R-:W-:Y:S01]  /*d3f0*/  HMMA.16816.F32 R128, R4, R10, R128 ;  /* 0x0000000a0480723c */ /* 0x000fe20000001880 */
[----:B------:R-:W-:Y:S01]  /*d400*/  IMAD.WIDE.U32 R240, R240, -0x326172a9, RZ ;  /* 0xcd9e8d57f0f07825 */ /* 0x000fe200078e00ff */
[----:B------:R-:W1:Y:S04]  /*d410*/  LDSM.16.MT88.4 R12, [R205+0x11000] ;  /* 0x01100000cd0c783b */ /* 0x000e680000004200 */
[----:B------:R-:W2:Y:S01]  /*d420*/  LDSM.16.MT88.4 R16, [R206+0x11000] ;  /* 0x01100000ce10783b */ /* 0x000ea20000004200 */
[----:B------:R-:W-:-:S05]  /*d430*/  LOP3.LUT R4, R31, UR34, R20, 0x96, !PT ;  /* 0x000000221f047c12 */ /* 0x000fca000f8e9614 */
[----:B------:R-:W-:-:S05]  /*d440*/  IMAD.WIDE.U32 R8, R4, -0x326172a9, RZ ;  /* 0xcd9e8d5704087825 */ /* 0x000fca00078e00ff */
[C---:B------:R-:W-:Y:S02]  /*d450*/  LOP3.LUT R5, R8.reuse, 0xffff, RZ, 0xc0, !PT ;  /* 0x0000ffff08057812 */ /* 0x040fe400078ec0ff */
[----:B------:R-:W-:Y:S02]  /*d460*/  LOP3.LUT R6, R9, UR14, R240, 0x96, !PT ;  /* 0x0000000e09067c12 */ /* 0x000fe4000f8e96f0 */
[----:B------:R-:W-:Y:S02]  /*d470*/  SHF.R.U32.HI R5, RZ, 0x8, R5 ;  /* 0x00000008ff057819 */ /* 0x000fe40000011605 */
[----:B------:R-:W-:Y:S02]  /*d480*/  LOP3.LUT R4, R8, 0xff, RZ, 0xc0, !PT ;  /* 0x000000ff08047812 */ /* 0x000fe400078ec0ff */
[--C-:B------:R-:W-:Y:S02]  /*d490*/  SHF.R.U32.HI R28, RZ, 0x10, R8.reuse ;  /* 0x00000010ff1c7819 */ /* 0x100fe40000011608 */
[----:B------:R-:W-:-:S02]  /*d4a0*/  SHF.R.U32.HI R9, RZ, 0x18, R8 ;  /* 0x00000018ff097819 */ /* 0x000fc40000011608 */
[----:B------:R-:W-:Y:S02]  /*d4b0*/  LOP3.LUT R8, R6, 0xffff, RZ, 0xc0, !PT ;  /* 0x0000ffff06087812 */ /* 0x000fe400078ec0ff */
[----:B------:R-:W-:Y:S02]  /*d4c0*/  PRMT R4, R4, 0x5410, R5 ;  /* 0x0000541004047816 */ /* 0x000fe40000000005 */
[----:B------:R-:W-:Y:S02]  /*d4d0*/  SHF.R.U32.HI R5, RZ, 0x10, R6 ;  /* 0x00000010ff057819 */ /* 0x000fe40000011606 */
[----:B------:R-:W-:Y:S02]  /*d4e0*/  LOP3.LUT R7, R6, 0xff, RZ, 0xc0, !PT ;  /* 0x000000ff06077812 */ /* 0x000fe400078ec0ff */
[----:B------:R-:W-:Y:S02]  /*d4f0*/  SHF.R.U32.HI R8, RZ, 0x8, R8 ;  /* 0x00000008ff087819 */ /* 0x000fe40000011608 */
[----:B------:R-:W-:-:S02]  /*d500*/  SHF.R.U32.HI R6, RZ, 0x18, R6 ;  /* 0x00000018ff067819 */ /* 0x000fc40000011606 */
[----:B------:R-:W-:Y:S02]  /*d510*/  LOP3.LUT R5, R5, 0xff, RZ, 0xc0, !PT ;  /* 0x000000ff05057812 */ /* 0x000fe400078ec0ff */
[----:B------:R-:W-:Y:S02]  /*d520*/  PRMT R8, R7, 0x5410, R8 ;  /* 0x0000541007087816 */ /* 0x000fe40000000008 */
[----:B------:R-:W-:Y:S02]  /*d530*/  PRMT R6, R5, 0x5410, R6 ;  /* 0x0000541005067816 */ /* 0x000fe40000000006 */
[----:B------:R-:W-:Y:S01]  /*d540*/  LOP3.LUT R28, R28, 0xff, RZ, 0xc0, !PT ;  /* 0x000000ff1c1c7812 */ /* 0x000fe200078ec0ff */
[--C-:B------:R-:W-:Y:S02]  /*d550*/  HSET2.LE.AND R8, R8, R27.reuse, PT ;  /* 0x0000001b08087233 */ /* 0x100fe40003803000 */
[--C-:B------:R-:W-:Y:S01]  /*d560*/  HSET2.LE.AND R5, R6, R27.reuse, PT ;  /* 0x0000001b06057233 */ /* 0x100fe20003803000 */
[----:B------:R-:W-:Y:S01]  /*d570*/  PRMT R28, R28, 0x5410, R9 ;  /* 0x000054101c1c7816 */ /* 0x000fe20000000009 */
[----:B------:R-:W-:Y:S01]  /*d580*/  HSET2.LE.AND R6, R4, R27, PT ;  /* 0x0000001b04067233 */ /* 0x000fe20003803000 */
[----:B------:R-:W-:-:S02]  /*d590*/  LOP3.LUT R4, R8, R33, RZ, 0xc0, !PT ;  /* 0x0000002108047212 */ /* 0x000fc400078ec0ff */
[----:B------:R-:W3:Y:S02]  /*d5a0*/  LDSM.16.MT88.4 R8, [R204+0x11000] ;  /* 0x01100000cc08783b */ /* 0x000ee40000004200 */
[----:B------:R-:W-:Y:S02]  /*d5b0*/  LOP3.LUT R6, R6, R23, RZ, 0xc0, !PT ;  /* 0x0000001706067212 */ /* 0x000fe400078ec0ff */
[----:B------:R-:W4:Y:S01]  /*d5c0*/  LDSM.16.MT88.4 R20, [R208+0x11000] ;  /* 0x01100000d014783b */ /* 0x000f220000004200 */
[----:B------:R-:W-:Y:S01]  /*d5d0*/  HSET2.LE.AND R28, R28, R27, PT ;  /* 0x0000001b1c1c7233 */ /* 0x000fe20003803000 */
[----:B------:R-:W-:-:S04]  /*d5e0*/  LOP3.LUT R5, R5, R32, RZ, 0xc0, !PT ;  /* 0x0000002005057212 */ /* 0x000fc800078ec0ff */
[----:B------:R-:W-:-:S07]  /*d5f0*/  LOP3.LUT R7, R28, R29, RZ, 0xc0, !PT ;  /* 0x0000001d1c077212 */ /* 0x000fce00078ec0ff */
[C---:B-1----:R-:W-:Y:S08]  /*d600*/  HMMA.16816.F32 R148, R4.reuse, R12, R148 ;  /* 0x0000000c0494723c */ /* 0x042ff00000001894 */
[C---:B------:R-:W-:Y:S01]  /*d610*/  HMMA.16816.F32 R152, R4.reuse, R14, R152 ;  /* 0x0000000e0498723c */ /* 0x040fe20000001898 */
[----:B------:R-:W1:Y:S07]  /*d620*/  LDSM.16.MT88.4 R12, [R205+0x13000] ;  /* 0x01300000cd0c783b */ /* 0x000e6e0000004200 */
[C---:B--2---:R-:W-:Y:S08]  /*d630*/  HMMA.16816.F32 R140, R4.reuse, R16, R140 ;  /* 0x00000010048c723c */ /* 0x044ff0000000188c */
        /* <DEDUP_REMOVED lines=30> */
[----:B------:R-:W-:Y:S01]  /*d820*/  HMMA.16816.F32 R80, R4, R18, R80 ;  /* 0x000000120450723c */ /* 0x000fe20000001850 */
[----:B------:R-:W4:Y:S01]  /*d830*/  LDSM.16.MT88.4 R16, [R206+0x17000] ;  /* 0x01700000ce10783b */ /* 0x000f220000004200 */
[----:B------:R-:W-:-:S05]  /*d840*/  LOP3.LUT R34, R241, UR5, R34, 0x96, !PT ;  /* 0x00000005f1227c12 */ /* 0x000fca000f8e9622 */
[----:B------:R-:W-:Y:S01]  /*d850*/  IMAD.WIDE.U32 R34, R34, -0x2daee0ad, RZ ;  /* 0xd2511f5322227825 */ /* 0x000fe200078e00ff */
[C---:B-1----:R-:W-:Y:S08]  /*d860*/  HMMA.16816.F32 R116, R4.reuse, R12, R116 ;  /* 0x0000000c0474723c */ /* 0x042ff00000001874 */
[C---:B------:R-:W-:Y:S01]  /*d870*/  HMMA.16816.F32 R120, R4.reuse, R14, R120 ;  /* 0x0000000e0478723c */ /* 0x040fe20000001878 */
[----:B------:R-:W1:Y:S07]  /*d880*/  LDSM.16.MT88.4 R12, [R208+0x11800] ;  /* 0x01180000d00c783b */ /* 0x000e6e0000004200 */
[C---:B--2---:R-:W-:Y:S08]  /*d890*/  HMMA.16816.F32 R124, R4.reuse, R8, R124 ;  /* 0x00000008047c723c */ /* 0x044ff0000000187c */
[----:B------:R-:W-:Y:S01]  /*d8a0*/  HMMA.16816.F32 R128, R4, R10, R128 ;  /* 0x0000000a0480723c */ /* 0x000fe20000001880 */
[----:B------:R-:W2:Y:S01]  /*d8b0*/  LDSM.16.MT88.4 R8, [R206+0x11800] ;  /* 0x01180000ce08783b */ /* 0x000ea20000004200 */
[----:B------:R-:W-:-:S06]  /*d8c0*/  LOP3.LUT R30, R35, UR13, R30, 0x96, !PT ;  /* 0x0000000d231e7c12 */ /* 0x000fcc000f8e961e */
[C---:B---3--:R-:W-:Y:S08]  /*d8d0*/  HMMA.16816.F32 R100, R4.reuse, R20, R100 ;  /* 0x000000140464723c */ /* 0x048ff00000001864 */
[C---:B------:R-:W-:Y:S01]  /*d8e0*/  HMMA.16816.F32 R104, R4.reuse, R22, R104 ;  /* 0x000000160468723c */ /* 0x040fe20000001868 */
[----:B------:R-:W-:Y:S07]  /*d8f0*/  LDSM.16.MT88.4 R20, [R206+0x13800] ;  /* 0x01380000ce14783b */ /* 0x000fee0000004200 */
[C---:B----4-:R-:W-:Y:S08]  /*d900*/  HMMA.16816.F32 R108, R4.reuse, R16, R108 ;  /* 0x00000010046c723c */ /* 0x050ff0000000186c */
[----:B------:R-:W-:Y:S07]  /*d910*/  HMMA.16816.F32 R112, R4, R18, R112 ;  /* 0x000000120470723c */ /* 0x000fee0000001870 */
[----:B------:R-:W-:-:S02]  /*d920*/  LOP3.LUT R5, R34, 0xffff, RZ, 0xc0, !PT ;  /* 0x0000ffff22057812 */ /* 0x000fc400078ec0ff */
[----:B------:R-:W-:Y:S02]  /*d930*/  LOP3.LUT R4, R34, 0xff, RZ, 0xc0, !PT ;  /* 0x000000ff22047812 */ /* 0x000fe400078ec0ff */
[----:B------:R-:W-:Y:S02]  /*d940*/  SHF.R.U32.HI R5, RZ, 0x8, R5 ;  /* 0x00000008ff057819 */ /* 0x000fe40000011605 */
[----:B------:R-:W-:Y:S02]  /*d950*/  SHF.R.U32.HI R7, RZ, 0x10, R34 ;  /* 0x00000010ff077819 */ /* 0x000fe40000011622 */
[----:B------:R-:W-:Y:S02]  /*d960*/  PRMT R4, R4, 0x5410, R5 ;  /* 0x0000541004047816 */ /* 0x000fe40000000005 */
[----:B------:R-:W-:Y:S02]  /*d970*/  LOP3.LUT R5, R30, 0xffff, RZ, 0xc0, !PT ;  /* 0x0000ffff1e057812 */ /* 0x000fe400078ec0ff */
[----:B------:R-:W-:-:S02]  /*d980*/  SHF.R.U32.HI R16, RZ, 0x10, R30 ;  /* 0x00000010ff107819 */ /* 0x000fc4000001161e */
[----:B------:R-:W-:Y:S02]  /*d990*/  LOP3.LUT R17, R30, 0xff, RZ, 0xc0, !PT ;  /* 0x000000ff1e117812 */ /* 0x000fe400078ec0ff */
[----:B------:R-:W-:Y:S02]  /*d9a0*/  SHF.R.U32.HI R18, RZ, 0x8, R5 ;  /* 0x00000008ff127819 */ /* 0x000fe40000011605 */
[----:B------:R-:W-:Y:S02]  /*d9b0*/  SHF.R.U32.HI R6, RZ, 0x18, R34 ;  /* 0x00000018ff067819 */ /* 0x000fe40000011622 */
[----:B------:R-:W-:Y:S01]  /*d9c0*/  SHF.R.U32.HI R30, RZ, 0x18, R30 ;  /* 0x00000018ff1e7819 */ /* 0x000fe2000001161e */
[----:B------:R-:W3:Y:S01]  /*d9d0*/  LDSM.16.MT88.4 R32, [R205+0x11800] ;  /* 0x01180000cd20783b */ /* 0x000ee20000004200 */
[----:B------:R-:W-:Y:S02]  /*d9e0*/  LOP3.LUT R7, R7, 0xff, RZ, 0xc0, !PT ;  /* 0x000000ff07077812 */ /* 0x000fe400078ec0ff */
[----:B------:R-:W-:-:S02]  /*d9f0*/  LOP3.LUT R5, R16, 0xff, RZ, 0xc0, !PT ;  /* 0x000000ff10057812 */ /* 0x000fc400078ec0ff */
[----:B------:R-:W-:Y:S02]  /*da00*/  PRMT R6, R7, 0x5410, R6 ;  /* 0x0000541007067816 */ /* 0x000fe40000000006 */
[----:B------:R-:W-:Y:S02]  /*da10*/  PRMT R18, R17, 0x5410, R18 ;  /* 0x0000541011127816 */ /* 0x000fe40000000012 */
[----:B------:R-:W-:Y:S01]  /*da20*/  PRMT R30, R5, 0x5410, R30 ;  /* 0x00005410051e7816 */ /* 0x000fe2000000001e */
[--C-:B------:R-:W-:Y:S02]  /*da30*/  HSET2.LE.AND R6, R6, R27.reuse, PT ;  /* 0x0000001b06067233 */ /* 0x100fe40003803000 */
[--C-:B------:R-:W-:Y:S02]  /*da40*/  HSET2.LE.AND R5, R18, R27.reuse, PT ;  /* 0x0000001b12057233 */ /* 0x100fe40003803000 */
[--C-:B------:R-:W-:Y:S01]  /*da50*/  HSET2.LE.AND R30, R30, R27.reuse, PT ;  /* 0x0000001b1e1e7233 */ /* 0x100fe20003803000 */
[----:B------:R-:W-:Y:S01]  /*da60*/  LOP3.LUT R7, R6, R0, RZ, 0xc0, !PT ;  /* 0x0000000006077212 */ /* 0x000fe200078ec0ff */
[----:B------:R-:W-:Y:S01]  /*da70*/  HSET2.LE.AND R27, R4, R27, PT ;  /* 0x0000001b041b7233 */ /* 0x000fe20003803000 */
[----:B------:R-:W-:Y:S01]  /*da80*/  LOP3.LUT R4, R5, R26, RZ, 0xc0, !PT ;  /* 0x0000001a05047212 */ /* 0x000fe200078ec0ff */
[----:B------:R-:W-:Y:S01]  /*da90*/  LDSM.16.MT88.4 R16, [R205+0x13800] ;  /* 0x01380000cd10783b */ /* 0x000fe20000004200 */
[----:B------:R-:W-:-:S02]  /*daa0*/  LOP3.LUT R5, R30, R25, RZ, 0xc0, !PT ;  /* 0x000000191e057212 */ /* 0x000fc400078ec0ff */
[----:B------:R-:W-:Y:S01]  /*dab0*/  LOP3.LUT R6, R27, R24, RZ, 0xc0, !PT ;  /* 0x000000181b067212 */ /* 0x000fe200078ec0ff */
[----:B------:R-:W4:Y:S04]  /*dac0*/  LDSM.16.MT88.4 R28, [R204+0x11800] ;  /* 0x01180000cc1c783b */ /* 0x000f280000004200 */
[----:B------:R-:W4:Y:S02]  /*dad0*/  LDSM.16.MT88.4 R24, [R208+0x13800] ;  /* 0x01380000d018783b */ /* 0x000f240000004200 */
[C---:B-1----:R-:W-:Y:S08]  /*dae0*/  HMMA.16816.F32 R132, R4.reuse, R12, R132 ;  /* 0x0000000c0484723c */ /* 0x042ff00000001884 */
[C---:B------:R-:W-:Y:S01]  /*daf0*/  HMMA.16816.F32 R136, R4.reuse, R14, R136 ;  /* 0x0000000e0488723c */ /* 0x040fe20000001888 */
[----:B------:R-:W1:Y:S07]  /*db00*/  LDSM.16.MT88.4 R12, [R204+0x13800] ;  /* 0x01380000cc0c783b */ /* 0x000e6e0000004200 */
[C---:B--2---:R-:W-:Y:S08]  /*db10*/  HMMA.16816.F32 R140, R4.reuse, R8, R140 ;  /* 0x00000008048c723c */ /* 0x044ff0000000188c */
[----:B------:R-:W-:Y:S01]  /*db20*/  HMMA.16816.F32 R144, R4, R10, R144 ;  /* 0x0000000a0490723c */ /* 0x000fe20000001890 */
[----:B------:R-:W2:Y:S01]  /*db30*/  LDSM.16.MT88.4 R8, [R208+0x15800] ;  /* 0x01580000d008783b */ /* 0x000ea20000004200 */
[----:B------:R-:W-:-:S06]  /*db40*/  IMAD.WIDE R238, R239, 0x2, R230 ;  /* 0x00000002efee7825 */ /* 0x000fcc00078e02e6 */
[C---:B---3--:R-:W-:Y:S01]  /*db50*/  HMMA.16816.F32 R148, R4.reuse, R32, R148 ;  /* 0x000000200494723c */ /* 0x048fe20000001894 */
[----:B------:R-:W-:Y:S04]  /*db60*/  STG.E.U16 [R238.64+-0x80], R243 ;  /* 0xffff80f3ee007986 */ /* 0x000fe8000c101510 */
[----:B------:R-:W-:Y:S03]  /*db70*/  STG.E.U16 [R238.64+-0x7e], R2 ;  /* 0xffff8202ee007986 */ /* 0x000fe6000c101510 */
[C---:B------:R-:W-:Y:S01]  /*db80*/  HMMA.16816.F32 R152, R4.reuse, R34, R152 ;  /* 0x000000220498723c */ /* 0x040fe20000001898 */
[----:B------:R-:W3:Y:S07]  /*db90*/  LDSM.16.MT88.4 R32, [R206+0x15800] ;  /* 0x01580000ce20783b */ /* 0x000eee0000004200 */
[C---:B----4-:R-:W-:Y:S01]  /*dba0*/  HMMA.16816.F32 R156, R4.reuse, R28, R156 ;  /* 0x0000001c049c723c */ /* 0x050fe2000000189c */
[----:B------:R-:W-:Y:S07]  /*dbb0*/  STG.E.U16 [R230.64+-0x70], R221 ;  /* 0xffff90dde6007986 */ /* 0x000fee000c101510 */
[C---:B------:R-:W-:Y:S01]  /*dbc0*/  HMMA.16816.F32 R160, R4.reuse, R30, R160 ;  /* 0x0000001e04a0723c */ /* 0x040fe200000018a0 */
[----:B------:R-:W4:Y:S07]  /*dbd0*/  LDSM.16.MT88.4 R28, [R205+0x15800] ;  /* 0x01580000cd1c783b */ /* 0x000f2e0000004200 */
[C---:B------:R-:W-:Y:S01]  /*dbe0*/  HMMA.16816.F32 R36, R4.reuse, R24, R36 ;  /* 0x000000180424723c */ /* 0x040fe20000001824 */
[----:B------:R-:W-:Y:S07]  /*dbf0*/  STG.E.U16 [R230.64+-0x6e], R218 ;  /* 0xffff92dae6007986 */ /* 0x000fee000c101510 */
[C---:B------:R-:W-:Y:S01]  /*dc00*/  HMMA.16816.F32 R40, R4.reuse, R26, R40 ;  /* 0x0000001a0428723c */ /* 0x040fe20000001828 */
[----:B------:R-:W2:Y:S07]  /*dc10*/  LDSM.16.MT88.4 R24, [R204+0x15800] ;  /* 0x01580000cc18783b */ /* 0x000eae0000004200 */
[C---:B------:R-:W-:Y:S01]  /*dc20*/  HMMA.16816.F32 R44, R4.reuse, R20, R44 ;  /* 0x00000014042c723c */ /* 0x040fe2000000182c */
[----:B------:R-:W-:Y:S07]  /*dc30*/  STG.E.U16 [R238.64+-0x70], R223 ;  /* 0xffff90dfee007986 */ /* 0x000fee000c101510 */
[C---:B------:R-:W-:Y:S01]  /*dc40*/  HMMA.16816.F32 R48, R4.reuse, R22, R48 ;  /* 0x000000160430723c */ /* 0x040fe20000001830 */
[----:B------:R-:W3:Y:S07]  /*dc50*/  LDSM.16.MT88.4 R20, [R208+0x17800] ;  /* 0x01780000d014783b */ /* 0x000eee0000004200 */
[C---:B------:R-:W-:Y:S01]  /*dc60*/  HMMA.16816.F32 R52, R4.reuse, R16, R52 ;  /* 0x000000100434723c */ /* 0x040fe20000001834 */
[----:B------:R-:W-:Y:S07]  /*dc70*/  STG.E.U16 [R238.64+-0x6e], R220 ;  /* 0xffff92dcee007986 */ /* 0x000fee000c101510 */
[C---:B------:R-:W-:Y:S01]  /*dc80*/  HMMA.16816.F32 R56, R4.reuse, R18, R56 ;  /* 0x000000120438723c */ /* 0x040fe20000001838 */
[----:B------:R-:W3:Y:S07]  /*dc90*/  LDSM.16.MT88.4 R16, [R206+0x17800] ;  /* 0x01780000ce10783b */ /* 0x000eee0000004200 */
[C---:B-1----:R-:W-:Y:S01]  /*dca0*/  HMMA.16816.F32 R60, R4.reuse, R12, R60 ;  /* 0x0000000c043c723c */ /* 0x042fe2000000183c */
[----:B------:R-:W-:Y:S07]  /*dcb0*/  STG.E.U16 [R230.64+-0x60], R217 ;  /* 0xffffa0d9e6007986 */ /* 0x000fee000c101510 */
[C---:B------:R-:W-:Y:S01]  /*dcc0*/  HMMA.16816.F32 R64, R4.reuse, R14, R64 ;  /* 0x0000000e0440723c */ /* 0x040fe20000001840 */
[----:B------:R-:W1:Y:S07]  /*dcd0*/  LDSM.16.MT88.4 R12, [R205+0x17800] ;  /* 0x01780000cd0c783b */ /* 0x000e6e0000004200 */
[C---:B--2---:R-:W-:Y:S01]  /*dce0*/  HMMA.16816.F32 R68, R4.reuse, R8, R68 ;  /* 0x000000080444723c */ /* 0x044fe20000001844 */
[----:B------:R-:W-:Y:S07]  /*dcf0*/  STG.E.U16 [R230.64+-0x5e], R186 ;  /* 0xffffa2bae6007986 */ /* 0x000fee000c101510 */
[----:B------:R-:W-:Y:S01]  /*dd00*/  HMMA.16816.F32 R72, R4, R10, R72 ;  /* 0x0000000a0448723c */ /* 0x000fe20000001848 */
[----:B------:R-:W2:Y:S04]  /*dd10*/  LDSM.16.MT88.4 R8, [R204+0x17800] ;  /* 0x01780000cc08783b */ /* 0x000ea80000004200 */
[----:B------:R-:W-:Y:S04]  /*dd20*/  STG.E.U16 [R238.64+-0x60], R219 ;  /* 0xffffa0dbee007986 */ /* 0x000fe8000c101510 */
        /* <DEDUP_REMOVED lines=12> */
[----:B------:R-:W-:Y:S01]  /*ddf0*/  STG.E.U16 [R238.64+-0x2e], R176 ;  /* 0xffffd2b0ee007986 */ /* 0x000fe2000c101510 */
[----:B------:R-:W-:-:S03]  /*de00*/  IMAD.MOV.U32 R0, RZ, RZ, R3 ;  /* 0x000000ffff007224 */ /* 0x000fc600078e0003 */
[----:B------:R1:W-:Y:S01]  /*de10*/  STG.E.U16 [R230.64+-0x1e], R164 ;  /* 0xffffe2a4e6007986 */ /* 0x0003e2000c101510 */
[----:B------:R-:W-:-:S03]  /*de20*/  @P0 IMAD.MOV.U32 R0, RZ, RZ, R3 ;  /* 0x000000ffff000224 */ /* 0x000fc600078e0003 */
[----:B------:R2:W-:Y:S04]  /*de30*/  STG.E.U16 [R230.64+-0x20], R173 ;  /* 0xffffe0ade6007986 */ /* 0x0005e8000c101510 */
[----:B------:R2:W-:Y:S04]  /*de40*/  STG.E.U16 [R238.64+-0x20], R175 ;  /* 0xffffe0afee007986 */ /* 0x0005e8000c101510 */
[----:B------:R2:W-:Y:S04]  /*de50*/  STG.E.U16 [R238.64+-0x1e], R172 ;  /* 0xffffe2acee007986 */ /* 0x0005e8000c101510 */
[----:B------:R2:W-:Y:S01]  /*de60*/  STG.E.U16 [R230.64+-0x10], R171 ;  /* 0xfffff0abe6007986 */ /* 0x0005e2000c101510 */
[----:B-1----:R-:W-:-:S04]  /*de70*/  IADD3 R164, P1, R230, -0x100, RZ ;  /* 0xffffff00e6a47810 */ /* 0x002fc80007f3e0ff */
[----:B------:R-:W-:Y:S01]  /*de80*/  IADD3.X R3, R231, -0x1, RZ, P1, !PT ;  /* 0xffffffffe7037810 */ /* 0x000fe20000ffe4ff */
[----:B------:R1:W-:Y:S04]  /*de90*/  STG.E.U16 [R230.64+-0xe], R170 ;  /* 0xfffff2aae6007986 */ /* 0x0003e8000c101510 */
[----:B------:R1:W-:Y:S04]  /*dea0*/  STG.E.U16 [R238.64+-0x10], R169 ;  /* 0xfffff0a9ee007986 */ /* 0x0003e8000c101510 */
[----:B------:R1:W-:Y:S04]  /*deb0*/  STG.E.U16 [R238.64+-0xe], R168 ;  /* 0xfffff2a8ee007986 */ /* 0x0003e8000c101510 */
[----:B------:R1:W-:Y:S01]  /*dec0*/  STL [R1+0x28], R3 ;  /* 0x0000280301007387 */ /* 0x0003e20000100800 */
[----:B------:R-:W-:-:S02]  /*ded0*/  FADD.FTZ R235, R235, R222 ;  /* 0x000000deebeb7221 */ /* 0x000fc40000010000 */
[----:B------:R-:W-:Y:S02]  /*dee0*/  FADD.FTZ R237, R237, R232 ;  /* 0x000000e8eded7221 */ /* 0x000fe40000010000 */
[----:B------:R-:W-:Y:S01]  /*def0*/  FADD.FTZ R234, R234, R235 ;  /* 0x000000ebeaea7221 */ /* 0x000fe20000010000 */
[----:B---3--:R-:W-:Y:S01]  /*df00*/  HMMA.16816.F32 R76, R4, R32, R76 ;  /* 0x00000020044c723c */ /* 0x008fe2000000184c */
[----:B------:R-:W-:Y:S01]  /*df10*/  FADD.FTZ R236, R236, R237 ;  /* 0x000000edecec7221 */ /* 0x000fe20000010000 */
[----:B------:R-:W-:Y:S01]  /*df20*/  @UP0 UIADD3 UR8, UR8, -0x3, URZ ;  /* 0xfffffffd08080890 */ /* 0x000fe2000fffe03f */
[----:B------:R-:W-:Y:S02]  /*df30*/  FADD.FTZ R233, R233, R234 ;  /* 0x000000eae9e97221 */ /* 0x000fe40000010000 */
[----:B------:R-:W-:-:S03]  /*df40*/  IMAD.MOV.U32 R2, RZ, RZ, R165 ;  /* 0x000000ffff027224 */ /* 0x000fc600078e00a5 */
[----:B------:R-:W-:Y:S01]  /*df50*/  HMMA.16816.F32 R80, R4, R34, R80 ;  /* 0x000000220450723c */ /* 0x000fe20000001850 */
[----:B------:R-:W-:Y:S02]  /*df60*/  @P0 IMAD.MOV.U32 R2, RZ, RZ, R165 ;  /* 0x000000ffff020224 */ /* 0x000fe400078e00a5 */
[----:B------:R-:W-:Y:S02]  /*df70*/  FADD.FTZ R167, R167, R236 ;  /* 0x000000eca7a77221 */ /* 0x000fe40000010000 */
[----:B------:R-:W-:-:S03]  /*df80*/  FADD.FTZ R166, R166, R233 ;  /* 0x000000e9a6a67221 */ /* 0x000fc60000010000 */
        /* <DEDUP_REMOVED lines=11> */
[----:B------:R-:W-:Y:S01]  /*e040*/  HMMA.16816.F32 R128, R4, R10, R128 ;  /* 0x0000000a0480723c */ /* 0x000fe20000001880 */
[----:B------:R-:W-:Y:S11]  /*e050*/  @P0 BRA `(.L_x_495) ;  /* 0x0000001000000947 */ /* 0x000ff60003800000 */
.L_x_491:
[----:B-1----:R-:W-:-:S12]  /*e060*/  UIADD3 UR8, UR22, -0x1, URZ ;  /* 0xffffffff16087890 */ /* 0x002fd8000fffe03f */
.L_x_495:
[----:B-1----:R-:W-:-:S13]  /*e070*/  ISETP.LE.AND P0, PT, RZ, UR8, PT ;  /* 0x00000008ff007c0c */ /* 0x002fda000bf03270 */
[----:B------:R-:W-:Y:S05]  /*e080*/  @!P0 BRA `(.L_x_496) ;  /* 0x0000619000008947 */ /* 0x000fea0003800000 */
[----:B------:R-:W2:Y:S01]  /*e090*/  LDL.64 R14, [R1+0x10] ;  /* 0x00001000010e7983 */ /* 0x000ea20000100a00 */
[----:B------:R-:W-:Y:S01]  /*e0a0*/  USHF.R.S32.HI UR22, URZ, 0x1f, UR24 ;  /* 0x0000001f3f167899 */ /* 0x000fe20008011418 */
[----:B------:R-:W-:Y:S01]  /*e0b0*/  IMAD.U32 R12, RZ, RZ, UR24 ;  /* 0x00000018ff0c7e24 */ /* 0x000fe2000f8e00ff */
[----:B------:R-:W-:Y:S01]  /*e0c0*/  ULDC.64 UR4, c[0x0][0x1b0] ;  /* 0x00006c0000047ab9 */ /* 0x000fe20000000a00 */
[----:B------:R-:W1:Y:S01]  /*e0d0*/  S2R R8, SR_TID.X ;  /* 0x0000000000087919 */ /* 0x000e620000002100 */
[----:B------:R-:W-:Y:S01]  /*e0e0*/  UIMAD UR4, UR22, UR4, URZ ;  /* 0x00000004160472a4 */ /* 0x000fe2000f8e023f */
[----:B------:R-:W-:Y:S02]  /*e0f0*/  IMAD.U32 R10, RZ, RZ, UR24 ;  /* 0x00000018ff0a7e24 */ /* 0x000fe4000f8e00ff */
[----:B-----5:R-:W-:Y:S01]  /*e100*/  IMAD.MOV.U32 R165, RZ, RZ, R0 ;  /* 0x000000ffffa57224 */ /* 0x020fe200078e0000 */
[----:B------:R-:W-:Y:S01]  /*e110*/  UIMAD UR23, UR24, UR5, UR4 ;  /* 0x00000005181772a4 */ /* 0x000fe2000f8e0204 */
[----:B------:R-:W-:-:S02]  /*e120*/  PRMT R0, R247, 0x7054, R247 ;  /* 0x00007054f7007816 */ /* 0x000fc400000000f7 */
[----:B------:R-:W-:Y:S02]  /*e130*/  ULDC.64 UR4, c[0x0][0x1b8] ;  /* 0x00006e0000047ab9 */ /* 0x000fe40000000a00 */
[----:B------:R-:W-:Y:S01]  /*e140*/  UIMAD UR4, UR22, UR4, URZ ;  /* 0x00000004160472a4 */ /* 0x000fe2000f8e023f */
[----:B------:R-:W-:Y:S01]  /*e150*/  IMAD.U32 R6, RZ, RZ, UR23 ;  /* 0x00000017ff067e24 */ /* 0x000fe2000f8e00ff */
[----:B------:R-:W-:Y:S02]  /*e160*/  UIADD3 UR23, UR8, -0x1, URZ ;  /* 0xffffffff08177890 */ /* 0x000fe4000fffe03f */
[----:B------:R-:W-:-:S03]  /*e170*/  UIMAD UR4, UR24, UR5, UR4 ;  /* 0x00000005180472a4 */ /* 0x000fc6000f8e0204 */
[----:B------:R-:W-:Y:S02]  /*e180*/  ULDC UR24, c[0x0][0x228] ;  /* 0x00008a0000187ab9 */ /* 0x000fe40000000800 */
[----:B------:R-:W-:Y:S01]  /*e190*/  USHF.L.U32 UR24, UR24, 0x3, URZ ;  /* 0x0000000318187899 */ /* 0x000fe2000800063f */
[----:B------:R-:W-:-:S03]  /*e1a0*/  IMAD.U32 R3, RZ, RZ, UR4 ;  /* 0x00000004ff037e24 */ /* 0x000fc6000f8e00ff */
[----:B------:R-:W-:Y:S01]  /*e1b0*/  USHF.R.S32.HI UR4, URZ, 0x1f, UR24 ;  /* 0x0000001f3f047899 */ /* 0x000fe20008011418 */
[--C-:B--2---:R-:W-:Y:S01]  /*e1c0*/  SHF.R.S32.HI R5, RZ, 0x1f, R14.reuse ;  /* 0x0000001fff057819 */ /* 0x104fe2000001140e */
[----:B------:R-:W-:Y:S01]  /*e1d0*/  IMAD.MOV.U32 R4, RZ, RZ, R14 ;  /* 0x000000ffff047224 */ /* 0x000fe200078e000e */
[----:B------:R-:W-:-:S03]  /*e1e0*/  ISETP.GE.AND P3, PT, R14, c[0x0][0x220], PT ;  /* 0x000088000e007a0c */ /* 0x000fc60003f66270 */
[----:B------:R-:W-:-:S04]  /*e1f0*/  IMAD.WIDE.U32 R12, R12, c[0x0][0x1b0], R4 ;  /* 0x00006c000c0c7a25 */ /* 0x000fc800078e0004 */
[----:B------:R-:W-:Y:S01]  /*e200*/  IMAD.WIDE.U32 R10, R10, c[0x0][0x1b8], R4 ;  /* 0x00006e000a0a7a25 */ /* 0x000fe200078e0004 */
[----:B------:R-:W-:Y:S01]  /*e210*/  IADD3 R7, P1, R12, UR26, RZ ;  /* 0x0000001a0c077c10 */ /* 0x000fe2000ff3e0ff */
[----:B------:R-:W-:Y:S01]  /*e220*/  UMOV UR26, URZ ;  /* 0x0000003f001a7c82 */ /* 0x000fe20008000000 */
[----:B-1----:R-:W-:Y:S02]  /*e230*/  SHF.R.S32.HI R5, RZ, 0x1f, R8 ;  /* 0x0000001fff057819 */ /* 0x002fe40000011408 */
[----:B------:R-:W-:Y:S01]  /*e240*/  IADD3.X R6, R6, UR25, R13, P1, !PT ;  /* 0x0000001906067c10 */ /* 0x000fe20008ffe40d */
[----:B------:R-:W-:Y:S01]  /*e250*/  USHF.L.U32 UR25, UR24, 0x1, URZ ;  /* 0x0000000118197899 */ /* 0x000fe2000800063f */
[----:B------:R-:W-:Y:S01]  /*e260*/  IADD3 R4, P0, R10, UR30, RZ ;  /* 0x0000001e0a047c10 */ /* 0x000fe2000ff1e0ff */
[----:B------:R-:W-:Y:S01]  /*e270*/  USHF.L.U64.HI UR24, UR24, 0x1, UR4 ;  /* 0x0000000118187899 */ /* 0x000fe20008010204 */
[----:B------:R-:W-:Y:S02]  /*e280*/  LEA R12, P1, R7, c[0x0][0x168], 0x1 ;  /* 0x00005a00070c7a11 */ /* 0x000fe400078208ff */
[----:B------:R-:W-:-:S02]  /*e290*/  LEA.HI R5, R5, R8, RZ, 0x3 ;  /* 0x0000000805057211 */ /* 0x000fc400078f18ff */
[----:B------:R-:W-:Y:S01]  /*e2a0*/  IADD3.X R3, R3, UR28, R11, P0, !PT ;  /* 0x0000001c03037c10 */ /* 0x000fe200087fe40b */
[----:B------:R1:W-:Y:S01]  /*e2b0*/  STL [R1+0x24], R12 ;  /* 0x0000240c01007387 */ /* 0x0003e20000100800 */
[----:B------:R-:W-:Y:S02]  /*e2c0*/  LEA.HI.X R7, R7, c[0x0][0x16c], R6, 0x1, P1 ;  /* 0x00005b0007077a11 */ /* 0x000fe400008f0c06 */
[C---:B------:R-:W-:Y:S02]  /*e2d0*/  LEA R6, P0, R4.reuse, c[0x0][0x170], 0x1 ;  /* 0x00005c0004067a11 */ /* 0x040fe400078008ff */
[----:B------:R-:W-:Y:S01]  /*e2e0*/  SHF.R.S32.HI R8, RZ, 0x3, R5 ;  /* 0x00000003ff087819 */ /* 0x000fe20000011405 */
[----:B------:R-:W-:Y:S01]  /*e2f0*/  STL [R1+0x20], R7 ;  /* 0x0000200701007387 */ /* 0x000fe20000100800 */
[----:B------:R-:W-:Y:S01]  /*e300*/  LEA.HI.X R3, R4, c[0x0][0x174], R3, 0x1, P0 ;  /* 0x00005d0004037a11 */ /* 0x000fe200000f0c03 */
[----:B------:R-:W-:Y:S01]  /*e310*/  IMAD.WIDE.U32 R4, R224, -0x326172a9, RZ ;  /* 0xcd9e8d57e0047825 */ /* 0x000fe200078e00ff */
[----:B------:R-:W-:Y:S01]  /*e320*/  SHF.R.S32.HI R9, RZ, 0x1f, R8 ;  /* 0x0000001fff097819 */ /* 0x000fe20000011408 */
[----:B------:R2:W-:Y:S01]  /*e330*/  STL [R1+0x1c], R6 ;  /* 0x00001c0601007387 */ /* 0x0005e20000100800 */
[----:B------:R-:W-:-:S02]  /*e340*/  IADD3 R10, P1, R8, 0x20, RZ ;  /* 0x00000020080a7810 */ /* 0x000fc40007f3e0ff */
[----:B------:R-:W-:Y:S01]  /*e350*/  LOP3.LUT R225, R5, R225, RZ, 0x3c, !PT ;  /* 0x000000e105e17212 */ /* 0x000fe200078e3cff */
[----:B------:R3:W-:Y:S02]  /*e360*/  STL [R1+0x18], R3 ;  /* 0x0000180301007387 */ /* 0x0007e40000100800 */
[----:B------:R-:W-:Y:S01]  /*e370*/  IMAD.X R11, RZ, RZ, R9, P1 ;  /* 0x000000ffff0b7224 */ /* 0x000fe200008e0609 */
[----:B------:R-:W-:Y:S01]  /*e380*/  ISETP.GE.AND P1, PT, R250, c[0x0][0x220], PT ;  /* 0x00008800fa007a0c */ /* 0x000fe20003f26270 */
[----:B------:R-:W-:Y:S01]  /*e390*/  STL.64 [R1+0x50], R8 ;  /* 0x0000500801007387 */ /* 0x000fe20000100a00 */
[----:B-1----:R-:W-:-:S05]  /*e3a0*/  IADD3 R12, P2, R8, 0x10, RZ ;  /* 0x00000010080c7810 */ /* 0x002fca0007f5e0ff */
[--C-:B------:R-:W-:Y:S01]  /*e3b0*/  IMAD.X R13, RZ, RZ, R9.reuse, P2 ;  /* 0x000000ffff0d7224 */ /* 0x100fe200010e0609 */
[----:B------:R-:W-:Y:S02]  /*e3c0*/  ISETP.GE.AND P2, PT, R251, c[0x0][0x220], PT ;  /* 0x00008800fb007a0c */ /* 0x000fe40003f46270 */
[----:B--2---:R-:W-:Y:S02]  /*e3d0*/  IADD3 R6, P0, R8, 0x30, RZ ;  /* 0x0000003008067810 */ /* 0x004fe40007f1e0ff */
[----:B------:R-:W-:Y:S01]  /*e3e0*/  STL.64 [R1+0x68], R12 ;  /* 0x0000680c01007387 */ /* 0x000fe20000100a00 */
[----:B---3--:R-:W-:Y:S02]  /*e3f0*/  IMAD.MOV.U32 R3, RZ, RZ, R2 ;  /* 0x000000ffff037224 */ /* 0x008fe400078e0002 */
[----:B------:R-:W-:Y:S01]  /*e400*/  IMAD.X R7, RZ, RZ, R9, P0 ;  /* 0x000000ffff077224 */ /* 0x000fe200000e0609 */
[----:B------:R-:W-:-:S04]  /*e410*/  ISETP.GE.AND P0, PT, R249, c[0x0][0x220], PT ;  /* 0x00008800f9007a0c */ /* 0x000fc80003f06270 */
[----:B------:R1:W-:Y:S04]  /*e420*/  STL.64 [R1+0x58], R6 ;  /* 0x0000580601007387 */ /* 0x0003e80000100a00 */
[----:B------:R-:W-:Y:S04]  /*e430*/  STL.64 [R1+0x60], R10 ;  /* 0x0000600a01007387 */ /* 0x000fe80000100a00 */
[----:B------:R2:W-:Y:S01]  /*e440*/  STL.64 [R1+0x38], R4 ;  /* 0x0000380401007387 */ /* 0x0005e20000100a00 */
[----:B-1----:R-:W-:-:S04]  /*e450*/  IMAD.WIDE.U32 R6, R225, -0x2daee0ad, RZ ;  /* 0xd2511f53e1067825 */ /* 0x002fc800078e00ff */
[----:B--2---:R-:W-:-:S05]  /*e460*/  IMAD.WIDE.U32 R4, R215, -0x2daee0ad, RZ ;  /* 0xd2511f53d7047825 */ /* 0x004fca00078e00ff */
[----:B------:R1:W-:Y:S02]  /*e470*/  STL.64 [R1+0x40], R4 ;  /* 0x0000400401007387 */ /* 0x0003e40000100a00 */
[----:B-1----:R-:W-:Y:S02]  /*e480*/  IMAD.MOV.U32 R4, RZ, RZ, R226 ;  /* 0x000000ffff047224 */ /* 0x002fe400078e00e2 */
[----:B------:R-:W-:-:S05]  /*e490*/  IMAD.MOV.U32 R5, RZ, RZ, R229 ;  /* 0x000000ffff057224 */ /* 0x000fca00078e00e5 */
[----:B------:R1:W-:Y:S04]  /*e4a0*/  STL.64 [R1+0x48], R4 ;  /* 0x0000480401007387 */ /* 0x0003e80000100a00 */
[----:B------:R1:W-:Y:S01]  /*e4b0*/  STL.64 [R1+0x30], R6 ;  /* 0x0000300601007387 */ /* 0x0003e20000100a00 */
[----:B------:R-:W-:Y:S05]  /*e4c0*/  BRA `(.L_x_497) ;  /* 0x000006d000007947 */ /* 0x000fea0003800000 */
.L_x_499:
[----:B------:R-:W2:Y:S01]  /*e4d0*/  LDL.64 R172, [R1] ;  /* 0x0000000001ac7983 */ /* 0x000ea20000100a00 */
        /* <DEDUP_REMOVED lines=11> */
[C---:B--2---:R-:W-:Y:S04]  /*e590*/  LEA R169, P4, R168.reuse, R172, 0x6 ;  /* 0x000000aca8a97211 */ /* 0x044fe800078830ff */
[----:B---3--:R-:W-:Y:S02]  /*e5a0*/  LEA.HI.X R2, R168, R171, R2, 0x6, P4 ;  /* 0x000000aba8027211 */ /* 0x008fe400020f3402 */
[C---:B------:R-:W-:Y:S04]  /*e5b0*/  @!P3 LEA R170, P4, R169.reuse, c[0x0][0x168], 0x1 ;  /* 0x00005a00a9aaba11 */ /* 0x040fe800078808ff */
[C---:B------:R-:W-:Y:S02]  /*e5c0*/  @!P3 LEA.HI.X R171, R169.reuse, c[0x0][0x16c], R2, 0x1, P4 ;  /* 0x00005b00a9abba11 */ /* 0x040fe400020f0c02 */
[----:B------:R-:W-:Y:S03]  /*e5d0*/  IADD3 R169, P5, R169, UR6, RZ ;  /* 0x00000006a9a97c10 */ /* 0x000fe6000ffbe0ff */
[----:B------:R-:W-:Y:S01]  /*e5e0*/  @!PT LDS RZ, [RZ] ;  /* 0x00000000fffff984 */ /* 0x000fe20000000800 */
[----:B------:R-:W-:Y:S01]  /*e5f0*/  @!PT LDS RZ, [RZ] ;  /* 0x00000000fffff984 */ /* 0x000fe20000000800 */
[----:B------:R-:W-:Y:S01]  /*e600*/  @!PT LDS RZ, [RZ] ;  /* 0x00000000fffff984 */ /* 0x000fe20000000800 */
[----:B------:R2:W-:Y:S01]  /*e610*/  @!P3 LDGSTS.E.BYPASS.LTC128B.128 [R248+0x8000], [R170.64] ;  /* 0x08000000aaf8bfae */ /* 0x0005e2000b901d50 */
[C---:B------:R-:W-:Y:S02]  /*e620*/  @!P3 LEA R172, P4, R169.reuse, c[0x0][0x168], 0x1 ;  /* 0x00005a00a9acba11 */ /* 0x040fe400078808ff */
[----:B------:R-:W-:Y:S01]  /*e630*/  IADD3.X R2, R2, UR7, RZ, P5, !PT ;  /* 0x0000000702027c10 */ /* 0x000fe2000affe4ff */
[----:B------:R1:W-:Y:S03]  /*e640*/  @P2 STS.128 [R248+0xa000], RZ ;  /* 0x00a000fff8002388 */ /* 0x0003e60000000c00 */
[C---:B------:R-:W-:Y:S01]  /*e650*/  @!P3 LEA.HI.X R173, R169.reuse, c[0x0][0x16c], R2, 0x1, P4 ;  /* 0x00005b00a9adba11 */ /* 0x040fe200020f0c02 */
[----:B------:R-:W-:Y:S01]  /*e660*/  @!PT LDS RZ, [RZ] ;  /* 0x00000000fffff984 */ /* 0x000fe20000000800 */
[----:B------:R-:W-:Y:S01]  /*e670*/  @!PT LDS RZ, [RZ] ;  /* 0x00000000fffff984 */ /* 0x000fe20000000800 */
[----:B------:R-:W-:Y:S01]  /*e680*/  @!PT LDS RZ, [RZ] ;  /* 0x00000000fffff984 */ /* 0x000fe20000000800 */
[----:B------:R1:W-:Y:S01]  /*e690*/  @!P2 LDGSTS.E.BYPASS.LTC128B.128 [R248+0xa000], [R176.64+0x80] ;  /* 0x0a000080b0f8afae */ /* 0x0003e2000b901d50 */
[----:B------:R-:W-:Y:S03]  /*e6a0*/  IADD3 R169, P4, R169, UR6, RZ ;  /* 0x00000006a9a97c10 */ /* 0x000fe6000ff9e0ff */
[----:B------:R1:W-:Y:S01]  /*e6b0*/  @P1 STS.128 [R248+0xc000], RZ ;  /* 0x00c000fff8001388 */ /* 0x0003e20000000c00 */
[----:B------:R-:W-:Y:S02]  /*e6c0*/  IADD3.X R2, R2, UR7, RZ, P4, !PT ;  /* 0x0000000702027c10 */ /* 0x000fe4000a7fe4ff */
[C---:B------:R-:W-:Y:S01]  /*e6d0*/  IADD3 R0, P5, R169.reuse, UR6, RZ ;  /* 0x00000006a9007c10 */ /* 0x040fe2000ffbe0ff */
[----:B------:R-:W-:Y:S01]  /*e6e0*/  @!PT LDS RZ, [RZ] ;  /* 0x00000000fffff984 */ /* 0x000fe20000000800 */
[----:B------:R-:W-:Y:S01]  /*e6f0*/  @!PT LDS RZ, [RZ] ;  /* 0x00000000fffff984 */ /* 0x000fe20000000800 */
[----:B------:R-:W-:Y:S01]  /*e700*/  @!PT LDS RZ, [RZ] ;  /* 0x00000000fffff984 */ /* 0x000fe20000000800 */
[----:B------:R1:W-:Y:S03]  /*e710*/  @!P1 LDGSTS.E.BYPASS.LTC128B.128 [R248+0xc000], [R176.64+0x100] ;  /* 0x0c000100b0f89fae */ /* 0x0003e6000b901d50 */
[----:B------:R-:W-:Y:S01]  /*e720*/  @!P3 LEA R168, P4, R0, c[0x0][0x168], 0x1 ;  /* 0x00005a0000a8ba11 */ /* 0x000fe200078808ff */
[----:B------:R1:W-:Y:S04]  /*e730*/  @P0 STS.128 [R248+0xe000], RZ ;  /* 0x00e000fff8000388 */ /* 0x0003e80000000c00 */
[----:B------:R-:W-:Y:S01]  /*e740*/  @!PT LDS RZ, [RZ] ;  /* 0x00000000fffff984 */ /* 0x000fe20000000800 */
[----:B------:R-:W-:Y:S01]  /*e750*/  @!PT LDS RZ, [RZ] ;  /* 0x00000000fffff984 */ /* 0x000fe20000000800 */
[----:B------:R-:W-:Y:S01]  /*e760*/  @!PT LDS RZ, [RZ] ;  /* 0x00000000fffff984 */ /* 0x000fe20000000800 */
[----:B------:R1:W-:Y:S01]  /*e770*/  @!P0 LDGSTS.E.BYPASS.LTC128B.128 [R248+0xe000], [R176.64+0x180] ;  /* 0x0e000180b0f88fae */ /* 0x0003e2000b901d50 */
[C---:B--2---:R-:W-:Y:S03]  /*e780*/  @!P3 LEA R170, P6, R169.reuse, c[0x0][0x168], 0x1 ;  /* 0x00005a00a9aaba11 */ /* 0x044fe600078c08ff */
[----:B------:R1:W-:Y:S01]  /*e790*/  @P3 STS.128 [R248+0x8800], RZ ;  /* 0x008800fff8003388 */ /* 0x0003e20000000c00 */
[----:B------:R-:W-:Y:S03]  /*e7a0*/  @!P3 LEA.HI.X R171, R169, c[0x0][0x16c], R2, 0x1, P6 ;  /* 0x00005b00a9abba11 */ /* 0x000fe600030f0c02 */
[----:B------:R-:W-:Y:S01]  /*e7b0*/  @!PT LDS RZ, [RZ] ;  /* 0x00000000fffff984 */ /* 0x000fe20000000800 */
[----:B------:R-:W-:Y:S01]  /*e7c0*/  @!PT LDS RZ, [RZ] ;  /* 0x00000000fffff984 */ /* 0x000fe20000000800 */
[----:B------:R-:W-:Y:S01]  /*e7d0*/  @!PT LDS RZ, [RZ] ;  /* 0x00000000fffff984 */ /* 0x000fe20000000800 */
[----:B------:R1:W-:Y:S01]  /*e7e0*/  @!P3 LDGSTS.E.BYPASS.LTC128B.128 [R248+0x8800], [R172.64] ;  /* 0x08800000acf8bfae */ /* 0x0003e2000b901d50 */
[----:B------:R-:W-:Y:S03]  /*e7f0*/  IADD3.X R169, R2, UR7, RZ, P5, !PT ;  /* 0x0000000702a97c10 */ /* 0x000fe6000affe4ff */
        /* <DEDUP_REMOVED lines=58> */
.L_x_497:
[----:B-1----:R-:W2:Y:S01]  /*eba0*/  LDL.64 R6, [R1+0x48] ;  /* 0x0000480001067983 */ /* 0x002ea20000100a00 */
[----:B------:R-:W-:Y:S01]  /*ebb0*/  UIADD3 UR22, -UR26, UR8, URZ ;  /* 0x000000081a167290 */ /* 0x000fe2000fffe13f */
[----:B------:R-:W-:Y:S04]  /*ebc0*/  DEPBAR.LE SB0, 0x0 ;  /* 0x000080000000791a */ /* 0x000fe80000000000 */
[----:B------:R-:W3:Y:S01]  /*ebd0*/  LDL.64 R4, [R1+0x50] ;  /* 0x0000500001047983 */ /* 0x000ee20000100a00 */
[----:B------:R-:W-:Y:S01]  /*ebe0*/  USHF.R.S32.HI UR5, URZ, 0x1f, UR22 ;  /* 0x0000001f3f057899 */ /* 0x000fe20008011416 */
[----:B------:R-:W-:Y:S01]  /*ebf0*/  IMAD.U32 R0, RZ, RZ, UR22 ;  /* 0x00000016ff007e24 */ /* 0x000fe2000f8e00ff */
[----:B------:R-:W-:Y:S01]  /*ec00*/  UIMAD UR4, UR11, UR22, URZ ;  /* 0x000000160b0472a4 */ /* 0x000fe2000f8e023f */
[----:B------:R-:W4:Y:S01]  /*ec10*/  LDL R9, [R1+0x1c] ;  /* 0x00001c0001097983 */ /* 0x000f220000100800 */
[----:B------:R-:W-:Y:S01]  /*ec20*/  IMAD.U32 R2, RZ, RZ, UR22 ;  /* 0x00000016ff027e24 */ /* 0x000fe2000f8e00ff */
[----:B------:R-:W-:Y:S02]  /*ec30*/  UIADD3 UR27, UR23, -UR26, URZ ;  /* 0x8000001a171b7290 */ /* 0x000fe4000fffe03f */
[----:B------:R-:W5:Y:S01]  /*ec40*/  LDL R8, [R1+0x18] ;  /* 0x0000180001087983 */ /* 0x000f620000100800 */
[----:B------:R-:W-:Y:S02]  /*ec50*/  UIMAD UR4, UR5, UR20, UR4 ;  /* 0x00000014050472a4 */ /* 0x000fe4000f8e0204 */
[----:B------:R-:W-:Y:S01]  /*ec60*/  UISETP.GE.AND UP0, UPT, UR22, 0x1, UPT ;  /* 0x000000011600788c */ /* 0x000fe2000bf06270 */
[----:B------:R-:W4:Y:S04]  /*ec70*/  LDL.64 R24, [R1+0x68] ;  /* 0x0000680001187983 */ /* 0x000f280000100a00 */
[----:B------:R-:W4:Y:S04]  /*ec80*/  LDL.64 R16, [R1+0x58] ;  /* 0x0000580001107983 */ /* 0x000f280000100a00 */
[----:B------:R-:W5:Y:S04]  /*ec90*/  LDL.64 R20, [R1+0x60] ;  /* 0x0000600001147983 */ /* 0x000f680000100a00 */
[----:B------:R-:W-:Y:S06]  /*eca0*/  BAR.SYNC.DEFER_BLOCKING 0x0 ;  /* 0x0000000000007b1d */ /* 0x000fec0000010000 */
[----:B------:R-:W-:Y:S01]  /*ecb0*/  @P3 STS.128 [R248+0x10000], RZ ;  /* 0x010000fff8003388 */ /* 0x000fe20000000c00 */
[----:B--2---:R-:W-:Y:S05]  /*ecc0*/  IMAD.WIDE.U32 R34, R0, UR20, R6 ;  /* 0x0000001400227c25 */ /* 0x004fea000f8e0006 */
[----:B------:R-:W-:Y:S02]  /*ecd0*/  IADD3 R29, P5, R34, UR21, RZ ;  /* 0x00000015221d7c10 */ /* 0x000fe4000ffbe0ff */
[----:B---3--:R-:W-:Y:S02]  /*ece0*/  LEA R30, P4, R2, R4, 0x6 ;  /* 0x00000004021e7211 */ /* 0x008fe400078830ff */
[----:B------:R-:W-:Y:S02]  /*ecf0*/  IADD3 R2, R35, UR4, RZ ;  /* 0x0000000423027c10 */ /* 0x000fe4000fffe0ff */
[----:B------:R-:W-:Y:S01]  /*ed00*/  LEA.HI.X.SX32 R31, R0, R5, 0x6, P4 ;  /* 0x00000005001f7211 */ /* 0x000fe200020f36ff */
[----:B------:R-:W-:Y:S01]  /*ed10*/  IMAD.WIDE.U32 R6, R30, c[0x0][0x1a0], RZ ;  /* 0x000068001e067a25 */ /* 0x000fe200078e00ff */
[----:B------:R-:W-:Y:S02]  /*ed20*/  @!P3 LEA R32, P6, R34, c[0x0][0x170], 0x1 ;  /* 0x00005c002220ba11 */ /* 0x000fe400078c08ff */
[C---:B------:R-:W-:Y:S02]  /*ed30*/  @!P3 LEA R182, P4, R29.reuse, c[0x0][0x170], 0x1 ;  /* 0x00005c001db6ba11 */ /* 0x040fe400078808ff */
[----:B------:R-:W-:Y:S02]  /*ed40*/  IADD3.X R0, R2, UR9, RZ, P5, !PT ;  /* 0x0000000902007c10 */ /* 0x000fe4000affe4ff */
[----:B------:R-:W-:Y:S02]  /*ed50*/  @!P3 LEA.HI.X R33, R34, c[0x0][0x174], R2, 0x1, P6 ;  /* 0x00005d002221ba11 */ /* 0x000fe400030f0c02 */
[C---:B------:R-:W-:Y:S02]  /*ed60*/  @!P3 LEA.HI.X R183, R29.reuse, c[0x0][0x174], R0, 0x1, P4 ;  /* 0x00005d001db7ba11 */ /* 0x040fe400020f0c00 */
[----:B------:R-:W-:Y:S01]  /*ed70*/  IADD3 R2, P5, R29, UR21, RZ ;  /* 0x000000151d027c10 */ /* 0x000fe2000ffbe0ff */
[----:B------:R-:W-:Y:S01]  /*ed80*/  IMAD R29, R31, c[0x0][0x1a0], RZ ;  /* 0x000068001f1d7a24 */ /* 0x000fe200078e02ff */
[----:B----4-:R-:W-:Y:S01]  /*ed90*/  LEA R34, P6, R6, R9, 0x1 ;  /* 0x0000000906227211 */ /* 0x010fe200078c08ff */
        /* <DEDUP_REMOVED lines=12> */
[----:B-----5:R-:W-:Y:S02]  /*ee60*/  LEA.HI.X R35, R6, R8, R29, 0x1, P6 ;  /* 0x0000000806237211 */ /* 0x020fe400030f0c1d */
        /* <DEDUP_REMOVED lines=8> */
[----:B------:R-:W-:Y:S01]  /*eef0*/  MOV R29, UR22 ;  /* 0x00000016001d7c02 */ /* 0x000fe20008000f00 */
[----:B------:R-:W-:Y:S01]  /*ef00*/  IMAD.U32 R0, RZ, RZ, UR22 ;  /* 0x00000016ff007e24 */ /* 0x000fe2000f8e00ff */
[----:B------:R-:W-:Y:S01]  /*ef10*/  @P1 STS.128 [R248+0x14000], RZ ;  /* 0x014000fff8001388 */ /* 0x000fe20000000c00 */
[----:B------:R-:W-:Y:S01]  /*ef20*/  LEA R10, P6, R31, R24, 0x6 ;  /* 0x000000181f0a7211 */ /* 0x000fe200078c30ff */
[----:B------:R-:W-:Y:S01]  /*ef30*/  IMAD.U32 R2, RZ, RZ, UR22 ;  /* 0x00000016ff027e24 */ /* 0x000fe2000f8e00ff */
[C---:B------:R-:W-:Y:S01]  /*ef40*/  LEA R6, P5, R29.reuse, R20, 0x6 ;  /* 0x000000141d067211 */ /* 0x040fe200078a30ff */
        /* <DEDUP_REMOVED lines=8> */
[----:B------:R-:W-:Y:S01]  /*efd0*/  LEA.HI.X.SX32 R7, R2, R21, 0x6, P5 ;  /* 0x0000001502077211 */ /* 0x000fe200028f36ff */
[----:B-1----:R-:W-:Y:S01]  /*efe0*/  IMAD.MOV.U32 R32, RZ, RZ, R4 ;  /* 0x000000ffff207224 */ /* 0x002fe200078e0004 */
[----:B------:R-:W-:Y:S01]  /*eff0*/  LEA.HI.X.SX32 R19, R29, R17, 0x6, P4 ;  /* 0x000000111d137211 */ /* 0x000fe200020f36ff */
[----:B------:R-:W-:Y:S01]  /*f000*/  IMAD R29, R11, c[0x0][0x1a0], RZ ;  /* 0x000068000b1d7a24 */ /* 0x000fe200078e02ff */
[----:B------:R-:W-:Y:S01]  /*f010*/  @!PT LDS RZ, [RZ] ;  /* 0x00000000fffff984 */ /* 0x000fe20000000800 */
[----:B------:R-:W-:Y:S01]  /*f020*/  @!PT LDS RZ, [RZ] ;  /* 0x00000000fffff984 */ /* 0x000fe20000000800 */
[----:B------:R-:W-:Y:S01]  /*f030*/  @!PT LDS RZ, [RZ] ;  /* 0x00000000fffff984 */ /* 0x000fe20000000800 */
[----:B------:R2:W-:Y:S01]  /*f040*/  @!P0 LDGSTS.E.BYPASS.LTC128B.128 [R248+0x16000], [R34.64+0x180] ;  /* 0x1600018022f88fae */ /* 0x0005e2000b901d50 */
[----:B------:R-:W-:Y:S01]  /*f050*/  LEA R14, P6, R30, R9, 0x1 ;  /* 0x000000091e0e7211 */ /* 0x000fe200078c08ff */
[----:B------:R-:W-:Y:S01]  /*f060*/  IMAD R2, R7, c[0x0][0x1a0], RZ ;  /* 0x0000680007027a24 */ /* 0x000fe200078e02ff */
[----:B------:R-:W-:Y:S01]  /*f070*/  MOV R33, R5 ;  /* 0x0000000500217202 */ /* 0x000fe20000000f00 */
[----:B------:R-:W-:Y:S01]  /*f080*/  IMAD R29, R10, c[0x0][0x1a4], R29 ;  /* 0x000069000a1d7a24 */ /* 0x000fe200078e021d */
[----:B------:R-:W-:Y:S01]  /*f090*/  @P3 STS.128 [R248+0x10800], RZ ;  /* 0x010800fff8003388 */ /* 0x000fe20000000c00 */
[C---:B------:R-:W-:Y:S02]  /*f0a0*/  IMAD R2, R6.reuse, c[0x0][0x1a4], R2 ;  /* 0x0000690006027a24 */ /* 0x040fe400078e0202 */
[----:B------:R-:W-:Y:S01]  /*f0b0*/  IMAD.WIDE.U32 R6, R6, c[0x0][0x1a0], RZ ;  /* 0x0000680006067a25 */ /* 0x000fe200078e00ff */
[----:B------:R-:W-:Y:S01]  /*f0c0*/  IADD3 R29, R31, R29, RZ ;  /* 0x0000001d1f1d7210 */ /* 0x000fe20007ffe0ff */
[----:B------:R-:W-:Y:S01]  /*f0d0*/  @!PT LDS RZ, [RZ] ;  /* 0x00000000fffff984 */ /* 0x000fe20000000800 */
[----:B------:R-:W-:Y:S01]  /*f0e0*/  @!PT LDS RZ, [RZ] ;  /* 0x00000000fffff984 */ /* 0x000fe20000000800 */
[----:B------:R-:W-:Y:S01]  /*f0f0*/  @!PT LDS RZ, [RZ] ;  /* 0x00000000fffff984 */ /* 0x000fe20000000800 */
[----:B------:R1:W-:Y:S02]  /*f100*/  @!P3 LDGSTS.E.BYPASS.LTC128B.128 [R248+0x10800], [R182.64] ;  /* 0x10800000b6f8bfae */ /* 0x0003e4000b901d50 */
[----:B------:R-:W-:Y:S01]  /*f110*/  IMAD.IADD R2, R7, 0x1, R2 ;  /* 0x0000000107027824 */ /* 0x000fe200078e0202 */
[-C--:B------:R-:W-:Y:S01]  /*f120*/  LEA.HI.X R15, R30, R8.reuse, R29, 0x1, P6 ;  /* 0x000000081e0f7211 */ /* 0x080fe200030f0c1d */
[----:B------:R-:W-:Y:S01]  /*f130*/  @P2 STS.128 [R248+0x12800], RZ ;  /* 0x012800fff8002388 */ /* 0x000fe20000000c00 */
[CC--:B------:R-:W-:Y:S01]  /*f140*/  LEA R10, P5, R6.reuse, R9.reuse, 0x1 ;  /* 0x00000009060a7211 */ /* 0x0c0fe200078a08ff */
[----:B------:R-:W-:Y:S02]  /*f150*/  IMAD R0, R19, c[0x0][0x1a0], RZ ;  /* 0x0000680013007a24 */ /* 0x000fe400078e02ff */
[----:B------:R-:W-:Y:S01]  /*f160*/  @!PT LDS RZ, [RZ] ;  /* 0x00000000fffff984 */ /* 0x000fe20000000800 */
[----:B------:R-:W-:Y:S01]  /*f170*/  @!PT LDS RZ, [RZ] ;  /* 0x00000000fffff984 */ /* 0x000fe20000000800 */
[----:B------:R-:W-:Y:S01]  /*f180*/  @!PT LDS RZ, [RZ] ;  /* 0x00000000fffff984 */ /* 0x000fe20000000800 */
[----:B------:R3:W-:Y:S01]  /*f190*/  @!P2 LDGSTS.E.BYPASS.LTC128B.128 [R248+0x12800], [R14.64+0x80] ;  /* 0x128000800ef8afae */ /* 0x0007e2000b901d50 */
[-C--:B------:R-:W-:Y:S01]  /*f1a0*/  LEA.HI.X R11, R6, R8.reuse, R2, 0x1, P5 ;  /* 0x00000008060b7211 */ /* 0x080fe200028f0c02 */
[C---:B------:R-:W-:Y:S02]  /*f1b0*/  IMAD R0, R18.reuse, c[0x0][0x1a4], R0 ;  /* 0x0000690012007a24 */ /* 0x040fe400078e0200 */
[----:B------:R-:W-:Y:S01]  /*f1c0*/  @P1 STS.128 [R248+0x14800], RZ ;  /* 0x014800fff8001388 */ /* 0x000fe20000000c00 */
[----:B------:R-:W-:Y:S03]  /*f1d0*/  IMAD.WIDE.U32 R18, R18, c[0x0][0x1a0], RZ ;  /* 0x0000680012127a25 */ /* 0x000fe600078e00ff */
[----:B------:R-:W-:Y:S01]  /*f1e0*/  @!PT LDS RZ, [RZ] ;  /* 0x00000000fffff984 */ /* 0x000fe20000000800 */
[----:B------:R-:W-:Y:S01]  /*f1f0*/  @!PT LDS RZ, [RZ] ;  /* 0x00000000fffff984 */ /* 0x000fe20000000800 */
[----:B------:R-:W-:Y:S01]  /*f200*/  @!PT LDS RZ, [RZ] ;  /* 0x00000000fffff984 */ /* 0x000fe20000000800 */
[----:B------:R3:W-:Y:S01]  /*f210*/  @!P1 LDGSTS.E.BYPASS.LTC128B.128 [R248+0x14800], [R14.64+0x100] ;  /* 0x148001000ef89fae */ /* 0x0007e2000b901d50 */
[----:B------:R-:W-:Y:S01]  /*f220*/  IMAD.IADD R0, R19, 0x1, R0 ;  /* 0x0000000113007824 */ /* 0x000fe200078e0200 */
[C---:B------:R-:W-:Y:S01]  /*f230*/  LEA R28, P4, R18.reuse, R9, 0x1 ;  /* 0x00000009121c7211 */ /* 0x040fe200078808ff */
[----:B------:R-:W-:Y:S01]  /*f240*/  IMAD.U32 R2, RZ, RZ, UR27 ;  /* 0x0000001bff027e24 */ /* 0x000fe2000f8e00ff */
        /* <DEDUP_REMOVED lines=49> */
[----:B----4-:R-:W3:Y:S04]  /*f560*/  LDSM.16.M88.4 R176, [R213+0x8800] ;  /* 0x00880000d5b0783b */ /* 0x010ee80000000200 */
[----:B-1----:R-:W1:Y:S04]  /*f570*/  LDSM.16.M88.4 R180, [R213+0x9000] ;  /* 0x00900000d5b4783b */ /* 0x002e680000000200 */
[----:B------:R-:W0:Y:S04]  /*f580*/  LDGDEPBAR ;  /* 0x00000000000079af */ /* 0x000e280000000000 */
[----:B------:R-:W4:Y:S01]  /*f590*/  LDSM.16.M88.4 R184, [R213+0x9800] ;  /* 0x00980000d5b8783b */ /* 0x000f220000000200 */
[C---:B--2---:R-:W-:Y:S08]  /*f5a0*/  HMMA.16816.F32 R4, R168.reuse, R172, RZ ;  /* 0x000000aca804723c */ /* 0x044ff000000018ff */
[C---:B-----5:R-:W-:Y:S01]  /*f5b0*/  HMMA.16816.F32 R8, R168.reuse, R174, RZ ;  /* 0x000000aea808723c */ /* 0x060fe200000018ff */
[----:B------:R-:W-:Y:S07]  /*f5c0*/  LDSM.16.M88.4 R172, [R212] ;  /* 0x00000000d4ac783b */ /* 0x000fee0000000200 */
[C---:B---3--:R-:W-:Y:S07]  /*f5d0*/  HMMA.16816.F32 R12, R168.reuse, R176, RZ ;  /* 0x000000b0a80c723c */ /* 0x048fee00000018ff */
[----:B------:R-:W-:Y:S02]  /*f5e0*/  IMAD.MOV.U32 R176, RZ, RZ, R16 ;  /* 0x000000ffffb07224 */ /* 0x000fe400078e0010 */
[----:B------:R-:W-:Y:S02]  /*f5f0*/  IMAD.MOV.U32 R177, RZ, RZ, R17 ;  /* 0x000000ffffb17224 */ /* 0x000fe400078e0011 */
[C---:B------:R-:W-:Y:S07]  /*f600*/  HMMA.16816.F32 R16, R168.reuse, R178, RZ ;  /* 0x000000b2a810723c */ /* 0x040fee00000018ff */
[----:B------:R-:W-:Y:S01]  /*f610*/  MOV R179, R21 ;  /* 0x0000001500b37202 */ /* 0x000fe20000000f00 */
[----:B------:R-:W-:Y:S02]  /*f620*/  IMAD.MOV.U32 R178, RZ, RZ, R20 ;  /* 0x000000ffffb27224 */ /* 0x000fe400078e0014 */
[C---:B-1----:R-:W-:Y:S07]  /*f630*/  HMMA.16816.F32 R20, R168.reuse, R180, RZ ;  /* 0x000000b4a814723c */ /* 0x042fee00000018ff */
[----:B------:R-:W-:Y:S02]  /*f640*/  IMAD.MOV.U32 R180, RZ, RZ, R24 ;  /* 0x000000ffffb47224 */ /* 0x000fe400078e0018 */
[----:B------:R-:W-:Y:S02]  /*f650*/  IMAD.MOV.U32 R181, RZ, RZ, R25 ;  /* 0x000000ffffb57224 */ /* 0x000fe400078e0019 */
[C---:B------:R-:W-:Y:S08]  /*f660*/  HMMA.16816.F32 R24, R168.reuse, R182, RZ ;  /* 0x000000b6a818723c */ /* 0x040ff000000018ff */
[C---:B----4-:R-:W-:Y:S07]  /*f670*/  HMMA.16816.F32 R28, R168.reuse, R184, RZ ;  /* 0x000000b8a81c723c */ /* 0x050fee00000018ff */
[----:B------:R-:W-:Y:S01]  /*f680*/  IMAD.MOV.U32 R184, RZ, RZ, R32 ;  /* 0x000000ffffb87224 */ /* 0x000fe200078e0020 */
[----:B------:R-:W-:Y:S02]  /*f690*/  MOV R185, R33 ;  /* 0x0000002100b97202 */ /* 0x000fe40000000f00 */
[----:B------:R-:W-:Y:S01]  /*f6a0*/  HMMA.16816.F32 R32, R168, R186, RZ ;  /* 0x000000baa820723c */ /* 0x000fe200000018ff */
[----:B------:R-:W1:Y:S01]  /*f6b0*/  LDSM.16.M88.4 R168, [R211] ;  /* 0x00000000d3a8783b */ /* 0x000e620000000200 */
[----:B------:R-:W-:Y:S04]  /*f6c0*/  LEA R182, P4, R0, R184, 0x6 ;  /* 0x000000b800b67211 */ /* 0x000fe800078830ff */
[----:B------:R-:W-:Y:S01]  /*f6d0*/  LEA.HI.X.SX32 R183, R2, R185, 0x6, P4 ;  /* 0x000000b902b77211 */ /* 0x000fe200020f36ff */
[----:B------:R-:W-:Y:S01]  /*f6e0*/  IMAD.WIDE.U32 R184, R182, c[0x0][0x198], RZ ;  /* 0x00006600b6b87a25 */ /* 0x000fe200078e00ff */
[C---:B-1----:R-:W-:Y:S08]  /*f6f0*/  HMMA.16816.F32 R4, R172.reuse, R168, R4 ;  /* 0x000000a8ac04723c */ /* 0x042ff00000001804 */
[C---:B------:R-:W-:Y:S01]  /*f700*/  HMMA.16816.F32 R8, R172.reuse, R170, R8 ;  /* 0x000000aaac08723c */ /* 0x040fe20000001808 */
[----:B------:R-:W1:Y:S07]  /*f710*/  LDSM.16.M88.4 R168, [R203] ;  /* 0x00000000cba8783b */ /* 0x000e6e0000000200 */
[C---:B-1----:R-:W-:Y:S08]  /*f720*/  HMMA.16816.F32 R12, R172.reuse, R168, R12 ;  /* 0x000000a8ac0c723c */ /* 0x042ff0000000180c */
[C---:B------:R-:W-:Y:S01]  /*f730*/  HMMA.16816.F32 R16, R172.reuse, R170, R16 ;  /* 0x000000aaac10723c */ /* 0x040fe20000001810 */
[----:B------:R-:W1:Y:S07]  /*f740*/  LDSM.16.M88.4 R168, [R202] ;  /* 0x00000000caa8783b */ /* 0x000e6e0000000200 */
[C---:B-1----:R-:W-:Y:S08]  /*f750*/  HMMA.16816.F32 R20, R172.reuse, R168, R20 ;  /* 0x000000a8ac14723c */ /* 0x042ff00000001814 */
[C---:B------:R-:W-:Y:S01]  /*f760*/  HMMA.16816.F32 R24, R172.reuse, R170, R24 ;  /* 0x000000aaac18723c */ /* 0x040fe20000001818 */
[----:B------:R-:W1:Y:S07]  /*f770*/  LDSM.16.M88.4 R168, [R201] ;  /* 0x00000000c9a8783b */ /* 0x000e6e0000000200 */
[C---:B-1----:R-:W-:Y:S08]  /*f780*/  HMMA.16816.F32 R28, R172.reuse, R168, R28 ;  /* 0x000000a8ac1c723c */ /* 0x042ff0000000181c */
[----:B------:R-:W-:Y:S01]  /*f790*/  HMMA.16816.F32 R32, R172, R170, R32 ;  /* 0x000000aaac20723c */ /* 0x000fe20000001820 */
[----:B------:R-:W-:Y:S04]  /*f7a0*/  LDSM.16.M88.4 R168, [R210] ;  /* 0x00000000d2a8783b */ /* 0x000fe80000000200 */
[----:B------:R-:W1:Y:S03]  /*f7b0*/  LDSM.16.M88.4 R172, [R207+0x8000] ;  /* 0x00800000cfac783b */ /* 0x000e660000000200 */
[C---:B-1----:R-:W-:Y:S08]  /*f7c0*/  HMMA.16816.F32 R4, R168.reuse, R172, R4 ;  /* 0x000000aca804723c */ /* 0x042ff00000001804 */
[C---:B------:R-:W-:Y:S01]  /*f7d0*/  HMMA.16816.F32 R8, R168.reuse, R174, R8 ;  /* 0x000000aea808723c */ /* 0x040fe20000001808 */
[----:B------:R-:W1:Y:S07]  /*f7e0*/  LDSM.16.M88.4 R172, [R207+0x8800] ;  /* 0x00880000cfac783b */ /* 0x000e6e0000000200 */
[C---:B-1----:R-:W-:Y:S08]  /*f7f0*/  HMMA.16816.F32 R12, R168.reuse, R172, R12 ;  /* 0x000000aca80c723c */ /* 0x042ff0000000180c */
[C---:B------:R-:W-:Y:S01]  /*f800*/  HMMA.16816.F32 R16, R168.reuse, R174, R16 ;  /* 0x000000aea810723c */ /* 0x040fe20000001810 */
[----:B------:R-:W1:Y:S07]  /*f810*/  LDSM.16.M88.4 R172, [R207+0x9000] ;  /* 0x00900000cfac783b */ /* 0x000e6e0000000200 */
[C---:B-1----:R-:W-:Y:S08]  /*f820*/  HMMA.16816.F32 R20, R168.reuse, R172, R20 ;  /* 0x000000aca814723c */ /* 0x042ff00000001814 */
[C---:B------:R-:W-:Y:S01]  /*f830*/  HMMA.16816.F32 R24, R168.reuse, R174, R24 ;  /* 0x000000aea818723c */ /* 0x040fe20000001818 */
[----:B------:R-:W1:Y:S07]  /*f840*/  LDSM.16.M88.4 R172, [R207+0x9800] ;  /* 0x00980000cfac783b */ /* 0x000e6e0000000200 */
[C---:B-1----:R-:W-:Y:S08]  /*f850*/  HMMA.16816.F32 R28, R168.reuse, R172, R28 ;  /* 0x000000aca81c723c */ /* 0x042ff0000000181c */
[----:B------:R-:W-:Y:S01]  /*f860*/  HMMA.16816.F32 R32, R168, R174, R32 ;  /* 0x000000aea820723c */ /* 0x000fe20000001820 */
[----:B------:R-:W-:Y:S04]  /*f870*/  LDSM.16.M88.4 R168, [R209] ;  /* 0x00000000d1a8783b */ /* 0x000fe80000000200 */
[----:B------:R-:W1:Y:S03]  /*f880*/  LDSM.16.M88.4 R172, [R200] ;  /* 0x00000000c8ac783b */ /* 0x000e660000000200 */
        /* <DEDUP_REMOVED lines=11> */
[----:B------:R-:W-:Y:S04]  /*f940*/  LDSM.16.M88.4 R168, [R214+0x2000] ;  /* 0x00200000d6a8783b */ /* 0x000fe80000000200 */
        /* <DEDUP_REMOVED lines=13> */
[----:B------:R-:W1:Y:S03]  /*fa20*/  LDSM.16.M88.4 R172, [R199] ;  /* 0x00000000c7ac783b */ /* 0x000e660000000200 */
        /* <DEDUP_REMOVED lines=138> */
[----:B------:R-:W1:Y:S01]  /*102d0*/  LDSM.16.M88.4 R172, [R200+0x7800] ;  /* 0x00780000c8ac783b */ /* 0x000e620000000200 */
[----:B------:R-:W-:Y:S04]  /*102e0*/  DEPBAR.LE SB0, 0x0 ;  /* 0x000080000000791a */ /* 0x000fe80000000000 */
[----:B------:R-:W-:Y:S02]  /*102f0*/  BAR.SYNC.DEFER_BLOCKING 0x0 ;  /* 0x0000000000007b1d */ /* 0x000fe40000010000 */
[C---:B-1----:R-:W-:Y:S04]  /*10300*/  HMMA.16816.F32 R28, R168.reuse, R172, R28 ;  /* 0x000000aca81c723c */ /* 0x042fe8000000181c */
[----:B------:R-:W2:Y:S04]  /*10310*/  LDL R173, [R1+0x24] ;  /* 0x0000240001ad7983 */ /* 0x000ea80000100800 */
[----:B------:R-:W3:Y:S01]  /*10320*/  LDL R172, [R1+0x20] ;  /* 0x0000200001ac7983 */ /* 0x000ee20000100800 */
[----:B------:R-:W-:Y:S07]  /*10330*/  HMMA.16816.F32 R32, R168, R174, R32 ;  /* 0x000000aea820723c */ /* 0x000fee0000001820 */
[----:B------:R-:W-:Y:S01]  /*10340*/  IMAD.MOV.U32 R168, RZ, RZ, R180 ;  /* 0x000000ffffa87224 */ /* 0x000fe200078e00b4 */
[----:B------:R-:W-:Y:S01]  /*10350*/  MOV R175, R177 ;  /* 0x000000b100af7202 */ /* 0x000fe20000000f00 */
[----:B------:R-:W-:Y:S03]  /*10360*/  IMAD.MOV.U32 R170, RZ, RZ, R178 ;  /* 0x000000ffffaa7224 */ /* 0x000fe600078e00b2 */
[----:B------:R-:W-:Y:S01]  /*10370*/  IMAD.U32 R177, RZ, RZ, UR27 ;  /* 0x0000001bffb17e24 */ /* 0x000fe2000f8e00ff */
[----:B------:R-:W-:Y:S01]  /*10380*/  LEA R180, P5, R0, R168, 0x6 ;  /* 0x000000a800b47211 */ /* 0x000fe200078a30ff */
[----:B------:R-:W-:Y:S01]  /*10390*/  IMAD.U32 R178, RZ, RZ, UR27 ;  /* 0x0000001bffb27e24 */ /* 0x000fe2000f8e00ff */
[----:B------:R-:W4:Y:S01]  /*103a0*/  LDL.LU R168, [R1+0x28] ;  /* 0x0000280001a87983 */ /* 0x000f220000300800 */
[----:B------:R-:W-:Y:S01]  /*103b0*/  IMAD.MOV.U32 R171, RZ, RZ, R179 ;  /* 0x000000ffffab7224 */ /* 0x000fe200078e00b3 */
[----:B------:R-:W-:Y:S01]  /*103c0*/  MOV R169, R181 ;  /* 0x000000b500a97202 */ /* 0x000fe20000000f00 */
[----:B------:R-:W-:Y:S01]  /*103d0*/  IMAD R179, R183, c[0x0][0x198], RZ ;  /* 0x00006600b7b37a24 */ /* 0x000fe200078e02ff */
[----:B------:R-:W-:Y:S01]  /*103e0*/  LEA R186, P4, R177, R170, 0x6 ;  /* 0x000000aab1ba7211 */ /* 0x000fe200078830ff */
[----:B------:R-:W-:Y:S01]  /*103f0*/  IMAD.MOV.U32 R174, RZ, RZ, R176 ;  /* 0x000000ffffae7224 */ /* 0x000fe200078e00b0 */
[----:B------:R-:W-:Y:S01]  /*10400*/  LEA.HI.X.SX32 R181, R178, R169, 0x6, P5 ;  /* 0x000000a9b2b57211 */ /* 0x000fe200028f36ff */
[----:B------:R-:W-:Y:S01]  /*10410*/  IMAD R179, R182, c[0x0][0x19c], R179 ;  /* 0x00006700b6b37a24 */ /* 0x000fe200078e02b3 */
[----:B------:R-:W-:Y:S01]  /*10420*/  LEA.HI.X.SX32 R187, R2, R171, 0x6, P4 ;  /* 0x000000ab02bb7211 */ /* 0x000fe200020f36ff */
[----:B------:R-:W-:Y:S04]  /*10430*/  IMAD.WIDE.U32 R182, R186, c[0x0][0x198], RZ ;  /* 0x00006600bab67a25 */ /* 0x000fe800078e00ff */
[----:B------:R-:W-:Y:S02]  /*10440*/  IMAD.IADD R0, R185, 0x1, R179 ;  /* 0x00000001b9007824 */ /* 0x000fe400078e02b3 */
[----:B------:R-:W-:Y:S02]  /*10450*/  IMAD R2, R181, c[0x0][0x198], RZ ;  /* 0x00006600b5027a24 */ /* 0x000fe400078e02ff */
[C---:B------:R-:W-:Y:S04]  /*10460*/  IMAD.WIDE.U32 R178, R180.reuse, c[0x0][0x198], RZ ;  /* 0x00006600b4b27a25 */ /* 0x040fe800078e00ff */
[----:B------:R-:W-:Y:S05]  /*10470*/  IMAD R2, R180, c[0x0][0x19c], R2 ;  /* 0x00006700b4027a24 */ /* 0x000fea00078e0202 */
[----:B------:R-:W-:Y:S02]  /*10480*/  IADD3 R2, R179, R2, RZ ;  /* 0x00000002b3027210 */ /* 0x000fe40007ffe0ff */
[CC--:B--2---:R-:W-:Y:S04]  /*10490*/  LEA R176, P4, R184.reuse, R173.reuse, 0x1 ;  /* 0x000000adb8b07211 */ /* 0x0c4fe800078808ff */
[-C--:B---3--:R-:W-:Y:S01]  /*104a0*/  LEA.HI.X R177, R184, R172.reuse, R0, 0x1, P4 ;  /* 0x000000acb8b17211 */ /* 0x088fe200020f0c00 */
[----:B------:R-:W-:Y:S04]  /*104b0*/  IMAD R0, R187, c[0x0][0x198], RZ ;  /* 0x00006600bb007a24 */ /* 0x000fe800078e02ff */
[----:B------:R-:W-:Y:S01]  /*104c0*/  IMAD R0, R186, c[0x0][0x19c], R0 ;  /* 0x00006700ba007a24 */ /* 0x000fe200078e0200 */
[CC--:B------:R-:W-:Y:S03]  /*104d0*/  LEA R186, P4, R178.reuse, R173.reuse, 0x1 ;  /* 0x000000adb2ba7211 */ /* 0x0c0fe600078808ff */
[----:B------:R-:W-:Y:S01]  /*104e0*/  IMAD.IADD R0, R183, 0x1, R0 ;  /* 0x00000001b7007824 */ /* 0x000fe200078e0200 */
[-C--:B------:R-:W-:Y:S01]  /*104f0*/  LEA.HI.X R187, R178, R172.reuse, R2, 0x1, P4 ;  /* 0x000000acb2bb7211 */ /* 0x080fe200020f0c02 */
[----:B------:R-:W-:Y:S01]  /*10500*/  IMAD.U32 R2, RZ, RZ, UR27 ;  /* 0x0000001bff027e24 */ /* 0x000fe2000f8e00ff */
[C---:B------:R-:W-:Y:S04]  /*10510*/  LEA R178, P4, R182.reuse, R173, 0x1 ;  /* 0x000000adb6b27211 */ /* 0x040fe800078808ff */
[----:B------:R-:W-:Y:S01]  /*10520*/  LEA.HI.X R179, R182, R172, R0, 0x1, P4 ;  /* 0x000000acb6b37211 */ /* 0x000fe200020f0c00 */
[----:B------:R-:W-:Y:S01]  /*10530*/  IMAD.U32 R0, RZ, RZ, UR27 ;  /* 0x0000001bff007e24 */ /* 0x000fe2000f8e00ff */
[----:B------:R-:W-:Y:S04]  /*10540*/  LEA R182, P4, R2, R174, 0x6 ;  /* 0x000000ae02b67211 */ /* 0x000fe800078830ff */
[----:B------:R-:W-:Y:S05]  /*10550*/  LEA.HI.X.SX32 R183, R0, R175, 0x6, P4 ;  /* 0x000000af00b77211 */ /* 0x000fea00020f36ff */
[----:B------:R-:W-:Y:S04]  /*10560*/  IMAD R0, R183, c[0x0][0x198], RZ ;  /* 0x00006600b7007a24 */ /* 0x000fe800078e02ff */
[C---:B------:R-:W-:Y:S02]  /*10570*/  IMAD R0, R182.reuse, c[0x0][0x19c], R0 ;  /* 0x00006700b6007a24 */ /* 0x040fe400078e0200 */
[----:B------:R-:W-:Y:S05]  /*10580*/  IMAD.WIDE.U32 R182, R182, c[0x0][0x198], RZ ;  /* 0x00006600b6b67a25 */ /* 0x000fea00078e00ff */
[C---:B------:R-:W-:Y:S02]  /*10590*/  LEA R180, P4, R182.reuse, R173, 0x1 ;  /* 0x000000adb6b47211 */ /* 0x040fe400078808ff */
[----:B------:R-:W-:Y:S01]  /*105a0*/  IADD3 R0, R183, R0, RZ ;  /* 0x00000000b7007210 */ /* 0x000fe20007ffe0ff */
[----:B----4-:R-:W-:Y:S03]  /*105b0*/  IMAD.MOV.U32 R183, RZ, RZ, R168 ;  /* 0x000000ffffb77224 */ /* 0x010fe600078e00a8 */
[----:B------:R-:W-:Y:S01]  /*105c0*/  LEA.HI.X R181, R182, R172, R0, 0x1, P4 ;  /* 0x000000acb6b57211 */ /* 0x000fe200020f0c00 */
[----:B------:R-:W-:Y:S01]  /*105d0*/  IMAD.MOV.U32 R182, RZ, RZ, R164 ;  /* 0x000000ffffb67224 */ /* 0x000fe200078e00a4 */
[----:B------:R-:W-:Y:S11]  /*105e0*/  PLOP3.LUT P4, PT, PT, PT, UP0, 0x80, 0x0 ;  /* 0x000000000000781c */ /* 0x000ff60003f8f008 */
[----:B------:R-:W-:Y:S02]  /*105f0*/  @!UPT UIADD3 URZ, URZ, URZ, URZ ;  /* 0x0000003f3f3ff290 */ /* 0x000fe4000fffe03f */
[----:B------:R-:W-:-:S05]  /*10600*/  @P4 BRA `(.L_x_499) ;  /* 0xffffdec000004947 */ /* 0x000fca000383ffff */
.L_x_498:
[----:B-1----:R-:W2:Y:S01]  /*10610*/  LDL.64 R180, [R1+0x30] ;  /* 0x0000300001b47983 */ /* 0x002ea20000100a00 */
[----:B------:R-:W-:Y:S01]  /*10620*/  FMNMX.FTZ R2, R4, R3, !PT ;  /* 0x0000000304027209 */ /* 0x000fe20007810000 */
[----:B------:R-:W-:Y:S01]  /*10630*/  USHF.L.U32 UR34, UR22, 0x1, URZ ;  /* 0x0000000116227899 */ /* 0x000fe2000800063f */
[----:B------:R-:W-:Y:S01]  /*10640*/  FMNMX.FTZ R0, R6, R165, !PT ;  /* 0x000000a506007209 */ /* 0x000fe20007810000 */
[----:B------:R-:W-:Y:S01]  /*10650*/  UIADD3 UR32, UR18, -0x61c88647, URZ ;  /* 0x9e3779b912207890 */ /* 0x000fe2000fffe03f */
[----:B------:R-:W-:Y:S01]  /*10660*/  FMNMX.FTZ R171, R5, R2, !PT ;  /* 0x0000000205ab7209 */ /* 0x000fe20007810000 */
[----:B------:R-:W3:Y:S01]  /*10670*/  LDL.64 R178, [R1+0x38] ;  /* 0x0000380001b27983 */ /* 0x000ee20000100a00 */
[----:B------:R-:W-:Y:S01]  /*10680*/  FMNMX.FTZ R169, R7, R0, !PT ;  /* 0x0000000007a97209 */ /* 0x000fe20007810000 */
[----:B------:R-:W-:Y:S01]  /*10690*/  ULOP3.LUT UR5, UR34, UR19, URZ, 0x3c, !UPT ;  /* 0x0000001322057292 */ /* 0x000fe2000f8e3c3f */
[----:B------:R-:W-:Y:S01]  /*106a0*/  FMNMX.FTZ R2, R8, R171, !PT ;  /* 0x000000ab08027209 */ /* 0x000fe20007810000 */
[----:B------:R-:W-:Y:S01]  /*106b0*/  UIADD3 UR4, UR19, -0x4498517b, URZ ;  /* 0xbb67ae8513047890 */ /* 0x000fe2000fffe03f */
[----:B------:R-:W-:Y:S01]  /*106c0*/  FMNMX.FTZ R0, R10, R169, !PT ;  /* 0x000000a90a007209 */ /* 0x000fe20007810000 */
[----:B------:R1:W-:Y:S01]  /*106d0*/  STL.64 [R1+0x78], R190 ;  /* 0x000078be01007387 */ /* 0x0003e20000100a00 */
        /* <DEDUP_REMOVED lines=15> */
[----:B------:R-:W-:Y:S01]  /*107d0*/  UIADD3 UR26, UR26, 0x1, URZ ;  /* 0x000000011a1a7890 */ /* 0x000fe2000fffe03f */
[----:B------:R-:W-:Y:S01]  /*107e0*/  FMNMX.FTZ R171, R17, R2, !PT ;  /* 0x0000000211ab7209 */ /* 0x000fe20007810000 */
[----:B------:R-:W-:Y:S01]  /*107f0*/  ULOP3.LUT UR34, UR34, UR19, URZ, 0x3c, !UPT ;  /* 0x0000001322227292 */ /* 0x000fe2000f8e3c3f */
[----:B------:R-:W-:Y:S02]  /*10800*/  FMNMX.FTZ R169, R19, R0, !PT ;  /* 0x0000000013a97209 */ /* 0x000fe40007810000 */
[----:B------:R-:W-:Y:S02]  /*10810*/  FMNMX.FTZ R2, R20, R171, !PT ;  /* 0x000000ab14027209 */ /* 0x000fe40007810000 */
[----:B------:R-:W-:Y:S02]  /*10820*/  FMNMX.FTZ R0, R22, R169, !PT ;  /* 0x000000a916007209 */ /* 0x000fe40007810000 */
[----:B------:R-:W-:Y:S01]  /*10830*/  FMNMX.FTZ R171, R21, R2, !PT ;  /* 0x0000000215ab7209 */ /* 0x000fe20007810000 */
[----:B-1----:R-:W4:Y:S01]  /*10840*/  LDL.64 R190, [R1+0x40] ;  /* 0x0000400001be7983 */ /* 0x002f220000100a00 */
[----:B------:R-:W-:Y:S02]  /*10850*/  FMNMX.FTZ R169, R23, R0, !PT ;  /* 0x0000000017a97209 */ /* 0x000fe40007810000 */
[----:B------:R-:W-:Y:S02]  /*10860*/  FMNMX.FTZ R2, R24, R171, !PT ;  /* 0x000000ab18027209 */ /* 0x000fe40007810000 */
[----:B------:R-:W-:Y:S01]  /*10870*/  FMNMX.FTZ R0, R26, R169, !PT ;  /* 0x000000a91a007209 */ /* 0x000fe20007810000 */
[----:B------:R-:W-:Y:S01]  /*10880*/  STL.64 [R1+0x70], R188 ;  /* 0x000070bc01007387 */ /* 0x000fe20000100a00 */
        /* <DEDUP_REMOVED lines=10> */
[----:B------:R-:W-:Y:S01]  /*10930*/  P2R R174, PR, RZ, 0x1 ;  /* 0x00000001ffae7803 */ /* 0x000fe20000000000 */
[----:B------:R-:W1:Y:S08]  /*10940*/  SHFL.BFLY PT, R2, R175, 0x2, 0x1f ;  /* 0x0c401f00af027f89 */ /* 0x000e7000000e0000 */
[----:B------:R-:W1:Y:S01]  /*10950*/  SHFL.BFLY PT, R0, R173, 0x2, 0x1f ;  /* 0x0c401f00ad007f89 */ /* 0x000e6200000e0000 */
[----:B----4-:R-:W-:Y:S01]  /*10960*/  LOP3.LUT R164, R191, UR5, RZ, 0x3c, !PT ;  /* 0x00000005bfa47c12 */ /* 0x010fe2000f8e3cff */
[----:B------:R-:W-:Y:S01]  /*10970*/  UIADD3 UR5, UR19, -0x56f99767, URZ ;  /* 0xa906689913057890 */ /* 0x000fe2000fffe03f */
[----:B-1----:R-:W-:Y:S02]  /*10980*/  FMNMX.FTZ R171, R175, R2, !PT ;  /* 0x00000002afab7209 */ /* 0x002fe40007810000 */
[----:B------:R-:W-:Y:S02]  /*10990*/  FMNMX.FTZ R169, R173, R0, !PT ;  /* 0x00000000ada97209 */ /* 0x000fe40007810000 */
[----:B--2---:R-:W-:Y:S01]  /*109a0*/  LOP3.LUT R186, R181, UR4, R190, 0x96, !PT ;  /* 0x00000004b5ba7c12 */ /* 0x004fe2000f8e96be */
[----:B------:R-:W1:Y:S01]  /*109b0*/  SHFL.BFLY PT, R2, R171, 0x1, 0x1f ;  /* 0x0c201f00ab027f89 */ /* 0x000e6200000e0000 */
[----:B------:R-:W-:Y:S03]  /*109c0*/  UIADD3 UR4, UR18, -0x255992d5, URZ ;  /* 0xdaa66d2b12047890 */ /* 0x000fe6000fffe03f */
[----:B------:R-:W-:Y:S04]  /*109d0*/  IMAD.WIDE.U32 R186, R186, -0x326172a9, RZ ;  /* 0xcd9e8d57baba7825 */ /* 0x000fe800078e00ff */
[----:B------:R-:W2:Y:S01]  /*109e0*/  SHFL.BFLY PT, R0, R169, 0x1, 0x1f ;  /* 0x0c201f00a9007f89 */ /* 0x000ea200000e0000 */
[----:B-1----:R-:W-:Y:S01]  /*109f0*/  FMNMX.FTZ R2, R171, R2, !PT ;  /* 0x00000002ab027209 */ /* 0x002fe20007810000 */
[----:B------:R-:W-:Y:S03]  /*10a00*/  IMAD.WIDE.U32 R170, R164, -0x326172a9, RZ ;  /* 0xcd9e8d57a4aa7825 */ /* 0x000fe600078e00ff */
[C---:B------:R-:W-:Y:S01]  /*10a10*/  FSETP.NEU.FTZ.AND P5, PT, R2.reuse, -INF , PT ;  /* 0xff8000000200780b */ /* 0x040fe20003fbd000 */
[C---:B------:R-:W-:Y:S01]  /*10a20*/  FMUL.FTZ R168, R2.reuse, c[0x0][0x23c] ;  /* 0x00008f0002a87a20 */ /* 0x040fe20000410000 */
[----:B---3--:R-:W-:Y:S01]  /*10a30*/  LOP3.LUT R173, R171, UR32, R178, 0x96, !PT ;  /* 0x00000020abad7c12 */ /* 0x008fe2000f8e96b2 */
[----:B------:R-:W-:Y:S01]  /*10a40*/  FADD.FTZ R164, -R2, R3 ;  /* 0x0000000302a47221 */ /* 0x000fe20000010100 */
[----:B--2---:R-:W-:Y:S02]  /*10a50*/  FMNMX.FTZ R0, R169, R0, !PT ;  /* 0x00000000a9007209 */ /* 0x004fe40007810000 */
[----:B------:R-:W-:Y:S01]  /*10a60*/  FSEL R168, R168, RZ, P5 ;  /* 0x000000ffa8a87208 */ /* 0x000fe20002800000 */
[----:B------:R-:W-:Y:S01]  /*10a70*/  FMUL.FTZ R164, R164, c[0x0][0x23c] ;  /* 0x00008f00a4a47a20 */ /* 0x000fe20000410000 */
[C---:B------:R-:W-:Y:S01]  /*10a80*/  FSETP.NEU.FTZ.AND P4, PT, R0.reuse, -INF , PT ;  /* 0xff8000000000780b */ /* 0x040fe20003f9d000 */
[----:B------:R-:W-:Y:S01]  /*10a90*/  FMUL.FTZ R3, R0, c[0x0][0x23c] ;  /* 0x00008f0000037a20 */ /* 0x000fe20000410000 */
[----:B------:R-:W-:Y:S01]  /*10aa0*/  LOP3.LUT R170, R187, UR29, R170, 0x96, !PT ;  /* 0x0000001dbbaa7c12 */ /* 0x000fe2000f8e96aa */
[--C-:B------:R-:W-:Y:S02]  /*10ab0*/  FFMA.FTZ R169, R32, c[0x0][0x23c], -R168.reuse ;  /* 0x00008f0020a97a23 */ /* 0x100fe400000108a8 */
[--C-:B------:R-:W-:Y:S01]  /*10ac0*/  FFMA.FTZ R177, R5, c[0x0][0x23c], -R168.reuse ;  /* 0x00008f0005b17a23 */ /* 0x100fe200000108a8 */
[----:B------:R-:W-:Y:S01]  /*10ad0*/  FSEL R172, R3, RZ, P4 ;  /* 0x000000ff03ac7208 */ /* 0x000fe20002000000 */
[--C-:B------:R-:W-:Y:S01]  /*10ae0*/  FFMA.FTZ R185, R12, c[0x0][0x23c], -R168.reuse ;  /* 0x00008f000cb97a23 */ /* 0x100fe200000108a8 */
[----:B------:R-:W1:Y:S01]  /*10af0*/  MUFU.EX2 R164, R164 ;  /* 0x000000a400a47308 */ /* 0x000e620000000800 */
[----:B------:R-:W-:Y:S02]  /*10b00*/  FFMA.FTZ R5, R20, c[0x0][0x23c], -R168 ;  /* 0x00008f0014057a23 */ /* 0x000fe400000108a8 */
[----:B------:R-:W-:Y:S02]  /*10b10*/  IMAD.MOV.U32 R32, RZ, RZ, R172 ;  /* 0x000000ffff207224 */ /* 0x000fe400078e00ac */
[----:B------:R-:W-:Y:S02]  /*10b20*/  IMAD.MOV.U32 R12, RZ, RZ, R178 ;  /* 0x000000ffff0c7224 */ /* 0x000fe400078e00b2 */
[----:B------:R-:W-:Y:S02]  /*10b30*/  FFMA.FTZ R20, R18, c[0x0][0x23c], -R32 ;  /* 0x00008f0012147a23 */ /* 0x000fe40000010820 */
[----:B------:R-:W-:Y:S01]  /*10b40*/  FFMA.FTZ R178, R17, c[0x0][0x23c], -R168 ;  /* 0x00008f0011b27a23 */ /* 0x000fe200000108a8 */
[----:B------:R-:W-:Y:S01]  /*10b50*/  MUFU.EX2 R169, R169 ;  /* 0x000000a900a97308 */ /* 0x000fe20000000800 */
[----:B------:R-:W-:Y:S02]  /*10b60*/  FFMA.FTZ R17, R19, c[0x0][0x23c], -R32 ;  /* 0x00008f0013117a23 */ /* 0x000fe40000010820 */
[----:B------:R-:W2:Y:S01]  /*10b70*/  LDL.64 R18, [R1+0x30] ;  /* 0x0000300001127983 */ /* 0x000ea20000100a00 */
[--C-:B------:R-:W-:Y:S02]  /*10b80*/  FFMA.FTZ R3, R21, c[0x0][0x23c], -R168.reuse ;  /* 0x00008f0015037a23 */ /* 0x100fe400000108a8 */
[--C-:B------:R-:W-:Y:S02]  /*10b90*/  FFMA.FTZ R176, R8, c[0x0][0x23c], -R168.reuse ;  /* 0x00008f0008b07a23 */ /* 0x100fe400000108a8 */
[----:B------:R-:W-:Y:S02]  /*10ba0*/  IMAD.MOV.U32 R8, RZ, RZ, R173 ;  /* 0x000000ffff087224 */ /* 0x000fe400078e00ad */
[--C-:B------:R-:W-:Y:S02]  /*10bb0*/  FFMA.FTZ R4, R4, c[0x0][0x23c], -R168.reuse ;  /* 0x00008f0004047a23 */ /* 0x100fe400000108a8 */
[--C-:B------:R-:W-:Y:S02]  /*10bc0*/  FFMA.FTZ R175, R28, c[0x0][0x23c], -R168.reuse ;  /* 0x00008f001caf7a23 */ /* 0x100fe400000108a8 */
[----:B------:R-:W-:Y:S02]  /*10bd0*/  IMAD.MOV.U32 R28, RZ, RZ, R3 ;  /* 0x000000ffff1c7224 */ /* 0x000fe400078e0003 */
[----:B------:R-:W-:Y:S02]  /*10be0*/  FADD.FTZ R3, -R0, R165 ;  /* 0x000000a500037221 */ /* 0x000fe40000010100 */
[----:B------:R-:W-:Y:S02]  /*10bf0*/  FFMA.FTZ R189, R9, c[0x0][0x23c], -R168 ;  /* 0x00008f0009bd7a23 */ /* 0x000fe400000108a8 */
[--C-:B------:R-:W-:Y:S02]  /*10c00*/  FFMA.FTZ R6, R6, c[0x0][0x23c], -R32.reuse ;  /* 0x00008f0006067a23 */ /* 0x100fe40000010820 */
[----:B------:R-:W-:Y:S02]  /*10c10*/  FFMA.FTZ R21, R27, c[0x0][0x23c], -R32 ;  /* 0x00008f001b157a23 */ /* 0x000fe40000010820 */
[----:B------:R-:W-:Y:S01]  /*10c20*/  IMAD.WIDE.U32 R8, R8, -0x2daee0ad, RZ ;  /* 0xd2511f5308087825 */ /* 0x000fe200078e00ff */
[----:B------:R1:W-:Y:S03]  /*10c30*/  MUFU.EX2 R27, R4 ;  /* 0x00000004001b7308 */ /* 0x0003e60000000800 */
[----:B------:R-:W-:Y:S02]  /*10c40*/  FFMA.FTZ R184, R13, c[0x0][0x23c], -R168 ;  /* 0x00008f000db87a23 */ /* 0x000fe400000108a8 */
[----:B------:R-:W-:Y:S02]  /*10c50*/  IMAD.MOV.U32 R13, RZ, RZ, R179 ;  /* 0x000000ffff0d7224 */ /* 0x000fe400078e00b3 */
[----:B------:R-:W-:Y:S02]  /*10c60*/  FFMA.FTZ R188, R15, c[0x0][0x23c], -R32 ;  /* 0x00008f000fbc7a23 */ /* 0x000fe40000010820 */
[----:B------:R-:W-:Y:S01]  /*10c70*/  FMUL.FTZ R3, R3, c[0x0][0x23c] ;  /* 0x00008f0003037a20 */ /* 0x000fe20000410000 */
[----:B------:R3:W-:Y:S01]  /*10c80*/  MUFU.EX2 R15, R6 ;  /* 0x00000006000f7308 */ /* 0x0007e20000000800 */
[----:B------:R-:W-:Y:S02]  /*10c90*/  FFMA.FTZ R173, R29, c[0x0][0x23c], -R168 ;  /* 0x00008f001dad7a23 */ /* 0x000fe400000108a8 */
[----:B------:R-:W-:Y:S02]  /*10ca0*/  IMAD.MOV.U32 R29, RZ, RZ, R177 ;  /* 0x000000ffff1d7224 */ /* 0x000fe400078e00b1 */
[--C-:B------:R-:W-:Y:S02]  /*10cb0*/  FFMA.FTZ R177, R7, c[0x0][0x23c], -R32.reuse ;  /* 0x00008f0007b17a23 */ /* 0x100fe40000010820 */
[----:B------:R-:W-:Y:S02]  /*10cc0*/  FFMA.FTZ R7, R26, c[0x0][0x23c], -R32 ;  /* 0x00008f001a077a23 */ /* 0x000fe40000010820 */
[----:B------:R-:W-:Y:S01]  /*10cd0*/  FFMA.FTZ R181, R25, c[0x0][0x23c], -R168 ;  /* 0x00008f0019b57a23 */ /* 0x000fe200000108a8 */
[----:B------:R-:W4:Y:S01]  /*10ce0*/  MUFU.EX2 R3, R3 ;  /* 0x0000000300037308 */ /* 0x000f220000000800 */
[----:B------:R-:W-:Y:S02]  /*10cf0*/  IMAD.MOV.U32 R25, RZ, RZ, R13 ;  /* 0x000000ffff197224 */ /* 0x000fe400078e000d */
[--C-:B------:R-:W-:Y:S02]  /*10d00*/  FFMA.FTZ R13, R23, c[0x0][0x23c], -R32.reuse ;  /* 0x00008f00170d7a23 */ /* 0x100fe40000010820 */
[----:B------:R-:W-:Y:S02]  /*10d10*/  IMAD.MOV.U32 R23, RZ, RZ, R5 ;  /* 0x000000ffff177224 */ /* 0x000fe400078e0005 */
[--C-:B------:R-:W-:Y:S02]  /*10d20*/  FFMA.FTZ R10, R10, c[0x0][0x23c], -R32.reuse ;  /* 0x00008f000a0a7a23 */ /* 0x100fe40000010820 */
[--C-:B------:R-:W-:Y:S01]  /*10d30*/  FFMA.FTZ R14, R14, c[0x0][0x23c], -R32.reuse ;  /* 0x00008f000e0e7a23 */ /* 0x100fe20000010820 */
[----:B------:R-:W-:Y:S01]  /*10d40*/  MUFU.EX2 R181, R181 ;  /* 0x000000b500b57308 */ /* 0x000fe20000000800 */
[----:B------:R-:W-:Y:S02]  /*10d50*/  FFMA.FTZ R165, R35, c[0x0][0x23c], -R32 ;  /* 0x00008f0023a57a23 */ /* 0x000fe40000010820 */
[----:B------:R-:W-:Y:S02]  /*10d60*/  IMAD.MOV.U32 R35, RZ, RZ, R7 ;  /* 0x000000ffff237224 */ /* 0x000fe400078e0007 */
[----:B------:R-:W-:Y:S02]  /*10d70*/  IMAD.MOV.U32 R7, RZ, RZ, R29 ;  /* 0x000000ffff077224 */ /* 0x000fe400078e001d */
[----:B------:R-:W-:Y:S02]  /*10d80*/  FFMA.FTZ R180, R24, c[0x0][0x23c], -R168 ;  /* 0x00008f0018b47a23 */ /* 0x000fe400000108a8 */
[----:B------:R-:W-:Y:S02]  /*10d90*/  IMAD.MOV.U32 R24, RZ, RZ, R12 ;  /* 0x000000ffff187224 */ /* 0x000fe400078e000c */
[--C-:B------:R-:W-:Y:S02]  /*10da0*/  FFMA.FTZ R12, R11, c[0x0][0x23c], -R32.reuse ;  /* 0x00008f000b0c7a23 */ /* 0x100fe40000010820 */
[--C-:B------:R-:W-:Y:S02]  /*10db0*/  FFMA.FTZ R172, R30, c[0x0][0x23c], -R32.reuse ;  /* 0x00008f001eac7a23 */ /* 0x100fe40000010820 */
[--C-:B------:R-:W-:Y:S02]  /*10dc0*/  FFMA.FTZ R171, R31, c[0x0][0x23c], -R32.reuse ;  /* 0x00008f001fab7a23 */ /* 0x100fe40000010820 */
[----:B------:R-:W-:Y:S02]  /*10dd0*/  IMAD.WIDE.U32 R30, R170, -0x2daee0ad, RZ ;  /* 0xd2511f53aa1e7825 */ /* 0x000fe400078e00ff */
[----:B------:R-:W-:Y:S02]  /*10de0*/  MUFU.EX2 R172, R172 ;  /* 0x000000ac00ac7308 */ /* 0x000fe40000000800 */
[----:B------:R-:W-:Y:S02]  /*10df0*/  FFMA.FTZ R170, R34, c[0x0][0x23c], -R32 ;  /* 0x00008f0022aa7a23 */ /* 0x000fe40000010820 */
[----:B------:R-:W-:Y:S02]  /*10e00*/  IMAD.MOV.U32 R34, RZ, RZ, R14 ;  /* 0x000000ffff227224 */ /* 0x000fe400078e000e */
[----:B------:R-:W-:Y:S02]  /*10e10*/  IMAD.MOV.U32 R14, RZ, RZ, R10 ;  /* 0x000000ffff0e7224 */ /* 0x000fe400078e000a */
[----:B------:R-:W-:Y:S02]  /*10e20*/  FFMA.FTZ R179, R16, c[0x0][0x23c], -R168 ;  /* 0x00008f0010b37a23 */ /* 0x000fe400000108a8 */
[----:B------:R-:W-:Y:S01]  /*10e30*/  FFMA.FTZ R16, R22, c[0x0][0x23c], -R32 ;  /* 0x00008f0016107a23 */ /* 0x000fe20000010820 */
[----:B------:R-:W-:Y:S01]  /*10e40*/  MUFU.EX2 R170, R170 ;  /* 0x000000aa00aa7308 */ /* 0x000fe20000000800 */
[C---:B-1----:R-:W-:Y:S02]  /*10e50*/  FMUL.FTZ R4, R164.reuse, R132 ;  /* 0x00000084a4047220 */ /* 0x042fe40000410000 */
[----:B------:R-:W-:Y:S02]  /*10e60*/  IMAD.MOV.U32 R132, RZ, RZ, R16 ;  /* 0x000000ffff847224 */ /* 0x000fe400078e0010 */
[----:B---3--:R-:W-:Y:S02]  /*10e70*/  IMAD.MOV.U32 R6, RZ, RZ, R21 ;  /* 0x000000ffff067224 */ /* 0x008fe400078e0015 */
[C---:B------:R-:W-:Y:S02]  /*10e80*/  FMUL.FTZ R16, R164.reuse, R144 ;  /* 0x00000090a4107220 */ /* 0x040fe40000410000 */
[----:B------:R-:W-:Y:S01]  /*10e90*/  IMAD.MOV.U32 R144, RZ, RZ, R17 ;  /* 0x000000ffff907224 */ /* 0x000fe200078e0011 */
[----:B------:R-:W-:Y:S01]  /*10ea0*/  MUFU.EX2 R171, R171 ;  /* 0x000000ab00ab7308 */ /* 0x000fe20000000800 */
[C---:B------:R-:W-:Y:S02]  /*10eb0*/  FMUL.FTZ R17, R164.reuse, R145 ;  /* 0x00000091a4117220 */ /* 0x040fe40000410000 */
[----:B------:R-:W-:Y:S02]  /*10ec0*/  IMAD.MOV.U32 R145, RZ, RZ, R20 ;  /* 0x000000ffff917224 */ /* 0x000fe400078e0014 */
[C---:B------:R-:W-:Y:S02]  /*10ed0*/  FMUL.FTZ R20, R164.reuse, R148 ;  /* 0x00000094a4147220 */ /* 0x040fe40000410000 */
[----:B------:R-:W-:Y:S02]  /*10ee0*/  IMAD.MOV.U32 R148, RZ, RZ, R132 ;  /* 0x000000ffff947224 */ /* 0x000fe400078e0084 */
[----:B------:R-:W-:Y:S02]  /*10ef0*/  IMAD.MOV.U32 R26, RZ, RZ, R28 ;  /* 0x000000ffff1a7224 */ /* 0x000fe400078e001c */
[----:B------:R-:W-:Y:S01]  /*10f00*/  IMAD.MOV.U32 R22, RZ, RZ, R188 ;  /* 0x000000ffff167224 */ /* 0x000fe200078e00bc */
[----:B------:R-:W-:Y:S01]  /*10f10*/  LOP3.LUT R188, R31, UR30, R8, 0x96, !PT ;  /* 0x0000001e1fbc7c12 */ /* 0x000fe2000f8e9608 */
[C---:B------:R-:W-:Y:S02]  /*10f20*/  FMUL.FTZ R8, R164.reuse, R136 ;  /* 0x00000088a4087220 */ /* 0x040fe40000410000 */
[----:B------:R-:W-:Y:S02]  /*10f30*/  IMAD.MOV.U32 R136, RZ, RZ, R13 ;  /* 0x000000ffff887224 */ /* 0x000fe400078e000d */
[C---:B------:R-:W-:Y:S02]  /*10f40*/  FMUL.FTZ R13, R164.reuse, R141 ;  /* 0x0000008da40d7220 */ /* 0x040fe40000410000 */
[----:B------:R-:W-:Y:S02]  /*10f50*/  IMAD.MOV.U32 R141, RZ, RZ, R25 ;  /* 0x000000ffff8d7224 */ /* 0x000fe400078e0019 */
[C---:B------:R-:W-:Y:S02]  /*10f60*/  FMUL.FTZ R25, R164.reuse, R153 ;  /* 0x00000099a4197220 */ /* 0x040fe40000410000 */
[----:B------:R-:W-:Y:S02]  /*10f70*/  IMAD.MOV.U32 R153, RZ, RZ, R14 ;  /* 0x000000ffff997224 */ /* 0x000fe400078e000e */
[----:B------:R-:W-:Y:S02]  /*10f80*/  FFMA.FTZ R168, R33, c[0x0][0x23c], -R168 ;  /* 0x00008f0021a87a23 */ /* 0x000fe400000108a8 */
[C---:B------:R-:W-:Y:S02]  /*10f90*/  FMUL.FTZ R21, R164.reuse, R149 ;  /* 0x00000095a4157220 */ /* 0x040fe40000410000 */
        /* <DEDUP_REMOVED lines=52> */
[----:B------:R-:W-:Y:S02]  /*112e0*/  IMAD.MOV.U32 R149, RZ, RZ, R26 ;  /* 0x000000ffff957224 */ /* 0x000fe400078e001a */
[C---:B----4-:R-:W-:Y:S02]  /*112f0*/  FMUL.FTZ R26, R3.reuse, R154 ;  /* 0x0000009a031a7220 */ /* 0x050fe40000410000 */
[----:B------:R-:W-:Y:S02]  /*11300*/  IMAD.MOV.U32 R154, RZ, RZ, R27 ;  /* 0x000000ffff9a7224 */ /* 0x000fe400078e001b */
[----:B------:R-:W-:Y:S01]  /*11310*/  IMAD.MOV.U32 R156, RZ, RZ, R148 ;  /* 0x000000ffff9c7224 */ /* 0x000fe200078e0094 */
[----:B------:R-:W-:Y:S01]  /*11320*/  MUFU.EX2 R149, R149 ;  /* 0x0000009500957308 */ /* 0x000fe20000000800 */
[----:B------:R-:W-:Y:S02]  /*11330*/  IMAD.MOV.U32 R161, RZ, RZ, R141 ;  /* 0x000000ffffa17224 */ /* 0x000fe400078e008d */
[----:B------:R-:W-:Y:S02]  /*11340*/  IMAD.MOV.U32 R141, RZ, RZ, R23 ;  /* 0x000000ffff8d7224 */ /* 0x000fe400078e0017 */
[C---:B------:R-:W-:Y:S02]  /*11350*/  FMUL.FTZ R23, R3.reuse, R151 ;  /* 0x0000009703177220 */ /* 0x040fe40000410000 */
[C---:B------:R-:W-:Y:S02]  /*11360*/  FMUL.FTZ R14, R3.reuse, R142 ;  /* 0x0000008e030e7220 */ /* 0x040fe40000410000 */
[----:B------:R-:W-:Y:S02]  /*11370*/  IMAD.MOV.U32 R142, RZ, RZ, R15 ;  /* 0x000000ffff8e7224 */ /* 0x000fe400078e000f */
[C---:B------:R-:W-:Y:S02]  /*11380*/  FMUL.FTZ R15, R3.reuse, R143 ;  /* 0x0000008f030f7220 */ /* 0x040fe40000410000 */
[----:B------:R-:W-:Y:S02]  /*11390*/  IMAD.MOV.U32 R143, RZ, RZ, R141 ;  /* 0x000000ffff8f7224 */ /* 0x000fe400078e008d */
        /* <DEDUP_REMOVED lines=26> */
[----:B------:R-:W-:Y:S01]  /*11540*/  FMUL.FTZ R90, R3, R90 ;  /* 0x0000005a035a7220 */ /* 0x000fe20000410000 */
[----:B--2---:R-:W-:Y:S01]  /*11550*/  LOP3.LUT R5, R9, UR27, R18, 0x96, !PT ;  /* 0x0000001b09057c12 */ /* 0x004fe2000f8e9612 */
[C---:B------:R-:W-:Y:S02]  /*11560*/  FMUL.FTZ R9, R164.reuse, R137 ;  /* 0x00000089a4097220 */ /* 0x040fe40000410000 */
[----:B------:R-:W-:Y:S02]  /*11570*/  IMAD.MOV.U32 R137, RZ, RZ, R12 ;  /* 0x000000ffff897224 */ /* 0x000fe400078e000c */
[----:B------:R-:W-:Y:S04]  /*11580*/  IMAD.WIDE.U32 R10, R5, -0x326172a9, RZ ;  /* 0xcd9e8d57050a7825 */ /* 0x000fe800078e00ff */
[C---:B------:R-:W-:Y:S01]  /*11590*/  FMUL.FTZ R5, R164.reuse, R133 ;  /* 0x00000085a4057220 */ /* 0x040fe20000410000 */
[----:B------:R-:W-:Y:S01]  /*115a0*/  LOP3.LUT R132, R11, UR4, R186, 0x96, !PT ;  /* 0x000000040b847c12 */ /* 0x000fe2000f8e96ba */
[----:B------:R1:W2:Y:S01]  /*115b0*/  MUFU.EX2 R133, R7 ;  /* 0x0000000700857308 */ /* 0x0002a20000000800 */
[C---:B------:R-:W-:Y:S02]  /*115c0*/  FMUL.FTZ R12, R164.reuse, R140 ;  /* 0x0000008ca40c7220 */ /* 0x040fe40000410000 */
[----:B------:R-:W-:Y:S02]  /*115d0*/  IMAD.MOV.U32 R140, RZ, RZ, R24 ;  /* 0x000000ffff8c7224 */ /* 0x000fe400078e0018 */
[C---:B------:R-:W-:Y:S02]  /*115e0*/  FMUL.FTZ R24, R164.reuse, R152 ;  /* 0x00000098a4187220 */ /* 0x040fe40000410000 */
[----:B------:R-:W-:Y:S02]  /*115f0*/  IMAD.MOV.U32 R152, RZ, RZ, R6 ;  /* 0x000000ffff987224 */ /* 0x000fe400078e0006 */
[C---:B------:R-:W-:Y:S02]  /*11600*/  FMUL.FTZ R6, R3.reuse, R134 ;  /* 0x0000008603067220 */ /* 0x040fe40000410000 */
[----:B------:R-:W-:Y:S02]  /*11610*/  IMAD.MOV.U32 R134, RZ, RZ, R10 ;  /* 0x000000ffff867224 */ /* 0x000fe400078e000a */
[C---:B------:R-:W-:Y:S02]  /*11620*/  FMUL.FTZ R10, R3.reuse, R138 ;  /* 0x0000008a030a7220 */ /* 0x040fe40000410000 */
[----:B------:R-:W-:Y:S02]  /*11630*/  IMAD.MOV.U32 R138, RZ, RZ, R18 ;  /* 0x000000ffff8a7224 */ /* 0x000fe400078e0012 */
[C---:B------:R-:W-:Y:S02]  /*11640*/  FMUL.FTZ R18, R3.reuse, R146 ;  /* 0x0000009203127220 */ /* 0x040fe40000410000 */
[----:B------:R-:W-:Y:S02]  /*11650*/  FFMA.FTZ R164, R164, R167, R27 ;  /* 0x000000a7a4a47223 */ /* 0x000fe4000001001b */
[C---:B------:R-:W-:Y:S02]  /*11660*/  FMUL.FTZ R27, R3.reuse, R155 ;  /* 0x0000009b031b7220 */ /* 0x040fe40000410000 */
[----:B------:R-:W-:Y:S02]  /*11670*/  IMAD.MOV.U32 R146, RZ, RZ, R30 ;  /* 0x000000ffff927224 */ /* 0x000fe400078e001e */
[----:B------:R-:W-:Y:S02]  /*11680*/  IMAD.MOV.U32 R155, RZ, RZ, R153 ;  /* 0x000000ffff9b7224 */ /* 0x000fe400078e0099 */
[----:B------:R-:W-:Y:S02]  /*11690*/  IMAD.MOV.U32 R148, RZ, RZ, R137 ;  /* 0x000000ffff947224 */ /* 0x000fe400078e0089 */
[----:B------:R-:W-:Y:S02]  /*116a0*/  IMAD.MOV.U32 R153, RZ, RZ, R136 ;  /* 0x000000ffff997224 */ /* 0x000fe400078e0088 */
[----:B------:R-:W-:Y:S02]  /*116b0*/  IMAD.WIDE.U32 R136, R132, -0x2daee0ad, RZ ;  /* 0xd2511f5384887825 */ /* 0x000fe400078e00ff */
[----:B------:R-:W-:Y:S02]  /*116c0*/  MUFU.EX2 R148, R148 ;  /* 0x0000009400947308 */ /* 0x000fe40000000800 */
[----:B-1----:R-:W-:Y:S01]  /*116d0*/  FMUL.FTZ R7, R3, R135 ;  /* 0x0000008703077220 */ /* 0x002fe20000410000 */
[----:B------:R-:W-:Y:S01]  /*116e0*/  LOP3.LUT R132, R137, UR31, R146, 0x96, !PT ;  /* 0x0000001f89847c12 */ /* 0x000fe2000f8e9692 */
[----:B------:R-:W-:Y:S02]  /*116f0*/  IMAD.MOV.U32 R135, RZ, RZ, R11 ;  /* 0x000000ffff877224 */ /* 0x000fe400078e000b */
[C---:B------:R-:W-:Y:S02]  /*11700*/  FMUL.FTZ R11, R3.reuse, R139 ;  /* 0x0000008b030b7220 */ /* 0x040fe40000410000 */
[----:B------:R-:W-:Y:S02]  /*11710*/  IMAD.MOV.U32 R139, RZ, RZ, R19 ;  /* 0x000000ffff8b7224 */ /* 0x000fe400078e0013 */
[----:B------:R-:W-:Y:S01]  /*11720*/  IMAD.MOV.U32 R160, RZ, RZ, R140 ;  /* 0x000000ffffa07224 */ /* 0x000fe200078e008c */
[----:B------:R-:W-:Y:S01]  /*11730*/  MUFU.EX2 R146, R176 ;  /* 0x000000b000927308 */ /* 0x000fe20000000800 */
[----:B------:R-:W-:Y:S02]  /*11740*/  IMAD.MOV.U32 R140, RZ, RZ, R22 ;  /* 0x000000ffff8c7224 */ /* 0x000fe400078e0016 */
[C---:B------:R-:W-:Y:S02]  /*11750*/  FMUL.FTZ R22, R3.reuse, R150 ;  /* 0x0000009603167220 */ /* 0x040fe40000410000 */
[----:B------:R-:W-:Y:S02]  /*11760*/  IMAD.MOV.U32 R150, RZ, RZ, R138 ;  /* 0x000000ffff967224 */ /* 0x000fe400078e008a */
[----:B------:R-:W-:Y:S02]  /*11770*/  IMAD.MOV.U32 R138, RZ, RZ, R34 ;  /* 0x000000ffff8a7224 */ /* 0x000fe400078e0022 */
[----:B------:R-:W-:Y:S01]  /*11780*/  IMAD.MOV.U32 R151, RZ, RZ, R139 ;  /* 0x000000ffff977224 */ /* 0x000fe200078e008b */
[----:B------:R1:W-:Y:S01]  /*11790*/  MUFU.EX2 R135, R189 ;  /* 0x000000bd00877308 */ /* 0x0003e20000000800 */
[----:B------:R-:W-:Y:S02]  /*117a0*/  IMAD.MOV.U32 R139, RZ, RZ, R138 ;  /* 0x000000ffff8b7224 */ /* 0x000fe400078e008a */
[----:B------:R-:W-:Y:S02]  /*117b0*/  IMAD.MOV.U32 R167, RZ, RZ, R145 ;  /* 0x000000ffffa77224 */ /* 0x000fe400078e0091 */
[C---:B------:R-:W-:Y:S02]  /*117c0*/  FMUL.FTZ R19, R3.reuse, R147 ;  /* 0x0000009303137220 */ /* 0x040fe40000410000 */
[----:B------:R-:W-:Y:S02]  /*117d0*/  IMAD.MOV.U32 R147, RZ, RZ, R31 ;  /* 0x000000ffff937224 */ /* 0x000fe400078e001f */
[----:B------:R-:W-:Y:S01]  /*117e0*/  IMAD.MOV.U32 R147, RZ, RZ, R167 ;  /* 0x000000ffff937224 */ /* 0x000fe200078e00a7 */
[----:B------:R3:W4:Y:S01]  /*117f0*/  MUFU.EX2 R138, R177 ;  /* 0x000000b1008a7308 */ /* 0x0007220000000800 */
[----:B------:R-:W-:Y:S02]  /*11800*/  IMAD.MOV.U32 R167, RZ, RZ, R156 ;  /* 0x000000ffffa77224 */ /* 0x000fe400078e009c */
[----:B------:R-:W-:Y:S02]  /*11810*/  IMAD.MOV.U32 R156, RZ, RZ, R140 ;  /* 0x000000ffff9c7224 */ /* 0x000fe400078e008c */
[----:B------:R-:W-:Y:S04]  /*11820*/  IMAD.WIDE.U32 R140, R188, -0x326172a9, RZ ;  /* 0xcd9e8d57bc8c7825 */ /* 0x000fe800078e00ff */
[----:B------:R-:W-:Y:S01]  /*11830*/  FMUL.FTZ R34, R3, R162 ;  /* 0x000000a203227220 */ /* 0x000fe20000410000 */
[----:B------:R-:W-:Y:S01]  /*11840*/  LOP3.LUT R134, R141, UR33, R134, 0x96, !PT ;  /* 0x000000218d867c12 */ /* 0x000fe2000f8e9686 */
[----:B------:R-:W-:Y:S01]  /*11850*/  IMAD.MOV.U32 R145, RZ, RZ, R144 ;  /* 0x000000ffff917224 */ /* 0x000fe200078e0090 */
[----:B------:R4:W4:Y:S01]  /*11860*/  MUFU.EX2 R141, R155 ;  /* 0x0000009b008d7308 */ /* 0x0009220000000800 */
[----:B------:R-:W-:Y:S02]  /*11870*/  IMAD.MOV.U32 R144, RZ, RZ, R35 ;  /* 0x000000ffff907224 */ /* 0x000fe400078e0023 */
[----:B-1----:R-:W-:Y:S04]  /*11880*/  IMAD.WIDE.U32 R188, R132, -0x326172a9, RZ ;  /* 0xcd9e8d5784bc7825 */ /* 0x002fe800078e00ff */
[----:B------:R-:W-:Y:S01]  /*11890*/  FMUL.FTZ R35, R3, R163 ;  /* 0x000000a303237220 */ /* 0x000fe20000410000 */
[----:B------:R-:W-:Y:S01]  /*118a0*/  LOP3.LUT R140, R189, UR28, R140, 0x96, !PT ;  /* 0x0000001cbd8c7c12 */ /* 0x000fe2000f8e968c */
[C---:B------:R-:W-:Y:S01]  /*118b0*/  FMUL.FTZ R30, R3.reuse, R158 ;  /* 0x0000009e031e7220 */ /* 0x040fe20000410000 */
[----:B------:R-:W-:Y:S01]  /*118c0*/  MUFU.EX2 R139, R139 ;  /* 0x0000008b008b7308 */ /* 0x000fe20000000800 */
[C---:B------:R-:W-:Y:S02]  /*118d0*/  FMUL.FTZ R31, R3.reuse, R159 ;  /* 0x0000009f031f7220 */ /* 0x040fe40000410000 */
[----:B---3--:R-:W-:Y:S04]  /*118e0*/  IMAD.WIDE.U32 R176, R134, -0x2daee0ad, RZ ;  /* 0xd2511f5386b07825 */ /* 0x008fe800078e00ff */
[----:B------:R-:W-:Y:S01]  /*118f0*/  FMUL.FTZ R91, R3, R91 ;  /* 0x0000005b035b7220 */ /* 0x000fe20000410000 */
[----:B------:R-:W-:Y:S01]  /*11900*/  LOP3.LUT R134, R177, UR5, R136, 0x96, !PT ;  /* 0x00000005b1867c12 */ /* 0x000fe2000f8e9688 */
[----:B------:R-:W-:Y:S01]  /*11910*/  FMUL.FTZ R94, R3, R94 ;  /* 0x0000005e035e7220 */ /* 0x000fe20000410000 */
[----:B--2---:R-:W-:Y:S01]  /*11920*/  F2FP.PACK_AB R136, R133, R154 ;  /* 0x0000009a8588723e */ /* 0x004fe200000000ff */
[C---:B------:R-:W-:Y:S02]  /*11930*/  FMUL.FTZ R95, R3.reuse, R95 ;  /* 0x0000005f035f7220 */ /* 0x040fe40000410000 */
[----:B------:R-:W-:Y:S01]  /*11940*/  IMAD.WIDE.U32 R162, R134, -0x326172a9, RZ ;  /* 0xcd9e8d5786a27825 */ /* 0x000fe200078e00ff */
[----:B----4-:R-:W-:Y:S03]  /*11950*/  F2FP.PACK_AB R134, R138, R142 ;  /* 0x0000008e8a86723e */ /* 0x010fe600000000ff */
[----:B------:R-:W-:Y:S01]  /*11960*/  FMUL.FTZ R98, R3, R98 ;  /* 0x0000006203627220 */ /* 0x000fe20000410000 */
[----:B------:R-:W-:Y:S01]  /*11970*/  LOP3.LUT R132, R163, UR14, R188, 0x96, !PT ;  /* 0x0000000ea3847c12 */ /* 0x000fe2000f8e96bc */
[C---:B------:R-:W-:Y:S01]  /*11980*/  FMUL.FTZ R99, R3.reuse, R99 ;  /* 0x0000006303637220 */ /* 0x040fe20000410000 */
[----:B------:R-:W-:Y:S01]  /*11990*/  PRMT R137, R134, 0x7632, R137 ;  /* 0x0000763286897816 */ /* 0x000fe20000000089 */
        /* <DEDUP_REMOVED lines=16> */
[----:B------:R-:W-:Y:S02]  /*11aa0*/  FFMA.FTZ R3, R3, R166, R142 ;  /* 0x000000a603037223 */ /* 0x000fe4000001008e */
[----:B------:R-:W-:Y:S02]  /*11ab0*/  FADD.FTZ R133, R133, R164 ;  /* 0x000000a485857221 */ /* 0x000fe40000010000 */
[--C-:B------:R-:W-:Y:S01]  /*11ac0*/  FADD.FTZ R142, R138, R3.reuse ;  /* 0x000000038a8e7221 */ /* 0x100fe20000010000 */
[----:B------:R-:W-:Y:S01]  /*11ad0*/  LOP3.LUT R138, R132, 0xff, RZ, 0xc0, !PT ;  /* 0x000000ff848a7812 */ /* 0x000fe200078ec0ff */
[----:B------:R-:W-:Y:S01]  /*11ae0*/  IMAD.MOV.U32 R154, RZ, RZ, R150 ;  /* 0x000000ffff9a7224 */ /* 0x000fe200078e0096 */
[----:B------:R-:W-:Y:S01]  /*11af0*/  PRMT R3, R136, 0x7632, R3 ;  /* 0x0000763288037816 */ /* 0x000fe20000000003 */
[----:B------:R-:W-:Y:S01]  /*11b00*/  IMAD.MOV.U32 R155, RZ, RZ, R151 ;  /* 0x000000ffff9b7224 */ /* 0x000fe200078e0097 */
[----:B------:R-:W-:Y:S01]  /*11b10*/  ISETP.GE.U32.AND P6, PT, R247, R138, PT ;  /* 0x0000008af700720c */ /* 0x000fe20003fc6070 */
[----:B------:R-:W-:Y:S01]  /*11b20*/  IMAD.MOV.U32 R151, RZ, RZ, R143 ;  /* 0x000000ffff977224 */ /* 0x000fe200078e008f */
[----:B------:R-:W-:Y:S01]  /*11b30*/  LOP3.LUT R138, R132, 0xffff, RZ, 0xc0, !PT ;  /* 0x0000ffff848a7812 */ /* 0x000fe200078ec0ff */
[----:B------:R-:W-:Y:S01]  /*11b40*/  FADD.FTZ R150, R146, R133 ;  /* 0x0000008592967221 */ /* 0x000fe20000010000 */
[----:B------:R1:W-:Y:S01]  /*11b50*/  MUFU.EX2 R143, R184 ;  /* 0x000000b8008f7308 */ /* 0x0003e20000000800 */
[----:B------:R-:W-:Y:S01]  /*11b60*/  IMAD.MOV.U32 R158, RZ, RZ, R156 ;  /* 0x000000ffff9e7224 */ /* 0x000fe200078e009c */
[----:B------:R-:W-:Y:S01]  /*11b70*/  SHF.R.U32.HI R138, RZ, 0x8, R138 ;  /* 0x00000008ff8a7819 */ /* 0x000fe2000001168a */
[----:B------:R-:W-:Y:S02]  /*11b80*/  IMAD.MOV.U32 R156, RZ, RZ, R153 ;  /* 0x000000ffff9c7224 */ /* 0x000fe400078e0099 */
[----:B------:R-:W-:Y:S01]  /*11b90*/  IMAD.MOV.U32 R153, RZ, RZ, R144 ;  /* 0x000000ffff997224 */ /* 0x000fe200078e0090 */
[----:B------:R-:W-:Y:S01]  /*11ba0*/  LOP3.LUT R138, R138, 0xffff, RZ, 0xc0, !PT ;  /* 0x0000ffff8a8a7812 */ /* 0x000fe200078ec0ff */
[----:B------:R-:W-:Y:S02]  /*11bb0*/  FADD.FTZ R133, R135, R150 ;  /* 0x0000009687857221 */ /* 0x000fe40000010000 */
[----:B------:R-:W-:Y:S01]  /*11bc0*/  @!P6 HADD2 R246, -R136.H0_H0, -RZ.H0_H0 ;  /* 0xa00000ff88f6e230 */ /* 0x000fe20000000900 */
[----:B------:R-:W-:Y:S01]  /*11bd0*/  ISETP.GE.U32.AND P4, PT, R247, R138, PT ;  /* 0x0000008af700720c */ /* 0x000fe20003f86070 */
[----:B------:R-:W2:Y:S01]  /*11be0*/  MUFU.EX2 R144, R185 ;  /* 0x000000b900907308 */ /* 0x000ea20000000800 */
[----:B------:R-:W-:Y:S01]  /*11bf0*/  F2FP.PACK_AB R138, R135, R146 ;  /* 0x00000092878a723e */ /* 0x000fe200000000ff */
[----:B------:R-:W-:Y:S01]  /*11c00*/  FADD.FTZ R135, R141, R142 ;  /* 0x0000008e8d877221 */ /* 0x000fe20000010000 */
[--C-:B------:R-:W-:Y:S01]  /*11c10*/  SHF.R.U32.HI R146, RZ, 0x18, R132.reuse ;  /* 0x00000018ff927819 */ /* 0x100fe20000011684 */
[----:B------:R-:W-:Y:S01]  /*11c20*/  IMAD.MOV.U32 R159, RZ, RZ, R147 ;  /* 0x000000ffff9f7224 */ /* 0x000fe200078e0093 */
[----:B------:R-:W-:Y:S01]  /*11c30*/  SHF.R.U32.HI R132, RZ, 0x10, R132 ;  /* 0x00000010ff847819 */ /* 0x000fe20000011684 */
[----:B------:R-:W-:Y:S01]  /*11c40*/  IMAD.MOV.U32 R166, RZ, RZ, R160 ;  /* 0x000000ffffa67224 */ /* 0x000fe200078e00a0 */
[C---:B------:R-:W-:Y:S01]  /*11c50*/  F2FP.PACK_AB R141, R148.reuse, R141 ;  /* 0x0000008d948d723e */ /* 0x040fe200000000ff */
[----:B------:R-:W-:Y:S01]  /*11c60*/  FADD.FTZ R148, R148, R135 ;  /* 0x0000008794947221 */ /* 0x000fe20000010000 */
[----:B------:R-:W-:Y:S01]  /*11c70*/  LOP3.LUT R142, R132, 0xff, RZ, 0xc0, !PT ;  /* 0x000000ff848e7812 */ /* 0x000fe200078ec0ff */
[----:B------:R-:W-:Y:S01]  /*11c80*/  MUFU.EX2 R147, R178 ;  /* 0x000000b200937308 */ /* 0x000fe20000000800 */
[----:B------:R-:W-:Y:S01]  /*11c90*/  PRMT R132, R136, 0x5410, R3 ;  /* 0x0000541088847816 */ /* 0x000fe20000000003 */
[----:B------:R-:W-:Y:S01]  /*11ca0*/  @!P4 HADD2 R245, -R3.H0_H0, -RZ.H0_H0 ;  /* 0xa00000ff03f5c230 */ /* 0x000fe20000000900 */
[----:B------:R-:W-:Y:S01]  /*11cb0*/  @!P6 PRMT R136, R246, 0x5410, RZ ;  /* 0x00005410f688e816 */ /* 0x000fe200000000ff */
[----:B------:R-:W-:Y:S01]  /*11cc0*/  IMAD.MOV.U32 R160, RZ, RZ, R152 ;  /* 0x000000ffffa07224 */ /* 0x000fe200078e0098 */
[----:B------:R-:W-:Y:S02]  /*11cd0*/  ISETP.GE.U32.AND P6, PT, R247, R142, PT ;  /* 0x0000008ef700720c */ /* 0x000fe40003fc6070 */
[----:B------:R-:W-:Y:S01]  /*11ce0*/  @!P4 PRMT R3, R245, 0x5410, RZ ;  /* 0x00005410f503c816 */ /* 0x000fe200000000ff */
[----:B------:R3:W-:Y:S01]  /*11cf0*/  STG.E.U16 [R182.64], R136 ;  /* 0x00000088b6007986 */ /* 0x0007e2000c101510 */
[----:B-1----:R-:W-:Y:S01]  /*11d00*/  IADD3 R184, P4, R182, UR25, RZ ;  /* 0x00000019b6b87c10 */ /* 0x002fe2000ff9e0ff */
[----:B------:R1:W4:Y:S01]  /*11d10*/  MUFU.EX2 R142, R158 ;  /* 0x0000009e008e7308 */ /* 0x0003220000000800 */
[----:B------:R-:W-:Y:S01]  /*11d20*/  LOP3.LUT R135, R162, 0xffff, RZ, 0xc0, !PT ;  /* 0x0000ffffa2877812 */ /* 0x000fe200078ec0ff */
[----:B------:R4:W-:Y:S01]  /*11d30*/  STG.E.U16 [R182.64+0x2], R3 ;  /* 0x00000203b6007986 */ /* 0x0009e2000c101510 */
[----:B------:R-:W-:Y:S01]  /*11d40*/  ISETP.GE.U32.AND P5, PT, R247, R146, PT ;  /* 0x00000092f700720c */ /* 0x000fe20003fa6070 */
[----:B--2---:R-:W-:Y:S01]  /*11d50*/  FADD.FTZ R150, R144, R133 ;  /* 0x0000008590967221 */ /* 0x004fe20000010000 */
[----:B------:R-:W-:Y:S02]  /*11d60*/  IADD3.X R185, R183, UR24, RZ, P4, !PT ;  /* 0x00000018b7b97c10 */ /* 0x000fe4000a7fe4ff */
[----:B------:R-:W-:Y:S01]  /*11d70*/  PRMT R133, R134, 0x5410, R137 ;  /* 0x0000541086857816 */ /* 0x000fe20000000089 */
[----:B------:R-:W-:Y:S01]  /*11d80*/  @!P6 HADD2 R244, -R134.H0_H0, -RZ.H0_H0 ;  /* 0xa00000ff86f4e230 */ /* 0x000fe20000000900 */
[----:B------:R-:W-:Y:S01]  /*11d90*/  LOP3.LUT R146, R162, 0xff, RZ, 0xc0, !PT ;  /* 0x000000ffa2927812 */ /* 0x000fe200078ec0ff */
[----:B------:R-:W-:Y:S03]  /*11da0*/  MUFU.EX2 R155, R160 ;  /* 0x000000a0009b7308 */ /* 0x000fe60000000800 */
[----:B------:R-:W-:Y:S02]  /*11db0*/  @!P6 PRMT R134, R244, 0x5410, RZ ;  /* 0x00005410f486e816 */ /* 0x000fe400000000ff */
[----:B------:R-:W-:Y:S01]  /*11dc0*/  ISETP.GE.U32.AND P4, PT, R247, R146, PT ;  /* 0x00000092f700720c */ /* 0x000fe20003f86070 */
[----:B------:R-:W-:Y:S02]  /*11dd0*/  @!P5 HADD2 R243, -R137.H0_H0, -RZ.H0_H0 ;  /* 0xa00000ff89f3d230 */ /* 0x000fe40000000900 */
[----:B------:R2:W-:Y:S02]  /*11de0*/  STG.E.U16 [R184.64], R134 ;  /* 0x00000086b8007986 */ /* 0x0005e4000c101510 */
[----:B------:R2:W2:Y:S01]  /*11df0*/  MUFU.EX2 R146, R179 ;  /* 0x000000b300927308 */ /* 0x0004a20000000800 */
[----:B------:R-:W-:Y:S01]  /*11e00*/  @!P5 PRMT R137, R243, 0x5410, RZ ;  /* 0x00005410f389d816 */ /* 0x000fe200000000ff */
[----:B-1----:R-:W-:Y:S01]  /*11e10*/  IMAD.MOV.U32 R158, RZ, RZ, R145 ;  /* 0x000000ffff9e7224 */ /* 0x002fe200078e0091 */
[----:B---3--:R-:W-:Y:S03]  /*11e20*/  SHF.R.U32.HI R136, RZ, 0x8, R135 ;  /* 0x00000008ff887819 */ /* 0x008fe60000011687 */
[----:B------:R1:W-:Y:S01]  /*11e30*/  STG.E.U16 [R184.64+0x2], R137 ;  /* 0x00000289b8007986 */ /* 0x0003e2000c101510 */
[----:B------:R-:W-:Y:S01]  /*11e40*/  SHF.R.U32.HI R135, RZ, 0x10, R162 ;  /* 0x00000010ff877819 */ /* 0x000fe200000116a2 */
[----:B------:R-:W-:Y:S01]  /*11e50*/  @!P4 HADD2 R241, -R138.H0_H0, -RZ.H0_H0 ;  /* 0xa00000ff8af1c230 */ /* 0x000fe20000000900 */
[----:B------:R-:W-:Y:S01]  /*11e60*/  LOP3.LUT R136, R136, 0xffff, RZ, 0xc0, !PT ;  /* 0x0000ffff88887812 */ /* 0x000fe200078ec0ff */
[----:B------:R-:W-:Y:S01]  /*11e70*/  FADD.FTZ R145, R139, R148 ;  /* 0x000000948b917221 */ /* 0x000fe20000010000 */
[C---:B----4-:R-:W-:Y:S01]  /*11e80*/  F2FP.PACK_AB R3, R143.reuse, R144 ;  /* 0x000000908f03723e */ /* 0x050fe200000000ff */
[----:B------:R-:W-:Y:S01]  /*11e90*/  FADD.FTZ R143, R143, R150 ;  /* 0x000000968f8f7221 */ /* 0x000fe20000010000 */
[----:B------:R-:W-:Y:S02]  /*11ea0*/  ISETP.GE.U32.AND P6, PT, R247, R136, PT ;  /* 0x00000088f700720c */ /* 0x000fe40003fc6070 */
[----:B------:R-:W-:Y:S02]  /*11eb0*/  LOP3.LUT R136, R135, 0xff, RZ, 0xc0, !PT ;  /* 0x000000ff87887812 */ /* 0x000fe400078ec0ff */
[----:B------:R-:W-:Y:S02]  /*11ec0*/  PRMT R135, R138, 0x7632, R135 ;  /* 0x000076328a877816 */ /* 0x000fe40000000087 */
[----:B------:R-:W-:Y:S02]  /*11ed0*/  ISETP.GE.U32.AND P5, PT, R247, R136, PT ;  /* 0x00000088f700720c */ /* 0x000fe40003fa6070 */
[C---:B------:R-:W-:Y:S01]  /*11ee0*/  F2FP.PACK_AB R139, R142.reuse, R139 ;  /* 0x0000008b8e8b723e */ /* 0x040fe200000000ff */
[----:B------:R-:W-:Y:S01]  /*11ef0*/  FADD.FTZ R142, R142, R145 ;  /* 0x000000918e8e7221 */ /* 0x000fe20000010000 */
[----:B------:R-:W-:Y:S01]  /*11f00*/  SHF.R.U32.HI R136, RZ, 0x18, R162 ;  /* 0x00000018ff887819 */ /* 0x000fe200000116a2 */
[----:B--2---:R-:W-:Y:S01]  /*11f10*/  IMAD.WIDE.U32 R178, R140, -0x2daee0ad, RZ ;  /* 0xd2511f538cb27825 */ /* 0x004fe200078e00ff */
[----:B------:R-:W-:Y:S01]  /*11f20*/  PRMT R134, R138, 0x5410, R135 ;  /* 0x000054108a867816 */ /* 0x000fe20000000087 */
[----:B------:R-:W-:Y:S01]  /*11f30*/  @!P6 HADD2 R240, -R135.H0_H0, -RZ.H0_H0 ;  /* 0xa00000ff87f0e230 */ /* 0x000fe20000000900 */
[----:B------:R-:W-:Y:S01]  /*11f40*/  @!P4 PRMT R138, R241, 0x5410, RZ ;  /* 0x00005410f18ac816 */ /* 0x000fe200000000ff */
[----:B------:R-:W2:Y:S01]  /*11f50*/  MUFU.EX2 R145, R159 ;  /* 0x0000009f00917308 */ /* 0x000ea20000000800 */
[----:B------:R-:W-:Y:S01]  /*11f60*/  LOP3.LUT R144, R179, UR13, R176, 0x96, !PT ;  /* 0x0000000db3907c12 */ /* 0x000fe2000f8e96b0 */
[----:B------:R-:W-:Y:S01]  /*11f70*/  FADD.FTZ R150, R146, R143 ;  /* 0x0000008f92967221 */ /* 0x000fe20000010000 */
[----:B------:R-:W-:Y:S01]  /*11f80*/  @!P6 PRMT R135, R240, 0x5410, RZ ;  /* 0x00005410f087e816 */ /* 0x000fe200000000ff */
[----:B------:R3:W-:Y:S01]  /*11f90*/  STG.E.U16 [R182.64+0x10], R138 ;  /* 0x0000108ab6007986 */ /* 0x0007e2000c101510 */
[C---:B------:R-:W-:Y:S01]  /*11fa0*/  ISETP.GE.U32.AND P4, PT, R247.reuse, R136, PT ;  /* 0x00000088f700720c */ /* 0x040fe20003f86070 */
[----:B------:R-:W-:Y:S01]  /*11fb0*/  @!P5 HADD2 R242, -R141.H0_H0, -RZ.H0_H0 ;  /* 0xa00000ff8df2d230 */ /* 0x000fe20000000900 */
[C---:B------:R-:W-:Y:S01]  /*11fc0*/  LOP3.LUT R136, R144.reuse, 0xff, RZ, 0xc0, !PT ;  /* 0x000000ff90887812 */ /* 0x040fe200078ec0ff */
[----:B------:R4:W-:Y:S01]  /*11fd0*/  STG.E.U16 [R182.64+0x12], R135 ;  /* 0x00001287b6007986 */ /* 0x0009e2000c101510 */
[----:B------:R-:W-:Y:S01]  /*11fe0*/  LOP3.LUT R148, R144, 0xffff, RZ, 0xc0, !PT ;  /* 0x0000ffff90947812 */ /* 0x000fe200078ec0ff */
[----:B------:R-:W4:Y:S01]  /*11ff0*/  MUFU.EX2 R140, R158 ;  /* 0x0000009e008c7308 */ /* 0x000f220000000800 */
[----:B------:R-:W-:Y:S02]  /*12000*/  ISETP.GE.U32.AND P6, PT, R247, R136, PT ;  /* 0x00000088f700720c */ /* 0x000fe40003fc6070 */
[----:B------:R-:W-:Y:S02]  /*12010*/  PRMT R136, R141, 0x7632, R136 ;  /* 0x000076328d887816 */ /* 0x000fe40000000088 */
[----:B------:R-:W-:Y:S02]  /*12020*/  SHF.R.U32.HI R148, RZ, 0x8, R148 ;  /* 0x00000008ff947819 */ /* 0x000fe40000011694 */
[C---:B-1----:R-:W-:Y:S01]  /*12030*/  F2FP.PACK_AB R137, R147.reuse, R146 ;  /* 0x000000929389723e */ /* 0x042fe200000000ff */
[----:B------:R-:W-:Y:S01]  /*12040*/  @!P4 HADD2 R239, -R136.H0_H0, -RZ.H0_H0 ;  /* 0xa00000ff88efc230 */ /* 0x000fe20000000900 */
[----:B------:R-:W-:Y:S01]  /*12050*/  LOP3.LUT R148, R148, 0xffff, RZ, 0xc0, !PT ;  /* 0x0000ffff94947812 */ /* 0x000fe200078ec0ff */
[----:B------:R1:W-:Y:S01]  /*12060*/  MUFU.EX2 R158, R167 ;  /* 0x000000a7009e7308 */ /* 0x0003e20000000800 */
[----:B------:R-:W-:Y:S01]  /*12070*/  FADD.FTZ R147, R147, R150 ;  /* 0x0000009693937221 */ /* 0x000fe20000010000 */
[----:B------:R-:W-:Y:S01]  /*12080*/  SHF.R.U32.HI R150, RZ, 0x18, R178 ;  /* 0x00000018ff967819 */ /* 0x000fe200000116b2 */
[----:B--2---:R-:W-:Y:S01]  /*12090*/  FADD.FTZ R143, R145, R142 ;  /* 0x0000008e918f7221 */ /* 0x004fe20000010000 */
[----:B------:R-:W-:Y:S01]  /*120a0*/  @!P6 HADD2 R238, -R3.H0_H0, -RZ.H0_H0 ;  /* 0xa00000ff03eee230 */ /* 0x000fe20000000900 */
[----:B------:R-:W-:Y:S02]  /*120b0*/  LOP3.LUT R176, R179, UR13, R176, 0x96, !PT ;  /* 0x0000000db3b07c12 */ /* 0x000fe4000f8e96b0 */
[--C-:B---3--:R-:W-:Y:S02]  /*120c0*/  SHF.R.U32.HI R138, RZ, 0x10, R144.reuse ;  /* 0x00000010ff8a7819 */ /* 0x108fe40000011690 */
[----:B------:R-:W-:Y:S01]  /*120d0*/  SHF.R.U32.HI R144, RZ, 0x18, R144 ;  /* 0x00000018ff907819 */ /* 0x000fe20000011690 */
[----:B----4-:R-:W-:Y:S01]  /*120e0*/  FADD.FTZ R143, R140, R143 ;  /* 0x0000008f8c8f7221 */ /* 0x010fe20000010000 */
[----:B------:R-:W-:Y:S02]  /*120f0*/  PRMT R135, R141, 0x5410, R136 ;  /* 0x000054108d877816 */ /* 0x000fe40000000088 */
[----:B------:R-:W-:Y:S02]  /*12100*/  @!P5 PRMT R141, R242, 0x5410, RZ ;  /* 0x00005410f28dd816 */ /* 0x000fe400000000ff */
[----:B------:R-:W-:Y:S02]  /*12110*/  ISETP.GE.U32.AND P5, PT, R247, R148, PT ;  /* 0x00000094f700720c */ /* 0x000fe40003fa6070 */
[----:B------:R-:W-:Y:S01]  /*12120*/  @!P4 PRMT R136, R239, 0x5410, RZ ;  /* 0x00005410ef88c816 */ /* 0x000fe200000000ff */
[----:B------:R2:W-:Y:S01]  /*12130*/  STG.E.U16 [R184.64+0x10], R141 ;  /* 0x0000108db8007986 */ /* 0x0005e2000c101510 */
[----:B------:R-:W-:Y:S01]  /*12140*/  F2FP.PACK_AB R142, R140, R145 ;  /* 0x000000918c8e723e */ /* 0x000fe200000000ff */
[----:B------:R-:W3:Y:S01]  /*12150*/  MUFU.EX2 R148, R151 ;  /* 0x0000009700947308 */ /* 0x000ee20000000800 */
[C---:B------:R-:W-:Y:S01]  /*12160*/  PRMT R140, R3.reuse, 0x7632, R140 ;  /* 0x00007632038c7816 */ /* 0x040fe2000000008c */
[----:B------:R4:W-:Y:S01]  /*12170*/  STG.E.U16 [R184.64+0x12], R136 ;  /* 0x00001288b8007986 */ /* 0x0009e2000c101510 */
[----:B------:R-:W-:Y:S01]  /*12180*/  LOP3.LUT R138, R138, 0xff, RZ, 0xc0, !PT ;  /* 0x000000ff8a8a7812 */ /* 0x000fe200078ec0ff */
[----:B-1----:R-:W-:Y:S01]  /*12190*/  IMAD.MOV.U32 R167, RZ, RZ, R161 ;  /* 0x000000ffffa77224 */ /* 0x002fe200078e00a1 */
[----:B------:R-:W-:Y:S01]  /*121a0*/  PRMT R146, R3, 0x5410, R140 ;  /* 0x0000541003927816 */ /* 0x000fe2000000008c */
[----:B------:R-:W-:Y:S01]  /*121b0*/  IMAD.MOV.U32 R161, RZ, RZ, R153 ;  /* 0x000000ffffa17224 */ /* 0x000fe200078e0099 */
[C---:B------:R-:W-:Y:S01]  /*121c0*/  ISETP.GE.U32.AND P4, PT, R247.reuse, R138, PT ;  /* 0x0000008af700720c */ /* 0x040fe20003f86070 */
[----:B------:R-:W-:Y:S01]  /*121d0*/  @!P5 HADD2 R237, -R140.H0_H0, -RZ.H0_H0 ;  /* 0xa00000ff8cedd230 */ /* 0x000fe20000000900 */
[----:B------:R-:W-:Y:S01]  /*121e0*/  LOP3.LUT R138, R178, 0xff, RZ, 0xc0, !PT ;  /* 0x000000ffb28a7812 */ /* 0x000fe200078ec0ff */
[----:B------:R-:W-:Y:S01]  /*121f0*/  MUFU.EX2 R159, R161 ;  /* 0x000000a1009f7308 */ /* 0x000fe20000000800 */
[----:B------:R-:W-:Y:S02]  /*12200*/  @!P6 PRMT R3, R238, 0x5410, RZ ;  /* 0x00005410ee03e816 */ /* 0x000fe400000000ff */
[----:B------:R-:W-:Y:S02]  /*12210*/  ISETP.GE.U32.AND P6, PT, R247, R144, PT ;  /* 0x00000090f700720c */ /* 0x000fe40003fc6070 */
[----:B------:R-:W-:Y:S01]  /*12220*/  @!P5 PRMT R140, R237, 0x5410, RZ ;  /* 0x00005410ed8cd816 */ /* 0x000fe200000000ff */
[----:B------:R1:W-:Y:S01]  /*12230*/  STG.E.U16 [R182.64+0x20], R3 ;  /* 0x00002003b6007986 */ /* 0x0003e2000c101510 */
[----:B------:R-:W-:Y:S02]  /*12240*/  ISETP.GE.U32.AND P5, PT, R247, R138, PT ;  /* 0x0000008af700720c */ /* 0x000fe40003fa6070 */
[----:B------:R-:W-:Y:S01]  /*12250*/  LOP3.LUT R138, R178, 0xffff, RZ, 0xc0, !PT ;  /* 0x0000ffffb28a7812 */ /* 0x000fe200078ec0ff */
[----:B------:R1:W-:Y:S01]  /*12260*/  STG.E.U16 [R182.64+0x22], R140 ;  /* 0x0000228cb6007986 */ /* 0x0003e2000c101510 */
[----:B------:R-:W-:Y:S01]  /*12270*/  @!P4 HADD2 R235, -R139.H0_H0, -RZ.H0_H0 ;  /* 0xa00000ff8bebc230 */ /* 0x000fe20000000900 */
[----:B---3--:R-:W-:Y:S01]  /*12280*/  FADD.FTZ R152, R148, R147 ;  /* 0x0000009394987221 */ /* 0x008fe20000010000 */
[--C-:B--2---:R-:W-:Y:S02]  /*12290*/  SHF.R.U32.HI R141, RZ, 0x8, R138.reuse ;  /* 0x00000008ff8d7819 */ /* 0x104fe4000001168a */
[----:B------:R-:W-:Y:S02]  /*122a0*/  PRMT R138, R139, 0x7632, R138 ;  /* 0x000076328b8a7816 */ /* 0x000fe4000000008a */
[----:B------:R-:W-:Y:S03]  /*122b0*/  LOP3.LUT R144, R141, 0xffff, RZ, 0xc0, !PT ;  /* 0x0000ffff8d907812 */ /* 0x000fe600078ec0ff */
[----:B------:R-:W-:Y:S01]  /*122c0*/  @!P5 HADD2 R232, -R137.H0_H0, -RZ.H0_H0 ;  /* 0xa00000ff89e8d230 */ /* 0x000fe20000000900 */
[----:B------:R-:W2:Y:S01]  /*122d0*/  MUFU.EX2 R141, R156 ;  /* 0x0000009c008d7308 */ /* 0x000ea20000000800 */
[----:B------:R-:W-:Y:S01]  /*122e0*/  @!P6 HADD2 R233, -R138.H0_H0, -RZ.H0_H0 ;  /* 0xa00000ff8ae9e230 */ /* 0x000fe20000000900 */
[----:B------:R-:W-:Y:S02]  /*122f0*/  PRMT R145, R139, 0x5410, R138 ;  /* 0x000054108b917816 */ /* 0x000fe4000000008a */
[----:B------:R-:W-:Y:S02]  /*12300*/  @!P4 PRMT R139, R235, 0x5410, RZ ;  /* 0x00005410eb8bc816 */ /* 0x000fe400000000ff */
[----:B------:R-:W-:Y:S02]  /*12310*/  ISETP.GE.U32.AND P4, PT, R247, R144, PT ;  /* 0x00000090f700720c */ /* 0x000fe40003f86070 */
[----:B------:R-:W-:Y:S01]  /*12320*/  SHF.R.U32.HI R144, RZ, 0x10, R178 ;  /* 0x00000010ff907819 */ /* 0x000fe200000116b2 */
[----:B------:R3:W-:Y:S01]  /*12330*/  STG.E.U16 [R184.64+0x20], R139 ;  /* 0x0000208bb8007986 */ /* 0x0007e2000c101510 */
[----:B------:R-:W-:Y:S01]  /*12340*/  @!P6 PRMT R138, R233, 0x5410, RZ ;  /* 0x00005410e98ae816 */ /* 0x000fe200000000ff */
[----:B------:R-:W3:Y:S01]  /*12350*/  MUFU.EX2 R156, R180 ;  /* 0x000000b4009c7308 */ /* 0x000ee20000000800 */
[----:B------:R-:W-:Y:S02]  /*12360*/  LOP3.LUT R144, R144, 0xff, RZ, 0xc0, !PT ;  /* 0x000000ff90907812 */ /* 0x000fe400078ec0ff */
[----:B----4-:R-:W-:Y:S01]  /*12370*/  PRMT R136, R137, 0x7632, R136 ;  /* 0x0000763289887816 */ /* 0x010fe20000000088 */
[----:B------:R4:W-:Y:S01]  /*12380*/  STG.E.U16 [R184.64+0x22], R138 ;  /* 0x0000228ab8007986 */ /* 0x0009e2000c101510 */
[----:B------:R-:W-:Y:S02]  /*12390*/  ISETP.GE.U32.AND P6, PT, R247, R144, PT ;  /* 0x00000090f700720c */ /* 0x000fe40003fc6070 */
[----:B------:R-:W-:Y:S01]  /*123a0*/  PRMT R144, R137, 0x5410, R136 ;  /* 0x0000541089907816 */ /* 0x000fe20000000088 */
[----:B------:R-:W-:Y:S01]  /*123b0*/  @!P4 HADD2 R234, -R136.H0_H0, -RZ.H0_H0 ;  /* 0xa00000ff88eac230 */ /* 0x000fe20000000900 */
[----:B------:R-:W-:Y:S02]  /*123c0*/  @!P5 PRMT R137, R232, 0x5410, RZ ;  /* 0x00005410e889d816 */ /* 0x000fe400000000ff */
[----:B------:R-:W-:Y:S02]  /*123d0*/  ISETP.GE.U32.AND P5, PT, R247, R150, PT ;  /* 0x00000096f700720c */ /* 0x000fe40003fa6070 */
[----:B------:R-:W-:Y:S01]  /*123e0*/  LOP3.LUT R150, R191, UR34, RZ, 0x3c, !PT ;  /* 0x00000022bf967c12 */ /* 0x000fe2000f8e3cff */
[----:B------:R4:W-:Y:S01]  /*123f0*/  STG.E.U16 [R182.64+0x30], R137 ;  /* 0x00003089b6007986 */ /* 0x0009e2000c101510 */
[----:B-1----:R-:W-:Y:S01]  /*12400*/  F2FP.PACK_AB R3, R149, R148 ;  /* 0x000000949503723e */ /* 0x002fe200000000ff */
[----:B------:R-:W-:Y:S01]  /*12410*/  FADD.FTZ R148, R158, R143 ;  /* 0x0000008f9e947221 */ /* 0x000fe20000010000 */
[C---:B--2---:R-:W-:Y:S01]  /*12420*/  F2FP.PACK_AB R158, R141.reuse, R158 ;  /* 0x0000009e8d9e723e */ /* 0x044fe200000000ff */
[----:B------:R-:W-:Y:S01]  /*12430*/  IMAD.WIDE.U32 R150, R150, -0x326172a9, RZ ;  /* 0xcd9e8d5796967825 */ /* 0x000fe200078e00ff */
[----:B------:R-:W-:Y:S01]  /*12440*/  @!P4 PRMT R136, R234, 0x5410, RZ ;  /* 0x00005410ea88c816 */ /* 0x000fe200000000ff */
[----:B------:R1:W5:Y:S01]  /*12450*/  LDL.LU.64 R190, [R1+0x78] ;  /* 0x0000780001be7983 */ /* 0x0003620000300a00 */
[----:B------:R-:W-:Y:S01]  /*12460*/  PRMT R157, R158, 0x7632, R157 ;  /* 0x000076329e9d7816 */ /* 0x000fe2000000009d */
[----:B------:R-:W-:Y:S01]  /*12470*/  FADD.FTZ R140, R141, R148 ;  /* 0x000000948d8c7221 */ /* 0x000fe20000010000 */
[----:B------:R-:W-:Y:S01]  /*12480*/  LOP3.LUT R143, R151, UR32, R166, 0x96, !PT ;  /* 0x00000020978f7c12 */ /* 0x000fe2000f8e96a6 */
[----:B------:R-:W-:Y:S01]  /*12490*/  FADD.FTZ R149, R149, R152 ;  /* 0x0000009895957221 */ /* 0x000fe20000010000 */
[----:B------:R-:W-:Y:S01]  /*124a0*/  LOP3.LUT R141, R187, UR29, R150, 0x96, !PT ;  /* 0x0000001dbb8d7c12 */ /* 0x000fe2000f8e9696 */
[----:B---3--:R-:W-:Y:S01]  /*124b0*/  IMAD.MOV.U32 R139, RZ, RZ, R163 ;  /* 0x000000ffff8b7224 */ /* 0x008fe200078e00a3 */
[----:B------:R2:W-:Y:S01]  /*124c0*/  STG.E.U16 [R182.64+0x32], R136 ;  /* 0x00003288b6007986 */ /* 0x0005e2000c101510 */
[----:B------:R-:W-:Y:S01]  /*124d0*/  IMAD.WIDE.U32 R152, R143, -0x2daee0ad, RZ ;  /* 0xd2511f538f987825 */ /* 0x000fe200078e00ff */
[----:B------:R-:W-:Y:S03]  /*124e0*/  SHF.R.U32.HI R147, RZ, 0x10, R178 ;  /* 0x00000010ff937819 */ /* 0x000fe600000116b2 */
[----:B------:R-:W-:Y:S01]  /*124f0*/  IMAD.WIDE.U32 R150, R141, -0x2daee0ad, RZ ;  /* 0xd2511f538d967825 */ /* 0x000fe200078e00ff */
[----:B------:R-:W-:Y:S02]  /*12500*/  LOP3.LUT R143, R153, UR27, R154, 0x96, !PT ;  /* 0x0000001b998f7c12 */ /* 0x000fe4000f8e969a */
[----:B------:R-:W-:Y:S01]  /*12510*/  LOP3.LUT R147, R147, 0xff, RZ, 0xc0, !PT ;  /* 0x000000ff93937812 */ /* 0x000fe200078ec0ff */
[----:B----4-:R-:W-:Y:S01]  /*12520*/  IMAD.MOV.U32 R138, RZ, RZ, R162 ;  /* 0x000000ffff8a7224 */ /* 0x010fe200078e00a2 */
[----:B------:R-:W-:Y:S01]  /*12530*/  LOP3.LUT R141, R151, UR30, R152, 0x96, !PT ;  /* 0x0000001e978d7c12 */ /* 0x000fe2000f8e9698 */
[----:B------:R-:W-:Y:S01]  /*12540*/  IMAD.WIDE.U32 R162, R143, -0x326172a9, RZ ;  /* 0xcd9e8d578fa27825 */ /* 0x000fe200078e00ff */
[----:B------:R-:W-:Y:S03]  /*12550*/  PRMT R137, R142, 0x7632, R137 ;  /* 0x000076328e897816 */ /* 0x000fe60000000089 */
[----:B------:R-:W-:Y:S01]  /*12560*/  IMAD.WIDE.U32 R152, R141, -0x326172a9, RZ ;  /* 0xcd9e8d578d987825 */ /* 0x000fe200078e00ff */
[----:B------:R-:W-:Y:S03]  /*12570*/  LOP3.LUT R186, R163, UR4, R186, 0x96, !PT ;  /* 0x00000004a3ba7c12 */ /* 0x000fe6000f8e96ba */
[----:B------:R-:W-:Y:S01]  /*12580*/  FADD.FTZ R140, R159, R140 ;  /* 0x0000008c9f8c7221 */ /* 0x000fe20000010000 */
[----:B------:R-:W-:Y:S01]  /*12590*/  LOP3.LUT R162, R153, UR33, R162, 0x96, !PT ;  /* 0x0000002199a27c12 */ /* 0x000fe2000f8e96a2 */
[----:B------:R-:W-:Y:S01]  /*125a0*/  IMAD.WIDE.U32 R186, R186, -0x2daee0ad, RZ ;  /* 0xd2511f53baba7825 */ /* 0x000fe200078e00ff */
[----:B------:R-:W-:Y:S01]  /*125b0*/  @!P5 HADD2 R231, -R137.H0_H0, -RZ.H0_H0 ;  /* 0xa00000ff89e7d230 */ /* 0x000fe20000000900 */
[----:B------:R-:W-:Y:S02]  /*125c0*/  F2FP.PACK_AB R159, R155, R159 ;  /* 0x0000009f9b9f723e */ /* 0x000fe400000000ff */
[----:B------:R-:W-:Y:S01]  /*125d0*/  IMAD.WIDE.U32 R162, R162, -0x2daee0ad, RZ ;  /* 0xd2511f53a2a27825 */ /* 0x000fe200078e00ff */
[----:B------:R-:W-:Y:S02]  /*125e0*/  LOP3.LUT R150, R187, UR31, R150, 0x96, !PT ;  /* 0x0000001fbb967c12 */ /* 0x000fe4000f8e9696 */
[----:B------:R-:W-:Y:S01]  /*125f0*/  PRMT R153, R158, 0x5410, R157 ;  /* 0x000054109e997816 */ /* 0x000fe2000000009d */
[----:B------:R-:W-:Y:S01]  /*12600*/  IMAD.MOV.U32 R187, RZ, RZ, R139 ;  /* 0x000000ffffbb7224 */ /* 0x000fe200078e008b */
[----:B------:R-:W-:Y:S01]  /*12610*/  LOP3.LUT R166, R163, UR5, R186, 0x96, !PT ;  /* 0x00000005a3a67c12 */ /* 0x000fe2000f8e96ba */
[----:B------:R-:W-:Y:S01]  /*12620*/  IMAD.MOV.U32 R186, RZ, RZ, R138 ;  /* 0x000000ffffba7224 */ /* 0x000fe200078e008a */
[----:B------:R-:W-:Y:S01]  /*12630*/  PRMT R163, R247, 0x7054, R247 ;  /* 0x00007054f7a37816 */ /* 0x000fe200000000f7 */
[----:B------:R-:W-:Y:S01]  /*12640*/  FADD.FTZ R138, R156, R149 ;  /* 0x000000959c8a7221 */ /* 0x000fe20000010000 */
[----:B------:R-:W-:Y:S01]  /*12650*/  LOP3.LUT R149, R178, 0xff, RZ, 0xc0, !PT ;  /* 0x000000ffb2957812 */ /* 0x000fe200078ec0ff */
[----:B------:R-:W-:Y:S01]  /*12660*/  IMAD.WIDE.U32 R150, R150, -0x326172a9, RZ ;  /* 0xcd9e8d5796967825 */ /* 0x000fe200078e00ff */
[----:B------:R-:W-:Y:S03]  /*12670*/  F2FP.PACK_AB R156, R181, R156 ;  /* 0x0000009cb59c723e */ /* 0x000fe600000000ff */
[----:B------:R-:W-:Y:S01]  /*12680*/  IMAD.WIDE.U32 R166, R166, -0x326172a9, RZ ;  /* 0xcd9e8d57a6a67825 */ /* 0x000fe200078e00ff */
[----:B------:R-:W-:Y:S02]  /*12690*/  LOP3.LUT R161, R151, UR28, R152, 0x96, !PT ;  /* 0x0000001c97a17c12 */ /* 0x000fe4000f8e9698 */
[----:B------:R-:W-:Y:S01]  /*126a0*/  LOP3.LUT R151, R176, 0xff, RZ, 0xc0, !PT ;  /* 0x000000ffb0977812 */ /* 0x000fe200078ec0ff */
[--C-:B------:R-:W-:Y:S01]  /*126b0*/  FADD.FTZ R139, R181, R138.reuse ;  /* 0x0000008ab58b7221 */ /* 0x100fe20000010000 */
[----:B------:R-:W-:Y:S01]  /*126c0*/  PRMT R138, R142, 0x7610, R138 ;  /* 0x000076108e8a7816 */ /* 0x000fe2000000008a */
[----:B------:R-:W-:Y:S01]  /*126d0*/  FADD.FTZ R155, R155, R140 ;  /* 0x0000008c9b9b7221 */ /* 0x000fe20000010000 */
[----:B------:R-:W-:Y:S01]  /*126e0*/  LOP3.LUT R141, R167, UR14, R150, 0x96, !PT ;  /* 0x0000000ea78d7c12 */ /* 0x000fe2000f8e9696 */
[----:B------:R-:W3:Y:S02]  /*126f0*/  MUFU.EX2 R140, R175 ;  /* 0x000000af008c7308 */ /* 0x000ee40000000800 */
[----:B------:R-:W-:Y:S01]  /*12700*/  @!P6 HADD2 R236, -R138.H0_H0, -RZ.H0_H0 ;  /* 0xa00000ff8aece230 */ /* 0x000fe20000000900 */
[C---:B------:R-:W-:Y:S01]  /*12710*/  LOP3.LUT R148, R141.reuse, 0xff, RZ, 0xc0, !PT ;  /* 0x000000ff8d947812 */ /* 0x040fe200078ec0ff */
[----:B------:R-:W-:Y:S01]  /*12720*/  FADD.FTZ R164, R172, R155 ;  /* 0x0000009baca47221 */ /* 0x000fe20000010000 */
[----:B------:R-:W-:Y:S02]  /*12730*/  LOP3.LUT R143, R141, 0xffff, RZ, 0xc0, !PT ;  /* 0x0000ffff8d8f7812 */ /* 0x000fe400078ec0ff */
[----:B------:R-:W-:Y:S02]  /*12740*/  ISETP.GE.U32.AND P4, PT, R247, R148, PT ;  /* 0x00000094f700720c */ /* 0x000fe40003f86070 */
[----:B------:R-:W-:Y:S01]  /*12750*/  PRMT R148, R138, 0x5410, R137 ;  /* 0x000054108a947816 */ /* 0x000fe20000000089 */
[----:B------:R-:W4:Y:S01]  /*12760*/  MUFU.EX2 R181, R165 ;  /* 0x000000a500b57308 */ /* 0x000f220000000800 */
[----:B------:R-:W-:Y:S02]  /*12770*/  @!P6 PRMT R138, R236, 0x5410, RZ ;  /* 0x00005410ec8ae816 */ /* 0x000fe400000000ff */
[----:B------:R-:W-:Y:S02]  /*12780*/  SHF.R.U32.HI R143, RZ, 0x8, R143 ;  /* 0x00000008ff8f7819 */ /* 0x000fe4000001168f */
[----:B------:R-:W-:Y:S01]  /*12790*/  @!P5 PRMT R137, R231, 0x5410, RZ ;  /* 0x00005410e789d816 */ /* 0x000fe200000000ff */
[----:B------:R1:W-:Y:S01]  /*127a0*/  STG.E.U16 [R184.64+0x30], R138 ;  /* 0x0000308ab8007986 */ /* 0x0003e2000c101510 */
[----:B--2---:R-:W-:Y:S02]  /*127b0*/  LOP3.LUT R136, R143, 0xffff, RZ, 0xc0, !PT ;  /* 0x0000ffff8f887812 */ /* 0x004fe400078ec0ff */
[----:B------:R-:W-:Y:S01]  /*127c0*/  SHF.R.U32.HI R142, RZ, 0x10, R141 ;  /* 0x00000010ff8e7819 */ /* 0x000fe2000001168d */
[----:B------:R-:W2:Y:S01]  /*127d0*/  MUFU.EX2 R143, R173 ;  /* 0x000000ad008f7308 */ /* 0x000ea20000000800 */
[----:B------:R-:W-:Y:S01]  /*127e0*/  ISETP.GE.U32.AND P6, PT, R247, R136, PT ;  /* 0x00000088f700720c */ /* 0x000fe20003fc6070 */
[----:B------:R-:W-:Y:S01]  /*127f0*/  STG.E.U16 [R184.64+0x32], R137 ;  /* 0x00003289b8007986 */ /* 0x000fe2000c101510 */
[C---:B------:R-:W-:Y:S01]  /*12800*/  PRMT R136, R3.reuse, 0x7632, R136 ;  /* 0x0000763203887816 */ /* 0x040fe20000000088 */
[----:B------:R-:W-:Y:S01]  /*12810*/  @!P4 HADD2 R230, -R3.H0_H0, -RZ.H0_H0 ;  /* 0xa00000ff03e6c230 */ /* 0x000fe20000000900 */
[----:B------:R-:W-:Y:S01]  /*12820*/  LOP3.LUT R142, R142, 0xff, RZ, 0xc0, !PT ;  /* 0x000000ff8e8e7812 */ /* 0x000fe200078ec0ff */
[----:B---3--:R-:W-:Y:S01]  /*12830*/  FADD.FTZ R160, R140, R139 ;  /* 0x0000008b8ca07221 */ /* 0x008fe20000010000 */
[----:B------:R-:W-:Y:S01]  /*12840*/  PRMT R154, R3, 0x5410, R136 ;  /* 0x00005410039a7816 */ /* 0x000fe20000000088 */
[----:B------:R-:W-:Y:S01]  /*12850*/  IMAD.MOV.U32 R139, RZ, RZ, R189 ;  /* 0x000000ffff8b7224 */ /* 0x000fe200078e00bd */
[C---:B------:R-:W-:Y:S02]  /*12860*/  ISETP.GE.U32.AND P5, PT, R247.reuse, R142, PT ;  /* 0x0000008ef700720c */ /* 0x040fe40003fa6070 */
[----:B------:R-:W-:Y:S01]  /*12870*/  SHF.R.U32.HI R142, RZ, 0x18, R141 ;  /* 0x00000018ff8e7819 */ /* 0x000fe2000001168d */
[----:B------:R-:W-:Y:S01]  /*12880*/  IMAD.MOV.U32 R141, RZ, RZ, R139 ;  /* 0x000000ffff8d7224 */ /* 0x000fe200078e008b */
[----:B------:R-:W-:Y:S01]  /*12890*/  @!P4 PRMT R3, R230, 0x5410, RZ ;  /* 0x00005410e603c816 */ /* 0x000fe200000000ff */
[----:B------:R-:W-:Y:S01]  /*128a0*/  @!P6 HADD2 R229, -R136.H0_H0, -RZ.H0_H0 ;  /* 0xa00000ff88e5e230 */ /* 0x000fe20000000900 */
[----:B------:R-:W-:Y:S02]  /*128b0*/  ISETP.GE.U32.AND P4, PT, R247, R142, PT ;  /* 0x0000008ef700720c */ /* 0x000fe40003f86070 */
[----:B------:R-:W-:Y:S01]  /*128c0*/  SHF.R.U32.HI R141, RZ, 0x18, R176 ;  /* 0x00000018ff8d7819 */ /* 0x000fe200000116b0 */
[----:B------:R3:W-:Y:S01]  /*128d0*/  STG.E.U16 [R182.64+0x40], R3 ;  /* 0x00004003b6007986 */ /* 0x0007e2000c101510 */
[----:B------:R-:W-:Y:S02]  /*128e0*/  @!P6 PRMT R136, R229, 0x5410, RZ ;  /* 0x00005410e588e816 */ /* 0x000fe400000000ff */
[----:B----4-:R-:W-:Y:S01]  /*128f0*/  F2FP.PACK_AB R180, R181, R170 ;  /* 0x000000aab5b4723e */ /* 0x010fe200000000ff */
[----:B------:R-:W-:Y:S01]  /*12900*/  @!P5 HADD2 R228, -R158.H0_H0, -RZ.H0_H0 ;  /* 0xa00000ff9ee4d230 */ /* 0x000fe20000000900 */
[C---:B-1----:R-:W-:Y:S01]  /*12910*/  LOP3.LUT R138, R166.reuse, 0xff, RZ, 0xc0, !PT ;  /* 0x000000ffa68a7812 */ /* 0x042fe200078ec0ff */
[----:B------:R-:W-:Y:S01]  /*12920*/  STG.E.U16 [R182.64+0x42], R136 ;  /* 0x00004288b6007986 */ /* 0x000fe2000c101510 */
[C---:B--2---:R-:W-:Y:S01]  /*12930*/  F2FP.PACK_AB R173, R143.reuse, R140 ;  /* 0x0000008c8fad723e */ /* 0x044fe200000000ff */
[----:B------:R-:W-:Y:S01]  /*12940*/  FADD.FTZ R160, R143, R160 ;  /* 0x000000a08fa07221 */ /* 0x000fe20000010000 */
[----:B------:R-:W-:Y:S01]  /*12950*/  ISETP.GE.U32.AND P0, PT, R247, R138, PT ;  /* 0x0000008af700720c */ /* 0x000fe20003f06070 */
[----:B------:R-:W-:Y:S01]  /*12960*/  @!P4 HADD2 R227, -R157.H0_H0, -RZ.H0_H0 ;  /* 0xa00000ff9de3c230 */ /* 0x000fe20000000900 */
[----:B------:R-:W-:Y:S02]  /*12970*/  LOP3.LUT R138, R166, 0xffff, RZ, 0xc0, !PT ;  /* 0x0000ffffa68a7812 */ /* 0x000fe400078ec0ff */
[----:B------:R-:W-:Y:S02]  /*12980*/  @!P5 PRMT R158, R228, 0x5410, RZ ;  /* 0x00005410e49ed816 */ /* 0x000fe400000000ff */
[----:B------:R-:W-:Y:S02]  /*12990*/  SHF.R.U32.HI R138, RZ, 0x8, R138 ;  /* 0x00000008ff8a7819 */ /* 0x000fe4000001168a */
[----:B------:R-:W-:Y:S01]  /*129a0*/  @!P4 PRMT R157, R227, 0x5410, RZ ;  /* 0x00005410e39dc816 */ /* 0x000fe200000000ff */
[----:B------:R1:W-:Y:S01]  /*129b0*/  STG.E.U16 [R184.64+0x40], R158 ;  /* 0x0000409eb8007986 */ /* 0x0003e2000c101510 */
[----:B------:R-:W-:Y:S02]  /*129c0*/  LOP3.LUT R138, R138, 0xffff, RZ, 0xc0, !PT ;  /* 0x0000ffff8a8a7812 */ /* 0x000fe400078ec0ff */
[----:B------:R-:W-:Y:S01]  /*129d0*/  PRMT R177, R180, 0x7632, R177 ;  /* 0x00007632b4b17816 */ /* 0x000fe200000000b1 */
[----:B------:R-:W-:Y:S01]  /*129e0*/  STG.E.U16 [R184.64+0x42], R157 ;  /* 0x0000429db8007986 */ /* 0x000fe2000c101510 */
[----:B------:R-:W-:Y:S01]  /*129f0*/  ISETP.GE.U32.AND P6, PT, R247, R138, PT ;  /* 0x0000008af700720c */ /* 0x000fe20003fc6070 */
[----:B------:R-:W-:Y:S01]  /*12a00*/  IMAD.MOV.U32 R138, RZ, RZ, R188 ;  /* 0x000000ffff8a7224 */ /* 0x000fe200078e00bc */
[----:B------:R-:W-:Y:S01]  /*12a10*/  @!P0 HADD2 R226, -R156.H0_H0, -RZ.H0_H0 ;  /* 0xa00000ff9ce28230 */ /* 0x000fe20000000900 */
[----:B------:R2:W5:Y:S01]  /*12a20*/  LDL.LU.64 R188, [R1+0x70] ;  /* 0x0000700001bc7983 */ /* 0x0005620000300a00 */
[C---:B---3--:R-:W-:Y:S01]  /*12a30*/  PRMT R3, R156.reuse, 0x7632, R3 ;  /* 0x000076329c037816 */ /* 0x048fe20000000003 */
[----:B------:R-:W-:Y:S01]  /*12a40*/  IMAD.MOV.U32 R140, RZ, RZ, R138 ;  /* 0x000000ffff8c7224 */ /* 0x000fe200078e008a */
[----:B------:R-:W-:Y:S02]  /*12a50*/  SHF.R.U32.HI R138, RZ, 0x10, R166 ;  /* 0x00000010ff8a7819 */ /* 0x000fe400000116a6 */
[----:B------:R-:W-:Y:S02]  /*12a60*/  PRMT R152, R156, 0x5410, R3 ;  /* 0x000054109c987816 */ /* 0x000fe40000000003 */
[----:B------:R-:W-:Y:S02]  /*12a70*/  LOP3.LUT R139, R187, UR14, R140, 0x96, !PT ;  /* 0x0000000ebb8b7c12 */ /* 0x000fe4000f8e968c */
[----:B------:R-:W-:Y:S01]  /*12a80*/  LOP3.LUT R138, R138, 0xff, RZ, 0xc0, !PT ;  /* 0x000000ff8a8a7812 */ /* 0x000fe200078ec0ff */
[----:B------:R-:W-:Y:S01]  /*12a90*/  @!P6 HADD2 R219, -R3.H0_H0, -RZ.H0_H0 ;  /* 0xa00000ff03dbe230 */ /* 0x000fe20000000900 */
[----:B------:R-:W-:Y:S02]  /*12aa0*/  LOP3.LUT R137, R139, 0xffff, RZ, 0xc0, !PT ;  /* 0x0000ffff8b897812 */ /* 0x000fe400078ec0ff */
[C---:B------:R-:W-:Y:S02]  /*12ab0*/  ISETP.GE.U32.AND P5, PT, R247.reuse, R138, PT ;  /* 0x0000008af700720c */ /* 0x040fe40003fa6070 */
[----:B------:R-:W-:Y:S02]  /*12ac0*/  SHF.R.U32.HI R138, RZ, 0x18, R166 ;  /* 0x00000018ff8a7819 */ /* 0x000fe400000116a6 */
[----:B------:R-:W-:Y:S02]  /*12ad0*/  SHF.R.U32.HI R137, RZ, 0x8, R137 ;  /* 0x00000008ff897819 */ /* 0x000fe40000011689 */
[----:B------:R-:W-:Y:S01]  /*12ae0*/  ISETP.GE.U32.AND P4, PT, R247, R138, PT ;  /* 0x0000008af700720c */ /* 0x000fe20003f86070 */
[----:B-1----:R-:W-:Y:S01]  /*12af0*/  FADD.FTZ R158, R169, R160 ;  /* 0x000000a0a99e7221 */ /* 0x002fe20000010000 */
[----:B------:R-:W-:Y:S02]  /*12b00*/  LOP3.LUT R138, R139, 0xff, RZ, 0xc0, !PT ;  /* 0x000000ff8b8a7812 */ /* 0x000fe400078ec0ff */
[--C-:B------:R-:W-:Y:S02]  /*12b10*/  SHF.R.U32.HI R140, RZ, 0x18, R186.reuse ;  /* 0x00000018ff8c7819 */ /* 0x100fe400000116ba */
[----:B------:R-:W-:Y:S01]  /*12b20*/  PRMT R137, R138, 0x5410, R137 ;  /* 0x000054108a897816 */ /* 0x000fe20000000089 */
[----:B------:R-:W-:Y:S01]  /*12b30*/  @!P5 HADD2 R221, -R159.H0_H0, -RZ.H0_H0 ;  /* 0xa00000ff9fddd230 */ /* 0x000fe20000000900 */
[--C-:B------:R-:W-:Y:S02]  /*12b40*/  SHF.R.U32.HI R138, RZ, 0x10, R139.reuse ;  /* 0x00000010ff8a7819 */ /* 0x100fe4000001168b */
[----:B------:R-:W-:Y:S01]  /*12b50*/  SHF.R.U32.HI R139, RZ, 0x18, R139 ;  /* 0x00000018ff8b7819 */ /* 0x000fe2000001168b */
[--C-:B------:R-:W-:Y:S01]  /*12b60*/  HSET2.LE.AND R137, R137, R163.reuse, PT ;  /* 0x000000a389897233 */ /* 0x100fe20003803000 */
[----:B------:R-:W-:Y:S02]  /*12b70*/  LOP3.LUT R138, R138, 0xff, RZ, 0xc0, !PT ;  /* 0x000000ff8a8a7812 */ /* 0x000fe400078ec0ff */
[----:B------:R-:W-:Y:S02]  /*12b80*/  @!P6 PRMT R3, R219, 0x5410, RZ ;  /* 0x00005410db03e816 */ /* 0x000fe400000000ff */
[----:B------:R-:W-:Y:S02]  /*12b90*/  PRMT R136, R138, 0x5410, R139 ;  /* 0x000054108a887816 */ /* 0x000fe4000000008b */
[C---:B------:R-:W-:Y:S01]  /*12ba0*/  LOP3.LUT R139, R186.reuse, 0xffff, RZ, 0xc0, !PT ;  /* 0x0000ffffba8b7812 */ /* 0x040fe200078ec0ff */
[----:B------:R-:W-:Y:S01]  /*12bb0*/  STG.E.U16 [R182.64+0x52], R3 ;  /* 0x00005203b6007986 */ /* 0x000fe2000c101510 */
[----:B------:R-:W-:Y:S01]  /*12bc0*/  LOP3.LUT R138, R186, 0xff, RZ, 0xc0, !PT ;  /* 0x000000ffba8a7812 */ /* 0x000fe200078ec0ff */
[--C-:B------:R-:W-:Y:S01]  /*12bd0*/  HSET2.LE.AND R136, R136, R163.reuse, PT ;  /* 0x000000a388887233 */ /* 0x100fe20003803000 */
[----:B------:R-:W-:Y:S02]  /*12be0*/  SHF.R.U32.HI R139, RZ, 0x8, R139 ;  /* 0x00000008ff8b7819 */ /* 0x000fe4000001168b */
[----:B------:R-:W-:Y:S02]  /*12bf0*/  LOP3.LUT R132, R137, R132, RZ, 0xc0, !PT ;  /* 0x0000008489847212 */ /* 0x000fe400078ec0ff */
[----:B------:R-:W-:Y:S02]  /*12c00*/  PRMT R138, R138, 0x5410, R139 ;  /* 0x000054108a8a7816 */ /* 0x000fe4000000008b */
[----:B------:R-:W-:Y:S01]  /*12c10*/  SHF.R.U32.HI R139, RZ, 0x10, R186 ;  /* 0x00000010ff8b7819 */ /* 0x000fe200000116ba */
[----:B------:R-:W-:Y:S01]  /*12c20*/  IMAD.WIDE.U32 R186, R161, -0x2daee0ad, RZ ;  /* 0xd2511f53a1ba7825 */ /* 0x000fe200078e00ff */
[----:B------:R-:W-:Y:S01]  /*12c30*/  LOP3.LUT R133, R136, R133, RZ, 0xc0, !PT ;  /* 0x0000008588857212 */ /* 0x000fe200078ec0ff */
[--C-:B------:R-:W-:Y:S01]  /*12c40*/  HSET2.LE.AND R137, R138, R163.reuse, PT ;  /* 0x000000a38a897233 */ /* 0x100fe20003803000 */
[----:B------:R-:W-:Y:S02]  /*12c50*/  LOP3.LUT R139, R139, 0xff, RZ, 0xc0, !PT ;  /* 0x000000ff8b8b7812 */ /* 0x000fe400078ec0ff */
[----:B------:R-:W-:Y:S02]  /*12c60*/  @!P0 PRMT R156, R226, 0x5410, RZ ;  /* 0x00005410e29c8816 */ /* 0x000fe400000000ff */
[----:B------:R-:W-:Y:S02]  /*12c70*/  PRMT R140, R139, 0x5410, R140 ;  /* 0x000054108b8c7816 */ /* 0x000fe4000000008c */
[----:B------:R-:W-:Y:S01]  /*12c80*/  LOP3.LUT R134, R137, R134, RZ, 0xc0, !PT ;  /* 0x0000008689867212 */ /* 0x000fe200078ec0ff */
[----:B------:R-:W-:Y:S01]  /*12c90*/  STG.E.U16 [R182.64+0x50], R156 ;  /* 0x0000509cb6007986 */ /* 0x000fe2000c101510 */
[----:B------:R-:W-:Y:S01]  /*12ca0*/  ISETP.NE.AND P0, PT, R174, RZ, PT ;  /* 0x000000ffae00720c */ /* 0x000fe20003f05270 */
[--C-:B------:R-:W-:Y:S01]  /*12cb0*/  HSET2.LE.AND R140, R140, R163.reuse, PT ;  /* 0x000000a38c8c7233 */ /* 0x100fe20003803000 */
[----:B------:R-:W-:Y:S01]  /*12cc0*/  PRMT R174, R173, 0x7632, R174 ;  /* 0x00007632adae7816 */ /* 0x000fe200000000ae */
[----:B------:R-:W1:Y:S03]  /*12cd0*/  LDSM.16.MT88.4 R136, [R208+0x10000] ;  /* 0x01000000d088783b */ /* 0x000e660000004200 */
[----:B------:R-:W-:Y:S02]  /*12ce0*/  LOP3.LUT R135, R140, R135, RZ, 0xc0, !PT ;  /* 0x000000878c877212 */ /* 0x000fe400078ec0ff */
[----:B------:R-:W-:Y:S02]  /*12cf0*/  LOP3.LUT R140, R178, 0xffff, RZ, 0xc0, !PT ;  /* 0x0000ffffb28c7812 */ /* 0x000fe400078ec0ff */
[----:B------:R-:W3:Y:S01]  /*12d00*/  MUFU.EX2 R179, R168 ;  /* 0x000000a800b37308 */ /* 0x000ee20000000800 */
[----:B------:R-:W-:Y:S02]  /*12d10*/  SHF.R.U32.HI R178, RZ, 0x18, R178 ;  /* 0x00000018ffb27819 */ /* 0x000fe400000116b2 */
[----:B------:R-:W-:Y:S02]  /*12d20*/  SHF.R.U32.HI R140, RZ, 0x8, R140 ;  /* 0x00000008ff8c7819 */ /* 0x000fe4000001168c */
[----:B------:R-:W-:Y:S02]  /*12d30*/  PRMT R178, R147, 0x5410, R178 ;  /* 0x0000541093b27816 */ /* 0x000fe400000000b2 */
[----:B------:R-:W-:Y:S02]  /*12d40*/  PRMT R149, R149, 0x5410, R140 ;  /* 0x0000541095957816 */ /* 0x000fe4000000008c */
[----:B------:R-:W-:Y:S04]  /*12d50*/  LOP3.LUT R140, R176, 0xffff, RZ, 0xc0, !PT ;  /* 0x0000ffffb08c7812 */ /* 0x000fe800078ec0ff */
[----:B------:R-:W-:Y:S04]  /*12d60*/  SHF.R.U32.HI R142, RZ, 0x8, R140 ;  /* 0x00000008ff8e7819 */ /* 0x000fe8000001168c */
[----:B------:R-:W-:Y:S01]  /*12d70*/  PRMT R151, R151, 0x5410, R142 ;  /* 0x0000541097977816 */ /* 0x000fe2000000008e */
        /* <DEDUP_REMOVED lines=45> */
[C---:B-1----:R-:W-:Y:S07]  /*13050*/  HMMA.16816.F32 R124, R132.reuse, R136, R124 ;  /* 0x00000088847c723c */ /* 0x042fee000000187c */
[----:B------:R-:W-:Y:S01]  /*13060*/  SHF.R.U32.HI R136, RZ, 0x10, R176 ;  /* 0x00000010ff887819 */ /* 0x000fe200000116b0 */
[----:B------:R-:W-:Y:S01]  /*13070*/  HMMA.16816.F32 R128, R132, R138, R128 ;  /* 0x0000008a8480723c */ /* 0x000fe20000001880 */
[----:B------:R-:W-:Y:S03]  /*13080*/  F2FP.PACK_AB R176, R171, R172 ;  /* 0x000000acabb0723e */ /* 0x000fe600000000ff */
[----:B------:R-:W-:Y:S02]  /*13090*/  LOP3.LUT R140, R136, 0xff, RZ, 0xc0, !PT ;  /* 0x000000ff888c7812 */ /* 0x000fe400078ec0ff */
[----:B------:R-:W1:Y:S01]  /*130a0*/  LDSM.16.MT88.4 R136, [R208+0x10800] ;  /* 0x01080000d088783b */ /* 0x000e620000004200 */
[--C-:B------:R-:W-:Y:S01]  /*130b0*/  HSET2.LE.AND R133, R151, R163.reuse, PT ;  /* 0x000000a397857233 */ /* 0x100fe20003803000 */
[----:B------:R-:W-:Y:S01]  /*130c0*/  PRMT R134, R140, 0x5410, R141 ;  /* 0x000054108c867816 */ /* 0x000fe2000000008d */
[--C-:B------:R-:W-:Y:S03]  /*130d0*/  HSET2.LE.AND R135, R149, R163.reuse, PT ;  /* 0x000000a395877233 */ /* 0x100fe60003803000 */
[----:B------:R-:W-:Y:S01]  /*130e0*/  LOP3.LUT R132, R133, R146, RZ, 0xc0, !PT ;  /* 0x0000009285847212 */ /* 0x000fe200078ec0ff */
[--C-:B------:R-:W-:Y:S01]  /*130f0*/  HSET2.LE.AND R134, R134, R163.reuse, PT ;  /* 0x000000a386867233 */ /* 0x100fe20003803000 */
[----:B------:R-:W4:Y:S01]  /*13100*/  LDSM.16.MT88.4 R140, [R206+0x10800] ;  /* 0x01080000ce8c783b */ /* 0x000f220000004200 */
[----:B------:R-:W-:Y:S02]  /*13110*/  PRMT R172, R159, 0x7632, R172 ;  /* 0x000076329fac7816 */ /* 0x000fe400000000ac */
[----:B------:R-:W-:Y:S02]  /*13120*/  PRMT R3, R176, 0x7632, R3 ;  /* 0x00007632b0037816 */ /* 0x000fe40000000003 */
[----:B------:R-:W-:Y:S01]  /*13130*/  LOP3.LUT R133, R134, R145, RZ, 0xc0, !PT ;  /* 0x0000009186857212 */ /* 0x000fe200078ec0ff */
[----:B------:R-:W-:Y:S01]  /*13140*/  @!P4 HADD2 R224, -R172.H0_H0, -RZ.H0_H0 ;  /* 0xa00000fface0c230 */ /* 0x000fe20000000900 */
[----:B------:R-:W-:Y:S01]  /*13150*/  LOP3.LUT R134, R135, R144, RZ, 0xc0, !PT ;  /* 0x0000009087867212 */ /* 0x000fe200078ec0ff */
[----:B------:R-:W-:Y:S01]  /*13160*/  HSET2.LE.AND R135, R178, R163, PT ;  /* 0x000000a3b2877233 */ /* 0x000fe20003803000 */
[----:B------:R-:W2:Y:S01]  /*13170*/  LDSM.16.MT88.4 R144, [R205+0x10800] ;  /* 0x01080000cd90783b */ /* 0x000ea20000004200 */
[----:B---3--:R-:W-:Y:S03]  /*13180*/  F2FP.PACK_AB R178, R179, R169 ;  /* 0x000000a9b3b2723e */ /* 0x008fe600000000ff */
[----:B------:R-:W-:Y:S02]  /*13190*/  LOP3.LUT R135, R135, R148, RZ, 0xc0, !PT ;  /* 0x0000009487877212 */ /* 0x000fe400078ec0ff */
[----:B------:R-:W-:Y:S05]  /*131a0*/  PRMT R175, R178, 0x7632, R175 ;  /* 0x00007632b2af7816 */ /* 0x000fea00000000af */
[C---:B-1----:R-:W-:Y:S08]  /*131b0*/  HMMA.16816.F32 R4, R132.reuse, R136, R4 ;  /* 0x000000888404723c */ /* 0x042ff00000001804 */
[C---:B------:R-:W-:Y:S01]  /*131c0*/  HMMA.16816.F32 R8, R132.reuse, R138, R8 ;  /* 0x0000008a8408723c */ /* 0x040fe20000001808 */
[----:B------:R-:W1:Y:S07]  /*131d0*/  LDSM.16.MT88.4 R136, [R204+0x10800] ;  /* 0x01080000cc88783b */ /* 0x000e6e0000004200 */
[C---:B----4-:R-:W-:Y:S08]  /*131e0*/  HMMA.16816.F32 R12, R132.reuse, R140, R12 ;  /* 0x0000008c840c723c */ /* 0x050ff0000000180c */
        /* <DEDUP_REMOVED lines=35> */
[C---:B---3--:R-:W-:Y:S07]  /*13420*/  HMMA.16816.F32 R108, R132.reuse, R140, R108 ;  /* 0x0000008c846c723c */ /* 0x048fee000000186c */
[----:B------:R-:W-:Y:S01]  /*13430*/  LOP3.LUT R141, R167, UR14, R150, 0x96, !PT ;  /* 0x0000000ea78d7c12 */ /* 0x000fe2000f8e9696 */
[C---:B------:R-:W-:Y:S01]  /*13440*/  HMMA.16816.F32 R112, R132.reuse, R142, R112 ;  /* 0x0000008e8470723c */ /* 0x040fe20000001870 */
[----:B------:R-:W3:Y:S03]  /*13450*/  LDSM.16.MT88.4 R148, [R208+0x11000] ;  /* 0x01100000d094783b */ /* 0x000ee60000004200 */
[C---:B------:R-:W-:Y:S02]  /*13460*/  LOP3.LUT R140, R166.reuse, 0xffff, RZ, 0xc0, !PT ;  /* 0x0000ffffa68c7812 */ /* 0x040fe400078ec0ff */
[----:B------:R-:W-:Y:S02]  /*13470*/  SHF.R.U32.HI R167, RZ, 0x18, R186 ;  /* 0x00000018ffa77819 */ /* 0x000fe400000116ba */
[C---:B--2---:R-:W-:Y:S01]  /*13480*/  HMMA.16816.F32 R116, R132.reuse, R144, R116 ;  /* 0x000000908474723c */ /* 0x044fe20000001874 */
[--C-:B------:R-:W-:Y:S03]  /*13490*/  SHF.R.U32.HI R142, RZ, 0x10, R166.reuse ;  /* 0x00000010ff8e7819 */ /* 0x100fe600000116a6 */
[----:B------:R-:W-:Y:S02]  /*134a0*/  LOP3.LUT R143, R166, 0xff, RZ, 0xc0, !PT ;  /* 0x000000ffa68f7812 */ /* 0x000fe400078ec0ff */
[----:B------:R-:W-:Y:S02]  /*134b0*/  SHF.R.U32.HI R166, RZ, 0x18, R166 ;  /* 0x00000018ffa67819 */ /* 0x000fe400000116a6 */
[C---:B------:R-:W-:Y:S01]  /*134c0*/  HMMA.16816.F32 R120, R132.reuse, R146, R120 ;  /* 0x000000928478723c */ /* 0x040fe20000001878 */
[C---:B------:R-:W-:Y:S03]  /*134d0*/  LOP3.LUT R144, R141.reuse, 0xffff, RZ, 0xc0, !PT ;  /* 0x0000ffff8d907812 */ /* 0x040fe600078ec0ff */
[----:B------:R-:W-:Y:S02]  /*134e0*/  LOP3.LUT R145, R142, 0xff, RZ, 0xc0, !PT ;  /* 0x000000ff8e917812 */ /* 0x000fe400078ec0ff */
[----:B------:R-:W-:Y:S02]  /*134f0*/  SHF.R.U32.HI R140, RZ, 0x8, R140 ;  /* 0x00000008ff8c7819 */ /* 0x000fe4000001168c */
[----:B------:R-:W-:Y:S01]  /*13500*/  SHF.R.U32.HI R163, RZ, 0x8, R144 ;  /* 0x00000008ffa37819 */ /* 0x000fe20000011690 */
[C---:B-1----:R-:W-:Y:S03]  /*13510*/  HMMA.16816.F32 R124, R132.reuse, R136, R124 ;  /* 0x00000088847c723c */ /* 0x042fe6000000187c */
[----:B------:R-:W-:Y:S02]  /*13520*/  LOP3.LUT R142, R141, 0xff, RZ, 0xc0, !PT ;  /* 0x000000ff8d8e7812 */ /* 0x000fe400078ec0ff */
[----:B------:R-:W-:Y:S02]  /*13530*/  PRMT R140, R143, 0x5410, R140 ;  /* 0x000054108f8c7816 */ /* 0x000fe4000000008c */
[----:B------:R-:W-:Y:S01]  /*13540*/  PRMT R143, R145, 0x5410, R166 ;  /* 0x00005410918f7816 */ /* 0x000fe200000000a6 */
[----:B------:R-:W-:Y:S01]  /*13550*/  HMMA.16816.F32 R128, R132, R138, R128 ;  /* 0x0000008a8480723c */ /* 0x000fe20000001880 */
[----:B------:R-:W-:Y:S01]  /*13560*/  PRMT R142, R142, 0x5410, R163 ;  /* 0x000054108e8e7816 */ /* 0x000fe200000000a3 */
[----:B------:R-:W1:Y:S02]  /*13570*/  LDSM.16.MT88.4 R144, [R206+0x11000] ;  /* 0x01100000ce90783b */ /* 0x000e640000004200 */
[--C-:B------:R-:W-:Y:S02]  /*13580*/  SHF.R.U32.HI R163, RZ, 0x10, R141.reuse ;  /* 0x00000010ffa37819 */ /* 0x100fe4000001168d */
[----:B------:R-:W-:Y:S02]  /*13590*/  SHF.R.U32.HI R141, RZ, 0x18, R141 ;  /* 0x00000018ff8d7819 */ /* 0x000fe4000001168d */
[----:B------:R-:W-:Y:S01]  /*135a0*/  LOP3.LUT R166, R163, 0xff, RZ, 0xc0, !PT ;  /* 0x000000ffa3a67812 */ /* 0x000fe200078ec0ff */
[----:B------:R-:W-:Y:S03]  /*135b0*/  FADD.FTZ R163, R171, R164 ;  /* 0x000000a4aba37221 */ /* 0x000fe60000010000 */
[----:B------:R-:W-:Y:S01]  /*135c0*/  PRMT R171, R247, 0x7054, R247 ;  /* 0x00007054f7ab7816 */ /* 0x000fe200000000f7 */
[----:B------:R-:W-:Y:S01]  /*135d0*/  FADD.FTZ R157, R170, R163 ;  /* 0x000000a3aa9d7221 */ /* 0x000fe20000010000 */
[----:B------:R-:W-:Y:S02]  /*135e0*/  PRMT R155, R166, 0x5410, R141 ;  /* 0x00005410a69b7816 */ /* 0x000fe4000000008d */
[----:B------:R-:W-:Y:S01]  /*135f0*/  PRMT R132, R159, 0x5410, R172 ;  /* 0x000054109f847816 */ /* 0x000fe200000000ac */
[--C-:B------:R-:W-:Y:S01]  /*13600*/  HSET2.LE.AND R143, R143, R171.reuse, PT ;  /* 0x000000ab8f8f7233 */ /* 0x100fe20003803000 */
[----:B------:R-:W-:Y:S01]  /*13610*/  @!P5 PRMT R159, R221, 0x5410, RZ ;  /* 0x00005410dd9fd816 */ /* 0x000fe200000000ff */
[--C-:B------:R-:W-:Y:S01]  /*13620*/  HSET2.LE.AND R141, R142, R171.reuse, PT ;  /* 0x000000ab8e8d7233 */ /* 0x100fe20003803000 */
[----:B------:R-:W-:Y:S01]  /*13630*/  @!P4 PRMT R172, R224, 0x5410, RZ ;  /* 0x00005410e0acc816 */ /* 0x000fe200000000ff */
[--C-:B------:R-:W-:Y:S01]  /*13640*/  HSET2.LE.AND R136, R155, R171.reuse, PT ;  /* 0x000000ab9b887233 */ /* 0x100fe20003803000 */
[----:B------:R-:W-:Y:S01]  /*13650*/  LOP3.LUT R143, R143, R132, RZ, 0xc0, !PT ;  /* 0x000000848f8f7212 */ /* 0x000fe200078ec0ff */
[--C-:B------:R-:W-:Y:S01]  /*13660*/  HSET2.LE.AND R137, R140, R171.reuse, PT ;  /* 0x000000ab8c897233 */ /* 0x100fe20003803000 */
[----:B------:R-:W2:Y:S01]  /*13670*/  LDSM.16.MT88.4 R132, [R205+0x11000] ;  /* 0x01100000cd84783b */ /* 0x000ea20000004200 */
[----:B------:R-:W-:Y:S02]  /*13680*/  LOP3.LUT R140, R141, R154, RZ, 0xc0, !PT ;  /* 0x0000009a8d8c7212 */ /* 0x000fe400078ec0ff */
[----:B------:R-:W-:Y:S02]  /*13690*/  LOP3.LUT R141, R136, R153, RZ, 0xc0, !PT ;  /* 0x00000099888d7212 */ /* 0x000fe400078ec0ff */
[----:B------:R-:W-:Y:S02]  /*136a0*/  LOP3.LUT R142, R137, R152, RZ, 0xc0, !PT ;  /* 0x00000098898e7212 */ /* 0x000fe400078ec0ff */
[----:B------:R-:W-:Y:S01]  /*136b0*/  PRMT R164, R173, 0x5410, R174 ;  /* 0x00005410ada47816 */ /* 0x000fe200000000ae */
[----:B------:R-:W4:Y:S01]  /*136c0*/  LDSM.16.MT88.4 R136, [R204+0x11000] ;  /* 0x01100000cc88783b */ /* 0x000f220000004200 */
[C---:B------:R-:W-:Y:S03]  /*136d0*/  LOP3.LUT R166, R186.reuse, 0xff, RZ, 0xc0, !PT ;  /* 0x000000ffbaa67812 */ /* 0x040fe600078ec0ff */
[C---:B---3--:R-:W-:Y:S04]  /*136e0*/  HMMA.16816.F32 R4, R140.reuse, R148, R4 ;  /* 0x000000948c04723c */ /* 0x048fe80000001804 */
[----:B------:R-:W-:Y:S04]  /*136f0*/  LDSM.16.MT88.4 R152, [R206+0x13000] ;  /* 0x01300000ce98783b */ /* 0x000fe80000004200 */
[C---:B------:R-:W-:Y:S04]  /*13700*/  HMMA.16816.F32 R8, R140.reuse, R150, R8 ;  /* 0x000000968c08723c */ /* 0x040fe80000001808 */
[----:B------:R-:W3:Y:S04]  /*13710*/  LDSM.16.MT88.4 R148, [R208+0x13000] ;  /* 0x01300000d094783b */ /* 0x000ee80000004200 */
[C---:B-1----:R-:W-:Y:S04]  /*13720*/  HMMA.16816.F32 R12, R140.reuse, R144, R12 ;  /* 0x000000908c0c723c */ /* 0x042fe8000000180c */
[----:B------:R-:W-:Y:S04]  /*13730*/  STG.E.U16 [R184.64+0x52], R172 ;  /* 0x000052acb8007986 */ /* 0x000fe8000c101510 */
[C---:B------:R-:W-:Y:S01]  /*13740*/  HMMA.16816.F32 R16, R140.reuse, R146, R16 ;  /* 0x000000928c10723c */ /* 0x040fe20000001810 */
[----:B------:R-:W1:Y:S07]  /*13750*/  LDSM.16.MT88.4 R144, [R205+0x13000] ;  /* 0x01300000cd90783b */ /* 0x000e6e0000004200 */
[C---:B--2---:R-:W-:Y:S01]  /*13760*/  HMMA.16816.F32 R20, R140.reuse, R132, R20 ;  /* 0x000000848c14723c */ /* 0x044fe20000001814 */
[----:B------:R-:W-:Y:S07]  /*13770*/  STG.E.U16 [R184.64+0x50], R159 ;  /* 0x0000509fb8007986 */ /* 0x000fee000c101510 */
        /* <DEDUP_REMOVED lines=20> */
[C---:B---3--:R-:W-:Y:S07]  /*138c0*/  HMMA.16816.F32 R76, R140.reuse, R148, R76 ;  /* 0x000000948c4c723c */ /* 0x048fee000000184c */
[C-C-:B------:R-:W-:Y:S01]  /*138d0*/  LOP3.LUT R148, R187.reuse, UR13, R162.reuse, 0x96, !PT ;  /* 0x0000000dbb947c12 */ /* 0x140fe2000f8e96a2 */
[C---:B------:R-:W-:Y:S01]  /*138e0*/  HMMA.16816.F32 R80, R140.reuse, R150, R80 ;  /* 0x000000968c50723c */ /* 0x040fe20000001850 */
[----:B------:R-:W-:Y:S03]  /*138f0*/  LOP3.LUT R162, R187, UR13, R162, 0x96, !PT ;  /* 0x0000000dbba27c12 */ /* 0x000fe6000f8e96a2 */
[----:B------:R-:W-:Y:S03]  /*13900*/  LOP3.LUT R149, R186, 0xffff, RZ, 0xc0, !PT ;  /* 0x0000ffffba957812 */ /* 0x000fe600078ec0ff */
[----:B------:R-:W-:Y:S01]  /*13910*/  LOP3.LUT R150, R148, 0xffff, RZ, 0xc0, !PT ;  /* 0x0000ffff94967812 */ /* 0x000fe200078ec0ff */
[C---:B------:R-:W-:Y:S01]  /*13920*/  HMMA.16816.F32 R84, R140.reuse, R152, R84 ;  /* 0x000000988c54723c */ /* 0x040fe20000001854 */
[----:B------:R-:W-:Y:S03]  /*13930*/  SHF.R.U32.HI R149, RZ, 0x8, R149 ;  /* 0x00000008ff957819 */ /* 0x000fe60000011695 */
[----:B------:R-:W-:Y:S02]  /*13940*/  SHF.R.U32.HI R150, RZ, 0x8, R150 ;  /* 0x00000008ff967819 */ /* 0x000fe40000011696 */
[----:B------:R-:W-:Y:S02]  /*13950*/  PRMT R166, R166, 0x5410, R149 ;  /* 0x00005410a6a67816 */ /* 0x000fe40000000095 */
[C---:B------:R-:W-:Y:S01]  /*13960*/  HMMA.16816.F32 R88, R140.reuse, R154, R88 ;  /* 0x0000009a8c58723c */ /* 0x040fe20000001858 */
[----:B------:R-:W-:Y:S03]  /*13970*/  SHF.R.U32.HI R149, RZ, 0x10, R186 ;  /* 0x00000010ff957819 */ /* 0x000fe600000116ba */
[--C-:B------:R-:W-:Y:S01]  /*13980*/  HSET2.LE.AND R166, R166, R171.reuse, PT ;  /* 0x000000aba6a67233 */ /* 0x100fe20003803000 */
[C---:B------:R-:W-:Y:S02]  /*13990*/  LOP3.LUT R152, R162.reuse, 0xff, RZ, 0xc0, !PT ;  /* 0x000000ffa2987812 */ /* 0x040fe400078ec0ff */
[----:B------:R-:W-:Y:S01]  /*139a0*/  LOP3.LUT R154, R149, 0xff, RZ, 0xc0, !PT ;  /* 0x000000ff959a7812 */ /* 0x000fe200078ec0ff */
[C---:B-1----:R-:W-:Y:S01]  /*139b0*/  HMMA.16816.F32 R92, R140.reuse, R144, R92 ;  /* 0x000000908c5c723c */ /* 0x042fe2000000185c */
[----:B------:R-:W-:Y:S03]  /*139c0*/  LOP3.LUT R149, R162, 0xffff, RZ, 0xc0, !PT ;  /* 0x0000ffffa2957812 */ /* 0x000fe600078ec0ff */
[----:B------:R-:W-:Y:S02]  /*139d0*/  PRMT R167, R154, 0x5410, R167 ;  /* 0x000054109aa77816 */ /* 0x000fe400000000a7 */
[----:B------:R-:W-:Y:S02]  /*139e0*/  SHF.R.U32.HI R149, RZ, 0x8, R149 ;  /* 0x00000008ff957819 */ /* 0x000fe40000011695 */
[C---:B------:R-:W-:Y:S01]  /*139f0*/  HMMA.16816.F32 R96, R140.reuse, R146, R96 ;  /* 0x000000928c60723c */ /* 0x040fe20000001860 */
[----:B------:R-:W-:Y:S03]  /*13a00*/  LOP3.LUT R144, R148, 0xff, RZ, 0xc0, !PT ;  /* 0x000000ff94907812 */ /* 0x000fe600078ec0ff */
[----:B------:R-:W-:Y:S01]  /*13a10*/  PRMT R152, R152, 0x5410, R149 ;  /* 0x0000541098987816 */ /* 0x000fe20000000095 */
[--C-:B------:R-:W-:Y:S01]  /*13a20*/  HSET2.LE.AND R167, R167, R171.reuse, PT ;  /* 0x000000aba7a77233 */ /* 0x100fe20003803000 */
[C---:B------:R-:W-:Y:S02]  /*13a30*/  ISETP.GE.U32.AND P6, PT, R247.reuse, R144, PT ;  /* 0x00000090f700720c */ /* 0x040fe40003fc6070 */
[C---:B--2---:R-:W-:Y:S01]  /*13a40*/  HMMA.16816.F32 R100, R140.reuse, R132, R100 ;  /* 0x000000848c64723c */ /* 0x044fe20000001864 */
[----:B------:R-:W1:Y:S03]  /*13a50*/  LDSM.16.MT88.4 R144, [R205+0x17000] ;  /* 0x01700000cd90783b */ /* 0x000e660000004200 */
[----:B------:R-:W-:Y:S04]  /*13a60*/  LOP3.LUT R150, R150, 0xffff, RZ, 0xc0, !PT ;  /* 0x0000ffff96967812 */ /* 0x000fe800078ec0ff */
[C---:B------:R-:W-:Y:S01]  /*13a70*/  HMMA.16816.F32 R104, R140.reuse, R134, R104 ;  /* 0x000000868c68723c */ /* 0x040fe20000001868 */
[----:B------:R-:W2:Y:S01]  /*13a80*/  LDSM.16.MT88.4 R132, [R204+0x17000] ;  /* 0x01700000cc84783b */ /* 0x000ea20000004200 */
[C---:B------:R-:W-:Y:S02]  /*13a90*/  ISETP.GE.U32.AND P5, PT, R247.reuse, R150, PT ;  /* 0x00000096f700720c */ /* 0x040fe40003fa6070 */
[--C-:B------:R-:W-:Y:S01]  /*13aa0*/  SHF.R.U32.HI R150, RZ, 0x18, R148.reuse ;  /* 0x00000018ff967819 */ /* 0x100fe20000011694 */
[----:B------:R-:W-:Y:S01]  /*13ab0*/  @!P6 HADD2 R225, -R173.H0_H0, -RZ.H0_H0 ;  /* 0xa00000ffade1e230 */ /* 0x000fe20000000900 */
[----:B------:R-:W-:Y:S02]  /*13ac0*/  SHF.R.U32.HI R148, RZ, 0x10, R148 ;  /* 0x00000010ff947819 */ /* 0x000fe40000011694 */
[C---:B----4-:R-:W-:Y:S01]  /*13ad0*/  HMMA.16816.F32 R108, R140.reuse, R136, R108 ;  /* 0x000000888c6c723c */ /* 0x050fe2000000186c */
[----:B------:R-:W-:Y:S03]  /*13ae0*/  ISETP.GE.U32.AND P4, PT, R247, R150, PT ;  /* 0x00000096f700720c */ /* 0x000fe60003f86070 */
[----:B------:R-:W-:Y:S02]  /*13af0*/  LOP3.LUT R148, R148, 0xff, RZ, 0xc0, !PT ;  /* 0x000000ff94947812 */ /* 0x000fe400078ec0ff */
[----:B------:R-:W-:Y:S01]  /*13b00*/  @!P6 PRMT R173, R225, 0x5410, RZ ;  /* 0x00005410e1ade816 */ /* 0x000fe200000000ff */
[----:B------:R-:W-:Y:S01]  /*13b10*/  @!P5 HADD2 R217, -R174.H0_H0, -RZ.H0_H0 ;  /* 0xa00000ffaed9d230 */ /* 0x000fe20000000900 */
[C---:B------:R-:W-:Y:S01]  /*13b20*/  HMMA.16816.F32 R112, R140.reuse, R138, R112 ;  /* 0x0000008a8c70723c */ /* 0x040fe20000001870 */
[--C-:B------:R-:W-:Y:S02]  /*13b30*/  SHF.R.U32.HI R136, RZ, 0x10, R162.reuse ;  /* 0x00000010ff887819 */ /* 0x100fe400000116a2 */
[----:B------:R-:W-:Y:S01]  /*13b40*/  STG.E.U16 [R182.64+0x60], R173 ;  /* 0x000060adb6007986 */ /* 0x000fe2000c101510 */
[----:B------:R-:W-:Y:S02]  /*13b50*/  SHF.R.U32.HI R162, RZ, 0x18, R162 ;  /* 0x00000018ffa27819 */ /* 0x000fe400000116a2 */
[----:B------:R-:W-:Y:S01]  /*13b60*/  LOP3.LUT R149, R136, 0xff, RZ, 0xc0, !PT ;  /* 0x000000ff88957812 */ /* 0x000fe200078ec0ff */
[----:B------:R-:W-:Y:S01]  /*13b70*/  @!P4 HADD2 R215, -R3.H0_H0, -RZ.H0_H0 ;  /* 0xa00000ff03d7c230 */ /* 0x000fe20000000900 */
[----:B------:R-:W3:Y:S01]  /*13b80*/  LDSM.16.MT88.4 R136, [R208+0x11800] ;  /* 0x01180000d088783b */ /* 0x000ee20000004200 */
[----:B------:R-:W-:Y:S03]  /*13b90*/  ISETP.GE.U32.AND P6, PT, R247, R148, PT ;  /* 0x00000094f700720c */ /* 0x000fe60003fc6070 */
[----:B------:R-:W-:Y:S02]  /*13ba0*/  PRMT R165, R149, 0x5410, R162 ;  /* 0x0000541095a57816 */ /* 0x000fe400000000a2 */
[----:B------:R-:W-:Y:S02]  /*13bb0*/  @!P5 PRMT R174, R217, 0x5410, RZ ;  /* 0x00005410d9aed816 */ /* 0x000fe400000000ff */
[----:B------:R-:W4:Y:S01]  /*13bc0*/  LDSM.16.MT88.4 R148, [R206+0x11800] ;  /* 0x01180000ce94783b */ /* 0x000f220000004200 */
[C---:B-1----:R-:W-:Y:S01]  /*13bd0*/  HMMA.16816.F32 R116, R140.reuse, R144, R116 ;  /* 0x000000908c74723c */ /* 0x042fe20000001874 */
[--C-:B------:R-:W-:Y:S04]  /*13be0*/  HSET2.LE.AND R165, R165, R171.reuse, PT ;  /* 0x000000aba5a57233 */ /* 0x100fe80003803000 */
[----:B------:R-:W-:Y:S02]  /*13bf0*/  @!P6 HADD2 R216, -R176.H0_H0, -RZ.H0_H0 ;  /* 0xa00000ffb0d8e230 */ /* 0x000fe40000000900 */
[----:B------:R-:W-:Y:S01]  /*13c00*/  LDSM.16.MT88.4 R160, [R204+0x11800] ;  /* 0x01180000cca0783b */ /* 0x000fe20000004200 */
[C---:B------:R-:W-:Y:S01]  /*13c10*/  HMMA.16816.F32 R120, R140.reuse, R146, R120 ;  /* 0x000000928c78723c */ /* 0x040fe20000001878 */
[----:B------:R-:W-:Y:S05]  /*13c20*/  HSET2.LE.AND R145, R152, R171, PT ;  /* 0x000000ab98917233 */ /* 0x000fea0003803000 */
[----:B------:R-:W-:Y:S01]  /*13c30*/  LOP3.LUT R164, R145, R164, RZ, 0xc0, !PT ;  /* 0x000000a491a47212 */ /* 0x000fe200078ec0ff */
[----:B------:R-:W1:Y:S01]  /*13c40*/  LDSM.16.MT88.4 R152, [R205+0x11800] ;  /* 0x01180000cd98783b */ /* 0x000e620000004200 */
[C---:B--2---:R-:W-:Y:S07]  /*13c50*/  HMMA.16816.F32 R124, R140.reuse, R132, R124 ;  /* 0x000000848c7c723c */ /* 0x044fee000000187c */
[----:B------:R-:W-:Y:S01]  /*13c60*/  PRMT R132, R176, 0x5410, R3 ;  /* 0x00005410b0847816 */ /* 0x000fe20000000003 */
[----:B------:R-:W-:Y:S01]  /*13c70*/  HMMA.16816.F32 R128, R140, R134, R128 ;  /* 0x000000868c80723c */ /* 0x000fe20000001880 */
[----:B------:R-:W-:Y:S01]  /*13c80*/  PRMT R133, R178, 0x5410, R175 ;  /* 0x00005410b2857816 */ /* 0x000fe200000000af */
[----:B------:R-:W2:Y:S02]  /*13c90*/  LDSM.16.MT88.4 R168, [R208+0x13800] ;  /* 0x01380000d0a8783b */ /* 0x000ea40000004200 */
[----:B------:R-:W-:Y:S02]  /*13ca0*/  LOP3.LUT R165, R165, R132, RZ, 0xc0, !PT ;  /* 0x00000084a5a57212 */ /* 0x000fe400078ec0ff */
[----:B------:R-:W-:Y:S02]  /*13cb0*/  PRMT R132, R180, 0x5410, R177 ;  /* 0x00005410b4847816 */ /* 0x000fe400000000b1 */
[----:B------:R-:W-:Y:S02]  /*13cc0*/  LOP3.LUT R166, R166, R133, RZ, 0xc0, !PT ;  /* 0x00000085a6a67212 */ /* 0x000fe400078ec0ff */
[----:B------:R-:W-:Y:S02]  /*13cd0*/  STG.E.U16 [R182.64+0x62], R174 ;  /* 0x000062aeb6007986 */ /* 0x000fe4000c101510 */
[----:B------:R-:W-:Y:S02]  /*13ce0*/  LOP3.LUT R167, R167, R132, RZ, 0xc0, !PT ;  /* 0x00000084a7a77212 */ /* 0x000fe400078ec0ff */
[----:B------:R-:W-:Y:S02]  /*13cf0*/  @!P4 PRMT R3, R215, 0x5410, RZ ;  /* 0x00005410d703c816 */ /* 0x000fe400000000ff */
[----:B------:R-:W-:Y:S03]  /*13d00*/  @!P6 PRMT R176, R216, 0x5410, RZ ;  /* 0x00005410d8b0e816 */ /* 0x000fe600000000ff */
[C---:B---3--:R-:W-:Y:S01]  /*13d10*/  HMMA.16816.F32 R132, R164.reuse, R136, R4 ;  /* 0x00000088a484723c */ /* 0x048fe20000001804 */
[----:B------:R-:W3:Y:S07]  /*13d20*/  LDSM.16.MT88.4 R4, [R206+0x13800] ;  /* 0x01380000ce04783b */ /* 0x000eee0000004200 */
[C---:B------:R-:W-:Y:S01]  /*13d30*/  HMMA.16816.F32 R136, R164.reuse, R138, R8 ;  /* 0x0000008aa488723c */ /* 0x040fe20000001808 */
[----:B------:R-:W2:Y:S07]  /*13d40*/  LDSM.16.MT88.4 R8, [R205+0x13800] ;  /* 0x01380000cd08783b */ /* 0x000eae0000004200 */
[C---:B----4-:R-:W-:Y:S01]  /*13d50*/  HMMA.16816.F32 R140, R164.reuse, R148, R12 ;  /* 0x00000094a48c723c */ /* 0x050fe2000000180c */
[----:B------:R-:W4:Y:S07]  /*13d60*/  LDSM.16.MT88.4 R12, [R204+0x13800] ;  /* 0x01380000cc0c783b */ /* 0x000f2e0000004200 */
[C---:B------:R-:W-:Y:S01]  /*13d70*/  HMMA.16816.F32 R144, R164.reuse, R150, R16 ;  /* 0x00000096a490723c */ /* 0x040fe20000001810 */
[----:B------:R-:W-:Y:S04]  /*13d80*/  STG.E.U16 [R184.64+0x62], R3 ;  /* 0x00006203b8007986 */ /* 0x000fe8000c101510 */
[----:B------:R-:W-:Y:S02]  /*13d90*/  STG.E.U16 [R184.64+0x60], R176 ;  /* 0x000060b0b8007986 */ /* 0x000fe4000c101510 */
[----:B------:R-:W-:Y:S01]  /*13da0*/  IMAD.MOV.U32 R18, RZ, RZ, R157 ;  /* 0x000000ffff127224 */ /* 0x000fe200078e009d */
[C---:B-1----:R-:W-:Y:S01]  /*13db0*/  HMMA.16816.F32 R148, R164.reuse, R152, R20 ;  /* 0x00000098a494723c */ /* 0x042fe20000001814 */
[----:B------:R-:W-:Y:S03]  /*13dc0*/  LDSM.16.MT88.4 R20, [R206+0x15800] ;  /* 0x01580000ce14783b */ /* 0x000fe60000004200 */
[----:B------:R-:W-:Y:S04]  /*13dd0*/  IMAD.MOV.U32 R19, RZ, RZ, R158 ;  /* 0x000000ffff137224 */ /* 0x000fe800078e009e */
[C---:B------:R-:W-:Y:S01]  /*13de0*/  HMMA.16816.F32 R152, R164.reuse, R154, R24 ;  /* 0x0000009aa498723c */ /* 0x040fe20000001818 */
[----:B------:R-:W-:Y:S07]  /*13df0*/  LDSM.16.MT88.4 R24, [R205+0x15800] ;  /* 0x01580000cd18783b */ /* 0x000fee0000004200 */
[C---:B------:R-:W-:Y:S07]  /*13e00*/  HMMA.16816.F32 R156, R164.reuse, R160, R28 ;  /* 0x000000a0a49c723c */ /* 0x040fee000000181c */
[----:B------:R-:W-:Y:S01]  /*13e10*/  IMAD.MOV.U32 R31, RZ, RZ, R18 ;  /* 0x000000ffff1f7224 */ /* 0x000fe200078e0012 */
[C---:B------:R-:W-:Y:S01]  /*13e20*/  HMMA.16816.F32 R160, R164.reuse, R162, R32 ;  /* 0x000000a2a4a0723c */ /* 0x040fe20000001820 */
[----:B------:R-:W-:Y:S02]  /*13e30*/  IMAD.MOV.U32 R30, RZ, RZ, R19 ;  /* 0x000000ffff1e7224 */ /* 0x000fe400078e0013 */
[----:B------:R-:W1:Y:S05]  /*13e40*/  LDSM.16.MT88.4 R16, [R208+0x15800] ;  /* 0x01580000d010783b */ /* 0x000e6a0000004200 */
[C---:B--2---:R-:W-:Y:S08]  /*13e50*/  HMMA.16816.F32 R36, R164.reuse, R168, R36 ;  /* 0x000000a8a424723c */ /* 0x044ff00000001824 */
[C---:B------:R-:W-:Y:S08]  /*13e60*/  HMMA.16816.F32 R40, R164.reuse, R170, R40 ;  /* 0x000000aaa428723c */ /* 0x040ff00000001828 */
[C---:B---3--:R-:W-:Y:S08]  /*13e70*/  HMMA.16816.F32 R44, R164.reuse, R4, R44 ;  /* 0x00000004a42c723c */ /* 0x048ff0000000182c */
        /* <DEDUP_REMOVED lines=11> */
[C---:B------:R-:W-:Y:S07]  /*13f30*/  HMMA.16816.F32 R76, R164.reuse, R20, R76 ;  /* 0x00000014a44c723c */ /* 0x040fee000000184c */
[----:B------:R-:W-:Y:S01]  /*13f40*/  LOP3.LUT R20, R186, 0xff, RZ, 0xc0, !PT ;  /* 0x000000ffba147812 */ /* 0x000fe200078ec0ff */
[C---:B------:R-:W-:Y:S03]  /*13f50*/  HMMA.16816.F32 R80, R164.reuse, R22, R80 ;  /* 0x00000016a450723c */ /* 0x040fe60000001850 */
[C---:B------:R-:W-:Y:S02]  /*13f60*/  ISETP.GE.U32.AND P5, PT, R247.reuse, R20, PT ;  /* 0x00000014f700720c */ /* 0x040fe40003fa6070 */
[----:B------:R-:W1:Y:S03]  /*13f70*/  LDSM.16.MT88.4 R20, [R204+0x17800] ;  /* 0x01780000cc14783b */ /* 0x000e660000004200 */
[C---:B------:R-:W-:Y:S08]  /*13f80*/  HMMA.16816.F32 R84, R164.reuse, R24, R84 ;  /* 0x00000018a454723c */ /* 0x040ff00000001854 */
[C---:B------:R-:W-:Y:S01]  /*13f90*/  HMMA.16816.F32 R88, R164.reuse, R26, R88 ;  /* 0x0000001aa458723c */ /* 0x040fe20000001858 */
[----:B------:R-:W-:Y:S05]  /*13fa0*/  @!P5 HADD2 R218, -R178.H0_H0, -RZ.H0_H0 ;  /* 0xa00000ffb2dad230 */ /* 0x000fea0000000900 */
[----:B------:R-:W-:Y:S02]  /*13fb0*/  @!P5 PRMT R178, R218, 0x5410, RZ ;  /* 0x00005410dab2d816 */ /* 0x000fe400000000ff */
[C---:B--2---:R-:W-:Y:S03]  /*13fc0*/  HMMA.16816.F32 R92, R164.reuse, R4, R92 ;  /* 0x00000004a45c723c */ /* 0x044fe6000000185c */
[----:B------:R-:W-:Y:S04]  /*13fd0*/  STG.E.U16 [R182.64+0x70], R178 ;  /* 0x000070b2b6007986 */ /* 0x000fe8000c101510 */
[----:B------:R-:W-:Y:S01]  /*13fe0*/  LOP3.LUT R5, R186, 0xffff, RZ, 0xc0, !PT ;  /* 0x0000ffffba057812 */ /* 0x000fe200078ec0ff */
[C---:B------:R-:W-:Y:S01]  /*13ff0*/  HMMA.16816.F32 R96, R164.reuse, R6, R96 ;  /* 0x00000006a460723c */ /* 0x040fe20000001860 */
[--C-:B------:R-:W-:Y:S03]  /*14000*/  SHF.R.U32.HI R4, RZ, 0x10, R186.reuse ;  /* 0x00000010ff047819 */ /* 0x100fe600000116ba */
[----:B------:R-:W-:Y:S02]  /*14010*/  SHF.R.U32.HI R186, RZ, 0x18, R186 ;  /* 0x00000018ffba7819 */ /* 0x000fe400000116ba */
[----:B------:R-:W-:Y:S02]  /*14020*/  LOP3.LUT R4, R4, 0xff, RZ, 0xc0, !PT ;  /* 0x000000ff04047812 */ /* 0x000fe400078ec0ff */
[C---:B---3--:R-:W-:Y:S01]  /*14030*/  HMMA.16816.F32 R100, R164.reuse, R8, R100 ;  /* 0x00000008a464723c */ /* 0x048fe20000001864 */
[C---:B------:R-:W-:Y:S02]  /*14040*/  ISETP.GE.U32.AND P5, PT, R247.reuse, R186, PT ;  /* 0x000000baf700720c */ /* 0x040fe40003fa6070 */
[----:B------:R-:W-:Y:S02]  /*14050*/  ISETP.GE.U32.AND P6, PT, R247, R4, PT ;  /* 0x00000004f700720c */ /* 0x000fe40003fc6070 */
[----:B------:R-:W-:Y:S03]  /*14060*/  SHF.R.U32.HI R5, RZ, 0x8, R5 ;  /* 0x00000008ff057819 */ /* 0x000fe60000011605 */
[C---:B------:R-:W-:Y:S01]  /*14070*/  HMMA.16816.F32 R104, R164.reuse, R10, R104 ;  /* 0x0000000aa468723c */ /* 0x040fe20000001868 */
[----:B------:R-:W-:Y:S04]  /*14080*/  LOP3.LUT R6, R5, 0xffff, RZ, 0xc0, !PT ;  /* 0x0000ffff05067812 */ /* 0x000fe800078ec0ff */
[----:B------:R-:W-:Y:S01]  /*14090*/  ISETP.GE.U32.AND P4, PT, R247, R6, PT ;  /* 0x00000006f700720c */ /* 0x000fe20003f86070 */
[----:B------:R-:W-:Y:S02]  /*140a0*/  @!P5 HADD2 R222, -R177.H0_H0, -RZ.H0_H0 ;  /* 0xa00000ffb1ded230 */ /* 0x000fe40000000900 */
[C---:B----4-:R-:W-:Y:S01]  /*140b0*/  HMMA.16816.F32 R108, R164.reuse, R12, R108 ;  /* 0x0000000ca46c723c */ /* 0x050fe2000000186c */
[----:B------:R-:W-:Y:S03]  /*140c0*/  @!P6 HADD2 R223, -R180.H0_H0, -RZ.H0_H0 ;  /* 0xa00000ffb4dfe230 */ /* 0x000fe60000000900 */
[----:B------:R-:W-:Y:S02]  /*140d0*/  @!P5 PRMT R177, R222, 0x5410, RZ ;  /* 0x00005410deb1d816 */ /* 0x000fe400000000ff */
[----:B------:R-:W-:Y:S02]  /*140e0*/  @!P6 PRMT R180, R223, 0x5410, RZ ;  /* 0x00005410dfb4e816 */ /* 0x000fe400000000ff */
[C---:B------:R-:W-:Y:S01]  /*140f0*/  HMMA.16816.F32 R112, R164.reuse, R14, R112 ;  /* 0x0000000ea470723c */ /* 0x040fe20000001870 */
[----:B------:R-:W-:Y:S03]  /*14100*/  ISETP.LT.AND P5, PT, RZ, UR22, PT ;  /* 0x00000016ff007c0c */ /* 0x000fe6000bfa1270 */
[----:B------:R-:W-:Y:S04]  /*14110*/  @!P4 HADD2 R220, -R175.H0_H0, -RZ.H0_H0 ;  /* 0xa00000ffafdcc230 */ /* 0x000fe80000000900 */
[C---:B-1----:R-:W-:Y:S01]  /*14120*/  HMMA.16816.F32 R116, R164.reuse, R16, R116 ;  /* 0x00000010a474723c */ /* 0x042fe20000001874 */
[----:B------:R-:W-:Y:S05]  /*14130*/  @!P4 PRMT R175, R220, 0x5410, RZ ;  /* 0x00005410dcafc816 */ /* 0x000fea00000000ff */
[----:B------:R-:W-:Y:S02]  /*14140*/  STG.E.U16 [R182.64+0x72], R175 ;  /* 0x000072afb6007986 */ /* 0x000fe4000c101510 */
[C---:B------:R-:W-:Y:S02]  /*14150*/  HMMA.16816.F32 R120, R164.reuse, R18, R120 ;  /* 0x00000012a478723c */ /* 0x040fe40000001878 */
[----:B------:R-:W-:Y:S04]  /*14160*/  STG.E.U16 [R184.64+0x70], R180 ;  /* 0x000070b4b8007986 */ /* 0x000fe8000c101510 */
[----:B------:R-:W-:Y:S02]  /*14170*/  STG.E.U16 [R184.64+0x72], R177 ;  /* 0x000072b1b8007986 */ /* 0x000fe4000c101510 */
[C---:B------:R-:W-:Y:S08]  /*14180*/  HMMA.16816.F32 R124, R164.reuse, R20, R124 ;  /* 0x00000014a47c723c */ /* 0x040ff0000000187c */
[----:B------:R-:W-:Y:S07]  /*14190*/  HMMA.16816.F32 R128, R164, R22, R128 ;  /* 0x00000016a480723c */ /* 0x000fee0000001880 */
[----:B------:R-:W-:Y:S01]  /*141a0*/  FADD.FTZ R167, R179, R30 ;  /* 0x0000001eb3a77221 */ /* 0x000fe20000010000 */
[----:B------:R-:W-:Y:S01]  /*141b0*/  IADD3 R164, P4, R182, -0x80, RZ ;  /* 0xffffff80b6a47810 */ /* 0x000fe20007f9e0ff */
[----:B------:R-:W-:Y:S03]  /*141c0*/  FADD.FTZ R166, R181, R31 ;  /* 0x0000001fb5a67221 */ /* 0x000fe60000010000 */
[----:B------:R-:W-:Y:S01]  /*141d0*/  IADD3.X R3, R183, -0x1, RZ, P4, !PT ;  /* 0xffffffffb7037810 */ /* 0x000fe200027fe4ff */
[----:B------:R-:W-:Y:S04]  /*141e0*/  IMAD.MOV.U32 R165, RZ, RZ, R0 ;  /* 0x000000ffffa57224 */ /* 0x000fe800078e0000 */
[----:B------:R1:W-:Y:S02]  /*141f0*/  STL [R1+0x28], R3 ;  /* 0x0000280301007387 */ /* 0x0003e40000100800 */
[----:B-1----:R-:W-:Y:S01]  /*14200*/  IMAD.MOV.U32 R3, RZ, RZ, R2 ;  /* 0x000000ffff037224 */ /* 0x002fe200078e0002 */
[----:B-----5:R-:W-:-:S05]  /*14210*/  @P5 BRA `(.L_x_497) ;  /* 0xffffa98000005947 */ /* 0x020fca000383ffff */
.L_x_496:
        /* <DEDUP_REMOVED lines=9> */
[----:B------:R-:W-:Y:S01]  /*142b0*/  ULDC.U8 UR9, c[0x0][0x329] ;  /* 0x0000ca4000097ab9 */ /* 0x000fe20000000000 */
[----:B------:R-:W4:Y:S01]  /*142c0*/  S2UR UR11, SR_CTAID.Z ;  /* 0x00000000000b79c3 */ /* 0x000f220000002700 */
[----:B------:R-:W-:-:S02]  /*142d0*/  UISETP.NE.AND UP1, UPT, UR9, URZ, UPT ;  /* 0x0000003f0900728c */ /* 0x000fc4000bf25270 */
[----:B------:R-:W-:Y:S02]  /*142e0*/  ULDC UR8, c[0x0][0x214] ;  /* 0x0000850000087ab9 */ /* 0x000fe40000000800 */
[----:B------:R-:W-:Y:S02]  /*142f0*/  UMOV UR24, URZ ;  /* 0x0000003f00187c82 */ /* 0x000fe40008000000 */
[----:B------:R-:W-:Y:S02]  /*14300*/  @UP0 UIMAD.WIDE.U32 UR18, UR10, UR4, URZ ;  /* 0x000000040a1202a5 */ /* 0x000fe4000f8e003f */
[----:B------:R-:W-:Y:S02]  /*14310*/  UMOV UR25, URZ ;  /* 0x0000003f00197c82 */ /* 0x000fe40008000000 */
[----:B------:R-:W-:Y:S02]  /*14320*/  @UP0 UIMAD UR7, UR10, UR5, UR19 ;  /* 0x000000050a0702a4 */ /* 0x000fe4000f8e0213 */
[----:B------:R-:W-:Y:S01]  /*14330*/  @UP1 ULDC UR14, c[0x0][0x210] ;  /* 0x00008400000e1ab9 */ /* 0x000fe20000000800 */
[----:B-1----:R-:W-:Y:S01]  /*14340*/  FADD.FTZ R3, R4, R167 ;  /* 0x000000a704037221 */ /* 0x002fe20000010000 */
[----:B------:R-:W-:-:S02]  /*14350*/  ULDC.64 UR4, c[0x0][0x1e0] ;  /* 0x0000780000047ab9 */ /* 0x000fc40000000a00 */
[----:B--2---:R-:W-:Y:S01]  /*14360*/  @!UP0 USHF.R.S32.HI UR13, URZ, 0x1f, UR6 ;  /* 0x0000001f3f0d8899 */ /* 0x004fe20008011406 */
[----:B---3--:R-:W-:Y:S01]  /*14370*/  FADD.FTZ R4, R5, R166 ;  /* 0x000000a605047221 */ /* 0x008fe20000010000 */
[----:B------:R-:W1:Y:S01]  /*14380*/  SHFL.BFLY PT, R8, R3, 0x1, 0x1f ;  /* 0x0c201f0003087f89 */ /* 0x000e6200000e0000 */
[----:B------:R-:W-:Y:S01]  /*14390*/  @!UP0 UIMAD.WIDE.U32 UR22, UR6, UR4, URZ ;  /* 0x00000004061682a5 */ /* 0x000fe2000f8e003f */
[----:B----4-:R-:W-:Y:S02]  /*143a0*/  SHF.R.S32.HI R5, RZ, 0x1f, R6 ;  /* 0x0000001fff057819 */ /* 0x010fe40000011406 */
[----:B------:R-:W2:Y:S01]  /*143b0*/  SHFL.BFLY PT, R7, R4, 0x1, 0x1f ;  /* 0x0c201f0004077f89 */ /* 0x000ea200000e0000 */
[----:B------:R-:W-:Y:S01]  /*143c0*/  @!UP0 UIMAD UR13, UR13, UR4, URZ ;  /* 0x000000040d0d82a4 */ /* 0x000fe2000f8e023f */
[----:B------:R-:W-:Y:S02]  /*143d0*/  LEA.HI R15, R5, R6, RZ, 0x2 ;  /* 0x00000006050f7211 */ /* 0x000fe400078f10ff */
[----:B------:R-:W-:-:S02]  /*143e0*/  ULDC.U8 UR4, c[0x0][0x328] ;  /* 0x0000ca0000047ab9 */ /* 0x000fc40000000000 */
[----:B------:R-:W-:Y:S01]  /*143f0*/  UISETP.NE.AND UP2, UPT, UR4, URZ, UPT ;  /* 0x0000003f0400728c */ /* 0x000fe2000bf45270 */
[--C-:B------:R-:W-:Y:S01]  /*14400*/  SHF.R.S32.HI R11, RZ, 0x2, R15.reuse ;  /* 0x00000002ff0b7819 */ /* 0x100fe2000001140f */
[----:B------:R-:W-:Y:S01]  /*14410*/  @!UP0 UIMAD UR13, UR6, UR5, UR13 ;  /* 0x00000005060d82a4 */ /* 0x000fe2000f8e020d */
[----:B------:R-:W-:Y:S01]  /*14420*/  SHF.R.S32.HI R10, RZ, 0x1f, R15 ;  /* 0x0000001fff0a7819 */ /* 0x000fe2000001140f */
[----:B------:R-:W-:Y:S01]  /*14430*/  UISETP.NE.OR UP3, UPT, UR9, URZ, !UP2 ;  /* 0x0000003f0900728c */ /* 0x000fe2000d765670 */
[----:B------:R-:W-:Y:S01]  /*14440*/  LOP3.LUT R15, R15, 0x3ffffffc, RZ, 0xc0, !PT ;  /* 0x3ffffffc0f0f7812 */ /* 0x000fe200078ec0ff */
[----:B------:R-:W3:Y:S01]  /*14450*/  S2UR UR9, SR_CTAID.X ;  /* 0x00000000000979c3 */ /* 0x000ee20000002500 */
[----:B------:R-:W-:Y:S01]  /*14460*/  LEA.HI R9, R10, R11, RZ, 0x3 ;  /* 0x0000000b0a097211 */ /* 0x000fe200078f18ff */
[----:B------:R-:W-:Y:S01]  /*14470*/  ULDC UR5, c[0x0][0x234] ;  /* 0x00008d0000057ab9 */ /* 0x000fe20000000800 */
[----:B------:R-:W-:Y:S01]  /*14480*/  IADD3 R10, -R15, R6, RZ ;  /* 0x000000060f0a7210 */ /* 0x000fe20007ffe1ff */
[----:B------:R-:W-:Y:S01]  /*14490*/  @UP1 UIMAD UR14, UR14, UR8, URZ ;  /* 0x000000080e0e12a4 */ /* 0x000fe2000f8e023f */
[----:B------:R-:W-:Y:S01]  /*144a0*/  LOP3.LUT R14, R9, 0xfffffff8, RZ, 0xc0, !PT ;  /* 0xfffffff8090e7812 */ /* 0x000fe200078ec0ff */
[----:B------:R-:W-:Y:S01]  /*144b0*/  @!UP1 USEL UR14, UR8, UR5, !UP2 ;  /* 0x00000005080e9287 */ /* 0x000fe2000d000000 */
[----:B-1----:R-:W-:-:S02]  /*144c0*/  FADD.FTZ R8, R3, R8 ;  /* 0x0000000803087221 */ /* 0x002fc40000010000 */
[----:B------:R-:W-:Y:S01]  /*144d0*/  IADD3 R14, R11, -R14, RZ ;  /* 0x8000000e0b0e7210 */ /* 0x000fe20007ffe0ff */
[----:B------:R-:W-:Y:S01]  /*144e0*/  ULDC UR4, c[0x0][0x1c0] ;  /* 0x0000700000047ab9 */ /* 0x000fe20000000800 */
[----:B--2---:R-:W-:Y:S01]  /*144f0*/  FADD.FTZ R7, R4, R7 ;  /* 0x0000000704077221 */ /* 0x004fe20000010000 */
[----:B------:R-:W-:Y:S01]  /*14500*/  FSETP.NE.FTZ.AND P4, PT, R8, RZ, PT ;  /* 0x000000ff0800720b */ /* 0x000fe20003f95000 */
[----:B------:R-:W-:Y:S01]  /*14510*/  @UP1 UMOV UR19, 0x1 ;  /* 0x0000000100131882 */ /* 0x000fe20000000000 */
[----:B------:R-:W-:Y:S01]  /*14520*/  LEA.HI R4, R5, R6, RZ, 0x5 ;  /* 0x0000000605047211 */ /* 0x000fe200078f28ff */
[----:B------:R-:W-:Y:S01]  /*14530*/  @!UP1 UIMAD UR19, UR14, UR4, URZ ;  /* 0x000000040e1392a4 */ /* 0x000fe2000f8e023f */
[----:B------:R-:W-:Y:S01]  /*14540*/  FSETP.NE.FTZ.AND P3, PT, R7, RZ, PT ;  /* 0x000000ff0700720b */ /* 0x000fe20003f75000 */
[----:B------:R-:W-:Y:S01]  /*14550*/  @!UP3 UIMAD UR8, UR6, UR8, URZ ;  /* 0x000000080608b2a4 */ /* 0x000fe2000f8e023f */
[C---:B------:R-:W-:Y:S01]  /*14560*/  SHF.L.U32 R9, R14.reuse, 0x6, RZ ;  /* 0x000000060e097819 */ /* 0x040fe200000006ff */
[----:B------:R-:W-:Y:S01]  /*14570*/  @UP1 ULDC UR20, c[0x0][0x210] ;  /* 0x0000840000141ab9 */ /* 0x000fe20000000800 */
[----:B------:R-:W-:Y:S01]  /*14580*/  SHF.R.S32.HI R3, RZ, 0x5, R4 ;  /* 0x00000005ff037819 */ /* 0x000fe20000011404 */
[----:B------:R-:W-:Y:S01]  /*14590*/  UIMAD UR5, UR6, UR19, URZ ;  /* 0x00000013060572a4 */ /* 0x000fe2000f8e023f */
[C---:B------:R-:W-:Y:S01]  /*145a0*/  R2P PR, R14.reuse, 0x6 ;  /* 0x000000060e007804 */ /* 0x040fe20000000000 */
[----:B------:R-:W-:Y:S01]  /*145b0*/  @!UP1 UMOV UR20, 0x1 ;  /* 0x0000000100149882 */ /* 0x000fe20000000000 */
[----:B------:R-:W-:Y:S01]  /*145c0*/  LOP3.LUT R9, R9, 0x1c0, RZ, 0xc0, !PT ;  /* 0x000001c009097812 */ /* 0x000fe200078ec0ff */
[----:B------:R-:W1:Y:S01]  /*145d0*/  @P4 MUFU.RCP R12, R8 ;  /* 0x00000008000c4308 */ /* 0x000e620000001000 */
[----:B------:R-:W-:Y:S01]  /*145e0*/  LOP3.LUT R14, R14, 0x1, RZ, 0xc0, !PT ;  /* 0x000000010e0e7812 */ /* 0x000fe200078ec0ff */
[----:B------:R-:W-:Y:S01]  /*145f0*/  @!UP3 USEL UR8, UR8, UR10, !UP0 ;  /* 0x0000000a0808b287 */ /* 0x000fe2000c000000 */
[----:B------:R-:W-:Y:S01]  /*14600*/  LEA R3, R3, R10, 0x9 ;  /* 0x0000000a03037211 */ /* 0x000fe200078e48ff */
[----:B---3--:R-:W-:Y:S01]  /*14610*/  UIMAD UR4, UR9, UR20, URZ ;  /* 0x00000014090472a4 */ /* 0x008fe2000f8e023f */
[----:B------:R-:W-:Y:S01]  /*14620*/  LEA.HI R10, R9, R9, RZ, 0x1d ;  /* 0x00000009090a7211 */ /* 0x000fe200078fe8ff */
[----:B------:R-:W-:Y:S01]  /*14630*/  USEL UR5, UR5, URZ, UP3 ;  /* 0x0000003f05057287 */ /* 0x000fe20009800000 */
[----:B------:R-:W-:Y:S01]  /*14640*/  ISETP.NE.U32.AND P0, PT, R14, 0x1, PT ;  /* 0x000000010e00780c */ /* 0x000fe20003f05070 */
[----:B------:R-:W2:Y:S01]  /*14650*/  @P3 MUFU.RCP R13, R7 ;  /* 0x00000007000d3308 */ /* 0x000ea20000001000 */
[----:B------:R-:W-:Y:S01]  /*14660*/  LEA R3, R3, R10, 0x1 ;  /* 0x0000000a03037211 */ /* 0x000fe200078e08ff */
[----:B------:R-:W-:Y:S01]  /*14670*/  USHF.L.U32 UR4, UR4, 0x6, URZ ;  /* 0x0000000604047899 */ /* 0x000fe2000800063f */
[----:B------:R-:W-:Y:S01]  /*14680*/  MOV R9, 0x20 ;  /* 0x0000002000097802 */ /* 0x000fe20000000f00 */
[----:B------:R-:W-:Y:S01]  /*14690*/  UIMAD UR14, UR11, UR14, UR5 ;  /* 0x0000000e0b0e72a4 */ /* 0x000fe2000f8e0205 */
[----:B------:R-:W-:Y:S01]  /*146a0*/  SHF.L.U32 R3, R3, 0x1, RZ ;  /* 0x0000000103037819 */ /* 0x000fe200000006ff */
[----:B------:R-:W-:Y:S01]  /*146b0*/  @!UP3 UMOV UR24, UR8 ;  /* 0x000000080018bc82 */ /* 0x000fe20008000000 */
[----:B------:R-:W-:Y:S01]  /*146c0*/  SEL R10, R9, 0xffffffe0, !P1 ;  /* 0xffffffe0090a7807 */ /* 0x000fe20004800000 */
[----:B-1----:R-:W-:Y:S01]  /*146d0*/  FMUL.FTZ R12, R12, c[0x0][0x2dc] ;  /* 0x0000b7000c0c7a20 */ /* 0x002fe20000410000 */
[----:B------:R-:W-:Y:S01]  /*146e0*/  MOV R9, 0x40 ;  /* 0x0000004000097802 */ /* 0x000fe20000000f00 */
[----:B------:R-:W-:Y:S01]  /*146f0*/  @P4 MUFU.LG2 R8, R8 ;  /* 0x0000000800084308 */ /* 0x000fe20000000c00 */
[C---:B------:R-:W-:Y:S01]  /*14700*/  IADD3 R11, R3.reuse, -0x10, RZ ;  /* 0xfffffff0030b7810 */ /* 0x040fe20007ffe0ff */
[C---:B------:R-:W-:Y:S01]  /*14710*/  FMUL.FTZ R132, R12.reuse, R132 ;  /* 0x000000840c847220 */ /* 0x040fe20000410000 */
[C---:B------:R-:W-:Y:S01]  /*14720*/  @P0 IADD3 R11, R3.reuse, 0x10, RZ ;  /* 0x00000010030b0810 */ /* 0x040fe20007ffe0ff */
[C---:B------:R-:W-:Y:S01]  /*14730*/  FMUL.FTZ R133, R12.reuse, R133 ;  /* 0x000000850c857220 */ /* 0x040fe20000410000 */
[----:B------:R-:W-:Y:S01]  /*14740*/  IADD3 R15, R3, R10, RZ ;  /* 0x0000000a030f7210 */ /* 0x000fe20007ffe0ff */
[----:B--2---:R-:W-:Y:S01]  /*14750*/  FMUL.FTZ R13, R13, c[0x0][0x2dc] ;  /* 0x0000b7000d0d7a20 */ /* 0x004fe20000410000 */
[----:B------:R-:W-:Y:S01]  /*14760*/  USHF.R.S32.HI UR5, URZ, 0x1f, UR4 ;  /* 0x0000001f3f057899 */ /* 0x000fe20008011404 */
[C---:B------:R-:W-:Y:S01]  /*14770*/  FMUL.FTZ R136, R12.reuse, R136 ;  /* 0x000000880c887220 */ /* 0x040fe20000410000 */
[----:B------:R-:W-:Y:S01]  /*14780*/  F2FP.PACK_AB R132, R133, R132 ;  /* 0x000000848584723e */ /* 0x000fe200000000ff */
[C---:B------:R-:W-:Y:S01]  /*14790*/  FMUL.FTZ R134, R13.reuse, R134 ;  /* 0x000000860d867220 */ /* 0x040fe20000410000 */
[----:B------:R-:W1:Y:S01]  /*147a0*/  @P3 MUFU.LG2 R7, R7 ;  /* 0x0000000700073308 */ /* 0x000e620000000c00 */
[C---:B------:R-:W-:Y:S01]  /*147b0*/  FMUL.FTZ R135, R13.reuse, R135 ;  /* 0x000000870d877220 */ /* 0x040fe20000410000 */
[----:B------:R-:W-:Y:S01]  /*147c0*/  @!UP3 USHF.R.S32.HI UR25, URZ, 0x1f, UR8 ;  /* 0x0000001f3f19b899 */ /* 0x000fe20008011408 */
[C---:B------:R-:W-:Y:S01]  /*147d0*/  FMUL.FTZ R137, R12.reuse, R137 ;  /* 0x000000890c897220 */ /* 0x040fe20000410000 */
[----:B------:R-:W-:Y:S01]  /*147e0*/  STS [R3], R132 ;  /* 0x0000008403007388 */ /* 0x000fe20000000800 */
[----:B------:R-:W-:Y:S01]  /*147f0*/  FMUL.FTZ R138, R13, R138 ;  /* 0x0000008a0d8a7220 */ /* 0x000fe20000410000 */
[----:B------:R-:W-:Y:S01]  /*14800*/  F2FP.PACK_AB R134, R135, R134 ;  /* 0x000000868786723e */ /* 0x000fe200000000ff */
[----:B------:R-:W-:Y:S01]  /*14810*/  FMUL.FTZ R139, R13, R139 ;  /* 0x0000008b0d8b7220 */ /* 0x000fe20000410000 */
[----:B------:R-:W-:Y:S01]  /*14820*/  F2FP.PACK_AB R136, R137, R136 ;  /* 0x000000888988723e */ /* 0x000fe200000000ff */
[C---:B------:R-:W-:Y:S01]  /*14830*/  FMUL.FTZ R140, R12.reuse, R140 ;  /* 0x0000008c0c8c7220 */ /* 0x040fe20000410000 */
[----:B------:R-:W-:Y:S01]  /*14840*/  USHF.R.S32.HI UR6, URZ, 0x1f, UR14 ;  /* 0x0000001f3f067899 */ /* 0x000fe2000801140e */
        /* <DEDUP_REMOVED lines=23> */
[----:B------:R-:W-:Y:S01]  /*149c0*/  UIADD3 UR4, UP2, UP1, UR4, UR24, UR14 ;  /* 0x0000001804047290 */ /* 0x000fe2000f95e00e */
[C---:B------:R-:W-:Y:S01]  /*149d0*/  FMUL.FTZ R157, R12.reuse, R157 ;  /* 0x0000009d0c9d7220 */ /* 0x040fe20000410000 */
[----:B------:R-:W-:Y:S01]  /*149e0*/  F2FP.PACK_AB R152, R153, R152 ;  /* 0x000000989998723e */ /* 0x000fe200000000ff */
[C---:B------:R-:W-:Y:S01]  /*149f0*/  FMUL.FTZ R160, R12.reuse, R160 ;  /* 0x000000a00ca07220 */ /* 0x040fe20000410000 */
[----:B------:R-:W-:Y:S01]  /*14a00*/  @!UP0 UIADD3 UR7, UR23, UR13, URZ ;  /* 0x0000000d17078290 */ /* 0x000fe2000fffe03f */
        /* <DEDUP_REMOVED lines=75> */
[----:B------:R-:W-:Y:S01]  /*14ec0*/  SEL R12, R9, 0xffffffc0, !P2 ;  /* 0xffffffc0090c7807 */ /* 0x000fe20005000000 */
[C---:B------:R-:W-:Y:S01]  /*14ed0*/  FMUL.FTZ R150, R13.reuse, R150 ;  /* 0x000000960d967220 */ /* 0x040fe20000410000 */
[----:B------:R-:W-:Y:S01]  /*14ee0*/  IADD3 R9, R10, R11, RZ ;  /* 0x0000000b0a097210 */ /* 0x000fe20007ffe0ff */
[----:B------:R-:W-:Y:S01]  /*14ef0*/  FMUL.FTZ R151, R13, R151 ;  /* 0x000000970d977220 */ /* 0x000fe20000410000 */
[----:B------:R-:W-:Y:S01]  /*14f00*/  IADD3 R17, R3, R12, RZ ;  /* 0x0000000c03117210 */ /* 0x000fe20007ffe0ff */
[C---:B------:R-:W-:Y:S01]  /*14f10*/  FMUL.FTZ R154, R13.reuse, R154 ;  /* 0x0000009a0d9a7220 */ /* 0x040fe20000410000 */
[----:B------:R-:W-:Y:S01]  /*14f20*/  IADD3 R19, R12, R11, RZ ;  /* 0x0000000b0c137210 */ /* 0x000fe20007ffe0ff */
[----:B------:R-:W-:Y:S01]  /*14f30*/  FMUL.FTZ R155, R13, R155 ;  /* 0x0000009b0d9b7220 */ /* 0x000fe20000410000 */
[----:B------:R-:W-:Y:S01]  /*14f40*/  F2FP.PACK_AB R150, R151, R150 ;  /* 0x000000969796723e */ /* 0x000fe200000000ff */
[----:B------:R-:W-:Y:S01]  /*14f50*/  FMUL.FTZ R158, R13, R158 ;  /* 0x0000009e0d9e7220 */ /* 0x000fe20000410000 */
[----:B------:R-:W-:Y:S01]  /*14f60*/  IADD3 R21, R15, R12, RZ ;  /* 0x0000000c0f157210 */ /* 0x000fe20007ffe0ff */
        /* <DEDUP_REMOVED lines=106> */
[----:B------:R-:W-:Y:S01]  /*15610*/  STS [R23+0x2400], R66 ;  /* 0x0024004217007388 */ /* 0x000fe20000000800 */
[----:B------:R-:W-:-:S03]  /*15620*/  F2FP.PACK_AB R13, R13, R130 ;  /* 0x000000820d0d723e */ /* 0x000fc600000000ff */
        /* <DEDUP_REMOVED lines=23> */
[----:B------:R2:W-:Y:S01]  /*157a0*/  STS [R9+0x6400], R114 ;  /* 0x0064007209007388 */ /* 0x0005e20000000800 */
[----:B-1----:R-:W-:-:S02]  /*157b0*/  LOP3.LUT R3, R4, 0xffffffe0, RZ, 0xc0, !PT ;  /* 0xffffffe004037812 */ /* 0x002fc400078ec0ff */
[----:B------:R-:W-:Y:S01]  /*157c0*/  MOV R4, 0x7f800000 ;  /* 0x7f80000000047802 */ /* 0x000fe20000000f00 */
[----:B------:R1:W-:Y:S01]  /*157d0*/  STS [R17+0x6000], R116 ;  /* 0x0060007411007388 */ /* 0x0003e20000000800 */
[----:B------:R-:W-:Y:S01]  /*157e0*/  IADD3 R3, R6, -R3, RZ ;  /* 0x8000000306037210 */ /* 0x000fe20007ffe0ff */
[----:B------:R-:W-:Y:S02]  /*157f0*/  @P3 FFMA.FTZ R4, R0, c[0x0][0x238], R7 ;  /* 0x00008e0000043a23 */ /* 0x000fe40000010007 */
[----:B------:R1:W-:Y:S01]  /*15800*/  STS [R17+0x6400], R118 ;  /* 0x0064007611007388 */ /* 0x0003e20000000800 */
[----:B------:R-:W-:Y:S02]  /*15810*/  LOP3.LUT P0, RZ, R3, 0x3, RZ, 0xc0, !PT ;  /* 0x0000000303ff7812 */ /* 0x000fe4000780c0ff */
[----:B------:R-:W-:Y:S01]  /*15820*/  MOV R3, 0x7f800000 ;  /* 0x7f80000000037802 */ /* 0x000fe20000000f00 */
[----:B------:R1:W-:Y:S04]  /*15830*/  STS [R19+0x6000], R120 ;  /* 0x0060007813007388 */ /* 0x0003e80000000800 */
[----:B------:R1:W-:Y:S04]  /*15840*/  STS [R19+0x6400], R122 ;  /* 0x0064007a13007388 */ /* 0x0003e80000000800 */
[----:B------:R1:W-:Y:S04]  /*15850*/  STS [R21+0x6000], R124 ;  /* 0x0060007c15007388 */ /* 0x0003e80000000800 */
[----:B------:R1:W-:Y:S01]  /*15860*/  STS [R21+0x6400], R126 ;  /* 0x0064007e15007388 */ /* 0x0003e20000000800 */
[----:B--2---:R-:W-:-:S03]  /*15870*/  @P4 FMUL.FTZ R9, R8, 0.69314718246459960938 ;  /* 0x3f31721808094820 */ /* 0x004fc60000410000 */
[----:B------:R1:W-:Y:S01]  /*15880*/  STS [R23+0x6000], R128 ;  /* 0x0060008017007388 */ /* 0x0003e20000000800 */
[----:B------:R-:W-:-:S03]  /*15890*/  @P4 FFMA.FTZ R3, R2, c[0x0][0x238], R9 ;  /* 0x00008e0002034a23 */ /* 0x000fc60000010009 */
[----:B------:R1:W-:Y:S04]  /*158a0*/  STS [R23+0x6400], R13 ;  /* 0x0064000d17007388 */ /* 0x0003e80000000800 */
[----:B------:R-:W-:Y:S06]  /*158b0*/  BAR.SYNC.DEFER_BLOCKING 0x0 ;  /* 0x0000000000007b1d */ /* 0x000fec0000010000 */
[----:B------:R1:W2:Y:S04]  /*158c0*/  LDS.128 R68, [R248] ;  /* 0x00000000f8447984 */ /* 0x0002a80000000c00 */
        /* <DEDUP_REMOVED lines=32> */
.L_x_501:
[----:B--234-:R-:W-:Y:S05]  /*15ad0*/  BSYNC B0 ;  /* 0x0000000000007941 */ /* 0x01cfea0003800000 */
.L_x_500:
[----:B------:R-:W2:Y:S01]  /*15ae0*/  LDL.64 R78, [R1+0x10] ;  /* 0x00001000014e7983 */ /* 0x000ea20000100a00 */
[----:B------:R-:W-:Y:S01]  /*15af0*/  LEA.HI R5, R5, R6, RZ, 0x3 ;  /* 0x0000000605057211 */ /* 0x000fe200078f18ff */
[----:B------:R-:W-:Y:S01]  /*15b00*/  UIMAD UR9, UR9, -0x40, UR15 ;  /* 0xffffffc0090978a4 */ /* 0x000fe2000f8e020f */
[----:B------:R-:W-:Y:S01]  /*15b10*/  BSSY B0, `(.L_x_502) ;  /* 0x0000024000007945 */ /* 0x000fe20003800000 */
[----:B------:R-:W3:Y:S01]  /*15b20*/  S2R R3, SR_TID.X ;  /* 0x0000000000037919 */ /* 0x000ee20000002100 */
[----:B------:R-:W-:Y:S01]  /*15b30*/  SHF.R.S32.HI R4, RZ, 0x3, R5 ;  /* 0x00000003ff047819 */ /* 0x000fe20000011405 */
[----:B------:R-:W-:-:S02]  /*15b40*/  USHF.R.S32.HI UR6, URZ, 0x1f, UR11 ;  /* 0x0000001f3f067899 */ /* 0x000fc4000801140b */
[----:B------:R-:W4:Y:S01]  /*15b50*/  S2R R0, SR_CTAID.Z ;  /* 0x0000000000007919 */ /* 0x000f220000002700 */
[----:B------:R-:W-:Y:S02]  /*15b60*/  ULDC.64 UR4, c[0x0][0x1f0] ;  /* 0x00007c0000047ab9 */ /* 0x000fe40000000a00 */
[----:B------:R-:W-:-:S04]  /*15b70*/  UIMAD UR4, UR6, UR4, URZ ;  /* 0x00000004060472a4 */ /* 0x000fc8000f8e023f */
[----:B------:R-:W-:Y:S01]  /*15b80*/  UIMAD UR4, UR11, UR5, UR4 ;  /* 0x000000050b0472a4 */ /* 0x000fe2000f8e0204 */
[----:B---3--:R-:W-:-:S04]  /*15b90*/  SHF.R.S32.HI R2, RZ, 0x1f, R3 ;  /* 0x0000001fff027819 */ /* 0x008fc80000011403 */
[----:B------:R-:W-:-:S04]  /*15ba0*/  LEA.HI R3, R2, R3, RZ, 0x3 ;  /* 0x0000000302037211 */ /* 0x000fc800078f18ff */
[----:B------:R-:W-:-:S04]  /*15bb0*/  SHF.R.S32.HI R10, RZ, 0x3, R3 ;  /* 0x00000003ff0a7819 */ /* 0x000fc80000011403 */
[----:B------:R-:W-:Y:S02]  /*15bc0*/  SHF.R.S32.HI R11, RZ, 0x1f, R10 ;  /* 0x0000001fff0b7819 */ /* 0x000fe4000001140a */
[----:B--2---:R-:W-:Y:S02]  /*15bd0*/  SHF.R.S32.HI R2, RZ, 0x1f, R78 ;  /* 0x0000001fff027819 */ /* 0x004fe4000001144e */
[----:B------:R-:W-:-:S04]  /*15be0*/  IADD3 R6, P0, R78, UR18, RZ ;  /* 0x000000124e067c10 */ /* 0x000fc8000ff1e0ff */
[----:B------:R-:W-:Y:S02]  /*15bf0*/  IADD3.X R7, R2, UR7, RZ, P0, !PT ;  /* 0x0000000702077c10 */ /* 0x000fe400087fe4ff */
[----:B------:R-:W-:-:S03]  /*15c00*/  ISETP.GE.AND P0, PT, R4, UR9, PT ;  /* 0x0000000904007c0c */ /* 0x000fc6000bf06270 */
[----:B----4-:R-:W-:-:S04]  /*15c10*/  IMAD.WIDE.U32 R6, R0, c[0x0][0x1f0], R6 ;  /* 0x00007c0000067a25 */ /* 0x010fc800078e0006 */
[----:B------:R-:W-:Y:S01]  /*15c20*/  IMAD.U32 R0, RZ, RZ, UR12 ;  /* 0x0000000cff007e24 */ /* 0x000fe2000f8e00ff */
[----:B------:R-:W-:-:S03]  /*15c30*/  IADD3 R9, R7, UR4, RZ ;  /* 0x0000000407097c10 */ /* 0x000fc6000fffe0ff */
[----:B------:R-:W-:Y:S02]  /*15c40*/  IMAD.WIDE R10, R0, 0x40, R10 ;  /* 0x00000040000a7825 */ /* 0x000fe400078e020a */
        /* <DEDUP_REMOVED lines=16> */
.L_x_503:
[----:B------:R-:W-:Y:S05]  /*15d50*/  BSYNC B0 ;  /* 0x0000000000007941 */ /* 0x000fea0003800000 */
.L_x_502:
        /* <DEDUP_REMOVED lines=22> */
.L_x_505:
[----:B------:R-:W-:Y:S05]  /*15ec0*/  BSYNC B0 ;  /* 0x0000000000007941 */ /* 0x000fea0003800000 */
.L_x_504:
        /* <DEDUP_REMOVED lines=22> */
.L_x_507:
[----:B------:R-:W-:Y:S05]  /*16030*/  BSYNC B0 ;  /* 0x0000000000007941 */ /* 0x000fea0003800000 */
.L_x_506:
[----:B------:R-:W-:-:S04]  /*16040*/  LEA.HI.SX32 R5, R5, 0x30, 0x1d ;  /* 0x0000003005057811 */ /* 0x000fc800078feaff */
[----:B------:R-:W-:-:S13]  /*16050*/  ISETP.GE.AND P0, PT, R5, UR9, PT ;  /* 0x0000000905007c0c */ /* 0x000fda000bf06270 */
[----:B------:R-:W-:Y:S05]  /*16060*/  @P0 EXIT ;  /* 0x000000000000094d */ /* 0x000fea0003800000 */
[----:B------:R-:W-:Y:S01]  /*16070*/  IADD3 R0, P0, R10, 0x30, RZ ;  /* 0x000000300a007810 */ /* 0x000fe20007f1e0ff */
[----:B------:R-:W-:Y:S01]  /*16080*/  IMAD.MOV.U32 R4, RZ, RZ, R6 ;  /* 0x000000ffff047224 */ /* 0x000fe200078e0006 */
[----:B------:R-:W-:Y:S01]  /*16090*/  ISETP.GE.AND P2, PT, R78, c[0x0][0x220], PT ;  /* 0x000088004e007a0c */ /* 0x000fe20003f46270 */
[----:B------:R-:W-:Y:S01]  /*160a0*/  IMAD.MOV.U32 R5, RZ, RZ, R9 ;  /* 0x000000ffff057224 */ /* 0x000fe200078e0009 */
[----:B------:R-:W-:Y:S01]  /*160b0*/  ISETP.GE.AND P1, PT, R251, c[0x0][0x220], PT ;  /* 0x00008800fb007a0c */ /* 0x000fe20003f26270 */
[----:B------:R-:W-:Y:S01]  /*160c0*/  IMAD.X R10, RZ, RZ, R11, P0 ;  /* 0x000000ffff0a7224 */ /* 0x000fe200000e060b */
[----:B------:R-:W-:Y:S01]  /*160d0*/  ISETP.GE.AND P0, PT, R250, c[0x0][0x220], PT ;  /* 0x00008800fa007a0c */ /* 0x000fe20003f06270 */
[----:B------:R-:W-:-:S04]  /*160e0*/  IMAD.WIDE.U32 R4, R0, c[0x0][0x1e8], R4 ;  /* 0x00007a0000047a25 */ /* 0x000fc800078e0004 */
[----:B-1----:R-:W-:Y:S01]  /*160f0*/  IMAD R3, R10, c[0x0][0x1e8], RZ ;  /* 0x00007a000a037a24 */ /* 0x002fe200078e02ff */
        /* <DEDUP_REMOVED lines=11> */
.L_x_461:
        /* <DEDUP_REMOVED lines=81> */
.L_x_509:
[----:B------:R-:W-:Y:S05]  /*166c0*/  BSYNC B0 ;  /* 0x0000000000007941 */ /* 0x000fea0003800000 */
.L_x_508:
        /* <DEDUP_REMOVED lines=22> */
.L_x_511:
[----:B------:R-:W-:Y:S05]  /*16830*/  BSYNC B0 ;  /* 0x0000000000007941 */ /* 0x000fea0003800000 */
.L_x_510:
        /* <DEDUP_REMOVED lines=14> */
[----:B-1----:R-:W-:-:S03]  /*16920*/  LEA R20, P4, R18, c[0x0][0x1d0], 0x1 ;  /* 0x0000740012147a11 */ /* 0x002fc600078808ff */
[----:B------:R-:W-:-:S04]  /*16930*/  IMAD R0, R9, c[0x0][0x1ec], R0 ;  /* 0x00007b0009007a24 */ /* 0x000fc800078e0200 */
[----:B------:R-:W-:-:S05]  /*16940*/  IMAD.IADD R0, R19, 0x1, R0 ;  /* 0x0000000113007824 */ /* 0x000fca00078e0200 */
[----:B------:R-:W-:-:S05]  /*16950*/  LEA.HI.X R21, R18, c[0x0][0x1d4], R0, 0x1, P4 ;  /* 0x0000750012157a11 */ /* 0x000fca00020f0c00 */
[----:B------:R1:W-:Y:S04]  /*16960*/  @!P3 STG.E.128 [R20.64], RZ ;  /* 0x000000ff1400b986 */ /* 0x0003e8000c101d10 */
[----:B------:R1:W-:Y:S04]  /*16970*/  @!P2 STG.E.128 [R20.64+0x80], RZ ;  /* 0x000080ff1400a986 */ /* 0x0003e8000c101d10 */
[----:B------:R1:W-:Y:S04]  /*16980*/  @!P1 STG.E.128 [R20.64+0x100], RZ ;  /* 0x000100ff14009986 */ /* 0x0003e8000c101d10 */
[----:B------:R1:W-:Y:S02]  /*16990*/  @!P0 STG.E.128 [R20.64+0x180], RZ ;  /* 0x000180ff14008986 */ /* 0x0003e4000c101d10 */
.L_x_513:
[----:B------:R-:W-:Y:S05]  /*169a0*/  BSYNC B0 ;  /* 0x0000000000007941 */ /* 0x000fea0003800000 */
.L_x_512:
        /* <DEDUP_REMOVED lines=21> */
.L_x_515:
[----:B------:R-:W-:Y:S05]  /*16b00*/  BSYNC B0 ;  /* 0x0000000000007941 */ /* 0x000fea0003800000 */
.L_x_514:
        /* <DEDUP_REMOVED lines=27> */
[----:B------:R-:W-:Y:S02]  /*16cc0*/  IMAD R0, R0, UR26, RZ ;  /* 0x0000001a00007c24 */ /* 0x000fe4000f8e02ff */
[----:B--2---:R-:W-:-:S03]  /*16cd0*/  IMAD.MOV.U32 R5, RZ, RZ, 0x7f800000 ;  /* 0x7f800000ff057424 */ /* 0x004fc600078e00ff */
[----:B------:R-:W-:-:S04]  /*16ce0*/  IADD3 R3, P0, R0, UR8, RZ ;  /* 0x0000000800037c10 */ /* 0x000fc8000ff1e0ff */
[----:B------:R-:W-:Y:S02]  /*16cf0*/  LEA.HI.X.SX32 R0, R0, UR6, 0x1, P0 ;  /* 0x0000000600007c11 */ /* 0x000fe400080f0eff */
[----:B------:R-:W-:-:S04]  /*16d00*/  LEA R2, P0, R3, c[0x0][0x200], 0x2 ;  /* 0x0000800003027a11 */ /* 0x000fc800078010ff */
[----:B------:R-:W-:-:S05]  /*16d10*/  LEA.HI.X R3, R3, c[0x0][0x204], R0, 0x2, P0 ;  /* 0x0000810003037a11 */ /* 0x000fca00000f1400 */
[----:B------:R-:W-:Y:S01]  /*16d20*/  STG.E [R2.64], R5 ;  /* 0x0000000502007986 */ /* 0x000fe2000c101910 */
[----:B------:R-:W-:Y:S05]  /*16d30*/  EXIT ;  /* 0x000000000000794d */ /* 0x000fea0003800000 */
.L_x_516:
        /* <DEDUP_REMOVED lines=12> */
.L_x_1081:


//--------------------- .text._ZN5flash16flash_fwd_kernelI23Flash_fwd_kernel_traitsILi256ELi64ELi64ELi4ELb0ELb0EN7cutlass6half_tE19Flash_kernel_traitsILi256ELi64ELi64ELi4ES3_EELb0ELb1ELb0ELb0ELb0ELb0ELb1ELb0EEEvNS_16Flash_fwd_paramsE --------------------------
	.section	.text._ZN5flash16flash_fwd_kernelI23Flash_fwd_kernel_traitsILi256ELi64ELi64ELi4ELb0ELb0EN7cutlass6half_tE19Flash_kernel_traitsILi256ELi64ELi64ELi4ES3_EELb0ELb1ELb0ELb0ELb0ELb0ELb1ELb0EEEvNS_16Flash_fwd_paramsE,"ax",@progbits
	.sectioninfo	@"SHI_REGISTERS=255"
	.align	128
        .global         _ZN5flash16flash_fwd_kernelI23Flash_fwd_kernel_traitsILi256ELi64ELi64ELi4ELb0ELb0EN7cutlass6half_tE19Flash_kernel_traitsILi256ELi64ELi64ELi4ES3_EELb0ELb1ELb0ELb0ELb0ELb0ELb1ELb0EEEvNS_16Flash_fwd_paramsE
        .type           _ZN5flash16flash_fwd_kernelI23Flash_fwd_kernel_traitsILi256ELi64ELi64ELi4ELb0ELb0EN7cutlass6half_tE19Flash_kernel_traitsILi256ELi64ELi64ELi4ES3_EELb0ELb1ELb0ELb0ELb0ELb0ELb1ELb0EEEvNS_16Flash_fwd_paramsE,@function
        .size           _ZN5flash16flash_fwd_kernelI23Flash_fwd_kernel_traitsILi256ELi64ELi64ELi4ELb0ELb0EN7cutlass6half_tE19Flash_kernel_traitsILi256ELi64ELi64ELi4ES3_EELb0ELb1ELb0ELb0ELb0ELb0ELb1ELb0EEEvNS_16Flash_fwd_paramsE,(.L_x_1082 - _ZN5flash16flash_fwd_kernelI23Flash_fwd_kernel_traitsILi256ELi64ELi64ELi4ELb0ELb0EN7cutlass6half_tE19Flash_kernel_traitsILi256ELi64ELi64ELi4ES3_EELb0ELb1ELb0ELb0ELb0ELb0ELb1ELb0EEEvNS_16Flash_fwd_paramsE)
        .other          _ZN5flash16flash_fwd_kernelI23Flash_fwd_kernel_traitsILi256ELi64ELi64ELi4ELb0ELb0EN7cutlass6half_tE19Flash_kernel_traitsILi256ELi64ELi64ELi4ES3_EELb0ELb1ELb0ELb0ELb0ELb0ELb1ELb0EEEvNS_16Flash_fwd_paramsE,@"STO_CUDA_ENTRY STV_DEFAULT"
_ZN5flash16flash_fwd_kernelI23Flash_fwd_kernel_traitsILi256ELi64ELi64ELi4ELb0ELb0EN7cutlass6half_tE19Flash_kernel_traitsILi256ELi64ELi64ELi4ES3_EELb0ELb1ELb0ELb0ELb0ELb0ELb1ELb0EEEvNS_16Flash_fwd_paramsE:
.text._ZN5flash16flash_fwd_kernelI23Flash_fwd_kernel_traitsILi256ELi64ELi64ELi4ELb0ELb0EN7cutlass6half_tE19Flash_kernel_traitsILi256ELi64ELi64ELi4ES3_EELb0ELb1ELb0ELb0ELb0ELb0ELb1ELb0EEEvNS_16Flash_fwd_paramsE:
        /* <DEDUP_REMOVED lines=27> */
[----:B------:R-:W-:Y:S02]  /*01b0*/  IMAD.U32 R8, RZ, RZ, UR4 ;  /* 0x00000004ff087e24 */ /* 0x000fe4000f8e00ff */
[----:B------:R-:W-:Y:S01]  /*01c0*/  IMAD.U32 R9, RZ, RZ, UR5 ;  /* 0x00000005ff097e24 */ /* 0x000fe2000f8e00ff */
[----:B------:R-:W-:-:S04]  /*01d0*/  PLOP3.LUT P1, PT, PT, PT, UP1, 0x80, 0x0 ;  /* 0x000000000000781c */ /* 0x000fc80003f2f018 */
[----:B------:R-:W4:Y:S01]  /*01e0*/  @P0 LDG.E R2, [R8.64] ;  /* 0x0000001008020981 */ /* 0x000f22000c1e1900 */
[----:B------:R-:W-:-:S06]  /*01f0*/  UIMAD.WIDE UR6, UR19, UR9, UR6 ;  /* 0x00000009130672a5 */ /* 0x000fcc000f8e0206 */
[----:B------:R-:W-:Y:S02]  /*0200*/  IMAD.U32 R6, RZ, RZ, UR6 ;  /* 0x00000006ff067e24 */ /* 0x000fe4000f8e00ff */
[----:B------:R-:W-:-:S05]  /*0210*/  IMAD.U32 R7, RZ, RZ, UR7 ;  /* 0x00000007ff077e24 */ /* 0x000fca000f8e00ff */
[----:B------:R-:W5:Y:S01]  /*0220*/  @!P1 LDG.E R3, [R6.64] ;  /* 0x0000001006039981 */ /* 0x000f62000c1e1900 */
        /* <DEDUP_REMOVED lines=10> */
[----:B--2---:R-:W-:Y:S02]  /*02d0*/  @UP2 UIADD3 UR15, UR15, -UR10, URZ ;  /* 0x8000000a0f0f2290 */ /* 0x004fe4000fffe03f */
[----:B-----5:R3:W2:Y:S05]  /*02e0*/  @!P1 R2UR UR20, R3 ;  /* 0x00000000031493c2 */ /* 0x0206aa00000e0000 */
[----:B------:R-:W-:-:S05]  /*02f0*/  @!UP2 ULDC UR15, c[0x0][0x214] ;  /* 0x00008500000faab9 */ /* 0x000fca0000000800 */
        /* <DEDUP_REMOVED lines=8> */
.L_x_517:
[----:B------:R-:W-:Y:S02]  /*0380*/  ULDC UR6, c[0x0][0x218] ;  /* 0x0000860000067ab9 */ /* 0x000fe40000000800 */
.L_x_518:
        /* <DEDUP_REMOVED lines=70> */
.L_x_520:
        /* <DEDUP_REMOVED lines=49> */
.L_x_521:
        /* <DEDUP_REMOVED lines=12> */
[C---:B------:R-:W-:Y:S01]  /*0bc0*/  LEA.HI R233, R3.reuse, R0, RZ, 0x1 ;  /* 0x0000000003e97211 */ /* 0x040fe200078f08ff */
[----:B------:R-:W-:Y:S01]  /*0bd0*/  BSSY B0, `(.L_x_522) ;  /* 0x000006e000007945 */ /* 0x000fe20003800000 */
[----:B------:R-:W-:Y:S01]  /*0be0*/  LOP3.LUT R3, R3, 0xfffffff0, RZ, 0xc0, !PT ;  /* 0xfffffff003037812 */ /* 0x000fe200078ec0ff */
[----:B------:R-:W-:Y:S01]  /*0bf0*/  IMAD.IADD R2, R4, 0x1, -R5 ;  /* 0x0000000104027824 */ /* 0x000fe200078e0a05 */
[----:B------:R-:W-:-:S02]  /*0c00*/  LOP3.LUT R233, R233, 0xfffffffe, RZ, 0xc0, !PT ;  /* 0xfffffffee9e97812 */ /* 0x000fc400078ec0ff */
[----:B------:R-:W-:Y:S01]  /*0c10*/  SHF.R.S32.HI R14, RZ, 0x3, R14 ;  /* 0x00000003ff0e7819 */ /* 0x000fe2000001140e */
[----:B------:R-:W-:Y:S02]  /*0c20*/  IMAD.SHL.U32 R244, R2, 0x8, RZ ;  /* 0x0000000802f47824 */ /* 0x000fe400078e00ff */
[----:B------:R-:W-:Y:S01]  /*0c30*/  IMAD.IADD R233, R0, 0x1, -R233 ;  /* 0x0000000100e97824 */ /* 0x000fe200078e0ae9 */
[----:B------:R-:W-:Y:S01]  /*0c40*/  SHF.R.S32.HI R15, RZ, 0x1f, R14 ;  /* 0x0000001fff0f7819 */ /* 0x000fe2000001140e */
[----:B------:R-:W-:Y:S01]  /*0c50*/  IMAD.IADD R0, R4, 0x1, -R3 ;  /* 0x0000000104007824 */ /* 0x000fe200078e0a03 */
[----:B------:R-:W-:Y:S01]  /*0c60*/  SHF.R.S32.HI R245, RZ, 0x1f, R244 ;  /* 0x0000001ffff57819 */ /* 0x000fe200000114f4 */
[----:B------:R-:W-:Y:S01]  /*0c70*/  IMAD.SHL.U32 R235, R14, 0x40, RZ ;  /* 0x000000400eeb7824 */ /* 0x000fe200078e00ff */
[----:B------:R-:W-:Y:S01]  /*0c80*/  IADD3 R8, P0, R244, UR6, RZ ;  /* 0x00000006f4087c10 */ /* 0x000fe2000ff1e0ff */
[----:B------:R-:W-:Y:S01]  /*0c90*/  IMAD R7, R15, c[0x0][0x198], RZ ;  /* 0x000066000f077a24 */ /* 0x000fe200078e02ff */
[----:B------:R-:W-:Y:S01]  /*0ca0*/  SHF.R.S32.HI R3, RZ, 0x1f, R0 ;  /* 0x0000001fff037819 */ /* 0x000fe20000011400 */
[C-C-:B------:R-:W-:Y:S01]  /*0cb0*/  IMAD.WIDE.U32 R10, R14.reuse, c[0x0][0x198], R244.reuse ;  /* 0x000066000e0a7a25 */ /* 0x140fe200078e00f4 */
[----:B------:R-:W-:Y:S01]  /*0cc0*/  LOP3.LUT R235, R235, 0x1c0, RZ, 0xc0, !PT ;  /* 0x000001c0ebeb7812 */ /* 0x000fe200078ec0ff */
[----:B------:R-:W-:Y:S01]  /*0cd0*/  ULDC.64 UR6, c[0x0][0x1b0] ;  /* 0x00006c0000067ab9 */ /* 0x000fe20000000a00 */
[----:B------:R-:W-:Y:S01]  /*0ce0*/  LEA.HI R3, R3, R0, RZ, 0x3 ;  /* 0x0000000003037211 */ /* 0x000fe200078f18ff */
[----:B------:R-:W-:Y:S01]  /*0cf0*/  IMAD.WIDE.U32 R12, R14, c[0x0][0x1a0], R244 ;  /* 0x000068000e0c7a25 */ /* 0x000fe200078e00f4 */
[----:B------:R-:W-:Y:S01]  /*0d00*/  LOP3.LUT R6, R235, 0x38, R244, 0xf8, !PT ;  /* 0x00000038eb067812 */ /* 0x000fe200078ef8f4 */
[----:B------:R-:W-:Y:S01]  /*0d10*/  UIMAD UR6, UR27, UR6, URZ ;  /* 0x000000061b0672a4 */ /* 0x000fe2000f8e023f */
[----:B------:R-:W-:Y:S01]  /*0d20*/  SHF.R.U32.HI R235, RZ, 0x3, R235 ;  /* 0x00000003ffeb7819 */ /* 0x000fe200000116eb */
[----:B------:R-:W-:Y:S01]  /*0d30*/  IMAD.WIDE R18, R19, 0x40, R14 ;  /* 0x0000004013127825 */ /* 0x000fe200078e020e */
[----:B------:R-:W-:Y:S01]  /*0d40*/  LOP3.LUT R5, R3, 0xfffffff8, RZ, 0xc0, !PT ;  /* 0xfffffff803057812 */ /* 0x000fe200078ec0ff */
[----:B------:R-:W-:Y:S01]  /*0d50*/  UIMAD UR7, UR20, UR7, UR6 ;  /* 0x00000007140772a4 */ /* 0x000fe2000f8e0206 */
[----:B------:R-:W-:Y:S01]  /*0d60*/  LOP3.LUT R235, R6, R235, RZ, 0x3c, !PT ;  /* 0x000000eb06eb7212 */ /* 0x000fe200078e3cff */
[----:B------:R-:W-:Y:S01]  /*0d70*/  UIMAD UR6, UR20, UR5, UR4 ;  /* 0x00000005140672a4 */ /* 0x000fe2000f8e0204 */
[----:B------:R-:W-:Y:S01]  /*0d80*/  LEA.HI R6, R101, R4, RZ, 0x6 ;  /* 0x0000000465067211 */ /* 0x000fe200078f30ff */
[----:B------:R-:W-:Y:S01]  /*0d90*/  IMAD.IADD R5, R0, 0x1, -R5 ;  /* 0x0000000100057824 */ /* 0x000fe200078e0a05 */
[----:B------:R-:W-:Y:S01]  /*0da0*/  IADD3.X R9, R245, UR18, RZ, P0, !PT ;  /* 0x00000012f5097c10 */ /* 0x000fe200087fe4ff */
[----:B------:R-:W-:Y:S01]  /*0db0*/  IMAD R0, R14, c[0x0][0x19c], R7 ;  /* 0x000067000e007a24 */ /* 0x000fe200078e0207 */
[----:B------:R-:W-:Y:S01]  /*0dc0*/  IADD3 R10, P0, R10, UR22, RZ ;  /* 0x000000160a0a7c10 */ /* 0x000fe2000ff1e0ff */
[----:B------:R-:W-:Y:S01]  /*0dd0*/  IMAD.SHL.U32 R6, R6, 0x8, RZ ;  /* 0x0000000806067824 */ /* 0x000fe200078e00ff */
[----:B------:R-:W-:Y:S01]  /*0de0*/  LOP3.LUT P2, RZ, R5, 0x4, RZ, 0xc0, !PT ;  /* 0x0000000405ff7812 */ /* 0x000fe2000784c0ff */
[----:B------:R-:W-:Y:S01]  /*0df0*/  IMAD R7, R15, c[0x0][0x1a0], RZ ;  /* 0x000068000f077a24 */ /* 0x000fe200078e02ff */
[C---:B------:R-:W-:Y:S01]  /*0e00*/  LOP3.LUT P1, RZ, R5.reuse, 0x2, RZ, 0xc0, !PT ;  /* 0x0000000205ff7812 */ /* 0x040fe2000782c0ff */
[----:B------:R-:W-:Y:S01]  /*0e10*/  IMAD.SHL.U32 R5, R5, 0x40, RZ ;  /* 0x0000004005057824 */ /* 0x000fe200078e00ff */
[----:B------:R-:W-:Y:S01]  /*0e20*/  IADD3.X R11, R11, UR21, R0, P0, !PT ;  /* 0x000000150b0b7c10 */ /* 0x000fe200087fe400 */
[----:B-1----:R-:W-:Y:S01]  /*0e30*/  IMAD.WIDE.U32 R16, R16, c[0x0][0x1a8], R8 ;  /* 0x00006a0010107a25 */ /* 0x002fe200078e0008 */
[----:B------:R-:W-:Y:S01]  /*0e40*/  LOP3.LUT R235, R235, 0xfffffe00, R6, 0xf8, !PT ;  /* 0xfffffe00ebeb7812 */ /* 0x000fe200078ef806 */
[----:B------:R-:W-:Y:S01]  /*0e50*/  ULDC.64 UR4, c[0x0][0x1a8] ;  /* 0x00006a0000047ab9 */ /* 0x000fe20000000a00 */
[----:B------:R-:W-:Y:S01]  /*0e60*/  IADD3 R6, P0, R12, UR26, RZ ;  /* 0x0000001a0c067c10 */ /* 0x000fe2000ff1e0ff */
[----:B------:R-:W-:Y:S01]  /*0e70*/  IMAD R0, R14, c[0x0][0x1a4], R7 ;  /* 0x000069000e007a24 */ /* 0x000fe200078e0207 */
[----:B------:R-:W-:Y:S01]  /*0e80*/  LOP3.LUT R5, R5, 0x1c0, RZ, 0xc0, !PT ;  /* 0x000001c005057812 */ /* 0x000fe200078ec0ff */
[----:B------:R-:W-:Y:S01]  /*0e90*/  IMAD.SHL.U32 R8, R233, 0x8, RZ ;  /* 0x00000008e9087824 */ /* 0x000fe200078e00ff */
[----:B------:R-:W-:Y:S01]  /*0ea0*/  UIMAD UR4, UR24, UR4, URZ ;  /* 0x00000004180472a4 */ /* 0x000fe2000f8e023f */
[----:B------:R-:W-:Y:S01]  /*0eb0*/  IMAD.SHL.U32 R3, R3, 0x40, RZ ;  /* 0x0000004003037824 */ /* 0x000fe200078e00ff */
[----:B------:R-:W-:Y:S01]  /*0ec0*/  IADD3.X R7, R13, UR25, R0, P0, !PT ;  /* 0x000000190d077c10 */ /* 0x000fe200087fe400 */
[----:B------:R-:W-:Y:S01]  /*0ed0*/  IMAD.WIDE.U32 R240, R240, c[0x0][0x1b0], R10 ;  /* 0x00006c00f0f07a25 */ /* 0x000fe200078e000a */
[----:B------:R-:W-:Y:S01]  /*0ee0*/  LOP3.LUT R8, R5, 0x8, R8, 0xf8, !PT ;  /* 0x0000000805087812 */ /* 0x000fe200078ef808 */
[----:B------:R-:W-:Y:S01]  /*0ef0*/  UIMAD UR4, UR11, UR5, UR4 ;  /* 0x000000050b0472a4 */ /* 0x000fe2000f8e0204 */
[----:B------:R-:W-:Y:S01]  /*0f00*/  ISETP.GE.AND P0, PT, R14, UR19, PT ;  /* 0x000000130e007c0c */ /* 0x000fe2000bf06270 */
[----:B------:R-:W-:Y:S01]  /*0f10*/  IMAD.WIDE.U32 R200, R200, c[0x0][0x1b8], R6 ;  /* 0x00006e00c8c87a25 */ /* 0x000fe200078e0006 */
[----:B------:R-:W-:-:S02]  /*0f20*/  SHF.R.U32.HI R5, RZ, 0x3, R5 ;  /* 0x00000003ff057819 */ /* 0x000fc40000011605 */
[----:B------:R-:W-:Y:S01]  /*0f30*/  LEA.HI R101, R101, R4, RZ, 0x5 ;  /* 0x0000000465657211 */ /* 0x000fe200078f28ff */
[----:B------:R-:W-:Y:S01]  /*0f40*/  IMAD.MOV.U32 R7, RZ, RZ, 0x10 ;  /* 0x00000010ff077424 */ /* 0x000fe200078e00ff */
[----:B------:R-:W-:Y:S01]  /*0f50*/  LOP3.LUT R0, R8, R5, RZ, 0x3c, !PT ;  /* 0x0000000508007212 */ /* 0x000fe200078e3cff */
[----:B------:R-:W-:Y:S01]  /*0f60*/  IMAD.MOV.U32 R5, RZ, RZ, 0x20 ;  /* 0x00000020ff057424 */ /* 0x000fe200078e00ff */
[----:B------:R-:W-:Y:S01]  /*0f70*/  IADD3 R13, R17, UR4, RZ ;  /* 0x00000004110d7c10 */ /* 0x000fe2000fffe0ff */
[----:B------:R-:W-:Y:S01]  /*0f80*/  IMAD.SHL.U32 R235, R235, 0x2, RZ ;  /* 0x00000002ebeb7824 */ /* 0x000fe200078e00ff */
[----:B------:R-:W-:Y:S02]  /*0f90*/  LOP3.LUT R0, R0, 0xfffffe00, R3, 0xf8, !PT ;  /* 0xfffffe0000007812 */ /* 0x000fe400078ef803 */
[----:B------:R-:W-:Y:S02]  /*0fa0*/  LOP3.LUT R3, R101, 0xffffffe0, RZ, 0xc0, !PT ;  /* 0xffffffe065037812 */ /* 0x000fe400078ec0ff */
[----:B------:R-:W-:-:S02]  /*0fb0*/  SHF.R.S32.HI R101, RZ, 0x5, R101 ;  /* 0x00000005ff657819 */ /* 0x000fc40000011465 */
[----:B------:R-:W-:Y:S01]  /*0fc0*/  IADD3 R238, R244, 0x40, RZ ;  /* 0x00000040f4ee7810 */ /* 0x000fe20007ffe0ff */
[----:B------:R-:W-:Y:S01]  /*0fd0*/  IMAD.IADD R10, R4, 0x1, -R3 ;  /* 0x00000001040a7824 */ /* 0x000fe200078e0a03 */
[C---:B------:R-:W-:Y:S02]  /*0fe0*/  IADD3 R237, R244.reuse, 0x80, RZ ;  /* 0x00000080f4ed7810 */ /* 0x040fe40007ffe0ff */
[----:B------:R-:W-:Y:S02]  /*0ff0*/  IADD3 R236, R244, 0xc0, RZ ;  /* 0x000000c0f4ec7810 */ /* 0x000fe40007ffe0ff */
[----:B------:R-:W-:Y:S02]  /*1000*/  SEL R7, R7, 0xfffffff0, !P1 ;  /* 0xfffffff007077807 */ /* 0x000fe40004800000 */
[----:B------:R-:W-:Y:S02]  /*1010*/  SEL R5, R5, 0xffffffe0, !P2 ;  /* 0xffffffe005057807 */ /* 0x000fe40005000000 */
[----:B------:R-:W-:-:S02]  /*1020*/  IADD3 R243, R241, UR7, RZ ;  /* 0x00000007f1f37c10 */ /* 0x000fc4000fffe0ff */
        /* <DEDUP_REMOVED lines=40> */
.L_x_523:
[----:B------:R-:W-:Y:S05]  /*12b0*/  BSYNC B0 ;  /* 0x0000000000007941 */ /* 0x000fea0003800000 */
.L_x_522:
        /* <DEDUP_REMOVED lines=45> */
.L_x_525:
[----:B------:R-:W-:Y:S05]  /*1590*/  BSYNC B0 ;  /* 0x0000000000007941 */ /* 0x000fea0003800000 */
.L_x_524:
        /* <DEDUP_REMOVED lines=45> */
.L_x_527:
[----:B------:R-:W-:Y:S05]  /*1870*/  BSYNC B0 ;  /* 0x0000000000007941 */ /* 0x000fea0003800000 */
.L_x_526:
        /* <DEDUP_REMOVED lines=48> */
.L_x_529:
[----:B------:R-:W-:Y:S05]  /*1b80*/  BSYNC B0 ;  /* 0x0000000000007941 */ /* 0x000fea0003800000 */
.L_x_528:
        /* <DEDUP_REMOVED lines=10> */
[----:B-1----:R-:W-:-:S05]  /*1c30*/  IADD3 R21, R19, UR5, RZ ;  /* 0x0000000513157c10 */ /* 0x002fca000fffe0ff */
        /* <DEDUP_REMOVED lines=34> */
.L_x_531:
[----:B------:R-:W-:Y:S05]  /*1e60*/  BSYNC B0 ;  /* 0x0000000000007941 */ /* 0x000fea0003800000 */
.L_x_530:
        /* <DEDUP_REMOVED lines=41> */
.L_x_533:
[----:B------:R-:W-:Y:S05]  /*2100*/  BSYNC B0 ;  /* 0x0000000000007941 */ /* 0x000fea0003800000 */
.L_x_532:
[----:B------:R-:W-:Y:S01]  /*2110*/  ISETP.GE.AND P0, PT, R8, UR23, PT ;  /* 0x0000001708007c0c */ /* 0x000fe2000bf06270 */
[----:B------:R-:W-:-:S12]  /*2120*/  BSSY B0, `(.L_x_534) ;  /* 0x0000027000007945 */ /* 0x000fd80003800000 */
[----:B------:R-:W-:Y:S05]  /*2130*/  @P0 BRA `(.L_x_535) ;  /* 0x0000025000000947 */ /* 0x000fea0003800000 */
[----:B------:R-:W-:Y:S01]  /*2140*/  ISETP.GE.AND P5, PT, R244, c[0x0][0x220], PT ;  /* 0x00008800f4007a0c */ /* 0x000fe20003fa6270 */
[----:B------:R-:W-:Y:S01]  /*2150*/  IMAD.MOV.U32 R11, RZ, RZ, c[0x0][0x198] ;  /* 0x00006600ff0b7624 */ /* 0x000fe200078e00ff */
[----:B------:R-:W-:Y:S01]  /*2160*/  ISETP.GE.AND P4, PT, R238, c[0x0][0x220], PT ;  /* 0x00008800ee007a0c */ /* 0x000fe20003f86270 */
[----:B-1----:R-:W-:Y:S01]  /*2170*/  IMAD.MOV.U32 R16, RZ, RZ, c[0x0][0x19c] ;  /* 0x00006700ff107624 */ /* 0x002fe200078e00ff */
        /* <DEDUP_REMOVED lines=33> */
.L_x_535:
[----:B------:R-:W-:Y:S05]  /*2390*/  BSYNC B0 ;  /* 0x0000000000007941 */ /* 0x000fea0003800000 */
.L_x_534:
        /* <DEDUP_REMOVED lines=18> */
[C---:B-1----:R-:W-:Y:S02]  /*24c0*/  @!P4 LEA R16, P3, R20.reuse, c[0x0][0x168], 0x1 ;  /* 0x00005a001410ca11 */ /* 0x042fe400078608ff */
        /* <DEDUP_REMOVED lines=26> */
.L_x_537:
[----:B------:R-:W-:Y:S05]  /*2670*/  BSYNC B0 ;  /* 0x0000000000007941 */ /* 0x000fea0003800000 */
.L_x_536:
        /* <DEDUP_REMOVED lines=54> */
.L_x_539:
[----:B------:R-:W-:Y:S05]  /*29e0*/  BSYNC B0 ;  /* 0x0000000000007941 */ /* 0x000fea0003800000 */
.L_x_538:
        /* <DEDUP_REMOVED lines=45> */
.L_x_541:
[----:B------:R-:W-:Y:S05]  /*2cc0*/  BSYNC B0 ;  /* 0x0000000000007941 */ /* 0x000fea0003800000 */
.L_x_540:
        /* <DEDUP_REMOVED lines=44> */
.L_x_543:
[----:B------:R-:W-:Y:S05]  /*2f90*/  BSYNC B0 ;  /* 0x0000000000007941 */ /* 0x000fea0003800000 */
.L_x_542:
        /* <DEDUP_REMOVED lines=46> */
.L_x_545:
[----:B------:R-:W-:Y:S05]  /*3280*/  BSYNC B0 ;  /* 0x0000000000007941 */ /* 0x000fea0003800000 */
.L_x_544:
[C---:B------:R-:W-:Y:S01]  /*3290*/  IMAD.SHL.U32 R6, R2.reuse, 0x40, RZ ;  /* 0x0000004002067824 */ /* 0x040fe200078e00ff */
[----:B------:R-:W-:Y:S01]  /*32a0*/  R2P PR, R2, 0x6 ;  /* 0x0000000602007804 */ /* 0x000fe20000000000 */
[----:B------:R-:W-:Y:S01]  /*32b0*/  IMAD.SHL.U32 R14, R14, 0x8, RZ ;  /* 0x000000080e0e7824 */ /* 0x000fe200078e00ff */
[----:B------:R-:W0:Y:S01]  /*32c0*/  LDGDEPBAR ;  /* 0x00000000000079af */ /* 0x000e220000000000 */
[C---:B------:R-:W-:Y:S01]  /*32d0*/  IMAD R234, R101.reuse, 0x400, R0 ;  /* 0x0000040065ea7824 */ /* 0x040fe200078e0200 */
[----:B-1----:R-:W-:Y:S01]  /*32e0*/  LOP3.LUT R9, R6, 0x1c0, RZ, 0xc0, !PT ;  /* 0x000001c006097812 */ /* 0x002fe200078ec0ff */
[----:B------:R-:W-:Y:S01]  /*32f0*/  UISETP.GE.AND UP0, UPT, UR8, 0x2, UPT ;  /* 0x000000020800788c */ /* 0x000fe2000bf06270 */
[----:B------:R-:W-:Y:S01]  /*3300*/  LEA R101, R101, UR13, 0x4 ;  /* 0x0000000d65657c11 */ /* 0x000fe2000f8e20ff */
[----:B------:R-:W-:Y:S01]  /*3310*/  IMAD.SHL.U32 R234, R234, 0x2, RZ ;  /* 0x00000002eaea7824 */ /* 0x000fe200078e00ff */
[----:B------:R-:W-:Y:S02]  /*3320*/  LOP3.LUT R6, R9, 0x8, R14, 0xf8, !PT ;  /* 0x0000000809067812 */ /* 0x000fe400078ef80e */
        /* <DEDUP_REMOVED lines=9> */
[----:B------:R-:W-:Y:S03]  /*33c0*/  LDSM.16.M88.4 R80, [R230] ;  /* 0x00000000e650783b */ /* 0x000fe60000000200 */
[----:B------:R-:W-:Y:S01]  /*33d0*/  IMAD.SHL.U32 R233, R233, 0x2, RZ ;  /* 0x00000002e9e97824 */ /* 0x000fe200078e00ff */
[----:B------:R-:W-:Y:S04]  /*33e0*/  LDSM.16.M88.4 R40, [R229] ;  /* 0x00000000e528783b */ /* 0x000fe80000000200 */
[----:B------:R-:W1:Y:S01]  /*33f0*/  LDSM.16.M88.4 R24, [R233+0x8000] ;  /* 0x00800000e918783b */ /* 0x000e620000000200 */
[----:B------:R-:W-:-:S02]  /*3400*/  IADD3 R2, R233, 0x8000, RZ ;  /* 0x00008000e9027810 */ /* 0x000fc40007ffe0ff */
[----:B------:R-:W-:Y:S01]  /*3410*/  IADD3 R231, R233, 0x8020, RZ ;  /* 0x00008020e9e77810 */ /* 0x000fe20007ffe0ff */
[----:B------:R-:W5:Y:S01]  /*3420*/  LDSM.16.M88.4 R44, [R233+0x8800] ;  /* 0x00880000e92c783b */ /* 0x000f620000000200 */
[----:B------:R-:W-:Y:S01]  /*3430*/  @P1 IADD3 R231, R2, -0x20, RZ ;  /* 0xffffffe002e71810 */ /* 0x000fe20007ffe0ff */
[----:B------:R-:W-:Y:S02]  /*3440*/  IMAD.MOV.U32 R2, RZ, RZ, 0x40 ;  /* 0x00000040ff027424 */ /* 0x000fe400078e00ff */
[----:B------:R-:W-:Y:S01]  /*3450*/  LDSM.16.M88.4 R60, [R233+0x9000] ;  /* 0x00900000e93c783b */ /* 0x000fe20000000200 */
[C---:B------:R-:W-:Y:S02]  /*3460*/  IADD3 R223, R231.reuse, 0x800, RZ ;  /* 0x00000800e7df7810 */ /* 0x040fe40007ffe0ff */
[----:B------:R-:W-:Y:S01]  /*3470*/  SEL R2, R2, 0xffffffc0, !P2 ;  /* 0xffffffc002027807 */ /* 0x000fe20005000000 */
[----:B------:R-:W2:Y:S01]  /*3480*/  LDSM.16.M88.4 R72, [R231] ;  /* 0x00000000e748783b */ /* 0x000ea20000000200 */
[----:B------:R-:W-:-:S02]  /*3490*/  IADD3 R222, R231, 0x1000, RZ ;  /* 0x00001000e7de7810 */ /* 0x000fc40007ffe0ff */
[----:B------:R-:W-:Y:S01]  /*34a0*/  IADD3 R221, R231, 0x1800, RZ ;  /* 0x00001800e7dd7810 */ /* 0x000fe20007ffe0ff */
[----:B------:R-:W-:Y:S01]  /*34b0*/  IMAD.IADD R227, R233, 0x1, R2 ;  /* 0x00000001e9e37824 */ /* 0x000fe200078e0202 */
[----:B------:R-:W-:Y:S01]  /*34c0*/  LDSM.16.M88.4 R68, [R233+0x9800] ;  /* 0x00980000e944783b */ /* 0x000fe20000000200 */
[----:B------:R-:W-:Y:S01]  /*34d0*/  IMAD.IADD R220, R2, 0x1, R231 ;  /* 0x0000000102dc7824 */ /* 0x000fe200078e02e7 */
[C---:B------:R-:W-:Y:S01]  /*34e0*/  IADD3 R219, R231.reuse, 0x2000, RZ ;  /* 0x00002000e7db7810 */ /* 0x040fe20007ffe0ff */
[----:B------:R-:W-:Y:S01]  /*34f0*/  IMAD.U32 R2, RZ, RZ, UR27 ;  /* 0x0000001bff027e24 */ /* 0x000fe2000f8e00ff */
[----:B------:R-:W3:Y:S01]  /*3500*/  LDSM.16.M88.4 R84, [R227+0x8000] ;  /* 0x00800000e354783b */ /* 0x000ee20000000200 */
[C---:B------:R-:W-:Y:S02]  /*3510*/  IADD3 R218, R231.reuse, 0x2800, RZ ;  /* 0x00002800e7da7810 */ /* 0x040fe40007ffe0ff */
[C---:B------:R-:W-:Y:S01]  /*3520*/  IADD3 R217, R231.reuse, 0x3000, RZ ;  /* 0x00003000e7d97810 */ /* 0x040fe20007ffe0ff */
[----:B--2---:R-:W2:Y:S01]  /*3530*/  LDSM.16.M88.4 R20, [R231+0x800] ;  /* 0x00080000e714783b */ /* 0x004ea20000000200 */
[----:B------:R-:W-:-:S02]  /*3540*/  IADD3 R216, R231, 0x3800, RZ ;  /* 0x00003800e7d87810 */ /* 0x000fc40007ffe0ff */
[C---:B------:R-:W-:Y:S01]  /*3550*/  IADD3 R215, R231.reuse, 0x4000, RZ ;  /* 0x00004000e7d77810 */ /* 0x040fe20007ffe0ff */
[----:B------:R-:W4:Y:S01]  /*3560*/  LDSM.16.M88.4 R12, [R231+0x1000] ;  /* 0x00100000e70c783b */ /* 0x000f220000000200 */
[C---:B------:R-:W-:Y:S02]  /*3570*/  IADD3 R214, R231.reuse, 0x4800, RZ ;  /* 0x00004800e7d67810 */ /* 0x040fe40007ffe0ff */
[C---:B------:R-:W-:Y:S01]  /*3580*/  IADD3 R213, R231.reuse, 0x5000, RZ ;  /* 0x00005000e7d57810 */ /* 0x040fe20007ffe0ff */
[----:B------:R-:W2:Y:S01]  /*3590*/  LDSM.16.M88.4 R76, [R220] ;  /* 0x00000000dc4c783b */ /* 0x000ea20000000200 */
[C---:B------:R-:W-:Y:S02]  /*35a0*/  IADD3 R212, R231.reuse, 0x5800, RZ ;  /* 0x00005800e7d47810 */ /* 0x040fe40007ffe0ff */
[C---:B------:R-:W-:Y:S01]  /*35b0*/  IADD3 R211, R231.reuse, 0x6000, RZ ;  /* 0x00006000e7d37810 */ /* 0x040fe20007ffe0ff */
[----:B------:R-:W2:Y:S01]  /*35c0*/  LDSM.16.M88.4 R52, [R231+0x1800] ;  /* 0x00180000e734783b */ /* 0x000ea20000000200 */
[C---:B------:R-:W-:Y:S01]  /*35d0*/  IADD3 R210, R231.reuse, 0x6800, RZ ;  /* 0x00006800e7d27810 */ /* 0x040fe20007ffe0ff */
[----:B-1----:R-:W-:Y:S02]  /*35e0*/  HMMA.16816.F32 R16, R48, R24, RZ ;  /* 0x000000183010723c */ /* 0x002fe400000018ff */
[----:B------:R-:W1:Y:S01]  /*35f0*/  LDSM.16.M88.4 R8, [R227+0x8800] ;  /* 0x00880000e308783b */ /* 0x000e620000000200 */
[----:B------:R-:W-:-:S02]  /*3600*/  IADD3 R209, R231, 0x7000, RZ ;  /* 0x00007000e7d17810 */ /* 0x000fc40007ffe0ff */
[----:B------:R-:W-:Y:S01]  /*3610*/  IADD3 R208, R231, 0x7800, RZ ;  /* 0x00007800e7d07810 */ /* 0x000fe20007ffe0ff */
[----:B------:R-:W1:Y:S02]  /*3620*/  LDSM.16.M88.4 R28, [R227+0x9000] ;  /* 0x00900000e31c783b */ /* 0x000e640000000200 */
[C---:B------:R-:W-:Y:S02]  /*3630*/  HMMA.16816.F32 R24, R48.reuse, R26, RZ ;  /* 0x0000001a3018723c */ /* 0x040fe400000018ff */
[----:B------:R-:W-:Y:S04]  /*3640*/  LDSM.16.M88.4 R88, [R233+0xa000] ;  /* 0x00a00000e958783b */ /* 0x000fe80000000200 */
[----:B------:R-:W-:Y:S02]  /*3650*/  LDSM.16.M88.4 R96, [R233+0xe800] ;  /* 0x00e80000e960783b */ /* 0x000fe40000000200 */
[----:B-----5:R-:W-:Y:S02]  /*3660*/  HMMA.16816.F32 R32, R48, R44, RZ ;  /* 0x0000002c3020723c */ /* 0x020fe400000018ff */
[----:B------:R-:W-:Y:S06]  /*3670*/  LDSM.16.M88.4 R92, [R227+0xe000] ;  /* 0x00e00000e35c783b */ /* 0x000fec0000000200 */
[----:B------:R-:W-:Y:S08]  /*3680*/  HMMA.16816.F32 R16, R36, R72, R16 ;  /* 0x000000482410723c */ /* 0x000ff00000001810 */
[C---:B------:R-:W-:Y:S08]  /*3690*/  HMMA.16816.F32 R64, R48.reuse, R60, RZ ;  /* 0x0000003c3040723c */ /* 0x040ff000000018ff */
[C---:B------:R-:W-:Y:S08]  /*36a0*/  HMMA.16816.F32 R44, R48.reuse, R46, RZ ;  /* 0x0000002e302c723c */ /* 0x040ff000000018ff */
[----:B------:R-:W-:Y:S08]  /*36b0*/  HMMA.16816.F32 R60, R48, R62, RZ ;  /* 0x0000003e303c723c */ /* 0x000ff000000018ff */
[----:B------:R-:W-:Y:S01]  /*36c0*/  HMMA.16816.F32 R24, R36, R74, R24 ;  /* 0x0000004a2418723c */ /* 0x000fe20000001818 */
[----:B------:R-:W-:Y:S07]  /*36d0*/  LDSM.16.M88.4 R72, [R227+0x9800] ;  /* 0x00980000e348783b */ /* 0x000fee0000000200 */
[----:B---3--:R-:W-:Y:S08]  /*36e0*/  HMMA.16816.F32 R16, R80, R84, R16 ;  /* 0x000000545010723c */ /* 0x008ff00000001810 */
[C---:B------:R-:W-:Y:S08]  /*36f0*/  HMMA.16816.F32 R56, R48.reuse, R68, RZ ;  /* 0x000000443038723c */ /* 0x040ff000000018ff */
[----:B------:R-:W-:Y:S01]  /*3700*/  HMMA.16816.F32 R48, R48, R70, RZ ;  /* 0x000000463030723c */ /* 0x000fe200000018ff */
[----:B------:R-:W3:Y:S07]  /*3710*/  LDSM.16.M88.4 R68, [R234+0x2000] ;  /* 0x00200000ea44783b */ /* 0x000eee0000000200 */
[C---:B--2---:R-:W-:Y:S08]  /*3720*/  HMMA.16816.F32 R32, R36.reuse, R20, R32 ;  /* 0x000000142420723c */ /* 0x044ff00000001820 */
[C---:B------:R-:W-:Y:S01]  /*3730*/  HMMA.16816.F32 R44, R36.reuse, R22, R44 ;  /* 0x00000016242c723c */ /* 0x040fe2000000182c */
[----:B------:R-:W2:Y:S07]  /*3740*/  LDSM.16.M88.4 R20, [R220+0x800] ;  /* 0x00080000dc14783b */ /* 0x000eae0000000200 */
[C---:B----4-:R-:W-:Y:S08]  /*3750*/  HMMA.16816.F32 R64, R36.reuse, R12, R64 ;  /* 0x0000000c2440723c */ /* 0x050ff00000001840 */
[----:B------:R-:W-:Y:S01]  /*3760*/  HMMA.16816.F32 R60, R36, R14, R60 ;  /* 0x0000000e243c723c */ /* 0x000fe2000000183c */
[----:B------:R-:W4:Y:S07]  /*3770*/  LDSM.16.M88.4 R12, [R220+0x1000] ;  /* 0x00100000dc0c783b */ /* 0x000f2e0000000200 */
[----:B------:R-:W-:Y:S01]  /*3780*/  HMMA.16816.F32 R24, R80, R86, R24 ;  /* 0x000000565018723c */ /* 0x000fe20000001818 */
[----:B------:R-:W-:Y:S07]  /*3790*/  LDSM.16.M88.4 R84, [R231+0x2000] ;  /* 0x00200000e754783b */ /* 0x000fee0000000200 */
[----:B------:R-:W-:Y:S08]  /*37a0*/  HMMA.16816.F32 R16, R40, R76, R16 ;  /* 0x0000004c2810723c */ /* 0x000ff00000001810 */
[C---:B------:R-:W-:Y:S08]  /*37b0*/  HMMA.16816.F32 R56, R36.reuse, R52, R56 ;  /* 0x000000342438723c */ /* 0x040ff00000001838 */
[----:B------:R-:W-:Y:S01]  /*37c0*/  HMMA.16816.F32 R36, R36, R54, R48 ;  /* 0x000000362424723c */ /* 0x000fe20000001830 */
[----:B------:R-:W5:Y:S04]  /*37d0*/  LDSM.16.M88.4 R48, [R232+0x2000] ;  /* 0x00200000e830783b */ /* 0x000f680000000200 */
[----:B------:R-:W2:Y:S03]  /*37e0*/  LDSM.16.M88.4 R52, [R220+0x1800] ;  /* 0x00180000dc34783b */ /* 0x000ea60000000200 */
[C---:B-1----:R-:W-:Y:S08]  /*37f0*/  HMMA.16816.F32 R32, R80.reuse, R8, R32 ;  /* 0x000000085020723c */ /* 0x042ff00000001820 */
[C---:B------:R-:W-:Y:S01]  /*3800*/  HMMA.16816.F32 R44, R80.reuse, R10, R44 ;  /* 0x0000000a502c723c */ /* 0x040fe2000000182c */
[----:B------:R-:W1:Y:S07]  /*3810*/  LDSM.16.M88.4 R8, [R233+0xa800] ;  /* 0x00a80000e908783b */ /* 0x000e6e0000000200 */
[C---:B------:R-:W-:Y:S08]  /*3820*/  HMMA.16816.F32 R64, R80.reuse, R28, R64 ;  /* 0x0000001c5040723c */ /* 0x040ff00000001840 */
[----:B------:R-:W-:Y:S01]  /*3830*/  HMMA.16816.F32 R60, R80, R30, R60 ;  /* 0x0000001e503c723c */ /* 0x000fe2000000183c */
[----:B------:R-:W1:Y:S07]  /*3840*/  LDSM.16.M88.4 R28, [R233+0xb000] ;  /* 0x00b00000e91c783b */ /* 0x000e6e0000000200 */
[----:B------:R-:W-:Y:S01]  /*3850*/  HMMA.16816.F32 R24, R40, R78, R24 ;  /* 0x0000004e2818723c */ /* 0x000fe20000001818 */
[----:B------:R-:W-:Y:S07]  /*3860*/  LDSM.16.M88.4 R76, [R233+0xb800] ;  /* 0x00b80000e94c783b */ /* 0x000fee0000000200 */
[----:B---3--:R-:W-:Y:S08]  /*3870*/  HMMA.16816.F32 R16, R68, R88, R16 ;  /* 0x000000584410723c */ /* 0x008ff00000001810 */
[C---:B------:R-:W-:Y:S08]  /*3880*/  HMMA.16816.F32 R56, R80.reuse, R72, R56 ;  /* 0x000000485038723c */ /* 0x040ff00000001838 */
[----:B------:R-:W-:Y:S01]  /*3890*/  HMMA.16816.F32 R80, R80, R74, R36 ;  /* 0x0000004a5050723c */ /* 0x000fe20000001824 */
[----:B------:R-:W-:Y:S04]  /*38a0*/  LDSM.16.M88.4 R36, [R230+0x2000] ;  /* 0x00200000e624783b */ /* 0x000fe80000000200 */
[----:B------:R-:W3:Y:S03]  /*38b0*/  LDSM.16.M88.4 R72, [R227+0xa000] ;  /* 0x00a00000e348783b */ /* 0x000ee60000000200 */
        /* <DEDUP_REMOVED lines=8> */
[----:B-----5:R-:W-:Y:S08]  /*3940*/  HMMA.16816.F32 R16, R48, R84, R16 ;  /* 0x000000543010723c */ /* 0x020ff00000001810 */
        /* <DEDUP_REMOVED lines=16> */
[----:B------:R-:W-:Y:S03]  /*3a50*/  LDSM.16.M88.4 R68, [R220+0x3000] ;  /* 0x00300000dc44783b */ /* 0x000fe60000000200 */
[C---:B--2---:R-:W-:Y:S08]  /*3a60*/  HMMA.16816.F32 R32, R48.reuse, R20, R32 ;  /* 0x000000143020723c */ /* 0x044ff00000001820 */
[C---:B------:R-:W-:Y:S01]  /*3a70*/  HMMA.16816.F32 R44, R48.reuse, R22, R44 ;  /* 0x00000016302c723c */ /* 0x040fe2000000182c */
[----:B------:R-:W-:Y:S07]  /*3a80*/  LDSM.16.M88.4 R20, [R220+0x2800] ;  /* 0x00280000dc14783b */ /* 0x000fee0000000200 */
[C---:B----4-:R-:W-:Y:S08]  /*3a90*/  HMMA.16816.F32 R64, R48.reuse, R12, R64 ;  /* 0x0000000c3040723c */ /* 0x050ff00000001840 */
[----:B------:R-:W-:Y:S01]  /*3aa0*/  HMMA.16816.F32 R60, R48, R14, R60 ;  /* 0x0000000e303c723c */ /* 0x000fe2000000183c */
[----:B------:R-:W2:Y:S07]  /*3ab0*/  LDSM.16.M88.4 R12, [R234+0x4000] ;  /* 0x00400000ea0c783b */ /* 0x000eae0000000200 */
[----:B------:R-:W-:Y:S01]  /*3ac0*/  HMMA.16816.F32 R24, R36, R74, R24 ;  /* 0x0000004a2418723c */ /* 0x000fe20000001818 */
[----:B------:R-:W-:Y:S07]  /*3ad0*/  LDSM.16.M88.4 R72, [R220+0x3800] ;  /* 0x00380000dc48783b */ /* 0x000fee0000000200 */
[----:B-----5:R-:W-:Y:S08]  /*3ae0*/  HMMA.16816.F32 R16, R40, R88, R16 ;  /* 0x000000582810723c */ /* 0x020ff00000001810 */
[C---:B------:R-:W-:Y:S08]  /*3af0*/  HMMA.16816.F32 R56, R48.reuse, R52, R56 ;  /* 0x000000343038723c */ /* 0x040ff00000001838 */
[----:B------:R-:W-:Y:S01]  /*3b00*/  HMMA.16816.F32 R80, R48, R54, R80 ;  /* 0x000000363050723c */ /* 0x000fe20000001850 */
[----:B------:R-:W-:Y:S04]  /*3b10*/  LDSM.16.M88.4 R52, [R231+0x4000] ;  /* 0x00400000e734783b */ /* 0x000fe80000000200 */
[----:B------:R-:W-:Y:S03]  /*3b20*/  LDSM.16.M88.4 R48, [R233+0xd000] ;  /* 0x00d00000e930783b */ /* 0x000fe60000000200 */
[C---:B-1----:R-:W-:Y:S08]  /*3b30*/  HMMA.16816.F32 R32, R36.reuse, R8, R32 ;  /* 0x000000082420723c */ /* 0x042ff00000001820 */
[C---:B------:R-:W-:Y:S01]  /*3b40*/  HMMA.16816.F32 R44, R36.reuse, R10, R44 ;  /* 0x0000000a242c723c */ /* 0x040fe2000000182c */
[----:B------:R-:W-:Y:S07]  /*3b50*/  LDSM.16.M88.4 R8, [R233+0xc800] ;  /* 0x00c80000e908783b */ /* 0x000fee0000000200 */
[C---:B------:R-:W-:Y:S08]  /*3b60*/  HMMA.16816.F32 R64, R36.reuse, R28, R64 ;  /* 0x0000001c2440723c */ /* 0x040ff00000001840 */
[----:B------:R-:W-:Y:S01]  /*3b70*/  HMMA.16816.F32 R60, R36, R30, R60 ;  /* 0x0000001e243c723c */ /* 0x000fe2000000183c */
[----:B------:R-:W1:Y:S07]  /*3b80*/  LDSM.16.M88.4 R28, [R232+0x4000] ;  /* 0x00400000e81c783b */ /* 0x000e6e0000000200 */
[----:B------:R-:W-:Y:S01]  /*3b90*/  HMMA.16816.F32 R24, R40, R90, R24 ;  /* 0x0000005a2818723c */ /* 0x000fe20000001818 */
[----:B------:R-:W-:Y:S07]  /*3ba0*/  LDSM.16.M88.4 R88, [R227+0xd800] ;  /* 0x00d80000e358783b */ /* 0x000fee0000000200 */
[----:B--2---:R-:W-:Y:S08]  /*3bb0*/  HMMA.16816.F32 R16, R12, R76, R16 ;  /* 0x0000004c0c10723c */ /* 0x004ff00000001810 */
[C---:B------:R-:W-:Y:S08]  /*3bc0*/  HMMA.16816.F32 R56, R36.reuse, R84, R56 ;  /* 0x000000542438723c */ /* 0x040ff00000001838 */
[----:B------:R-:W-:Y:S01]  /*3bd0*/  HMMA.16816.F32 R80, R36, R86, R80 ;  /* 0x000000562450723c */ /* 0x000fe20000001850 */
[----:B------:R-:W-:Y:S04]  /*3be0*/  LDSM.16.M88.4 R84, [R230+0x4000] ;  /* 0x00400000e654783b */ /* 0x000fe80000000200 */
[----:B------:R-:W-:Y:S03]  /*3bf0*/  LDSM.16.M88.4 R36, [R233+0xd800] ;  /* 0x00d80000e924783b */ /* 0x000fe60000000200 */
[C---:B------:R-:W-:Y:S08]  /*3c00*/  HMMA.16816.F32 R32, R40.reuse, R20, R32 ;  /* 0x000000142820723c */ /* 0x040ff00000001820 */
[C---:B------:R-:W-:Y:S01]  /*3c10*/  HMMA.16816.F32 R44, R40.reuse, R22, R44 ;  /* 0x00000016282c723c */ /* 0x040fe2000000182c */
[----:B------:R-:W-:Y:S07]  /*3c20*/  LDSM.16.M88.4 R20, [R231+0x4800] ;  /* 0x00480000e714783b */ /* 0x000fee0000000200 */
[C---:B------:R-:W-:Y:S08]  /*3c30*/  HMMA.16816.F32 R64, R40.reuse, R68, R64 ;  /* 0x000000442840723c */ /* 0x040ff00000001840 */
[----:B------:R-:W-:Y:S01]  /*3c40*/  HMMA.16816.F32 R60, R40, R70, R60 ;  /* 0x00000046283c723c */ /* 0x000fe2000000183c */
[----:B------:R-:W2:Y:S07]  /*3c50*/  LDSM.16.M88.4 R68, [R227+0xc000] ;  /* 0x00c00000e344783b */ /* 0x000eae0000000200 */
[----:B------:R-:W-:Y:S01]  /*3c60*/  HMMA.16816.F32 R24, R12, R78, R24 ;  /* 0x0000004e0c18723c */ /* 0x000fe20000001818 */
[----:B------:R-:W-:Y:S07]  /*3c70*/  LDSM.16.M88.4 R76, [R229+0x4000] ;  /* 0x00400000e54c783b */ /* 0x000fee0000000200 */
[----:B-1----:R-:W-:Y:S08]  /*3c80*/  HMMA.16816.F32 R16, R28, R52, R16 ;  /* 0x000000341c10723c */ /* 0x002ff00000001810 */
        /* <DEDUP_REMOVED lines=15> */
[----:B------:R-:W2:Y:S04]  /*3d80*/  LDSM.16.M88.4 R36, [R227+0xc800] ;  /* 0x00c80000e324783b */ /* 0x000ea80000000200 */
[----:B------:R-:W-:Y:S03]  /*3d90*/  LDSM.16.M88.4 R12, [R227+0xd000] ;  /* 0x00d00000e30c783b */ /* 0x000fe60000000200 */
[C---:B------:R-:W-:Y:S08]  /*3da0*/  HMMA.16816.F32 R32, R28.reuse, R20, R32 ;  /* 0x000000141c20723c */ /* 0x040ff00000001820 */
[----:B------:R-:W-:Y:S01]  /*3db0*/  HMMA.16816.F32 R44, R28, R22, R44 ;  /* 0x000000161c2c723c */ /* 0x000fe2000000182c */
[----:B------:R-:W3:Y:S07]  /*3dc0*/  LDSM.16.M88.4 R20, [R233+0xe000] ;  /* 0x00e00000e914783b */ /* 0x000eee0000000200 */
[----:B------:R-:W-:Y:S01]  /*3dd0*/  HMMA.16816.F32 R24, R84, R70, R24 ;  /* 0x000000465418723c */ /* 0x000fe20000001818 */
[----:B------:R-:W-:Y:S07]  /*3de0*/  LDSM.16.M88.4 R68, [R220+0x5800] ;  /* 0x00580000dc44783b */ /* 0x000fee0000000200 */
[----:B-1----:R-:W-:Y:S08]  /*3df0*/  HMMA.16816.F32 R16, R76, R48, R16 ;  /* 0x000000304c10723c */ /* 0x002ff00000001810 */
[C---:B------:R-:W-:Y:S08]  /*3e00*/  HMMA.16816.F32 R64, R28.reuse, R8, R64 ;  /* 0x000000081c40723c */ /* 0x040ff00000001840 */
[C---:B------:R-:W-:Y:S01]  /*3e10*/  HMMA.16816.F32 R60, R28.reuse, R10, R60 ;  /* 0x0000000a1c3c723c */ /* 0x040fe2000000183c */
[----:B------:R-:W1:Y:S07]  /*3e20*/  LDSM.16.M88.4 R8, [R220+0x4800] ;  /* 0x00480000dc08783b */ /* 0x000e6e0000000200 */
[C---:B------:R-:W-:Y:S08]  /*3e30*/  HMMA.16816.F32 R56, R28.reuse, R40, R56 ;  /* 0x000000281c38723c */ /* 0x040ff00000001838 */
[----:B------:R-:W-:Y:S01]  /*3e40*/  HMMA.16816.F32 R80, R28, R42, R80 ;  /* 0x0000002a1c50723c */ /* 0x000fe20000001850 */
[----:B------:R-:W-:Y:S04]  /*3e50*/  LDSM.16.M88.4 R40, [R232+0x6000] ;  /* 0x00600000e828783b */ /* 0x000fe80000000200 */
[----:B------:R-:W4:Y:S03]  /*3e60*/  LDSM.16.M88.4 R28, [R231+0x6000] ;  /* 0x00600000e71c783b */ /* 0x000f260000000200 */
[----:B------:R-:W-:Y:S01]  /*3e70*/  HMMA.16816.F32 R24, R76, R50, R24 ;  /* 0x000000324c18723c */ /* 0x000fe20000001818 */
[----:B------:R-:W-:Y:S07]  /*3e80*/  LDSM.16.M88.4 R48, [R233+0xf000] ;  /* 0x00f00000e930783b */ /* 0x000fee0000000200 */
[C---:B--2---:R-:W-:Y:S08]  /*3e90*/  HMMA.16816.F32 R32, R84.reuse, R36, R32 ;  /* 0x000000245420723c */ /* 0x044ff00000001820 */
[----:B------:R-:W-:Y:S01]  /*3ea0*/  HMMA.16816.F32 R44, R84, R38, R44 ;  /* 0x00000026542c723c */ /* 0x000fe2000000182c */
[----:B------:R-:W-:Y:S07]  /*3eb0*/  LDSM.16.M88.4 R36, [R231+0x6800] ;  /* 0x00680000e724783b */ /* 0x000fee0000000200 */
[----:B---3--:R-:W-:Y:S08]  /*3ec0*/  HMMA.16816.F32 R16, R52, R20, R16 ;  /* 0x000000143410723c */ /* 0x008ff00000001810 */
[C---:B------:R-:W-:Y:S08]  /*3ed0*/  HMMA.16816.F32 R64, R84.reuse, R12, R64 ;  /* 0x0000000c5440723c */ /* 0x040ff00000001840 */
[----:B------:R-:W-:Y:S01]  /*3ee0*/  HMMA.16816.F32 R60, R84, R14, R60 ;  /* 0x0000000e543c723c */ /* 0x000fe2000000183c */
[----:B------:R-:W2:Y:S07]  /*3ef0*/  LDSM.16.M88.4 R12, [R230+0x6000] ;  /* 0x00600000e60c783b */ /* 0x000eae0000000200 */
[----:B------:R-:W-:Y:S01]  /*3f00*/  HMMA.16816.F32 R24, R52, R22, R24 ;  /* 0x000000163418723c */ /* 0x000fe20000001818 */
[----:B------:R-:W-:Y:S07]  /*3f10*/  LDSM.16.M88.4 R20, [R220+0x6000] ;  /* 0x00600000dc14783b */ /* 0x000fee0000000200 */
[C---:B-1----:R-:W-:Y:S08]  /*3f20*/  HMMA.16816.F32 R32, R76.reuse, R8, R32 ;  /* 0x000000084c20723c */ /* 0x042ff00000001820 */
[----:B------:R-:W-:Y:S01]  /*3f30*/  HMMA.16816.F32 R44, R76, R10, R44 ;  /* 0x0000000a4c2c723c */ /* 0x000fe2000000182c */
[----:B------:R-:W1:Y:S07]  /*3f40*/  LDSM.16.M88.4 R8, [R229+0x6000] ;  /* 0x00600000e508783b */ /* 0x000e6e0000000200 */
[C---:B----4-:R-:W-:Y:S08]  /*3f50*/  HMMA.16816.F32 R16, R40.reuse, R28, R16 ;  /* 0x0000001c2810723c */ /* 0x050ff00000001810 */
[----:B------:R-:W-:Y:S01]  /*3f60*/  HMMA.16816.F32 R24, R40, R30, R24 ;  /* 0x0000001e2818723c */ /* 0x000fe20000001818 */
[----:B------:R-:W3:Y:S07]  /*3f70*/  LDSM.16.M88.4 R28, [R227+0xe800] ;  /* 0x00e80000e31c783b */ /* 0x000eee0000000200 */
[----:B------:R-:W-:Y:S08]  /*3f80*/  HMMA.16816.F32 R32, R52, R96, R32 ;  /* 0x000000603420723c */ /* 0x000ff00000001820 */
[----:B------:R-:W-:Y:S08]  /*3f90*/  HMMA.16816.F32 R64, R76, R72, R64 ;  /* 0x000000484c40723c */ /* 0x000ff00000001840 */
[----:B------:R-:W-:Y:S08]  /*3fa0*/  HMMA.16816.F32 R44, R52, R98, R44 ;  /* 0x00000062342c723c */ /* 0x000ff0000000182c */
[----:B--2---:R-:W-:Y:S08]  /*3fb0*/  HMMA.16816.F32 R16, R12, R92, R16 ;  /* 0x0000005c0c10723c */ /* 0x004ff00000001810 */
[----:B------:R-:W-:Y:S01]  /*3fc0*/  HMMA.16816.F32 R60, R76, R74, R60 ;  /* 0x0000004a4c3c723c */ /* 0x000fe2000000183c */
[----:B------:R-:W2:Y:S07]  /*3fd0*/  LDSM.16.M88.4 R72, [R231+0x7000] ;  /* 0x00700000e748783b */ /* 0x000eae0000000200 */
[----:B------:R-:W-:Y:S08]  /*3fe0*/  HMMA.16816.F32 R24, R12, R94, R24 ;  /* 0x0000005e0c18723c */ /* 0x000ff00000001818 */
[----:B------:R-:W-:Y:S08]  /*3ff0*/  HMMA.16816.F32 R32, R40, R36, R32 ;  /* 0x000000242820723c */ /* 0x000ff00000001820 */
[----:B------:R-:W-:Y:S08]  /*4000*/  HMMA.16816.F32 R64, R52, R48, R64 ;  /* 0x000000303440723c */ /* 0x000ff00000001840 */
[----:B------:R-:W-:Y:S01]  /*4010*/  HMMA.16816.F32 R44, R40, R38, R44 ;  /* 0x00000026282c723c */ /* 0x000fe2000000182c */
[----:B------:R-:W4:Y:S07]  /*4020*/  LDSM.16.M88.4 R36, [R227+0xf000] ;  /* 0x00f00000e324783b */ /* 0x000f2e0000000200 */
[----:B-1----:R-:W-:Y:S08]  /*4030*/  HMMA.16816.F32 R16, R8, R20, R16 ;  /* 0x000000140810723c */ /* 0x002ff00000001810 */
[----:B------:R-:W-:Y:S08]  /*4040*/  HMMA.16816.F32 R56, R84, R88, R56 ;  /* 0x000000585438723c */ /* 0x000ff00000001838 */
[----:B------:R-:W-:Y:S01]  /*4050*/  HMMA.16816.F32 R24, R8, R22, R24 ;  /* 0x000000160818723c */ /* 0x000fe20000001818 */
[----:B------:R-:W1:Y:S07]  /*4060*/  LDSM.16.M88.4 R20, [R220+0x7000] ;  /* 0x00700000dc14783b */ /* 0x000e6e0000000200 */
[----:B---3--:R-:W-:Y:S01]  /*4070*/  HMMA.16816.F32 R32, R12, R28, R32 ;  /* 0x0000001c0c20723c */ /* 0x008fe20000001820 */
[----:B------:R-:W-:-:S06]  /*4080*/  FMUL.FTZ R6, R17, c[0x0][0x2ec] ;  /* 0x0000bb0011067a20 */ /* 0x000fcc0000410000 */
[----:B------:R-:W-:Y:S01]  /*4090*/  FMUL.FTZ R28, R16, c[0x0][0x2ec] ;  /* 0x0000bb00101c7a20 */ /* 0x000fe20000410000 */
[----:B--2---:R-:W-:Y:S01]  /*40a0*/  HMMA.16816.F32 R64, R40, R72, R64 ;  /* 0x000000482840723c */ /* 0x004fe20000001840 */
[----:B------:R-:W-:Y:S01]  /*40b0*/  FMUL.FTZ R29, R18, c[0x0][0x2ec] ;  /* 0x0000bb00121d7a20 */ /* 0x000fe20000410000 */
[----:B------:R-:W-:Y:S06]  /*40c0*/  MUFU.TANH R6, R6 ;  /* 0x0000000600067308 */ /* 0x000fec0000002400 */
[----:B------:R-:W-:Y:S01]  /*40d0*/  HMMA.16816.F32 R44, R12, R30, R44 ;  /* 0x0000001e0c2c723c */ /* 0x000fe2000000182c */
[----:B------:R-:W-:Y:S01]  /*40e0*/  FMUL.FTZ R24, R24, c[0x0][0x2ec] ;  /* 0x0000bb0018187a20 */ /* 0x000fe20000410000 */
[----:B------:R-:W-:Y:S01]  /*40f0*/  MUFU.TANH R28, R28 ;  /* 0x0000001c001c7308 */ /* 0x000fe20000002400 */
[----:B------:R-:W-:-:S04]  /*4100*/  FMUL.FTZ R48, R25, c[0x0][0x2ec] ;  /* 0x0000bb0019307a20 */ /* 0x000fc80000410000 */
[----:B------:R-:W-:Y:S01]  /*4110*/  FMUL.FTZ R30, R19, c[0x0][0x2ec] ;  /* 0x0000bb00131e7a20 */ /* 0x000fe20000410000 */
[----:B------:R-:W-:Y:S01]  /*4120*/  HMMA.16816.F32 R80, R84, R90, R80 ;  /* 0x0000005a5450723c */ /* 0x000fe20000001850 */
[----:B------:R-:W2:Y:S01]  /*4130*/  LDSM.16.M88.4 R16, [R233+0xf800] ;  /* 0x00f80000e910783b */ /* 0x000ea20000000200 */
[----:B------:R3:W-:Y:S06]  /*4140*/  MUFU.TANH R31, R24 ;  /* 0x00000018001f7308 */ /* 0x0007ec0000002400 */
[----:B------:R-:W-:Y:S01]  /*4150*/  HMMA.16816.F32 R84, R76, R68, R56 ;  /* 0x000000444c54723c */ /* 0x000fe20000001838 */
[----:B------:R-:W-:Y:S01]  /*4160*/  LDSM.16.M88.4 R56, [R220+0x6800] ;  /* 0x00680000dc38783b */ /* 0x000fe20000000200 */
[----:B------:R-:W-:Y:S06]  /*4170*/  MUFU.TANH R30, R30 ;  /* 0x0000001e001e7308 */ /* 0x000fec0000002400 */
[----:B----4-:R-:W-:Y:S02]  /*4180*/  HMMA.16816.F32 R64, R12, R36, R64 ;  /* 0x000000240c40723c */ /* 0x010fe40000001840 */
[----:B------:R-:W4:Y:S05]  /*4190*/  MUFU.TANH R48, R48 ;  /* 0x0000003000307308 */ /* 0x000f2a0000002400 */
[----:B------:R-:W-:Y:S01]  /*41a0*/  FMUL.FTZ R36, R26, c[0x0][0x2ec] ;  /* 0x0000bb001a247a20 */ /* 0x000fe20000410000 */
[----:B------:R-:W-:Y:S01]  /*41b0*/  HMMA.16816.F32 R80, R76, R70, R80 ;  /* 0x000000464c50723c */ /* 0x000fe20000001850 */
[----:B------:R-:W-:Y:S01]  /*41c0*/  FMUL.FTZ R37, R27, c[0x0][0x2ec] ;  /* 0x0000bb001b257a20 */ /* 0x000fe20000410000 */
[----:B------:R-:W-:Y:S01]  /*41d0*/  MUFU.TANH R29, R29 ;  /* 0x0000001d001d7308 */ /* 0x000fe20000002400 */
[----:B---3--:R-:W3:Y:S05]  /*41e0*/  LDSM.16.M88.4 R24, [R231+0x7800] ;  /* 0x00780000e718783b */ /* 0x008eea0000000200 */
[----:B------:R-:W-:Y:S02]  /*41f0*/  HMMA.16816.F32 R60, R52, R50, R60 ;  /* 0x00000032343c723c */ /* 0x000fe4000000183c */
[----:B------:R-:W-:Y:S06]  /*4200*/  MUFU.TANH R36, R36 ;  /* 0x0000002400247308 */ /* 0x000fec0000002400 */
[----:B-1----:R-:W-:Y:S02]  /*4210*/  HMMA.16816.F32 R64, R8, R20, R64 ;  /* 0x000000140840723c */ /* 0x002fe40000001840 */
[----:B------:R-:W1:Y:S05]  /*4220*/  MUFU.TANH R37, R37 ;  /* 0x0000002500257308 */ /* 0x000e6a0000002400 */
[----:B------:R-:W-:Y:S01]  /*4230*/  IMAD.U32 R21, RZ, RZ, UR14 ;  /* 0x0000000eff157e24 */ /* 0x000fe2000f8e00ff */
[----:B--2---:R-:W-:Y:S04]  /*4240*/  HMMA.16816.F32 R84, R52, R16, R84 ;  /* 0x000000103454723c */ /* 0x004fe80000001854 */
[----:B------:R-:W-:-:S04]  /*4250*/  IADD3 R4, R21, -UR15, R4 ;  /* 0x8000000f15047c10 */ /* 0x000fc8000fffe004 */
[----:B------:R-:W-:Y:S01]  /*4260*/  HMMA.16816.F32 R80, R52, R18, R80 ;  /* 0x000000123450723c */ /* 0x000fe20000001850 */
[----:B------:R-:W2:Y:S01]  /*4270*/  LDSM.16.M88.4 R16, [R227+0xf800] ;  /* 0x00f80000e310783b */ /* 0x000ea20000000200 */
[----:B------:R-:W-:-:S06]  /*4280*/  IADD3 R166, R4, c[0x0][0x2e8], RZ ;  /* 0x0000ba0004a67a10 */ /* 0x000fcc0007ffe0ff */
[C---:B------:R-:W-:Y:S01]  /*4290*/  HMMA.16816.F32 R60, R40.reuse, R74, R60 ;  /* 0x0000004a283c723c */ /* 0x040fe2000000183c */
[----:B------:R-:W-:Y:S02]  /*42a0*/  FMUL.FTZ R64, R64, c[0x0][0x2ec] ;  /* 0x0000bb0040407a20 */ /* 0x000fe40000410000 */
[----:B------:R-:W-:Y:S02]  /*42b0*/  FMUL.FTZ R66, R66, c[0x0][0x2ec] ;  /* 0x0000bb0042427a20 */ /* 0x000fe40000410000 */
[----:B------:R-:W-:Y:S01]  /*42c0*/  MUFU.TANH R182, R64 ;  /* 0x0000004000b67308 */ /* 0x000fe20000002400 */
[----:B------:R-:W-:Y:S02]  /*42d0*/  FMUL.FTZ R65, R65, c[0x0][0x2ec] ;  /* 0x0000bb0041417a20 */ /* 0x000fe40000410000 */
[----:B---3--:R-:W-:Y:S01]  /*42e0*/  HMMA.16816.F32 R84, R40, R24, R84 ;  /* 0x000000182854723c */ /* 0x008fe20000001854 */
[----:B------:R-:W-:-:S04]  /*42f0*/  FMUL.FTZ R67, R67, c[0x0][0x2ec] ;  /* 0x0000bb0043437a20 */ /* 0x000fc80000410000 */
[----:B------:R-:W-:Y:S03]  /*4300*/  MUFU.TANH R189, R66 ;  /* 0x0000004200bd7308 */ /* 0x000fe60000002400 */
[----:B------:R-:W-:Y:S01]  /*4310*/  HMMA.16816.F32 R80, R40, R26, R80 ;  /* 0x0000001a2850723c */ /* 0x000fe20000001850 */
[----:B------:R-:W3:Y:S01]  /*4320*/  LDSM.16.M88.4 R24, [R220+0x7800] ;  /* 0x00780000dc18783b */ /* 0x000ee20000000200 */
[----:B------:R-:W-:-:S04]  /*4330*/  DEPBAR.LE SB0, 0x0 ;  /* 0x000080000000791a */ /* 0x000fc80000000000 */
[----:B------:R-:W-:Y:S02]  /*4340*/  MUFU.TANH R192, R65 ;  /* 0x0000004100c07308 */ /* 0x000fe40000002400 */
[----:B------:R-:W-:Y:S06]  /*4350*/  HMMA.16816.F32 R60, R12, R38, R60 ;  /* 0x000000260c3c723c */ /* 0x000fec000000183c */
[----:B------:R-:W-:Y:S01]  /*4360*/  MUFU.TANH R197, R67 ;  /* 0x0000004300c57308 */ /* 0x000fe20000002400 */
[----:B------:R-:W-:Y:S01]  /*4370*/  IMAD R39, R2, 0x40, R165 ;  /* 0x0000004002277824 */ /* 0x000fe200078e02a5 */
[----:B------:R-:W-:Y:S01]  /*4380*/  HMMA.16816.F32 R32, R8, R56, R32 ;  /* 0x000000380820723c */ /* 0x000fe20000001820 */
[----:B------:R-:W-:-:S02]  /*4390*/  IADD3 R2, R166, 0x8, RZ ;  /* 0x00000008a6027810 */ /* 0x000fc40007ffe0ff */
[----:B------:R-:W-:Y:S02]  /*43a0*/  IMNMX R166, R166, UR14, PT ;  /* 0x0000000ea6a67c17 */ /* 0x000fe4000b800200 */
[----:B------:R-:W-:Y:S02]  /*43b0*/  IADD3 R21, R39, 0x1, RZ ;  /* 0x0000000127157810 */ /* 0x000fe40007ffe0ff */
[----:B------:R-:W-:Y:S01]  /*43c0*/  IMNMX R2, R2, UR14, PT ;  /* 0x0000000e02027c17 */ /* 0x000fe2000b800200 */
[----:B--2---:R-:W-:Y:S01]  /*43d0*/  HMMA.16816.F32 R84, R12, R16, R84 ;  /* 0x000000100c54723c */ /* 0x004fe20000001854 */
[C---:B------:R-:W-:Y:S02]  /*43e0*/  ISETP.GE.AND P6, PT, R21.reuse, R166, PT ;  /* 0x000000a61500720c */ /* 0x040fe40003fc6270 */
[----:B------:R-:W-:Y:S02]  /*43f0*/  ISETP.GE.AND P3, PT, R21, R2, PT ;  /* 0x000000021500720c */ /* 0x000fe40003f66270 */
[----:B------:R-:W-:-:S02]  /*4400*/  IADD3 R21, R39, 0x9, RZ ;  /* 0x0000000927157810 */ /* 0x000fc40007ffe0ff */
[----:B------:R-:W-:Y:S01]  /*4410*/  IADD3 R17, R39, 0x10, RZ ;  /* 0x0000001027117810 */ /* 0x000fe20007ffe0ff */
[----:B------:R-:W-:Y:S01]  /*4420*/  HMMA.16816.F32 R44, R8, R58, R44 ;  /* 0x0000003a082c723c */ /* 0x000fe2000000182c */
[C---:B------:R-:W-:Y:S02]  /*4430*/  ISETP.GE.AND P0, PT, R21.reuse, R166, PT ;  /* 0x000000a61500720c */ /* 0x040fe40003f06270 */
[----:B------:R-:W-:Y:S02]  /*4440*/  ISETP.GE.AND P5, PT, R21, R2, PT ;  /* 0x000000021500720c */ /* 0x000fe40003fa6270 */
[----:B----4-:R-:W-:Y:S02]  /*4450*/  FSEL R48, R48, -INF , !P0 ;  /* 0xff80000030307808 */ /* 0x010fe40004000000 */
[----:B------:R-:W-:Y:S01]  /*4460*/  ISETP.GE.AND P2, PT, R17, R166, PT ;  /* 0x000000a61100720c */ /* 0x000fe20003f46270 */
[----:B------:R-:W-:Y:S01]  /*4470*/  HMMA.16816.F32 R80, R12, R18, R80 ;  /* 0x000000120c50723c */ /* 0x000fe20000001850 */
[----:B------:R-:W-:Y:S01]  /*4480*/  FMUL.FTZ R32, R32, c[0x0][0x2ec] ;  /* 0x0000bb0020207a20 */ /* 0x000fe20000410000 */
[----:B------:R-:W-:Y:S01]  /*4490*/  FSEL R16, R6, -INF , !P6 ;  /* 0xff80000006107808 */ /* 0x000fe20007000000 */
[----:B------:R-:W-:Y:S01]  /*44a0*/  FMUL.FTZ R33, R33, c[0x0][0x2ec] ;  /* 0x0000bb0021217a20 */ /* 0x000fe20000410000 */
[----:B------:R-:W-:Y:S01]  /*44b0*/  ISETP.GE.AND P6, PT, R17, R2, PT ;  /* 0x000000021100720c */ /* 0x000fe20003fc6270 */
[----:B------:R-:W-:Y:S01]  /*44c0*/  FMUL.FTZ R34, R34, c[0x0][0x2ec] ;  /* 0x0000bb0022227a20 */ /* 0x000fe20000410000 */
[----:B------:R-:W-:Y:S01]  /*44d0*/  IADD3 R17, R39, 0x20, RZ ;  /* 0x0000002027117810 */ /* 0x000fe20007ffe0ff */
[----:B------:R-:W-:Y:S01]  /*44e0*/  FMUL.FTZ R35, R35, c[0x0][0x2ec] ;  /* 0x0000bb0023237a20 */ /* 0x000fe20000410000 */
[----:B------:R-:W-:Y:S01]  /*44f0*/  HMMA.16816.F32 R60, R8, R22, R60 ;  /* 0x00000016083c723c */ /* 0x000fe2000000183c */
[----:B------:R-:W2:Y:S01]  /*4500*/  MUFU.TANH R32, R32 ;  /* 0x0000002000207308 */ /* 0x000ea20000002400 */
[----:B------:R-:W-:-:S02]  /*4510*/  IADD3 R15, R39, 0x11, RZ ;  /* 0x00000011270f7810 */ /* 0x000fc40007ffe0ff */
[----:B------:R-:W-:Y:S02]  /*4520*/  IADD3 R13, R39, 0x18, RZ ;  /* 0x00000018270d7810 */ /* 0x000fe40007ffe0ff */
[----:B-1----:R-:W-:Y:S02]  /*4530*/  FSEL R37, R37, -INF , !P5 ;  /* 0xff80000025257808 */ /* 0x002fe40006800000 */
[C---:B---3--:R-:W-:Y:S01]  /*4540*/  HMMA.16816.F32 R84, R8.reuse, R24, R84 ;  /* 0x000000180854723c */ /* 0x048fe20000001854 */
[----:B------:R-:W-:Y:S01]  /*4550*/  FMUL.FTZ R20, R44, c[0x0][0x2ec] ;  /* 0x0000bb002c147a20 */ /* 0x000fe20000410000 */
[----:B------:R-:W-:Y:S01]  /*4560*/  IADD3 R23, R39, 0x8, RZ ;  /* 0x0000000827177810 */ /* 0x000fe20007ffe0ff */
[----:B------:R-:W-:Y:S01]  /*4570*/  FMUL.FTZ R38, R45, c[0x0][0x2ec] ;  /* 0x0000bb002d267a20 */ /* 0x000fe20000410000 */
[----:B------:R-:W-:Y:S01]  /*4580*/  MUFU.TANH R33, R33 ;  /* 0x0000002100217308 */ /* 0x000fe20000002400 */
[----:B------:R-:W-:Y:S01]  /*4590*/  FMUL.FTZ R44, R46, c[0x0][0x2ec] ;  /* 0x0000bb002e2c7a20 */ /* 0x000fe20000410000 */
[----:B------:R-:W-:Y:S01]  /*45a0*/  ISETP.GE.AND P4, PT, R23, R166, PT ;  /* 0x000000a61700720c */ /* 0x000fe20003f86270 */
[----:B------:R-:W-:Y:S01]  /*45b0*/  FMUL.FTZ R47, R47, c[0x0][0x2ec] ;  /* 0x0000bb002f2f7a20 */ /* 0x000fe20000410000 */
[----:B------:R-:W-:Y:S01]  /*45c0*/  HMMA.16816.F32 R80, R8, R26, R80 ;  /* 0x0000001a0850723c */ /* 0x000fe20000001850 */
[----:B------:R-:W-:-:S02]  /*45d0*/  ISETP.GE.AND P1, PT, R23, R2, PT ;  /* 0x000000021700720c */ /* 0x000fc40003f26270 */
[----:B------:R-:W-:Y:S01]  /*45e0*/  FSEL R23, R30, -INF , !P3 ;  /* 0xff8000001e177808 */ /* 0x000fe20005800000 */
[----:B------:R-:W1:Y:S01]  /*45f0*/  MUFU.TANH R34, R34 ;  /* 0x0000002200227308 */ /* 0x000e620000002400 */
[----:B------:R-:W-:Y:S02]  /*4600*/  FSEL R18, R31, -INF , !P4 ;  /* 0xff8000001f127808 */ /* 0x000fe40006000000 */
[C---:B------:R-:W-:Y:S01]  /*4610*/  ISETP.GE.AND P3, PT, R15.reuse, R166, PT ;  /* 0x000000a60f00720c */ /* 0x040fe20003f66270 */
[----:B------:R-:W-:Y:S01]  /*4620*/  FMUL.FTZ R60, R60, c[0x0][0x2ec] ;  /* 0x0000bb003c3c7a20 */ /* 0x000fe20000410000 */
[----:B------:R-:W-:Y:S01]  /*4630*/  ISETP.GE.AND P4, PT, R15, R2, PT ;  /* 0x000000020f00720c */ /* 0x000fe20003f86270 */
[----:B------:R-:W-:Y:S01]  /*4640*/  FMUL.FTZ R63, R63, c[0x0][0x2ec] ;  /* 0x0000bb003f3f7a20 */ /* 0x000fe20000410000 */
[----:B------:R-:W-:Y:S01]  /*4650*/  FSEL R15, R36, -INF , !P1 ;  /* 0xff800000240f7808 */ /* 0x000fe20004800000 */
[----:B------:R-:W3:Y:S01]  /*4660*/  MUFU.TANH R35, R35 ;  /* 0x0000002300237308 */ /* 0x000ee20000002400 */
[----:B------:R-:W-:Y:S01]  /*4670*/  ISETP.GE.AND P1, PT, R13, R166, PT ;  /* 0x000000a60d00720c */ /* 0x000fe20003f26270 */
[----:B------:R-:W-:Y:S01]  /*4680*/  FMUL.FTZ R61, R61, c[0x0][0x2ec] ;  /* 0x0000bb003d3d7a20 */ /* 0x000fe20000410000 */
[----:B------:R-:W-:Y:S01]  /*4690*/  ISETP.GE.AND P0, PT, R13, R2, PT ;  /* 0x000000020d00720c */ /* 0x000fe20003f06270 */
[----:B------:R-:W-:Y:S01]  /*46a0*/  FMUL.FTZ R87, R87, c[0x0][0x2ec] ;  /* 0x0000bb0057577a20 */ /* 0x000fe20000410000 */
[----:B------:R-:W-:Y:S01]  /*46b0*/  IADD3 R13, R39, 0x19, RZ ;  /* 0x00000019270d7810 */ /* 0x000fe20007ffe0ff */
[----:B------:R-:W-:Y:S01]  /*46c0*/  FMUL.FTZ R84, R84, c[0x0][0x2ec] ;  /* 0x0000bb0054547a20 */ /* 0x000fe20000410000 */
[----:B--2---:R-:W-:Y:S01]  /*46d0*/  FSEL R14, R32, -INF , !P2 ;  /* 0xff800000200e7808 */ /* 0x004fe20005000000 */
[----:B------:R-:W2:Y:S01]  /*46e0*/  MUFU.TANH R20, R20 ;  /* 0x0000001400147308 */ /* 0x000ea20000002400 */
[C---:B------:R-:W-:Y:S01]  /*46f0*/  ISETP.GE.AND P5, PT, R13.reuse, R166, PT ;  /* 0x000000a60d00720c */ /* 0x040fe20003fa6270 */
[----:B------:R-:W-:Y:S01]  /*4700*/  FMUL.FTZ R62, R62, c[0x0][0x2ec] ;  /* 0x0000bb003e3e7a20 */ /* 0x000fe20000410000 */
[----:B------:R-:W-:Y:S01]  /*4710*/  ISETP.GE.AND P2, PT, R13, R2, PT ;  /* 0x000000020d00720c */ /* 0x000fe20003f46270 */
[----:B------:R-:W-:Y:S01]  /*4720*/  FMUL.FTZ R85, R85, c[0x0][0x2ec] ;  /* 0x0000bb0055557a20 */ /* 0x000fe20000410000 */
[----:B-1----:R-:W-:Y:S01]  /*4730*/  FSEL R13, R34, -INF , !P6 ;  /* 0xff800000220d7808 */ /* 0x002fe20007000000 */
[----:B------:R-:W-:Y:S01]  /*4740*/  FMUL.FTZ R34, R80, c[0x0][0x2ec] ;  /* 0x0000bb0050227a20 */ /* 0x000fe20000410000 */
[----:B------:R-:W-:Y:S01]  /*4750*/  FSEL R6, R33, -INF , !P3 ;  /* 0xff80000021067808 */ /* 0x000fe20005800000 */
[----:B------:R-:W1:Y:S01]  /*4760*/  MUFU.TANH R38, R38 ;  /* 0x0000002600267308 */ /* 0x000e620000002400 */
[----:B------:R-:W-:Y:S01]  /*4770*/  IADD3 R19, R39, 0x21, RZ ;  /* 0x0000002127137810 */ /* 0x000fe20007ffe0ff */
[----:B------:R-:W-:Y:S01]  /*4780*/  FMUL.FTZ R33, R86, c[0x0][0x2ec] ;  /* 0x0000bb0056217a20 */ /* 0x000fe20000410000 */
[----:B------:R-:W-:Y:S01]  /*4790*/  ISETP.GE.AND P6, PT, R17, R166, PT ;  /* 0x000000a61100720c */ /* 0x000fe20003fc6270 */
[----:B------:R-:W-:Y:S01]  /*47a0*/  FMUL.FTZ R32, R81, c[0x0][0x2ec] ;  /* 0x0000bb0051207a20 */ /* 0x000fe20000410000 */
[----:B------:R-:W-:Y:S01]  /*47b0*/  ISETP.GE.AND P3, PT, R17, R2, PT ;  /* 0x000000021100720c */ /* 0x000fe20003f66270 */
[----:B------:R-:W-:Y:S01]  /*47c0*/  FMUL.FTZ R82, R82, c[0x0][0x2ec] ;  /* 0x0000bb0052527a20 */ /* 0x000fe20000410000 */
[----:B------:R-:W-:Y:S01]  /*47d0*/  IADD3 R17, R39, 0x28, RZ ;  /* 0x0000002827117810 */ /* 0x000fe20007ffe0ff */
[----:B------:R-:W4:Y:S01]  /*47e0*/  MUFU.TANH R44, R44 ;  /* 0x0000002c002c7308 */ /* 0x000f220000002400 */
[----:B---3--:R-:W-:Y:S01]  /*47f0*/  FSEL R21, R35, -INF , !P4 ;  /* 0xff80000023157808 */ /* 0x008fe20006000000 */
[----:B------:R-:W-:Y:S01]  /*4800*/  FMUL.FTZ R83, R83, c[0x0][0x2ec] ;  /* 0x0000bb0053537a20 */ /* 0x000fe20000410000 */
[----:B--2---:R-:W-:-:S02]  /*4810*/  FSEL R4, R20, -INF , !P1 ;  /* 0xff80000014047808 */ /* 0x004fc40004800000 */
[C---:B------:R-:W-:Y:S02]  /*4820*/  ISETP.GE.AND P4, PT, R19.reuse, R166, PT ;  /* 0x000000a61300720c */ /* 0x040fe40003f86270 */
[-C--:B------:R-:W-:Y:S01]  /*4830*/  ISETP.GE.AND P1, PT, R19, R2.reuse, PT ;  /* 0x000000021300720c */ /* 0x080fe20003f26270 */
[----:B------:R-:W2:Y:S01]  /*4840*/  MUFU.TANH R40, R47 ;  /* 0x0000002f00287308 */ /* 0x000ea20000002400 */
[----:B------:R-:W-:Y:S02]  /*4850*/  IADD3 R11, R39, 0x29, RZ ;  /* 0x00000029270b7810 */ /* 0x000fe40007ffe0ff */
[----:B-1----:R-:W-:Y:S02]  /*4860*/  FSEL R12, R38, -INF , !P5 ;  /* 0xff800000260c7808 */ /* 0x002fe40006800000 */
[----:B------:R-:W-:Y:S02]  /*4870*/  ISETP.GE.AND P5, PT, R17, R2, PT ;  /* 0x000000021100720c */ /* 0x000fe40003fa6270 */
[----:B------:R-:W-:Y:S01]  /*4880*/  FSEL R182, R182, -INF , !P6 ;  /* 0xff800000b6b67808 */ /* 0x000fe20007000000 */
[----:B------:R-:W1:Y:S01]  /*4890*/  MUFU.TANH R184, R60 ;  /* 0x0000003c00b87308 */ /* 0x000e620000002400 */
[----:B----4-:R-:W-:-:S02]  /*48a0*/  FSEL R19, R44, -INF , !P0 ;  /* 0xff8000002c137808 */ /* 0x010fc40004000000 */
[----:B------:R-:W-:Y:S02]  /*48b0*/  ISETP.GE.AND P0, PT, R17, R166, PT ;  /* 0x000000a61100720c */ /* 0x000fe40003f06270 */
[----:B------:R-:W-:Y:S02]  /*48c0*/  ISETP.GE.AND P6, PT, R11, R2, PT ;  /* 0x000000020b00720c */ /* 0x000fe40003fc6270 */
[----:B------:R-:W-:Y:S01]  /*48d0*/  IADD3 R9, R39, 0x30, RZ ;  /* 0x0000003027097810 */ /* 0x000fe20007ffe0ff */
[----:B------:R-:W3:Y:S01]  /*48e0*/  MUFU.TANH R191, R87 ;  /* 0x0000005700bf7308 */ /* 0x000ee20000002400 */
[----:B--2---:R-:W-:Y:S02]  /*48f0*/  FSEL R17, R40, -INF , !P2 ;  /* 0xff80000028117808 */ /* 0x004fe40005000000 */
[----:B------:R-:W-:Y:S02]  /*4900*/  ISETP.GE.AND P2, PT, R11, R166, PT ;  /* 0x000000a60b00720c */ /* 0x000fe40003f46270 */
[----:B------:R-:W-:-:S02]  /*4910*/  IADD3 R11, R39, 0x31, RZ ;  /* 0x00000031270b7810 */ /* 0x000fc40007ffe0ff */
[----:B------:R-:W-:Y:S01]  /*4920*/  FSEL R189, R189, -INF , !P3 ;  /* 0xff800000bdbd7808 */ /* 0x000fe20005800000 */
[----:B------:R-:W2:Y:S01]  /*4930*/  MUFU.TANH R193, R63 ;  /* 0x0000003f00c17308 */ /* 0x000ea20000002400 */
[----:B-1----:R-:W-:Y:S02]  /*4940*/  FSEL R184, R184, -INF , !P0 ;  /* 0xff800000b8b87808 */ /* 0x002fe40004000000 */
[----:B------:R-:W-:Y:S02]  /*4950*/  ISETP.GE.AND P0, PT, R11, R2, PT ;  /* 0x000000020b00720c */ /* 0x000fe40003f06270 */
[----:B------:R-:W-:Y:S02]  /*4960*/  ISETP.GE.AND P3, PT, R9, R166, PT ;  /* 0x000000a60900720c */ /* 0x000fe40003f66270 */
[----:B------:R-:W-:Y:S01]  /*4970*/  FSEL R192, R192, -INF , !P4 ;  /* 0xff800000c0c07808 */ /* 0x000fe20006000000 */
[----:B------:R-:W1:Y:S01]  /*4980*/  MUFU.TANH R84, R84 ;  /* 0x0000005400547308 */ /* 0x000e620000002400 */
[----:B---3--:R-:W-:-:S02]  /*4990*/  FSEL R191, R191, -INF , !P0 ;  /* 0xff800000bfbf7808 */ /* 0x008fc40004000000 */
[----:B------:R-:W-:Y:S02]  /*49a0*/  PLOP3.LUT P0, PT, PT, PT, UP0, 0x80, 0x0 ;  /* 0x000000000000781c */ /* 0x000fe40003f0f008 */
[----:B------:R-:W-:Y:S02]  /*49b0*/  ISETP.GE.AND P4, PT, R9, R2, PT ;  /* 0x000000020900720c */ /* 0x000fe40003f86270 */
[----:B------:R-:W-:Y:S01]  /*49c0*/  FSEL R197, R197, -INF , !P1 ;  /* 0xff800000c5c57808 */ /* 0x000fe20004800000 */
[----:B------:R-:W3:Y:S01]  /*49d0*/  MUFU.TANH R190, R61 ;  /* 0x0000003d00be7308 */ /* 0x000ee20000002400 */
[----:B--2---:R-:W-:Y:S02]  /*49e0*/  FSEL R193, R193, -INF , !P6 ;  /* 0xff800000c1c17808 */ /* 0x004fe40007000000 */
[----:B------:R-:W-:Y:S02]  /*49f0*/  IADD3 R9, R39, 0x38, RZ ;  /* 0x0000003827097810 */ /* 0x000fe40007ffe0ff */
[----:B------:R-:W-:-:S02]  /*4a00*/  ISETP.GE.AND P1, PT, R11, R166, PT ;  /* 0x000000a60b00720c */ /* 0x000fc40003f26270 */
[C---:B------:R-:W-:Y:S01]  /*4a10*/  ISETP.GE.AND P6, PT, R39.reuse, R166, PT ;  /* 0x000000a62700720c */ /* 0x040fe20003fc6270 */
[----:B------:R-:W2:Y:S01]  /*4a20*/  MUFU.TANH R195, R62 ;  /* 0x0000003e00c37308 */ /* 0x000ea20000002400 */
[----:B-1----:R-:W-:Y:S02]  /*4a30*/  FSEL R196, R84, -INF , !P3 ;  /* 0xff80000054c47808 */ /* 0x002fe40005800000 */
[C---:B------:R-:W-:Y:S02]  /*4a40*/  ISETP.GE.AND P3, PT, R39.reuse, R2, PT ;  /* 0x000000022700720c */ /* 0x040fe40003f66270 */
[----:B------:R-:W-:Y:S02]  /*4a50*/  IADD3 R39, R39, 0x39, RZ ;  /* 0x0000003927277810 */ /* 0x000fe40007ffe0ff */
[----:B------:R-:W-:Y:S01]  /*4a60*/  FSEL R28, R28, -INF , !P6 ;  /* 0xff8000001c1c7808 */ /* 0x000fe20007000000 */
[----:B------:R-:W1:Y:S01]  /*4a70*/  MUFU.TANH R194, R85 ;  /* 0x0000005500c27308 */ /* 0x000e620000002400 */
[----:B---3--:R-:W-:-:S02]  /*4a80*/  FSEL R190, R190, -INF , !P2 ;  /* 0xff800000bebe7808 */ /* 0x008fc40005000000 */
[----:B------:R-:W-:Y:S02]  /*4a90*/  ISETP.GE.AND P2, PT, R9, R2, PT ;  /* 0x000000020900720c */ /* 0x000fe40003f46270 */
[----:B------:R-:W-:-:S03]  /*4aa0*/  FSEL R29, R29, -INF , !P3 ;  /* 0xff8000001d1d7808 */ /* 0x000fc60005800000 */
[----:B------:R-:W3:Y:S01]  /*4ab0*/  MUFU.TANH R33, R33 ;  /* 0x0000002100217308 */ /* 0x000ee20000002400 */
[----:B--2---:R-:W-:Y:S01]  /*4ac0*/  FSEL R195, R195, -INF , !P5 ;  /* 0xff800000c3c37808 */ /* 0x004fe20006800000 */
[----:B------:R-:W-:Y:S01]  /*4ad0*/  BAR.SYNC.DEFER_BLOCKING 0x0 ;  /* 0x0000000000007b1d */ /* 0x000fe20000010000 */
[----:B------:R-:W-:-:S05]  /*4ae0*/  ISETP.GE.AND P5, PT, R9, R166, PT ;  /* 0x000000a60900720c */ /* 0x000fca0003fa6270 */
[----:B------:R-:W2:Y:S01]  /*4af0*/  MUFU.TANH R34, R34 ;  /* 0x0000002200227308 */ /* 0x000ea20000002400 */
[----:B-1----:R-:W-:Y:S02]  /*4b00*/  FSEL R194, R194, -INF , !P1 ;  /* 0xff800000c2c27808 */ /* 0x002fe40004800000 */
[----:B------:R-:W-:-:S05]  /*4b10*/  ISETP.GE.AND P1, PT, R39, R2, PT ;  /* 0x000000022700720c */ /* 0x000fca0003f26270 */
[----:B------:R-:W1:Y:S01]  /*4b20*/  MUFU.TANH R32, R32 ;  /* 0x0000002000207308 */ /* 0x000e620000002400 */
[----:B---3--:R-:W-:Y:S02]  /*4b30*/  FSEL R33, R33, -INF , !P4 ;  /* 0xff80000021217808 */ /* 0x008fe40006000000 */
[----:B------:R-:W-:-:S05]  /*4b40*/  ISETP.GE.AND P4, PT, R39, R166, PT ;  /* 0x000000a62700720c */ /* 0x000fca0003f86270 */
[----:B------:R-:W3:Y:S01]  /*4b50*/  MUFU.TANH R187, R82 ;  /* 0x0000005200bb7308 */ /* 0x000ee20000002400 */
[----:B--2---:R-:W-:-:S07]  /*4b60*/  FSEL R34, R34, -INF , !P5 ;  /* 0xff80000022227808 */ /* 0x004fce0006800000 */
[----:B------:R-:W2:Y:S01]  /*4b70*/  MUFU.TANH R186, R83 ;  /* 0x0000005300ba7308 */ /* 0x000ea20000002400 */
[----:B-1----:R-:W-:Y:S02]  /*4b80*/  FSEL R32, R32, -INF , !P4 ;  /* 0xff80000020207808 */ /* 0x002fe40006000000 */
[----:B---3--:R-:W-:Y:S02]  /*4b90*/  FSEL R187, R187, -INF , !P2 ;  /* 0xff800000bbbb7808 */ /* 0x008fe40005000000 */
[----:B--2---:R-:W-:Y:S01]  /*4ba0*/  FSEL R186, R186, -INF , !P1 ;  /* 0xff800000baba7808 */ /* 0x004fe20004800000 */
        /* <DEDUP_REMOVED lines=54> */
[C---:B---3--:R-:W-:Y:S01]  /*4f10*/  @!P3 LEA R38, P2, R3.reuse, c[0x0][0x168], 0x1 ;  /* 0x00005a000326ba11 */ /* 0x048fe200078408ff */
[----:B------:R1:W-:Y:S03]  /*4f20*/  @P5 STS.128 [R235+0xa800], RZ ;  /* 0x00a800ffeb005388 */ /* 0x0003e60000000c00 */
[----:B------:R-:W-:Y:S01]  /*4f30*/  @!P3 LEA.HI.X R39, R3, c[0x0][0x16c], R8, 0x1, P2 ;  /* 0x00005b000327ba11 */ /* 0x000fe200010f0c08 */
[----:B------:R-:W-:Y:S01]  /*4f40*/  @!PT LDS RZ, [RZ] ;  /* 0x00000000fffff984 */ /* 0x000fe20000000800 */
[----:B------:R-:W-:Y:S01]  /*4f50*/  @!PT LDS RZ, [RZ] ;  /* 0x00000000fffff984 */ /* 0x000fe20000000800 */
[----:B------:R-:W-:Y:S01]  /*4f60*/  @!PT LDS RZ, [RZ] ;  /* 0x00000000fffff984 */ /* 0x000fe20000000800 */
[----:B------:R3:W-:Y:S01]  /*4f70*/  @!P5 LDGSTS.E.BYPASS.LTC128B.128 [R235+0xa800], [R10.64+0x80] ;  /* 0x0a8000800aebdfae */ /* 0x0007e2000b901d50 */
[----:B------:R-:W-:Y:S02]  /*4f80*/  IADD3.X R8, R8, UR19, RZ, P1, !PT ;  /* 0x0000001308087c10 */ /* 0x000fe40008ffe4ff */
[C---:B----4-:R-:W-:Y:S01]  /*4f90*/  @!P6 LEA R30, P2, R9.reuse, c[0x0][0x168], 0x1 ;  /* 0x00005a00091eea11 */ /* 0x050fe200078408ff */
[----:B------:R1:W-:Y:S03]  /*4fa0*/  @P4 STS.128 [R235+0xc800], RZ ;  /* 0x00c800ffeb004388 */ /* 0x0003e60000000c00 */
        /* <DEDUP_REMOVED lines=67> */
.L_x_548:
[----:B------:R-:W-:Y:S05]  /*53e0*/  BSYNC B0 ;  /* 0x0000000000007941 */ /* 0x000fea0003800000 */
.L_x_547:
[----:B------:R-:W0:Y:S02]  /*53f0*/  LDGDEPBAR ;  /* 0x00000000000079af */ /* 0x000e240000000000 */
.L_x_546:
        /* <DEDUP_REMOVED lines=27> */
[----:B-1----:R-:W-:Y:S02]  /*55b0*/  FMNMX.FTZ R11, R187, R8, !PT ;  /* 0x00000008bb0b7209 */ /* 0x002fe40007810000 */
        /* <DEDUP_REMOVED lines=23> */
[----:B--2---:R-:W-:Y:S01]  /*5730*/  FMNMX.FTZ R3, R8, R3, !PT ;  /* 0x0000000308037209 */ /* 0x004fe20007810000 */
[C---:B------:R-:W-:Y:S01]  /*5740*/  FMUL.FTZ R35, R164.reuse, c[0x0][0x23c] ;  /* 0x00008f00a4237a20 */ /* 0x040fe20000410000 */
[----:B------:R-:W-:Y:S01]  /*5750*/  FSETP.NEU.FTZ.AND P1, PT, R164, -INF , PT ;  /* 0xff800000a400780b */ /* 0x000fe20003f3d000 */
[----:B------:R-:W-:Y:S02]  /*5760*/  LDSM.16.MT88.4 R96, [R224+0x14000] ;  /* 0x01400000e060783b */ /* 0x000fe40000004200 */
[----:B------:R-:W-:Y:S01]  /*5770*/  FMUL.FTZ R188, R3, c[0x0][0x23c] ;  /* 0x00008f0003bc7a20 */ /* 0x000fe20000410000 */
[----:B------:R-:W-:Y:S01]  /*5780*/  FSEL R35, R35, RZ, P1 ;  /* 0x000000ff23237208 */ /* 0x000fe20000800000 */
[----:B------:R-:W-:Y:S01]  /*5790*/  LDSM.16.MT88.4 R104, [R228+0x16000] ;  /* 0x01600000e468783b */ /* 0x000fe20000004200 */
[----:B------:R-:W-:-:S03]  /*57a0*/  FSETP.NEU.FTZ.AND P1, PT, R3, -INF , PT ;  /* 0xff8000000300780b */ /* 0x000fc60003f3d000 */
[--C-:B------:R-:W-:Y:S01]  /*57b0*/  FFMA.FTZ R179, R28, c[0x0][0x23c], -R35.reuse ;  /* 0x00008f001cb37a23 */ /* 0x100fe20000010823 */
[----:B------:R-:W-:Y:S01]  /*57c0*/  FSEL R188, R188, RZ, P1 ;  /* 0x000000ffbcbc7208 */ /* 0x000fe20000800000 */
[--C-:B------:R-:W-:Y:S01]  /*57d0*/  FFMA.FTZ R176, R16, c[0x0][0x23c], -R35.reuse ;  /* 0x00008f0010b07a23 */ /* 0x100fe20000010823 */
[----:B------:R-:W-:Y:S01]  /*57e0*/  LDSM.16.MT88.4 R112, [R226+0x16000] ;  /* 0x01600000e270783b */ /* 0x000fe20000004200 */
[--C-:B------:R-:W-:Y:S02]  /*57f0*/  FFMA.FTZ R177, R18, c[0x0][0x23c], -R35.reuse ;  /* 0x00008f0012b17a23 */ /* 0x100fe40000010823 */
[----:B------:R-:W-:Y:S01]  /*5800*/  FFMA.FTZ R172, R48, c[0x0][0x23c], -R35 ;  /* 0x00008f0030ac7a23 */ /* 0x000fe20000010823 */
[----:B------:R-:W-:Y:S01]  /*5810*/  LDSM.16.MT88.4 R120, [R225+0x16000] ;  /* 0x01600000e178783b */ /* 0x000fe20000004200 */
        /* <DEDUP_REMOVED lines=12> */
[----:B------:R-:W-:Y:S01]  /*58e0*/  FFMA.FTZ R167, R12, c[0x0][0x23c], -R35 ;  /* 0x00008f000ca77a23 */ /* 0x000fe20000010823 */
[----:B------:R-:W3:Y:S01]  /*58f0*/  LDSM.16.MT88.4 R4, [R224+0x16000] ;  /* 0x01600000e004783b */ /* 0x000ee20000004200 */
[--C-:B------:R-:W-:Y:S01]  /*5900*/  FFMA.FTZ R175, R13, c[0x0][0x23c], -R188.reuse ;  /* 0x00008f000daf7a23 */ /* 0x100fe200000108bc */
        /* <DEDUP_REMOVED lines=19> */
[----:B------:R-:W1:Y:S01]  /*5a40*/  MUFU.EX2 R181, R181 ;  /* 0x000000b500b57308 */ /* 0x000e620000000800 */
[----:B-----5:R-:W-:Y:S01]  /*5a50*/  F2FP.PACK_AB R130, R172, R177 ;  /* 0x000000b1ac82723e */ /* 0x020fe200000000ff */
        /* <DEDUP_REMOVED lines=9> */
[----:B------:R-:W5:Y:S01]  /*5af0*/  MUFU.EX2 R173, R173 ;  /* 0x000000ad00ad7308 */ /* 0x000f620000000800 */
[----:B-1----:R-:W-:Y:S01]  /*5b00*/  F2FP.PACK_AB R129, R181, R178 ;  /* 0x000000b2b581723e */ /* 0x002fe200000000ff */
[----:B------:R-:W-:-:S02]  /*5b10*/  FFMA.FTZ R186, R186, c[0x0][0x23c], -R188 ;  /* 0x00008f00baba7a23 */ /* 0x000fc400000108bc */
[----:B------:R-:W-:Y:S02]  /*5b20*/  FADD.FTZ R176, R179, R176 ;  /* 0x000000b0b3b07221 */ /* 0x000fe40000010000 */
[----:B------:R-:W-:Y:S02]  /*5b30*/  FADD.FTZ R181, R178, R181 ;  /* 0x000000b5b2b57221 */ /* 0x000fe40000010000 */
[----:B------:R-:W-:Y:S01]  /*5b40*/  MUFU.EX2 R174, R174 ;  /* 0x000000ae00ae7308 */ /* 0x000fe20000000800 */
[----:B------:R-:W-:-:S04]  /*5b50*/  FADD.FTZ R177, R177, R176 ;  /* 0x000000b0b1b17221 */ /* 0x000fc80000010000 */
[----:B------:R-:W-:Y:S01]  /*5b60*/  FADD.FTZ R177, R172, R177 ;  /* 0x000000b1acb17221 */ /* 0x000fe20000010000 */
[----:B-----5:R-:W-:Y:S02]  /*5b70*/  F2FP.PACK_AB R131, R173, R180 ;  /* 0x000000b4ad83723e */ /* 0x020fe400000000ff */
        /* <DEDUP_REMOVED lines=55> */
[C---:B---3--:R-:W-:Y:S07]  /*5ef0*/  HMMA.16816.F32 R124, R128.reuse, R4, RZ ;  /* 0x00000004807c723c */ /* 0x048fee00000018ff */
[----:B-1----:R-:W-:Y:S01]  /*5f00*/  F2FP.PACK_AB R4, R171, R174 ;  /* 0x000000aeab04723e */ /* 0x002fe200000000ff */
[----:B------:R-:W-:Y:S01]  /*5f10*/  HMMA.16816.F32 R128, R128, R6, RZ ;  /* 0x000000068080723c */ /* 0x000fe200000018ff */
[----:B-----5:R-:W-:Y:S01]  /*5f20*/  F2FP.PACK_AB R5, R168, R175 ;  /* 0x000000afa805723e */ /* 0x020fe200000000ff */
        /* <DEDUP_REMOVED lines=10> */
[----:B------:R-:W-:-:S07]  /*5fd0*/  FADD.FTZ R0, R0, R169 ;  /* 0x000000a900007221 */ /* 0x000fce0000010000 */
[C---:B------:R-:W-:Y:S01]  /*5fe0*/  HMMA.16816.F32 R156, R4.reuse, R14, R156 ;  /* 0x0000000e049c723c */ /* 0x040fe2000000189c */
[----:B------:R-:W1:Y:S07]  /*5ff0*/  LDSM.16.MT88.4 R12, [R226+0x12800] ;  /* 0x01280000e20c783b */ /* 0x000e6e0000004200 */
[C---:B------:R-:W-:Y:S08]  /*6000*/  HMMA.16816.F32 R152, R4.reuse, R8, R152 ;  /* 0x000000080498723c */ /* 0x040ff00000001898 */
        /* <DEDUP_REMOVED lines=9> */
[C---:B---3--:R-:W-:Y:S08]  /*60a0*/  HMMA.16816.F32 R52, R4.reuse, R8, R52 ;  /* 0x000000080434723c */ /* 0x048ff00000001834 */
        /* <DEDUP_REMOVED lines=30> */
[----:B------:R-:W4:Y:S07]  /*6290*/  LDSM.16.MT88.4 R20, [R226+0x11000] ;  /* 0x01100000e214783b */ /* 0x000f2e0000004200 */
[C---:B---3--:R-:W-:Y:S08]  /*62a0*/  HMMA.16816.F32 R108, R4.reuse, R16, R108 ;  /* 0x00000010046c723c */ /* 0x048ff0000000186c */
[----:B------:R-:W-:Y:S01]  /*62b0*/  HMMA.16816.F32 R112, R4, R18, R112 ;  /* 0x000000120470723c */ /* 0x000fe20000001870 */
[----:B------:R-:W3:Y:S06]  /*62c0*/  LDSM.16.MT88.4 R16, [R224+0x11000] ;  /* 0x01100000e010783b */ /* 0x000eec0000004200 */
[----:B------:R-:W-:Y:S01]  /*62d0*/  F2FP.PACK_AB R4, R183, R182 ;  /* 0x000000b6b704723e */ /* 0x000fe200000000ff */
        /* <DEDUP_REMOVED lines=53> */
[C---:B----4-:R-:W-:Y:S08]  /*6630*/  HMMA.16816.F32 R100, R4.reuse, R20, R100 ;  /* 0x000000140464723c */ /* 0x050ff00000001864 */
[C---:B------:R-:W-:Y:S01]  /*6640*/  HMMA.16816.F32 R104, R4.reuse, R22, R104 ;  /* 0x000000160468723c */ /* 0x040fe20000001868 */
[----:B------:R-:W4:Y:S07]  /*6650*/  LDSM.16.MT88.4 R20, [R224+0x11800] ;  /* 0x01180000e014783b */ /* 0x000f2e0000004200 */
[C---:B---3--:R-:W-:Y:S08]  /*6660*/  HMMA.16816.F32 R108, R4.reuse, R16, R108 ;  /* 0x00000010046c723c */ /* 0x048ff0000000186c */
[----:B------:R-:W-:Y:S01]  /*6670*/  HMMA.16816.F32 R112, R4, R18, R112 ;  /* 0x000000120470723c */ /* 0x000fe20000001870 */
[----:B------:R-:W3:Y:S06]  /*6680*/  LDSM.16.MT88.4 R16, [R226+0x13800] ;  /* 0x01380000e210783b */ /* 0x000eec0000004200 */
        /* <DEDUP_REMOVED lines=47> */
[C---:B---3--:R-:W-:Y:S08]  /*6980*/  HMMA.16816.F32 R108, R4.reuse, R16, R108 ;  /* 0x00000010046c723c */ /* 0x048ff0000000186c */
        /* <DEDUP_REMOVED lines=11> */
[----:B------:R-:W-:Y:S01]  /*6a40*/  ISETP.GE.AND P5, PT, R238, c[0x0][0x220], PT ;  /* 0x00008800ee007a0c */ /* 0x000fe20003fa6270 */
[----:B------:R-:W-:Y:S01]  /*6a50*/  UIMAD UR4, UR18, UR27, URZ ;  /* 0x0000001b120472a4 */ /* 0x000fe2000f8e023f */
[----:B------:R-:W-:Y:S01]  /*6a60*/  IMAD.U32 R7, RZ, RZ, UR27 ;  /* 0x0000001bff077e24 */ /* 0x000fe2000f8e00ff */
[----:B------:R-:W-:Y:S01]  /*6a70*/  ISETP.GE.AND P4, PT, R237, c[0x0][0x220], PT ;  /* 0x00008800ed007a0c */ /* 0x000fe20003f86270 */
[----:B------:R-:W-:Y:S01]  /*6a80*/  UISETP.GE.AND UP0, UPT, UR8, 0x3, UPT ;  /* 0x000000030800788c */ /* 0x000fe2000bf06270 */
[----:B------:R-:W-:Y:S01]  /*6a90*/  ISETP.GE.AND P3, PT, R236, c[0x0][0x220], PT ;  /* 0x00008800ec007a0c */ /* 0x000fe20003f66270 */
[----:B------:R-:W-:Y:S01]  /*6aa0*/  UIMAD UR4, UR5, UR30, UR4 ;  /* 0x0000001e050472a4 */ /* 0x000fe2000f8e0204 */
[----:B------:R-:W-:-:S05]  /*6ab0*/  IMAD.WIDE.U32 R6, R7, UR30, R202 ;  /* 0x0000001e07067c25 */ /* 0x000fca000f8e00ca */
        /* <DEDUP_REMOVED lines=8> */
[C---:B------:R-:W-:Y:S01]  /*6b40*/  @!P3 LEA R8, P1, R6.reuse, c[0x0][0x170], 0x1 ;  /* 0x00005c000608ba11 */ /* 0x040fe200078208ff */
[----:B------:R-:W-:Y:S01]  /*6b50*/  @!PT LDS RZ, [RZ] ;  /* 0x00000000fffff984 */ /* 0x000fe20000000800 */
[----:B------:R-:W-:Y:S01]  /*6b60*/  @!PT LDS RZ, [RZ] ;  /* 0x00000000fffff984 */ /* 0x000fe20000000800 */
[----:B------:R-:W-:Y:S01]  /*6b70*/  @!PT LDS RZ, [RZ] ;  /* 0x00000000fffff984 */ /* 0x000fe20000000800 */
[----:B------:R1:W-:Y:S01]  /*6b80*/  @!P6 LDGSTS.E.BYPASS.LTC128B.128 [R235+0x10000], [R16.64] ;  /* 0x1000000010ebefae */ /* 0x0003e2000b901d50 */
[--C-:B------:R-:W-:Y:S02]  /*6b90*/  @!P4 LEA.HI.X R11, R6, c[0x0][0x174], R0.reuse, 0x1, P0 ;  /* 0x00005d00060bca11 */ /* 0x100fe400000f0c00 */
        /* <DEDUP_REMOVED lines=65> */
[----:B------:R-:W-:-:S03]  /*6fb0*/  @!P3 LEA.HI.X R31, R0, c[0x0][0x174], R5, 0x1, P0 ;  /* 0x00005d00001fba11 */ /* 0x000fc600000f0c05 */
        /* <DEDUP_REMOVED lines=40> */
[----:B-----5:R-:W3:Y:S04]  /*7240*/  LDSM.16.M88.4 R4, [R233+0x8000] ;  /* 0x00800000e904783b */ /* 0x020ee80000000200 */
[----:B-1----:R-:W1:Y:S04]  /*7250*/  LDSM.16.M88.4 R24, [R233+0x8800] ;  /* 0x00880000e918783b */ /* 0x002e680000000200 */
[----:B------:R-:W4:Y:S04]  /*7260*/  LDSM.16.M88.4 R176, [R233+0x9000] ;  /* 0x00900000e9b0783b */ /* 0x000f280000000200 */
[----:B------:R-:W5:Y:S04]  /*7270*/  LDSM.16.M88.4 R32, [R233+0x9800] ;  /* 0x00980000e920783b */ /* 0x000f680000000200 */
[----:B--2---:R-:W-:Y:S04]  /*7280*/  LDSM.16.M88.4 R12, [R232] ;  /* 0x00000000e80c783b */ /* 0x004fe80000000200 */
[----:B------:R-:W2:Y:S04]  /*7290*/  LDSM.16.M88.4 R16, [R231] ;  /* 0x00000000e710783b */ /* 0x000ea80000000200 */
[----:B------:R-:W2:Y:S04]  /*72a0*/  LDSM.16.M88.4 R172, [R223] ;  /* 0x00000000dfac783b */ /* 0x000ea80000000200 */
[----:B------:R-:W2:Y:S04]  /*72b0*/  LDSM.16.M88.4 R192, [R222] ;  /* 0x00000000dec0783b */ /* 0x000ea80000000200 */
[----:B------:R-:W2:Y:S04]  /*72c0*/  LDSM.16.M88.4 R168, [R221] ;  /* 0x00000000dda8783b */ /* 0x000ea80000000200 */
[----:B------:R-:W-:Y:S01]  /*72d0*/  LDSM.16.M88.4 R180, [R227+0x8000] ;  /* 0x00800000e3b4783b */ /* 0x000fe20000000200 */
[C---:B---3--:R-:W-:Y:S03]  /*72e0*/  HMMA.16816.F32 R8, R184.reuse, R4, RZ ;  /* 0x00000004b808723c */ /* 0x048fe600000018ff */
[----:B------:R-:W-:Y:S04]  /*72f0*/  LDSM.16.M88.4 R196, [R233+0xc000] ;  /* 0x00c00000e9c4783b */ /* 0x000fe80000000200 */
[----:B------:R-:W0:Y:S01]  /*7300*/  LDGDEPBAR ;  /* 0x00000000000079af */ /* 0x000e220000000000 */
[C---:B------:R-:W-:Y:S08]  /*7310*/  HMMA.16816.F32 R4, R184.reuse, R6, RZ ;  /* 0x00000006b804723c */ /* 0x040ff000000018ff */
[C---:B-1----:R-:W-:Y:S08]  /*7320*/  HMMA.16816.F32 R28, R184.reuse, R24, RZ ;  /* 0x00000018b81c723c */ /* 0x042ff000000018ff */
[C---:B----4-:R-:W-:Y:S08]  /*7330*/  HMMA.16816.F32 R20, R184.reuse, R176, RZ ;  /* 0x000000b0b814723c */ /* 0x050ff000000018ff */
[C---:B------:R-:W-:Y:S08]  /*7340*/  HMMA.16816.F32 R24, R184.reuse, R26, RZ ;  /* 0x0000001ab818723c */ /* 0x040ff000000018ff */
[C---:B------:R-:W-:Y:S08]  /*7350*/  HMMA.16816.F32 R176, R184.reuse, R178, RZ ;  /* 0x000000b2b8b0723c */ /* 0x040ff000000018ff */
[C---:B-----5:R-:W-:Y:S08]  /*7360*/  HMMA.16816.F32 R188, R184.reuse, R32, RZ ;  /* 0x00000020b8bc723c */ /* 0x060ff000000018ff */
[----:B------:R-:W-:Y:S01]  /*7370*/  HMMA.16816.F32 R184, R184, R34, RZ ;  /* 0x00000022b8b8723c */ /* 0x000fe200000018ff */
[----:B------:R-:W1:Y:S07]  /*7380*/  LDSM.16.M88.4 R32, [R230] ;  /* 0x00000000e620783b */ /* 0x000e6e0000000200 */
[C---:B--2---:R-:W-:Y:S08]  /*7390*/  HMMA.16816.F32 R8, R12.reuse, R16, R8 ;  /* 0x000000100c08723c */ /* 0x044ff00000001808 */
        /* <DEDUP_REMOVED lines=41> */
[C---:B------:R-:W-:Y:S08]  /*7630*/  HMMA.16816.F32 R28, R12.reuse, R192, R28 ;  /* 0x000000c00c1c723c */ /* 0x040ff0000000181c */
        /* <DEDUP_REMOVED lines=12> */
[C---:B----4-:R-:W-:Y:S08]  /*7700*/  HMMA.16816.F32 R28, R172.reuse, R32, R28 ;  /* 0x00000020ac1c723c */ /* 0x050ff0000000181c */
[C---:B------:R-:W-:Y:S01]  /*7710*/  HMMA.16816.F32 R24, R172.reuse, R34, R24 ;  /* 0x00000022ac18723c */ /* 0x040fe20000001818 */
[----:B------:R-:W4:Y:S07]  /*7720*/  LDSM.16.M88.4 R32, [R227+0xb000] ;  /* 0x00b00000e320783b */ /* 0x000f2e0000000200 */
[C---:B-----5:R-:W-:Y:S08]  /*7730*/  HMMA.16816.F32 R20, R172.reuse, R192, R20 ;  /* 0x000000c0ac14723c */ /* 0x060ff00000001814 */
[C---:B------:R-:W-:Y:S01]  /*7740*/  HMMA.16816.F32 R176, R172.reuse, R194, R176 ;  /* 0x000000c2acb0723c */ /* 0x040fe200000018b0 */
[----:B------:R-:W5:Y:S07]  /*7750*/  LDSM.16.M88.4 R192, [R227+0xb800] ;  /* 0x00b80000e3c0783b */ /* 0x000f6e0000000200 */
[C---:B-1----:R-:W-:Y:S08]  /*7760*/  HMMA.16816.F32 R188, R172.reuse, R180, R188 ;  /* 0x000000b4acbc723c */ /* 0x042ff000000018bc */
[----:B------:R-:W-:Y:S01]  /*7770*/  HMMA.16816.F32 R184, R172, R182, R184 ;  /* 0x000000b6acb8723c */ /* 0x000fe200000018b8 */
[----:B------:R-:W-:Y:S04]  /*7780*/  LDSM.16.M88.4 R180, [R220+0x2000] ;  /* 0x00200000dcb4783b */ /* 0x000fe80000000200 */
[----:B------:R-:W-:Y:S03]  /*7790*/  LDSM.16.M88.4 R172, [R220+0x2800] ;  /* 0x00280000dcac783b */ /* 0x000fe60000000200 */
[C---:B--2---:R-:W-:Y:S08]  /*77a0*/  HMMA.16816.F32 R8, R16.reuse, R12, R8 ;  /* 0x0000000c1008723c */ /* 0x044ff00000001808 */
[C---:B------:R-:W-:Y:S01]  /*77b0*/  HMMA.16816.F32 R4, R16.reuse, R14, R4 ;  /* 0x0000000e1004723c */ /* 0x040fe20000001804 */
[----:B------:R-:W1:Y:S07]  /*77c0*/  LDSM.16.M88.4 R12, [R229+0x2000] ;  /* 0x00200000e50c783b */ /* 0x000e6e0000000200 */
[C---:B---3--:R-:W-:Y:S08]  /*77d0*/  HMMA.16816.F32 R28, R16.reuse, R168, R28 ;  /* 0x000000a8101c723c */ /* 0x048ff0000000181c */
[C---:B------:R-:W-:Y:S01]  /*77e0*/  HMMA.16816.F32 R24, R16.reuse, R170, R24 ;  /* 0x000000aa1018723c */ /* 0x040fe20000001818 */
[----:B------:R-:W2:Y:S07]  /*77f0*/  LDSM.16.M88.4 R168, [R220+0x3000] ;  /* 0x00300000dca8783b */ /* 0x000eae0000000200 */
[C---:B----4-:R-:W-:Y:S08]  /*7800*/  HMMA.16816.F32 R20, R16.reuse, R32, R20 ;  /* 0x000000201014723c */ /* 0x050ff00000001814 */
[C---:B------:R-:W-:Y:S01]  /*7810*/  HMMA.16816.F32 R176, R16.reuse, R34, R176 ;  /* 0x0000002210b0723c */ /* 0x040fe200000018b0 */
[----:B------:R-:W3:Y:S07]  /*7820*/  LDSM.16.M88.4 R32, [R220+0x3800] ;  /* 0x00380000dc20783b */ /* 0x000eee0000000200 */
[C---:B-----5:R-:W-:Y:S08]  /*7830*/  HMMA.16816.F32 R188, R16.reuse, R192, R188 ;  /* 0x000000c010bc723c */ /* 0x060ff000000018bc */
[----:B------:R-:W-:Y:S01]  /*7840*/  HMMA.16816.F32 R184, R16, R194, R184 ;  /* 0x000000c210b8723c */ /* 0x000fe200000018b8 */
[----:B------:R-:W4:Y:S04]  /*7850*/  LDSM.16.M88.4 R16, [R234+0x4000] ;  /* 0x00400000ea10783b */ /* 0x000f280000000200 */
[----:B------:R-:W-:Y:S03]  /*7860*/  LDSM.16.M88.4 R192, [R214] ;  /* 0x00000000d6c0783b */ /* 0x000fe60000000200 */
        /* <DEDUP_REMOVED lines=32> */
[C---:B-1----:R-:W-:Y:S08]  /*7a70*/  HMMA.16816.F32 R20, R32.reuse, R180, R20 ;  /* 0x000000b42014723c */ /* 0x042ff00000001814 */
[C---:B------:R-:W-:Y:S01]  /*7a80*/  HMMA.16816.F32 R176, R32.reuse, R182, R176 ;  /* 0x000000b620b0723c */ /* 0x040fe200000018b0 */
[----:B------:R-:W-:Y:S07]  /*7a90*/  LDSM.16.M88.4 R180, [R220+0x4000] ;  /* 0x00400000dcb4783b */ /* 0x000fee0000000200 */
[C---:B----4-:R-:W-:Y:S08]  /*7aa0*/  HMMA.16816.F32 R188, R32.reuse, R172, R188 ;  /* 0x000000ac20bc723c */ /* 0x050ff000000018bc */
        /* <DEDUP_REMOVED lines=12> */
[C---:B---3--:R-:W-:Y:S08]  /*7b70*/  HMMA.16816.F32 R188, R168.reuse, R192, R188 ;  /* 0x000000c0a8bc723c */ /* 0x048ff000000018bc */
[----:B------:R-:W-:Y:S01]  /*7b80*/  HMMA.16816.F32 R184, R168, R194, R184 ;  /* 0x000000c2a8b8723c */ /* 0x000fe200000018b8 */
[----:B------:R-:W-:Y:S04]  /*7b90*/  LDSM.16.M88.4 R192, [R234+0x6000] ;  /* 0x00600000eac0783b */ /* 0x000fe80000000200 */
[----:B------:R-:W3:Y:S03]  /*7ba0*/  LDSM.16.M88.4 R168, [R233+0xe000] ;  /* 0x00e00000e9a8783b */ /* 0x000ee60000000200 */
[C---:B-1----:R-:W-:Y:S08]  /*7bb0*/  HMMA.16816.F32 R8, R12.reuse, R180, R8 ;  /* 0x000000b40c08723c */ /* 0x042ff00000001808 */
[C---:B------:R-:W-:Y:S01]  /*7bc0*/  HMMA.16816.F32 R4, R12.reuse, R182, R4 ;  /* 0x000000b60c04723c */ /* 0x040fe20000001804 */
[----:B------:R-:W-:Y:S07]  /*7bd0*/  LDSM.16.M88.4 R180, [R232+0x6000] ;  /* 0x00600000e8b4783b */ /* 0x000fee0000000200 */
[C---:B------:R-:W-:Y:S08]  /*7be0*/  HMMA.16816.F32 R28, R12.reuse, R32, R28 ;  /* 0x000000200c1c723c */ /* 0x040ff0000000181c */
[C---:B------:R-:W-:Y:S01]  /*7bf0*/  HMMA.16816.F32 R24, R12.reuse, R34, R24 ;  /* 0x000000220c18723c */ /* 0x040fe20000001818 */
[----:B------:R-:W1:Y:S07]  /*7c00*/  LDSM.16.M88.4 R32, [R233+0xe800] ;  /* 0x00e80000e920783b */ /* 0x000e6e0000000200 */
[C---:B--2---:R-:W-:Y:S08]  /*7c10*/  HMMA.16816.F32 R20, R12.reuse, R16, R20 ;  /* 0x000000100c14723c */ /* 0x044ff00000001814 */
[C---:B------:R-:W-:Y:S01]  /*7c20*/  HMMA.16816.F32 R176, R12.reuse, R18, R176 ;  /* 0x000000120cb0723c */ /* 0x040fe200000018b0 */
[----:B------:R-:W2:Y:S07]  /*7c30*/  LDSM.16.M88.4 R16, [R211] ;  /* 0x00000000d310783b */ /* 0x000eae0000000200 */
[C---:B------:R-:W-:Y:S08]  /*7c40*/  HMMA.16816.F32 R188, R12.reuse, R172, R188 ;  /* 0x000000ac0cbc723c */ /* 0x040ff000000018bc */
[----:B------:R-:W-:Y:S01]  /*7c50*/  HMMA.16816.F32 R184, R12, R174, R184 ;  /* 0x000000ae0cb8723c */ /* 0x000fe200000018b8 */
[----:B------:R-:W4:Y:S04]  /*7c60*/  LDSM.16.M88.4 R12, [R233+0xf000] ;  /* 0x00f00000e90c783b */ /* 0x000f280000000200 */
[----:B------:R-:W-:Y:S03]  /*7c70*/  LDSM.16.M88.4 R172, [R230+0x6000] ;  /* 0x00600000e6ac783b */ /* 0x000fe60000000200 */
[C---:B---3--:R-:W-:Y:S08]  /*7c80*/  HMMA.16816.F32 R8, R192.reuse, R168, R8 ;  /* 0x000000a8c008723c */ /* 0x048ff00000001808 */
[C---:B------:R-:W-:Y:S01]  /*7c90*/  HMMA.16816.F32 R4, R192.reuse, R170, R4 ;  /* 0x000000aac004723c */ /* 0x040fe20000001804 */
[----:B------:R-:W3:Y:S07]  /*7ca0*/  LDSM.16.M88.4 R168, [R227+0xe000] ;  /* 0x00e00000e3a8783b */ /* 0x000eee0000000200 */
[C---:B-1----:R-:W-:Y:S08]  /*7cb0*/  HMMA.16816.F32 R28, R192.reuse, R32, R28 ;  /* 0x00000020c01c723c */ /* 0x042ff0000000181c */
[----:B------:R-:W-:Y:S01]  /*7cc0*/  HMMA.16816.F32 R24, R192, R34, R24 ;  /* 0x00000022c018723c */ /* 0x000fe20000001818 */
[----:B------:R-:W1:Y:S07]  /*7cd0*/  LDSM.16.M88.4 R32, [R210] ;  /* 0x00000000d220783b */ /* 0x000e6e0000000200 */
[C---:B--2---:R-:W-:Y:S08]  /*7ce0*/  HMMA.16816.F32 R8, R180.reuse, R16, R8 ;  /* 0x00000010b408723c */ /* 0x044ff00000001808 */
[----:B------:R-:W-:Y:S01]  /*7cf0*/  HMMA.16816.F32 R4, R180, R18, R4 ;  /* 0x00000012b404723c */ /* 0x000fe20000001804 */
[----:B------:R-:W-:Y:S07]  /*7d00*/  LDSM.16.M88.4 R16, [R229+0x6000] ;  /* 0x00600000e510783b */ /* 0x000fee0000000200 */
[C---:B----4-:R-:W-:Y:S08]  /*7d10*/  HMMA.16816.F32 R20, R192.reuse, R12, R20 ;  /* 0x0000000cc014723c */ /* 0x050ff00000001814 */
[----:B------:R-:W-:Y:S01]  /*7d20*/  HMMA.16816.F32 R176, R192, R14, R176 ;  /* 0x0000000ec0b0723c */ /* 0x000fe200000018b0 */
[----:B------:R-:W2:Y:S07]  /*7d30*/  LDSM.16.M88.4 R12, [R220+0x6000] ;  /* 0x00600000dc0c783b */ /* 0x000eae0000000200 */
[C---:B---3--:R-:W-:Y:S08]  /*7d40*/  HMMA.16816.F32 R8, R172.reuse, R168, R8 ;  /* 0x000000a8ac08723c */ /* 0x048ff00000001808 */
[----:B------:R-:W-:Y:S01]  /*7d50*/  HMMA.16816.F32 R4, R172, R170, R4 ;  /* 0x000000aaac04723c */ /* 0x000fe20000001804 */
[----:B------:R-:W3:Y:S07]  /*7d60*/  LDSM.16.M88.4 R168, [R227+0xe800] ;  /* 0x00e80000e3a8783b */ /* 0x000eee0000000200 */
[C---:B-1----:R-:W-:Y:S08]  /*7d70*/  HMMA.16816.F32 R28, R180.reuse, R32, R28 ;  /* 0x00000020b41c723c */ /* 0x042ff0000000181c */
[C---:B------:R-:W-:Y:S01]  /*7d80*/  HMMA.16816.F32 R24, R180.reuse, R34, R24 ;  /* 0x00000022b418723c */ /* 0x040fe20000001818 */
[----:B------:R-:W1:Y:S07]  /*7d90*/  LDSM.16.M88.4 R32, [R227+0xf000] ;  /* 0x00f00000e320783b */ /* 0x000e6e0000000200 */
[----:B------:R-:W-:Y:S08]  /*7da0*/  HMMA.16816.F32 R20, R180, R196, R20 ;  /* 0x000000c4b414723c */ /* 0x000ff00000001814 */
[C---:B--2---:R-:W-:Y:S08]  /*7db0*/  HMMA.16816.F32 R8, R16.reuse, R12, R8 ;  /* 0x0000000c1008723c */ /* 0x044ff00000001808 */
[----:B------:R-:W-:Y:S01]  /*7dc0*/  HMMA.16816.F32 R4, R16, R14, R4 ;  /* 0x0000000e1004723c */ /* 0x000fe20000001804 */
[----:B------:R-:W2:Y:S07]  /*7dd0*/  LDSM.16.M88.4 R12, [R220+0x6800] ;  /* 0x00680000dc0c783b */ /* 0x000eae0000000200 */
[C---:B---3--:R-:W-:Y:S08]  /*7de0*/  HMMA.16816.F32 R28, R172.reuse, R168, R28 ;  /* 0x000000a8ac1c723c */ /* 0x048ff0000000181c */
[----:B------:R-:W-:Y:S01]  /*7df0*/  HMMA.16816.F32 R24, R172, R170, R24 ;  /* 0x000000aaac18723c */ /* 0x000fe20000001818 */
[----:B------:R-:W3:Y:S01]  /*7e00*/  LDSM.16.M88.4 R168, [R233+0xf800] ;  /* 0x00f80000e9a8783b */ /* 0x000ee20000000200 */
[----:B------:R-:W-:-:S02]  /*7e10*/  FMUL.FTZ R0, R8, c[0x0][0x2ec] ;  /* 0x0000bb0008007a20 */ /* 0x000fc40000410000 */
[----:B------:R-:W-:-:S04]  /*7e20*/  FMUL.FTZ R167, R9, c[0x0][0x2ec] ;  /* 0x0000bb0009a77a20 */ /* 0x000fc80000410000 */
[----:B------:R-:W-:Y:S01]  /*7e30*/  HMMA.16816.F32 R176, R180, R198, R176 ;  /* 0x000000c6b4b0723c */ /* 0x000fe200000018b0 */
[----:B------:R-:W-:Y:S01]  /*7e40*/  FMUL.FTZ R4, R4, c[0x0][0x2ec] ;  /* 0x0000bb0004047a20 */ /* 0x000fe20000410000 */
[----:B------:R-:W4:Y:S01]  /*7e50*/  MUFU.TANH R167, R167 ;  /* 0x000000a700a77308 */ /* 0x000f220000002400 */
[----:B------:R-:W-:Y:S02]  /*7e60*/  FMUL.FTZ R5, R5, c[0x0][0x2ec] ;  /* 0x0000bb0005057a20 */ /* 0x000fe40000410000 */
[----:B------:R-:W-:Y:S02]  /*7e70*/  FMUL.FTZ R6, R6, c[0x0][0x2ec] ;  /* 0x0000bb0006067a20 */ /* 0x000fe40000410000 */
[----:B------:R-:W-:Y:S01]  /*7e80*/  FMUL.FTZ R199, R10, c[0x0][0x2ec] ;  /* 0x0000bb000ac77a20 */ /* 0x000fe20000410000 */
[----:B-1----:R-:W-:Y:S01]  /*7e90*/  HMMA.16816.F32 R20, R172, R32, R20 ;  /* 0x00000020ac14723c */ /* 0x002fe20000001814 */
[----:B------:R-:W-:Y:S01]  /*7ea0*/  FMUL.FTZ R197, R7, c[0x0][0x2ec] ;  /* 0x0000bb0007c57a20 */ /* 0x000fe20000410000 */
[----:B------:R-:W-:Y:S05]  /*7eb0*/  MUFU.TANH R33, R4 ;  /* 0x0000000400217308 */ /* 0x000fea0000002400 */
[----:B------:R-:W-:Y:S01]  /*7ec0*/  FMUL.FTZ R32, R11, c[0x0][0x2ec] ;  /* 0x0000bb000b207a20 */ /* 0x000fe20000410000 */
[C---:B--2---:R-:W-:Y:S01]  /*7ed0*/  HMMA.16816.F32 R28, R16.reuse, R12, R28 ;  /* 0x0000000c101c723c */ /* 0x044fe2000000181c */
[----:B------:R-:W1:Y:S01]  /*7ee0*/  LDSM.16.M88.4 R8, [R220+0x7000] ;  /* 0x00700000dc08783b */ /* 0x000e620000000200 */
[----:B------:R-:W-:Y:S06]  /*7ef0*/  MUFU.TANH R197, R197 ;  /* 0x000000c500c57308 */ /* 0x000fec0000002400 */
[----:B------:R-:W-:Y:S01]  /*7f00*/  HMMA.16816.F32 R24, R16, R14, R24 ;  /* 0x0000000e1018723c */ /* 0x000fe20000001818 */
[----:B------:R-:W2:Y:S01]  /*7f10*/  LDSM.16.M88.4 R12, [R208] ;  /* 0x00000000d00c783b */ /* 0x000ea20000000200 */
[----:B------:R-:W5:Y:S06]  /*7f20*/  MUFU.TANH R32, R32 ;  /* 0x0000002000207308 */ /* 0x000f6c0000002400 */
[----:B---3--:R-:W-:Y:S02]  /*7f30*/  HMMA.16816.F32 R188, R192, R168, R188 ;  /* 0x000000a8c0bc723c */ /* 0x008fe400000018bc */
[----:B------:R-:W-:Y:S06]  /*7f40*/  MUFU.TANH R199, R199 ;  /* 0x000000c700c77308 */ /* 0x000fec0000002400 */
[----:B------:R-:W-:Y:S01]  /*7f50*/  HMMA.16816.F32 R176, R172, R34, R176 ;  /* 0x00000022acb0723c */ /* 0x000fe200000018b0 */
[----:B------:R-:W-:Y:S01]  /*7f60*/  FMUL.FTZ R28, R28, c[0x0][0x2ec] ;  /* 0x0000bb001c1c7a20 */ /* 0x000fe20000410000 */
[----:B------:R-:W-:Y:S01]  /*7f70*/  MUFU.TANH R34, R5 ;  /* 0x0000000500227308 */ /* 0x000fe20000002400 */
[----:B------:R-:W-:-:S02]  /*7f80*/  FMUL.FTZ R29, R29, c[0x0][0x2ec] ;  /* 0x0000bb001d1d7a20 */ /* 0x000fc40000410000 */
[----:B------:R-:W-:Y:S02]  /*7f90*/  FMUL.FTZ R30, R30, c[0x0][0x2ec] ;  /* 0x0000bb001e1e7a20 */ /* 0x000fe40000410000 */
[----:B------:R-:W-:Y:S01]  /*7fa0*/  FMUL.FTZ R31, R31, c[0x0][0x2ec] ;  /* 0x0000bb001f1f7a20 */ /* 0x000fe20000410000 */
[----:B------:R-:W-:Y:S01]  /*7fb0*/  HMMA.16816.F32 R184, R192, R170, R184 ;  /* 0x000000aac0b8723c */ /* 0x000fe200000018b8 */
[----:B------:R-:W-:Y:S01]  /*7fc0*/  FMUL.FTZ R168, R27, c[0x0][0x2ec] ;  /* 0x0000bb001ba87a20 */ /* 0x000fe20000410000 */
[----:B------:R3:W3:Y:S06]  /*7fd0*/  MUFU.TANH R35, R6 ;  /* 0x0000000600237308 */ /* 0x0006ec0000002400 */
[----:B-1----:R-:W-:Y:S02]  /*7fe0*/  HMMA.16816.F32 R20, R16, R8, R20 ;  /* 0x000000081014723c */ /* 0x002fe40000001814 */
[----:B------:R-:W1:Y:S05]  /*7ff0*/  MUFU.TANH R28, R28 ;  /* 0x0000001c001c7308 */ /* 0x000e6a0000002400 */
[----:B------:R-:W-:Y:S01]  /*8000*/  FMUL.FTZ R9, R24, c[0x0][0x2ec] ;  /* 0x0000bb0018097a20 */ /* 0x000fe20000410000 */
[C---:B--2---:R-:W-:Y:S01]  /*8010*/  HMMA.16816.F32 R188, R180.reuse, R12, R188 ;  /* 0x0000000cb4bc723c */ /* 0x044fe200000018bc */
[----:B---3--:R-:W2:Y:S01]  /*8020*/  LDSM.16.M88.4 R4, [R227+0xf800] ;  /* 0x00f80000e304783b */ /* 0x008ea20000000200 */
[----:B------:R-:W-:Y:S01]  /*8030*/  FMUL.FTZ R8, R25, c[0x0][0x2ec] ;  /* 0x0000bb0019087a20 */ /* 0x000fe20000410000 */
[----:B------:R-:W3:Y:S04]  /*8040*/  MUFU.TANH R196, R29 ;  /* 0x0000001d00c47308 */ /* 0x000ee80000002400 */
[----:B------:R-:W-:Y:S01]  /*8050*/  FMUL.FTZ R12, R26, c[0x0][0x2ec] ;  /* 0x0000bb001a0c7a20 */ /* 0x000fe20000410000 */
[----:B------:R-:W-:Y:S01]  /*8060*/  HMMA.16816.F32 R184, R180, R14, R184 ;  /* 0x0000000eb4b8723c */ /* 0x000fe200000018b8 */
[----:B------:R-:W1:Y:S01]  /*8070*/  LDSM.16.M88.4 R24, [R220+0x7800] ;  /* 0x00780000dc18783b */ /* 0x000e620000000200 */
[----:B------:R-:W-:-:S04]  /*8080*/  DEPBAR.LE SB0, 0x0 ;  /* 0x000080000000791a */ /* 0x000fc80000000000 */
[----:B------:R-:W1:Y:S02]  /*8090*/  MUFU.TANH R30, R30 ;  /* 0x0000001e001e7308 */ /* 0x000e640000002400 */
[----:B------:R-:W-:Y:S01]  /*80a0*/  HMMA.16816.F32 R176, R16, R10, R176 ;  /* 0x0000000a10b0723c */ /* 0x000fe200000018b0 */
[----:B------:R-:W-:Y:S02]  /*80b0*/  FMUL.FTZ R13, R20, c[0x0][0x2ec] ;  /* 0x0000bb00140d7a20 */ /* 0x000fe40000410000 */
[----:B------:R-:W-:Y:S02]  /*80c0*/  FMUL.FTZ R23, R23, c[0x0][0x2ec] ;  /* 0x0000bb0017177a20 */ /* 0x000fe40000410000 */
[----:B------:R-:W-:Y:S01]  /*80d0*/  FMUL.FTZ R22, R22, c[0x0][0x2ec] ;  /* 0x0000bb0016167a20 */ /* 0x000fe20000410000 */
[----:B------:R-:W1:Y:S01]  /*80e0*/  MUFU.TANH R31, R31 ;  /* 0x0000001f001f7308 */ /* 0x000e620000002400 */
[----:B------:R-:W-:-:S07]  /*80f0*/  FMUL.FTZ R10, R21, c[0x0][0x2ec] ;  /* 0x0000bb00150a7a20 */ /* 0x000fce0000410000 */
[----:B------:R-:W1:Y:S08]  /*8100*/  MUFU.TANH R12, R12 ;  /* 0x0000000c000c7308 */ /* 0x000e700000002400 */
[----:B------:R-:W1:Y:S02]  /*8110*/  MUFU.TANH R9, R9 ;  /* 0x0000000900097308 */ /* 0x000e640000002400 */
[----:B------:R-:W-:Y:S01]  /*8120*/  FMUL.FTZ R176, R176, c[0x0][0x2ec] ;  /* 0x0000bb00b0b07a20 */ /* 0x000fe20000410000 */
[----:B--2---:R-:W-:Y:S01]  /*8130*/  HMMA.16816.F32 R188, R172, R4, R188 ;  /* 0x00000004acbc723c */ /* 0x004fe200000018bc */
[----:B------:R-:W-:-:S02]  /*8140*/  FMUL.FTZ R14, R179, c[0x0][0x2ec] ;  /* 0x0000bb00b30e7a20 */ /* 0x000fc40000410000 */
[----:B------:R-:W-:Y:S02]  /*8150*/  FMUL.FTZ R178, R178, c[0x0][0x2ec] ;  /* 0x0000bb00b2b27a20 */ /* 0x000fe40000410000 */
[----:B------:R-:W2:Y:S02]  /*8160*/  MUFU.TANH R8, R8 ;  /* 0x0000000800087308 */ /* 0x000ea40000002400 */
[----:B------:R-:W-:Y:S01]  /*8170*/  IMAD.U32 R4, RZ, RZ, UR27 ;  /* 0x0000001bff047e24 */ /* 0x000fe2000f8e00ff */
[----:B------:R-:W-:Y:S03]  /*8180*/  HMMA.16816.F32 R184, R172, R6, R184 ;  /* 0x00000006acb8723c */ /* 0x000fe600000018b8 */
[----:B------:R-:W-:Y:S02]  /*8190*/  IMAD R5, R4, 0x40, R165 ;  /* 0x0000004004057824 */ /* 0x000fe400078e02a5 */
[----:B------:R-:W2:Y:S01]  /*81a0*/  MUFU.TANH R13, R13 ;  /* 0x0000000d000d7308 */ /* 0x000ea20000002400 */
[----:B------:R-:W-:-:S02]  /*81b0*/  FMUL.FTZ R165, R177, c[0x0][0x2ec] ;  /* 0x0000bb00b1a57a20 */ /* 0x000fc40000410000 */
[C---:B------:R-:W-:Y:S02]  /*81c0*/  IADD3 R11, R5.reuse, 0x1, RZ ;  /* 0x00000001050b7810 */ /* 0x040fe40007ffe0ff */
[----:B------:R-:W-:Y:S02]  /*81d0*/  IADD3 R15, R5, 0x8, RZ ;  /* 0x00000008050f7810 */ /* 0x000fe40007ffe0ff */
[C---:B------:R-:W-:Y:S01]  /*81e0*/  ISETP.GE.AND P0, PT, R11.reuse, R166, PT ;  /* 0x000000a60b00720c */ /* 0x040fe20003f06270 */
[----:B------:R2:W-:Y:S01]  /*81f0*/  MUFU.TANH R198, R23 ;  /* 0x0000001700c67308 */ /* 0x0005e20000002400 */
[----:B------:R-:W-:Y:S02]  /*8200*/  ISETP.GE.AND P2, PT, R11, R2, PT ;  /* 0x000000020b00720c */ /* 0x000fe40003f46270 */
[----:B------:R-:W-:Y:S01]  /*8210*/  ISETP.GE.AND P1, PT, R15, R166, PT ;  /* 0x000000a60f00720c */ /* 0x000fe20003f26270 */
[----:B-1----:R-:W-:Y:S01]  /*8220*/  HMMA.16816.F32 R188, R16, R24, R188 ;  /* 0x0000001810bc723c */ /* 0x002fe200000018bc */
[----:B------:R-:W-:-:S02]  /*8230*/  IADD3 R21, R5, 0x9, RZ ;  /* 0x0000000905157810 */ /* 0x000fc40007ffe0ff */
[----:B----4-:R-:W-:Y:S01]  /*8240*/  FSEL R11, R167, -INF , !P0 ;  /* 0xff800000a70b7808 */ /* 0x010fe20004000000 */
[----:B------:R-:W1:Y:S01]  /*8250*/  MUFU.TANH R168, R168 ;  /* 0x000000a800a87308 */ /* 0x000e620000002400 */
[----:B------:R-:W-:Y:S02]  /*8260*/  ISETP.GE.AND P0, PT, R15, R2, PT ;  /* 0x000000020f00720c */ /* 0x000fe40003f06270 */
[----:B-----5:R-:W-:Y:S01]  /*8270*/  FSEL R32, R32, -INF , !P2 ;  /* 0xff80000020207808 */ /* 0x020fe20005000000 */
[----:B------:R-:W-:Y:S01]  /*8280*/  HMMA.16816.F32 R16, R16, R26, R184 ;  /* 0x0000001a1010723c */ /* 0x000fe200000018b8 */
[----:B------:R-:W-:Y:S02]  /*8290*/  FSEL R15, R33, -INF , !P1 ;  /* 0xff800000210f7808 */ /* 0x000fe40004800000 */
[C---:B------:R-:W-:Y:S01]  /*82a0*/  ISETP.GE.AND P2, PT, R21.reuse, R166, PT ;  /* 0x000000a61500720c */ /* 0x040fe20003f46270 */
[----:B------:R4:W5:Y:S01]  /*82b0*/  MUFU.TANH R204, R22 ;  /* 0x0000001600cc7308 */ /* 0x0009620000002400 */
[----:B------:R-:W-:-:S02]  /*82c0*/  ISETP.GE.AND P1, PT, R21, R2, PT ;  /* 0x000000021500720c */ /* 0x000fc40003f26270 */
[----:B------:R-:W-:Y:S02]  /*82d0*/  IADD3 R21, R5, 0x10, RZ ;  /* 0x0000001005157810 */ /* 0x000fe40007ffe0ff */
[----:B------:R-:W-:Y:S02]  /*82e0*/  FSEL R6, R35, -INF , !P0 ;  /* 0xff80000023067808 */ /* 0x000fe40004000000 */
[----:B------:R-:W-:Y:S01]  /*82f0*/  FSEL R7, R34, -INF , !P2 ;  /* 0xff80000022077808 */ /* 0x000fe20005000000 */
[----:B------:R-:W1:Y:S01]  /*8300*/  MUFU.TANH R167, R176 ;  /* 0x000000b000a77308 */ /* 0x000e620000002400 */
[C---:B------:R-:W-:Y:S02]  /*8310*/  ISETP.GE.AND P0, PT, R21.reuse, R166, PT ;  /* 0x000000a61500720c */ /* 0x040fe40003f06270 */
[----:B------:R-:W-:Y:S01]  /*8320*/  ISETP.GE.AND P2, PT, R21, R2, PT ;  /* 0x000000021500720c */ /* 0x000fe20003f46270 */
[----:B------:R-:W-:Y:S01]  /*8330*/  FMUL.FTZ R185, R189, c[0x0][0x2ec] ;  /* 0x0000bb00bdb97a20 */ /* 0x000fe20000410000 */
[----:B------:R-:W-:Y:S01]  /*8340*/  IADD3 R21, R5, 0x11, RZ ;  /* 0x0000001105157810 */ /* 0x000fe20007ffe0ff */
[----:B------:R-:W-:Y:S01]  /*8350*/  FMUL.FTZ R182, R190, c[0x0][0x2ec] ;  /* 0x0000bb00beb67a20 */ /* 0x000fe20000410000 */
[----:B------:R-:W-:Y:S01]  /*8360*/  FSEL R4, R197, -INF , !P1 ;  /* 0xff800000c5047808 */ /* 0x000fe20004800000 */
[----:B------:R-:W1:Y:S01]  /*8370*/  MUFU.TANH R14, R14 ;  /* 0x0000000e000e7308 */ /* 0x000e620000002400 */
[----:B------:R-:W-:Y:S01]  /*8380*/  ISETP.GE.AND P1, PT, R21, R166, PT ;  /* 0x000000a61500720c */ /* 0x000fe20003f26270 */
[----:B------:R-:W-:Y:S01]  /*8390*/  FMUL.FTZ R180, R191, c[0x0][0x2ec] ;  /* 0x0000bb00bfb47a20 */ /* 0x000fe20000410000 */
[----:B--2---:R-:W-:Y:S01]  /*83a0*/  IADD3 R23, R5, 0x18, RZ ;  /* 0x0000001805177810 */ /* 0x004fe20007ffe0ff */
[----:B------:R-:W-:Y:S01]  /*83b0*/  FMUL.FTZ R16, R16, c[0x0][0x2ec] ;  /* 0x0000bb0010107a20 */ /* 0x000fe20000410000 */
[----:B------:R-:W-:Y:S01]  /*83c0*/  FSEL R29, R28, -INF , !P0 ;  /* 0xff8000001c1d7808 */ /* 0x000fe20004000000 */
[----:B------:R-:W-:Y:S01]  /*83d0*/  FMUL.FTZ R17, R17, c[0x0][0x2ec] ;  /* 0x0000bb0011117a20 */ /* 0x000fe20000410000 */
[-C--:B------:R-:W-:Y:S01]  /*83e0*/  ISETP.GE.AND P0, PT, R21, R2.reuse, PT ;  /* 0x000000021500720c */ /* 0x080fe20003f06270 */
[----:B------:R-:W2:Y:S01]  /*83f0*/  MUFU.TANH R10, R10 ;  /* 0x0000000a000a7308 */ /* 0x000ea20000002400 */
[----:B---3--:R-:W-:Y:S01]  /*8400*/  FSEL R25, R196, -INF , !P1 ;  /* 0xff800000c4197808 */ /* 0x008fe20004800000 */
[----:B------:R-:W-:Y:S01]  /*8410*/  FMUL.FTZ R18, R18, c[0x0][0x2ec] ;  /* 0x0000bb0012127a20 */ /* 0x000fe20000410000 */
[----:B------:R-:W-:Y:S01]  /*8420*/  IADD3 R21, R5, 0x19, RZ ;  /* 0x0000001905157810 */ /* 0x000fe20007ffe0ff */
[----:B------:R-:W-:Y:S01]  /*8430*/  FMUL.FTZ R19, R19, c[0x0][0x2ec] ;  /* 0x0000bb0013137a20 */ /* 0x000fe20000410000 */
[----:B------:R-:W-:-:S02]  /*8440*/  ISETP.GE.AND P1, PT, R23, R2, PT ;  /* 0x000000021700720c */ /* 0x000fc40003f26270 */
[----:B------:R-:W-:Y:S01]  /*8450*/  FSEL R28, R30, -INF , !P2 ;  /* 0xff8000001e1c7808 */ /* 0x000fe20005000000 */
[----:B------:R-:W-:Y:S01]  /*8460*/  FMUL.FTZ R30, R188, c[0x0][0x2ec] ;  /* 0x0000bb00bc1e7a20 */ /* 0x000fe20000410000 */
[----:B------:R-:W-:Y:S01]  /*8470*/  IADD3 R27, R5, 0x20, RZ ;  /* 0x00000020051b7810 */ /* 0x000fe20007ffe0ff */
[----:B------:R-:W3:Y:S01]  /*8480*/  MUFU.TANH R185, R185 ;  /* 0x000000b900b97308 */ /* 0x000ee20000002400 */
[-C--:B------:R-:W-:Y:S02]  /*8490*/  ISETP.GE.AND P2, PT, R23, R166.reuse, PT ;  /* 0x000000a61700720c */ /* 0x080fe40003f46270 */
[----:B----4-:R-:W-:Y:S02]  /*84a0*/  FSEL R22, R31, -INF , !P0 ;  /* 0xff8000001f167808 */ /* 0x010fe40004000000 */
[-C--:B------:R-:W-:Y:S02]  /*84b0*/  ISETP.GE.AND P0, PT, R21, R166.reuse, PT ;  /* 0x000000a61500720c */ /* 0x080fe40003f06270 */
[----:B------:R-:W-:Y:S01]  /*84c0*/  FSEL R24, R12, -INF , !P1 ;  /* 0xff8000000c187808 */ /* 0x000fe20004800000 */
[----:B------:R-:W-:Y:S01]  /*84d0*/  MUFU.TANH R165, R165 ;  /* 0x000000a500a57308 */ /* 0x000fe20000002400 */
[----:B------:R-:W-:-:S02]  /*84e0*/  ISETP.GE.AND P1, PT, R27, R166, PT ;  /* 0x000000a61b00720c */ /* 0x000fc40003f26270 */
[----:B------:R-:W-:Y:S02]  /*84f0*/  FSEL R23, R9, -INF , !P2 ;  /* 0xff80000009177808 */ /* 0x000fe40005000000 */
[-C--:B------:R-:W-:Y:S02]  /*8500*/  ISETP.GE.AND P2, PT, R21, R2.reuse, PT ;  /* 0x000000021500720c */ /* 0x080fe40003f46270 */
[----:B------:R-:W-:Y:S01]  /*8510*/  FSEL R21, R8, -INF , !P0 ;  /* 0xff80000008157808 */ /* 0x000fe20004000000 */
[----:B------:R-:W4:Y:S01]  /*8520*/  MUFU.TANH R194, R178 ;  /* 0x000000b200c27308 */ /* 0x000f220000002400 */
[----:B------:R-:W-:Y:S02]  /*8530*/  ISETP.GE.AND P0, PT, R27, R2, PT ;  /* 0x000000021b00720c */ /* 0x000fe40003f06270 */
[----:B------:R-:W-:Y:S02]  /*8540*/  FSEL R33, R13, -INF , !P1 ;  /* 0xff8000000d217808 */ /* 0x000fe40004800000 */
[----:B------:R-:W-:-:S02]  /*8550*/  IADD3 R9, R5, 0x21, RZ ;  /* 0x0000002105097810 */ /* 0x000fc40007ffe0ff */
[----:B------:R-:W-:Y:S01]  /*8560*/  IADD3 R13, R5, 0x28, RZ ;  /* 0x00000028050d7810 */ /* 0x000fe20007ffe0ff */
[----:B------:R-:W2:Y:S01]  /*8570*/  MUFU.TANH R30, R30 ;  /* 0x0000001e001e7308 */ /* 0x000ea20000002400 */
[----:B-1----:R-:W-:Y:S02]  /*8580*/  FSEL R20, R168, -INF , !P2 ;  /* 0xff800000a8147808 */ /* 0x002fe40005000000 */
[----:B-----5:R-:W-:Y:S02]  /*8590*/  FSEL R204, R204, -INF , !P0 ;  /* 0xff800000cccc7808 */ /* 0x020fe40004000000 */
[C---:B------:R-:W-:Y:S02]  /*85a0*/  ISETP.GE.AND P2, PT, R9.reuse, R166, PT ;  /* 0x000000a60900720c */ /* 0x040fe40003f46270 */
[----:B------:R-:W-:Y:S01]  /*85b0*/  ISETP.GE.AND P1, PT, R9, R2, PT ;  /* 0x000000020900720c */ /* 0x000fe20003f26270 */
[----:B------:R-:W1:Y:S01]  /*85c0*/  MUFU.TANH R182, R182 ;  /* 0x000000b600b67308 */ /* 0x000e620000002400 */
[----:B------:R-:W-:-:S02]  /*85d0*/  ISETP.GE.AND P0, PT, R13, R166, PT ;  /* 0x000000a60d00720c */ /* 0x000fc40003f06270 */
[----:B------:R-:W-:Y:S02]  /*85e0*/  IADD3 R9, R5, 0x29, RZ ;  /* 0x0000002905097810 */ /* 0x000fe40007ffe0ff */
[----:B------:R-:W-:Y:S02]  /*85f0*/  FSEL R198, R198, -INF , !P1 ;  /* 0xff800000c6c67808 */ /* 0x000fe40004800000 */
[----:B------:R-:W-:Y:S01]  /*8600*/  FSEL R167, R167, -INF , !P0 ;  /* 0xff800000a7a77808 */ /* 0x000fe20004000000 */
[----:B------:R-:W-:Y:S01]  /*8610*/  MUFU.TANH R0, R0 ;  /* 0x0000000000007308 */ /* 0x000fe20000002400 */
[C---:B------:R-:W-:Y:S02]  /*8620*/  ISETP.GE.AND P1, PT, R9.reuse, R166, PT ;  /* 0x000000a60900720c */ /* 0x040fe40003f26270 */
[----:B------:R-:W-:Y:S02]  /*8630*/  ISETP.GE.AND P0, PT, R9, R2, PT ;  /* 0x000000020900720c */ /* 0x000fe40003f06270 */
[----:B------:R-:W-:-:S02]  /*8640*/  IADD3 R9, R5, 0x31, RZ ;  /* 0x0000003105097810 */ /* 0x000fc40007ffe0ff */
[----:B------:R-:W-:Y:S01]  /*8650*/  FSEL R196, R14, -INF , !P0 ;  /* 0xff8000000ec47808 */ /* 0x000fe20004000000 */
[----:B------:R-:W5:Y:S01]  /*8660*/  MUFU.TANH R180, R180 ;  /* 0x000000b400b47308 */ /* 0x000f620000002400 */
[----:B--2---:R-:W-:Y:S01]  /*8670*/  FSEL R197, R10, -INF , !P2 ;  /* 0xff8000000ac57808 */ /* 0x004fe20005000000 */
[----:B------:R-:W-:Y:S01]  /*8680*/  BAR.SYNC.DEFER_BLOCKING 0x0 ;  /* 0x0000000000007b1d */ /* 0x000fe20000010000 */
[----:B------:R-:W-:Y:S02]  /*8690*/  ISETP.GE.AND P0, PT, R9, R166, PT ;  /* 0x000000a60900720c */ /* 0x000fe40003f06270 */
[----:B------:R-:W-:Y:S02]  /*86a0*/  ISETP.GE.AND P2, PT, R13, R2, PT ;  /* 0x000000020d00720c */ /* 0x000fe40003f46270 */
[----:B------:R-:W-:Y:S01]  /*86b0*/  IADD3 R13, R5, 0x30, RZ ;  /* 0x00000030050d7810 */ /* 0x000fe20007ffe0ff */
[----:B------:R-:W2:Y:S01]  /*86c0*/  MUFU.TANH R183, R16 ;  /* 0x0000001000b77308 */ /* 0x000ea20000002400 */
[----:B---3--:R-:W-:-:S02]  /*86d0*/  FSEL R185, R185, -INF , !P0 ;  /* 0xff800000b9b97808 */ /* 0x008fc40004000000 */
[----:B----4-:R-:W-:Y:S02]  /*86e0*/  FSEL R194, R194, -INF , !P2 ;  /* 0xff800000c2c27808 */ /* 0x010fe40005000000 */
[----:B------:R-:W-:Y:S02]  /*86f0*/  FSEL R165, R165, -INF , !P1 ;  /* 0xff800000a5a57808 */ /* 0x000fe40004800000 */
[----:B------:R-:W-:Y:S01]  /*8700*/  ISETP.GE.AND P0, PT, R5, R2, PT ;  /* 0x000000020500720c */ /* 0x000fe20003f06270 */
[----:B------:R-:W3:Y:S01]  /*8710*/  MUFU.TANH R181, R17 ;  /* 0x0000001100b57308 */ /* 0x000ee20000002400 */
[C---:B------:R-:W-:Y:S02]  /*8720*/  ISETP.GE.AND P2, PT, R13.reuse, R166, PT ;  /* 0x000000a60d00720c */ /* 0x040fe40003f46270 */
[----:B------:R-:W-:Y:S02]  /*8730*/  ISETP.GE.AND P1, PT, R13, R2, PT ;  /* 0x000000020d00720c */ /* 0x000fe40003f26270 */
[----:B------:R-:W-:-:S02]  /*8740*/  FSEL R8, R199, -INF , !P0 ;  /* 0xff800000c7087808 */ /* 0x000fc40004000000 */
[----:B------:R-:W-:Y:S01]  /*8750*/  FSEL R187, R30, -INF , !P2 ;  /* 0xff8000001ebb7808 */ /* 0x000fe20005000000 */
[----:B------:R-:W4:Y:S01]  /*8760*/  MUFU.TANH R178, R18 ;  /* 0x0000001200b27308 */ /* 0x000f220000002400 */
[----:B-1----:R-:W-:Y:S02]  /*8770*/  FSEL R182, R182, -INF , !P1 ;  /* 0xff800000b6b67808 */ /* 0x002fe40004800000 */
[----:B------:R-:W-:Y:S02]  /*8780*/  PLOP3.LUT P0, PT, PT, PT, UP0, 0x80, 0x0 ;  /* 0x000000000000781c */ /* 0x000fe40003f0f008 */
[----:B------:R-:W-:Y:S02]  /*8790*/  ISETP.GE.AND P2, PT, R9, R2, PT ;  /* 0x000000020900720c */ /* 0x000fe40003f46270 */
[C---:B------:R-:W-:Y:S01]  /*87a0*/  ISETP.GE.AND P1, PT, R5.reuse, R166, PT ;  /* 0x000000a60500720c */ /* 0x040fe20003f26270 */
[----:B------:R-:W1:Y:S01]  /*87b0*/  MUFU.TANH R177, R19 ;  /* 0x0000001300b17308 */ /* 0x000e620000002400 */
[----:B------:R-:W-:-:S02]  /*87c0*/  IADD3 R13, R5, 0x38, RZ ;  /* 0x00000038050d7810 */ /* 0x000fc40007ffe0ff */
[----:B------:R-:W-:Y:S02]  /*87d0*/  IADD3 R9, R5, 0x39, RZ ;  /* 0x0000003905097810 */ /* 0x000fe40007ffe0ff */
[----:B-----5:R-:W-:Y:S02]  /*87e0*/  FSEL R180, R180, -INF , !P2 ;  /* 0xff800000b4b47808 */ /* 0x020fe40005000000 */
[----:B------:R-:W-:Y:S02]  /*87f0*/  FSEL R5, R0, -INF , !P1 ;  /* 0xff80000000057808 */ /* 0x000fe40004800000 */
[-C--:B------:R-:W-:Y:S02]  /*8800*/  ISETP.GE.AND P2, PT, R13, R166.reuse, PT ;  /* 0x000000a60d00720c */ /* 0x080fe40003f46270 */
[----:B------:R-:W-:Y:S02]  /*8810*/  ISETP.GE.AND P1, PT, R9, R166, PT ;  /* 0x000000a60900720c */ /* 0x000fe40003f26270 */
[----:B--2---:R-:W-:-:S02]  /*8820*/  FSEL R183, R183, -INF , !P2 ;  /* 0xff800000b7b77808 */ /* 0x004fc40005000000 */
[----:B---3--:R-:W-:Y:S02]  /*8830*/  FSEL R181, R181, -INF , !P1 ;  /* 0xff800000b5b57808 */ /* 0x008fe40004800000 */
[-C--:B------:R-:W-:Y:S02]  /*8840*/  ISETP.GE.AND P2, PT, R13, R2.reuse, PT ;  /* 0x000000020d00720c */ /* 0x080fe40003f46270 */
[----:B------:R-:W-:Y:S02]  /*8850*/  ISETP.GE.AND P1, PT, R9, R2, PT ;  /* 0x000000020900720c */ /* 0x000fe40003f26270 */
[----:B----4-:R-:W-:Y:S02]  /*8860*/  FSEL R178, R178, -INF , !P2 ;  /* 0xff800000b2b27808 */ /* 0x010fe40005000000 */
[----:B-1----:R-:W-:Y:S01]  /*8870*/  FSEL R177, R177, -INF , !P1 ;  /* 0xff800000b1b17808 */ /* 0x002fe20004800000 */
        /* <DEDUP_REMOVED lines=78> */
[C---:B------:R-:W-:Y:S02]  /*8d60*/  IADD3 R0, P2, R9.reuse, UR11, RZ ;  /* 0x0000000b09007c10 */ /* 0x040fe4000ff5e0ff */
[C---:B--2---:R-:W-:Y:S01]  /*8d70*/  @!P5 LEA R18, P1, R9.reuse, c[0x0][0x168], 0x1 ;  /* 0x00005a000912da11 */ /* 0x044fe200078208ff */
[----:B------:R1:W-:Y:S03]  /*8d80*/  @P6 STS.128 [R235+0x9000], RZ ;  /* 0x009000ffeb006388 */ /* 0x0003e60000000c00 */
[C---:B------:R-:W-:Y:S01]  /*8d90*/  @!P5 LEA.HI.X R19, R9.reuse, c[0x0][0x16c], R2, 0x1, P1 ;  /* 0x00005b000913da11 */ /* 0x040fe200008f0c02 */
[----:B------:R-:W-:Y:S01]  /*8da0*/  @!PT LDS RZ, [RZ] ;  /* 0x00000000fffff984 */ /* 0x000fe20000000800 */
[----:B------:R-:W-:Y:S01]  /*8db0*/  @!PT LDS RZ, [RZ] ;  /* 0x00000000fffff984 */ /* 0x000fe20000000800 */
[----:B------:R-:W-:Y:S01]  /*8dc0*/  @!PT LDS RZ, [RZ] ;  /* 0x00000000fffff984 */ /* 0x000fe20000000800 */
[----:B------:R1:W-:Y:S01]  /*8dd0*/  @!P6 LDGSTS.E.BYPASS.LTC128B.128 [R235+0x9000], [R26.64] ;  /* 0x090000001aebefae */ /* 0x0003e2000b901d50 */
[----:B------:R-:W-:-:S03]  /*8de0*/  @!P3 LEA R12, P1, R9, c[0x0][0x168], 0x1 ;  /* 0x00005a00090cba11 */ /* 0x000fc600078208ff */
[----:B------:R1:W-:Y:S01]  /*8df0*/  @P5 STS.128 [R235+0xb000], RZ ;  /* 0x00b000ffeb005388 */ /* 0x0003e20000000c00 */
[----:B------:R-:W-:Y:S02]  /*8e00*/  @!P3 LEA.HI.X R13, R9, c[0x0][0x16c], R2, 0x1, P1 ;  /* 0x00005b00090dba11 */ /* 0x000fe400008f0c02 */
[----:B------:R-:W-:Y:S01]  /*8e10*/  IADD3.X R9, R2, UR19, RZ, P2, !PT ;  /* 0x0000001302097c10 */ /* 0x000fe200097fe4ff */
[----:B------:R-:W-:Y:S01]  /*8e20*/  @!PT LDS RZ, [RZ] ;  /* 0x00000000fffff984 */ /* 0x000fe20000000800 */
[----:B------:R-:W-:Y:S01]  /*8e30*/  @!PT LDS RZ, [RZ] ;  /* 0x00000000fffff984 */ /* 0x000fe20000000800 */
[----:B------:R-:W-:Y:S01]  /*8e40*/  @!PT LDS RZ, [RZ] ;  /* 0x00000000fffff984 */ /* 0x000fe20000000800 */
[----:B------:R1:W-:Y:S01]  /*8e50*/  @!P5 LDGSTS.E.BYPASS.LTC128B.128 [R235+0xb000], [R18.64+0x80] ;  /* 0x0b00008012ebdfae */ /* 0x0003e2000b901d50 */
[C---:B---3--:R-:W-:Y:S02]  /*8e60*/  @!P5 LEA R168, P2, R0.reuse, c[0x0][0x168], 0x1 ;  /* 0x00005a0000a8da11 */ /* 0x048fe400078408ff */
        /* <DEDUP_REMOVED lines=38> */
.L_x_552:
[----:B------:R-:W-:Y:S05]  /*90d0*/  BSYNC B0 ;  /* 0x0000000000007941 */ /* 0x000fea0003800000 */
.L_x_551:
[----:B------:R-:W0:Y:S02]  /*90e0*/  LDGDEPBAR ;  /* 0x00000000000079af */ /* 0x000e240000000000 */
.L_x_550:
[----:B-1----:R-:W-:Y:S01]  /*90f0*/  FMNMX.FTZ R12, R164, R5, !PT ;  /* 0x00000005a40c7209 */ /* 0x002fe20007810000 */
[----:B------:R-:W-:Y:S01]  /*9100*/  LDSM.16.MT88.4 R16, [R228+0x10000] ;  /* 0x01000000e410783b */ /* 0x000fe20000004200 */
[----:B------:R-:W-:Y:S01]  /*9110*/  FMNMX.FTZ R9, R3, R8, !PT ;  /* 0x0000000803097209 */ /* 0x000fe20007810000 */
[----:B------:R-:W-:Y:S01]  /*9120*/  @UP0 UIADD3 UR8, UR8, -0x3, URZ ;  /* 0xfffffffd08080890 */ /* 0x000fe2000fffe03f */
        /* <DEDUP_REMOVED lines=39> */
[----:B------:R-:W-:Y:S02]  /*93a0*/  FSETP.NEU.FTZ.AND P2, PT, R2, -INF , PT ;  /* 0xff8000000200780b */ /* 0x000fe40003f5d000 */
[C---:B------:R-:W-:Y:S01]  /*93b0*/  FSETP.NEU.FTZ.AND P1, PT, R0.reuse, -INF , PT ;  /* 0xff8000000000780b */ /* 0x040fe20003f3d000 */
[----:B------:R-:W-:Y:S01]  /*93c0*/  FMUL.FTZ R179, R0, c[0x0][0x23c] ;  /* 0x00008f0000b37a20 */ /* 0x000fe20000410000 */
[----:B------:R-:W-:-:S04]  /*93d0*/  FSEL R184, R184, RZ, P2 ;  /* 0x000000ffb8b87208 */ /* 0x000fc80001000000 */
[----:B------:R-:W-:Y:S01]  /*93e0*/  FSEL R179, R179, RZ, P1 ;  /* 0x000000ffb3b37208 */ /* 0x000fe20000800000 */
[--C-:B------:R-:W-:Y:S01]  /*93f0*/  FFMA.FTZ R174, R5, c[0x0][0x23c], -R184.reuse ;  /* 0x00008f0005ae7a23 */ /* 0x100fe200000108b8 */
[----:B------:R-:W-:Y:S01]  /*9400*/  FSEL R5, R2, RZ, P2 ;  /* 0x000000ff02057208 */ /* 0x000fe20001000000 */
[----:B------:R-:W-:Y:S02]  /*9410*/  FFMA.FTZ R173, R11, c[0x0][0x23c], -R184 ;  /* 0x00008f000bad7a23 */ /* 0x000fe400000108b8 */
[--C-:B------:R-:W-:Y:S01]  /*9420*/  FFMA.FTZ R175, R4, c[0x0][0x23c], -R179.reuse ;  /* 0x00008f0004af7a23 */ /* 0x100fe200000108b3 */
[----:B------:R-:W-:Y:S01]  /*9430*/  FSEL R4, R0, RZ, P1 ;  /* 0x000000ff00047208 */ /* 0x000fe20000800000 */
[----:B------:R-:W-:Y:S01]  /*9440*/  FFMA.FTZ R170, R8, c[0x0][0x23c], -R179 ;  /* 0x00008f0008aa7a23 */ /* 0x000fe200000108b3 */
[----:B------:R-:W-:Y:S01]  /*9450*/  MUFU.EX2 R174, R174 ;  /* 0x000000ae00ae7308 */ /* 0x000fe20000000800 */
[----:B------:R-:W-:Y:S01]  /*9460*/  FADD.FTZ R5, R164, -R5 ;  /* 0x80000005a4057221 */ /* 0x000fe20000010000 */
[----:B------:R-:W1:Y:S01]  /*9470*/  LDSM.16.MT88.4 R8, [R225+0x10000] ;  /* 0x01000000e108783b */ /* 0x000e620000004200 */
[----:B------:R-:W-:-:S02]  /*9480*/  FADD.FTZ R4, R3, -R4 ;  /* 0x8000000403047221 */ /* 0x000fc40000010000 */
[--C-:B------:R-:W-:Y:S02]  /*9490*/  FFMA.FTZ R172, R15, c[0x0][0x23c], -R184.reuse ;  /* 0x00008f000fac7a23 */ /* 0x100fe400000108b8 */
[--C-:B------:R-:W-:Y:S01]  /*94a0*/  FFMA.FTZ R171, R7, c[0x0][0x23c], -R184.reuse ;  /* 0x00008f0007ab7a23 */ /* 0x100fe200000108b8 */
[----:B------:R-:W2:Y:S01]  /*94b0*/  MUFU.EX2 R173, R173 ;  /* 0x000000ad00ad7308 */ /* 0x000ea20000000800 */
[--C-:B------:R-:W-:Y:S01]  /*94c0*/  FFMA.FTZ R169, R32, c[0x0][0x23c], -R179.reuse ;  /* 0x00008f0020a97a23 */ /* 0x100fe200000108b3 */
[----:B------:R-:W3:Y:S01]  /*94d0*/  LDSM.16.MT88.4 R12, [R226+0x10000] ;  /* 0x01000000e20c783b */ /* 0x000ee20000004200 */
        /* <DEDUP_REMOVED lines=8> */
[----:B------:R-:W4:Y:S01]  /*9560*/  MUFU.EX2 R171, R171 ;  /* 0x000000ab00ab7308 */ /* 0x000f220000000800 */
[----:B--2---:R-:W-:Y:S01]  /*9570*/  F2FP.PACK_AB R4, R173, R174 ;  /* 0x000000aead04723e */ /* 0x004fe200000000ff */
[--C-:B------:R-:W-:Y:S02]  /*9580*/  FFMA.FTZ R193, R28, c[0x0][0x23c], -R179.reuse ;  /* 0x00008f001cc17a23 */ /* 0x100fe400000108b3 */
[--C-:B------:R-:W-:Y:S01]  /*9590*/  FFMA.FTZ R190, R22, c[0x0][0x23c], -R179.reuse ;  /* 0x00008f0016be7a23 */ /* 0x100fe200000108b3 */
[----:B------:R-:W-:Y:S01]  /*95a0*/  LDSM.16.MT88.4 R28, [R225+0x10800] ;  /* 0x01080000e11c783b */ /* 0x000fe20000004200 */
[----:B------:R-:W-:-:S02]  /*95b0*/  FFMA.FTZ R192, R24, c[0x0][0x23c], -R179 ;  /* 0x00008f0018c07a23 */ /* 0x000fc400000108b3 */
[----:B------:R-:W-:Y:S01]  /*95c0*/  MUFU.EX2 R170, R170 ;  /* 0x000000aa00aa7308 */ /* 0x000fe20000000800 */
[----:B------:R-:W-:Y:S01]  /*95d0*/  FFMA.FTZ R195, R20, c[0x0][0x23c], -R179 ;  /* 0x00008f0014c37a23 */ /* 0x000fe200000108b3 */
[----:B------:R-:W-:Y:S01]  /*95e0*/  LDSM.16.MT88.4 R24, [R224+0x10800] ;  /* 0x01080000e018783b */ /* 0x000fe20000004200 */
[--C-:B------:R-:W-:Y:S02]  /*95f0*/  FFMA.FTZ R199, R33, c[0x0][0x23c], -R184.reuse ;  /* 0x00008f0021c77a23 */ /* 0x100fe400000108b8 */
[--C-:B------:R-:W-:Y:S01]  /*9600*/  FFMA.FTZ R206, R197, c[0x0][0x23c], -R184.reuse ;  /* 0x00008f00c5ce7a23 */ /* 0x100fe200000108b8 */
[----:B------:R-:W-:Y:S01]  /*9610*/  LDSM.16.MT88.4 R20, [R228+0x12800] ;  /* 0x01280000e414783b */ /* 0x000fe20000004200 */
[--C-:B------:R-:W-:Y:S01]  /*9620*/  FFMA.FTZ R197, R167, c[0x0][0x23c], -R184.reuse ;  /* 0x00008f00a7c57a23 */ /* 0x100fe200000108b8 */
[----:B------:R-:W2:Y:S01]  /*9630*/  MUFU.EX2 R169, R169 ;  /* 0x000000a900a97308 */ /* 0x000ea20000000800 */
[----:B----4-:R-:W-:Y:S01]  /*9640*/  F2FP.PACK_AB R6, R171, R172 ;  /* 0x000000acab06723e */ /* 0x010fe200000000ff */
[----:B------:R-:W-:Y:S01]  /*9650*/  LDSM.16.MT88.4 R32, [R224+0x16800] ;  /* 0x01680000e020783b */ /* 0x000fe20000004200 */
[----:B------:R-:W-:-:S02]  /*9660*/  FFMA.FTZ R246, R165, c[0x0][0x23c], -R184 ;  /* 0x00008f00a5f67a23 */ /* 0x000fc400000108b8 */
[--C-:B------:R-:W-:Y:S01]  /*9670*/  FFMA.FTZ R204, R204, c[0x0][0x23c], -R179.reuse ;  /* 0x00008f00cccc7a23 */ /* 0x100fe200000108b3 */
[----:B------:R-:W-:Y:S01]  /*9680*/  LDSM.16.MT88.4 R164, [R228+0x11000] ;  /* 0x01100000e4a4783b */ /* 0x000fe20000004200 */
[--C-:B------:R-:W-:Y:S01]  /*9690*/  FFMA.FTZ R205, R198, c[0x0][0x23c], -R179.reuse ;  /* 0x00008f00c6cd7a23 */ /* 0x100fe200000108b3 */
[----:B------:R-:W-:Y:S01]  /*96a0*/  MUFU.EX2 R168, R168 ;  /* 0x000000a800a87308 */ /* 0x000fe20000000800 */
[--C-:B------:R-:W-:Y:S02]  /*96b0*/  FFMA.FTZ R194, R194, c[0x0][0x23c], -R179.reuse ;  /* 0x00008f00c2c27a23 */ /* 0x100fe400000108b3 */
[--C-:B------:R-:W-:Y:S02]  /*96c0*/  FFMA.FTZ R207, R196, c[0x0][0x23c], -R179.reuse ;  /* 0x00008f00c4cf7a23 */ /* 0x100fe400000108b3 */
[--C-:B------:R-:W-:Y:S02]  /*96d0*/  FFMA.FTZ R180, R180, c[0x0][0x23c], -R179.reuse ;  /* 0x00008f00b4b47a23 */ /* 0x100fe400000108b3 */
[--C-:B------:R-:W-:Y:S01]  /*96e0*/  FFMA.FTZ R178, R178, c[0x0][0x23c], -R179.reuse ;  /* 0x00008f00b2b27a23 */ /* 0x100fe200000108b3 */
[----:B------:R-:W4:Y:S01]  /*96f0*/  MUFU.EX2 R175, R175 ;  /* 0x000000af00af7308 */ /* 0x000f220000000800 */
[----:B--2---:R-:W-:Y:S01]  /*9700*/  F2FP.PACK_AB R5, R169, R170 ;  /* 0x000000aaa905723e */ /* 0x004fe200000000ff */
[----:B------:R-:W-:-:S06]  /*9710*/  FFMA.FTZ R177, R177, c[0x0][0x23c], -R179 ;  /* 0x00008f00b1b17a23 */ /* 0x000fcc00000108b3 */
[----:B------:R-:W2:Y:S08]  /*9720*/  MUFU.EX2 R176, R176 ;  /* 0x000000b000b07308 */ /* 0x000eb00000000800 */
[----:B------:R-:W5:Y:S01]  /*9730*/  MUFU.EX2 R3, R3 ;  /* 0x0000000300037308 */ /* 0x000f620000000800 */
[----:B----4-:R-:W-:Y:S01]  /*9740*/  F2FP.PACK_AB R7, R175, R168 ;  /* 0x000000a8af07723e */ /* 0x010fe200000000ff */
[----:B--2---:R-:W-:-:S06]  /*9750*/  FMUL.FTZ R160, R160, R176 ;  /* 0x000000b0a0a07220 */ /* 0x004fcc0000410000 */
[----:B------:R-:W-:Y:S01]  /*9760*/  MUFU.EX2 R186, R186 ;  /* 0x000000ba00ba7308 */ /* 0x000fe20000000800 */
[-C--:B------:R-:W-:Y:S02]  /*9770*/  FMUL.FTZ R161, R161, R176.reuse ;  /* 0x000000b0a1a17220 */ /* 0x080fe40000410000 */
[-C--:B------:R-:W-:Y:S02]  /*9780*/  FMUL.FTZ R156, R156, R176.reuse ;  /* 0x000000b09c9c7220 */ /* 0x080fe40000410000 */
[----:B------:R-:W-:Y:S02]  /*9790*/  FMUL.FTZ R157, R157, R176 ;  /* 0x000000b09d9d7220 */ /* 0x000fe40000410000 */
[-C--:B-----5:R-:W-:Y:S01]  /*97a0*/  FMUL.FTZ R162, R162, R3.reuse ;  /* 0x00000003a2a27220 */ /* 0x0a0fe20000410000 */
[----:B------:R-:W2:Y:S01]  /*97b0*/  MUFU.EX2 R189, R189 ;  /* 0x000000bd00bd7308 */ /* 0x000ea20000000800 */
        /* <DEDUP_REMOVED lines=16> */
[C---:B-1----:R-:W-:Y:S01]  /*98c0*/  HMMA.16816.F32 R144, R4.reuse, R8, R144 ;  /* 0x000000080490723c */ /* 0x042fe20000001890 */
[-C--:B------:R-:W-:Y:S02]  /*98d0*/  FMUL.FTZ R152, R152, R176.reuse ;  /* 0x000000b098987220 */ /* 0x080fe40000410000 */
[-C--:B------:R-:W-:Y:S01]  /*98e0*/  FMUL.FTZ R153, R153, R176.reuse ;  /* 0x000000b099997220 */ /* 0x080fe20000410000 */
[----:B------:R-:W-:Y:S01]  /*98f0*/  MUFU.EX2 R193, R193 ;  /* 0x000000c100c17308 */ /* 0x000fe20000000800 */
[-C--:B------:R-:W-:Y:S02]  /*9900*/  FMUL.FTZ R154, R154, R3.reuse ;  /* 0x000000039a9a7220 */ /* 0x080fe40000410000 */
[----:B------:R-:W-:Y:S01]  /*9910*/  FMUL.FTZ R155, R155, R3 ;  /* 0x000000039b9b7220 */ /* 0x000fe20000410000 */
[----:B------:R-:W-:Y:S01]  /*9920*/  HMMA.16816.F32 R140, R4, R10, R140 ;  /* 0x0000000a048c723c */ /* 0x000fe2000000188c */
[----:B------:R-:W1:Y:S01]  /*9930*/  LDSM.16.MT88.4 R8, [R226+0x12000] ;  /* 0x01200000e208783b */ /* 0x000e620000004200 */
[----:B------:R-:W-:-:S02]  /*9940*/  FMUL.FTZ R148, R148, R176 ;  /* 0x000000b094947220 */ /* 0x000fc40000410000 */
[-C--:B------:R-:W-:Y:S01]  /*9950*/  FMUL.FTZ R149, R149, R176.reuse ;  /* 0x000000b095957220 */ /* 0x080fe20000410000 */
[----:B------:R-:W5:Y:S01]  /*9960*/  MUFU.EX2 R190, R190 ;  /* 0x000000be00be7308 */ /* 0x000f620000000800 */
[-C--:B------:R-:W-:Y:S02]  /*9970*/  FMUL.FTZ R150, R150, R3.reuse ;  /* 0x0000000396967220 */ /* 0x080fe40000410000 */
[-C--:B------:R-:W-:Y:S01]  /*9980*/  FMUL.FTZ R151, R151, R3.reuse ;  /* 0x0000000397977220 */ /* 0x080fe20000410000 */
[----:B---3--:R-:W-:Y:S01]  /*9990*/  HMMA.16816.F32 R152, R4, R12, R152 ;  /* 0x0000000c0498723c */ /* 0x008fe20000001898 */
[-C--:B------:R-:W-:Y:S02]  /*99a0*/  FMUL.FTZ R136, R136, R176.reuse ;  /* 0x000000b088887220 */ /* 0x080fe40000410000 */
[----:B------:R-:W-:Y:S01]  /*99b0*/  FMUL.FTZ R137, R137, R176 ;  /* 0x000000b089897220 */ /* 0x000fe20000410000 */
[----:B------:R-:W-:Y:S01]  /*99c0*/  MUFU.EX2 R192, R192 ;  /* 0x000000c000c07308 */ /* 0x000fe20000000800 */
        /* <DEDUP_REMOVED lines=9> */
[----:B----4-:R-:W-:Y:S01]  /*9a60*/  HMMA.16816.F32 R136, R4, R16, R136 ;  /* 0x000000100488723c */ /* 0x010fe20000001888 */
[----:B------:R-:W-:-:S02]  /*9a70*/  FMUL.FTZ R44, R44, R176 ;  /* 0x000000b02c2c7220 */ /* 0x000fc40000410000 */
[-C--:B------:R-:W-:Y:S01]  /*9a80*/  FMUL.FTZ R45, R45, R176.reuse ;  /* 0x000000b02d2d7220 */ /* 0x080fe20000410000 */
[----:B------:R-:W-:Y:S01]  /*9a90*/  MUFU.EX2 R199, R199 ;  /* 0x000000c700c77308 */ /* 0x000fe20000000800 */
[-C--:B------:R-:W-:Y:S02]  /*9aa0*/  FMUL.FTZ R46, R46, R3.reuse ;  /* 0x000000032e2e7220 */ /* 0x080fe40000410000 */
[-C--:B------:R-:W-:Y:S01]  /*9ab0*/  FMUL.FTZ R47, R47, R3.reuse ;  /* 0x000000032f2f7220 */ /* 0x080fe20000410000 */
[----:B------:R-:W-:Y:S01]  /*9ac0*/  HMMA.16816.F32 R132, R4, R18, R132 ;  /* 0x000000120484723c */ /* 0x000fe20000001884 */
[----:B------:R-:W4:Y:S01]  /*9ad0*/  LDSM.16.MT88.4 R16, [R225+0x12000] ;  /* 0x01200000e110783b */ /* 0x000f220000004200 */
[-C--:B------:R-:W-:Y:S02]  /*9ae0*/  FMUL.FTZ R48, R48, R176.reuse ;  /* 0x000000b030307220 */ /* 0x080fe40000410000 */
[----:B------:R-:W-:Y:S01]  /*9af0*/  FMUL.FTZ R49, R49, R176 ;  /* 0x000000b031317220 */ /* 0x000fe20000410000 */
[----:B------:R-:W2:Y:S01]  /*9b00*/  MUFU.EX2 R206, R206 ;  /* 0x000000ce00ce7308 */ /* 0x000ea20000000800 */
[----:B------:R-:W-:-:S02]  /*9b10*/  FMUL.FTZ R50, R50, R3 ;  /* 0x0000000332327220 */ /* 0x000fc40000410000 */
[-C--:B------:R-:W-:Y:S01]  /*9b20*/  FMUL.FTZ R51, R51, R3.reuse ;  /* 0x0000000333337220 */ /* 0x080fe20000410000 */
        /* <DEDUP_REMOVED lines=10> */
[----:B------:R-:W-:Y:S01]  /*9bd0*/  MUFU.EX2 R246, R246 ;  /* 0x000000f600f67308 */ /* 0x000fe20000000800 */
        /* <DEDUP_REMOVED lines=50> */
[-C--:B------:R-:W-:Y:S02]  /*9f00*/  FMUL.FTZ R81, R81, R176.reuse ;  /* 0x000000b051517220 */ /* 0x080fe40000410000 */
[-C--:B------:R-:W-:Y:S02]  /*9f10*/  FMUL.FTZ R82, R82, R3.reuse ;  /* 0x0000000352527220 */ /* 0x080fe40000410000 */
[----:B------:R-:W-:Y:S01]  /*9f20*/  FMUL.FTZ R83, R83, R3 ;  /* 0x0000000353537220 */ /* 0x000fe20000410000 */
[----:B----4-:R-:W-:Y:S01]  /*9f30*/  HMMA.16816.F32 R76, R4, R16, R76 ;  /* 0x00000010044c723c */ /* 0x010fe2000000184c */
[----:B------:R-:W-:-:S02]  /*9f40*/  FMUL.FTZ R92, R92, R176 ;  /* 0x000000b05c5c7220 */ /* 0x000fc40000410000 */
[-C--:B------:R-:W-:Y:S02]  /*9f50*/  FMUL.FTZ R93, R93, R176.reuse ;  /* 0x000000b05d5d7220 */ /* 0x080fe40000410000 */
[-C--:B------:R-:W-:Y:S02]  /*9f60*/  FMUL.FTZ R94, R94, R3.reuse ;  /* 0x000000035e5e7220 */ /* 0x080fe40000410000 */
[-C--:B------:R-:W-:Y:S01]  /*9f70*/  FMUL.FTZ R95, R95, R3.reuse ;  /* 0x000000035f5f7220 */ /* 0x080fe20000410000 */
[----:B------:R-:W-:Y:S01]  /*9f80*/  HMMA.16816.F32 R80, R4, R18, R80 ;  /* 0x000000120450723c */ /* 0x000fe20000001850 */
[----:B------:R-:W4:Y:S01]  /*9f90*/  LDSM.16.MT88.4 R16, [R228+0x16000] ;  /* 0x01600000e410783b */ /* 0x000f220000004200 */
[-C--:B------:R-:W-:Y:S02]  /*9fa0*/  FMUL.FTZ R96, R96, R176.reuse ;  /* 0x000000b060607220 */ /* 0x080fe40000410000 */
        /* <DEDUP_REMOVED lines=13> */
[-C--:B------:R-:W-:Y:S01]  /*a080*/  FMUL.FTZ R91, R91, R3.reuse ;  /* 0x000000035b5b7220 */ /* 0x080fe20000410000 */
[----:B---3--:R-:W-:Y:S01]  /*a090*/  HMMA.16816.F32 R84, R4, R12, R84 ;  /* 0x0000000c0454723c */ /* 0x008fe20000001854 */
[-C--:B------:R-:W-:Y:S02]  /*a0a0*/  FMUL.FTZ R100, R100, R176.reuse ;  /* 0x000000b064647220 */ /* 0x080fe40000410000 */
[----:B------:R-:W-:Y:S02]  /*a0b0*/  FMUL.FTZ R101, R101, R176 ;  /* 0x000000b065657220 */ /* 0x000fe40000410000 */
        /* <DEDUP_REMOVED lines=42> */
[----:B------:R-:W-:-:S02]  /*a360*/  FFMA.FTZ R174, R251, R176, R174 ;  /* 0x000000b0fbae7223 */ /* 0x000fc400000100ae */
[----:B------:R-:W-:Y:S02]  /*a370*/  FFMA.FTZ R170, R249, R3, R170 ;  /* 0x00000003f9aa7223 */ /* 0x000fe400000100aa */
[----:B------:R-:W-:Y:S02]  /*a380*/  FADD.FTZ R173, R173, R174 ;  /* 0x000000aeadad7221 */ /* 0x000fe40000010000 */
[----:B------:R-:W-:Y:S01]  /*a390*/  FADD.FTZ R169, R169, R170 ;  /* 0x000000aaa9a97221 */ /* 0x000fe20000010000 */
[----:B------:R-:W-:Y:S01]  /*a3a0*/  HMMA.16816.F32 R128, R4, R18, R128 ;  /* 0x000000120480723c */ /* 0x000fe20000001880 */
[----:B------:R-:W4:Y:S01]  /*a3b0*/  LDSM.16.MT88.4 R16, [R226+0x12800] ;  /* 0x01280000e210783b */ /* 0x000f220000004200 */
[----:B------:R-:W-:Y:S02]  /*a3c0*/  FADD.FTZ R172, R172, R173 ;  /* 0x000000adacac7221 */ /* 0x000fe40000010000 */
[----:B------:R-:W-:Y:S02]  /*a3d0*/  FADD.FTZ R168, R168, R169 ;  /* 0x000000a9a8a87221 */ /* 0x000fe40000010000 */
[----:B------:R-:W-:Y:S01]  /*a3e0*/  FADD.FTZ R171, R171, R172 ;  /* 0x000000acabab7221 */ /* 0x000fe20000010000 */
[----:B--2---:R-:W-:Y:S01]  /*a3f0*/  F2FP.PACK_AB R4, R189, R186 ;  /* 0x000000babd04723e */ /* 0x004fe200000000ff */
[----:B------:R-:W-:Y:S01]  /*a400*/  FADD.FTZ R168, R175, R168 ;  /* 0x000000a8afa87221 */ /* 0x000fe20000010000 */
[----:B-----5:R-:W-:Y:S01]  /*a410*/  F2FP.PACK_AB R5, R190, R193 ;  /* 0x000000c1be05723e */ /* 0x020fe200000000ff */
[----:B------:R-:W-:Y:S01]  /*a420*/  FADD.FTZ R186, R186, R171 ;  /* 0x000000abbaba7221 */ /* 0x000fe20000010000 */
[----:B------:R-:W-:Y:S01]  /*a430*/  F2FP.PACK_AB R6, R191, R188 ;  /* 0x000000bcbf06723e */ /* 0x000fe200000000ff */
[----:B------:R-:W-:Y:S01]  /*a440*/  FADD.FTZ R193, R193, R168 ;  /* 0x000000a8c1c17221 */ /* 0x000fe20000010000 */
[----:B------:R-:W-:Y:S01]  /*a450*/  F2FP.PACK_AB R7, R195, R192 ;  /* 0x000000c0c307723e */ /* 0x000fe200000000ff */
[----:B------:R-:W-:-:S02]  /*a460*/  FADD.FTZ R189, R189, R186 ;  /* 0x000000babdbd7221 */ /* 0x000fc40000010000 */
[----:B------:R-:W-:-:S04]  /*a470*/  FADD.FTZ R193, R190, R193 ;  /* 0x000000c1bec17221 */ /* 0x000fc80000010000 */
[----:B-1----:R-:W-:Y:S01]  /*a480*/  HMMA.16816.F32 R152, R4, R8, R152 ;  /* 0x000000080498723c */ /* 0x002fe20000001898 */
[----:B------:R-:W-:-:S04]  /*a490*/  FADD.FTZ R192, R192, R193 ;  /* 0x000000c1c0c07221 */ /* 0x000fc80000010000 */
[----:B------:R-:W-:-:S03]  /*a4a0*/  FADD.FTZ R195, R195, R192 ;  /* 0x000000c0c3c37221 */ /* 0x000fc60000010000 */
[C---:B------:R-:W-:Y:S01]  /*a4b0*/  HMMA.16816.F32 R148, R4.reuse, R10, R148 ;  /* 0x0000000a0494723c */ /* 0x040fe20000001894 */
[----:B------:R-:W1:Y:S07]  /*a4c0*/  LDSM.16.MT88.4 R8, [R225+0x12800] ;  /* 0x01280000e108783b */ /* 0x000e6e0000004200 */
        /* <DEDUP_REMOVED lines=45> */
[----:B------:R-:W-:-:S02]  /*a7a0*/  F2FP.PACK_AB R4, R206, R199 ;  /* 0x000000c7ce04723e */ /* 0x000fc400000000ff */
[----:B------:R-:W-:Y:S01]  /*a7b0*/  F2FP.PACK_AB R5, R205, R204 ;  /* 0x000000cccd05723e */ /* 0x000fe200000000ff */
[----:B------:R-:W-:Y:S01]  /*a7c0*/  FADD.FTZ R204, R204, R195 ;  /* 0x000000c3cccc7221 */ /* 0x000fe20000010000 */
[----:B------:R-:W-:Y:S02]  /*a7d0*/  F2FP.PACK_AB R6, R246, R197 ;  /* 0x000000c5f606723e */ /* 0x000fe400000000ff */
[----:B------:R-:W-:Y:S01]  /*a7e0*/  F2FP.PACK_AB R7, R207, R194 ;  /* 0x000000c2cf07723e */ /* 0x000fe200000000ff */
[----:B------:R-:W-:-:S04]  /*a7f0*/  FADD.FTZ R205, R205, R204 ;  /* 0x000000cccdcd7221 */ /* 0x000fc80000010000 */
[----:B------:R-:W-:Y:S02]  /*a800*/  FADD.FTZ R194, R194, R205 ;  /* 0x000000cdc2c27221 */ /* 0x000fe40000010000 */
[----:B----4-:R-:W-:Y:S02]  /*a810*/  HMMA.16816.F32 R152, R4, R16, R152 ;  /* 0x000000100498723c */ /* 0x010fe40000001898 */
[----:B------:R-:W-:-:S06]  /*a820*/  FADD.FTZ R194, R207, R194 ;  /* 0x000000c2cfc27221 */ /* 0x000fcc0000010000 */
[C---:B------:R-:W-:Y:S01]  /*a830*/  HMMA.16816.F32 R148, R4.reuse, R18, R148 ;  /* 0x000000120494723c */ /* 0x040fe20000001894 */
[----:B------:R-:W3:Y:S07]  /*a840*/  LDSM.16.MT88.4 R16, [R224+0x13000] ;  /* 0x01300000e010783b */ /* 0x000eee0000004200 */
[C---:B-1----:R-:W-:Y:S08]  /*a850*/  HMMA.16816.F32 R44, R4.reuse, R8, R44 ;  /* 0x00000008042c723c */ /* 0x042ff0000000182c */
[C---:B------:R-:W-:Y:S01]  /*a860*/  HMMA.16816.F32 R48, R4.reuse, R10, R48 ;  /* 0x0000000a0430723c */ /* 0x040fe20000001830 */
[----:B------:R-:W1:Y:S07]  /*a870*/  LDSM.16.MT88.4 R8, [R224+0x15000] ;  /* 0x01500000e008783b */ /* 0x000e6e0000004200 */
[C---:B-----5:R-:W-:Y:S08]  /*a880*/  HMMA.16816.F32 R136, R4.reuse, R24, R136 ;  /* 0x000000180488723c */ /* 0x060ff00000001888 */
        /* <DEDUP_REMOVED lines=29> */
[C---:B------:R-:W-:Y:S07]  /*aa60*/  HMMA.16816.F32 R156, R4.reuse, R166, R156 ;  /* 0x000000a6049c723c */ /* 0x040fee000000189c */
[--C-:B------:R-:W-:Y:S01]  /*aa70*/  FFMA.FTZ R167, R181, c[0x0][0x23c], -R184.reuse ;  /* 0x00008f00b5a77a23 */ /* 0x100fe200000108b8 */
[----:B------:R-:W-:Y:S01]  /*aa80*/  HMMA.16816.F32 R160, R4, R164, R160 ;  /* 0x000000a404a0723c */ /* 0x000fe200000018a0 */
[----:B------:R-:W-:-:S02]  /*aa90*/  FFMA.FTZ R166, R183, c[0x0][0x23c], -R184 ;  /* 0x00008f00b7a67a23 */ /* 0x000fc400000108b8 */
[----:B------:R-:W-:Y:S02]  /*aaa0*/  FFMA.FTZ R181, R182, c[0x0][0x23c], -R179 ;  /* 0x00008f00b6b57a23 */ /* 0x000fe400000108b3 */
[----:B------:R-:W-:Y:S02]  /*aab0*/  MUFU.EX2 R167, R167 ;  /* 0x000000a700a77308 */ /* 0x000fe40000000800 */
[--C-:B------:R-:W-:Y:S01]  /*aac0*/  FFMA.FTZ R164, R187, c[0x0][0x23c], -R184.reuse ;  /* 0x00008f00bba47a23 */ /* 0x100fe200000108b8 */
[----:B-----5:R-:W-:Y:S01]  /*aad0*/  HMMA.16816.F32 R76, R4, R28, R76 ;  /* 0x0000001c044c723c */ /* 0x020fe2000000184c */
[----:B------:R-:W-:-:S04]  /*aae0*/  FFMA.FTZ R165, R185, c[0x0][0x23c], -R184 ;  /* 0x00008f00b9a57a23 */ /* 0x000fc800000108b8 */
[----:B------:R-:W-:Y:S03]  /*aaf0*/  MUFU.EX2 R164, R164 ;  /* 0x000000a400a47308 */ /* 0x000fe60000000800 */
[C---:B------:R-:W-:Y:S01]  /*ab00*/  HMMA.16816.F32 R80, R4.reuse, R30, R80 ;  /* 0x0000001e0450723c */ /* 0x040fe20000001850 */
[----:B------:R-:W5:Y:S04]  /*ab10*/  LDSM.16.MT88.4 R28, [R225+0x11800] ;  /* 0x01180000e11c783b */ /* 0x000f680000004200 */
[----:B------:R-:W1:Y:S03]  /*ab20*/  MUFU.EX2 R165, R165 ;  /* 0x000000a500a57308 */ /* 0x000e660000000800 */
[C---:B------:R-:W-:Y:S05]  /*ab30*/  HMMA.16816.F32 R100, R4.reuse, R20, R100 ;  /* 0x000000140464723c */ /* 0x040fea0000001864 */
[----:B------:R-:W-:Y:S03]  /*ab40*/  MUFU.EX2 R166, R166 ;  /* 0x000000a600a67308 */ /* 0x000fe60000000800 */
[C---:B------:R-:W-:Y:S01]  /*ab50*/  HMMA.16816.F32 R104, R4.reuse, R22, R104 ;  /* 0x000000160468723c */ /* 0x040fe20000001868 */
[----:B------:R-:W-:Y:S04]  /*ab60*/  LDSM.16.MT88.4 R20, [R228+0x13800] ;  /* 0x01380000e414783b */ /* 0x000fe80000004200 */
[----:B------:R-:W1:Y:S03]  /*ab70*/  MUFU.EX2 R181, R181 ;  /* 0x000000b500b57308 */ /* 0x000e660000000800 */
[C---:B----4-:R-:W-:Y:S08]  /*ab80*/  HMMA.16816.F32 R116, R4.reuse, R24, R116 ;  /* 0x000000180474723c */ /* 0x050ff00000001874 */
[----:B------:R-:W-:Y:S01]  /*ab90*/  HMMA.16816.F32 R120, R4, R26, R120 ;  /* 0x0000001a0478723c */ /* 0x000fe20000001878 */
[----:B------:R-:W4:Y:S06]  /*aba0*/  LDSM.16.MT88.4 R24, [R224+0x11800] ;  /* 0x01180000e018783b */ /* 0x000f2c0000004200 */
[----:B-1----:R-:W-:-:S02]  /*abb0*/  F2FP.PACK_AB R4, R165, R164 ;  /* 0x000000a4a504723e */ /* 0x002fc400000000ff */
[C---:B------:R-:W-:Y:S01]  /*abc0*/  F2FP.PACK_AB R5, R180.reuse, R181 ;  /* 0x000000b5b405723e */ /* 0x040fe200000000ff */
[----:B------:R-:W-:Y:S01]  /*abd0*/  FADD.FTZ R181, R181, R194 ;  /* 0x000000c2b5b57221 */ /* 0x000fe20000010000 */
[----:B------:R-:W-:Y:S02]  /*abe0*/  F2FP.PACK_AB R6, R167, R166 ;  /* 0x000000a6a706723e */ /* 0x000fe400000000ff */
[----:B------:R-:W-:Y:S01]  /*abf0*/  F2FP.PACK_AB R7, R177, R178 ;  /* 0x000000b2b107723e */ /* 0x000fe200000000ff */
[----:B------:R-:W-:-:S04]  /*ac00*/  FADD.FTZ R181, R180, R181 ;  /* 0x000000b5b4b57221 */ /* 0x000fc80000010000 */
[----:B------:R-:W-:Y:S02]  /*ac10*/  FADD.FTZ R178, R178, R181 ;  /* 0x000000b5b2b27221 */ /* 0x000fe40000010000 */
[----:B--2---:R-:W-:Y:S02]  /*ac20*/  HMMA.16816.F32 R152, R4, R12, R152 ;  /* 0x0000000c0498723c */ /* 0x004fe40000001898 */
[----:B------:R-:W-:-:S06]  /*ac30*/  FADD.FTZ R249, R177, R178 ;  /* 0x000000b2b1f97221 */ /* 0x000fcc0000010000 */
        /* <DEDUP_REMOVED lines=11> */
[C---:B-----5:R-:W-:Y:S08]  /*acf0*/  HMMA.16816.F32 R144, R4.reuse, R28, R144 ;  /* 0x0000001c0490723c */ /* 0x060ff00000001890 */
[C---:B------:R-:W-:Y:S01]  /*ad00*/  HMMA.16816.F32 R140, R4.reuse, R30, R140 ;  /* 0x0000001e048c723c */ /* 0x040fe2000000188c */
[----:B------:R-:W5:Y:S07]  /*ad10*/  LDSM.16.MT88.4 R28, [R226+0x15800] ;  /* 0x01580000e21c783b */ /* 0x000f6e0000004200 */
[C---:B----4-:R-:W-:Y:S08]  /*ad20*/  HMMA.16816.F32 R136, R4.reuse, R24, R136 ;  /* 0x000000180488723c */ /* 0x050ff00000001888 */
[C---:B------:R-:W-:Y:S01]  /*ad30*/  HMMA.16816.F32 R132, R4.reuse, R26, R132 ;  /* 0x0000001a0484723c */ /* 0x040fe20000001884 */
[----:B------:R-:W4:Y:S07]  /*ad40*/  LDSM.16.MT88.4 R24, [R225+0x15800] ;  /* 0x01580000e118783b */ /* 0x000f2e0000004200 */
        /* <DEDUP_REMOVED lines=10> */
[----:B------:R-:W-:Y:S01]  /*adf0*/  FADD.FTZ R8, R188, R189 ;  /* 0x000000bdbc087221 */ /* 0x000fe20000010000 */
[----:B------:R-:W-:Y:S03]  /*ae00*/  HMMA.16816.F32 R68, R4, R32, R68 ;  /* 0x000000200444723c */ /* 0x000fe60000001844 */
[----:B------:R-:W-:-:S04]  /*ae10*/  FADD.FTZ R8, R191, R8 ;  /* 0x00000008bf087221 */ /* 0x000fc80000010000 */
[----:B------:R-:W-:Y:S01]  /*ae20*/  FADD.FTZ R199, R199, R8 ;  /* 0x00000008c7c77221 */ /* 0x000fe20000010000 */
[----:B------:R-:W-:Y:S03]  /*ae30*/  HMMA.16816.F32 R72, R4, R34, R72 ;  /* 0x000000220448723c */ /* 0x000fe60000001848 */
[----:B------:R-:W-:-:S04]  /*ae40*/  FADD.FTZ R206, R206, R199 ;  /* 0x000000c7cece7221 */ /* 0x000fc80000010000 */
[----:B------:R-:W-:Y:S01]  /*ae50*/  FADD.FTZ R3, R197, R206 ;  /* 0x000000cec5037221 */ /* 0x000fe20000010000 */
[----:B-----5:R-:W-:Y:S03]  /*ae60*/  HMMA.16816.F32 R76, R4, R28, R76 ;  /* 0x0000001c044c723c */ /* 0x020fe6000000184c */
[----:B------:R-:W-:-:S04]  /*ae70*/  FADD.FTZ R3, R246, R3 ;  /* 0x00000003f6037221 */ /* 0x000fc80000010000 */
[----:B------:R-:W-:Y:S01]  /*ae80*/  FADD.FTZ R164, R164, R3 ;  /* 0x00000003a4a47221 */ /* 0x000fe20000010000 */
[C---:B------:R-:W-:Y:S01]  /*ae90*/  HMMA.16816.F32 R80, R4.reuse, R30, R80 ;  /* 0x0000001e0450723c */ /* 0x040fe20000001850 */
[----:B------:R-:W-:Y:S02]  /*aea0*/  MOV R3, R0 ;  /* 0x0000000000037202 */ /* 0x000fe40000000f00 */
[----:B------:R-:W-:Y:S01]  /*aeb0*/  FADD.FTZ R165, R165, R164 ;  /* 0x000000a4a5a57221 */ /* 0x000fe20000010000 */
[----:B------:R-:W-:Y:S02]  /*aec0*/  MOV R164, R2 ;  /* 0x0000000200a47202 */ /* 0x000fe40000000f00 */
[----:B------:R-:W-:Y:S01]  /*aed0*/  @P0 MOV R3, R0 ;  /* 0x0000000000030202 */ /* 0x000fe20000000f00 */
[----:B------:R-:W-:Y:S01]  /*aee0*/  FADD.FTZ R166, R166, R165 ;  /* 0x000000a5a6a67221 */ /* 0x000fe20000010000 */
[----:B----4-:R-:W-:Y:S01]  /*aef0*/  HMMA.16816.F32 R84, R4, R24, R84 ;  /* 0x000000180454723c */ /* 0x010fe20000001854 */
[----:B------:R-:W-:-:S02]  /*af00*/  @P0 MOV R164, R2 ;  /* 0x0000000200a40202 */ /* 0x000fc40000000f00 */
[----:B------:R-:W-:-:S05]  /*af10*/  FADD.FTZ R251, R167, R166 ;  /* 0x000000a6a7fb7221 */ /* 0x000fca0000010000 */
[C---:B------:R-:W-:Y:S08]  /*af20*/  HMMA.16816.F32 R88, R4.reuse, R26, R88 ;  /* 0x0000001a0458723c */ /* 0x040ff00000001858 */
[C---:B------:R-:W-:Y:S08]  /*af30*/  HMMA.16816.F32 R92, R4.reuse, R20, R92 ;  /* 0x00000014045c723c */ /* 0x040ff0000000185c */
[C---:B------:R-:W-:Y:S08]  /*af40*/  HMMA.16816.F32 R96, R4.reuse, R22, R96 ;  /* 0x000000160460723c */ /* 0x040ff00000001860 */
[C---:B------:R-:W-:Y:S08]  /*af50*/  HMMA.16816.F32 R112, R4.reuse, R10, R112 ;  /* 0x0000000a0470723c */ /* 0x040ff00000001870 */
[C---:B-1----:R-:W-:Y:S08]  /*af60*/  HMMA.16816.F32 R116, R4.reuse, R12, R116 ;  /* 0x0000000c0474723c */ /* 0x042ff00000001874 */
[C---:B------:R-:W-:Y:S08]  /*af70*/  HMMA.16816.F32 R120, R4.reuse, R14, R120 ;  /* 0x0000000e0478723c */ /* 0x040ff00000001878 */
[C---:B--2---:R-:W-:Y:S08]  /*af80*/  HMMA.16816.F32 R124, R4.reuse, R16, R124 ;  /* 0x00000010047c723c */ /* 0x044ff0000000187c */
[----:B------:R-:W-:Y:S01]  /*af90*/  HMMA.16816.F32 R128, R4, R18, R128 ;  /* 0x000000120480723c */ /* 0x000fe20000001880 */
[----:B------:R-:W-:Y:S11]  /*afa0*/  @P0 BRA `(.L_x_553) ;  /* 0x0000001000000947 */ /* 0x000ff60003800000 */
.L_x_549:
[----:B------:R-:W-:-:S12]  /*afb0*/  UIADD3 UR8, UR27, -0x1, URZ ;  /* 0xffffffff1b087890 */ /* 0x000fd8000fffe03f */
.L_x_553:
        /* <DEDUP_REMOVED lines=17> */
[----:B------:R-:W-:Y:S01]  /*b0d0*/  LEA R248, P1, R2, c[0x0][0x168], 0x1 ;  /* 0x00005a0002f87a11 */ /* 0x000fe200078208ff */
[----:B------:R-:W-:Y:S01]  /*b0e0*/  IMAD.MOV.U32 R167, RZ, RZ, R164 ;  /* 0x000000ffffa77224 */ /* 0x000fe200078e00a4 */
[----:B------:R-:W-:Y:S02]  /*b0f0*/  IADD3 R0, P0, R6, UR26, RZ ;  /* 0x0000001a06007c10 */ /* 0x000fe4000ff1e0ff */
[----:B-1----:R-:W-:Y:S02]  /*b100*/  SHF.R.S32.HI R4, RZ, 0x1f, R5 ;  /* 0x0000001fff047819 */ /* 0x002fe40000011405 */
[----:B------:R-:W-:Y:S01]  /*b110*/  LEA.HI.X R247, R2, c[0x0][0x16c], R247, 0x1, P1 ;  /* 0x00005b0002f77a11 */ /* 0x000fe200008f0cf7 */
[----:B------:R-:W-:Y:S01]  /*b120*/  IMAD.MOV.U32 R2, RZ, RZ, R200 ;  /* 0x000000ffff027224 */ /* 0x000fe200078e00c8 */
[----:B------:R-:W-:-:S02]  /*b130*/  LEA.HI R4, R4, R5, RZ, 0x3 ;  /* 0x0000000504047211 */ /* 0x000fc400078f18ff */
[----:B------:R-:W-:Y:S02]  /*b140*/  IADD3.X R239, R239, UR6, R7, P0, !PT ;  /* 0x00000006efef7c10 */ /* 0x000fe400087fe407 */
[----:B------:R-:W-:Y:S02]  /*b150*/  SHF.R.S32.HI R12, RZ, 0x3, R4 ;  /* 0x00000003ff0c7819 */ /* 0x000fe40000011404 */
[----:B------:R-:W-:Y:S02]  /*b160*/  LEA R246, P0, R0, c[0x0][0x170], 0x1 ;  /* 0x00005c0000f67a11 */ /* 0x000fe400078008ff */
[----:B------:R-:W-:Y:S02]  /*b170*/  SHF.R.S32.HI R13, RZ, 0x1f, R12 ;  /* 0x0000001fff0d7819 */ /* 0x000fe4000001140c */
[C---:B------:R-:W-:Y:S02]  /*b180*/  IADD3 R16, P3, R12.reuse, 0x10, RZ ;  /* 0x000000100c107810 */ /* 0x040fe40007f7e0ff */
[C---:B------:R-:W-:Y:S01]  /*b190*/  IADD3 R10, P1, R12.reuse, 0x30, RZ ;  /* 0x000000300c0a7810 */ /* 0x040fe20007f3e0ff */
[----:B------:R1:W-:Y:S01]  /*b1a0*/  STL.64 [R1+0x8], R12 ;  /* 0x0000080c01007387 */ /* 0x0003e20000100a00 */
[----:B------:R-:W-:Y:S01]  /*b1b0*/  IADD3 R14, P2, R12, 0x20, RZ ;  /* 0x000000200c0e7810 */ /* 0x000fe20007f5e0ff */
[----:B------:R-:W-:Y:S01]  /*b1c0*/  IMAD.X R17, RZ, RZ, R13, P3 ;  /* 0x000000ffff117224 */ /* 0x000fe200018e060d */
[----:B------:R-:W-:Y:S01]  /*b1d0*/  LEA.HI.X R239, R0, c[0x0][0x174], R239, 0x1, P0 ;  /* 0x00005d0000ef7a11 */ /* 0x000fe200000f0cef */
[----:B------:R-:W-:Y:S01]  /*b1e0*/  IMAD.X R11, RZ, RZ, R13, P1 ;  /* 0x000000ffff0b7224 */ /* 0x000fe200008e060d */
[----:B------:R-:W-:Y:S01]  /*b1f0*/  ISETP.GE.AND P3, PT, R236, c[0x0][0x220], PT ;  /* 0x00008800ec007a0c */ /* 0x000fe20003f66270 */
[----:B------:R-:W-:Y:S01]  /*b200*/  IMAD.MOV.U32 R0, RZ, RZ, R3 ;  /* 0x000000ffff007224 */ /* 0x000fe200078e0003 */
[----:B------:R1:W-:Y:S01]  /*b210*/  STL.64 [R1+0x20], R16 ;  /* 0x0000201001007387 */ /* 0x0003e20000100a00 */
[----:B------:R-:W-:-:S02]  /*b220*/  IMAD.X R15, RZ, RZ, R13, P2 ;  /* 0x000000ffff0f7224 */ /* 0x000fc400010e060d */
[----:B------:R-:W-:Y:S01]  /*b230*/  IMAD.MOV.U32 R3, RZ, RZ, R203 ;  /* 0x000000ffff037224 */ /* 0x000fe200078e00cb */
[----:B------:R1:W-:Y:S04]  /*b240*/  STL.64 [R1+0x10], R10 ;  /* 0x0000100a01007387 */ /* 0x0003e80000100a00 */
[----:B------:R1:W-:Y:S04]  /*b250*/  STL.64 [R1+0x18], R14 ;  /* 0x0000180e01007387 */ /* 0x0003e80000100a00 */
[----:B------:R1:W-:Y:S01]  /*b260*/  STL.64 [R1], R2 ;  /* 0x0000000201007387 */ /* 0x0003e20000100a00 */
[----:B------:R-:W-:Y:S05]  /*b270*/  BRA `(.L_x_555) ;  /* 0x000006b000007947 */ /* 0x000fea0003800000 */
.L_x_557:
        /* <DEDUP_REMOVED lines=107> */
.L_x_555:
[----:B------:R-:W2:Y:S01]  /*b930*/  LDL.64 R6, [R1] ;  /* 0x0000000001067983 */ /* 0x000ea20000100a00 */
[----:B------:R-:W-:Y:S04]  /*b940*/  DEPBAR.LE SB0, 0x0 ;  /* 0x000080000000791a */ /* 0x000fe80000000000 */
[----:B------:R-:W3:Y:S01]  /*b950*/  LDL.64 R4, [R1+0x8] ;  /* 0x0000080001047983 */ /* 0x000ee20000100a00 */
[----:B------:R-:W-:Y:S04]  /*b960*/  UIADD3 UR4, -UR13, UR8, URZ ;  /* 0x000000080d047290 */ /* 0x000fe8000fffe13f */
[----:B------:R4:W-:Y:S01]  /*b970*/  STL.64 [R1+0x28], R36 ;  /* 0x0000282401007387 */ /* 0x0009e20000100a00 */
[----:B------:R-:W-:Y:S01]  /*b980*/  USHF.R.S32.HI UR6, URZ, 0x1f, UR4 ;  /* 0x0000001f3f067899 */ /* 0x000fe20008011404 */
[----:B-1----:R-:W-:Y:S01]  /*b990*/  MOV R2, UR4 ;  /* 0x0000000400027c02 */ /* 0x002fe20008000f00 */
[----:B------:R-:W-:Y:S01]  /*b9a0*/  IMAD.U32 R164, RZ, RZ, UR4 ;  /* 0x00000004ffa47e24 */ /* 0x000fe2000f8e00ff */
[----:B------:R-:W-:Y:S01]  /*b9b0*/  UIMAD UR5, UR18, UR4, URZ ;  /* 0x00000004120572a4 */ /* 0x000fe2000f8e023f */
[----:B------:R-:W3:Y:S03]  /*b9c0*/  LDL.64 R8, [R1+0x20] ;  /* 0x0000200001087983 */ /* 0x000ee60000100a00 */
[----:B------:R-:W-:Y:S02]  /*b9d0*/  UIMAD UR5, UR6, UR30, UR5 ;  /* 0x0000001e060572a4 */ /* 0x000fe4000f8e0205 */
[----:B------:R-:W3:Y:S01]  /*b9e0*/  LDL.64 R12, [R1+0x10] ;  /* 0x00001000010c7983 */ /* 0x000ee20000100a00 */
[----:B------:R-:W-:Y:S04]  /*b9f0*/  UIADD3 UR6, UR8, -0x1, URZ ;  /* 0xffffffff08067890 */ /* 0x000fe8000fffe03f */
[----:B------:R-:W-:Y:S01]  /*ba00*/  BAR.SYNC.DEFER_BLOCKING 0x0 ;  /* 0x0000000000007b1d */ /* 0x000fe20000010000 */
[----:B------:R-:W-:Y:S05]  /*ba10*/  UIADD3 UR6, UR6, -UR13, URZ ;  /* 0x8000000d06067290 */ /* 0x000fea000fffe03f */
[----:B------:R-:W-:Y:S05]  /*ba20*/  @P6 STS.128 [R235+0x10000], RZ ;  /* 0x010000ffeb006388 */ /* 0x000fea0000000c00 */
[----:B----4-:R-:W4:Y:S01]  /*ba30*/  LDL.64 R36, [R1+0x18] ;  /* 0x0000180001247983 */ /* 0x010f220000100a00 */
[----:B--2---:R-:W-:Y:S01]  /*ba40*/  IMAD.WIDE.U32 R32, R2, UR30, R6 ;  /* 0x0000001e02207c25 */ /* 0x004fe2000f8e0006 */
[----:B---3--:R-:W-:Y:S04]  /*ba50*/  LEA R164, P0, R164, R4, 0x6 ;  /* 0x00000004a4a47211 */ /* 0x008fe800078030ff */
[----:B------:R-:W-:Y:S02]  /*ba60*/  @!P6 LEA R18, P2, R32, c[0x0][0x170], 0x1 ;  /* 0x00005c002012ea11 */ /* 0x000fe400078408ff */
[----:B------:R-:W-:Y:S01]  /*ba70*/  LEA.HI.X.SX32 R165, R2, R5, 0x6, P0 ;  /* 0x0000000502a57211 */ /* 0x000fe200000f36ff */
[----:B------:R-:W-:Y:S01]  /*ba80*/  IMAD.WIDE.U32 R22, R164, c[0x0][0x1a0], RZ ;  /* 0x00006800a4167a25 */ /* 0x000fe200078e00ff */
[----:B------:R-:W-:Y:S02]  /*ba90*/  IADD3 R3, R33, UR5, RZ ;  /* 0x0000000521037c10 */ /* 0x000fe4000fffe0ff */
[C---:B------:R-:W-:Y:S02]  /*baa0*/  IADD3 R33, P1, R32.reuse, UR24, RZ ;  /* 0x0000001820217c10 */ /* 0x040fe4000ff3e0ff */
[----:B------:R-:W-:Y:S01]  /*bab0*/  @!P6 LEA.HI.X R19, R32, c[0x0][0x174], R3, 0x1, P2 ;  /* 0x00005d002013ea11 */ /* 0x000fe200010f0c03 */
[----:B------:R-:W-:Y:S01]  /*bac0*/  IMAD R32, R165, c[0x0][0x1a0], RZ ;  /* 0x00006800a5207a24 */ /* 0x000fe200078e02ff */
[----:B------:R-:W-:Y:S02]  /*bad0*/  @!P6 LEA R14, P0, R33, c[0x0][0x170], 0x1 ;  /* 0x00005c00210eea11 */ /* 0x000fe400078008ff */
[----:B------:R-:W-:Y:S01]  /*bae0*/  IADD3.X R2, R3, UR9, RZ, P1, !PT ;  /* 0x0000000903027c10 */ /* 0x000fe20008ffe4ff */
[----:B------:R-:W-:Y:S01]  /*baf0*/  IMAD R32, R164, c[0x0][0x1a4], R32 ;  /* 0x00006900a4207a24 */ /* 0x000fe200078e0220 */
[----:B------:R-:W-:Y:S01]  /*bb00*/  @!PT LDS RZ, [RZ] ;  /* 0x00000000fffff984 */ /* 0x000fe20000000800 */
[----:B------:R-:W-:Y:S01]  /*bb10*/  @!PT LDS RZ, [RZ] ;  /* 0x00000000fffff984 */ /* 0x000fe20000000800 */
[----:B------:R-:W-:Y:S01]  /*bb20*/  @!PT LDS RZ, [RZ] ;  /* 0x00000000fffff984 */ /* 0x000fe20000000800 */
[----:B------:R1:W-:Y:S01]  /*bb30*/  @!P6 LDGSTS.E.BYPASS.LTC128B.128 [R235+0x10000], [R18.64] ;  /* 0x1000000012ebefae */ /* 0x0003e2000b901d50 */
[C---:B------:R-:W-:Y:S02]  /*bb40*/  LEA R164, P2, R22.reuse, R246, 0x1 ;  /* 0x000000f616a47211 */ /* 0x040fe400078408ff */
[----:B------:R-:W-:Y:S02]  /*bb50*/  IADD3 R3, P1, R33, UR24, RZ ;  /* 0x0000001821037c10 */ /* 0x000fe4000ff3e0ff */
[----:B------:R-:W-:Y:S01]  /*bb60*/  IADD3 R32, R23, R32, RZ ;  /* 0x0000002017207210 */ /* 0x000fe20007ffe0ff */
[----:B------:R-:W-:Y:S01]  /*bb70*/  @P5 STS.128 [R235+0x12000], RZ ;  /* 0x012000ffeb005388 */ /* 0x000fe20000000c00 */
[----:B------:R-:W-:Y:S02]  /*bb80*/  @!P6 LEA.HI.X R15, R33, c[0x0][0x174], R2, 0x1, P0 ;  /* 0x00005d00210fea11 */ /* 0x000fe400000f0c02 */
[----:B------:R-:W-:Y:S02]  /*bb90*/  LEA.HI.X R165, R22, R239, R32, 0x1, P2 ;  /* 0x000000ef16a57211 */ /* 0x000fe400010f0c20 */
[----:B------:R-:W-:Y:S02]  /*bba0*/  IADD3.X R2, R2, UR9, RZ, P1, !PT ;  /* 0x0000000902027c10 */ /* 0x000fe40008ffe4ff */
[C---:B------:R-:W-:Y:S01]  /*bbb0*/  @!P6 IADD3 R34, P0, R3.reuse, UR24, RZ ;  /* 0x000000180322ec10 */ /* 0x040fe2000ff1e0ff */
[----:B------:R-:W-:Y:S01]  /*bbc0*/  @!PT LDS RZ, [RZ] ;  /* 0x00000000fffff984 */ /* 0x000fe20000000800 */
[----:B------:R-:W-:Y:S01]  /*bbd0*/  @!PT LDS RZ, [RZ] ;  /* 0x00000000fffff984 */ /* 0x000fe20000000800 */
[----:B------:R-:W-:Y:S01]  /*bbe0*/  @!PT LDS RZ, [RZ] ;  /* 0x00000000fffff984 */ /* 0x000fe20000000800 */
[----:B------:R2:W-:Y:S01]  /*bbf0*/  @!P5 LDGSTS.E.BYPASS.LTC128B.128 [R235+0x12000], [R164.64+0x80] ;  /* 0x12000080a4ebdfae */ /* 0x0005e2000b901d50 */
[C---:B------:R-:W-:Y:S02]  /*bc00*/  @!P6 LEA R10, P1, R3.reuse, c[0x0][0x170], 0x1 ;  /* 0x00005c00030aea11 */ /* 0x040fe400078208ff */
[----:B------:R-:W-:Y:S02]  /*bc10*/  @!P6 IADD3.X R33, R2, UR9, RZ, P0, !PT ;  /* 0x000000090221ec10 */ /* 0x000fe400087fe4ff */
[C---:B------:R-:W-:Y:S01]  /*bc20*/  @!P6 LEA R6, P0, R34.reuse, c[0x0][0x170], 0x1 ;  /* 0x00005c002206ea11 */ /* 0x040fe200078008ff */
[----:B------:R-:W-:Y:S01]  /*bc30*/  @P4 STS.128 [R235+0x14000], RZ ;  /* 0x014000ffeb004388 */ /* 0x000fe20000000c00 */
[----:B------:R-:W-:Y:S01]  /*bc40*/  @!P6 LEA.HI.X R11, R3, c[0x0][0x174], R2, 0x1, P1 ;  /* 0x00005d00030bea11 */ /* 0x000fe200008f0c02 */
[----:B------:R-:W-:Y:S01]  /*bc50*/  IMAD.U32 R2, RZ, RZ, UR4 ;  /* 0x00000004ff027e24 */ /* 0x000fe2000f8e00ff */
[----:B------:R-:W-:Y:S01]  /*bc60*/  @!P6 LEA.HI.X R7, R34, c[0x0][0x174], R33, 0x1, P0 ;  /* 0x00005d002207ea11 */ /* 0x000fe200000f0c21 */
[----:B------:R-:W-:Y:S01]  /*bc70*/  IMAD.U32 R34, RZ, RZ, UR4 ;  /* 0x00000004ff227e24 */ /* 0x000fe2000f8e00ff */
[----:B------:R-:W-:Y:S01]  /*bc80*/  @!PT LDS RZ, [RZ] ;  /* 0x00000000fffff984 */ /* 0x000fe20000000800 */
[----:B------:R-:W-:Y:S01]  /*bc90*/  @!PT LDS RZ, [RZ] ;  /* 0x00000000fffff984 */ /* 0x000fe20000000800 */
[----:B------:R-:W-:Y:S01]  /*bca0*/  @!PT LDS RZ, [RZ] ;  /* 0x00000000fffff984 */ /* 0x000fe20000000800 */
[----:B------:R2:W-:Y:S01]  /*bcb0*/  @!P4 LDGSTS.E.BYPASS.LTC128B.128 [R235+0x14000], [R164.64+0x100] ;  /* 0x14000100a4ebcfae */ /* 0x0005e2000b901d50 */
[----:B------:R-:W-:Y:S01]  /*bcc0*/  MOV R33, UR4 ;  /* 0x0000000400217c02 */ /* 0x000fe20008000f00 */
[----:B------:R-:W-:Y:S01]  /*bcd0*/  IMAD.U32 R3, RZ, RZ, UR4 ;  /* 0x00000004ff037e24 */ /* 0x000fe2000f8e00ff */
[----:B------:R-:W-:Y:S02]  /*bce0*/  MOV R32, UR4 ;  /* 0x0000000400207c02 */ /* 0x000fe40008000f00 */
[----:B------:R-:W-:Y:S01]  /*bcf0*/  LEA R22, P2, R34, R8, 0x6 ;  /* 0x0000000822167211 */ /* 0x000fe200078430ff */
[----:B------:R-:W-:Y:S01]  /*bd00*/  @P3 STS.128 [R235+0x16000], RZ ;  /* 0x016000ffeb003388 */ /* 0x000fe20000000c00 */
[----:B------:R-:W-:Y:S02]  /*bd10*/  LEA R34, P0, R2, R12, 0x6 ;  /* 0x0000000c02227211 */ /* 0x000fe400078030ff */
[----:B------:R-:W-:Y:S02]  /*bd20*/  LEA.HI.X.SX32 R23, R33, R9, 0x6, P2 ;  /* 0x0000000921177211 */ /* 0x000fe400010f36ff */
[----:B------:R-:W-:Y:S01]  /*bd30*/  @!PT LDS RZ, [RZ] ;  /* 0x00000000fffff984 */ /* 0x000fe20000000800 */
[----:B------:R-:W-:Y:S01]  /*bd40*/  @!PT LDS RZ, [RZ] ;  /* 0x00000000fffff984 */ /* 0x000fe20000000800 */
[----:B------:R-:W-:Y:S01]  /*bd50*/  @!PT LDS RZ, [RZ] ;  /* 0x00000000fffff984 */ /* 0x000fe20000000800 */
[----:B------:R2:W-:Y:S01]  /*bd60*/  @!P3 LDGSTS.E.BYPASS.LTC128B.128 [R235+0x16000], [R164.64+0x180] ;  /* 0x16000180a4ebbfae */ /* 0x0005e2000b901d50 */
[----:B----4-:R-:W-:Y:S01]  /*bd70*/  LEA R26, P1, R32, R36, 0x6 ;  /* 0x00000024201a7211 */ /* 0x010fe200078230ff */
[----:B------:R-:W-:Y:S01]  /*bd80*/  IMAD.WIDE.U32 R194, R34, c[0x0][0x1a0], RZ ;  /* 0x0000680022c27a25 */ /* 0x000fe200078e00ff */
[----:B------:R-:W-:Y:S02]  /*bd90*/  LEA.HI.X.SX32 R35, R32, R13, 0x6, P0 ;  /* 0x0000000d20237211 */ /* 0x000fe400000f36ff */
[----:B------:R-:W-:Y:S01]  /*bda0*/  @P6 STS.128 [R235+0x10800], RZ ;  /* 0x010800ffeb006388 */ /* 0x000fe20000000c00 */
[----:B------:R-:W-:Y:S01]  /*bdb0*/  IMAD R32, R23, c[0x0][0x1a0], RZ ;  /* 0x0000680017207a24 */ /* 0x000fe200078e02ff */
[----:B------:R-:W-:Y:S01]  /*bdc0*/  LEA.HI.X.SX32 R27, R3, R37, 0x6, P1 ;  /* 0x00000025031b7211 */ /* 0x000fe200008f36ff */
[----:B------:R-:W-:Y:S01]  /*bdd0*/  IMAD R2, R35, c[0x0][0x1a0], RZ ;  /* 0x0000680023027a24 */ /* 0x000fe200078e02ff */
[-C--:B------:R-:W-:Y:S01]  /*bde0*/  LEA R30, P0, R194, R246.reuse, 0x1 ;  /* 0x000000f6c21e7211 */ /* 0x080fe200078008ff */
[C---:B------:R-:W-:Y:S01]  /*bdf0*/  IMAD R32, R22.reuse, c[0x0][0x1a4], R32 ;  /* 0x0000690016207a24 */ /* 0x040fe200078e0220 */
[----:B------:R-:W-:Y:S01]  /*be00*/  @!PT LDS RZ, [RZ] ;  /* 0x00000000fffff984 */ /* 0x000fe20000000800 */
[----:B------:R-:W-:Y:S01]  /*be10*/  @!PT LDS RZ, [RZ] ;  /* 0x00000000fffff984 */ /* 0x000fe20000000800 */
[----:B------:R-:W-:Y:S01]  /*be20*/  @!PT LDS RZ, [RZ] ;  /* 0x00000000fffff984 */ /* 0x000fe20000000800 */
[----:B------:R3:W-:Y:S01]  /*be30*/  @!P6 LDGSTS.E.BYPASS.LTC128B.128 [R235+0x10800], [R14.64] ;  /* 0x108000000eebefae */ /* 0x0007e2000b901d50 */
[----:B------:R-:W-:Y:S01]  /*be40*/  IMAD.WIDE.U32 R22, R22, c[0x0][0x1a0], RZ ;  /* 0x0000680016167a25 */ /* 0x000fe200078e00ff */
[----:B------:R-:W-:Y:S03]  /*be50*/  MOV R33, R5 ;  /* 0x0000000500217202 */ /* 0x000fe60000000f00 */
[----:B------:R-:W-:Y:S01]  /*be60*/  @P5 STS.128 [R235+0x12800], RZ ;  /* 0x012800ffeb005388 */ /* 0x000fe20000000c00 */
[----:B------:R-:W-:Y:S01]  /*be70*/  LEA R190, P2, R22, R246, 0x1 ;  /* 0x000000f616be7211 */ /* 0x000fe200078408ff */
[----:B------:R-:W-:Y:S01]  /*be80*/  IMAD R3, R27, c[0x0][0x1a0], RZ ;  /* 0x000068001b037a24 */ /* 0x000fe200078e02ff */
[----:B------:R-:W-:Y:S01]  /*be90*/  IADD3 R32, R23, R32, RZ ;  /* 0x0000002017207210 */ /* 0x000fe20007ffe0ff */
[----:B------:R-:W-:Y:S02]  /*bea0*/  IMAD R2, R34, c[0x0][0x1a4], R2 ;  /* 0x0000690022027a24 */ /* 0x000fe400078e0202 */
[----:B------:R-:W-:Y:S01]  /*beb0*/  IMAD R3, R26, c[0x0][0x1a4], R3 ;  /* 0x000069001a037a24 */ /* 0x000fe200078e0203 */
[----:B------:R-:W-:Y:S01]  /*bec0*/  LEA.HI.X R191, R22, R239, R32, 0x1, P2 ;  /* 0x000000ef16bf7211 */ /* 0x000fe200010f0c20 */
[----:B------:R-:W-:Y:S01]  /*bed0*/  IMAD.WIDE.U32 R26, R26, c[0x0][0x1a0], RZ ;  /* 0x000068001a1a7a25 */ /* 0x000fe200078e00ff */
[----:B------:R-:W-:Y:S02]  /*bee0*/  IADD3 R2, R195, R2, RZ ;  /* 0x00000002c3027210 */ /* 0x000fe40007ffe0ff */
[----:B--2---:R-:W-:Y:S01]  /*bef0*/  MOV R165, R9 ;  /* 0x0000000900a57202 */ /* 0x004fe20000000f00 */
[----:B------:R-:W-:Y:S01]  /*bf00*/  @!PT LDS RZ, [RZ] ;  /* 0x00000000fffff984 */ /* 0x000fe20000000800 */
[----:B------:R-:W-:Y:S01]  /*bf10*/  @!PT LDS RZ, [RZ] ;  /* 0x00000000fffff984 */ /* 0x000fe20000000800 */
[----:B------:R-:W-:Y:S01]  /*bf20*/  @!PT LDS RZ, [RZ] ;  /* 0x00000000fffff984 */ /* 0x000fe20000000800 */
[----:B------:R2:W-:Y:S01]  /*bf30*/  @!P5 LDGSTS.E.BYPASS.LTC128B.128 [R235+0x12800], [R190.64+0x80] ;  /* 0x12800080beebdfae */ /* 0x0005e2000b901d50 */
[----:B------:R-:W-:Y:S01]  /*bf40*/  IMAD.IADD R34, R27, 0x1, R3 ;  /* 0x000000011b227824 */ /* 0x000fe200078e0203 */
[----:B------:R-:W-:Y:S01]  /*bf50*/  LEA R186, P1, R26, R246, 0x1 ;  /* 0x000000f61aba7211 */ /* 0x000fe200078208ff */
[----:B------:R-:W-:Y:S01]  /*bf60*/  IMAD.MOV.U32 R32, RZ, RZ, R4 ;  /* 0x000000ffff207224 */ /* 0x000fe200078e0004 */
[-C--:B------:R-:W-:Y:S01]  /*bf70*/  LEA.HI.X R31, R194, R239.reuse, R2, 0x1, P0 ;  /* 0x000000efc21f7211 */ /* 0x080fe200000f0c02 */
[----:B------:R-:W-:Y:S01]  /*bf80*/  @P4 STS.128 [R235+0x14800], RZ ;  /* 0x014800ffeb004388 */ /* 0x000fe20000000c00 */
[----:B------:R-:W-:Y:S01]  /*bf90*/  LEA.HI.X R187, R26, R239, R34, 0x1, P1 ;  /* 0x000000ef1abb7211 */ /* 0x000fe200008f0c22 */
[----:B------:R-:W-:Y:S01]  /*bfa0*/  IMAD.MOV.U32 R164, RZ, RZ, R8 ;  /* 0x000000ffffa47224 */ /* 0x000fe200078e0008 */
[----:B------:R-:W-:Y:S01]  /*bfb0*/  MOV R3, R13 ;  /* 0x0000000d00037202 */ /* 0x000fe20000000f00 */
[----:B------:R-:W-:Y:S01]  /*bfc0*/  IMAD.MOV.U32 R2, RZ, RZ, R12 ;  /* 0x000000ffff027224 */ /* 0x000fe200078e000c */
[----:B------:R-:W-:Y:S01]  /*bfd0*/  @!PT LDS RZ, [RZ] ;  /* 0x00000000fffff984 */ /* 0x000fe20000000800 */
[----:B------:R-:W-:Y:S01]  /*bfe0*/  @!PT LDS RZ, [RZ] ;  /* 0x00000000fffff984 */ /* 0x000fe20000000800 */
[----:B------:R-:W-:Y:S01]  /*bff0*/  @!PT LDS RZ, [RZ] ;  /* 0x00000000fffff984 */ /* 0x000fe20000000800 */
[----:B------:R2:W-:Y:S05]  /*c000*/  @!P4 LDGSTS.E.BYPASS.LTC128B.128 [R235+0x14800], [R190.64+0x100] ;  /* 0x14800100beebcfae */ /* 0x0005ea000b901d50 */
[----:B------:R-:W-:Y:S05]  /*c010*/  @P3 STS.128 [R235+0x16800], RZ ;  /* 0x016800ffeb003388 */ /* 0x000fea0000000c00 */
        /* <DEDUP_REMOVED lines=8> */
[----:B------:R4:W-:Y:S05]  /*c0a0*/  @!P6 LDGSTS.E.BYPASS.LTC128B.128 [R235+0x11000], [R10.64] ;  /* 0x110000000aebefae */ /* 0x0009ea000b901d50 */
        /* <DEDUP_REMOVED lines=35> */
[----:B------:R-:W-:Y:S05]  /*c2e0*/  LDSM.16.M88.4 R168, [R234] ;  /* 0x00000000eaa8783b */ /* 0x000fea0000000200 */
[----:B------:R-:W3:Y:S05]  /*c2f0*/  LDSM.16.M88.4 R172, [R233+0x8000] ;  /* 0x00800000e9ac783b */ /* 0x000eea0000000200 */
[----:B------:R-:W4:Y:S05]  /*c300*/  LDSM.16.M88.4 R176, [R233+0x8800] ;  /* 0x00880000e9b0783b */ /* 0x000f2a0000000200 */
[----:B------:R-:W4:Y:S05]  /*c310*/  LDSM.16.M88.4 R180, [R233+0x9000] ;  /* 0x00900000e9b4783b */ /* 0x000f2a0000000200 */
[----:B------:R-:W0:Y:S05]  /*c320*/  LDGDEPBAR ;  /* 0x00000000000079af */ /* 0x000e2a0000000000 */
[----:B-1----:R-:W1:Y:S05]  /*c330*/  LDSM.16.M88.4 R184, [R233+0x9800] ;  /* 0x00980000e9b8783b */ /* 0x002e6a0000000200 */
[----:B--2---:R-:W-:Y:S05]  /*c340*/  LDSM.16.M88.4 R188, [R232] ;  /* 0x00000000e8bc783b */ /* 0x004fea0000000200 */
[----:B------:R-:W2:Y:S05]  /*c350*/  LDSM.16.M88.4 R192, [R231] ;  /* 0x00000000e7c0783b */ /* 0x000eaa0000000200 */
[----:B------:R-:W1:Y:S01]  /*c360*/  LDSM.16.M88.4 R196, [R223] ;  /* 0x00000000dfc4783b */ /* 0x000e620000000200 */
[C---:B---3--:R-:W-:Y:S04]  /*c370*/  HMMA.16816.F32 R4, R168.reuse, R172, RZ ;  /* 0x000000aca804723c */ /* 0x048fe800000018ff */
[----:B------:R-:W3:Y:S05]  /*c380*/  LDSM.16.M88.4 R200, [R222] ;  /* 0x00000000dec8783b */ /* 0x000eea0000000200 */
[----:B------:R-:W1:Y:S01]  /*c390*/  LDSM.16.M88.4 R204, [R221] ;  /* 0x00000000ddcc783b */ /* 0x000e620000000200 */
[C---:B----4-:R-:W-:Y:S04]  /*c3a0*/  HMMA.16816.F32 R8, R168.reuse, R174, RZ ;  /* 0x000000aea808723c */ /* 0x050fe800000018ff */
[----:B------:R-:W-:Y:S04]  /*c3b0*/  LDSM.16.M88.4 R172, [R230] ;  /* 0x00000000e6ac783b */ /* 0x000fe80000000200 */
[C---:B------:R-:W-:Y:S08]  /*c3c0*/  HMMA.16816.F32 R12, R168.reuse, R176, RZ ;  /* 0x000000b0a80c723c */ /* 0x040ff000000018ff */
[C---:B------:R-:W-:Y:S01]  /*c3d0*/  HMMA.16816.F32 R16, R168.reuse, R178, RZ ;  /* 0x000000b2a810723c */ /* 0x040fe200000018ff */
[----:B------:R-:W4:Y:S07]  /*c3e0*/  LDSM.16.M88.4 R176, [R227+0x8000] ;  /* 0x00800000e3b0783b */ /* 0x000f2e0000000200 */
[C---:B------:R-:W-:Y:S08]  /*c3f0*/  HMMA.16816.F32 R20, R168.reuse, R180, RZ ;  /* 0x000000b4a814723c */ /* 0x040ff000000018ff */
[C---:B------:R-:W-:Y:S01]  /*c400*/  HMMA.16816.F32 R24, R168.reuse, R182, RZ ;  /* 0x000000b6a818723c */ /* 0x040fe200000018ff */
[----:B------:R-:W-:Y:S07]  /*c410*/  LDSM.16.M88.4 R180, [R227+0x9000] ;  /* 0x00900000e3b4783b */ /* 0x000fee0000000200 */
[C---:B-1----:R-:W-:Y:S07]  /*c420*/  HMMA.16816.F32 R28, R168.reuse, R184, RZ ;  /* 0x000000b8a81c723c */ /* 0x042fee00000018ff */
[----:B------:R-:W-:Y:S01]  /*c430*/  IMAD.MOV.U32 R184, RZ, RZ, R32 ;  /* 0x000000ffffb87224 */ /* 0x000fe200078e0020 */
[----:B------:R-:W-:Y:S02]  /*c440*/  MOV R185, R33 ;  /* 0x0000002100b97202 */ /* 0x000fe40000000f00 */
[----:B------:R-:W-:Y:S01]  /*c450*/  HMMA.16816.F32 R32, R168, R186, RZ ;  /* 0x000000baa820723c */ /* 0x000fe200000018ff */
[----:B------:R-:W1:Y:S07]  /*c460*/  LDSM.16.M88.4 R168, [R227+0x8800] ;  /* 0x00880000e3a8783b */ /* 0x000e6e0000000200 */
        /* <DEDUP_REMOVED lines=8> */
[----:B------:R-:W-:Y:S07]  /*c4f0*/  LDSM.16.M88.4 R200, [R220+0x1000] ;  /* 0x00100000dcc8783b */ /* 0x000fee0000000200 */
[C---:B------:R-:W-:Y:S07]  /*c500*/  HMMA.16816.F32 R28, R188.reuse, R204, R28 ;  /* 0x000000ccbc1c723c */ /* 0x040fee000000181c */
[----:B------:R-:W-:Y:S01]  /*c510*/  IMAD.MOV.U32 R204, RZ, RZ, R184 ;  /* 0x000000ffffcc7224 */ /* 0x000fe200078e00b8 */
[----:B------:R-:W-:Y:S01]  /*c520*/  HMMA.16816.F32 R32, R188, R206, R32 ;  /* 0x000000cebc20723c */ /* 0x000fe20000001820 */
[----:B------:R-:W-:Y:S03]  /*c530*/  LDSM.16.M88.4 R188, [R220+0x800] ;  /* 0x00080000dcbc783b */ /* 0x000fe60000000200 */
[----:B------:R-:W-:Y:S02]  /*c540*/  MOV R205, R185 ;  /* 0x000000b900cd7202 */ /* 0x000fe40000000f00 */
[----:B------:R-:W2:Y:S01]  /*c550*/  LDSM.16.M88.4 R184, [R227+0x9800] ;  /* 0x00980000e3b8783b */ /* 0x000ea20000000200 */
[----:B------:R-:W-:Y:S01]  /*c560*/  IMAD.MOV.U32 R207, RZ, RZ, R165 ;  /* 0x000000ffffcf7224 */ /* 0x000fe200078e00a5 */
[C---:B----4-:R-:W-:Y:S05]  /*c570*/  HMMA.16816.F32 R4, R172.reuse, R176, R4 ;  /* 0x000000b0ac04723c */ /* 0x050fea0000001804 */
[----:B------:R-:W-:Y:S03]  /*c580*/  MOV R206, R164 ;  /* 0x000000a400ce7202 */ /* 0x000fe60000000f00 */
[C---:B------:R-:W-:Y:S01]  /*c590*/  HMMA.16816.F32 R8, R172.reuse, R178, R8 ;  /* 0x000000b2ac08723c */ /* 0x040fe20000001808 */
[----:B------:R-:W-:Y:S07]  /*c5a0*/  LDSM.16.M88.4 R176, [R234+0x2000] ;  /* 0x00200000eab0783b */ /* 0x000fee0000000200 */
[C---:B-1----:R-:W-:Y:S08]  /*c5b0*/  HMMA.16816.F32 R12, R172.reuse, R168, R12 ;  /* 0x000000a8ac0c723c */ /* 0x042ff0000000180c */
[C---:B------:R-:W-:Y:S01]  /*c5c0*/  HMMA.16816.F32 R16, R172.reuse, R170, R16 ;  /* 0x000000aaac10723c */ /* 0x040fe20000001810 */
[----:B------:R-:W1:Y:S07]  /*c5d0*/  LDSM.16.M88.4 R168, [R220+0x1800] ;  /* 0x00180000dca8783b */ /* 0x000e6e0000000200 */
[C---:B------:R-:W-:Y:S08]  /*c5e0*/  HMMA.16816.F32 R20, R172.reuse, R180, R20 ;  /* 0x000000b4ac14723c */ /* 0x040ff00000001814 */
[C---:B------:R-:W-:Y:S01]  /*c5f0*/  HMMA.16816.F32 R24, R172.reuse, R182, R24 ;  /* 0x000000b6ac18723c */ /* 0x040fe20000001818 */
[----:B------:R-:W3:Y:S07]  /*c600*/  LDSM.16.M88.4 R180, [R233+0xa000] ;  /* 0x00a00000e9b4783b */ /* 0x000eee0000000200 */
[C---:B--2---:R-:W-:Y:S08]  /*c610*/  HMMA.16816.F32 R28, R172.reuse, R184, R28 ;  /* 0x000000b8ac1c723c */ /* 0x044ff0000000181c */
[----:B------:R-:W-:Y:S01]  /*c620*/  HMMA.16816.F32 R32, R172, R186, R32 ;  /* 0x000000baac20723c */ /* 0x000fe20000001820 */
[----:B------:R-:W2:Y:S05]  /*c630*/  LDSM.16.M88.4 R172, [R233+0xa800] ;  /* 0x00a80000e9ac783b */ /* 0x000eaa0000000200 */
[----:B------:R-:W4:Y:S02]  /*c640*/  LDSM.16.M88.4 R184, [R233+0xb000] ;  /* 0x00b00000e9b8783b */ /* 0x000f240000000200 */
[C---:B------:R-:W-:Y:S08]  /*c650*/  HMMA.16816.F32 R4, R192.reuse, R196, R4 ;  /* 0x000000c4c004723c */ /* 0x040ff00000001804 */
[C---:B------:R-:W-:Y:S01]  /*c660*/  HMMA.16816.F32 R8, R192.reuse, R198, R8 ;  /* 0x000000c6c008723c */ /* 0x040fe20000001808 */
[----:B------:R-:W-:Y:S07]  /*c670*/  LDSM.16.M88.4 R196, [R232+0x2000] ;  /* 0x00200000e8c4783b */ /* 0x000fee0000000200 */
[C---:B------:R-:W-:Y:S08]  /*c680*/  HMMA.16816.F32 R12, R192.reuse, R188, R12 ;  /* 0x000000bcc00c723c */ /* 0x040ff0000000180c */
[C---:B------:R-:W-:Y:S01]  /*c690*/  HMMA.16816.F32 R16, R192.reuse, R190, R16 ;  /* 0x000000bec010723c */ /* 0x040fe20000001810 */
[----:B------:R-:W2:Y:S07]  /*c6a0*/  LDSM.16.M88.4 R188, [R233+0xb800] ;  /* 0x00b80000e9bc783b */ /* 0x000eae0000000200 */
[C---:B------:R-:W-:Y:S08]  /*c6b0*/  HMMA.16816.F32 R20, R192.reuse, R200, R20 ;  /* 0x000000c8c014723c */ /* 0x040ff00000001814 */
[C---:B------:R-:W-:Y:S01]  /*c6c0*/  HMMA.16816.F32 R24, R192.reuse, R202, R24 ;  /* 0x000000cac018723c */ /* 0x040fe20000001818 */
[----:B------:R-:W4:Y:S07]  /*c6d0*/  LDSM.16.M88.4 R200, [R219] ;  /* 0x00000000dbc8783b */ /* 0x000f2e0000000200 */
[C---:B-1----:R-:W-:Y:S08]  /*c6e0*/  HMMA.16816.F32 R28, R192.reuse, R168, R28 ;  /* 0x000000a8c01c723c */ /* 0x042ff0000000181c */
[----:B------:R-:W-:Y:S01]  /*c6f0*/  HMMA.16816.F32 R32, R192, R170, R32 ;  /* 0x000000aac020723c */ /* 0x000fe20000001820 */
[----:B------:R-:W1:Y:S05]  /*c700*/  LDSM.16.M88.4 R168, [R218] ;  /* 0x00000000daa8783b */ /* 0x000e6a0000000200 */
[----:B------:R-:W1:Y:S02]  /*c710*/  LDSM.16.M88.4 R192, [R217] ;  /* 0x00000000d9c0783b */ /* 0x000e640000000200 */
[C---:B---3--:R-:W-:Y:S08]  /*c720*/  HMMA.16816.F32 R4, R176.reuse, R180, R4 ;  /* 0x000000b4b004723c */ /* 0x048ff00000001804 */
[C---:B------:R-:W-:Y:S01]  /*c730*/  HMMA.16816.F32 R8, R176.reuse, R182, R8 ;  /* 0x000000b6b008723c */ /* 0x040fe20000001808 */
[----:B------:R-:W3:Y:S07]  /*c740*/  LDSM.16.M88.4 R180, [R216] ;  /* 0x00000000d8b4783b */ /* 0x000eee0000000200 */
[C---:B--2---:R-:W-:Y:S08]  /*c750*/  HMMA.16816.F32 R12, R176.reuse, R172, R12 ;  /* 0x000000acb00c723c */ /* 0x044ff0000000180c */
[C---:B------:R-:W-:Y:S01]  /*c760*/  HMMA.16816.F32 R16, R176.reuse, R174, R16 ;  /* 0x000000aeb010723c */ /* 0x040fe20000001810 */
[----:B------:R-:W-:Y:S07]  /*c770*/  LDSM.16.M88.4 R172, [R230+0x2000] ;  /* 0x00200000e6ac783b */ /* 0x000fee0000000200 */
[C---:B----4-:R-:W-:Y:S08]  /*c780*/  HMMA.16816.F32 R20, R176.reuse, R184, R20 ;  /* 0x000000b8b014723c */ /* 0x050ff00000001814 */
[C---:B------:R-:W-:Y:S01]  /*c790*/  HMMA.16816.F32 R24, R176.reuse, R186, R24 ;  /* 0x000000bab018723c */ /* 0x040fe20000001818 */
[----:B------:R-:W-:Y:S07]  /*c7a0*/  LDSM.16.M88.4 R184, [R227+0xa800] ;  /* 0x00a80000e3b8783b */ /* 0x000fee0000000200 */
[C---:B------:R-:W-:Y:S08]  /*c7b0*/  HMMA.16816.F32 R28, R176.reuse, R188, R28 ;  /* 0x000000bcb01c723c */ /* 0x040ff0000000181c */
[----:B------:R-:W-:Y:S01]  /*c7c0*/  HMMA.16816.F32 R32, R176, R190, R32 ;  /* 0x000000beb020723c */ /* 0x000fe20000001820 */
[----:B------:R-:W2:Y:S05]  /*c7d0*/  LDSM.16.M88.4 R176, [R227+0xa000] ;  /* 0x00a00000e3b0783b */ /* 0x000eaa0000000200 */
[----:B------:R-:W4:Y:S02]  /*c7e0*/  LDSM.16.M88.4 R188, [R227+0xb000] ;  /* 0x00b00000e3bc783b */ /* 0x000f240000000200 */
[C---:B------:R-:W-:Y:S08]  /*c7f0*/  HMMA.16816.F32 R4, R196.reuse, R200, R4 ;  /* 0x000000c8c404723c */ /* 0x040ff00000001804 */
        /* <DEDUP_REMOVED lines=8> */
[C---:B---3--:R-:W-:Y:S08]  /*c880*/  HMMA.16816.F32 R28, R196.reuse, R180, R28 ;  /* 0x000000b4c41c723c */ /* 0x048ff0000000181c */
[----:B------:R-:W-:Y:S01]  /*c890*/  HMMA.16816.F32 R32, R196, R182, R32 ;  /* 0x000000b6c420723c */ /* 0x000fe20000001820 */
[----:B------:R-:W3:Y:S05]  /*c8a0*/  LDSM.16.M88.4 R180, [R220+0x2800] ;  /* 0x00280000dcb4783b */ /* 0x000eea0000000200 */
[----:B------:R-:W1:Y:S02]  /*c8b0*/  LDSM.16.M88.4 R196, [R220+0x3000] ;  /* 0x00300000dcc4783b */ /* 0x000e640000000200 */
[C---:B--2---:R-:W-:Y:S08]  /*c8c0*/  HMMA.16816.F32 R4, R172.reuse, R176, R4 ;  /* 0x000000b0ac04723c */ /* 0x044ff00000001804 */
[C---:B------:R-:W-:Y:S01]  /*c8d0*/  HMMA.16816.F32 R8, R172.reuse, R178, R8 ;  /* 0x000000b2ac08723c */ /* 0x040fe20000001808 */
[----:B------:R-:W2:Y:S07]  /*c8e0*/  LDSM.16.M88.4 R176, [R220+0x3800] ;  /* 0x00380000dcb0783b */ /* 0x000eae0000000200 */
[C---:B------:R-:W-:Y:S08]  /*c8f0*/  HMMA.16816.F32 R12, R172.reuse, R184, R12 ;  /* 0x000000b8ac0c723c */ /* 0x040ff0000000180c */
[C---:B------:R-:W-:Y:S01]  /*c900*/  HMMA.16816.F32 R16, R172.reuse, R186, R16 ;  /* 0x000000baac10723c */ /* 0x040fe20000001810 */
[----:B------:R-:W-:Y:S07]  /*c910*/  LDSM.16.M88.4 R184, [R234+0x4000] ;  /* 0x00400000eab8783b */ /* 0x000fee0000000200 */
[C---:B----4-:R-:W-:Y:S08]  /*c920*/  HMMA.16816.F32 R20, R172.reuse, R188, R20 ;  /* 0x000000bcac14723c */ /* 0x050ff00000001814 */
[C---:B------:R-:W-:Y:S01]  /*c930*/  HMMA.16816.F32 R24, R172.reuse, R190, R24 ;  /* 0x000000beac18723c */ /* 0x040fe20000001818 */
[----:B------:R-:W4:Y:S07]  /*c940*/  LDSM.16.M88.4 R188, [R233+0xc000] ;  /* 0x00c00000e9bc783b */ /* 0x000f2e0000000200 */
[C---:B------:R-:W-:Y:S08]  /*c950*/  HMMA.16816.F32 R28, R172.reuse, R200, R28 ;  /* 0x000000c8ac1c723c */ /* 0x040ff0000000181c */
[----:B------:R-:W-:Y:S01]  /*c960*/  HMMA.16816.F32 R32, R172, R202, R32 ;  /* 0x000000caac20723c */ /* 0x000fe20000001820 */
[----:B------:R-:W2:Y:S05]  /*c970*/  LDSM.16.M88.4 R172, [R233+0xc800] ;  /* 0x00c80000e9ac783b */ /* 0x000eaa0000000200 */
[----:B------:R-:W2:Y:S02]  /*c980*/  LDSM.16.M88.4 R200, [R233+0xd000] ;  /* 0x00d00000e9c8783b */ /* 0x000ea40000000200 */
[C---:B-1----:R-:W-:Y:S08]  /*c990*/  HMMA.16816.F32 R4, R168.reuse, R192, R4 ;  /* 0x000000c0a804723c */ /* 0x042ff00000001804 */
[C---:B------:R-:W-:Y:S01]  /*c9a0*/  HMMA.16816.F32 R8, R168.reuse, R194, R8 ;  /* 0x000000c2a808723c */ /* 0x040fe20000001808 */
[----:B------:R-:W-:Y:S07]  /*c9b0*/  LDSM.16.M88.4 R192, [R232+0x4000] ;  /* 0x00400000e8c0783b */ /* 0x000fee0000000200 */
[C---:B---3--:R-:W-:Y:S08]  /*c9c0*/  HMMA.16816.F32 R12, R168.reuse, R180, R12 ;  /* 0x000000b4a80c723c */ /* 0x048ff0000000180c */
[C---:B------:R-:W-:Y:S01]  /*c9d0*/  HMMA.16816.F32 R16, R168.reuse, R182, R16 ;  /* 0x000000b6a810723c */ /* 0x040fe20000001810 */
[----:B------:R-:W1:Y:S07]  /*c9e0*/  LDSM.16.M88.4 R180, [R233+0xd800] ;  /* 0x00d80000e9b4783b */ /* 0x000e6e0000000200 */
[C---:B------:R-:W-:Y:S08]  /*c9f0*/  HMMA.16816.F32 R20, R168.reuse, R196, R20 ;  /* 0x000000c4a814723c */ /* 0x040ff00000001814 */
[C---:B------:R-:W-:Y:S01]  /*ca00*/  HMMA.16816.F32 R24, R168.reuse, R198, R24 ;  /* 0x000000c6a818723c */ /* 0x040fe20000001818 */
[----:B------:R-:W3:Y:S07]  /*ca10*/  LDSM.16.M88.4 R196, [R215] ;  /* 0x00000000d7c4783b */ /* 0x000eee0000000200 */
[C---:B--2---:R-:W-:Y:S08]  /*ca20*/  HMMA.16816.F32 R28, R168.reuse, R176, R28 ;  /* 0x000000b0a81c723c */ /* 0x044ff0000000181c */
[----:B------:R-:W-:Y:S01]  /*ca30*/  HMMA.16816.F32 R32, R168, R178, R32 ;  /* 0x000000b2a820723c */ /* 0x000fe20000001820 */
[----:B------:R-:W2:Y:S05]  /*ca40*/  LDSM.16.M88.4 R168, [R214] ;  /* 0x00000000d6a8783b */ /* 0x000eaa0000000200 */
[----:B------:R-:W-:Y:S02]  /*ca50*/  LDSM.16.M88.4 R176, [R212] ;  /* 0x00000000d4b0783b */ /* 0x000fe40000000200 */
[C---:B----4-:R-:W-:Y:S08]  /*ca60*/  HMMA.16816.F32 R4, R184.reuse, R188, R4 ;  /* 0x000000bcb804723c */ /* 0x050ff00000001804 */
[C---:B------:R-:W-:Y:S01]  /*ca70*/  HMMA.16816.F32 R8, R184.reuse, R190, R8 ;  /* 0x000000beb808723c */ /* 0x040fe20000001808 */
[----:B------:R-:W-:Y:S07]  /*ca80*/  LDSM.16.M88.4 R188, [R230+0x4000] ;  /* 0x00400000e6bc783b */ /* 0x000fee0000000200 */
[C---:B------:R-:W-:Y:S08]  /*ca90*/  HMMA.16816.F32 R12, R184.reuse, R172, R12 ;  /* 0x000000acb80c723c */ /* 0x040ff0000000180c */
[C---:B------:R-:W-:Y:S01]  /*caa0*/  HMMA.16816.F32 R16, R184.reuse, R174, R16 ;  /* 0x000000aeb810723c */ /* 0x040fe20000001810 */
[----:B------:R-:W4:Y:S07]  /*cab0*/  LDSM.16.M88.4 R172, [R213] ;  /* 0x00000000d5ac783b */ /* 0x000f2e0000000200 */
[C---:B------:R-:W-:Y:S08]  /*cac0*/  HMMA.16816.F32 R20, R184.reuse, R200, R20 ;  /* 0x000000c8b814723c */ /* 0x040ff00000001814 */
[C---:B------:R-:W-:Y:S01]  /*cad0*/  HMMA.16816.F32 R24, R184.reuse, R202, R24 ;  /* 0x000000cab818723c */ /* 0x040fe20000001818 */
[----:B------:R-:W4:Y:S07]  /*cae0*/  LDSM.16.M88.4 R200, [R227+0xc000] ;  /* 0x00c00000e3c8783b */ /* 0x000f2e0000000200 */
[C---:B-1----:R-:W-:Y:S08]  /*caf0*/  HMMA.16816.F32 R28, R184.reuse, R180, R28 ;  /* 0x000000b4b81c723c */ /* 0x042ff0000000181c */
[----:B------:R-:W-:Y:S01]  /*cb00*/  HMMA.16816.F32 R32, R184, R182, R32 ;  /* 0x000000b6b820723c */ /* 0x000fe20000001820 */
[----:B------:R-:W1:Y:S05]  /*cb10*/  LDSM.16.M88.4 R180, [R227+0xc800] ;  /* 0x00c80000e3b4783b */ /* 0x000e6a0000000200 */
[----:B------:R-:W1:Y:S02]  /*cb20*/  LDSM.16.M88.4 R184, [R227+0xd000] ;  /* 0x00d00000e3b8783b */ /* 0x000e640000000200 */
[C---:B---3--:R-:W-:Y:S08]  /*cb30*/  HMMA.16816.F32 R4, R192.reuse, R196, R4 ;  /* 0x000000c4c004723c */ /* 0x048ff00000001804 */
[C---:B------:R-:W-:Y:S01]  /*cb40*/  HMMA.16816.F32 R8, R192.reuse, R198, R8 ;  /* 0x000000c6c008723c */ /* 0x040fe20000001808 */
[----:B------:R-:W3:Y:S07]  /*cb50*/  LDSM.16.M88.4 R196, [R227+0xd800] ;  /* 0x00d80000e3c4783b */ /* 0x000eee0000000200 */
[C---:B--2---:R-:W-:Y:S08]  /*cb60*/  HMMA.16816.F32 R12, R192.reuse, R168, R12 ;  /* 0x000000a8c00c723c */ /* 0x044ff0000000180c */
[C---:B------:R-:W-:Y:S01]  /*cb70*/  HMMA.16816.F32 R16, R192.reuse, R170, R16 ;  /* 0x000000aac010723c */ /* 0x040fe20000001810 */
[----:B------:R-:W-:Y:S07]  /*cb80*/  LDSM.16.M88.4 R168, [R229+0x4000] ;  /* 0x00400000e5a8783b */ /* 0x000fee0000000200 */
[C---:B----4-:R-:W-:Y:S08]  /*cb90*/  HMMA.16816.F32 R20, R192.reuse, R172, R20 ;  /* 0x000000acc014723c */ /* 0x050ff00000001814 */
[C---:B------:R-:W-:Y:S01]  /*cba0*/  HMMA.16816.F32 R24, R192.reuse, R174, R24 ;  /* 0x000000aec018723c */ /* 0x040fe20000001818 */
[----:B------:R-:W2:Y:S07]  /*cbb0*/  LDSM.16.M88.4 R172, [R220+0x4000] ;  /* 0x00400000dcac783b */ /* 0x000eae0000000200 */
[C---:B------:R-:W-:Y:S08]  /*cbc0*/  HMMA.16816.F32 R28, R192.reuse, R176, R28 ;  /* 0x000000b0c01c723c */ /* 0x040ff0000000181c */
[----:B------:R-:W-:Y:S01]  /*cbd0*/  HMMA.16816.F32 R32, R192, R178, R32 ;  /* 0x000000b2c020723c */ /* 0x000fe20000001820 */
[----:B------:R-:W4:Y:S05]  /*cbe0*/  LDSM.16.M88.4 R176, [R220+0x4800] ;  /* 0x00480000dcb0783b */ /* 0x000f2a0000000200 */
[----:B------:R-:W2:Y:S02]  /*cbf0*/  LDSM.16.M88.4 R192, [R220+0x5000] ;  /* 0x00500000dcc0783b */ /* 0x000ea40000000200 */
        /* <DEDUP_REMOVED lines=16> */
[C---:B----4-:R-:W-:Y:S08]  /*cd00*/  HMMA.16816.F32 R12, R168.reuse, R176, R12 ;  /* 0x000000b0a80c723c */ /* 0x050ff0000000180c */
[C---:B------:R-:W-:Y:S01]  /*cd10*/  HMMA.16816.F32 R16, R168.reuse, R178, R16 ;  /* 0x000000b2a810723c */ /* 0x040fe20000001810 */
[----:B------:R-:W-:Y:S07]  /*cd20*/  LDSM.16.M88.4 R176, [R232+0x6000] ;  /* 0x00600000e8b0783b */ /* 0x000fee0000000200 */
[C---:B------:R-:W-:Y:S08]  /*cd30*/  HMMA.16816.F32 R20, R168.reuse, R192, R20 ;  /* 0x000000c0a814723c */ /* 0x040ff00000001814 */
[C---:B------:R-:W-:Y:S01]  /*cd40*/  HMMA.16816.F32 R24, R168.reuse, R194, R24 ;  /* 0x000000c2a818723c */ /* 0x040fe20000001818 */
[----:B------:R-:W4:Y:S07]  /*cd50*/  LDSM.16.M88.4 R192, [R211] ;  /* 0x00000000d3c0783b */ /* 0x000f2e0000000200 */
[C---:B------:R-:W-:Y:S08]  /*cd60*/  HMMA.16816.F32 R28, R168.reuse, R200, R28 ;  /* 0x000000c8a81c723c */ /* 0x040ff0000000181c */
[----:B------:R-:W-:Y:S01]  /*cd70*/  HMMA.16816.F32 R32, R168, R202, R32 ;  /* 0x000000caa820723c */ /* 0x000fe20000001820 */
[----:B------:R-:W2:Y:S05]  /*cd80*/  LDSM.16.M88.4 R168, [R210] ;  /* 0x00000000d2a8783b */ /* 0x000eaa0000000200 */
[----:B------:R-:W2:Y:S02]  /*cd90*/  LDSM.16.M88.4 R200, [R209] ;  /* 0x00000000d1c8783b */ /* 0x000ea40000000200 */
[C---:B-1----:R-:W-:Y:S08]  /*cda0*/  HMMA.16816.F32 R4, R180.reuse, R184, R4 ;  /* 0x000000b8b404723c */ /* 0x042ff00000001804 */
[C---:B------:R-:W-:Y:S01]  /*cdb0*/  HMMA.16816.F32 R8, R180.reuse, R186, R8 ;  /* 0x000000bab408723c */ /* 0x040fe20000001808 */
[----:B------:R-:W1:Y:S07]  /*cdc0*/  LDSM.16.M88.4 R184, [R208] ;  /* 0x00000000d0b8783b */ /* 0x000e6e0000000200 */
        /* <DEDUP_REMOVED lines=8> */
[----:B------:R-:W-:Y:S05]  /*ce50*/  LDSM.16.M88.4 R172, [R227+0xf000] ;  /* 0x00f00000e3ac783b */ /* 0x000fea0000000200 */
[----:B------:R-:W-:Y:S02]  /*ce60*/  LDSM.16.M88.4 R180, [R227+0xf800] ;  /* 0x00f80000e3b4783b */ /* 0x000fe40000000200 */
[C---:B----4-:R-:W-:Y:S08]  /*ce70*/  HMMA.16816.F32 R4, R176.reuse, R192, R4 ;  /* 0x000000c0b004723c */ /* 0x050ff00000001804 */
[C---:B------:R-:W-:Y:S01]  /*ce80*/  HMMA.16816.F32 R8, R176.reuse, R194, R8 ;  /* 0x000000c2b008723c */ /* 0x040fe20000001808 */
[----:B------:R-:W-:Y:S07]  /*ce90*/  LDSM.16.M88.4 R192, [R229+0x6000] ;  /* 0x00600000e5c0783b */ /* 0x000fee0000000200 */
[C---:B------:R-:W-:Y:S08]  /*cea0*/  HMMA.16816.F32 R12, R176.reuse, R168, R12 ;  /* 0x000000a8b00c723c */ /* 0x040ff0000000180c */
[C---:B------:R-:W-:Y:S01]  /*ceb0*/  HMMA.16816.F32 R16, R176.reuse, R170, R16 ;  /* 0x000000aab010723c */ /* 0x040fe20000001810 */
[----:B------:R-:W2:Y:S07]  /*cec0*/  LDSM.16.M88.4 R168, [R227+0xe800] ;  /* 0x00e80000e3a8783b */ /* 0x000eae0000000200 */
[C---:B------:R-:W-:Y:S08]  /*ced0*/  HMMA.16816.F32 R20, R176.reuse, R200, R20 ;  /* 0x000000c8b014723c */ /* 0x040ff00000001814 */
[C---:B------:R-:W-:Y:S01]  /*cee0*/  HMMA.16816.F32 R24, R176.reuse, R202, R24 ;  /* 0x000000cab018723c */ /* 0x040fe20000001818 */
[----:B------:R-:W4:Y:S07]  /*cef0*/  LDSM.16.M88.4 R200, [R220+0x6000] ;  /* 0x00600000dcc8783b */ /* 0x000f2e0000000200 */
[C---:B-1----:R-:W-:Y:S08]  /*cf00*/  HMMA.16816.F32 R28, R176.reuse, R184, R28 ;  /* 0x000000b8b01c723c */ /* 0x042ff0000000181c */
[----:B------:R-:W-:Y:S07]  /*cf10*/  HMMA.16816.F32 R32, R176, R186, R32 ;  /* 0x000000bab020723c */ /* 0x000fee0000001820 */
[----:B------:R-:W-:Y:S01]  /*cf20*/  MOV R177, R3 ;  /* 0x0000000300b17202 */ /* 0x000fe20000000f00 */
[C---:B---3--:R-:W-:Y:S05]  /*cf30*/  HMMA.16816.F32 R4, R188.reuse, R196, R4 ;  /* 0x000000c4bc04723c */ /* 0x048fea0000001804 */
[----:B------:R-:W-:Y:S03]  /*cf40*/  MOV R176, R2 ;  /* 0x0000000200b07202 */ /* 0x000fe60000000f00 */
[C---:B------:R-:W-:Y:S08]  /*cf50*/  HMMA.16816.F32 R8, R188.reuse, R198, R8 ;  /* 0x000000c6bc08723c */ /* 0x040ff00000001808 */
[C---:B--2---:R-:W-:Y:S08]  /*cf60*/  HMMA.16816.F32 R12, R188.reuse, R168, R12 ;  /* 0x000000a8bc0c723c */ /* 0x044ff0000000180c */
[C---:B------:R-:W-:Y:S01]  /*cf70*/  HMMA.16816.F32 R16, R188.reuse, R170, R16 ;  /* 0x000000aabc10723c */ /* 0x040fe20000001810 */
[----:B------:R-:W1:Y:S07]  /*cf80*/  LDSM.16.M88.4 R168, [R220+0x6800] ;  /* 0x00680000dca8783b */ /* 0x000e6e0000000200 */
[C---:B------:R-:W-:Y:S08]  /*cf90*/  HMMA.16816.F32 R20, R188.reuse, R172, R20 ;  /* 0x000000acbc14723c */ /* 0x040ff00000001814 */
[C---:B------:R-:W-:Y:S01]  /*cfa0*/  HMMA.16816.F32 R24, R188.reuse, R174, R24 ;  /* 0x000000aebc18723c */ /* 0x040fe20000001818 */
[----:B------:R-:W2:Y:S07]  /*cfb0*/  LDSM.16.M88.4 R172, [R220+0x7000] ;  /* 0x00700000dcac783b */ /* 0x000eae0000000200 */
[C---:B------:R-:W-:Y:S08]  /*cfc0*/  HMMA.16816.F32 R28, R188.reuse, R180, R28 ;  /* 0x000000b4bc1c723c */ /* 0x040ff0000000181c */
[----:B------:R-:W-:Y:S08]  /*cfd0*/  HMMA.16816.F32 R32, R188, R182, R32 ;  /* 0x000000b6bc20723c */ /* 0x000ff00000001820 */
[C---:B----4-:R-:W-:Y:S08]  /*cfe0*/  HMMA.16816.F32 R4, R192.reuse, R200, R4 ;  /* 0x000000c8c004723c */ /* 0x050ff00000001804 */
[C---:B------:R-:W-:Y:S08]  /*cff0*/  HMMA.16816.F32 R8, R192.reuse, R202, R8 ;  /* 0x000000cac008723c */ /* 0x040ff00000001808 */
[C---:B-1----:R-:W-:Y:S08]  /*d000*/  HMMA.16816.F32 R12, R192.reuse, R168, R12 ;  /* 0x000000a8c00c723c */ /* 0x042ff0000000180c */
[----:B------:R-:W-:Y:S01]  /*d010*/  FMUL.FTZ R3, R5, c[0x0][0x2ec] ;  /* 0x0000bb0005037a20 */ /* 0x000fe20000410000 */
[C---:B------:R-:W-:Y:S01]  /*d020*/  HMMA.16816.F32 R16, R192.reuse, R170, R16 ;  /* 0x000000aac010723c */ /* 0x040fe20000001810 */
[----:B------:R-:W1:Y:S01]  /*d030*/  LDSM.16.M88.4 R168, [R220+0x7800] ;  /* 0x00780000dca8783b */ /* 0x000e620000000200 */
[----:B------:R-:W-:Y:S04]  /*d040*/  DEPBAR.LE SB0, 0x0 ;  /* 0x000080000000791a */ /* 0x000fe80000000000 */
[----:B------:R3:W4:Y:S01]  /*d050*/  MUFU.TANH R190, R3 ;  /* 0x0000000300be7308 */ /* 0x0007220000002400 */
[----:B------:R-:W-:Y:S01]  /*d060*/  FMUL.FTZ R250, R9, c[0x0][0x2ec] ;  /* 0x0000bb0009fa7a20 */ /* 0x000fe20000410000 */
[----:B------:R-:W-:Y:S01]  /*d070*/  BAR.SYNC.DEFER_BLOCKING 0x0 ;  /* 0x0000000000007b1d */ /* 0x000fe20000010000 */
[----:B------:R-:W-:Y:S01]  /*d080*/  FMUL.FTZ R164, R8, c[0x0][0x2ec] ;  /* 0x0000bb0008a47a20 */ /* 0x000fe20000410000 */
[C---:B--2---:R-:W-:Y:S05]  /*d090*/  HMMA.16816.F32 R20, R192.reuse, R172, R20 ;  /* 0x000000acc014723c */ /* 0x044fea0000001814 */
[----:B------:R-:W-:Y:S01]  /*d0a0*/  FMUL.FTZ R2, R6, c[0x0][0x2ec] ;  /* 0x0000bb0006027a20 */ /* 0x000fe20000410000 */
[----:B------:R2:W1:Y:S01]  /*d0b0*/  MUFU.TANH R185, R250 ;  /* 0x000000fa00b97308 */ /* 0x0004620000002400 */
[----:B------:R-:W-:Y:S01]  /*d0c0*/  FMUL.FTZ R165, R7, c[0x0][0x2ec] ;  /* 0x0000bb0007a57a20 */ /* 0x000fe20000410000 */
[C---:B------:R-:W-:Y:S04]  /*d0d0*/  HMMA.16816.F32 R24, R192.reuse, R174, R24 ;  /* 0x000000aec018723c */ /* 0x040fe80000001818 */
[----:B------:R-:W-:Y:S02]  /*d0e0*/  FMUL.FTZ R166, R4, c[0x0][0x2ec] ;  /* 0x0000bb0004a67a20 */ /* 0x000fe40000410000 */
[----:B------:R-:W-:Y:S02]  /*d0f0*/  FMUL.FTZ R252, R12, c[0x0][0x2ec] ;  /* 0x0000bb000cfc7a20 */ /* 0x000fe40000410000 */
[----:B------:R4:W4:Y:S01]  /*d100*/  MUFU.TANH R189, R164 ;  /* 0x000000a400bd7308 */ /* 0x0009220000002400 */
[----:B------:R-:W-:Y:S03]  /*d110*/  FMUL.FTZ R17, R17, c[0x0][0x2ec] ;  /* 0x0000bb0011117a20 */ /* 0x000fe60000410000 */
[----:B---3--:R-:W-:Y:S02]  /*d120*/  FMUL.FTZ R3, R10, c[0x0][0x2ec] ;  /* 0x0000bb000a037a20 */ /* 0x008fe40000410000 */
[----:B------:R-:W-:Y:S04]  /*d130*/  IMAD.MOV.U32 R12, RZ, RZ, R176 ;  /* 0x000000ffff0c7224 */ /* 0x000fe800078e00b0 */
[----:B------:R3:W3:Y:S01]  /*d140*/  MUFU.TANH R10, R3 ;  /* 0x00000003000a7308 */ /* 0x0006e20000002400 */
[----:B--2---:R-:W-:Y:S01]  /*d150*/  FMUL.FTZ R250, R14, c[0x0][0x2ec] ;  /* 0x0000bb000efa7a20 */ /* 0x004fe20000410000 */
[C---:B-1----:R-:W-:Y:S01]  /*d160*/  HMMA.16816.F32 R28, R192.reuse, R168, R28 ;  /* 0x000000a8c01c723c */ /* 0x042fe2000000181c */
[----:B------:R-:W-:Y:S03]  /*d170*/  MOV R14, UR6 ;  /* 0x00000006000e7c02 */ /* 0x000fe60008000f00 */
[----:B------:R-:W-:Y:S04]  /*d180*/  FMUL.FTZ R5, R24, c[0x0][0x2ec] ;  /* 0x0000bb0018057a20 */ /* 0x000fe80000410000 */
[----:B------:R1:W2:Y:S01]  /*d190*/  MUFU.TANH R187, R2 ;  /* 0x0000000200bb7308 */ /* 0x0002a20000002400 */
[----:B------:R-:W-:Y:S01]  /*d1a0*/  FMUL.FTZ R25, R25, c[0x0][0x2ec] ;  /* 0x0000bb0019197a20 */ /* 0x000fe20000410000 */
[----:B------:R-:W-:Y:S03]  /*d1b0*/  HMMA.16816.F32 R32, R192, R170, R32 ;  /* 0x000000aac020723c */ /* 0x000fe60000001820 */
[----:B----4-:R-:W-:Y:S01]  /*d1c0*/  FMUL.FTZ R164, R13, c[0x0][0x2ec] ;  /* 0x0000bb000da47a20 */ /* 0x010fe20000410000 */
[----:B------:R-:W-:Y:S04]  /*d1d0*/  MOV R13, R177 ;  /* 0x000000b1000d7202 */ /* 0x000fe80000000f00 */
[----:B------:R4:W2:Y:S01]  /*d1e0*/  MUFU.TANH R177, R250 ;  /* 0x000000fa00b17308 */ /* 0x0008a20000002400 */
[----:B---3--:R-:W-:Y:S05]  /*d1f0*/  FMUL.FTZ R3, R19, c[0x0][0x2ec] ;  /* 0x0000bb0013037a20 */ /* 0x008fea0000410000 */
[----:B------:R-:W-:Y:S04]  /*d200*/  FMUL.FTZ R30, R30, c[0x0][0x2ec] ;  /* 0x0000bb001e1e7a20 */ /* 0x000fe80000410000 */
[----:B------:R3:W2:Y:S01]  /*d210*/  MUFU.TANH R203, R3 ;  /* 0x0000000300cb7308 */ /* 0x0006a20000002400 */
[----:B-1----:R-:W-:Y:S05]  /*d220*/  FMUL.FTZ R2, R11, c[0x0][0x2ec] ;  /* 0x0000bb000b027a20 */ /* 0x002fea0000410000 */
[----:B------:R-:W-:Y:S02]  /*d230*/  FMUL.FTZ R32, R32, c[0x0][0x2ec] ;  /* 0x0000bb0020207a20 */ /* 0x000fe40000410000 */
[----:B------:R-:W-:Y:S02]  /*d240*/  FMUL.FTZ R34, R34, c[0x0][0x2ec] ;  /* 0x0000bb0022227a20 */ /* 0x000fe40000410000 */
[----:B------:R1:W1:Y:S01]  /*d250*/  MUFU.TANH R191, R166 ;  /* 0x000000a600bf7308 */ /* 0x0002620000002400 */
[----:B------:R-:W-:Y:S02]  /*d260*/  FMUL.FTZ R35, R35, c[0x0][0x2ec] ;  /* 0x0000bb0023237a20 */ /* 0x000fe40000410000 */
[----:B----4-:R-:W-:Y:S01]  /*d270*/  FMUL.FTZ R250, R21, c[0x0][0x2ec] ;  /* 0x0000bb0015fa7a20 */ /* 0x010fe20000410000 */
[----:B------:R-:W-:Y:S06]  /*d280*/  MOV R21, R205 ;  /* 0x000000cd00157202 */ /* 0x000fec0000000f00 */
[----:B------:R4:W2:Y:S01]  /*d290*/  MUFU.TANH R174, R250 ;  /* 0x000000fa00ae7308 */ /* 0x0008a20000002400 */
[----:B---3--:R-:W-:Y:S09]  /*d2a0*/  FMUL.FTZ R3, R28, c[0x0][0x2ec] ;  /* 0x0000bb001c037a20 */ /* 0x008ff20000410000 */
[----:B------:R3:W2:Y:S01]  /*d2b0*/  MUFU.TANH R198, R3 ;  /* 0x0000000300c67308 */ /* 0x0006a20000002400 */
[----:B-1----:R-:W-:Y:S09]  /*d2c0*/  FMUL.FTZ R166, R15, c[0x0][0x2ec] ;  /* 0x0000bb000fa67a20 */ /* 0x002ff20000410000 */
[----:B------:R1:W1:Y:S01]  /*d2d0*/  MUFU.TANH R197, R164 ;  /* 0x000000a400c57308 */ /* 0x0002620000002400 */
[----:B----4-:R-:W-:Y:S04]  /*d2e0*/  MOV R250, UR6 ;  /* 0x0000000600fa7c02 */ /* 0x010fe80008000f00 */
[----:B------:R-:W-:Y:S01]  /*d2f0*/  LEA R6, P1, R250, R36, 0x6 ;  /* 0x00000024fa067211 */ /* 0x000fe200078230ff */
[----:B------:R-:W-:Y:S04]  /*d300*/  FMUL.FTZ R250, R33, c[0x0][0x2ec] ;  /* 0x0000bb0021fa7a20 */ /* 0x000fe80000410000 */
[----:B------:R4:W2:Y:S01]  /*d310*/  MUFU.TANH R186, R165 ;  /* 0x000000a500ba7308 */ /* 0x0008a20000002400 */
[----:B---3--:R-:W-:Y:S05]  /*d320*/  IMAD.U32 R3, RZ, RZ, UR6 ;  /* 0x00000006ff037e24 */ /* 0x008fea000f8e00ff */
[----:B------:R-:W-:Y:S04]  /*d330*/  LEA.HI.X.SX32 R7, R3, R37, 0x6, P1 ;  /* 0x0000002503077211 */ /* 0x000fe800008f36ff */
[----:B------:R3:W2:Y:S01]  /*d340*/  MUFU.TANH R9, R2 ;  /* 0x0000000200097308 */ /* 0x0006a20000002400 */
[----:B------:R2:W5:Y:S01]  /*d350*/  LDL.LU.64 R36, [R1+0x28] ;  /* 0x0000280001247983 */ /* 0x0005620000300a00 */
[----:B-1----:R-:W-:Y:S02]  /*d360*/  FMUL.FTZ R164, R18, c[0x0][0x2ec] ;  /* 0x0000bb0012a47a20 */ /* 0x002fe40000410000 */
[----:B------:R-:W-:Y:S02]  /*d370*/  IMAD.U32 R18, RZ, RZ, UR6 ;  /* 0x00000006ff127e24 */ /* 0x000fe4000f8e00ff */
[----:B------:R-:W-:Y:S04]  /*d380*/  IMAD R33, R7, c[0x0][0x198], RZ ;  /* 0x0000660007217a24 */ /* 0x000fe800078e02ff */
[----:B------:R1:W1:Y:S01]  /*d390*/  MUFU.TANH R199, R166 ;  /* 0x000000a600c77308 */ /* 0x0002620000002400 */
[----:B------:R-:W-:Y:S02]  /*d3a0*/  IMAD R33, R6, c[0x0][0x19c], R33 ;  /* 0x0000670006217a24 */ /* 0x000fe400078e0221 */
[----:B----4-:R-:W-:Y:S01]  /*d3b0*/  FMUL.FTZ R165, R16, c[0x0][0x2ec] ;  /* 0x0000bb0010a57a20 */ /* 0x010fe20000410000 */
[----:B------:R-:W-:Y:S01]  /*d3c0*/  MOV R16, R206 ;  /* 0x000000ce00107202 */ /* 0x000fe20000000f00 */
[----:B------:R-:W-:Y:S03]  /*d3d0*/  IMAD.WIDE.U32 R6, R6, c[0x0][0x198], RZ ;  /* 0x0000660006067a25 */ /* 0x000fe600078e00ff */
[----:B------:R-:W-:Y:S02]  /*d3e0*/  LEA R14, P2, R14, R16, 0x6 ;  /* 0x000000100e0e7211 */ /* 0x000fe400078430ff */
[----:B------:R4:W2:Y:S01]  /*d3f0*/  MUFU.TANH R202, R164 ;  /* 0x000000a400ca7308 */ /* 0x0008a20000002400 */
[----:B---3--:R-:W-:Y:S01]  /*d400*/  FMUL.FTZ R2, R20, c[0x0][0x2ec] ;  /* 0x0000bb0014027a20 */ /* 0x008fe20000410000 */
[----:B------:R-:W-:Y:S04]  /*d410*/  MOV R20, R204 ;  /* 0x000000cc00147202 */ /* 0x000fe80000000f00 */
[----:B------:R-:W-:Y:S04]  /*d420*/  LEA R18, P0, R18, R20, 0x6 ;  /* 0x0000001412127211 */ /* 0x000fe800078030ff */
[----:B------:R3:W2:Y:S01]  /*d430*/  MUFU.TANH R201, R165 ;  /* 0x000000a500c97308 */ /* 0x0006a20000002400 */
[----:B-1----:R-:W-:Y:S09]  /*d440*/  FMUL.FTZ R166, R22, c[0x0][0x2ec] ;  /* 0x0000bb0016a67a20 */ /* 0x002ff20000410000 */
[----:B------:R1:W1:Y:S01]  /*d450*/  MUFU.TANH R178, R2 ;  /* 0x0000000200b27308 */ /* 0x0002620000002400 */
[----:B----4-:R-:W-:Y:S09]  /*d460*/  FMUL.FTZ R164, R27, c[0x0][0x2ec] ;  /* 0x0000bb001ba47a20 */ /* 0x010ff20000410000 */
[----:B------:R4:W2:Y:S01]  /*d470*/  MUFU.TANH R179, R252 ;  /* 0x000000fc00b37308 */ /* 0x0008a20000002400 */
[----:B---3--:R-:W-:Y:S02]  /*d480*/  FMUL.FTZ R165, R23, c[0x0][0x2ec] ;  /* 0x0000bb0017a57a20 */ /* 0x008fe40000410000 */
[----:B------:R-:W-:Y:S07]  /*d490*/  IMAD.WIDE.U32 R22, R18, c[0x0][0x198], RZ ;  /* 0x0000660012167a25 */ /* 0x000fee00078e00ff */
[----:B------:R3:W2:Y:S01]  /*d4a0*/  MUFU.TANH R173, R17 ;  /* 0x0000001100ad7308 */ /* 0x0006a20000002400 */
[----:B-1----:R-:W-:Y:S09]  /*d4b0*/  FMUL.FTZ R2, R29, c[0x0][0x2ec] ;  /* 0x0000bb001d027a20 */ /* 0x002ff20000410000 */
[----:B------:R1:W1:Y:S01]  /*d4c0*/  MUFU.TANH R183, R166 ;  /* 0x000000a600b77308 */ /* 0x0002620000002400 */
[----:B----4-:R-:W-:Y:S02]  /*d4d0*/  FMUL.FTZ R252, R26, c[0x0][0x2ec] ;  /* 0x0000bb001afc7a20 */ /* 0x010fe40000410000 */
[----:B------:R-:W-:Y:S07]  /*d4e0*/  IMAD.WIDE.U32 R26, R14, c[0x0][0x198], RZ ;  /* 0x000066000e1a7a25 */ /* 0x000fee00078e00ff */
[----:B------:R4:W2:Y:S01]  /*d4f0*/  MUFU.TANH R205, R164 ;  /* 0x000000a400cd7308 */ /* 0x0008a20000002400 */
[----:B---3--:R-:W-:Y:S09]  /*d500*/  IMAD.MOV.U32 R17, RZ, RZ, R207 ;  /* 0x000000ffff117224 */ /* 0x008ff200078e00cf */
[----:B------:R3:W2:Y:S01]  /*d510*/  MUFU.TANH R181, R165 ;  /* 0x000000a500b57308 */ /* 0x0006a20000002400 */
[----:B-1----:R-:W-:Y:S05]  /*d520*/  IMAD.U32 R166, RZ, RZ, UR6 ;  /* 0x00000006ffa67e24 */ /* 0x002fea000f8e00ff */
[----:B------:R-:W-:Y:S04]  /*d530*/  LEA.HI.X.SX32 R19, R166, R21, 0x6, P0 ;  /* 0x00000015a6137211 */ /* 0x000fe800000f36ff */
[----:B------:R1:W1:Y:S01]  /*d540*/  MUFU.TANH R194, R2 ;  /* 0x0000000200c27308 */ /* 0x0002620000002400 */
[----:B----4-:R-:W-:Y:S01]  /*d550*/  MOV R164, UR6 ;  /* 0x0000000600a47c02 */ /* 0x010fe20008000f00 */
[----:B------:R-:W-:Y:S03]  /*d560*/  IMAD R3, R19, c[0x0][0x198], RZ ;  /* 0x0000660013037a24 */ /* 0x000fe600078e02ff */
[----:B------:R-:W-:Y:S01]  /*d570*/  LEA R164, P0, R164, R12, 0x6 ;  /* 0x0000000ca4a47211 */ /* 0x000fe200078030ff */
[----:B------:R-:W-:Y:S04]  /*d580*/  IMAD R3, R18, c[0x0][0x19c], R3 ;  /* 0x0000670012037a24 */ /* 0x000fe800078e0203 */
[----:B------:R4:W2:Y:S01]  /*d590*/  MUFU.TANH R207, R252 ;  /* 0x000000fc00cf7308 */ /* 0x0008a20000002400 */
[CC--:B------:R-:W-:Y:S02]  /*d5a0*/  LEA R18, P1, R22.reuse, R248.reuse, 0x1 ;  /* 0x000000f816127211 */ /* 0x0c0fe400078208ff */
[----:B---3--:R-:W-:Y:S02]  /*d5b0*/  MOV R165, UR6 ;  /* 0x0000000600a57c02 */ /* 0x008fe40008000f00 */
[----:B------:R-:W-:Y:S02]  /*d5c0*/  IADD3 R3, R23, R3, RZ ;  /* 0x0000000317037210 */ /* 0x000fe40007ffe0ff */
[----:B------:R-:W-:Y:S03]  /*d5d0*/  LEA.HI.X.SX32 R15, R165, R17, 0x6, P2 ;  /* 0x00000011a50f7211 */ /* 0x000fe600010f36ff */
[----:B------:R3:W2:Y:S01]  /*d5e0*/  MUFU.TANH R193, R32 ;  /* 0x0000002000c17308 */ /* 0x0006a20000002400 */
[----:B------:R-:W-:Y:S02]  /*d5f0*/  LEA.HI.X R19, R22, R247, R3, 0x1, P1 ;  /* 0x000000f716137211 */ /* 0x000fe400008f0c03 */
[-C--:B------:R-:W-:Y:S02]  /*d600*/  LEA R22, P2, R6, R248.reuse, 0x1 ;  /* 0x000000f806167211 */ /* 0x080fe400078408ff */
[----:B-1----:R-:W-:Y:S04]  /*d610*/  MOV R2, UR6 ;  /* 0x0000000600027c02 */ /* 0x002fe80008000f00 */
[----:B------:R-:W-:Y:S01]  /*d620*/  LEA.HI.X.SX32 R165, R2, R13, 0x6, P0 ;  /* 0x0000000d02a57211 */ /* 0x000fe200000f36ff */
[----:B------:R1:W1:Y:S01]  /*d630*/  MUFU.TANH R195, R30 ;  /* 0x0000001e00c37308 */ /* 0x0002620000002400 */
[----:B------:R-:W-:Y:S02]  /*d640*/  IMAD R2, R15, c[0x0][0x198], RZ ;  /* 0x000066000f027a24 */ /* 0x000fe400078e02ff */
[----:B----4-:R-:W-:Y:S02]  /*d650*/  FMUL.FTZ R252, R31, c[0x0][0x2ec] ;  /* 0x0000bb001ffc7a20 */ /* 0x010fe40000410000 */
[----:B------:R-:W-:Y:S01]  /*d660*/  IMAD R2, R14, c[0x0][0x19c], R2 ;  /* 0x000067000e027a24 */ /* 0x000fe200078e0202 */
[C---:B------:R-:W-:Y:S04]  /*d670*/  LEA R14, P0, R26.reuse, R248, 0x1 ;  /* 0x000000f81a0e7211 */ /* 0x040fe800078008ff */
[----:B------:R4:W2:Y:S01]  /*d680*/  MUFU.TANH R166, R34 ;  /* 0x0000002200a67308 */ /* 0x0008a20000002400 */
[----:B------:R-:W-:Y:S02]  /*d690*/  IMAD.IADD R2, R27, 0x1, R2 ;  /* 0x000000011b027824 */ /* 0x000fe400078e0202 */
[----:B---3--:R-:W-:Y:S03]  /*d6a0*/  IMAD R32, R165, c[0x0][0x198], RZ ;  /* 0x00006600a5207a24 */ /* 0x008fe600078e02ff */
[----:B------:R-:W-:Y:S02]  /*d6b0*/  LEA.HI.X R15, R26, R247, R2, 0x1, P0 ;  /* 0x000000f71a0f7211 */ /* 0x000fe400000f0c02 */
[----:B------:R-:W-:Y:S01]  /*d6c0*/  ISETP.LT.AND P0, PT, RZ, UR4, PT ;  /* 0x00000004ff007c0c */ /* 0x000fe2000bf01270 */
[C---:B------:R-:W-:Y:S01]  /*d6d0*/  IMAD R32, R164.reuse, c[0x0][0x19c], R32 ;  /* 0x00006700a4207a24 */ /* 0x040fe200078e0220 */
[----:B------:R3:W2:Y:S01]  /*d6e0*/  MUFU.TANH R165, R35 ;  /* 0x0000002300a57308 */ /* 0x0006a20000002400 */
[----:B------:R-:W-:Y:S01]  /*d6f0*/  IADD3 R2, R7, R33, RZ ;  /* 0x0000002107027210 */ /* 0x000fe20007ffe0ff */
[----:B-1----:R-:W-:Y:S03]  /*d700*/  IMAD.WIDE.U32 R30, R164, c[0x0][0x198], RZ ;  /* 0x00006600a41e7a25 */ /* 0x002fe600078e00ff */
[-C--:B------:R-:W-:Y:S02]  /*d710*/  LEA.HI.X R23, R6, R247.reuse, R2, 0x1, P2 ;  /* 0x000000f706177211 */ /* 0x080fe400010f0c02 */
[----:B------:R-:W-:Y:S03]  /*d720*/  IADD3 R32, R31, R32, RZ ;  /* 0x000000201f207210 */ /* 0x000fe60007ffe0ff */
[----:B------:R1:W1:Y:S01]  /*d730*/  MUFU.TANH R182, R5 ;  /* 0x0000000500b67308 */ /* 0x0002620000002400 */
[C---:B----4-:R-:W-:Y:S09]  /*d740*/  LEA R34, P1, R30.reuse, R248, 0x1 ;  /* 0x000000f81e227211 */ /* 0x050ff200078208ff */
[----:B------:R4:W1:Y:S01]  /*d750*/  MUFU.TANH R206, R25 ;  /* 0x0000001900ce7308 */ /* 0x0008620000002400 */
[----:B---3--:R-:W-:Y:S09]  /*d760*/  LEA.HI.X R35, R30, R247, R32, 0x1, P1 ;  /* 0x000000f71e237211 */ /* 0x008ff200008f0c20 */
[----:B------:R-:W3:Y:S10]  /*d770*/  MUFU.TANH R252, R252 ;  /* 0x000000fc00fc7308 */ /* 0x000ef40000002400 */
[----:B------:R-:W1:Y:S02]  /*d780*/  MUFU.TANH R250, R250 ;  /* 0x000000fa00fa7308 */ /* 0x000e640000002400 */
[----:B-12345:R-:W-:-:S05]  /*d790*/  @P0 BRA `(.L_x_557) ;  /* 0xffffdae000000947 */ /* 0x03efca000383ffff */
.L_x_556:
[----:B------:R-:W-:Y:S01]  /*d7a0*/  FMNMX.FTZ R3, R191, R167, !PT ;  /* 0x000000a7bf037209 */ /* 0x000fe20007810000 */
[----:B-1----:R-:W-:Y:S01]  /*d7b0*/  LDSM.16.MT88.4 R20, [R226+0x10000] ;  /* 0x01000000e214783b */ /* 0x002fe20000004200 */
[----:B------:R-:W-:Y:S02]  /*d7c0*/  UIADD3 UR13, UR13, 0x1, URZ ;  /* 0x000000010d0d7890 */ /* 0x000fe4000fffe03f */
        /* <DEDUP_REMOVED lines=30> */
[----:B------:R-:W-:Y:S01]  /*d9b0*/  FMNMX.FTZ R2, R166, R3, !PT ;  /* 0x00000003a6027209 */ /* 0x000fe20007810000 */
[----:B------:R-:W-:Y:S03]  /*d9c0*/  LDSM.16.MT88.4 R12, [R228+0x10000] ;  /* 0x01000000e40c783b */ /* 0x000fe60000004200 */
[----:B------:R-:W-:Y:S05]  /*d9d0*/  FMNMX.FTZ R7, R165, R2, !PT ;  /* 0x00000002a5077209 */ /* 0x000fea0007810000 */
        /* <DEDUP_REMOVED lines=38> */
[----:B------:R-:W-:Y:S02]  /*dc40*/  FMUL.FTZ R5, R2, R161 ;  /* 0x000000a102057220 */ /* 0x000fe40000410000 */
[----:B------:R-:W-:Y:S01]  /*dc50*/  FMUL.FTZ R6, R0, R162 ;  /* 0x000000a200067220 */ /* 0x000fe20000410000 */
[----:B------:R-:W-:Y:S01]  /*dc60*/  MUFU.EX2 R187, R187 ;  /* 0x000000bb00bb7308 */ /* 0x000fe20000000800 */
[C---:B------:R-:W-:Y:S02]  /*dc70*/  FMUL.FTZ R8, R2.reuse, R156 ;  /* 0x0000009c02087220 */ /* 0x040fe40000410000 */
[C---:B------:R-:W-:Y:S02]  /*dc80*/  FMUL.FTZ R9, R2.reuse, R157 ;  /* 0x0000009d02097220 */ /* 0x040fe40000410000 */
[C---:B------:R-:W-:Y:S01]  /*dc90*/  FMUL.FTZ R16, R2.reuse, R148 ;  /* 0x0000009402107220 */ /* 0x040fe20000410000 */
[----:B------:R-:W-:Y:S01]  /*dca0*/  LDSM.16.MT88.4 R156, [R225+0x12800] ;  /* 0x01280000e19c783b */ /* 0x000fe20000004200 */
[C---:B------:R-:W-:Y:S02]  /*dcb0*/  FMUL.FTZ R17, R2.reuse, R149 ;  /* 0x0000009502117220 */ /* 0x040fe40000410000 */
[C---:B------:R-:W-:Y:S01]  /*dcc0*/  FMUL.FTZ R24, R2.reuse, R140 ;  /* 0x0000008c02187220 */ /* 0x040fe20000410000 */
[----:B------:R-:W2:Y:S01]  /*dcd0*/  MUFU.EX2 R186, R186 ;  /* 0x000000ba00ba7308 */ /* 0x000ea20000000800 */
[----:B------:R-:W-:Y:S02]  /*dce0*/  FMUL.FTZ R25, R2, R141 ;  /* 0x0000008d02197220 */ /* 0x000fe40000410000 */
[----:B------:R-:W-:Y:S01]  /*dcf0*/  FMUL.FTZ R27, R0, R143 ;  /* 0x0000008f001b7220 */ /* 0x000fe20000410000 */
[----:B-1----:R-:W-:Y:S01]  /*dd00*/  F2FP.PACK_AB R160, R190, R191 ;  /* 0x000000bfbea0723e */ /* 0x002fe200000000ff */
[----:B------:R-:W-:Y:S01]  /*dd10*/  LDSM.16.MT88.4 R140, [R224+0x12000] ;  /* 0x01200000e08c783b */ /* 0x000fe20000004200 */
[C---:B------:R-:W-:Y:S02]  /*dd20*/  FMUL.FTZ R32, R2.reuse, R132 ;  /* 0x0000008402207220 */ /* 0x040fe40000410000 */
[----:B------:R-:W-:Y:S02]  /*dd30*/  FMUL.FTZ R33, R2, R133 ;  /* 0x0000008502217220 */ /* 0x000fe40000410000 */
[----:B------:R-:W-:Y:S01]  /*dd40*/  MUFU.EX2 R189, R189 ;  /* 0x000000bd00bd7308 */ /* 0x000fe20000000800 */
[C---:B------:R-:W-:Y:S02]  /*dd50*/  FMUL.FTZ R34, R0.reuse, R134 ;  /* 0x0000008600227220 */ /* 0x040fe40000410000 */
[----:B------:R-:W-:Y:S01]  /*dd60*/  LDSM.16.MT88.4 R148, [R224+0x10800] ;  /* 0x01080000e094783b */ /* 0x000fe20000004200 */
[----:B------:R-:W-:Y:S02]  /*dd70*/  FMUL.FTZ R35, R0, R135 ;  /* 0x0000008700237220 */ /* 0x000fe40000410000 */
[--C-:B------:R-:W-:Y:S02]  /*dd80*/  FFMA.FTZ R196, R177, c[0x0][0x23c], -R168.reuse ;  /* 0x00008f00b1c47a23 */ /* 0x100fe400000108a8 */
[--C-:B------:R-:W-:Y:S02]  /*dd90*/  FFMA.FTZ R200, R173, c[0x0][0x23c], -R169.reuse ;  /* 0x00008f00adc87a23 */ /* 0x100fe400000108a9 */
[----:B------:R-:W1:Y:S01]  /*dda0*/  MUFU.EX2 R188, R188 ;  /* 0x000000bc00bc7308 */ /* 0x000e620000000800 */
[----:B------:R-:W-:Y:S01]  /*ddb0*/  LDSM.16.MT88.4 R132, [R225+0x12000] ;  /* 0x01200000e184783b */ /* 0x000fe20000004200 */
[--C-:B------:R-:W-:Y:S01]  /*ddc0*/  FFMA.FTZ R204, R178, c[0x0][0x23c], -R169.reuse ;  /* 0x00008f00b2cc7a23 */ /* 0x100fe200000108a9 */
[----:B--2---:R-:W-:Y:S01]  /*ddd0*/  F2FP.PACK_AB R161, R186, R187 ;  /* 0x000000bbbaa1723e */ /* 0x004fe200000000ff */
[--C-:B------:R-:W-:Y:S02]  /*dde0*/  FFMA.FTZ R174, R174, c[0x0][0x23c], -R169.reuse ;  /* 0x00008f00aeae7a23 */ /* 0x100fe400000108a9 */
[--C-:B------:R-:W-:Y:S03]  /*ddf0*/  FFMA.FTZ R183, R183, c[0x0][0x23c], -R168.reuse ;  /* 0x00008f00b7b77a23 */ /* 0x100fe600000108a8 */
[----:B------:R-:W-:Y:S01]  /*de00*/  LDSM.16.MT88.4 R176, [R228+0x13800] ;  /* 0x01380000e4b0783b */ /* 0x000fe20000004200 */
[----:B------:R-:W-:Y:S01]  /*de10*/  MUFU.EX2 R185, R185 ;  /* 0x000000b900b97308 */ /* 0x000fe20000000800 */
[--C-:B------:R-:W-:Y:S02]  /*de20*/  FFMA.FTZ R181, R181, c[0x0][0x23c], -R168.reuse ;  /* 0x00008f00b5b57a23 */ /* 0x100fe400000108a8 */
[--C-:B------:R-:W-:Y:S02]  /*de30*/  FFMA.FTZ R182, R182, c[0x0][0x23c], -R169.reuse ;  /* 0x00008f00b6b67a23 */ /* 0x100fe400000108a9 */
[C---:B------:R-:W-:Y:S02]  /*de40*/  FMUL.FTZ R36, R2.reuse, R36 ;  /* 0x0000002402247220 */ /* 0x040fe40000410000 */
[----:B------:R-:W-:Y:S02]  /*de50*/  FMUL.FTZ R37, R2, R37 ;  /* 0x0000002502257220 */ /* 0x000fe40000410000 */
[C---:B------:R-:W-:Y:S01]  /*de60*/  FMUL.FTZ R38, R0.reuse, R38 ;  /* 0x0000002600267220 */ /* 0x040fe20000410000 */
[----:B------:R-:W2:Y:S01]  /*de70*/  MUFU.EX2 R184, R184 ;  /* 0x000000b800b87308 */ /* 0x000ea20000000800 */
[----:B------:R-:W-:Y:S02]  /*de80*/  FMUL.FTZ R39, R0, R39 ;  /* 0x0000002700277220 */ /* 0x000fe40000410000 */
[----:B------:R-:W-:Y:S01]  /*de90*/  FMUL.FTZ R40, R2, R40 ;  /* 0x0000002802287220 */ /* 0x000fe20000410000 */
        /* <DEDUP_REMOVED lines=12> */
[----:B------:R-:W-:Y:S01]  /*df60*/  FMUL.FTZ R50, R0, R50 ;  /* 0x0000003200327220 */ /* 0x000fe20000410000 */
[----:B--2---:R-:W-:Y:S01]  /*df70*/  F2FP.PACK_AB R163, R184, R185 ;  /* 0x000000b9b8a3723e */ /* 0x004fe200000000ff */
        /* <DEDUP_REMOVED lines=8> */
[----:B------:R1:W-:Y:S03]  /*e000*/  MUFU.EX2 R171, R182 ;  /* 0x000000b600ab7308 */ /* 0x0003e60000000800 */
[----:B------:R-:W-:Y:S02]  /*e010*/  FMUL.FTZ R13, R2, R153 ;  /* 0x00000099020d7220 */ /* 0x000fe40000410000 */
[C---:B------:R-:W-:Y:S02]  /*e020*/  FMUL.FTZ R55, R0.reuse, R55 ;  /* 0x0000003700377220 */ /* 0x040fe40000410000 */
[C---:B------:R-:W-:Y:S03]  /*e030*/  FMUL.FTZ R14, R0.reuse, R154 ;  /* 0x0000009a000e7220 */ /* 0x040fe60000410000 */
[----:B------:R-:W-:Y:S01]  /*e040*/  MUFU.EX2 R192, R192 ;  /* 0x000000c000c07308 */ /* 0x000fe20000000800 */
[----:B------:R-:W-:Y:S02]  /*e050*/  FMUL.FTZ R15, R0, R155 ;  /* 0x0000009b000f7220 */ /* 0x000fe40000410000 */
[----:B------:R-:W2:Y:S01]  /*e060*/  LDSM.16.MT88.4 R152, [R224+0x10000] ;  /* 0x01000000e098783b */ /* 0x000ea20000004200 */
[C---:B------:R-:W-:Y:S02]  /*e070*/  FMUL.FTZ R56, R2.reuse, R56 ;  /* 0x0000003802387220 */ /* 0x040fe40000410000 */
[----:B------:R-:W-:Y:S02]  /*e080*/  FMUL.FTZ R57, R2, R57 ;  /* 0x0000003902397220 */ /* 0x000fe40000410000 */
[C---:B------:R-:W-:Y:S02]  /*e090*/  HMMA.16816.F32 R12, R160.reuse, R20, R12 ;  /* 0x00000014a00c723c */ /* 0x040fe4000000180c */
[----:B------:R-:W-:Y:S01]  /*e0a0*/  MUFU.EX2 R196, R196 ;  /* 0x000000c400c47308 */ /* 0x000fe20000000800 */
[C---:B------:R-:W-:Y:S02]  /*e0b0*/  FMUL.FTZ R58, R0.reuse, R58 ;  /* 0x0000003a003a7220 */ /* 0x040fe40000410000 */
[----:B------:R-:W-:Y:S01]  /*e0c0*/  FMUL.FTZ R59, R0, R59 ;  /* 0x0000003b003b7220 */ /* 0x000fe20000410000 */
[----:B-1----:R-:W-:Y:S01]  /*e0d0*/  LDSM.16.MT88.4 R180, [R226+0x13800] ;  /* 0x01380000e2b4783b */ /* 0x002fe20000004200 */
        /* <DEDUP_REMOVED lines=9> */
[----:B------:R-:W-:Y:S01]  /*e170*/  MUFU.EX2 R204, R204 ;  /* 0x000000cc00cc7308 */ /* 0x000fe20000000800 */
[C---:B------:R-:W-:Y:S02]  /*e180*/  FMUL.FTZ R62, R0.reuse, R62 ;  /* 0x0000003e003e7220 */ /* 0x040fe40000410000 */
[C---:B------:R-:W-:Y:S03]  /*e190*/  HMMA.16816.F32 R20, R160.reuse, R28, R20 ;  /* 0x0000001ca014723c */ /* 0x040fe60000001814 */
[----:B------:R-:W-:Y:S02]  /*e1a0*/  FMUL.FTZ R63, R0, R63 ;  /* 0x0000003f003f7220 */ /* 0x000fe40000410000 */
[C---:B------:R-:W-:Y:S02]  /*e1b0*/  FMUL.FTZ R64, R2.reuse, R64 ;  /* 0x0000004002407220 */ /* 0x040fe40000410000 */
[C---:B------:R-:W-:Y:S01]  /*e1c0*/  FMUL.FTZ R28, R2.reuse, R136 ;  /* 0x00000088021c7220 */ /* 0x040fe20000410000 */
[C---:B------:R-:W-:Y:S04]  /*e1d0*/  HMMA.16816.F32 R24, R160.reuse, R30, R24 ;  /* 0x0000001ea018723c */ /* 0x040fe80000001818 */
[C---:B------:R-:W-:Y:S02]  /*e1e0*/  FMUL.FTZ R29, R2.reuse, R137 ;  /* 0x00000089021d7220 */ /* 0x040fe40000410000 */
[----:B------:R-:W-:Y:S02]  /*e1f0*/  FMUL.FTZ R65, R2, R65 ;  /* 0x0000004102417220 */ /* 0x000fe40000410000 */
[C---:B------:R-:W-:Y:S04]  /*e200*/  FMUL.FTZ R30, R0.reuse, R138 ;  /* 0x0000008a001e7220 */ /* 0x040fe80000410000 */
[C---:B------:R-:W-:Y:S02]  /*e210*/  FMUL.FTZ R31, R0.reuse, R139 ;  /* 0x0000008b001f7220 */ /* 0x040fe40000410000 */
[----:B------:R-:W3:Y:S01]  /*e220*/  LDSM.16.MT88.4 R136, [R226+0x12000] ;  /* 0x01200000e288783b */ /* 0x000ee20000004200 */
[C---:B------:R-:W-:Y:S02]  /*e230*/  FMUL.FTZ R66, R0.reuse, R66 ;  /* 0x0000004200427220 */ /* 0x040fe40000410000 */
[----:B------:R-:W-:Y:S02]  /*e240*/  FMUL.FTZ R67, R0, R67 ;  /* 0x0000004300437220 */ /* 0x000fe40000410000 */
[C---:B--2---:R-:W-:Y:S03]  /*e250*/  HMMA.16816.F32 R28, R160.reuse, R152, R28 ;  /* 0x00000098a01c723c */ /* 0x044fe6000000181c */
        /* <DEDUP_REMOVED lines=15> */
[C---:B---3--:R-:W-:Y:S03]  /*e350*/  HMMA.16816.F32 R44, R160.reuse, R136, R44 ;  /* 0x00000088a02c723c */ /* 0x048fe6000000182c */
        /* <DEDUP_REMOVED lines=74> */
[--C-:B------:R-:W-:Y:S03]  /*e800*/  FFMA.FTZ R199, R199, c[0x0][0x23c], -R168.reuse ;  /* 0x00008f00c7c77a23 */ /* 0x100fe600000108a8 */
[C---:B------:R-:W-:Y:S01]  /*e810*/  HMMA.16816.F32 R120, R160.reuse, R138, R120 ;  /* 0x0000008aa078723c */ /* 0x040fe20000001878 */
[----:B------:R-:W1:Y:S01]  /*e820*/  MUFU.EX2 R197, R197 ;  /* 0x000000c500c57308 */ /* 0x000e620000000800 */
[----:B------:R-:W4:Y:S01]  /*e830*/  LDSM.16.MT88.4 R136, [R226+0x10800] ;  /* 0x01080000e288783b */ /* 0x000f220000004200 */
[--C-:B------:R-:W-:Y:S02]  /*e840*/  FFMA.FTZ R201, R201, c[0x0][0x23c], -R169.reuse ;  /* 0x00008f00c9c97a23 */ /* 0x100fe400000108a9 */
[--C-:B------:R-:W-:Y:S02]  /*e850*/  FFMA.FTZ R202, R202, c[0x0][0x23c], -R168.reuse ;  /* 0x00008f00caca7a23 */ /* 0x100fe400000108a8 */
[--C-:B------:R-:W-:Y:S02]  /*e860*/  FFMA.FTZ R203, R203, c[0x0][0x23c], -R168.reuse ;  /* 0x00008f00cbcb7a23 */ /* 0x100fe400000108a8 */
[C---:B------:R-:W-:Y:S02]  /*e870*/  FMUL.FTZ R124, R2.reuse, R124 ;  /* 0x0000007c027c7220 */ /* 0x040fe40000410000 */
[----:B------:R-:W5:Y:S01]  /*e880*/  MUFU.EX2 R199, R199 ;  /* 0x000000c700c77308 */ /* 0x000f620000000800 */
[----:B------:R-:W-:Y:S02]  /*e890*/  FMUL.FTZ R125, R2, R125 ;  /* 0x0000007d027d7220 */ /* 0x000fe40000410000 */
[C---:B------:R-:W-:Y:S02]  /*e8a0*/  FMUL.FTZ R126, R0.reuse, R126 ;  /* 0x0000007e007e7220 */ /* 0x040fe40000410000 */
[----:B------:R-:W-:Y:S02]  /*e8b0*/  FMUL.FTZ R127, R0, R127 ;  /* 0x0000007f007f7220 */ /* 0x000fe40000410000 */
[C---:B------:R-:W-:Y:S02]  /*e8c0*/  FMUL.FTZ R128, R2.reuse, R128 ;  /* 0x0000008002807220 */ /* 0x040fe40000410000 */
[----:B------:R-:W-:Y:S01]  /*e8d0*/  FMUL.FTZ R129, R2, R129 ;  /* 0x0000008102817220 */ /* 0x000fe20000410000 */
[----:B------:R-:W3:Y:S01]  /*e8e0*/  MUFU.EX2 R201, R201 ;  /* 0x000000c900c97308 */ /* 0x000ee20000000800 */
[C---:B------:R-:W-:Y:S01]  /*e8f0*/  FMUL.FTZ R130, R0.reuse, R130 ;  /* 0x0000008200827220 */ /* 0x040fe20000410000 */
[C---:B--2---:R-:W-:Y:S03]  /*e900*/  HMMA.16816.F32 R124, R160.reuse, R132, R124 ;  /* 0x00000084a07c723c */ /* 0x044fe6000000187c */
[----:B------:R-:W-:Y:S02]  /*e910*/  FMUL.FTZ R131, R0, R131 ;  /* 0x0000008300837220 */ /* 0x000fe40000410000 */
[--C-:B------:R-:W-:Y:S02]  /*e920*/  FFMA.FTZ R206, R206, c[0x0][0x23c], -R169.reuse ;  /* 0x00008f00cece7a23 */ /* 0x100fe400000108a9 */
[----:B-1----:R-:W-:Y:S01]  /*e930*/  F2FP.PACK_AB R132, R197, R192 ;  /* 0x000000c0c584723e */ /* 0x002fe200000000ff */
[----:B------:R-:W-:Y:S01]  /*e940*/  MUFU.EX2 R202, R202 ;  /* 0x000000ca00ca7308 */ /* 0x000fe20000000800 */
[--C-:B------:R-:W-:Y:S01]  /*e950*/  FFMA.FTZ R207, R207, c[0x0][0x23c], -R168.reuse ;  /* 0x00008f00cfcf7a23 */ /* 0x100fe200000108a8 */
[----:B------:R-:W-:Y:S01]  /*e960*/  HMMA.16816.F32 R128, R160, R134, R128 ;  /* 0x00000086a080723c */ /* 0x000fe20000001880 */
[----:B------:R-:W-:Y:S02]  /*e970*/  LDSM.16.MT88.4 R160, [R224+0x12800] ;  /* 0x01280000e0a0783b */ /* 0x000fe40000004200 */
[----:B-----5:R-:W-:Y:S01]  /*e980*/  F2FP.PACK_AB R133, R199, R196 ;  /* 0x000000c4c785723e */ /* 0x020fe200000000ff */
[--C-:B------:R-:W-:Y:S02]  /*e990*/  FFMA.FTZ R205, R205, c[0x0][0x23c], -R168.reuse ;  /* 0x00008f00cdcd7a23 */ /* 0x100fe400000108a8 */
[--C-:B------:R-:W-:Y:S02]  /*e9a0*/  FFMA.FTZ R198, R198, c[0x0][0x23c], -R169.reuse ;  /* 0x00008f00c6c67a23 */ /* 0x100fe400000108a9 */
[----:B------:R-:W1:Y:S01]  /*e9b0*/  MUFU.EX2 R203, R203 ;  /* 0x000000cb00cb7308 */ /* 0x000e620000000800 */
[--C-:B------:R-:W-:Y:S03]  /*e9c0*/  FFMA.FTZ R194, R194, c[0x0][0x23c], -R169.reuse ;  /* 0x00008f00c2c27a23 */ /* 0x100fe600000108a9 */
[----:B---3--:R-:W-:Y:S01]  /*e9d0*/  F2FP.PACK_AB R134, R200, R201 ;  /* 0x000000c9c886723e */ /* 0x008fe200000000ff */
[--C-:B------:R-:W-:Y:S02]  /*e9e0*/  FFMA.FTZ R195, R195, c[0x0][0x23c], -R168.reuse ;  /* 0x00008f00c3c37a23 */ /* 0x100fe400000108a8 */
[--C-:B------:R-:W-:Y:S02]  /*e9f0*/  FFMA.FTZ R252, R252, c[0x0][0x23c], -R168.reuse ;  /* 0x00008f00fcfc7a23 */ /* 0x100fe400000108a8 */
[--C-:B------:R-:W-:Y:S01]  /*ea00*/  FFMA.FTZ R193, R193, c[0x0][0x23c], -R169.reuse ;  /* 0x00008f00c1c17a23 */ /* 0x100fe200000108a9 */
[----:B------:R-:W-:Y:S01]  /*ea10*/  MUFU.EX2 R206, R206 ;  /* 0x000000ce00ce7308 */ /* 0x000fe20000000800 */
[----:B------:R-:W-:Y:S02]  /*ea20*/  FFMA.FTZ R169, R250, c[0x0][0x23c], -R169 ;  /* 0x00008f00faa97a23 */ /* 0x000fe400000108a9 */
[--C-:B------:R-:W-:Y:S02]  /*ea30*/  FFMA.FTZ R166, R166, c[0x0][0x23c], -R168.reuse ;  /* 0x00008f00a6a67a23 */ /* 0x100fe400000108a8 */
[----:B------:R-:W-:Y:S02]  /*ea40*/  FFMA.FTZ R168, R165, c[0x0][0x23c], -R168 ;  /* 0x00008f00a5a87a23 */ /* 0x000fe400000108a8 */
[----:B------:R-:W-:Y:S02]  /*ea50*/  FFMA.FTZ R191, R2, R251, R191 ;  /* 0x000000fb02bf7223 */ /* 0x000fe400000100bf */
[----:B------:R-:W-:Y:S01]  /*ea60*/  FFMA.FTZ R187, R0, R249, R187 ;  /* 0x000000f900bb7223 */ /* 0x000fe200000100bb */
[----:B------:R-:W-:Y:S01]  /*ea70*/  MUFU.EX2 R207, R207 ;  /* 0x000000cf00cf7308 */ /* 0x000fe20000000800 */
[----:B------:R-:W-:Y:S02]  /*ea80*/  FADD.FTZ R190, R190, R191 ;  /* 0x000000bfbebe7221 */ /* 0x000fe40000010000 */
[----:B------:R-:W-:Y:S01]  /*ea90*/  FADD.FTZ R186, R186, R187 ;  /* 0x000000bbbaba7221 */ /* 0x000fe20000010000 */
[----:B-1----:R-:W-:Y:S06]  /*eaa0*/  F2FP.PACK_AB R135, R203, R202 ;  /* 0x000000cacb87723e */ /* 0x002fec00000000ff */
[----:B------:R-:W-:Y:S01]  /*eab0*/  MUFU.EX2 R205, R205 ;  /* 0x000000cd00cd7308 */ /* 0x000fe20000000800 */
[C---:B------:R-:W-:Y:S08]  /*eac0*/  HMMA.16816.F32 R4, R132.reuse, R140, R4 ;  /* 0x0000008c8404723c */ /* 0x040ff00000001804 */
[C---:B------:R-:W-:Y:S01]  /*ead0*/  HMMA.16816.F32 R8, R132.reuse, R142, R8 ;  /* 0x0000008e8408723c */ /* 0x040fe20000001808 */
[----:B------:R-:W1:Y:S01]  /*eae0*/  LDSM.16.MT88.4 R140, [R226+0x12800] ;  /* 0x01280000e28c783b */ /* 0x000e620000004200 */
[----:B------:R-:W-:Y:S06]  /*eaf0*/  MUFU.EX2 R198, R198 ;  /* 0x000000c600c67308 */ /* 0x000fec0000000800 */
[C---:B----4-:R-:W-:Y:S04]  /*eb00*/  HMMA.16816.F32 R12, R132.reuse, R136, R12 ;  /* 0x00000088840c723c */ /* 0x050fe8000000180c */
[----:B------:R-:W-:Y:S04]  /*eb10*/  MUFU.EX2 R194, R194 ;  /* 0x000000c200c27308 */ /* 0x000fe80000000800 */
[C---:B------:R-:W-:Y:S01]  /*eb20*/  HMMA.16816.F32 R16, R132.reuse, R138, R16 ;  /* 0x0000008a8410723c */ /* 0x040fe20000001810 */
[----:B------:R-:W2:Y:S05]  /*eb30*/  LDSM.16.MT88.4 R136, [R228+0x14800] ;  /* 0x01480000e488783b */ /* 0x000eaa0000004200 */
[----:B------:R-:W-:Y:S02]  /*eb40*/  MUFU.EX2 R195, R195 ;  /* 0x000000c300c37308 */ /* 0x000fe40000000800 */
[C---:B------:R-:W-:Y:S08]  /*eb50*/  HMMA.16816.F32 R20, R132.reuse, R144, R20 ;  /* 0x000000908414723c */ /* 0x040ff00000001814 */
[C---:B------:R-:W-:Y:S01]  /*eb60*/  HMMA.16816.F32 R24, R132.reuse, R146, R24 ;  /* 0x000000928418723c */ /* 0x040fe20000001818 */
[----:B------:R-:W3:Y:S01]  /*eb70*/  LDSM.16.MT88.4 R144, [R226+0x14800] ;  /* 0x01480000e290783b */ /* 0x000ee20000004200 */
[----:B------:R-:W4:Y:S06]  /*eb80*/  MUFU.EX2 R252, R252 ;  /* 0x000000fc00fc7308 */ /* 0x000f2c0000000800 */
[C---:B------:R-:W-:Y:S04]  /*eb90*/  HMMA.16816.F32 R28, R132.reuse, R148, R28 ;  /* 0x00000094841c723c */ /* 0x040fe8000000181c */
[----:B------:R-:W-:Y:S04]  /*eba0*/  MUFU.EX2 R193, R193 ;  /* 0x000000c100c17308 */ /* 0x000fe80000000800 */
[C---:B------:R-:W-:Y:S01]  /*ebb0*/  HMMA.16816.F32 R32, R132.reuse, R150, R32 ;  /* 0x000000968420723c */ /* 0x040fe20000001820 */
[----:B------:R-:W5:Y:S05]  /*ebc0*/  LDSM.16.MT88.4 R148, [R225+0x14800] ;  /* 0x01480000e194783b */ /* 0x000f6a0000004200 */
[----:B------:R4:W2:Y:S02]  /*ebd0*/  MUFU.EX2 R250, R169 ;  /* 0x000000a900fa7308 */ /* 0x0008a40000000800 */
[C---:B------:R-:W-:Y:S08]  /*ebe0*/  HMMA.16816.F32 R36, R132.reuse, R152, R36 ;  /* 0x000000988424723c */ /* 0x040ff00000001824 */
[C---:B------:R-:W-:Y:S01]  /*ebf0*/  HMMA.16816.F32 R40, R132.reuse, R154, R40 ;  /* 0x0000009a8428723c */ /* 0x040fe20000001828 */
[----:B------:R-:W-:Y:S01]  /*ec00*/  LDSM.16.MT88.4 R152, [R225+0x16800] ;  /* 0x01680000e198783b */ /* 0x000fe20000004200 */
[----:B------:R-:W-:Y:S06]  /*ec10*/  MUFU.EX2 R166, R166 ;  /* 0x000000a600a67308 */ /* 0x000fec0000000800 */
[C---:B-1----:R-:W-:Y:S04]  /*ec20*/  HMMA.16816.F32 R44, R132.reuse, R140, R44 ;  /* 0x0000008c842c723c */ /* 0x042fe8000000182c */
[----:B------:R1:W1:Y:S01]  /*ec30*/  MUFU.EX2 R165, R168 ;  /* 0x000000a800a57308 */ /* 0x0002620000000800 */
[----:B----4-:R-:W-:Y:S03]  /*ec40*/  F2FP.PACK_AB R169, R252, R195 ;  /* 0x000000c3fca9723e */ /* 0x010fe600000000ff */
[C---:B------:R-:W-:Y:S01]  /*ec50*/  HMMA.16816.F32 R48, R132.reuse, R142, R48 ;  /* 0x0000008e8430723c */ /* 0x040fe20000001830 */
[----:B------:R-:W4:Y:S07]  /*ec60*/  LDSM.16.MT88.4 R140, [R224+0x14800] ;  /* 0x01480000e08c783b */ /* 0x000f2e0000004200 */
[C---:B------:R-:W-:Y:S08]  /*ec70*/  HMMA.16816.F32 R52, R132.reuse, R156, R52 ;  /* 0x0000009c8434723c */ /* 0x040ff00000001834 */
[C---:B------:R-:W-:Y:S01]  /*ec80*/  HMMA.16816.F32 R56, R132.reuse, R158, R56 ;  /* 0x0000009e8438723c */ /* 0x040fe20000001838 */
[----:B------:R-:W-:Y:S03]  /*ec90*/  LDSM.16.MT88.4 R156, [R226+0x11000] ;  /* 0x01100000e29c783b */ /* 0x000fe60000004200 */
[----:B-1----:R-:W-:Y:S04]  /*eca0*/  F2FP.PACK_AB R168, R194, R198 ;  /* 0x000000c6c2a8723e */ /* 0x002fe800000000ff */
[C---:B------:R-:W-:Y:S08]  /*ecb0*/  HMMA.16816.F32 R60, R132.reuse, R160, R60 ;  /* 0x000000a0843c723c */ /* 0x040ff0000000183c */
[C---:B------:R-:W-:Y:S01]  /*ecc0*/  HMMA.16816.F32 R64, R132.reuse, R162, R64 ;  /* 0x000000a28440723c */ /* 0x040fe20000001840 */
[----:B------:R-:W-:Y:S07]  /*ecd0*/  LDSM.16.MT88.4 R160, [R228+0x15000] ;  /* 0x01500000e4a0783b */ /* 0x000fee0000004200 */
[C---:B--2---:R-:W-:Y:S08]  /*ece0*/  HMMA.16816.F32 R68, R132.reuse, R136, R68 ;  /* 0x000000888444723c */ /* 0x044ff00000001844 */
[C---:B------:R-:W-:Y:S01]  /*ecf0*/  HMMA.16816.F32 R72, R132.reuse, R138, R72 ;  /* 0x0000008a8448723c */ /* 0x040fe20000001848 */
[----:B------:R-:W1:Y:S07]  /*ed00*/  LDSM.16.MT88.4 R136, [R228+0x16800] ;  /* 0x01680000e488783b */ /* 0x000e6e0000004200 */
[C---:B---3--:R-:W-:Y:S08]  /*ed10*/  HMMA.16816.F32 R76, R132.reuse, R144, R76 ;  /* 0x00000090844c723c */ /* 0x048ff0000000184c */
        /* <DEDUP_REMOVED lines=16> */
[----:B------:R-:W-:Y:S07]  /*ee20*/  LDSM.16.MT88.4 R152, [R225+0x13000] ;  /* 0x01300000e198783b */ /* 0x000fee0000004200 */
[C---:B---3--:R-:W-:Y:S08]  /*ee30*/  HMMA.16816.F32 R124, R132.reuse, R148, R124 ;  /* 0x00000094847c723c */ /* 0x048ff0000000187c */
[----:B------:R-:W-:Y:S01]  /*ee40*/  HMMA.16816.F32 R128, R132, R150, R128 ;  /* 0x000000968480723c */ /* 0x000fe20000001880 */
[----:B------:R-:W-:Y:S06]  /*ee50*/  LDSM.16.MT88.4 R148, [R226+0x13000] ;  /* 0x01300000e294783b */ /* 0x000fec0000004200 */
[----:B------:R-:W-:Y:S02]  /*ee60*/  F2FP.PACK_AB R133, R170, R172 ;  /* 0x000000acaa85723e */ /* 0x000fe400000000ff */
[----:B------:R-:W-:Y:S03]  /*ee70*/  F2FP.PACK_AB R132, R167, R204 ;  /* 0x000000cca784723e */ /* 0x000fe600000000ff */
[----:B------:R-:W-:Y:S02]  /*ee80*/  F2FP.PACK_AB R134, R206, R171 ;  /* 0x000000abce86723e */ /* 0x000fe400000000ff */
[----:B------:R-:W-:Y:S07]  /*ee90*/  F2FP.PACK_AB R135, R205, R207 ;  /* 0x000000cfcd87723e */ /* 0x000fee00000000ff */
[C---:B----4-:R-:W-:Y:S08]  /*eea0*/  HMMA.16816.F32 R4, R132.reuse, R140, R4 ;  /* 0x0000008c8404723c */ /* 0x050ff00000001804 */
[C---:B------:R-:W-:Y:S01]  /*eeb0*/  HMMA.16816.F32 R8, R132.reuse, R142, R8 ;  /* 0x0000008e8408723c */ /* 0x040fe20000001808 */
[----:B------:R-:W3:Y:S07]  /*eec0*/  LDSM.16.MT88.4 R140, [R228+0x13000] ;  /* 0x01300000e48c783b */ /* 0x000eee0000004200 */
        /* <DEDUP_REMOVED lines=18> */
[C---:B----4-:R-:W-:Y:S08]  /*eff0*/  HMMA.16816.F32 R60, R132.reuse, R156, R60 ;  /* 0x0000009c843c723c */ /* 0x050ff0000000183c */
[C---:B------:R-:W-:Y:S01]  /*f000*/  HMMA.16816.F32 R64, R132.reuse, R158, R64 ;  /* 0x0000009e8440723c */ /* 0x040fe20000001840 */
[----:B------:R-:W-:Y:S07]  /*f010*/  LDSM.16.MT88.4 R156, [R228+0x11800] ;  /* 0x01180000e49c783b */ /* 0x000fee0000004200 */
        /* <DEDUP_REMOVED lines=11> */
[C---:B-----5:R-:W-:Y:S08]  /*f0d0*/  HMMA.16816.F32 R100, R132.reuse, R148, R100 ;  /* 0x000000948464723c */ /* 0x060ff00000001864 */
[C---:B------:R-:W-:Y:S01]  /*f0e0*/  HMMA.16816.F32 R104, R132.reuse, R150, R104 ;  /* 0x000000968468723c */ /* 0x040fe20000001868 */
[----:B------:R-:W3:Y:S07]  /*f0f0*/  LDSM.16.MT88.4 R148, [R226+0x11800] ;  /* 0x01180000e294783b */ /* 0x000eee0000004200 */
[C---:B-1----:R-:W-:Y:S07]  /*f100*/  HMMA.16816.F32 R108, R132.reuse, R136, R108 ;  /* 0x00000088846c723c */ /* 0x042fee000000186c */
[----:B------:R-:W-:Y:S01]  /*f110*/  MOV R137, R172 ;  /* 0x000000ac00897202 */ /* 0x000fe20000000f00 */
[C---:B------:R-:W-:Y:S01]  /*f120*/  HMMA.16816.F32 R112, R132.reuse, R138, R112 ;  /* 0x0000008a8470723c */ /* 0x040fe20000001870 */
[----:B------:R-:W1:Y:S07]  /*f130*/  LDSM.16.MT88.4 R172, [R224+0x11800] ;  /* 0x01180000e0ac783b */ /* 0x000e6e0000004200 */
[C---:B--2---:R-:W-:Y:S08]  /*f140*/  HMMA.16816.F32 R116, R132.reuse, R144, R116 ;  /* 0x000000908474723c */ /* 0x044ff00000001874 */
[C---:B------:R-:W-:Y:S08]  /*f150*/  HMMA.16816.F32 R120, R132.reuse, R146, R120 ;  /* 0x000000928478723c */ /* 0x040ff00000001878 */
[C---:B------:R-:W-:Y:S08]  /*f160*/  HMMA.16816.F32 R124, R132.reuse, R152, R124 ;  /* 0x00000098847c723c */ /* 0x040ff0000000187c */
[----:B------:R-:W-:Y:S07]  /*f170*/  HMMA.16816.F32 R128, R132, R154, R128 ;  /* 0x0000009a8480723c */ /* 0x000fee0000001880 */
[----:B------:R-:W-:Y:S02]  /*f180*/  MOV R134, R171 ;  /* 0x000000ab00867202 */ /* 0x000fe40000000f00 */
[----:B------:R-:W-:Y:S03]  /*f190*/  MOV R135, R170 ;  /* 0x000000aa00877202 */ /* 0x000fe60000000f00 */
[----:B------:R-:W-:Y:S02]  /*f1a0*/  F2FP.PACK_AB R170, R250, R193 ;  /* 0x000000c1faaa723e */ /* 0x000fe400000000ff */
[----:B------:R-:W-:Y:S07]  /*f1b0*/  F2FP.PACK_AB R171, R165, R166 ;  /* 0x000000a6a5ab723e */ /* 0x000fee00000000ff */
[C---:B------:R-:W-:Y:S01]  /*f1c0*/  HMMA.16816.F32 R160, R168.reuse, R156, R4 ;  /* 0x0000009ca8a0723c */ /* 0x040fe20000001804 */
[----:B------:R-:W2:Y:S07]  /*f1d0*/  LDSM.16.MT88.4 R4, [R225+0x13800] ;  /* 0x01380000e104783b */ /* 0x000eae0000004200 */
[C---:B------:R-:W-:Y:S01]  /*f1e0*/  HMMA.16816.F32 R156, R168.reuse, R158, R8 ;  /* 0x0000009ea89c723c */ /* 0x040fe20000001808 */
[----:B------:R-:W4:Y:S07]  /*f1f0*/  LDSM.16.MT88.4 R8, [R224+0x13800] ;  /* 0x01380000e008783b */ /* 0x000f2e0000004200 */
[C---:B---3--:R-:W-:Y:S07]  /*f200*/  HMMA.16816.F32 R152, R168.reuse, R148, R12 ;  /* 0x00000094a898723c */ /* 0x048fee000000180c */
[----:B------:R-:W-:Y:S01]  /*f210*/  MOV R15, R137 ;  /* 0x00000089000f7202 */ /* 0x000fe20000000f00 */
[C---:B------:R-:W-:Y:S01]  /*f220*/  HMMA.16816.F32 R148, R168.reuse, R150, R16 ;  /* 0x00000096a894723c */ /* 0x040fe20000001810 */
[----:B------:R-:W-:Y:S07]  /*f230*/  LDSM.16.MT88.4 R16, [R226+0x15800] ;  /* 0x01580000e210783b */ /* 0x000fee0000004200 */
[C---:B------:R-:W-:Y:S01]  /*f240*/  HMMA.16816.F32 R144, R168.reuse, R140, R20 ;  /* 0x0000008ca890723c */ /* 0x040fe20000001814 */
[----:B------:R-:W-:Y:S07]  /*f250*/  LDSM.16.MT88.4 R20, [R225+0x15800] ;  /* 0x01580000e114783b */ /* 0x000fee0000004200 */
[C---:B------:R-:W-:Y:S01]  /*f260*/  HMMA.16816.F32 R140, R168.reuse, R142, R24 ;  /* 0x0000008ea88c723c */ /* 0x040fe20000001818 */
[----:B------:R-:W-:Y:S07]  /*f270*/  LDSM.16.MT88.4 R24, [R224+0x15800] ;  /* 0x01580000e018783b */ /* 0x000fee0000004200 */
[C---:B-1----:R-:W-:Y:S01]  /*f280*/  HMMA.16816.F32 R136, R168.reuse, R172, R28 ;  /* 0x000000aca888723c */ /* 0x042fe2000000181c */
[----:B------:R-:W-:Y:S06]  /*f290*/  LDSM.16.MT88.4 R28, [R228+0x17800] ;  /* 0x01780000e41c783b */ /* 0x000fec0000004200 */
[----:B------:R-:W-:Y:S02]  /*f2a0*/  MOV R173, R134 ;  /* 0x0000008600ad7202 */ /* 0x000fe40000000f00 */
[----:B------:R-:W-:Y:S02]  /*f2b0*/  MOV R172, R135 ;  /* 0x0000008700ac7202 */ /* 0x000fe40000000f00 */
[C---:B------:R-:W-:Y:S01]  /*f2c0*/  HMMA.16816.F32 R132, R168.reuse, R174, R32 ;  /* 0x000000aea884723c */ /* 0x040fe20000001820 */
[----:B------:R-:W-:Y:S06]  /*f2d0*/  LDSM.16.MT88.4 R32, [R226+0x17800] ;  /* 0x01780000e220783b */ /* 0x000fec0000004200 */
[----:B------:R-:W-:Y:S01]  /*f2e0*/  MOV R175, R15 ;  /* 0x0000000f00af7202 */ /* 0x000fe20000000f00 */
[C---:B------:R-:W-:Y:S01]  /*f2f0*/  HMMA.16816.F32 R36, R168.reuse, R176, R36 ;  /* 0x000000b0a824723c */ /* 0x040fe20000001824 */
[----:B------:R-:W1:Y:S07]  /*f300*/  LDSM.16.MT88.4 R12, [R228+0x15800] ;  /* 0x01580000e40c783b */ /* 0x000e6e0000004200 */
[C---:B------:R-:W-:Y:S08]  /*f310*/  HMMA.16816.F32 R40, R168.reuse, R178, R40 ;  /* 0x000000b2a828723c */ /* 0x040ff00000001828 */
[C---:B------:R-:W-:Y:S08]  /*f320*/  HMMA.16816.F32 R44, R168.reuse, R180, R44 ;  /* 0x000000b4a82c723c */ /* 0x040ff0000000182c */
[C---:B------:R-:W-:Y:S08]  /*f330*/  HMMA.16816.F32 R48, R168.reuse, R182, R48 ;  /* 0x000000b6a830723c */ /* 0x040ff00000001830 */
[C---:B--2---:R-:W-:Y:S08]  /*f340*/  HMMA.16816.F32 R52, R168.reuse, R4, R52 ;  /* 0x00000004a834723c */ /* 0x044ff00000001834 */
[C---:B------:R-:W-:Y:S01]  /*f350*/  HMMA.16816.F32 R56, R168.reuse, R6, R56 ;  /* 0x00000006a838723c */ /* 0x040fe20000001838 */
[----:B------:R-:W2:Y:S07]  /*f360*/  LDSM.16.MT88.4 R4, [R225+0x17800] ;  /* 0x01780000e104783b */ /* 0x000eae0000004200 */
[C---:B----4-:R-:W-:Y:S08]  /*f370*/  HMMA.16816.F32 R60, R168.reuse, R8, R60 ;  /* 0x00000008a83c723c */ /* 0x050ff0000000183c */
[C---:B------:R-:W-:Y:S01]  /*f380*/  HMMA.16816.F32 R64, R168.reuse, R10, R64 ;  /* 0x0000000aa840723c */ /* 0x040fe20000001840 */
[----:B------:R-:W3:Y:S07]  /*f390*/  LDSM.16.MT88.4 R8, [R224+0x17800] ;  /* 0x01780000e008783b */ /* 0x000eee0000004200 */
[C---:B-1----:R-:W-:Y:S07]  /*f3a0*/  HMMA.16816.F32 R68, R168.reuse, R12, R68 ;  /* 0x0000000ca844723c */ /* 0x042fee0000001844 */
[----:B------:R-:W-:Y:S01]  /*f3b0*/  FADD.FTZ R13, R189, R190 ;  /* 0x000000bebd0d7221 */ /* 0x000fe20000010000 */
[C---:B------:R-:W-:Y:S04]  /*f3c0*/  HMMA.16816.F32 R72, R168.reuse, R14, R72 ;  /* 0x0000000ea848723c */ /* 0x040fe80000001848 */
[----:B------:R-:W-:Y:S03]  /*f3d0*/  FADD.FTZ R13, R188, R13 ;  /* 0x0000000dbc0d7221 */ /* 0x000fe60000010000 */
        /* <DEDUP_REMOVED lines=17> */
[C---:B------:R-:W-:Y:S08]  /*f4f0*/  HMMA.16816.F32 R104, R168.reuse, R30, R104 ;  /* 0x0000001ea868723c */ /* 0x040ff00000001868 */
[C---:B------:R-:W-:Y:S08]  /*f500*/  HMMA.16816.F32 R108, R168.reuse, R32, R108 ;  /* 0x00000020a86c723c */ /* 0x040ff0000000186c */
[C---:B------:R-:W-:Y:S08]  /*f510*/  HMMA.16816.F32 R112, R168.reuse, R34, R112 ;  /* 0x00000022a870723c */ /* 0x040ff00000001870 */
[C---:B--2---:R-:W-:Y:S07]  /*f520*/  HMMA.16816.F32 R116, R168.reuse, R4, R116 ;  /* 0x00000004a874723c */ /* 0x044fee0000001874 */
[----:B------:R-:W-:Y:S01]  /*f530*/  FADD.FTZ R5, R201, R0 ;  /* 0x00000000c9057221 */ /* 0x000fe20000010000 */
[C---:B------:R-:W-:Y:S04]  /*f540*/  HMMA.16816.F32 R120, R168.reuse, R6, R120 ;  /* 0x00000006a878723c */ /* 0x040fe80000001878 */
[----:B------:R-:W-:Y:S04]  /*f550*/  FADD.FTZ R5, R200, R5 ;  /* 0x00000005c8057221 */ /* 0x000fe80000010000 */
[----:B------:R-:W-:Y:S01]  /*f560*/  FADD.FTZ R0, R204, R5 ;  /* 0x00000005cc007221 */ /* 0x000fe20000010000 */
[C---:B---3--:R-:W-:Y:S03]  /*f570*/  HMMA.16816.F32 R124, R168.reuse, R8, R124 ;  /* 0x00000008a87c723c */ /* 0x048fe6000000187c */
[----:B------:R-:W-:Y:S01]  /*f580*/  FADD.FTZ R0, R167, R0 ;  /* 0x00000000a7007221 */ /* 0x000fe20000010000 */
[----:B------:R-:W-:Y:S03]  /*f590*/  MOV R167, R164 ;  /* 0x000000a400a77202 */ /* 0x000fe60000000f00 */
[----:B------:R-:W-:Y:S01]  /*f5a0*/  FADD.FTZ R5, R173, R0 ;  /* 0x00000000ad057221 */ /* 0x000fe20000010000 */
[----:B------:R-:W-:Y:S04]  /*f5b0*/  HMMA.16816.F32 R128, R168, R10, R128 ;  /* 0x0000000aa880723c */ /* 0x000fe80000001880 */
[----:B------:R-:W-:Y:S02]  /*f5c0*/  FADD.FTZ R0, R207, R2 ;  /* 0x00000002cf007221 */ /* 0x000fe40000010000 */
[----:B------:R-:W-:Y:S02]  /*f5d0*/  FADD.FTZ R5, R206, R5 ;  /* 0x00000005ce057221 */ /* 0x000fe40000010000 */
[----:B------:R-:W-:Y:S04]  /*f5e0*/  FADD.FTZ R0, R205, R0 ;  /* 0x00000000cd007221 */ /* 0x000fe80000010000 */
[----:B------:R-:W-:Y:S02]  /*f5f0*/  FADD.FTZ R5, R198, R5 ;  /* 0x00000005c6057221 */ /* 0x000fe40000010000 */
[----:B------:R-:W-:Y:S01]  /*f600*/  FADD.FTZ R195, R195, R0 ;  /* 0x00000000c3c37221 */ /* 0x000fe20000010000 */
[----:B------:R-:W-:Y:S01]  /*f610*/  MOV R0, R3 ;  /* 0x0000000300007202 */ /* 0x000fe20000000f00 */
[----:B------:R-:W-:Y:S02]  /*f620*/  FADD.FTZ R194, R194, R5 ;  /* 0x00000005c2c27221 */ /* 0x000fe40000010000 */
[----:B------:R-:W-:Y:S02]  /*f630*/  FADD.FTZ R195, R252, R195 ;  /* 0x000000c3fcc37221 */ /* 0x000fe40000010000 */
[----:B------:R-:W-:Y:S02]  /*f640*/  FADD.FTZ R193, R193, R194 ;  /* 0x000000c2c1c17221 */ /* 0x000fe40000010000 */
[----:B------:R-:W-:Y:S02]  /*f650*/  FADD.FTZ R166, R166, R195 ;  /* 0x000000c3a6a67221 */ /* 0x000fe40000010000 */
[----:B------:R-:W-:Y:S02]  /*f660*/  FADD.FTZ R251, R250, R193 ;  /* 0x000000c1fafb7221 */ /* 0x000fe40000010000 */
[----:B------:R-:W-:Y:S01]  /*f670*/  FADD.FTZ R249, R165, R166 ;  /* 0x000000a6a5f97221 */ /* 0x000fe20000010000 */
[----:B------:R-:W-:-:S05]  /*f680*/  @P0 BRA `(.L_x_555) ;  /* 0xffffc2a000000947 */ /* 0x000fca000383ffff */
.L_x_554:
        /* <DEDUP_REMOVED lines=56> */
[----:B------:R-:W1:Y:S01]  /*fa10*/  @P4 MUFU.LG2 R2, R2 ;  /* 0x0000000200024308 */ /* 0x000e620000000c00 */
[C---:B------:R-:W-:Y:S01]  /*fa20*/  FMUL.FTZ R161, R4.reuse, R161 ;  /* 0x000000a104a17220 */ /* 0x040fe20000410000 */
[----:B------:R-:W-:Y:S01]  /*fa30*/  USHF.R.S32.HI UR6, URZ, 0x1f, UR13 ;  /* 0x0000001f3f067899 */ /* 0x000fe2000801140d */
[C---:B------:R-:W-:Y:S01]  /*fa40*/  FMUL.FTZ R156, R4.reuse, R156 ;  /* 0x0000009c049c7220 */ /* 0x040fe20000410000 */
[----:B------:R-:W-:Y:S01]  /*fa50*/  UIADD3 UR5, UP2, UP1, UR5, UR24, UR13 ;  /* 0x0000001805057290 */ /* 0x000fe2000f95e00d */
[C---:B------:R-:W-:Y:S01]  /*fa60*/  FMUL.FTZ R157, R4.reuse, R157 ;  /* 0x0000009d049d7220 */ /* 0x040fe20000410000 */
[----:B------:R-:W-:Y:S01]  /*fa70*/  F2FP.PACK_AB R160, R161, R160 ;  /* 0x000000a0a1a0723e */ /* 0x000fe200000000ff */
[C---:B------:R-:W-:Y:S01]  /*fa80*/  FMUL.FTZ R152, R4.reuse, R152 ;  /* 0x0000009804987220 */ /* 0x040fe20000410000 */
[----:B------:R-:W3:Y:S01]  /*fa90*/  @P3 MUFU.LG2 R0, R0 ;  /* 0x0000000000003308 */ /* 0x000ee20000000c00 */
        /* <DEDUP_REMOVED lines=91> */
[----:B------:R-:W4:Y:S01]  /*10050*/  S2R R4, SR_TID.X ;  /* 0x0000000000047919 */ /* 0x000f220000002100 */
        /* <DEDUP_REMOVED lines=17> */
[----:B----4-:R-:W-:Y:S01]  /*10170*/  SHF.R.S32.HI R7, RZ, 0x1f, R4 ;  /* 0x0000001fff077819 */ /* 0x010fe20000011404 */
[----:B------:R-:W-:Y:S01]  /*10180*/  FMUL.FTZ R139, R5, R139 ;  /* 0x0000008b058b7220 */ /* 0x000fe20000410000 */
[----:B------:R-:W-:Y:S01]  /*10190*/  F2FP.PACK_AB R146, R147, R146 ;  /* 0x000000929392723e */ /* 0x000fe200000000ff */
[----:B------:R-:W-:Y:S01]  /*101a0*/  FMUL.FTZ R138, R5, R138 ;  /* 0x0000008a058a7220 */ /* 0x000fe20000410000 */
[----:B------:R-:W-:Y:S01]  /*101b0*/  LEA.HI R6, R7, R4, RZ, 0x2 ;  /* 0x0000000407067211 */ /* 0x000fe200078f10ff */
[----:B------:R-:W-:Y:S01]  /*101c0*/  FMUL.FTZ R135, R5, R135 ;  /* 0x0000008705877220 */ /* 0x000fe20000410000 */
[----:B------:R-:W-:Y:S01]  /*101d0*/  F2FP.PACK_AB R142, R143, R142 ;  /* 0x0000008e8f8e723e */ /* 0x000fe200000000ff */
        /* <DEDUP_REMOVED lines=16> */
[C---:B------:R-:W-:Y:S01]  /*102e0*/  FMUL.FTZ R50, R5.reuse, R50 ;  /* 0x0000003205327220 */ /* 0x040fe20000410000 */
[----:B------:R-:W-:Y:S01]  /*102f0*/  LOP3.LUT R9, R6, 0x3ffffffc, RZ, 0xc0, !PT ;  /* 0x3ffffffc06097812 */ /* 0x000fe200078ec0ff */
[C---:B------:R-:W-:Y:S01]  /*10300*/  FMUL.FTZ R55, R5.reuse, R55 ;  /* 0x0000003705377220 */ /* 0x040fe20000410000 */
[----:B------:R-:W-:Y:S01]  /*10310*/  SHF.L.U32 R10, R8, 0x6, RZ ;  /* 0x00000006080a7819 */ /* 0x000fe200000006ff */
[----:B------:R-:W-:Y:S01]  /*10320*/  FMUL.FTZ R54, R5, R54 ;  /* 0x0000003605367220 */ /* 0x000fe20000410000 */
[----:B------:R-:W-:Y:S01]  /*10330*/  IADD3 R9, -R9, R4, RZ ;  /* 0x0000000409097210 */ /* 0x000fe20007ffe1ff */
[C---:B------:R-:W-:Y:S01]  /*10340*/  FMUL.FTZ R59, R5.reuse, R59 ;  /* 0x0000003b053b7220 */ /* 0x040fe20000410000 */
[----:B------:R-:W-:Y:S01]  /*10350*/  LOP3.LUT R10, R10, 0x1c0, RZ, 0xc0, !PT ;  /* 0x000001c00a0a7812 */ /* 0x000fe200078ec0ff */
[C---:B------:R-:W-:Y:S01]  /*10360*/  FMUL.FTZ R58, R5.reuse, R58 ;  /* 0x0000003a053a7220 */ /* 0x040fe20000410000 */
[----:B------:R-:W-:Y:S01]  /*10370*/  LOP3.LUT R11, R8, 0x1, RZ, 0xc0, !PT ;  /* 0x00000001080b7812 */ /* 0x000fe200078ec0ff */
[C---:B------:R-:W-:Y:S01]  /*10380*/  FMUL.FTZ R63, R5.reuse, R63 ;  /* 0x0000003f053f7220 */ /* 0x040fe20000410000 */
[----:B------:R-:W-:Y:S01]  /*10390*/  LEA.HI R10, R10, R10, RZ, 0x1d ;  /* 0x0000000a0a0a7211 */ /* 0x000fe200078fe8ff */
[----:B------:R-:W-:Y:S01]  /*103a0*/  FMUL.FTZ R62, R5, R62 ;  /* 0x0000003e053e7220 */ /* 0x000fe20000410000 */
[----:B------:R-:W-:Y:S01]  /*103b0*/  ISETP.NE.U32.AND P0, PT, R11, 0x1, PT ;  /* 0x000000010b00780c */ /* 0x000fe20003f05070 */
[----:B------:R-:W-:Y:S01]  /*103c0*/  FMUL.FTZ R67, R5, R67 ;  /* 0x0000004305437220 */ /* 0x000fe20000410000 */
[----:B------:R-:W-:Y:S01]  /*103d0*/  F2FP.PACK_AB R42, R43, R42 ;  /* 0x0000002a2b2a723e */ /* 0x000fe200000000ff */
[C---:B------:R-:W-:Y:S01]  /*103e0*/  FMUL.FTZ R66, R5.reuse, R66 ;  /* 0x0000004205427220 */ /* 0x040fe20000410000 */
[----:B------:R-:W-:Y:S01]  /*103f0*/  R2P PR, R8, 0x6 ;  /* 0x0000000608007804 */ /* 0x000fe20000000000 */
        /* <DEDUP_REMOVED lines=54> */
[----:B------:R-:W-:Y:S01]  /*10760*/  LEA.HI R5, R7, R4, RZ, 0x5 ;  /* 0x0000000407057211 */ /* 0x000fe200078f28ff */
[----:B-1----:R-:W-:Y:S01]  /*10770*/  @P4 FMUL.FTZ R77, R2, 0.69314718246459960938 ;  /* 0x3f317218024d4820 */ /* 0x002fe20000410000 */
[----:B------:R-:W-:Y:S01]  /*10780*/  F2FP.PACK_AB R126, R127, R126 ;  /* 0x0000007e7f7e723e */ /* 0x000fe200000000ff */
[----:B---3--:R-:W-:Y:S01]  /*10790*/  @P3 FMUL.FTZ R0, R0, 0.69314718246459960938 ;  /* 0x3f31721800003820 */ /* 0x008fe20000410000 */
[----:B------:R-:W-:-:S02]  /*107a0*/  SHF.R.S32.HI R6, RZ, 0x5, R5 ;  /* 0x00000005ff067819 */ /* 0x000fc40000011405 */
[----:B------:R-:W-:Y:S02]  /*107b0*/  F2FP.PACK_AB R130, R131, R130 ;  /* 0x000000828382723e */ /* 0x000fe400000000ff */
[----:B------:R-:W-:Y:S02]  /*107c0*/  LEA R9, R6, R9, 0x9 ;  /* 0x0000000906097211 */ /* 0x000fe400078e48ff */
[----:B------:R-:W-:Y:S02]  /*107d0*/  SHF.R.S32.HI R75, RZ, 0x1f, R6 ;  /* 0x0000001fff4b7819 */ /* 0x000fe40000011406 */
[----:B------:R-:W-:Y:S02]  /*107e0*/  LEA R9, R9, R10, 0x1 ;  /* 0x0000000a09097211 */ /* 0x000fe400078e08ff */
[----:B------:R-:W-:Y:S02]  /*107f0*/  MOV R10, 0x40 ;  /* 0x00000040000a7802 */ /* 0x000fe40000000f00 */
[----:B------:R-:W-:-:S02]  /*10800*/  SHF.L.U32 R9, R9, 0x1, RZ ;  /* 0x0000000109097819 */ /* 0x000fc400000006ff */
[----:B------:R-:W-:Y:S02]  /*10810*/  SEL R10, R10, 0xffffffc0, !P2 ;  /* 0xffffffc00a0a7807 */ /* 0x000fe40005000000 */
        /* <DEDUP_REMOVED lines=12> */
[----:B------:R-:W-:Y:S01]  /*108e0*/  LEA.HI R75, R75, R6, RZ, 0x2 ;  /* 0x000000064b4b7211 */ /* 0x000fe200078f10ff */
[----:B------:R-:W-:Y:S03]  /*108f0*/  STS [R13], R152 ;  /* 0x000000980d007388 */ /* 0x000fe60000000800 */
[----:B------:R-:W-:Y:S01]  /*10900*/  LOP3.LUT R75, R75, 0xffffffc, RZ, 0xc0, !PT ;  /* 0x0ffffffc4b4b7812 */ /* 0x000fe200078ec0ff */
[----:B------:R-:W-:Y:S03]  /*10910*/  STS [R13+0x400], R154 ;  /* 0x0004009a0d007388 */ /* 0x000fe60000000800 */
[----:B------:R-:W-:Y:S01]  /*10920*/  IADD3 R6, R6, -R75, RZ ;  /* 0x8000004b06067210 */ /* 0x000fe20007ffe0ff */
[----:B------:R-:W-:Y:S01]  /*10930*/  STS [R15], R148 ;  /* 0x000000940f007388 */ /* 0x000fe20000000800 */
[----:B------:R-:W-:Y:S01]  /*10940*/  MOV R75, 0x7f800000 ;  /* 0x7f800000004b7802 */ /* 0x000fe20000000f00 */
[----:B------:R-:W-:-:S02]  /*10950*/  @P3 FFMA.FTZ R75, R3, c[0x0][0x238], R0 ;  /* 0x00008e00034b3a23 */ /* 0x000fc40000010000 */
        /* <DEDUP_REMOVED lines=49> */
[----:B-1----:R-:W-:-:S03]  /*10c70*/  LOP3.LUT R9, R5, 0xffffffe0, RZ, 0xc0, !PT ;  /* 0xffffffe005097812 */ /* 0x002fc600078ec0ff */
[----:B------:R2:W-:Y:S01]  /*10c80*/  STS [R17+0x6000], R116 ;  /* 0x0060007411007388 */ /* 0x0005e20000000800 */
[----:B------:R-:W-:-:S03]  /*10c90*/  IADD3 R74, -R9, R4, RZ ;  /* 0x00000004094a7210 */ /* 0x000fc60007ffe1ff */
[----:B------:R2:W-:Y:S01]  /*10ca0*/  STS [R17+0x6400], R118 ;  /* 0x0064007611007388 */ /* 0x0005e20000000800 */
[----:B------:R-:W-:-:S03]  /*10cb0*/  LOP3.LUT P0, RZ, R74, 0x3, RZ, 0xc0, !PT ;  /* 0x000000034aff7812 */ /* 0x000fc6000780c0ff */
[----:B------:R2:W-:Y:S04]  /*10cc0*/  STS [R19+0x6000], R120 ;  /* 0x0060007813007388 */ /* 0x0005e80000000800 */
[----:B------:R2:W-:Y:S04]  /*10cd0*/  STS [R19+0x6400], R122 ;  /* 0x0064007a13007388 */ /* 0x0005e80000000800 */
[----:B------:R2:W-:Y:S04]  /*10ce0*/  STS [R21+0x6000], R124 ;  /* 0x0060007c15007388 */ /* 0x0005e80000000800 */
[----:B------:R2:W-:Y:S04]  /*10cf0*/  STS [R21+0x6400], R126 ;  /* 0x0064007e15007388 */ /* 0x0005e80000000800 */
[----:B------:R2:W-:Y:S04]  /*10d00*/  STS [R23+0x6000], R128 ;  /* 0x0060008017007388 */ /* 0x0005e80000000800 */
[----:B------:R2:W-:Y:S04]  /*10d10*/  STS [R23+0x6400], R130 ;  /* 0x0064008217007388 */ /* 0x0005e80000000800 */
[----:B------:R-:W-:Y:S06]  /*10d20*/  BAR.SYNC.DEFER_BLOCKING 0x0 ;  /* 0x0000000000007b1d */ /* 0x000fec0000010000 */
[----:B------:R-:W1:Y:S04]  /*10d30*/  S2R R72, SR_TID.X ;  /* 0x0000000000487919 */ /* 0x000e680000002100 */
        /* <DEDUP_REMOVED lines=10> */
[----:B------:R-:W-:-:S03]  /*10de0*/  SHF.R.S32.HI R74, RZ, 0x1f, R5 ;  /* 0x0000001fff4a7819 */ /* 0x000fc60000011405 */
[----:B------:R2:W1:Y:S01]  /*10df0*/  LDS.128 R40, [R235+0x3000] ;  /* 0x00300000eb287984 */ /* 0x0004620000000c00 */
[----:B------:R-:W-:-:S03]  /*10e00*/  LEA.HI R5, R74, R5, RZ, 0x2 ;  /* 0x000000054a057211 */ /* 0x000fc600078f10ff */
[----:B------:R2:W1:Y:S01]  /*10e10*/  LDS.128 R36, [R235+0x3800] ;  /* 0x00380000eb247984 */ /* 0x0004620000000c00 */
[----:B------:R-:W-:Y:S01]  /*10e20*/  MOV R74, 0x7f800000 ;  /* 0x7f800000004a7802 */ /* 0x000fe20000000f00 */
[----:B------:R-:W-:Y:S01]  /*10e30*/  @P4 FFMA.FTZ R74, R164, c[0x0][0x238], R77 ;  /* 0x00008e00a44a4a23 */ /* 0x000fe2000001004d */
[----:B------:R-:W-:Y:S01]  /*10e40*/  SHF.R.S32.HI R5, RZ, 0x2, R5 ;  /* 0x00000002ff057819 */ /* 0x000fe20000011405 */
[----:B------:R2:W1:Y:S03]  /*10e50*/  LDS.128 R32, [R235+0x4000] ;  /* 0x00400000eb207984 */ /* 0x0004660000000c00 */
[----:B------:R-:W-:Y:S01]  /*10e60*/  LEA R5, R6, R5, 0x4 ;  /* 0x0000000506057211 */ /* 0x000fe200078e20ff */
        /* <DEDUP_REMOVED lines=24> */
.L_x_559:
[----:B---34-:R-:W-:Y:S05]  /*10ff0*/  BSYNC B0 ;  /* 0x0000000000007941 */ /* 0x018fea0003800000 */
.L_x_558:
        /* <DEDUP_REMOVED lines=36> */
.L_x_561:
[----:B------:R-:W-:Y:S05]  /*11240*/  BSYNC B0 ;  /* 0x0000000000007941 */ /* 0x000fea0003800000 */
.L_x_560:
[----:B------:R-:W-:Y:S01]  /*11250*/  LEA.HI.SX32 R0, R4, 0x10, 0x1d ;  /* 0x0000001004007811 */ /* 0x000fe200078feaff */
[----:B------:R-:W-:Y:S03]  /*11260*/  BSSY B0, `(.L_x_562) ;  /* 0x0000015000007945 */ /* 0x000fe60003800000 */
[----:B------:R-:W-:-:S13]  /*11270*/  ISETP.GE.AND P0, PT, R0, UR9, PT ;  /* 0x0000000900007c0c */ /* 0x000fda000bf06270 */
[----:B------:R-:W-:Y:S05]  /*11280*/  @P0 BRA `(.L_x_563) ;  /* 0x0000012000000947 */ /* 0x000fea0003800000 */
[----:B------:R-:W-:Y:S01]  /*11290*/  IADD3 R2, P0, R72, 0x10, RZ ;  /* 0x0000001048027810 */ /* 0x000fe20007f1e0ff */
[----:B-1-3--:R-:W-:Y:S01]  /*112a0*/  IMAD.MOV.U32 R16, RZ, RZ, R6 ;  /* 0x000000ffff107224 */ /* 0x00afe200078e0006 */
[----:B------:R-:W-:Y:S01]  /*112b0*/  ISETP.GE.AND P3, PT, R244, c[0x0][0x220], PT ;  /* 0x00008800f4007a0c */ /* 0x000fe20003f66270 */
[----:B--2---:R-:W-:Y:S01]  /*112c0*/  IMAD.MOV.U32 R17, RZ, RZ, R75 ;  /* 0x000000ffff117224 */ /* 0x004fe200078e004b */
        /* <DEDUP_REMOVED lines=14> */
.L_x_563:
[----:B------:R-:W-:Y:S05]  /*113b0*/  BSYNC B0 ;  /* 0x0000000000007941 */ /* 0x000fea0003800000 */
.L_x_562:
[----:B------:R-:W-:Y:S01]  /*113c0*/  LEA.HI.SX32 R0, R4, 0x20, 0x1d ;  /* 0x0000002004007811 */ /* 0x000fe200078feaff */
[----:B------:R-:W-:Y:S03]  /*113d0*/  BSSY B0, `(.L_x_564) ;  /* 0x0000015000007945 */ /* 0x000fe60003800000 */
[----:B------:R-:W-:-:S13]  /*113e0*/  ISETP.GE.AND P0, PT, R0, UR9, PT ;  /* 0x0000000900007c0c */ /* 0x000fda000bf06270 */
[----:B------:R-:W-:Y:S05]  /*113f0*/  @P0 BRA `(.L_x_565) ;  /* 0x0000012000000947 */ /* 0x000fea0003800000 */
[----:B-1----:R-:W-:Y:S01]  /*11400*/  IADD3 R2, P0, R72, 0x20, RZ ;  /* 0x0000002048027810 */ /* 0x002fe20007f1e0ff */
[----:B------:R-:W-:Y:S01]  /*11410*/  IMAD.MOV.U32 R12, RZ, RZ, R6 ;  /* 0x000000ffff0c7224 */ /* 0x000fe200078e0006 */
        /* <DEDUP_REMOVED lines=16> */
.L_x_565:
[----:B------:R-:W-:Y:S05]  /*11520*/  BSYNC B0 ;  /* 0x0000000000007941 */ /* 0x000fea0003800000 */
.L_x_564:
        /* <DEDUP_REMOVED lines=23> */
.L_x_519:
        /* <DEDUP_REMOVED lines=80> */
.L_x_567:
[----:B------:R-:W-:Y:S05]  /*11ba0*/  BSYNC B0 ;  /* 0x0000000000007941 */ /* 0x000fea0003800000 */
.L_x_566:
        /* <DEDUP_REMOVED lines=22> */
.L_x_569:
[----:B------:R-:W-:Y:S05]  /*11d10*/  BSYNC B0 ;  /* 0x0000000000007941 */ /* 0x000fea0003800000 */
.L_x_568:
        /* <DEDUP_REMOVED lines=22> */
.L_x_571:
[----:B------:R-:W-:Y:S05]  /*11e80*/  BSYNC B0 ;  /* 0x0000000000007941 */ /* 0x000fea0003800000 */
.L_x_570:
        /* <DEDUP_REMOVED lines=21> */
.L_x_573:
[----:B------:R-:W-:Y:S05]  /*11fe0*/  BSYNC B0 ;  /* 0x0000000000007941 */ /* 0x000fea0003800000 */
.L_x_572:
        /* <DEDUP_REMOVED lines=35> */
.L_x_574:
        /* <DEDUP_REMOVED lines=14> */
.L_x_1082:


//--------------------- .text._ZN5flash16flash_fwd_kernelI23Flash_fwd_kernel_traitsILi256ELi64ELi64ELi4ELb0ELb0EN7cutlass6half_tE19Flash_kernel_traitsILi256ELi64ELi64ELi4ES3_EELb1ELb1ELb0ELb1ELb0ELb0ELb0ELb1EEEvNS_16Flash_fwd_paramsE --------------------------
	.section	.text._ZN5flash16flash_fwd_kernelI23Flash_fwd_kernel_traitsILi256ELi64ELi64ELi4ELb0ELb0EN7cutlass6half_tE19Flash_kernel_traitsILi256ELi64ELi64ELi4ES3_EELb1ELb1ELb0ELb1ELb0ELb0ELb0ELb1EEEvNS_16Flash_fwd_paramsE,"ax",@progbits
	.sectioninfo	@"SHI_REGISTERS=255"
	.align	128
        .global         _ZN5flash16flash_fwd_kernelI23Flash_fwd_kernel_traitsILi256ELi64ELi64ELi4ELb0ELb0EN7cutlass6half_tE19Flash_kernel_traitsILi256ELi64ELi64ELi4ES3_EELb1ELb1ELb0ELb1ELb0ELb0ELb0ELb1EEEvNS_16Flash_fwd_paramsE
        .type           _ZN5flash16flash_fwd_kernelI23Flash_fwd_kernel_traitsILi256ELi64ELi64ELi4ELb0ELb0EN7cutlass6half_tE19Flash_kernel_traitsILi256ELi64ELi64ELi4ES3_EELb1ELb1ELb0ELb1ELb0ELb0ELb0ELb1EEEvNS_16Flash_fwd_paramsE,@function
        .size           _ZN5flash16flash_fwd_kernelI23Flash_fwd_kernel_traitsILi256ELi64ELi64ELi4ELb0ELb0EN7cutlass6half_tE19Flash_kernel_traitsILi256ELi64ELi64ELi4ES3_EELb1ELb1ELb0ELb1ELb0ELb0ELb0ELb1EEEvNS_16Flash_fwd_paramsE,(.L_x_1083 - _ZN5flash16flash_fwd_kernelI23Flash_fwd_kernel_traitsILi256ELi64ELi64ELi4ELb0ELb0EN7cutlass6half_tE19Flash_kernel_traitsILi256ELi64ELi64ELi4ES3_EELb1ELb1ELb0ELb1ELb0ELb0ELb0ELb1EEEvNS_16Flash_fwd_paramsE)
        .other          _ZN5flash16flash_fwd_kernelI23Flash_fwd_kernel_traitsILi256ELi64ELi64ELi4ELb0ELb0EN7cutlass6half_tE19Flash_kernel_traitsILi256ELi64ELi64ELi4ES3_EELb1ELb1ELb0ELb1ELb0ELb0ELb0ELb1EEEvNS_16Flash_fwd_paramsE,@"STO_CUDA_ENTRY STV_DEFAULT"
_ZN5flash16flash_fwd_kernelI23Flash_fwd_kernel_traitsILi256ELi64ELi64ELi4ELb0ELb0EN7cutlass6half_tE19Flash_kernel_traitsILi256ELi64ELi64ELi4ES3_EELb1ELb1ELb0ELb1ELb0ELb0ELb0ELb1EEEvNS_16Flash_fwd_paramsE:
.text._ZN5flash16flash_fwd_kernelI23Flash_fwd_kernel_traitsILi256ELi64ELi64ELi4ELb0ELb0EN7cutlass6half_tE19Flash_kernel_traitsILi256ELi64ELi64ELi4ES3_EELb1ELb1ELb0ELb1ELb0ELb0ELb0ELb1EEEvNS_16Flash_fwd_paramsE:
[----:B------:R-:W-:-:S03]  /*0000*/  MOV R1, c[0x0][0x28] ;  /* 0x00000a0000017a02 */ /* 0x000fc60000000f00 */
[----:B------:R-:W-:Y:S01]  /*0010*/  ULDC.U8 UR4, c[0x0][0x304] ;  /* 0x0000c10000047ab9 */ /* 0x000fe20000000000 */
[----:B------:R-:W-:Y:S01]  /*0020*/  IADD3 R1, R1, -0x180, RZ ;  /* 0xfffffe8001017810 */ /* 0x000fe20007ffe0ff */
[----:B------:R-:W-:Y:S01]  /*0030*/  ULDC.64 UR24, c[0x0][0x2f0] ;  /* 0x0000bc0000187ab9 */ /* 0x000fe20000000a00 */
[----:B------:R-:W-:Y:S01]  /*0040*/  ISETP.NE.AND P2, PT, RZ, UR4, PT ;  /* 0x00000004ff007c0c */ /* 0x000fe2000bf45270 */
[----:B------:R-:W-:Y:S01]  /*0050*/  IMAD.U32 R2, RZ, RZ, UR24 ;  /* 0x00000018ff027e24 */ /* 0x000fe2000f8e00ff */
[----:B------:R-:W-:Y:S01]  /*0060*/  ULDC.64 UR22, c[0x0][0x118] ;  /* 0x0000460000167ab9 */ /* 0x000fe20000000a00 */
[----:B------:R-:W-:Y:S01]  /*0070*/  IMAD.U32 R3, RZ, RZ, UR25 ;  /* 0x00000019ff037e24 */ /* 0x000fe2000f8e00ff */
[----:B------:R-:W-:Y:S01]  /*0080*/  MOV R8, c[0x0][0x2fc] ;  /* 0x0000bf0000087a02 */ /* 0x000fe20000000f00 */
[----:B------:R-:W-:Y:S01]  /*0090*/  IMAD.MOV.U32 R7, RZ, RZ, c[0x0][0x2f8] ;  /* 0x0000be00ff077624 */ /* 0x000fe200078e00ff */
[----:B------:R-:W1:Y:S01]  /*00a0*/  S2UR UR17, SR_CTAID.X ;  /* 0x00000000001179c3 */ /* 0x000e620000002500 */
[----:B------:R-:W2:Y:S01]  /*00b0*/  S2R R29, SR_TID.X ;  /* 0x00000000001d7919 */ /* 0x000ea20000002100 */
[----:B------:R-:W-:-:S05]  /*00c0*/  ULDC.64 UR4, c[0x0][0x240] ;  /* 0x0000900000047ab9 */ /* 0x000fca0000000a00 */
[----:B------:R3:W4:Y:S02]  /*00d0*/  @P2 LDG.E.64 R4, [R2.64] ;  /* 0x0000001602042981 */ /* 0x000724000c1e1b00 */
[----:B---3--:R-:W-:Y:S02]  /*00e0*/  @P2 IMAD.MOV.U32 R2, RZ, RZ, R7 ;  /* 0x000000ffff022224 */ /* 0x008fe400078e0007 */
[----:B------:R-:W-:-:S06]  /*00f0*/  @P2 IMAD.MOV.U32 R3, RZ, RZ, R8 ;  /* 0x000000ffff032224 */ /* 0x000fcc00078e0008 */
[----:B------:R-:W3:Y:S01]  /*0100*/  @P2 LDG.E.64 R2, [R2.64] ;  /* 0x0000001602022981 */ /* 0x000ee2000c1e1b00 */
[----:B------:R-:W5:Y:S01]  /*0110*/  S2UR UR15, SR_CTAID.Y ;  /* 0x00000000000f79c3 */ /* 0x000f620000002600 */
[----:B------:R-:W-:Y:S02]  /*0120*/  UISETP.NE.U32.AND UP2, UPT, URZ, UR4, UPT ;  /* 0x000000043f00728c */ /* 0x000fe4000bf45070 */
[----:B------:R-:W-:Y:S02]  /*0130*/  UMOV UR10, 0x4 ;  /* 0x00000004000a7882 */ /* 0x000fe40000000000 */
[----:B------:R-:W-:Y:S02]  /*0140*/  UISETP.NE.AND.EX UP2, UPT, URZ, UR5, UPT, UP2 ;  /* 0x000000053f00728c */ /* 0x000fe4000bf45320 */
[----:B------:R-:W-:Y:S01]  /*0150*/  ULDC.64 UR12, c[0x0][0x240] ;  /* 0x00009000000c7ab9 */ /* 0x000fe20000000a00 */
[----:B------:R-:W1:Y:S01]  /*0160*/  S2UR UR16, SR_CTAID.Z ;  /* 0x00000000001079c3 */ /* 0x000e620000002700 */
[----:B------:R-:W-:-:S02]  /*0170*/  ULDC.64 UR4, c[0x0][0x250] ;  /* 0x0000940000047ab9 */ /* 0x000fc40000000a00 */
[----:B------:R-:W-:Y:S01]  /*0180*/  PLOP3.LUT P0, PT, PT, PT, UP2, 0x80, 0x0 ;  /* 0x000000000000781c */ /* 0x000fe20003f0f028 */
[----:B------:R-:W-:Y:S02]  /*0190*/  UISETP.NE.U32.AND UP0, UPT, URZ, UR4, UPT ;  /* 0x000000043f00728c */ /* 0x000fe4000bf05070 */
[----:B------:R-:W-:Y:S02]  /*01a0*/  ULDC.U8 UR8, c[0x0][0x312] ;  /* 0x0000c48000087ab9 */ /* 0x000fe40000000000 */
[----:B------:R-:W-:Y:S02]  /*01b0*/  UISETP.NE.AND UP3, UPT, UR8, URZ, UPT ;  /* 0x0000003f0800728c */ /* 0x000fe4000bf65270 */
[----:B------:R-:W-:-:S03]  /*01c0*/  UISETP.NE.AND.EX UP0, UPT, URZ, UR5, UPT, UP0 ;  /* 0x000000053f00728c */ /* 0x000fc6000bf05300 */
[----:B------:R-:W-:Y:S02]  /*01d0*/  ULDC.64 UR4, c[0x0][0x250] ;  /* 0x0000940000047ab9 */ /* 0x000fe40000000a00 */
[----:B-----5:R-:W-:Y:S02]  /*01e0*/  UIMAD.WIDE UR12, UR15, UR10, UR12 ;  /* 0x0000000a0f0c72a5 */ /* 0x020fe4000f8e020c */
[----:B-1----:R-:W-:-:S06]  /*01f0*/  ULOP3.LUT UR6, UR16, UR17, UR15, 0xfe, !UPT ;  /* 0x0000001110067292 */ /* 0x002fcc000f8efe0f */
[----:B--2---:R-:W-:Y:S01]  /*0200*/  LOP3.LUT P3, RZ, R29, UR6, RZ, 0xfc, !PT ;  /* 0x000000061dff7c12 */ /* 0x004fe2000f86fcff */
[----:B------:R-:W-:Y:S02]  /*0210*/  ULDC.64 UR6, c[0x0][0x248] ;  /* 0x0000920000067ab9 */ /* 0x000fe40000000a00 */
[----:B------:R-:W-:-:S04]  /*0220*/  UISETP.EQ.U32.AND UP1, UPT, URZ, UR6, UPT ;  /* 0x000000063f00728c */ /* 0x000fc8000bf22070 */
[----:B------:R-:W-:Y:S02]  /*0230*/  UISETP.EQ.OR.EX UP1, UPT, URZ, UR7, !UP3, UP1 ;  /* 0x000000073f00728c */ /* 0x000fe4000df22710 */
[----:B------:R-:W-:Y:S02]  /*0240*/  @UP0 UIMAD.WIDE UR4, UR15, UR10, UR4 ;  /* 0x0000000a0f0402a5 */ /* 0x000fe4000f8e0204 */
[----:B------:R-:W-:Y:S02]  /*0250*/  ULDC.64 UR6, c[0x0][0x248] ;  /* 0x0000920000067ab9 */ /* 0x000fe40000000a00 */
[----:B------:R-:W-:Y:S01]  /*0260*/  @!P3 IMAD.MOV.U32 R10, RZ, RZ, c[0x0][0x308] ;  /* 0x0000c200ff0ab624 */ /* 0x000fe200078e00ff */
[----:B------:R-:W-:Y:S01]  /*0270*/  @!P3 MOV R11, c[0x0][0x30c] ;  /* 0x0000c300000bba02 */ /* 0x000fe20000000f00 */
[----:B------:R-:W-:Y:S01]  /*0280*/  UIMAD.WIDE UR6, UR15, UR10, UR6 ;  /* 0x0000000a0f0672a5 */ /* 0x000fe2000f8e0206 */
[----:B----4-:R-:W1:Y:S08]  /*0290*/  @P2 R2UR UR24, R4 ;  /* 0x00000000041823c2 */ /* 0x010e7000000e0000 */
[----:B------:R-:W2:Y:S01]  /*02a0*/  @P2 R2UR UR25, R5 ;  /* 0x00000000051923c2 */ /* 0x000ea200000e0000 */
[----:B-1----:R-:W-:-:S02]  /*02b0*/  IMAD.U32 R4, RZ, RZ, UR24 ;  /* 0x00000018ff047e24 */ /* 0x002fc4000f8e00ff */
[----:B--2---:R-:W-:Y:S01]  /*02c0*/  IMAD.U32 R5, RZ, RZ, UR25 ;  /* 0x00000019ff057e24 */ /* 0x004fe2000f8e00ff */
[----:B---3--:R-:W-:Y:S02]  /*02d0*/  @P2 IADD3 R7, P1, R2, c[0x0][0x300], RZ ;  /* 0x0000c00002072a10 */ /* 0x008fe40007f3e0ff */
[----:B------:R-:W-:Y:S02]  /*02e0*/  MOV R2, UR12 ;  /* 0x0000000c00027c02 */ /* 0x000fe40008000f00 */
[----:B------:R1:W-:Y:S01]  /*02f0*/  @!P3 STG.E.64 [R10.64], R4 ;  /* 0x000000040a00b986 */ /* 0x0003e2000c101b16 */
[----:B------:R-:W-:Y:S02]  /*0300*/  @P2 IMAD.X R8, RZ, RZ, R3, P1 ;  /* 0x000000ffff082224 */ /* 0x000fe400008e0603 */
[----:B------:R-:W-:Y:S01]  /*0310*/  IMAD.U32 R3, RZ, RZ, UR13 ;  /* 0x0000000dff037e24 */ /* 0x000fe2000f8e00ff */
[----:B------:R-:W-:Y:S01]  /*0320*/  PLOP3.LUT P1, PT, PT, PT, UP0, 0x80, 0x0 ;  /* 0x000000000000781c */ /* 0x000fe20003f2f008 */
[----:B-1----:R-:W-:Y:S01]  /*0330*/  @!P3 IMAD.MOV.U32 R4, RZ, RZ, R7 ;  /* 0x000000ffff04b224 */ /* 0x002fe200078e0007 */
[----:B------:R-:W-:-:S05]  /*0340*/  @!P3 MOV R5, R8 ;  /* 0x000000080005b202 */ /* 0x000fca0000000f00 */
[----:B------:R1:W-:Y:S04]  /*0350*/  @!P3 STG.E.64 [R10.64+0x8], R4 ;  /* 0x000008040a00b986 */ /* 0x0003e8000c101b16 */
[----:B------:R2:W3:Y:S04]  /*0360*/  @P0 LDG.E R9, [R2.64] ;  /* 0x0000001602090981 */ /* 0x0004e8000c1e1900 */
[----:B------:R2:W4:Y:S01]  /*0370*/  @P0 LDG.E R6, [R2.64+0x4] ;  /* 0x0000041602060981 */ /* 0x000522000c1e1900 */
[----:B------:R-:W-:Y:S01]  /*0380*/  PLOP3.LUT P2, PT, PT, PT, UP1, 0x80, 0x0 ;  /* 0x000000000000781c */ /* 0x000fe20003f4f018 */
[----:B-1----:R-:W-:-:S02]  /*0390*/  IMAD.U32 R4, RZ, RZ, UR4 ;  /* 0x00000004ff047e24 */ /* 0x002fc4000f8e00ff */
[----:B------:R-:W-:Y:S01]  /*03a0*/  IMAD.U32 R5, RZ, RZ, UR5 ;  /* 0x00000005ff057e24 */ /* 0x000fe2000f8e00ff */
[----:B--2---:R-:W-:Y:S01]  /*03b0*/  MOV R2, UR6 ;  /* 0x0000000600027c02 */ /* 0x004fe20008000f00 */
[----:B------:R-:W-:-:S03]  /*03c0*/  IMAD.U32 R3, RZ, RZ, UR7 ;  /* 0x00000007ff037e24 */ /* 0x000fc6000f8e00ff */
[----:B------:R-:W2:Y:S05]  /*03d0*/  @P1 LDG.E R4, [R4.64] ;  /* 0x0000001604041981 */ /* 0x000eaa000c1e1900 */
[----:B------:R-:W5:Y:S01]  /*03e0*/  @!P2 LDG.E R0, [R2.64] ;  /* 0x000000160200a981 */ /* 0x000f62000c1e1900 */
[----:B------:R-:W-:Y:S01]  /*03f0*/  UMOV UR14, 0xffffffff ;  /* 0xffffffff000e7882 */ /* 0x000fe20000000000 */
[----:B------:R-:W1:Y:S01]  /*0400*/  LDC.U8 R226, c[0x0][0x2d8] ;  /* 0x0000b600ffe27b82 */ /* 0x000e620000000000 */
[----:B------:R-:W-:Y:S02]  /*0410*/  UMOV UR29, URZ ;  /* 0x0000003f001d7c82 */ /* 0x000fe40008000000 */
[----:B------:R-:W-:-:S05]  /*0420*/  UMOV UR8, 0xffffffff ;  /* 0xffffffff00087882 */ /* 0x000fca0000000000 */
[----:B---3--:R3:W1:Y:S08]  /*0430*/  @P0 R2UR UR14, R9 ;  /* 0x00000000090e03c2 */ /* 0x00867000000e0000 */
[----:B----4-:R-:W1:Y:S01]  /*0440*/  @P0 R2UR UR20, R6 ;  /* 0x00000000061403c2 */ /* 0x010e6200000e0000 */
[----:B------:R-:W-:-:S04]  /*0450*/  ISETP.NE.U32.AND P0, PT, RZ, c[0x0][0x248], PT ;  /* 0x00009200ff007a0c */ /* 0x000fc80003f05070 */
[----:B------:R-:W-:Y:S02]  /*0460*/  ISETP.NE.AND.EX P0, PT, RZ, c[0x0][0x24c], PT, P0 ;  /* 0x00009300ff007a0c */ /* 0x000fe40003f05300 */
[----:B---3--:R-:W-:-:S04]  /*0470*/  SHF.R.S32.HI R9, RZ, 0x1f, R29 ;  /* 0x0000001fff097819 */ /* 0x008fc8000001141d */
[----:B------:R-:W-:Y:S01]  /*0480*/  LEA.HI R10, R9, R29, RZ, 0x5 ;  /* 0x0000001d090a7211 */ /* 0x000fe200078f28ff */
[----:B-1----:R-:W-:Y:S01]  /*0490*/  @UP2 UIADD3 UR20, UR20, -UR14, URZ ;  /* 0x8000000e14142290 */ /* 0x002fe2000fffe03f */
[----:B--2---:R1:W2:Y:S06]  /*04a0*/  @P1 R2UR UR29, R4 ;  /* 0x00000000041d13c2 */ /* 0x0042ac00000e0000 */
[----:B------:R-:W-:Y:S02]  /*04b0*/  @!UP2 ULDC UR20, c[0x0][0x214] ;  /* 0x000085000014aab9 */ /* 0x000fe40000000800 */
[----:B-----5:R1:W3:Y:S02]  /*04c0*/  @!P2 R2UR UR8, R0 ;  /* 0x000000000008a3c2 */ /* 0x0202e400000e0000 */
        /* <DEDUP_REMOVED lines=8> */
.L_x_575:
[----:B------:R-:W-:Y:S02]  /*0550*/  ULDC UR6, c[0x0][0x218] ;  /* 0x0000860000067ab9 */ /* 0x000fe40000000800 */
.L_x_576:
        /* <DEDUP_REMOVED lines=40> */
[----:B------:R-:W-:Y:S01]  /*07e0*/  IMAD.IADD R23, R29, 0x1, -R0 ;  /* 0x000000011d177824 */ /* 0x000fe200078e0a00 */
[----:B------:R-:W-:Y:S01]  /*07f0*/  ULDC.64 UR6, c[0x0][0x178] ;  /* 0x00005e0000067ab9 */ /* 0x000fe20000000a00 */
[----:B------:R-:W-:Y:S01]  /*0800*/  PLOP3.LUT P0, PT, PT, PT, UP0, 0x80, 0x0 ;  /* 0x000000000000781c */ /* 0x000fe20003f0f008 */
[----:B------:R-:W-:Y:S02]  /*0810*/  ULDC UR21, c[0x0][0x228] ;  /* 0x00008a0000157ab9 */ /* 0x000fe40000000800 */
[----:B------:R-:W-:Y:S01]  /*0820*/  @UP1 UIMAD.WIDE.U32 UR12, UR14, UR4, URZ ;  /* 0x000000040e0c12a5 */ /* 0x000fe2000f8e003f */
[----:B------:R-:W-:Y:S01]  /*0830*/  SHF.R.S32.HI R0, RZ, 0x1f, R23 ;  /* 0x0000001fff007819 */ /* 0x000fe20000011417 */
[----:B------:R-:W-:-:S02]  /*0840*/  @UP0 UIADD3 UR11, UR29, UR8, URZ ;  /* 0x000000081d0b0290 */ /* 0x000fc4000fffe03f */
[----:B------:R-:W-:Y:S02]  /*0850*/  @UP1 UIMAD UR26, UR14, UR5, UR13 ;  /* 0x000000050e1a12a4 */ /* 0x000fe4000f8e020d */
[----:B------:R-:W-:Y:S02]  /*0860*/  @!UP1 USHF.R.S32.HI UR13, URZ, 0x1f, UR15 ;  /* 0x0000001f3f0d9899 */ /* 0x000fe4000801140f */
[----:B------:R-:W-:Y:S02]  /*0870*/  ULDC.64 UR4, c[0x0][0x198] ;  /* 0x0000660000047ab9 */ /* 0x000fe40000000a00 */
[----:B------:R-:W-:Y:S02]  /*0880*/  @UP0 UIMAD.WIDE.U32 UR30, UR11, UR4, URZ ;  /* 0x000000040b1e02a5 */ /* 0x000fe4000f8e003f */
[----:B------:R-:W-:Y:S02]  /*0890*/  @!UP1 UIMAD UR13, UR13, UR6, URZ ;  /* 0x000000060d0d92a4 */ /* 0x000fe4000f8e023f */
[----:B------:R-:W-:-:S02]  /*08a0*/  @UP0 UIMAD UR11, UR11, UR5, UR31 ;  /* 0x000000050b0b02a4 */ /* 0x000fc4000f8e021f */
[----:B------:R-:W-:Y:S02]  /*08b0*/  ULDC UR4, c[0x0][0x224] ;  /* 0x0000890000047ab9 */ /* 0x000fe40000000800 */
[----:B------:R-:W-:Y:S02]  /*08c0*/  ULDC UR5, c[0x0][0x1c0] ;  /* 0x0000700000057ab9 */ /* 0x000fe40000000800 */
[----:B------:R-:W-:Y:S02]  /*08d0*/  UIMAD UR5, UR15, UR5, UR16 ;  /* 0x000000050f0572a4 */ /* 0x000fe4000f8e0210 */
[----:B------:R-:W-:Y:S02]  /*08e0*/  @!UP1 UIMAD.WIDE.U32 UR32, UR15, UR6, URZ ;  /* 0x000000060f2092a5 */ /* 0x000fe4000f8e003f */
[----:B------:R-:W-:Y:S02]  /*08f0*/  UIMAD UR4, UR5, UR4, UR18 ;  /* 0x00000004050472a4 */ /* 0x000fe4000f8e0212 */
[----:B------:R-:W-:-:S02]  /*0900*/  USHF.L.U32 UR5, UR5, 0x5, URZ ;  /* 0x0000000505057899 */ /* 0x000fc4000800063f */
[----:B------:R-:W-:Y:S02]  /*0910*/  UIMAD UR21, UR4, UR21, URZ ;  /* 0x00000015041572a4 */ /* 0x000fe4000f8e023f */
[----:B------:R-:W-:Y:S02]  /*0920*/  USHF.R.S32.HI UR4, URZ, 0x1f, UR5 ;  /* 0x0000001f3f047899 */ /* 0x000fe40008011405 */
[----:B------:R-:W-:Y:S01]  /*0930*/  IADD3 R112, P2, P1, R7, UR5, R23 ;  /* 0x0000000507707c10 */ /* 0x000fe2000f95e017 */
[----:B------:R-:W-:Y:S02]  /*0940*/  @!UP1 UIMAD UR7, UR15, UR7, UR13 ;  /* 0x000000070f0792a4 */ /* 0x000fe4000f8e020d */
[----:B------:R-:W-:Y:S01]  /*0950*/  @UP1 UMOV UR6, UR12 ;  /* 0x0000000c00061c82 */ /* 0x000fe20008000000 */
[----:B------:R-:W-:Y:S01]  /*0960*/  IADD3.X R105, R8, UR4, R0, P2, P1 ;  /* 0x0000000408697c10 */ /* 0x000fe200097e2400 */
[----:B------:R1:W-:Y:S01]  /*0970*/  STL [R1+0x108], R112 ;  /* 0x0001087001007387 */ /* 0x0003e20000100800 */
[----:B------:R-:W-:-:S02]  /*0980*/  USHF.R.S32.HI UR13, URZ, 0x1f, UR16 ;  /* 0x0000001f3f0d7899 */ /* 0x000fc40008011410 */
[----:B------:R-:W-:Y:S02]  /*0990*/  @!UP1 UIADD3 UR26, UR33, UR7, URZ ;  /* 0x00000007211a9290 */ /* 0x000fe4000fffe03f */
[----:B------:R-:W-:Y:S02]  /*09a0*/  @!UP1 UMOV UR6, UR32 ;  /* 0x0000002000069c82 */ /* 0x000fe40008000000 */
[----:B------:R-:W-:Y:S01]  /*09b0*/  @UP0 UMOV UR12, UR30 ;  /* 0x0000001e000c0c82 */ /* 0x000fe20008000000 */
[----:B------:R-:W-:Y:S05]  /*09c0*/  @P0 BRA `(.L_x_578) ;  /* 0x000000d000000947 */ /* 0x000fea0003800000 */
[----:B------:R-:W-:Y:S02]  /*09d0*/  USHF.R.S32.HI UR11, URZ, 0x1f, UR29 ;  /* 0x0000001f3f0b7899 */ /* 0x000fe4000801141d */
[----:B------:R-:W-:Y:S02]  /*09e0*/  ULDC.64 UR4, c[0x0][0x198] ;  /* 0x0000660000047ab9 */ /* 0x000fe40000000a00 */
[----:B------:R-:W-:Y:S02]  /*09f0*/  UIMAD UR11, UR11, UR4, URZ ;  /* 0x000000040b0b72a4 */ /* 0x000fe4000f8e023f */
[----:B------:R-:W-:-:S02]  /*0a00*/  UIMAD.WIDE.U32 UR30, UR29, UR4, URZ ;  /* 0x000000041d1e72a5 */ /* 0x000fc4000f8e003f */
[----:B------:R-:W-:Y:S02]  /*0a10*/  UIMAD UR11, UR29, UR5, UR11 ;  /* 0x000000051d0b72a4 */ /* 0x000fe4000f8e020b */
[----:B------:R-:W-:Y:S02]  /*0a20*/  USHF.R.S32.HI UR7, URZ, 0x1f, UR15 ;  /* 0x0000001f3f077899 */ /* 0x000fe4000801140f */
[----:B------:R-:W-:Y:S02]  /*0a30*/  UIADD3 UR31, UR31, UR11, URZ ;  /* 0x0000000b1f1f7290 */ /* 0x000fe4000fffe03f */
[----:B------:R-:W-:Y:S02]  /*0a40*/  ULDC.64 UR4, c[0x0][0x180] ;  /* 0x0000600000047ab9 */ /* 0x000fe40000000a00 */
[----:B------:R-:W-:Y:S02]  /*0a50*/  UIMAD UR7, UR7, UR4, URZ ;  /* 0x00000004070772a4 */ /* 0x000fe4000f8e023f */
[----:B------:R-:W-:-:S02]  /*0a60*/  UIMAD.WIDE.U32 UR30, UR15, UR4, UR30 ;  /* 0x000000040f1e72a5 */ /* 0x000fc4000f8e001e */
[----:B------:R-:W-:-:S04]  /*0a70*/  UIMAD UR5, UR15, UR5, UR7 ;  /* 0x000000050f0572a4 */ /* 0x000fc8000f8e0207 */
[----:B------:R-:W-:Y:S02]  /*0a80*/  UIADD3 UR11, UR31, UR5, URZ ;  /* 0x000000051f0b7290 */ /* 0x000fe4000fffe03f */
[----:B------:R-:W-:Y:S02]  /*0a90*/  UMOV UR12, UR30 ;  /* 0x0000001e000c7c82 */ /* 0x000fe40008000000 */
.L_x_578:
[----:B------:R-:W-:Y:S01]  /*0aa0*/  IABS R0, c[0x0][0x1c8] ;  /* 0x0000720000007a13 */ /* 0x000fe20000000000 */
[----:B------:R-:W2:Y:S01]  /*0ab0*/  S2R R2, SR_CTAID.Z ;  /* 0x0000000000027919 */ /* 0x000ea20000002700 */
[----:B------:R-:W-:Y:S02]  /*0ac0*/  UMOV UR30, URZ ;  /* 0x0000003f001e7c82 */ /* 0x000fe40008000000 */
[----:B------:R-:W3:Y:S02]  /*0ad0*/  R2UR UR7, R0 ;  /* 0x00000000000773c2 */ /* 0x000ee400000e0000 */
[----:B---3--:R-:W3:Y:S08]  /*0ae0*/  I2F.RP R0, UR7 ;  /* 0x0000000700007d06 */ /* 0x008ef00008209400 */
[----:B---3--:R-:W3:Y:S02]  /*0af0*/  MUFU.RCP R0, R0 ;  /* 0x0000000000007308 */ /* 0x008ee40000001000 */
[----:B---3--:R-:W-:-:S06]  /*0b00*/  IADD3 R0, R0, 0xffffffe, RZ ;  /* 0x0ffffffe00007810 */ /* 0x008fcc0007ffe0ff */
[----:B------:R-:W3:Y:S02]  /*0b10*/  F2I.FTZ.U32.TRUNC.NTZ R0, R0 ;  /* 0x0000000000007305 */ /* 0x000ee4000021f000 */
[----:B---3--:R2:W3:Y:S02]  /*0b20*/  R2UR UR31, R0 ;  /* 0x00000000001f73c2 */ /* 0x0084e400000e0000 */
[----:B--2---:R-:W-:Y:S01]  /*0b30*/  IABS R0, R2 ;  /* 0x0000000200007213 */ /* 0x004fe20000000000 */
[----:B---3--:R-:W-:-:S05]  /*0b40*/  UIADD3 UR5, URZ, -UR31, URZ ;  /* 0x8000001f3f057290 */ /* 0x008fca000fffe03f */
[----:B------:R-:W2:Y:S01]  /*0b50*/  R2UR UR4, R0 ;  /* 0x00000000000473c2 */ /* 0x000ea200000e0000 */
[----:B------:R-:W-:-:S04]  /*0b60*/  UIMAD UR5, UR5, UR7, URZ ;  /* 0x00000007050572a4 */ /* 0x000fc8000f8e023f */
[----:B------:R-:W-:-:S07]  /*0b70*/  UIMAD.WIDE.U32 UR30, UR31, UR5, UR30 ;  /* 0x000000051f1e72a5 */ /* 0x000fce000f8e001e */
[----:B------:R-:W-:Y:S02]  /*0b80*/  UMOV UR5, UR31 ;  /* 0x0000001f00057c82 */ /* 0x000fe40008000000 */
[----:B--2---:R-:W-:-:S07]  /*0b90*/  UIMAD.WIDE.U32 UR30, UR5, UR4, URZ ;  /* 0x00000004051e72a5 */ /* 0x004fce000f8e003f */
        /* <DEDUP_REMOVED lines=34> */
.L_x_579:
[CC--:B------:R-:W-:Y:S01]  /*0dc0*/  LEA.HI R0, R9.reuse, R29.reuse, RZ, 0x3 ;  /* 0x0000001d09007211 */ /* 0x0c0fe200078f18ff */
[----:B------:R-:W2:Y:S01]  /*0dd0*/  S2R R20, SR_CTAID.Z ;  /* 0x0000000000147919 */ /* 0x000ea20000002700 */
[----:B------:R-:W-:Y:S01]  /*0de0*/  LEA.HI R3, R9, R29, RZ, 0x4 ;  /* 0x0000001d09037211 */ /* 0x000fe200078f20ff */
[----:B------:R-:W-:Y:S01]  /*0df0*/  ULDC.64 UR4, c[0x0][0x1b8] ;  /* 0x00006e0000047ab9 */ /* 0x000fe20000000a00 */
[----:B------:R-:W-:Y:S01]  /*0e00*/  SHF.R.S32.HI R18, RZ, 0x3, R0 ;  /* 0x00000003ff127819 */ /* 0x000fe20000011400 */
[----:B------:R-:W-:Y:S01]  /*0e10*/  UIMAD UR4, UR30, UR4, URZ ;  /* 0x000000041e0472a4 */ /* 0x000fe2000f8e023f */
[----:B------:R-:W-:Y:S01]  /*0e20*/  LOP3.LUT R0, R0, 0xfffffff8, RZ, 0xc0, !PT ;  /* 0xfffffff800007812 */ /* 0x000fe200078ec0ff */
[----:B------:R-:W-:Y:S01]  /*0e30*/  IMAD.MOV.U32 R30, RZ, RZ, 0x10 ;  /* 0x00000010ff1e7424 */ /* 0x000fe200078e00ff */
[----:B------:R-:W-:Y:S01]  /*0e40*/  SHF.R.S32.HI R5, RZ, 0x4, R3 ;  /* 0x00000004ff057819 */ /* 0x000fe20000011403 */
[----:B------:R-:W-:Y:S01]  /*0e50*/  IMAD.SHL.U32 R2, R18, 0x40, RZ ;  /* 0x0000004012027824 */ /* 0x000fe200078e00ff */
[----:B------:R-:W-:Y:S01]  /*0e60*/  SHF.R.S32.HI R19, RZ, 0x1f, R18 ;  /* 0x0000001fff137819 */ /* 0x000fe20000011412 */
[----:B------:R-:W-:Y:S01]  /*0e70*/  IMAD.IADD R27, R29, 0x1, -R0 ;  /* 0x000000011d1b7824 */ /* 0x000fe200078e0a00 */
[C---:B------:R-:W-:Y:S01]  /*0e80*/  LEA.HI R0, R3.reuse, R5, RZ, 0x1 ;  /* 0x0000000503007211 */ /* 0x040fe200078f08ff */
[----:B------:R-:W-:Y:S01]  /*0e90*/  IMAD.MOV.U32 R31, RZ, RZ, 0x20 ;  /* 0x00000020ff1f7424 */ /* 0x000fe200078e00ff */
[----:B------:R-:W-:Y:S01]  /*0ea0*/  LOP3.LUT R3, R3, 0xfffffff0, RZ, 0xc0, !PT ;  /* 0xfffffff003037812 */ /* 0x000fe200078ec0ff */
[----:B------:R-:W-:Y:S01]  /*0eb0*/  IMAD.SHL.U32 R120, R27, 0x8, RZ ;  /* 0x000000081b787824 */ /* 0x000fe200078e00ff */
[----:B------:R-:W-:Y:S01]  /*0ec0*/  LOP3.LUT R6, R2, 0x1c0, RZ, 0xc0, !PT ;  /* 0x000001c002067812 */ /* 0x000fe200078ec0ff */
[----:B------:R-:W-:Y:S01]  /*0ed0*/  IMAD.U32 R16, RZ, RZ, UR17 ;  /* 0x00000011ff107e24 */ /* 0x000fe2000f8e00ff */
[----:B------:R-:W-:Y:S01]  /*0ee0*/  LOP3.LUT R2, R0, 0xfffffffe, RZ, 0xc0, !PT ;  /* 0xfffffffe00027812 */ /* 0x000fe200078ec0ff */
[----:B------:R-:W-:Y:S01]  /*0ef0*/  IMAD.IADD R0, R29, 0x1, -R3 ;  /* 0x000000011d007824 */ /* 0x000fe200078e0a03 */
[----:B------:R-:W-:Y:S01]  /*0f00*/  LOP3.LUT R4, R6, 0x38, R120, 0xf8, !PT ;  /* 0x0000003806047812 */ /* 0x000fe200078ef878 */
[----:B------:R-:W-:Y:S01]  /*0f10*/  BSSY B0, `(.L_x_580) ;  /* 0x0000073000007945 */ /* 0x000fe20003800000 */
[----:B------:R-:W-:Y:S01]  /*0f20*/  SHF.R.U32.HI R6, RZ, 0x3, R6 ;  /* 0x00000003ff067819 */ /* 0x000fe20000011606 */
[----:B------:R-:W-:Y:S01]  /*0f30*/  IMAD.IADD R28, R5, 0x1, -R2 ;  /* 0x00000001051c7824 */ /* 0x000fe200078e0a02 */
[----:B------:R-:W-:Y:S01]  /*0f40*/  SHF.R.S32.HI R2, RZ, 0x1f, R0 ;  /* 0x0000001fff027819 */ /* 0x000fe20000011400 */
[----:B------:R-:W-:Y:S01]  /*0f50*/  IMAD.WIDE R16, R16, 0x40, R18 ;  /* 0x0000004010107825 */ /* 0x000fe200078e0212 */
[----:B------:R-:W-:-:S02]  /*0f60*/  LEA.HI R5, R9, R29, RZ, 0x6 ;  /* 0x0000001d09057211 */ /* 0x000fc400078f30ff */
[----:B------:R-:W-:Y:S01]  /*0f70*/  LEA.HI R9, R2, R0, RZ, 0x3 ;  /* 0x0000000002097211 */ /* 0x000fe200078f18ff */
[----:B------:R-:W-:Y:S01]  /*0f80*/  IMAD.SHL.U32 R7, R28, 0x8, RZ ;  /* 0x000000081c077824 */ /* 0x000fe200078e00ff */
[----:B------:R-:W-:Y:S01]  /*0f90*/  LOP3.LUT R6, R4, R6, RZ, 0x3c, !PT ;  /* 0x0000000604067212 */ /* 0x000fe200078e3cff */
[----:B------:R-:W-:Y:S01]  /*0fa0*/  IMAD.SHL.U32 R5, R5, 0x8, RZ ;  /* 0x0000000805057824 */ /* 0x000fe200078e00ff */
[----:B------:R-:W-:Y:S02]  /*0fb0*/  LOP3.LUT R4, R9, 0xfffffff8, RZ, 0xc0, !PT ;  /* 0xfffffff809047812 */ /* 0x000fe400078ec0ff */
[----:B------:R-:W-:Y:S02]  /*0fc0*/  SHF.R.S32.HI R121, RZ, 0x1f, R120 ;  /* 0x0000001fff797819 */ /* 0x000fe40000011478 */
[----:B------:R-:W-:Y:S01]  /*0fd0*/  IADD3 R2, P0, R120, UR6, RZ ;  /* 0x0000000678027c10 */ /* 0x000fe2000ff1e0ff */
[----:B------:R-:W-:Y:S01]  /*0fe0*/  IMAD.IADD R0, R0, 0x1, -R4 ;  /* 0x0000000100007824 */ /* 0x000fe200078e0a04 */
[----:B------:R-:W-:Y:S01]  /*0ff0*/  LOP3.LUT R205, R6, 0xfffffe00, R5, 0xf8, !PT ;  /* 0xfffffe0006cd7812 */ /* 0x000fe200078ef805 */
[----:B------:R-:W-:Y:S01]  /*1000*/  IMAD R6, R19, c[0x0][0x1a0], RZ ;  /* 0x0000680013067a24 */ /* 0x000fe200078e02ff */
[----:B------:R-:W-:Y:S01]  /*1010*/  IADD3.X R3, R121, UR26, RZ, P0, !PT ;  /* 0x0000001a79037c10 */ /* 0x000fe200087fe4ff */
[----:B------:R-:W-:Y:S01]  /*1020*/  IMAD R4, R19, c[0x0][0x198], RZ ;  /* 0x0000660013047a24 */ /* 0x000fe200078e02ff */
[----:B------:R-:W-:Y:S01]  /*1030*/  LOP3.LUT P3, RZ, R0, 0x4, RZ, 0xc0, !PT ;  /* 0x0000000400ff7812 */ /* 0x000fe2000786c0ff */
[----:B------:R-:W-:Y:S01]  /*1040*/  IMAD R6, R18, c[0x0][0x1a4], R6 ;  /* 0x0000690012067a24 */ /* 0x000fe200078e0206 */
[C---:B------:R-:W-:Y:S01]  /*1050*/  LOP3.LUT P2, RZ, R0.reuse, 0x2, RZ, 0xc0, !PT ;  /* 0x0000000200ff7812 */ /* 0x040fe2000784c0ff */
[----:B------:R-:W-:Y:S01]  /*1060*/  IMAD.SHL.U32 R0, R0, 0x40, RZ ;  /* 0x0000004000007824 */ /* 0x000fe200078e00ff */
[----:B------:R-:W-:Y:S01]  /*1070*/  SHF.R.S32.HI R25, RZ, 0x5, R10 ;  /* 0x00000005ff197819 */ /* 0x000fe2000001140a */
[----:B--2---:R-:W-:Y:S01]  /*1080*/  IMAD.WIDE.U32 R20, R20, c[0x0][0x1a8], R2 ;  /* 0x00006a0014147a25 */ /* 0x004fe200078e0002 */
[----:B------:R-:W-:Y:S01]  /*1090*/  SHF.R.S32.HI R22, RZ, 0x1f, R23 ;  /* 0x0000001fff167819 */ /* 0x000fe20000011417 */
[----:B------:R-:W-:Y:S01]  /*10a0*/  ULDC.64 UR6, c[0x0][0x1b0] ;  /* 0x00006c0000067ab9 */ /* 0x000fe20000000a00 */
[----:B------:R-:W-:Y:S01]  /*10b0*/  LOP3.LUT R0, R0, 0x1c0, RZ, 0xc0, !PT ;  /* 0x000001c000007812 */ /* 0x000fe200078ec0ff */
[----:B------:R-:W-:Y:S01]  /*10c0*/  IMAD.WIDE.U32 R2, R18, c[0x0][0x1a0], R120 ;  /* 0x0000680012027a25 */ /* 0x000fe200078e0078 */
[----:B------:R-:W-:Y:S01]  /*10d0*/  LEA.HI R22, R22, R23, RZ, 0x2 ;  /* 0x0000001716167211 */ /* 0x000fe200078f10ff */
[----:B------:R-:W-:Y:S01]  /*10e0*/  UIMAD UR6, UR30, UR6, URZ ;  /* 0x000000061e0672a4 */ /* 0x000fe2000f8e023f */
[----:B------:R-:W-:Y:S01]  /*10f0*/  LOP3.LUT R7, R0, 0x8, R7, 0xf8, !PT ;  /* 0x0000000800077812 */ /* 0x000fe200078ef807 */
[----:B------:R-:W-:Y:S01]  /*1100*/  IMAD R8, R18, c[0x0][0x19c], R4 ;  /* 0x0000670012087a24 */ /* 0x000fe200078e0204 */
[----:B------:R-:W-:Y:S01]  /*1110*/  IADD3 R2, P0, R2, UR28, RZ ;  /* 0x0000001c02027c10 */ /* 0x000fe2000ff1e0ff */
[----:B------:R-:W-:Y:S01]  /*1120*/  IMAD.WIDE.U32 R4, R18, c[0x0][0x198], R120 ;  /* 0x0000660012047a25 */ /* 0x000fe200078e0078 */
[----:B------:R-:W-:Y:S01]  /*1130*/  SHF.R.U32.HI R0, RZ, 0x3, R0 ;  /* 0x00000003ff007819 */ /* 0x000fe20000011600 */
[----:B------:R-:W-:Y:S01]  /*1140*/  UIMAD UR26, UR8, UR5, UR4 ;  /* 0x00000005081a72a4 */ /* 0x000fe2000f8e0204 */
[----:B------:R-:W-:Y:S01]  /*1150*/  IADD3.X R3, R3, UR27, R6, P0, !PT ;  /* 0x0000001b03037c10 */ /* 0x000fe200087fe406 */
[----:B------:R-:W-:Y:S01]  /*1160*/  IMAD.U32 R6, RZ, RZ, UR8 ;  /* 0x00000008ff067e24 */ /* 0x000fe2000f8e00ff */
[----:B------:R-:W-:Y:S01]  /*1170*/  LOP3.LUT R7, R7, R0, RZ, 0x3c, !PT ;  /* 0x0000000007077212 */ /* 0x000fe200078e3cff */
[----:B------:R-:W-:Y:S01]  /*1180*/  IMAD.U32 R0, RZ, RZ, UR8 ;  /* 0x00000008ff007e24 */ /* 0x000fe2000f8e00ff */
[----:B------:R-:W-:Y:S01]  /*1190*/  IADD3 R4, P1, R4, UR12, RZ ;  /* 0x0000000c04047c10 */ /* 0x000fe2000ff3e0ff */
[----:B------:R-:W-:Y:S01]  /*11a0*/  UIMAD UR6, UR8, UR7, UR6 ;  /* 0x00000007080672a4 */ /* 0x000fe2000f8e0206 */
[----:B------:R-:W-:Y:S01]  /*11b0*/  SHF.R.S32.HI R26, RZ, 0x2, R22 ;  /* 0x00000002ff1a7819 */ /* 0x000fe20000011416 */
[----:B------:R-:W-:Y:S01]  /*11c0*/  IMAD.WIDE.U32 R32, R0, c[0x0][0x1b8], R2 ;  /* 0x00006e0000207a25 */ /* 0x000fe200078e0002 */
[----:B------:R-:W-:Y:S01]  /*11d0*/  SHF.R.S32.HI R0, RZ, 0x1f, R10 ;  /* 0x0000001fff007819 */ /* 0x000fe2000001140a */
[----:B------:R2:W-:Y:S01]  /*11e0*/  STL.64 [R1+0x88], R120 ;  /* 0x0000887801007387 */ /* 0x0005e20000100a00 */
[----:B------:R-:W-:Y:S01]  /*11f0*/  IADD3.X R5, R5, UR11, R8, P1, !PT ;  /* 0x0000000b05057c10 */ /* 0x000fe20008ffe408 */
[----:B------:R-:W-:Y:S01]  /*1200*/  UIADD3 UR7, -UR18, UR20, URZ ;  /* 0x0000001412077290 */ /* 0x000fe2000fffe13f */
[----:B------:R-:W-:Y:S01]  /*1210*/  LEA.HI R0, R0, R25, RZ, 0x2 ;  /* 0x0000001900007211 */ /* 0x000fe200078f10ff */
[----:B------:R-:W-:Y:S01]  /*1220*/  ULDC.64 UR4, c[0x0][0x1a8] ;  /* 0x00006a0000047ab9 */ /* 0x000fe20000000a00 */
[----:B------:R-:W-:Y:S01]  /*1230*/  IADD3 R118, R120, 0x40, RZ ;  /* 0x0000004078767810 */ /* 0x000fe20007ffe0ff */
[----:B------:R-:W-:Y:S01]  /*1240*/  IMAD.WIDE.U32 R36, R6, c[0x0][0x1b0], R4 ;  /* 0x00006c0006247a25 */ /* 0x000fe200078e0004 */
[----:B------:R-:W-:Y:S01]  /*1250*/  LOP3.LUT R0, R0, 0xffffffc, RZ, 0xc0, !PT ;  /* 0x0ffffffc00007812 */ /* 0x000fe200078ec0ff */
[----:B------:R-:W-:Y:S01]  /*1260*/  UIMAD UR4, UR13, UR4, URZ ;  /* 0x000000040d0472a4 */ /* 0x000fe2000f8e023f */
[C---:B------:R-:W-:Y:S01]  /*1270*/  IADD3 R115, R120.reuse, 0x80, RZ ;  /* 0x0000008078737810 */ /* 0x040fe20007ffe0ff */
[----:B------:R-:W-:Y:S01]  /*1280*/  IMAD.SHL.U32 R6, R9, 0x40, RZ ;  /* 0x0000004009067824 */ /* 0x000fe200078e00ff */
[----:B------:R2:W-:Y:S01]  /*1290*/  STL.64 [R1+0xc8], R36 ;  /* 0x0000c82401007387 */ /* 0x0005e20000100a00 */
[----:B------:R-:W-:Y:S01]  /*12a0*/  IMAD.IADD R0, R25, 0x1, -R0 ;  /* 0x0000000119007824 */ /* 0x000fe200078e0a00 */
[----:B------:R-:W-:Y:S01]  /*12b0*/  IADD3 R111, R120, 0xc0, RZ ;  /* 0x000000c0786f7810 */ /* 0x000fe20007ffe0ff */
[----:B------:R-:W-:Y:S01]  /*12c0*/  UIMAD UR4, UR16, UR5, UR4 ;  /* 0x00000005100472a4 */ /* 0x000fe2000f8e0204 */
[----:B------:R2:W-:Y:S01]  /*12d0*/  STL.64 [R1+0xf0], R32 ;  /* 0x0000f02001007387 */ /* 0x0005e20000100a00 */
[----:B------:R-:W-:Y:S01]  /*12e0*/  IMAD R40, R0, 0x10, R26 ;  /* 0x0000001000287824 */ /* 0x000fe200078e021a */
[----:B------:R-:W-:Y:S01]  /*12f0*/  IADD3 R35, R33, UR26, RZ ;  /* 0x0000001a21237c10 */ /* 0x000fe2000fffe0ff */
[----:B------:R-:W-:Y:S01]  /*1300*/  IMAD.SHL.U32 R205, R205, 0x2, RZ ;  /* 0x00000002cdcd7824 */ /* 0x000fe200078e00ff */
[----:B------:R-:W-:-:S02]  /*1310*/  IADD3 R39, R37, UR6, RZ ;  /* 0x0000000625277c10 */ /* 0x000fc4000fffe0ff */
[----:B------:R2:W-:Y:S01]  /*1320*/  STL [R1+0x10c], R40 ;  /* 0x00010c2801007387 */ /* 0x0005e20000100800 */
[----:B------:R-:W-:Y:S02]  /*1330*/  ISETP.GE.AND P0, PT, R18, UR7, PT ;  /* 0x0000000712007c0c */ /* 0x000fe4000bf06270 */
[----:B------:R-:W-:Y:S01]  /*1340*/  IADD3 R15, R21, UR4, RZ ;  /* 0x00000004150f7c10 */ /* 0x000fe2000fffe0ff */
[----:B------:R2:W-:Y:S01]  /*1350*/  STL [R1+0xc0], R118 ;  /* 0x0000c07601007387 */ /* 0x0005e20000100800 */
[----:B------:R-:W-:Y:S02]  /*1360*/  LOP3.LUT R6, R7, 0xfffffe00, R6, 0xf8, !PT ;  /* 0xfffffe0007067812 */ /* 0x000fe400078ef806 */
        /* <DEDUP_REMOVED lines=45> */
.L_x_581:
[----:B------:R-:W-:Y:S05]  /*1640*/  BSYNC B0 ;  /* 0x0000000000007941 */ /* 0x000fea0003800000 */
.L_x_580:
        /* <DEDUP_REMOVED lines=9> */
[----:B---3--:R-:W-:-:S03]  /*16e0*/  IMAD.U32 R2, RZ, RZ, UR4 ;  /* 0x00000004ff027e24 */ /* 0x008fc6000f8e00ff */
        /* <DEDUP_REMOVED lines=45> */
.L_x_583:
[----:B------:R-:W-:Y:S05]  /*19c0*/  BSYNC B0 ;  /* 0x0000000000007941 */ /* 0x000fea0003800000 */
.L_x_582:
        /* <DEDUP_REMOVED lines=15> */
[C---:B---3--:R-:W-:Y:S01]  /*1ac0*/  @!P5 LEA R12, P6, R2.reuse, c[0x0][0x160], 0x1 ;  /* 0x00005800020cda11 */ /* 0x048fe200078c08ff */
        /* <DEDUP_REMOVED lines=29> */
.L_x_585:
[----:B------:R-:W-:Y:S05]  /*1ca0*/  BSYNC B0 ;  /* 0x0000000000007941 */ /* 0x000fea0003800000 */
.L_x_584:
        /* <DEDUP_REMOVED lines=13> */
[----:B------:R-:W-:Y:S02]  /*1d80*/  ISETP.GE.AND P2, PT, R115, c[0x0][0x220], PT ;  /* 0x0000880073007a0c */ /* 0x000fe40003f46270 */
[----:B------:R-:W-:Y:S01]  /*1d90*/  ISETP.GE.AND P0, PT, R111, c[0x0][0x220], PT ;  /* 0x000088006f007a0c */ /* 0x000fe20003f06270 */
[----:B------:R-:W-:Y:S02]  /*1da0*/  IMAD R7, R2, c[0x0][0x190], RZ ;  /* 0x0000640002077a24 */ /* 0x000fe400078e02ff */
[----:B------:R-:W-:-:S04]  /*1db0*/  IMAD.MOV.U32 R2, RZ, RZ, R20 ;  /* 0x000000ffff027224 */ /* 0x000fc800078e0014 */
[C---:B---3--:R-:W-:Y:S01]  /*1dc0*/  IMAD.WIDE.U32 R12, R0.reuse, c[0x0][0x190], R2 ;  /* 0x00006400000c7a25 */ /* 0x048fe200078e0002 */
[----:B------:R3:W-:Y:S03]  /*1dd0*/  @P5 STS.128 [R205+0x1800], RZ ;  /* 0x001800ffcd005388 */ /* 0x0007e60000000c00 */
[----:B------:R-:W-:Y:S01]  /*1de0*/  IMAD R0, R0, c[0x0][0x194], R7 ;  /* 0x0000650000007a24 */ /* 0x000fe200078e0207 */
[C---:B------:R-:W-:Y:S02]  /*1df0*/  @!P5 LEA R10, P6, R12.reuse, c[0x0][0x160], 0x1 ;  /* 0x000058000c0ada11 */ /* 0x040fe400078c08ff */
        /* <DEDUP_REMOVED lines=28> */
.L_x_587:
[----:B------:R-:W-:Y:S05]  /*1fc0*/  BSYNC B0 ;  /* 0x0000000000007941 */ /* 0x000fea0003800000 */
.L_x_586:
        /* <DEDUP_REMOVED lines=11> */
[----:B---3--:R-:W-:Y:S01]  /*2080*/  IMAD.WIDE.U32 R2, R106, UR26, R116 ;  /* 0x0000001a6a027c25 */ /* 0x008fe2000f8e0074 */
        /* <DEDUP_REMOVED lines=36> */
.L_x_589:
[----:B------:R-:W-:Y:S05]  /*22d0*/  BSYNC B0 ;  /* 0x0000000000007941 */ /* 0x000fea0003800000 */
.L_x_588:
        /* <DEDUP_REMOVED lines=41> */
.L_x_591:
[----:B------:R-:W-:Y:S05]  /*2570*/  BSYNC B0 ;  /* 0x0000000000007941 */ /* 0x000fea0003800000 */
.L_x_590:
[----:B------:R-:W-:Y:S01]  /*2580*/  ISETP.GE.AND P0, PT, R23, UR7, PT ;  /* 0x0000000717007c0c */ /* 0x000fe2000bf06270 */
[----:B------:R-:W-:-:S12]  /*2590*/  BSSY B0, `(.L_x_592) ;  /* 0x0000027000007945 */ /* 0x000fd80003800000 */
[----:B------:R-:W-:Y:S05]  /*25a0*/  @P0 BRA `(.L_x_593) ;  /* 0x0000025000000947 */ /* 0x000fea0003800000 */
[----:B------:R-:W-:Y:S01]  /*25b0*/  ISETP.GE.AND P5, PT, R120, c[0x0][0x220], PT ;  /* 0x0000880078007a0c */ /* 0x000fe20003fa6270 */
[----:B------:R-:W-:Y:S01]  /*25c0*/  IMAD.MOV.U32 R7, RZ, RZ, c[0x0][0x198] ;  /* 0x00006600ff077624 */ /* 0x000fe200078e00ff */
[----:B------:R-:W-:Y:S01]  /*25d0*/  ISETP.GE.AND P4, PT, R118, c[0x0][0x220], PT ;  /* 0x0000880076007a0c */ /* 0x000fe20003f86270 */
[----:B-1-3--:R-:W-:Y:S01]  /*25e0*/  IMAD.MOV.U32 R10, RZ, RZ, c[0x0][0x19c] ;  /* 0x00006700ff0a7624 */ /* 0x00afe200078e00ff */
        /* <DEDUP_REMOVED lines=33> */
.L_x_593:
[----:B------:R-:W-:Y:S05]  /*2800*/  BSYNC B0 ;  /* 0x0000000000007941 */ /* 0x000fea0003800000 */
.L_x_592:
[----:B------:R-:W-:Y:S01]  /*2810*/  ISETP.GE.AND P0, PT, R22, UR7, PT ;  /* 0x0000000716007c0c */ /* 0x000fe2000bf06270 */
[----:B------:R-:W-:-:S12]  /*2820*/  BSSY B0, `(.L_x_594) ;  /* 0x0000029000007945 */ /* 0x000fd80003800000 */
[----:B------:R-:W-:Y:S05]  /*2830*/  @P0 BRA `(.L_x_595) ;  /* 0x0000027000000947 */ /* 0x000fea0003800000 */
[----:B------:R-:W-:Y:S01]  /*2840*/  ISETP.GE.AND P5, PT, R120, c[0x0][0x220], PT ;  /* 0x0000880078007a0c */ /* 0x000fe20003fa6270 */
[----:B-1-3--:R-:W-:Y:S01]  /*2850*/  IMAD.MOV.U32 R12, RZ, RZ, c[0x0][0x198] ;  /* 0x00006600ff0c7624 */ /* 0x00afe200078e00ff */
        /* <DEDUP_REMOVED lines=37> */
.L_x_595:
[----:B------:R-:W-:Y:S05]  /*2ab0*/  BSYNC B0 ;  /* 0x0000000000007941 */ /* 0x000fea0003800000 */
.L_x_594:
[----:B------:R-:W-:Y:S01]  /*2ac0*/  ULDC.64 UR4, c[0x0][0x318] ;  /* 0x0000c60000047ab9 */ /* 0x000fe20000000a00 */
[----:B------:R-:W0:Y:S01]  /*2ad0*/  LDGDEPBAR ;  /* 0x00000000000079af */ /* 0x000e220000000000 */
[----:B------:R-:W-:Y:S01]  /*2ae0*/  UISETP.NE.U32.AND UP1, UPT, URZ, UR4, UPT ;  /* 0x000000043f00728c */ /* 0x000fe2000bf25070 */
[----:B-1-3--:R-:W-:Y:S02]  /*2af0*/  IMAD.MOV.U32 R12, RZ, RZ, R34 ;  /* 0x000000ffff0c7224 */ /* 0x00afe400078e0022 */
        /* <DEDUP_REMOVED lines=16> */
[----:B------:R-:W-:Y:S01]  /*2c00*/  IMAD.U32 R2, RZ, RZ, UR36 ;  /* 0x00000024ff027e24 */ /* 0x000fe2000f8e00ff */
[----:B------:R-:W1:Y:S01]  /*2c10*/  @P0 MUFU.RCP R7, c[0x0][0x238] ;  /* 0x00008e0000070b08 */ /* 0x000e620000001000 */
[----:B------:R-:W-:Y:S01]  /*2c20*/  ISETP.GE.AND P1, PT, R18, UR7, PT ;  /* 0x0000000712007c0c */ /* 0x000fe2000bf26270 */
[----:B------:R-:W-:Y:S01]  /*2c30*/  IMAD.MOV.U32 R12, RZ, RZ, R32 ;  /* 0x000000ffff0c7224 */ /* 0x000fe200078e0020 */
[----:B------:R-:W-:Y:S01]  /*2c40*/  ULDC.64 UR4, c[0x0][0x1a0] ;  /* 0x0000680000047ab9 */ /* 0x000fe20000000a00 */
[----:B------:R-:W-:-:S05]  /*2c50*/  MOV R3, UR37 ;  /* 0x0000002500037c02 */ /* 0x000fca0008000f00 */
[----:B------:R3:W1:Y:S01]  /*2c60*/  @P0 LDG.E R0, [R2.64] ;  /* 0x0000001602000981 */ /* 0x000662000c1e1900 */
[----:B------:R-:W-:Y:S01]  /*2c70*/  USHF.L.U64.HI UR6, UR4, UR6, UR5 ;  /* 0x0000000604067299 */ /* 0x000fe20008010205 */
[----:B------:R-:W-:Y:S01]  /*2c80*/  IMAD.U32 R8, RZ, RZ, UR26 ;  /* 0x0000001aff087e24 */ /* 0x000fe2000f8e00ff */
[----:B------:R-:W-:Y:S01]  /*2c90*/  USHF.L.U32 UR15, UR4, 0x6, URZ ;  /* 0x00000006040f7899 */ /* 0x000fe2000800063f */
[----:B------:R-:W-:Y:S01]  /*2ca0*/  BAR.SYNC.DEFER_BLOCKING 0x0 ;  /* 0x0000000000007b1d */ /* 0x000fe20000010000 */
[----:B------:R-:W-:Y:S01]  /*2cb0*/  UIMAD UR5, UR6, UR26, URZ ;  /* 0x0000001a060572a4 */ /* 0x000fe2000f8e023f */
[----:B------:R-:W-:Y:S01]  /*2cc0*/  IMAD.SHL.U32 R29, R29, 0x2, RZ ;  /* 0x000000021d1d7824 */ /* 0x000fe200078e00ff */
[----:B------:R-:W-:Y:S02]  /*2cd0*/  UIADD3 UR13, UR25, 0x646e171e, URZ ;  /* 0x646e171e190d7890 */ /* 0x000fe4000fffe03f */
[----:B------:R-:W-:Y:S01]  /*2ce0*/  UIMAD UR21, UR21, UR15, UR5 ;  /* 0x0000000f151572a4 */ /* 0x000fe2000f8e0205 */
[----:B------:R-:W-:Y:S01]  /*2cf0*/  IMAD.WIDE.U32 R8, R8, UR15, R12 ;  /* 0x0000000f08087c25 */ /* 0x000fe2000f8e000c */
[----:B------:R-:W-:Y:S01]  /*2d00*/  BSSY B0, `(.L_x_596) ;  /* 0x0000038000007945 */ /* 0x000fe20003800000 */
[----:B------:R-:W-:-:S03]  /*2d10*/  LOP3.LUT R107, R29, 0x6, RZ, 0xc0, !PT ;  /* 0x000000061d6b7812 */ /* 0x000fc600078ec0ff */
[----:B------:R-:W-:Y:S02]  /*2d20*/  IADD3 R11, R9, UR21, RZ ;  /* 0x00000015090b7c10 */ /* 0x000fe4000fffe0ff */
[----:B---3--:R-:W-:Y:S01]  /*2d30*/  LEA R3, R25, UR18, 0x4 ;  /* 0x0000001219037c11 */ /* 0x008fe2000f8e20ff */
[----:B------:R-:W-:Y:S01]  /*2d40*/  IMAD.U32 R2, RZ, RZ, UR19 ;  /* 0x00000013ff027e24 */ /* 0x000fe2000f8e00ff */
[----:B------:R-:W-:Y:S01]  /*2d50*/  UMOV UR18, URZ ;  /* 0x0000003f00127c82 */ /* 0x000fe20008000000 */
[----:B------:R3:W-:Y:S01]  /*2d60*/  @P1 STS.128 [R205+0x10000], RZ ;  /* 0x010000ffcd001388 */ /* 0x0007e20000000c00 */
[----:B------:R-:W-:-:S03]  /*2d70*/  IADD3 R3, R3, 0x1, R26 ;  /* 0x0000000103037810 */ /* 0x000fc60007ffe01a */
[----:B------:R3:W-:Y:S01]  /*2d80*/  @P1 STS.128 [R205+0x12000], RZ ;  /* 0x012000ffcd001388 */ /* 0x0007e20000000c00 */
[----:B------:R-:W-:-:S03]  /*2d90*/  IADD3 R2, R2, -UR20, R3 ;  /* 0x8000001402027c10 */ /* 0x000fc6000fffe003 */
[----:B------:R3:W-:Y:S01]  /*2da0*/  @P1 STS.128 [R205+0x14000], RZ ;  /* 0x014000ffcd001388 */ /* 0x0007e20000000c00 */
[----:B------:R-:W-:-:S03]  /*2db0*/  IADD3 R104, R2, c[0x0][0x2e8], RZ ;  /* 0x0000ba0002687a10 */ /* 0x000fc60007ffe0ff */
[----:B------:R3:W-:Y:S01]  /*2dc0*/  @P1 STS.128 [R205+0x16000], RZ ;  /* 0x016000ffcd001388 */ /* 0x0007e20000000c00 */
[----:B-1----:R-:W-:-:S04]  /*2dd0*/  @P0 FMUL.FTZ R0, R0, R7 ;  /* 0x0000000700000220 */ /* 0x002fc80000410000 */
[----:B------:R1:W5:Y:S02]  /*2de0*/  @P0 R2UR UR16, R0 ;  /* 0x00000000001003c2 */ /* 0x00036400000e0000 */
[----:B-1----:R-:W-:Y:S01]  /*2df0*/  MOV R0, UR17 ;  /* 0x0000001100007c02 */ /* 0x002fe20008000f00 */
[----:B-----5:R-:W-:-:S04]  /*2e00*/  @UP1 UMOV UR18, UR16 ;  /* 0x0000001000121c82 */ /* 0x020fc80008000000 */
[----:B------:R-:W-:Y:S01]  /*2e10*/  IMAD R114, R0, 0x4, R25 ;  /* 0x0000000400727824 */ /* 0x000fe200078e0219 */
[----:B------:R-:W-:-:S04]  /*2e20*/  LEA R0, R25, R6, 0xa ;  /* 0x0000000619007211 */ /* 0x000fc800078e50ff */
[----:B------:R3:W-:Y:S01]  /*2e30*/  STL [R1+0xe0], R114 ;  /* 0x0000e07201007387 */ /* 0x0007e20000100800 */
[----:B------:R-:W-:-:S03]  /*2e40*/  SHF.L.U32 R201, R0, 0x1, RZ ;  /* 0x0000000100c97819 */ /* 0x000fc600000006ff */
[----:B------:R3:W-:Y:S01]  /*2e50*/  STL.64 [R1+0xe8], R12 ;  /* 0x0000e80c01007387 */ /* 0x0007e20000100a00 */
[----:B------:R-:W-:Y:S05]  /*2e60*/  @P1 BRA `(.L_x_597) ;  /* 0x0000021000001947 */ /* 0x000fea0003800000 */
[----:B------:R-:W-:Y:S02]  /*2e70*/  ISETP.GE.AND P5, PT, R120, c[0x0][0x220], PT ;  /* 0x0000880078007a0c */ /* 0x000fe40003fa6270 */
[----:B------:R-:W-:Y:S02]  /*2e80*/  ISETP.GE.AND P4, PT, R118, c[0x0][0x220], PT ;  /* 0x0000880076007a0c */ /* 0x000fe40003f86270 */
[----:B------:R-:W-:Y:S02]  /*2e90*/  ISETP.GE.AND P2, PT, R115, c[0x0][0x220], PT ;  /* 0x0000880073007a0c */ /* 0x000fe40003f46270 */
[----:B------:R-:W-:-:S07]  /*2ea0*/  ISETP.GE.AND P0, PT, R111, c[0x0][0x220], PT ;  /* 0x000088006f007a0c */ /* 0x000fce0003f06270 */
[C---:B------:R-:W-:Y:S01]  /*2eb0*/  @!P5 LEA R14, P6, R8.reuse, c[0x0][0x170], 0x1 ;  /* 0x00005c00080eda11 */ /* 0x040fe200078c08ff */
[----:B------:R1:W-:Y:S01]  /*2ec0*/  @P5 STS.128 [R205+0x10000], RZ ;  /* 0x010000ffcd005388 */ /* 0x0003e20000000c00 */
[C---:B---3--:R-:W-:Y:S02]  /*2ed0*/  @!P4 LEA R12, P3, R8.reuse, c[0x0][0x170], 0x1 ;  /* 0x00005c00080cca11 */ /* 0x048fe400078608ff */
        /* <DEDUP_REMOVED lines=26> */
.L_x_597:
[----:B------:R-:W-:Y:S05]  /*3080*/  BSYNC B0 ;  /* 0x0000000000007941 */ /* 0x000fea0003800000 */
.L_x_596:
        /* <DEDUP_REMOVED lines=16> */
[----:B------:R1:W-:Y:S02]  /*3190*/  @P5 STS.128 [R205+0x10800], RZ ;  /* 0x010800ffcd005388 */ /* 0x0003e40000000c00 */
[C---:B-1----:R-:W-:Y:S02]  /*31a0*/  @!P5 LEA R14, P6, R0.reuse, c[0x0][0x170], 0x1 ;  /* 0x00005c00000eda11 */ /* 0x042fe400078c08ff */
[C---:B---3--:R-:W-:Y:S02]  /*31b0*/  @!P4 LEA R12, P3, R0.reuse, c[0x0][0x170], 0x1 ;  /* 0x00005c00000cca11 */ /* 0x048fe400078608ff */
        /* <DEDUP_REMOVED lines=26> */
.L_x_599:
[----:B------:R-:W-:Y:S05]  /*3360*/  BSYNC B0 ;  /* 0x0000000000007941 */ /* 0x000fea0003800000 */
.L_x_598:
        /* <DEDUP_REMOVED lines=10> */
[----:B-1----:R-:W-:Y:S01]  /*3410*/  IMAD.MOV.U32 R2, RZ, RZ, c[0x0][0x1a4] ;  /* 0x00006900ff027624 */ /* 0x002fe200078e00ff */
[----:B------:R-:W-:-:S02]  /*3420*/  ISETP.GE.AND P2, PT, R115, c[0x0][0x220], PT ;  /* 0x0000880073007a0c */ /* 0x000fc40003f46270 */
[----:B------:R-:W-:-:S04]  /*3430*/  LEA R0, P0, R7, R8, 0x5 ;  /* 0x0000000807007211 */ /* 0x000fc800078028ff */
[----:B------:R-:W-:Y:S02]  /*3440*/  LEA.HI.X R7, R7, R11, R2, 0x5, P0 ;  /* 0x0000000b07077211 */ /* 0x000fe400000f2c02 */
[----:B------:R-:W-:Y:S01]  /*3450*/  ISETP.GE.AND P0, PT, R111, c[0x0][0x220], PT ;  /* 0x000088006f007a0c */ /* 0x000fe20003f06270 */
[----:B------:R1:W-:Y:S01]  /*3460*/  @P5 STS.128 [R205+0x11000], RZ ;  /* 0x011000ffcd005388 */ /* 0x0003e20000000c00 */
[C---:B------:R-:W-:Y:S02]  /*3470*/  @!P5 LEA R14, P6, R0.reuse, c[0x0][0x170], 0x1 ;  /* 0x00005c00000eda11 */ /* 0x040fe400078c08ff */
        /* <DEDUP_REMOVED lines=27> */
.L_x_601:
[----:B------:R-:W-:Y:S05]  /*3630*/  BSYNC B0 ;  /* 0x0000000000007941 */ /* 0x000fea0003800000 */
.L_x_600:
[----:B------:R-:W-:Y:S01]  /*3640*/  ISETP.GE.AND P0, PT, R22, UR7, PT ;  /* 0x0000000716007c0c */ /* 0x000fe2000bf06270 */
[C---:B------:R-:W-:Y:S01]  /*3650*/  IMAD.SHL.U32 R0, R27.reuse, 0x40, RZ ;  /* 0x000000401b007824 */ /* 0x040fe200078e00ff */
[----:B------:R-:W-:Y:S01]  /*3660*/  BSSY B0, `(.L_x_602) ;  /* 0x0000036000007945 */ /* 0x000fe20003800000 */
[----:B-1----:R-:W-:Y:S01]  /*3670*/  IMAD.SHL.U32 R2, R18, 0x8, RZ ;  /* 0x0000000812027824 */ /* 0x002fe200078e00ff */
[----:B------:R-:W-:Y:S02]  /*3680*/  R2P PR, R27, 0x6 ;  /* 0x000000061b007804 */ /* 0x000fe40000000000 */
[----:B------:R-:W-:-:S04]  /*3690*/  LOP3.LUT R0, R0, 0x1c0, RZ, 0xc0, !PT ;  /* 0x000001c000007812 */ /* 0x000fc800078ec0ff */
[----:B------:R-:W-:Y:S02]  /*36a0*/  LOP3.LUT R2, R0, 0x8, R2, 0xf8, !PT ;  /* 0x0000000800027812 */ /* 0x000fe400078ef802 */
[----:B------:R-:W-:Y:S01]  /*36b0*/  SHF.R.U32.HI R3, RZ, 0x3, R0 ;  /* 0x00000003ff037819 */ /* 0x000fe20000011600 */
[----:B------:R1:W-:Y:S01]  /*36c0*/  @P0 STS.128 [R205+0x11800], RZ ;  /* 0x011800ffcd000388 */ /* 0x0003e20000000c00 */
[----:B------:R-:W-:Y:S02]  /*36d0*/  SEL R0, R31, 0xffffffe0, !P2 ;  /* 0xffffffe01f007807 */ /* 0x000fe40005000000 */
[----:B------:R-:W-:Y:S01]  /*36e0*/  LOP3.LUT R3, R2, R3, RZ, 0x3c, !PT ;  /* 0x0000000302037212 */ /* 0x000fe200078e3cff */
[----:B------:R1:W-:Y:S01]  /*36f0*/  @P0 STS.128 [R205+0x13800], RZ ;  /* 0x013800ffcd000388 */ /* 0x0003e20000000c00 */
[----:B------:R-:W-:-:S03]  /*3700*/  SEL R2, R30, 0xfffffff0, !P1 ;  /* 0xfffffff01e027807 */ /* 0x000fc60004800000 */
        /* <DEDUP_REMOVED lines=15> */
[C---:B---3--:R-:W-:Y:S02]  /*3800*/  @!P5 LEA R12, P6, R14.reuse, c[0x0][0x170], 0x1 ;  /* 0x00005c000e0cda11 */ /* 0x048fe400078c08ff */
        /* <DEDUP_REMOVED lines=27> */
.L_x_603:
[----:B------:R-:W-:Y:S05]  /*39c0*/  BSYNC B0 ;  /* 0x0000000000007941 */ /* 0x000fea0003800000 */
.L_x_602:
[----:B------:R-:W-:Y:S01]  /*39d0*/  IMAD.SHL.U32 R192, R3, 0x2, RZ ;  /* 0x0000000203c07824 */ /* 0x000fe200078e00ff */
[----:B-1----:R-:W-:Y:S01]  /*39e0*/  LDSM.16.M88.4 R8, [R201] ;  /* 0x00000000c908783b */ /* 0x002fe20000000200 */
[--C-:B------:R-:W-:Y:S01]  /*39f0*/  IMAD R202, R5, 0x2, R201.reuse ;  /* 0x0000000205ca7824 */ /* 0x100fe200078e02c9 */
[----:B------:R-:W-:Y:S01]  /*3a00*/  UISETP.GE.AND UP0, UPT, UR9, 0x2, UPT ;  /* 0x000000020900788c */ /* 0x000fe2000bf06270 */
[--C-:B------:R-:W-:Y:S01]  /*3a10*/  IMAD R7, R2, 0x2, R192.reuse ;  /* 0x0000000202077824 */ /* 0x100fe200078e02c0 */
[----:B------:R-:W1:Y:S01]  /*3a20*/  LDSM.16.M88.4 R20, [R192+0x9000] ;  /* 0x00900000c014783b */ /* 0x000e620000000200 */
[----:B------:R-:W-:Y:S01]  /*3a30*/  IMAD R204, R4, 0x2, R201 ;  /* 0x0000000204cc7824 */ /* 0x000fe200078e02c9 */
[----:B------:R-:W-:Y:S01]  /*3a40*/  IADD3 R3, R192, 0x8000, RZ ;  /* 0x00008000c0037810 */ /* 0x000fe20007ffe0ff */
[----:B------:R-:W-:Y:S01]  /*3a50*/  IMAD R198, R0, 0x2, R192 ;  /* 0x0000000200c67824 */ /* 0x000fe200078e02c0 */
[----:B------:R-:W5:Y:S01]  /*3a60*/  LDSM.16.M88.4 R28, [R192+0x8000] ;  /* 0x00800000c01c783b */ /* 0x000f620000000200 */
[----:B------:R-:W-:-:S02]  /*3a70*/  IMAD R203, R4, 0x2, R202 ;  /* 0x0000000204cb7824 */ /* 0x000fc400078e02ca */
[----:B------:R-:W-:Y:S01]  /*3a80*/  IMAD R199, R2, 0x2, R3 ;  /* 0x0000000202c77824 */ /* 0x000fe200078e0203 */
[----:B------:R-:W2:Y:S01]  /*3a90*/  LDSM.16.M88.4 R24, [R192+0x8800] ;  /* 0x00880000c018783b */ /* 0x000ea20000000200 */
[----:B------:R-:W-:Y:S02]  /*3aa0*/  IADD3 R2, R104, 0x8, RZ ;  /* 0x0000000868027810 */ /* 0x000fe40007ffe0ff */
[----:B------:R-:W-:Y:S01]  /*3ab0*/  IMAD R197, R0, 0x2, R199 ;  /* 0x0000000200c57824 */ /* 0x000fe200078e02c7 */
[----:B------:R-:W3:Y:S01]  /*3ac0*/  LDSM.16.M88.4 R16, [R192+0x9800] ;  /* 0x00980000c010783b */ /* 0x000ee20000000200 */
[----:B------:R-:W-:-:S03]  /*3ad0*/  IMAD.U32 R0, RZ, RZ, UR26 ;  /* 0x0000001aff007e24 */ /* 0x000fc6000f8e00ff */
[----:B---3--:R-:W-:Y:S01]  /*3ae0*/  LDSM.16.M88.4 R12, [R202] ;  /* 0x00000000ca0c783b */ /* 0x008fe20000000200 */
[----:B------:R-:W-:-:S03]  /*3af0*/  IMAD R0, R0, 0x40, R107 ;  /* 0x0000004000007824 */ /* 0x000fc600078e026b */
[----:B--2---:R-:W2:Y:S02]  /*3b00*/  LDSM.16.M88.4 R40, [R7+0x8000] ;  /* 0x008000000728783b */ /* 0x004ea40000000200 */
[C---:B------:R-:W-:Y:S02]  /*3b10*/  IADD3 R3, R0.reuse, 0x8, RZ ;  /* 0x0000000800037810 */ /* 0x040fe40007ffe0ff */
[----:B------:R-:W3:Y:S04]  /*3b20*/  LDSM.16.M88.4 R48, [R7+0x8800] ;  /* 0x008800000730783b */ /* 0x000ee80000000200 */
[----:B------:R-:W-:Y:S04]  /*3b30*/  LDSM.16.M88.4 R60, [R7+0x9800] ;  /* 0x00980000073c783b */ /* 0x000fe80000000200 */
[----:B------:R-:W-:Y:S04]  /*3b40*/  LDSM.16.M88.4 R76, [R198+0x8000] ;  /* 0x00800000c64c783b */ /* 0x000fe80000000200 */
[----:B------:R-:W-:Y:S01]  /*3b50*/  LDSM.16.M88.4 R84, [R198+0x8800] ;  /* 0x00880000c654783b */ /* 0x000fe20000000200 */
[C---:B-1----:R-:W-:Y:S03]  /*3b60*/  HMMA.16816.F32 R52, R8.reuse, R20, RZ ;  /* 0x000000140834723c */ /* 0x042fe600000018ff */
[----:B------:R-:W-:Y:S04]  /*3b70*/  LDSM.16.M88.4 R80, [R198+0x9000] ;  /* 0x00900000c650783b */ /* 0x000fe80000000200 */
[----:B------:R-:W-:Y:S01]  /*3b80*/  LDSM.16.M88.4 R88, [R198+0x9800] ;  /* 0x00980000c658783b */ /* 0x000fe20000000200 */
[C---:B------:R-:W-:Y:S03]  /*3b90*/  HMMA.16816.F32 R68, R8.reuse, R22, RZ ;  /* 0x000000160844723c */ /* 0x040fe600000018ff */
[----:B------:R-:W1:Y:S04]  /*3ba0*/  LDSM.16.M88.4 R20, [R7+0x9000] ;  /* 0x009000000714783b */ /* 0x000e680000000200 */
[----:B------:R-:W-:Y:S01]  /*3bb0*/  LDSM.16.M88.4 R92, [R197] ;  /* 0x00000000c55c783b */ /* 0x000fe20000000200 */
[C---:B-----5:R-:W-:Y:S03]  /*3bc0*/  HMMA.16816.F32 R36, R8.reuse, R28, RZ ;  /* 0x0000001c0824723c */ /* 0x060fe600000018ff */
        /* <DEDUP_REMOVED lines=8> */
[----:B------:R-:W5:Y:S04]  /*3c50*/  LDSM.16.M88.4 R8, [R204] ;  /* 0x00000000cc08783b */ /* 0x000f680000000200 */
[----:B------:R-:W4:Y:S03]  /*3c60*/  LDSM.16.M88.4 R16, [R203] ;  /* 0x00000000cb10783b */ /* 0x000f260000000200 */
[C---:B--2---:R-:W-:Y:S08]  /*3c70*/  HMMA.16816.F32 R56, R12.reuse, R40, R36 ;  /* 0x000000280c38723c */ /* 0x044ff00000001824 */
[C---:B------:R-:W-:Y:S08]  /*3c80*/  HMMA.16816.F32 R44, R12.reuse, R42, R32 ;  /* 0x0000002a0c2c723c */ /* 0x040ff00000001820 */
[C---:B---3--:R-:W-:Y:S08]  /*3c90*/  HMMA.16816.F32 R32, R12.reuse, R48, R28 ;  /* 0x000000300c20723c */ /* 0x048ff0000000181c */
[C---:B------:R-:W-:Y:S08]  /*3ca0*/  HMMA.16816.F32 R40, R12.reuse, R50, R24 ;  /* 0x000000320c28723c */ /* 0x040ff00000001818 */
[C---:B-1----:R-:W-:Y:S08]  /*3cb0*/  HMMA.16816.F32 R36, R12.reuse, R20, R52 ;  /* 0x000000140c24723c */ /* 0x042ff00000001834 */
[C---:B------:R-:W-:Y:S01]  /*3cc0*/  HMMA.16816.F32 R28, R12.reuse, R22, R68 ;  /* 0x000000160c1c723c */ /* 0x040fe20000001844 */
[----:B------:R-:W-:Y:S07]  /*3cd0*/  LDSM.16.M88.4 R68, [R192+0xb000] ;  /* 0x00b00000c044783b */ /* 0x000fee0000000200 */
[C---:B------:R-:W-:Y:S01]  /*3ce0*/  HMMA.16816.F32 R24, R12.reuse, R60, R72 ;  /* 0x0000003c0c18723c */ /* 0x040fe20000001848 */
[----:B------:R-:W-:Y:S07]  /*3cf0*/  LDSM.16.M88.4 R72, [R197+0x1800] ;  /* 0x00180000c548783b */ /* 0x000fee0000000200 */
[----:B------:R-:W-:Y:S01]  /*3d00*/  HMMA.16816.F32 R20, R12, R62, R64 ;  /* 0x0000003e0c14723c */ /* 0x000fe20000001840 */
[----:B------:R-:W1:Y:S04]  /*3d10*/  LDSM.16.M88.4 R64, [R197+0x1000] ;  /* 0x00100000c540783b */ /* 0x000e680000000200 */
[----:B------:R-:W-:Y:S03]  /*3d20*/  LDSM.16.M88.4 R12, [R201+0x2000] ;  /* 0x00200000c90c783b */ /* 0x000fe60000000200 */
[C---:B-----5:R-:W-:Y:S08]  /*3d30*/  HMMA.16816.F32 R56, R8.reuse, R76, R56 ;  /* 0x0000004c0838723c */ /* 0x060ff00000001838 */
[C---:B------:R-:W-:Y:S01]  /*3d40*/  HMMA.16816.F32 R52, R8.reuse, R78, R44 ;  /* 0x0000004e0834723c */ /* 0x040fe2000000182c */
[----:B------:R-:W2:Y:S07]  /*3d50*/  LDSM.16.M88.4 R76, [R192+0xa000] ;  /* 0x00a00000c04c783b */ /* 0x000eae0000000200 */
[C---:B------:R-:W-:Y:S08]  /*3d60*/  HMMA.16816.F32 R48, R8.reuse, R84, R32 ;  /* 0x000000540830723c */ /* 0x040ff00000001820 */
[C---:B------:R-:W-:Y:S01]  /*3d70*/  HMMA.16816.F32 R60, R8.reuse, R86, R40 ;  /* 0x00000056083c723c */ /* 0x040fe20000001828 */
[----:B------:R-:W-:Y:S07]  /*3d80*/  LDSM.16.M88.4 R84, [R7+0xa000] ;  /* 0x00a000000754783b */ /* 0x000fee0000000200 */
[C---:B------:R-:W-:Y:S08]  /*3d90*/  HMMA.16816.F32 R44, R8.reuse, R80, R36 ;  /* 0x00000050082c723c */ /* 0x040ff00000001824 */
[C---:B------:R-:W-:Y:S01]  /*3da0*/  HMMA.16816.F32 R36, R8.reuse, R82, R28 ;  /* 0x000000520824723c */ /* 0x040fe2000000181c */
[----:B------:R-:W3:Y:S07]  /*3db0*/  LDSM.16.M88.4 R80, [R192+0xb800] ;  /* 0x00b80000c050783b */ /* 0x000eee0000000200 */
[C---:B------:R-:W-:Y:S08]  /*3dc0*/  HMMA.16816.F32 R28, R8.reuse, R88, R24 ;  /* 0x00000058081c723c */ /* 0x040ff00000001818 */
[----:B------:R-:W-:Y:S01]  /*3dd0*/  HMMA.16816.F32 R24, R8, R90, R20 ;  /* 0x0000005a0818723c */ /* 0x000fe20000001814 */
[----:B------:R-:W5:Y:S04]  /*3de0*/  LDSM.16.M88.4 R8, [R202+0x2000] ;  /* 0x00200000ca08783b */ /* 0x000f680000000200 */
[----:B------:R-:W-:Y:S03]  /*3df0*/  LDSM.16.M88.4 R88, [R198+0xa800] ;  /* 0x00a80000c658783b */ /* 0x000fe60000000200 */
[C---:B----4-:R-:W-:Y:S08]  /*3e00*/  HMMA.16816.F32 R20, R16.reuse, R92, R56 ;  /* 0x0000005c1014723c */ /* 0x050ff00000001838 */
[C---:B------:R-:W-:Y:S01]  /*3e10*/  HMMA.16816.F32 R32, R16.reuse, R94, R52 ;  /* 0x0000005e1020723c */ /* 0x040fe20000001834 */
[----:B------:R-:W-:Y:S07]  /*3e20*/  LDSM.16.M88.4 R92, [R7+0xa800] ;  /* 0x00a80000075c783b */ /* 0x000fee0000000200 */
[C---:B------:R-:W-:Y:S08]  /*3e30*/  HMMA.16816.F32 R40, R16.reuse, R100, R48 ;  /* 0x000000641028723c */ /* 0x040ff00000001830 */
[C---:B------:R-:W-:Y:S01]  /*3e40*/  HMMA.16816.F32 R52, R16.reuse, R102, R60 ;  /* 0x000000661034723c */ /* 0x040fe2000000183c */
[----:B------:R-:W4:Y:S07]  /*3e50*/  LDSM.16.M88.4 R60, [R7+0xb000] ;  /* 0x00b00000073c783b */ /* 0x000f2e0000000200 */
        /* <DEDUP_REMOVED lines=8> */
[C---:B------:R-:W-:Y:S08]  /*3ee0*/  HMMA.16816.F32 R20, R12.reuse, R96, R40 ;  /* 0x000000600c14723c */ /* 0x040ff00000001828 */
[C---:B------:R-:W-:Y:S01]  /*3ef0*/  HMMA.16816.F32 R24, R12.reuse, R78, R32 ;  /* 0x0000004e0c18723c */ /* 0x040fe20000001820 */
[----:B------:R-:W2:Y:S07]  /*3f00*/  LDSM.16.M88.4 R76, [R198+0xa000] ;  /* 0x00a00000c64c783b */ /* 0x000eae0000000200 */
[C---:B------:R-:W-:Y:S08]  /*3f10*/  HMMA.16816.F32 R40, R12.reuse, R98, R52 ;  /* 0x000000620c28723c */ /* 0x040ff00000001834 */
[C---:B------:R-:W-:Y:S08]  /*3f20*/  HMMA.16816.F32 R56, R12.reuse, R68, R56 ;  /* 0x000000440c38723c */ /* 0x040ff00000001838 */
[C---:B------:R-:W-:Y:S08]  /*3f30*/  HMMA.16816.F32 R52, R12.reuse, R70, R48 ;  /* 0x000000460c34723c */ /* 0x040ff00000001830 */
[C---:B---3--:R-:W-:Y:S08]  /*3f40*/  HMMA.16816.F32 R48, R12.reuse, R80, R44 ;  /* 0x000000500c30723c */ /* 0x048ff0000000182c */
[----:B------:R-:W-:Y:S01]  /*3f50*/  HMMA.16816.F32 R44, R12, R82, R36 ;  /* 0x000000520c2c723c */ /* 0x000fe20000001824 */
[----:B------:R-:W3:Y:S07]  /*3f60*/  LDSM.16.M88.4 R80, [R198+0xb800] ;  /* 0x00b80000c650783b */ /* 0x000eee0000000200 */
[C---:B-----5:R-:W-:Y:S08]  /*3f70*/  HMMA.16816.F32 R36, R8.reuse, R84, R28 ;  /* 0x000000540824723c */ /* 0x060ff0000000181c */
[C---:B------:R-:W-:Y:S01]  /*3f80*/  HMMA.16816.F32 R32, R8.reuse, R86, R24 ;  /* 0x000000560820723c */ /* 0x040fe20000001818 */
[----:B------:R-:W-:Y:S07]  /*3f90*/  LDSM.16.M88.4 R84, [R192+0xe800] ;  /* 0x00e80000c054783b */ /* 0x000fee0000000200 */
[C---:B----4-:R-:W-:Y:S08]  /*3fa0*/  HMMA.16816.F32 R24, R8.reuse, R60, R56 ;  /* 0x0000003c0818723c */ /* 0x050ff00000001838 */
[C---:B-1----:R-:W-:Y:S01]  /*3fb0*/  HMMA.16816.F32 R68, R8.reuse, R64, R48 ;  /* 0x000000400844723c */ /* 0x042fe20000001830 */
[----:B------:R-:W-:Y:S07]  /*3fc0*/  LDSM.16.M88.4 R48, [R197+0x2000] ;  /* 0x00200000c530783b */ /* 0x000fee0000000200 */
[C---:B------:R-:W-:Y:S08]  /*3fd0*/  HMMA.16816.F32 R12, R8.reuse, R92, R20 ;  /* 0x0000005c080c723c */ /* 0x040ff00000001814 */
[C---:B------:R-:W-:Y:S01]  /*3fe0*/  HMMA.16816.F32 R28, R8.reuse, R94, R40 ;  /* 0x0000005e081c723c */ /* 0x040fe20000001828 */
[----:B------:R-:W-:Y:S07]  /*3ff0*/  LDSM.16.M88.4 R92, [R198+0xe000] ;  /* 0x00e00000c65c783b */ /* 0x000fee0000000200 */
[C---:B------:R-:W-:Y:S08]  /*4000*/  HMMA.16816.F32 R20, R8.reuse, R62, R52 ;  /* 0x0000003e0814723c */ /* 0x040ff00000001834 */
[----:B------:R-:W-:Y:S01]  /*4010*/  HMMA.16816.F32 R64, R8, R66, R44 ;  /* 0x000000420840723c */ /* 0x000fe2000000182c */
[----:B------:R-:W1:Y:S04]  /*4020*/  LDSM.16.M88.4 R8, [R203+0x2000] ;  /* 0x00200000cb08783b */ /* 0x000e680000000200 */
[----:B------:R-:W4:Y:S03]  /*4030*/  LDSM.16.M88.4 R44, [R197+0x2800] ;  /* 0x00280000c52c783b */ /* 0x000f260000000200 */
[C---:B--2---:R-:W-:Y:S08]  /*4040*/  HMMA.16816.F32 R60, R16.reuse, R76, R36 ;  /* 0x0000004c103c723c */ /* 0x044ff00000001824 */
[C---:B------:R-:W-:Y:S01]  /*4050*/  HMMA.16816.F32 R56, R16.reuse, R78, R32 ;  /* 0x0000004e1038723c */ /* 0x040fe20000001820 */
[----:B------:R-:W2:Y:S04]  /*4060*/  LDSM.16.M88.4 R32, [R197+0x3000] ;  /* 0x00300000c520783b */ /* 0x000ea80000000200 */
[----:B------:R-:W-:Y:S03]  /*4070*/  LDSM.16.M88.4 R76, [R192+0xd000] ;  /* 0x00d00000c04c783b */ /* 0x000fe60000000200 */
[C---:B------:R-:W-:Y:S08]  /*4080*/  HMMA.16816.F32 R36, R16.reuse, R72, R24 ;  /* 0x000000481024723c */ /* 0x040ff00000001818 */
[C---:B---3--:R-:W-:Y:S01]  /*4090*/  HMMA.16816.F32 R24, R16.reuse, R80, R68 ;  /* 0x000000501018723c */ /* 0x048fe20000001844 */
[----:B------:R-:W3:Y:S07]  /*40a0*/  LDSM.16.M88.4 R68, [R197+0x3800] ;  /* 0x00380000c544783b */ /* 0x000eee0000000200 */
[C---:B------:R-:W-:Y:S01]  /*40b0*/  HMMA.16816.F32 R52, R16.reuse, R88, R12 ;  /* 0x000000581034723c */ /* 0x040fe2000000180c */
[----:B------:R-:W-:Y:S07]  /*40c0*/  LDSM.16.M88.4 R12, [R201+0x4000] ;  /* 0x00400000c90c783b */ /* 0x000fee0000000200 */
[C---:B------:R-:W-:Y:S01]  /*40d0*/  HMMA.16816.F32 R40, R16.reuse, R90, R28 ;  /* 0x0000005a1028723c */ /* 0x040fe2000000181c */
[----:B------:R-:W-:Y:S07]  /*40e0*/  LDSM.16.M88.4 R88, [R7+0xe000] ;  /* 0x00e000000758783b */ /* 0x000fee0000000200 */
[C---:B------:R-:W-:Y:S01]  /*40f0*/  HMMA.16816.F32 R28, R16.reuse, R74, R20 ;  /* 0x0000004a101c723c */ /* 0x040fe20000001814 */
[----:B------:R-:W-:Y:S07]  /*4100*/  LDSM.16.M88.4 R72, [R192+0xc000] ;  /* 0x00c00000c048783b */ /* 0x000fee0000000200 */
[----:B------:R-:W-:Y:S01]  /*4110*/  HMMA.16816.F32 R20, R16, R82, R64 ;  /* 0x000000521014723c */ /* 0x000fe20000001840 */
[----:B------:R-:W5:Y:S04]  /*4120*/  LDSM.16.M88.4 R64, [R192+0xc800] ;  /* 0x00c80000c040783b */ /* 0x000f680000000200 */
[----:B------:R-:W3:Y:S03]  /*4130*/  LDSM.16.M88.4 R80, [R192+0xd800] ;  /* 0x00d80000c050783b */ /* 0x000ee60000000200 */
[C---:B-1----:R-:W-:Y:S01]  /*4140*/  HMMA.16816.F32 R16, R8.reuse, R48, R60 ;  /* 0x000000300810723c */ /* 0x042fe2000000183c */
[----:B------:R-:W-:Y:S07]  /*4150*/  LDSM.16.M88.4 R60, [R7+0xc800] ;  /* 0x00c80000073c783b */ /* 0x000fee0000000200 */
[C---:B------:R-:W-:Y:S08]  /*4160*/  HMMA.16816.F32 R48, R8.reuse, R50, R56 ;  /* 0x000000320830723c */ /* 0x040ff00000001838 */
[C---:B----4-:R-:W-:Y:S08]  /*4170*/  HMMA.16816.F32 R52, R8.reuse, R44, R52 ;  /* 0x0000002c0834723c */ /* 0x050ff00000001834 */
[C---:B------:R-:W-:Y:S08]  /*4180*/  HMMA.16816.F32 R56, R8.reuse, R46, R40 ;  /* 0x0000002e0838723c */ /* 0x040ff00000001828 */
[C---:B--2---:R-:W-:Y:S08]  /*4190*/  HMMA.16816.F32 R44, R8.reuse, R32, R36 ;  /* 0x00000020082c723c */ /* 0x044ff00000001824 */
[C---:B---3--:R-:W-:Y:S08]  /*41a0*/  HMMA.16816.F32 R36, R8.reuse, R68, R24 ;  /* 0x000000440824723c */ /* 0x048ff00000001818 */
[C---:B------:R-:W-:Y:S01]  /*41b0*/  HMMA.16816.F32 R40, R8.reuse, R34, R28 ;  /* 0x000000220828723c */ /* 0x040fe2000000181c */
[----:B------:R-:W-:Y:S07]  /*41c0*/  LDSM.16.M88.4 R28, [R7+0xc000] ;  /* 0x00c00000071c783b */ /* 0x000fee0000000200 */
[----:B------:R-:W-:Y:S01]  /*41d0*/  HMMA.16816.F32 R24, R8, R70, R20 ;  /* 0x000000460818723c */ /* 0x000fe20000001814 */
[----:B------:R-:W1:Y:S04]  /*41e0*/  LDSM.16.M88.4 R8, [R202+0x4000] ;  /* 0x00400000ca08783b */ /* 0x000e680000000200 */
[----:B------:R-:W2:Y:S03]  /*41f0*/  LDSM.16.M88.4 R68, [R7+0xd000] ;  /* 0x00d000000744783b */ /* 0x000ea60000000200 */
[C---:B-----5:R-:W-:Y:S01]  /*4200*/  HMMA.16816.F32 R52, R12.reuse, R64, R52 ;  /* 0x000000400c34723c */ /* 0x060fe20000001834 */
[----:B------:R-:W-:Y:S07]  /*4210*/  LDSM.16.M88.4 R20, [R204+0x4000] ;  /* 0x00400000cc14783b */ /* 0x000fee0000000200 */
[C---:B------:R-:W-:Y:S01]  /*4220*/  HMMA.16816.F32 R56, R12.reuse, R66, R56 ;  /* 0x000000420c38723c */ /* 0x040fe20000001838 */
[----:B------:R-:W3:Y:S07]  /*4230*/  LDSM.16.M88.4 R64, [R7+0xd800] ;  /* 0x00d800000740783b */ /* 0x000eee0000000200 */
[C---:B------:R-:W-:Y:S08]  /*4240*/  HMMA.16816.F32 R16, R12.reuse, R72, R16 ;  /* 0x000000480c10723c */ /* 0x040ff00000001810 */
[C---:B------:R-:W-:Y:S01]  /*4250*/  HMMA.16816.F32 R32, R12.reuse, R74, R48 ;  /* 0x0000004a0c20723c */ /* 0x040fe20000001830 */
[----:B------:R-:W4:Y:S07]  /*4260*/  LDSM.16.M88.4 R72, [R198+0xc000] ;  /* 0x00c00000c648783b */ /* 0x000f2e0000000200 */
[C---:B------:R-:W-:Y:S08]  /*4270*/  HMMA.16816.F32 R48, R12.reuse, R76, R44 ;  /* 0x0000004c0c30723c */ /* 0x040ff0000000182c */
[C---:B------:R-:W-:Y:S01]  /*4280*/  HMMA.16816.F32 R44, R12.reuse, R78, R40 ;  /* 0x0000004e0c2c723c */ /* 0x040fe20000001828 */
[----:B------:R-:W5:Y:S07]  /*4290*/  LDSM.16.M88.4 R76, [R198+0xc800] ;  /* 0x00c80000c64c783b */ /* 0x000f6e0000000200 */
[C---:B------:R-:W-:Y:S08]  /*42a0*/  HMMA.16816.F32 R40, R12.reuse, R80, R36 ;  /* 0x000000500c28723c */ /* 0x040ff00000001824 */
[----:B------:R-:W-:Y:S01]  /*42b0*/  HMMA.16816.F32 R12, R12, R82, R24 ;  /* 0x000000520c0c723c */ /* 0x000fe20000001818 */
[----:B------:R-:W-:Y:S07]  /*42c0*/  LDSM.16.M88.4 R80, [R198+0xd800] ;  /* 0x00d80000c650783b */ /* 0x000fee0000000200 */
        /* <DEDUP_REMOVED lines=8> */
[C---:B---3--:R-:W-:Y:S01]  /*4350*/  HMMA.16816.F32 R24, R8.reuse, R64, R40 ;  /* 0x000000400818723c */ /* 0x048fe20000001828 */
[----:B------:R-:W-:Y:S07]  /*4360*/  LDSM.16.M88.4 R40, [R197+0x4800] ;  /* 0x00480000c528783b */ /* 0x000fee0000000200 */
[----:B------:R-:W-:Y:S01]  /*4370*/  HMMA.16816.F32 R12, R8, R66, R12 ;  /* 0x00000042080c723c */ /* 0x000fe2000000180c */
[----:B------:R-:W2:Y:S04]  /*4380*/  LDSM.16.M88.4 R8, [R203+0x4000] ;  /* 0x00400000cb08783b */ /* 0x000ea80000000200 */
[----:B------:R-:W3:Y:S03]  /*4390*/  LDSM.16.M88.4 R64, [R197+0x5800] ;  /* 0x00580000c540783b */ /* 0x000ee60000000200 */
[C---:B----4-:R-:W-:Y:S01]  /*43a0*/  HMMA.16816.F32 R28, R20.reuse, R72, R16 ;  /* 0x00000048141c723c */ /* 0x050fe20000001810 */
[----:B------:R-:W-:Y:S07]  /*43b0*/  LDSM.16.M88.4 R16, [R201+0x6000] ;  /* 0x00600000c910783b */ /* 0x000fee0000000200 */
[C---:B------:R-:W-:Y:S01]  /*43c0*/  HMMA.16816.F32 R32, R20.reuse, R74, R32 ;  /* 0x0000004a1420723c */ /* 0x040fe20000001820 */
[----:B------:R-:W4:Y:S07]  /*43d0*/  LDSM.16.M88.4 R72, [R197+0x5000] ;  /* 0x00500000c548783b */ /* 0x000f2e0000000200 */
[C---:B-----5:R-:W-:Y:S08]  /*43e0*/  HMMA.16816.F32 R36, R20.reuse, R76, R36 ;  /* 0x0000004c1424723c */ /* 0x060ff00000001824 */
[C---:B------:R-:W-:Y:S01]  /*43f0*/  HMMA.16816.F32 R44, R20.reuse, R78, R56 ;  /* 0x0000004e142c723c */ /* 0x040fe20000001838 */
[----:B------:R-:W5:Y:S07]  /*4400*/  LDSM.16.M88.4 R76, [R192+0xe000] ;  /* 0x00e00000c04c783b */ /* 0x000f6e0000000200 */
[C---:B-1----:R-:W-:Y:S08]  /*4410*/  HMMA.16816.F32 R56, R20.reuse, R62, R52 ;  /* 0x0000003e1438723c */ /* 0x042ff00000001834 */
[C---:B------:R-:W-:Y:S08]  /*4420*/  HMMA.16816.F32 R52, R20.reuse, R80, R24 ;  /* 0x000000501434723c */ /* 0x040ff00000001818 */
[C---:B------:R-:W-:Y:S01]  /*4430*/  HMMA.16816.F32 R24, R20.reuse, R82, R12 ;  /* 0x000000521418723c */ /* 0x040fe2000000180c */
[----:B------:R-:W-:Y:S07]  /*4440*/  LDSM.16.M88.4 R80, [R192+0xf800] ;  /* 0x00f80000c050783b */ /* 0x000fee0000000200 */
[----:B------:R-:W-:Y:S01]  /*4450*/  HMMA.16816.F32 R48, R20, R60, R48 ;  /* 0x0000003c1430723c */ /* 0x000fe20000001830 */
[----:B------:R-:W1:Y:S04]  /*4460*/  LDSM.16.M88.4 R60, [R192+0xf000] ;  /* 0x00f00000c03c783b */ /* 0x000e680000000200 */
[----:B------:R-:W1:Y:S03]  /*4470*/  LDSM.16.M88.4 R20, [R202+0x6000] ;  /* 0x00600000ca14783b */ /* 0x000e660000000200 */
[C---:B--2---:R-:W-:Y:S08]  /*4480*/  HMMA.16816.F32 R12, R8.reuse, R68, R28 ;  /* 0x00000044080c723c */ /* 0x044ff0000000181c */
[C---:B------:R-:W-:Y:S01]  /*4490*/  HMMA.16816.F32 R32, R8.reuse, R70, R32 ;  /* 0x000000460820723c */ /* 0x040fe20000001820 */
[----:B------:R-:W-:Y:S07]  /*44a0*/  LDSM.16.M88.4 R68, [R7+0xf000] ;  /* 0x00f000000744783b */ /* 0x000fee0000000200 */
[C---:B------:R-:W-:Y:S08]  /*44b0*/  HMMA.16816.F32 R36, R8.reuse, R40, R36 ;  /* 0x000000280824723c */ /* 0x040ff00000001824 */
[C---:B------:R-:W-:Y:S08]  /*44c0*/  HMMA.16816.F32 R40, R8.reuse, R42, R44 ;  /* 0x0000002a0828723c */ /* 0x040ff0000000182c */
[C---:B---3--:R-:W-:Y:S08]  /*44d0*/  HMMA.16816.F32 R52, R8.reuse, R64, R52 ;  /* 0x000000400834723c */ /* 0x048ff00000001834 */
[C---:B------:R-:W-:Y:S01]  /*44e0*/  HMMA.16816.F32 R28, R8.reuse, R66, R24 ;  /* 0x00000042081c723c */ /* 0x040fe20000001818 */
[----:B------:R-:W2:Y:S07]  /*44f0*/  LDSM.16.M88.4 R64, [R7+0xe800] ;  /* 0x00e800000740783b */ /* 0x000eae0000000200 */
[C---:B----4-:R-:W-:Y:S08]  /*4500*/  HMMA.16816.F32 R44, R8.reuse, R72, R48 ;  /* 0x00000048082c723c */ /* 0x050ff00000001830 */
[----:B------:R-:W-:Y:S01]  /*4510*/  HMMA.16816.F32 R48, R8, R74, R56 ;  /* 0x0000004a0830723c */ /* 0x000fe20000001838 */
[----:B------:R-:W-:Y:S04]  /*4520*/  LDSM.16.M88.4 R56, [R198+0xe800] ;  /* 0x00e80000c638783b */ /* 0x000fe80000000200 */
[----:B------:R-:W-:Y:S03]  /*4530*/  LDSM.16.M88.4 R72, [R197+0x6000] ;  /* 0x00600000c548783b */ /* 0x000fe60000000200 */
[C---:B-----5:R-:W-:Y:S01]  /*4540*/  HMMA.16816.F32 R8, R16.reuse, R76, R12 ;  /* 0x0000004c1008723c */ /* 0x060fe2000000180c */
[----:B------:R-:W-:Y:S07]  /*4550*/  LDSM.16.M88.4 R12, [R204+0x6000] ;  /* 0x00600000cc0c783b */ /* 0x000fee0000000200 */
[C---:B------:R-:W-:Y:S01]  /*4560*/  HMMA.16816.F32 R24, R16.reuse, R78, R32 ;  /* 0x0000004e1018723c */ /* 0x040fe20000001820 */
[----:B------:R3:W4:Y:S07]  /*4570*/  LDSM.16.M88.4 R76, [R7+0xf800] ;  /* 0x00f80000074c783b */ /* 0x00072e0000000200 */
[C---:B------:R-:W-:Y:S08]  /*4580*/  HMMA.16816.F32 R32, R16.reuse, R84, R36 ;  /* 0x000000541020723c */ /* 0x040ff00000001824 */
[C---:B------:R-:W-:Y:S08]  /*4590*/  HMMA.16816.F32 R40, R16.reuse, R86, R40 ;  /* 0x000000561028723c */ /* 0x040ff00000001828 */
[----:B-1----:R-:W-:Y:S01]  /*45a0*/  HMMA.16816.F32 R48, R16, R62, R48 ;  /* 0x0000003e1030723c */ /* 0x002fe20000001830 */
[----:B---3--:R-:W-:-:S07]  /*45b0*/  IADD3 R7, R0, 0x1, RZ ;  /* 0x0000000100077810 */ /* 0x008fce0007ffe0ff */
[C---:B------:R-:W-:Y:S01]  /*45c0*/  HMMA.16816.F32 R36, R16.reuse, R60, R44 ;  /* 0x0000003c1024723c */ /* 0x040fe2000000182c */
[----:B------:R-:W1:Y:S07]  /*45d0*/  LDSM.16.M88.4 R60, [R198+0xf000] ;  /* 0x00f00000c63c783b */ /* 0x000e6e0000000200 */
[C---:B------:R-:W-:Y:S08]  /*45e0*/  HMMA.16816.F32 R52, R16.reuse, R80, R52 ;  /* 0x000000501034723c */ /* 0x040ff00000001834 */
[----:B------:R-:W-:Y:S08]  /*45f0*/  HMMA.16816.F32 R44, R16, R82, R28 ;  /* 0x00000052102c723c */ /* 0x000ff0000000181c */
[C---:B------:R-:W-:Y:S01]  /*4600*/  HMMA.16816.F32 R16, R20.reuse, R88, R8 ;  /* 0x000000581410723c */ /* 0x040fe20000001808 */
[----:B------:R-:W3:Y:S07]  /*4610*/  LDSM.16.M88.4 R8, [R203+0x6000] ;  /* 0x00600000cb08783b */ /* 0x000eee0000000200 */
[C---:B------:R-:W-:Y:S08]  /*4620*/  HMMA.16816.F32 R24, R20.reuse, R90, R24 ;  /* 0x0000005a1418723c */ /* 0x040ff00000001818 */
[C---:B--2---:R-:W-:Y:S08]  /*4630*/  HMMA.16816.F32 R28, R20.reuse, R64, R32 ;  /* 0x00000040141c723c */ /* 0x044ff00000001820 */
[C---:B------:R-:W-:Y:S01]  /*4640*/  HMMA.16816.F32 R40, R20.reuse, R66, R40 ;  /* 0x000000421428723c */ /* 0x040fe20000001828 */
[----:B------:R-:W2:Y:S07]  /*4650*/  LDSM.16.M88.4 R64, [R198+0xf800] ;  /* 0x00f80000c640783b */ /* 0x000eae0000000200 */
[C---:B------:R-:W-:Y:S08]  /*4660*/  HMMA.16816.F32 R32, R20.reuse, R70, R48 ;  /* 0x000000461420723c */ /* 0x040ff00000001830 */
[C---:B----4-:R-:W-:Y:S08]  /*4670*/  HMMA.16816.F32 R48, R20.reuse, R76, R52 ;  /* 0x0000004c1430723c */ /* 0x050ff00000001834 */
[C---:B------:R-:W-:Y:S01]  /*4680*/  HMMA.16816.F32 R76, R20.reuse, R78, R44 ;  /* 0x0000004e144c723c */ /* 0x040fe2000000182c */
[----:B------:R-:W4:Y:S07]  /*4690*/  LDSM.16.M88.4 R44, [R197+0x6800] ;  /* 0x00680000c52c783b */ /* 0x000f2e0000000200 */
[----:B------:R-:W-:Y:S08]  /*46a0*/  HMMA.16816.F32 R36, R20, R68, R36 ;  /* 0x000000441424723c */ /* 0x000ff00000001824 */
[C---:B------:R-:W-:Y:S08]  /*46b0*/  HMMA.16816.F32 R16, R12.reuse, R92, R16 ;  /* 0x0000005c0c10723c */ /* 0x040ff00000001810 */
[C---:B------:R-:W-:Y:S08]  /*46c0*/  HMMA.16816.F32 R20, R12.reuse, R94, R24 ;  /* 0x0000005e0c14723c */ /* 0x040ff00000001818 */
[C---:B------:R-:W-:Y:S08]  /*46d0*/  HMMA.16816.F32 R24, R12.reuse, R56, R28 ;  /* 0x000000380c18723c */ /* 0x040ff0000000181c */
[C---:B-1----:R-:W-:Y:S08]  /*46e0*/  HMMA.16816.F32 R52, R12.reuse, R60, R36 ;  /* 0x0000003c0c34723c */ /* 0x042ff00000001824 */
[----:B------:R-:W-:Y:S07]  /*46f0*/  HMMA.16816.F32 R68, R12, R62, R32 ;  /* 0x0000003e0c44723c */ /* 0x000fee0000001820 */
[----:B------:R-:W-:Y:S01]  /*4700*/  IMNMX R32, R104, UR19, PT ;  /* 0x0000001368207c17 */ /* 0x000fe2000b800200 */
[----:B---3--:R-:W-:Y:S01]  /*4710*/  HMMA.16816.F32 R60, R8, R72, R16 ;  /* 0x00000048083c723c */ /* 0x008fe20000001810 */
[----:B------:R-:W1:Y:S01]  /*4720*/  I2F R16, R7 ;  /* 0x0000000700107306 */ /* 0x000e620000201400 */
[----:B------:R-:W-:-:S02]  /*4730*/  IMNMX R33, R2, UR19, PT ;  /* 0x0000001302217c17 */ /* 0x000fc4000b800200 */
[CC--:B------:R-:W-:Y:S02]  /*4740*/  ISETP.GE.AND P4, PT, R3.reuse, R32.reuse, PT ;  /* 0x000000200300720c */ /* 0x0c0fe40003f86270 */
[-C--:B------:R-:W-:Y:S02]  /*4750*/  ISETP.GE.AND P1, PT, R3, R33.reuse, PT ;  /* 0x000000210300720c */ /* 0x080fe40003f26270 */
[C---:B------:R-:W-:Y:S01]  /*4760*/  HMMA.16816.F32 R40, R12.reuse, R58, R40 ;  /* 0x0000003a0c28723c */ /* 0x040fe20000001828 */
[----:B------:R-:W-:Y:S02]  /*4770*/  IADD3 R2, R0, 0x9, RZ ;  /* 0x0000000900027810 */ /* 0x000fe40007ffe0ff */
[CC--:B------:R-:W-:Y:S02]  /*4780*/  ISETP.GE.AND P5, PT, R7.reuse, R32.reuse, PT ;  /* 0x000000200700720c */ /* 0x0c0fe40003fa6270 */
[C---:B------:R-:W-:Y:S02]  /*4790*/  ISETP.GE.AND P0, PT, R2.reuse, R32, PT ;  /* 0x000000200200720c */ /* 0x040fe40003f06270 */
[-C--:B------:R-:W-:Y:S01]  /*47a0*/  ISETP.GE.AND P6, PT, R2, R33.reuse, PT ;  /* 0x000000210200720c */ /* 0x080fe20003fc6270 */
[----:B--2---:R-:W-:Y:S01]  /*47b0*/  HMMA.16816.F32 R56, R12, R64, R48 ;  /* 0x000000400c38723c */ /* 0x004fe20000001830 */
[----:B------:R-:W2:Y:S01]  /*47c0*/  LDSM.16.M88.4 R48, [R197+0x7000] ;  /* 0x00700000c530783b */ /* 0x000ea20000000200 */
[----:B------:R-:W-:-:S06]  /*47d0*/  ISETP.GE.AND P2, PT, R7, R33, PT ;  /* 0x000000210700720c */ /* 0x000fcc0003f46270 */
[----:B------:R-:W-:Y:S01]  /*47e0*/  HMMA.16816.F32 R28, R8, R74, R20 ;  /* 0x0000004a081c723c */ /* 0x000fe20000001814 */
[----:B------:R3:W5:Y:S01]  /*47f0*/  I2F R20, R3 ;  /* 0x0000000300147306 */ /* 0x0007620000201400 */
[C---:B-1----:R-:W-:Y:S02]  /*4800*/  FFMA.FTZ R17, R16.reuse, UR18, R61 ;  /* 0x0000001210117c23 */ /* 0x042fe4000801003d */
[----:B------:R-:W-:-:S03]  /*4810*/  FFMA.FTZ R7, R16, UR18, R63 ;  /* 0x0000001210077c23 */ /* 0x000fc6000801003f */
[----:B------:R-:W-:Y:S01]  /*4820*/  FSEL R65, R17, -INF , !P5 ;  /* 0xff80000011417808 */ /* 0x000fe20006800000 */
[----:B----4-:R-:W-:Y:S01]  /*4830*/  HMMA.16816.F32 R24, R8, R44, R24 ;  /* 0x0000002c0818723c */ /* 0x010fe20000001818 */
[----:B------:R1:W4:Y:S01]  /*4840*/  I2F R21, R2 ;  /* 0x0000000200157306 */ /* 0x0003220000201400 */
[----:B------:R-:W-:-:S06]  /*4850*/  FSEL R64, R7, -INF , !P2 ;  /* 0xff80000007407808 */ /* 0x000fcc0005000000 */
[----:B------:R-:W-:Y:S01]  /*4860*/  HMMA.16816.F32 R36, R8, R46, R40 ;  /* 0x0000002e0824723c */ /* 0x000fe20000001828 */
[----:B---3--:R-:W-:Y:S01]  /*4870*/  IADD3 R3, R0, 0x10, RZ ;  /* 0x0000001000037810 */ /* 0x008fe20007ffe0ff */
[----:B------:R-:W3:Y:S01]  /*4880*/  LDSM.16.M88.4 R44, [R197+0x7800] ;  /* 0x00780000c52c783b */ /* 0x000ee20000000200 */
[----:B------:R-:W-:-:S04]  /*4890*/  DEPBAR.LE SB0, 0x0 ;  /* 0x000080000000791a */ /* 0x000fc80000000000 */
[----:B------:R-:W2:Y:S01]  /*48a0*/  I2F R19, R3 ;  /* 0x0000000300137306 */ /* 0x000ea20000201400 */
[----:B------:R-:W-:Y:S01]  /*48b0*/  BAR.SYNC.DEFER_BLOCKING 0x0 ;  /* 0x0000000000007b1d */ /* 0x000fe20000010000 */
[----:B-1----:R-:W-:Y:S01]  /*48c0*/  IADD3 R2, R0, 0x11, RZ ;  /* 0x0000001100027810 */ /* 0x002fe20007ffe0ff */
[C---:B-----5:R-:W-:Y:S01]  /*48d0*/  FFMA.FTZ R16, R20.reuse, UR18, R28 ;  /* 0x0000001214107c23 */ /* 0x060fe2000801001c */
[CC--:B------:R-:W-:Y:S01]  /*48e0*/  ISETP.GE.AND P3, PT, R3.reuse, R32.reuse, PT ;  /* 0x000000200300720c */ /* 0x0c0fe20003f66270 */
[----:B------:R-:W-:Y:S01]  /*48f0*/  FFMA.FTZ R7, R20, UR18, R30 ;  /* 0x0000001214077c23 */ /* 0x000fe2000801001e */
[----:B------:R-:W-:Y:S01]  /*4900*/  ISETP.GE.AND P5, PT, R3, R33, PT ;  /* 0x000000210300720c */ /* 0x000fe20003fa6270 */
[C---:B----4-:R-:W-:Y:S01]  /*4910*/  FFMA.FTZ R17, R21.reuse, UR18, R29 ;  /* 0x0000001215117c23 */ /* 0x050fe2000801001d */
[----:B------:R1:W4:Y:S01]  /*4920*/  I2F R18, R2 ;  /* 0x0000000200127306 */ /* 0x0003220000201400 */
[----:B------:R-:W-:Y:S01]  /*4930*/  FSEL R73, R16, -INF , !P4 ;  /* 0xff80000010497808 */ /* 0x000fe20006000000 */
[----:B------:R-:W-:Y:S01]  /*4940*/  FFMA.FTZ R16, R21, UR18, R31 ;  /* 0x0000001215107c23 */ /* 0x000fe2000801001f */
[----:B------:R-:W-:Y:S01]  /*4950*/  FSEL R63, R7, -INF , !P1 ;  /* 0xff800000073f7808 */ /* 0x000fe20004800000 */
[----:B--2---:R-:W-:Y:S01]  /*4960*/  HMMA.16816.F32 R40, R8, R48, R52 ;  /* 0x000000300828723c */ /* 0x004fe20000001834 */
[----:B------:R-:W-:-:S02]  /*4970*/  ISETP.GE.AND P2, PT, R2, R32, PT ;  /* 0x000000200200720c */ /* 0x000fc40003f46270 */
[-C--:B------:R-:W-:Y:S01]  /*4980*/  ISETP.GE.AND P4, PT, R2, R33.reuse, PT ;  /* 0x000000210200720c */ /* 0x080fe20003f86270 */
[----:B------:R-:W-:Y:S01]  /*4990*/  FFMA.FTZ R7, R19, UR18, R24 ;  /* 0x0000001213077c23 */ /* 0x000fe20008010018 */
[----:B------:R-:W-:Y:S02]  /*49a0*/  IADD3 R3, R0, 0x18, RZ ;  /* 0x0000001800037810 */ /* 0x000fe40007ffe0ff */
[----:B------:R-:W-:Y:S01]  /*49b0*/  FSEL R61, R16, -INF , !P6 ;  /* 0xff800000103d7808 */ /* 0x000fe20007000000 */
[----:B------:R-:W-:Y:S01]  /*49c0*/  HMMA.16816.F32 R20, R12, R66, R76 ;  /* 0x000000420c14723c */ /* 0x000fe2000000184c */
[----:B------:R2:W-:Y:S01]  /*49d0*/  I2F R28, R3 ;  /* 0x00000003001c7306 */ /* 0x0005e20000201400 */
[----:B------:R-:W-:Y:S01]  /*49e0*/  FSEL R74, R7, -INF , !P3 ;  /* 0xff800000074a7808 */ /* 0x000fe20005800000 */
[----:B------:R-:W-:Y:S01]  /*49f0*/  FFMA.FTZ R7, R19, UR18, R26 ;  /* 0x0000001213077c23 */ /* 0x000fe2000801001a */
[----:B-1----:R-:W-:Y:S01]  /*4a00*/  IADD3 R2, R0, 0x19, RZ ;  /* 0x0000001900027810 */ /* 0x002fe20007ffe0ff */
[C---:B----4-:R-:W-:Y:S01]  /*4a10*/  FFMA.FTZ R16, R18.reuse, UR18, R25 ;  /* 0x0000001212107c23 */ /* 0x050fe20008010019 */
[----:B------:R-:W-:Y:S01]  /*4a20*/  FSEL R72, R17, -INF , !P0 ;  /* 0xff80000011487808 */ /* 0x000fe20004000000 */
[----:B------:R-:W-:Y:S01]  /*4a30*/  FFMA.FTZ R17, R18, UR18, R27 ;  /* 0x0000001212117c23 */ /* 0x000fe2000801001b */
[CC--:B------:R-:W-:Y:S01]  /*4a40*/  ISETP.GE.AND P1, PT, R3.reuse, R32.reuse, PT ;  /* 0x000000200300720c */ /* 0x0c0fe20003f26270 */
[----:B------:R1:W4:Y:S01]  /*4a50*/  I2F R34, R2 ;  /* 0x0000000200227306 */ /* 0x0003220000201400 */
[----:B------:R-:W-:Y:S01]  /*4a60*/  ISETP.GE.AND P0, PT, R3, R33, PT ;  /* 0x000000210300720c */ /* 0x000fe20003f06270 */
[----:B------:R-:W-:Y:S01]  /*4a70*/  HMMA.16816.F32 R24, R8, R50, R68 ;  /* 0x000000320818723c */ /* 0x000fe20000001844 */
[----:B------:R-:W-:-:S02]  /*4a80*/  ISETP.GE.AND P6, PT, R2, R32, PT ;  /* 0x000000200200720c */ /* 0x000fc40003fc6270 */
[-C--:B------:R-:W-:Y:S02]  /*4a90*/  ISETP.GE.AND P3, PT, R2, R33.reuse, PT ;  /* 0x000000210200720c */ /* 0x080fe40003f66270 */
[----:B------:R-:W-:Y:S02]  /*4aa0*/  FSEL R48, R7, -INF , !P5 ;  /* 0xff80000007307808 */ /* 0x000fe40006800000 */
[----:B--2---:R-:W-:Y:S02]  /*4ab0*/  IADD3 R3, R0, 0x20, RZ ;  /* 0x0000002000037810 */ /* 0x004fe40007ffe0ff */
[----:B------:R-:W-:Y:S02]  /*4ac0*/  FSEL R52, R16, -INF , !P2 ;  /* 0xff80000010347808 */ /* 0x000fe40005000000 */
[----:B------:R2:W5:Y:S01]  /*4ad0*/  I2F R18, R3 ;  /* 0x0000000300127306 */ /* 0x0005620000201400 */
[C---:B------:R-:W-:Y:S01]  /*4ae0*/  ISETP.GE.AND P5, PT, R3.reuse, R32, PT ;  /* 0x000000200300720c */ /* 0x040fe20003fa6270 */
[----:B---3--:R-:W-:Y:S01]  /*4af0*/  HMMA.16816.F32 R20, R8, R46, R20 ;  /* 0x0000002e0814723c */ /* 0x008fe20000001814 */
[----:B-1----:R-:W-:Y:S01]  /*4b00*/  IADD3 R2, R0, 0x21, RZ ;  /* 0x0000002100027810 */ /* 0x002fe20007ffe0ff */
[----:B----4-:R-:W-:Y:S01]  /*4b10*/  FFMA.FTZ R7, R34, UR18, R37 ;  /* 0x0000001222077c23 */ /* 0x010fe20008010025 */
[----:B------:R-:W-:-:S02]  /*4b20*/  ISETP.GE.AND P2, PT, R3, R33, PT ;  /* 0x000000210300720c */ /* 0x000fc40003f46270 */
[----:B------:R-:W-:Y:S01]  /*4b30*/  IADD3 R13, R0, 0x29, RZ ;  /* 0x00000029000d7810 */ /* 0x000fe20007ffe0ff */
[----:B------:R1:W3:Y:S01]  /*4b40*/  I2F R14, R2 ;  /* 0x00000002000e7306 */ /* 0x0002e20000201400 */
[----:B--2---:R-:W-:Y:S01]  /*4b50*/  FFMA.FTZ R3, R28, UR18, R36 ;  /* 0x000000121c037c23 */ /* 0x004fe20008010024 */
[----:B------:R-:W-:Y:S01]  /*4b60*/  FSEL R36, R17, -INF , !P4 ;  /* 0xff80000011247808 */ /* 0x000fe20006000000 */
[----:B-----5:R-:W-:Y:S01]  /*4b70*/  FFMA.FTZ R12, R18, UR18, R40 ;  /* 0x00000012120c7c23 */ /* 0x020fe20008010028 */
[----:B------:R-:W-:-:S04]  /*4b80*/  ISETP.GE.AND P4, PT, R2, R32, PT ;  /* 0x000000200200720c */ /* 0x000fc80003f86270 */
[----:B------:R-:W2:Y:S01]  /*4b90*/  I2F R15, R13 ;  /* 0x0000000d000f7306 */ /* 0x000ea20000201400 */
[----:B------:R-:W-:Y:S01]  /*4ba0*/  FSEL R49, R3, -INF , !P1 ;  /* 0xff80000003317808 */ /* 0x000fe20004800000 */
[----:B------:R-:W-:Y:S01]  /*4bb0*/  FFMA.FTZ R3, R28, UR18, R38 ;  /* 0x000000121c037c23 */ /* 0x000fe20008010026 */
[----:B------:R-:W-:Y:S01]  /*4bc0*/  ISETP.GE.AND P1, PT, R2, R33, PT ;  /* 0x000000210200720c */ /* 0x000fe20003f26270 */
[----:B------:R-:W-:Y:S01]  /*4bd0*/  HMMA.16816.F32 R28, R8, R44, R56 ;  /* 0x0000002c081c723c */ /* 0x000fe20000001838 */
[----:B-1----:R-:W-:Y:S02]  /*4be0*/  IADD3 R2, R0, 0x28, RZ ;  /* 0x0000002800027810 */ /* 0x002fe40007ffe0ff */
[----:B------:R-:W-:Y:S01]  /*4bf0*/  FSEL R37, R3, -INF , !P0 ;  /* 0xff80000003257808 */ /* 0x000fe20004000000 */
[----:B------:R-:W-:Y:S01]  /*4c00*/  FFMA.FTZ R3, R34, UR18, R39 ;  /* 0x0000001222037c23 */ /* 0x000fe20008010027 */
[----:B------:R-:W1:Y:S01]  /*4c10*/  I2F R16, R2 ;  /* 0x0000000200107306 */ /* 0x000e620000201400 */
[----:B------:R-:W-:Y:S01]  /*4c20*/  FSEL R38, R7, -INF , !P6 ;  /* 0xff80000007267808 */ /* 0x000fe20007000000 */
[----:B------:R-:W-:Y:S01]  /*4c30*/  FFMA.FTZ R7, R18, UR18, R42 ;  /* 0x0000001212077c23 */ /* 0x000fe2000801002a */
[----:B------:R-:W-:-:S02]  /*4c40*/  ISETP.GE.AND P0, PT, R2, R32, PT ;  /* 0x000000200200720c */ /* 0x000fc40003f06270 */
[----:B------:R-:W-:Y:S01]  /*4c50*/  FSEL R40, R3, -INF , !P3 ;  /* 0xff80000003287808 */ /* 0x000fe20005800000 */
[----:B---3--:R-:W-:Y:S01]  /*4c60*/  FFMA.FTZ R3, R14, UR18, R41 ;  /* 0x000000120e037c23 */ /* 0x008fe20008010029 */
[-C--:B------:R-:W-:Y:S01]  /*4c70*/  ISETP.GE.AND P6, PT, R2, R33.reuse, PT ;  /* 0x000000210200720c */ /* 0x080fe20003fc6270 */
[----:B--2---:R-:W-:Y:S01]  /*4c80*/  FFMA.FTZ R8, R15, UR18, R27 ;  /* 0x000000120f087c23 */ /* 0x004fe2000801001b */
[----:B------:R-:W-:Y:S02]  /*4c90*/  FSEL R86, R12, -INF , !P5 ;  /* 0xff8000000c567808 */ /* 0x000fe40006800000 */
[CC--:B------:R-:W-:Y:S02]  /*4ca0*/  ISETP.GE.AND P3, PT, R13.reuse, R32.reuse, PT ;  /* 0x000000200d00720c */ /* 0x0c0fe40003f66270 */
[----:B------:R-:W-:Y:S02]  /*4cb0*/  ISETP.GE.AND P5, PT, R13, R33, PT ;  /* 0x000000210d00720c */ /* 0x000fe40003fa6270 */
[----:B------:R-:W-:Y:S01]  /*4cc0*/  FSEL R88, R7, -INF , !P2 ;  /* 0xff80000007587808 */ /* 0x000fe20005000000 */
[----:B-1----:R-:W-:Y:S01]  /*4cd0*/  FFMA.FTZ R7, R16, UR18, R24 ;  /* 0x0000001210077c23 */ /* 0x002fe20008010018 */
[----:B------:R-:W-:Y:S01]  /*4ce0*/  IADD3 R2, R0, 0x30, RZ ;  /* 0x0000003000027810 */ /* 0x000fe20007ffe0ff */
[----:B------:R-:W-:Y:S01]  /*4cf0*/  FFMA.FTZ R10, R16, UR18, R26 ;  /* 0x00000012100a7c23 */ /* 0x000fe2000801001a */
[----:B------:R-:W-:Y:S01]  /*4d00*/  FSEL R85, R3, -INF , !P4 ;  /* 0xff80000003557808 */ /* 0x000fe20006000000 */
[----:B------:R-:W-:Y:S01]  /*4d10*/  FFMA.FTZ R3, R14, UR18, R43 ;  /* 0x000000120e037c23 */ /* 0x000fe2000801002b */
[----:B------:R-:W1:Y:S01]  /*4d20*/  I2F R13, R2 ;  /* 0x00000002000d7306 */ /* 0x000e620000201400 */
[----:B------:R-:W-:-:S02]  /*4d30*/  ISETP.GE.AND P2, PT, R2, R32, PT ;  /* 0x000000200200720c */ /* 0x000fc40003f46270 */
[----:B------:R-:W-:Y:S02]  /*4d40*/  ISETP.GE.AND P4, PT, R2, R33, PT ;  /* 0x000000210200720c */ /* 0x000fe40003f86270 */
[----:B------:R-:W-:Y:S01]  /*4d50*/  FSEL R84, R3, -INF , !P1 ;  /* 0xff80000003547808 */ /* 0x000fe20004800000 */
[----:B------:R-:W-:Y:S01]  /*4d60*/  FFMA.FTZ R3, R15, UR18, R25 ;  /* 0x000000120f037c23 */ /* 0x000fe20008010019 */
[----:B------:R-:W-:Y:S01]  /*4d70*/  FSEL R89, R7, -INF , !P0 ;  /* 0xff80000007597808 */ /* 0x000fe20004000000 */
[----:B------:R-:W2:Y:S01]  /*4d80*/  I2F R14, R0 ;  /* 0x00000000000e7306 */ /* 0x000ea20000201400 */
[----:B------:R-:W-:Y:S02]  /*4d90*/  FSEL R90, R10, -INF , !P6 ;  /* 0xff8000000a5a7808 */ /* 0x000fe40007000000 */
[----:B------:R-:W-:Y:S02]  /*4da0*/  FSEL R87, R3, -INF , !P3 ;  /* 0xff80000003577808 */ /* 0x000fe40005800000 */
[----:B------:R-:W-:-:S02]  /*4db0*/  ISETP.GE.AND P6, PT, R0, R32, PT ;  /* 0x000000200000720c */ /* 0x000fc40003fc6270 */
[CC--:B------:R-:W-:Y:S01]  /*4dc0*/  ISETP.GE.AND P3, PT, R0.reuse, R33.reuse, PT ;  /* 0x000000210000720c */ /* 0x0c0fe20003f66270 */
[C---:B-1----:R-:W-:Y:S01]  /*4dd0*/  FFMA.FTZ R9, R13.reuse, UR18, R28 ;  /* 0x000000120d097c23 */ /* 0x042fe2000801001c */
[----:B------:R-:W-:Y:S01]  /*4de0*/  IADD3 R2, R0, 0x31, RZ ;  /* 0x0000003100027810 */ /* 0x000fe20007ffe0ff */
[----:B------:R-:W-:Y:S01]  /*4df0*/  FFMA.FTZ R7, R13, UR18, R30 ;  /* 0x000000120d077c23 */ /* 0x000fe2000801001e */
[----:B------:R-:W-:Y:S02]  /*4e00*/  FSEL R91, R8, -INF , !P5 ;  /* 0xff800000085b7808 */ /* 0x000fe40006800000 */
[----:B------:R1:W3:Y:S01]  /*4e10*/  I2F R12, R2 ;  /* 0x00000002000c7306 */ /* 0x0002e20000201400 */
[C---:B------:R-:W-:Y:S02]  /*4e20*/  ISETP.GE.AND P1, PT, R2.reuse, R32, PT ;  /* 0x000000200200720c */ /* 0x040fe40003f26270 */
[----:B------:R-:W-:Y:S02]  /*4e30*/  ISETP.GE.AND P0, PT, R2, R33, PT ;  /* 0x000000210200720c */ /* 0x000fe40003f06270 */
[----:B------:R-:W-:-:S02]  /*4e40*/  FSEL R93, R9, -INF , !P2 ;  /* 0xff800000095d7808 */ /* 0x000fc40005000000 */
[----:B------:R-:W-:Y:S01]  /*4e50*/  FSEL R95, R7, -INF , !P4 ;  /* 0xff800000075f7808 */ /* 0x000fe20006000000 */
[----:B--2---:R-:W-:-:S05]  /*4e60*/  FFMA.FTZ R7, R14, UR18, R62 ;  /* 0x000000120e077c23 */ /* 0x004fca000801003e */
[----:B------:R-:W-:Y:S02]  /*4e70*/  FSEL R18, R7, -INF , !P3 ;  /* 0xff80000007127808 */ /* 0x000fe40005800000 */
[----:B-1----:R-:W-:Y:S01]  /*4e80*/  IADD3 R2, R0, 0x38, RZ ;  /* 0x0000003800027810 */ /* 0x002fe20007ffe0ff */
[----:B---3--:R-:W-:Y:S01]  /*4e90*/  FFMA.FTZ R3, R12, UR18, R31 ;  /* 0x000000120c037c23 */ /* 0x008fe2000801001f */
[----:B------:R-:W-:Y:S02]  /*4ea0*/  IADD3 R0, R0, 0x39, RZ ;  /* 0x0000003900007810 */ /* 0x000fe40007ffe0ff */
[----:B------:R1:W2:Y:S01]  /*4eb0*/  I2F R10, R2 ;  /* 0x00000002000a7306 */ /* 0x0002a20000201400 */
[----:B------:R-:W-:Y:S02]  /*4ec0*/  ISETP.GE.AND P5, PT, R2, R32, PT ;  /* 0x000000200200720c */ /* 0x000fe40003fa6270 */
[----:B------:R-:W-:Y:S02]  /*4ed0*/  FSEL R92, R3, -INF , !P0 ;  /* 0xff800000035c7808 */ /* 0x000fe40004000000 */
[----:B------:R-:W-:-:S02]  /*4ee0*/  PLOP3.LUT P0, PT, PT, PT, UP0, 0x80, 0x0 ;  /* 0x000000000000781c */ /* 0x000fc40003f0f008 */
[----:B------:R-:W-:Y:S01]  /*4ef0*/  ISETP.GE.AND P2, PT, R2, R33, PT ;  /* 0x000000210200720c */ /* 0x000fe20003f46270 */
[----:B------:R-:W3:Y:S01]  /*4f00*/  I2F R11, R0 ;  /* 0x00000000000b7306 */ /* 0x000ee20000201400 */
[----:B------:R-:W-:Y:S01]  /*4f10*/  ISETP.GE.AND P4, PT, R0, R32, PT ;  /* 0x000000200000720c */ /* 0x000fe20003f86270 */
[----:B-1----:R-:W-:Y:S02]  /*4f20*/  FFMA.FTZ R2, R12, UR18, R29 ;  /* 0x000000120c027c23 */ /* 0x002fe4000801001d */
[----:B--2---:R-:W-:-:S03]  /*4f30*/  FFMA.FTZ R9, R10, UR18, R20 ;  /* 0x000000120a097c23 */ /* 0x004fc60008010014 */
[----:B------:R-:W-:Y:S01]  /*4f40*/  FSEL R94, R2, -INF , !P1 ;  /* 0xff800000025e7808 */ /* 0x000fe20004800000 */
[----:B------:R-:W-:Y:S01]  /*4f50*/  FFMA.FTZ R2, R10, UR18, R22 ;  /* 0x000000120a027c23 */ /* 0x000fe20008010016 */
[----:B------:R-:W-:Y:S01]  /*4f60*/  ISETP.GE.AND P1, PT, R0, R33, PT ;  /* 0x000000210000720c */ /* 0x000fe20003f26270 */
[----:B------:R-:W-:Y:S01]  /*4f70*/  FFMA.FTZ R10, R14, UR18, R60 ;  /* 0x000000120e0a7c23 */ /* 0x000fe2000801003c */
[----:B------:R-:W-:Y:S01]  /*4f80*/  FSEL R110, R9, -INF , !P5 ;  /* 0xff800000096e7808 */ /* 0x000fe20006800000 */
[C---:B---3--:R-:W-:Y:S01]  /*4f90*/  FFMA.FTZ R8, R11.reuse, UR18, R21 ;  /* 0x000000120b087c23 */ /* 0x048fe20008010015 */
[----:B------:R-:W-:Y:S01]  /*4fa0*/  FSEL R108, R2, -INF , !P2 ;  /* 0xff800000026c7808 */ /* 0x000fe20005000000 */
[----:B------:R-:W-:Y:S01]  /*4fb0*/  FFMA.FTZ R0, R11, UR18, R23 ;  /* 0x000000120b007c23 */ /* 0x000fe20008010017 */
        /* <DEDUP_REMOVED lines=134> */
.L_x_606:
[----:B------:R-:W-:Y:S05]  /*5820*/  BSYNC B0 ;  /* 0x0000000000007941 */ /* 0x000fea0003800000 */
.L_x_605:
[----:B------:R-:W0:Y:S02]  /*5830*/  LDGDEPBAR ;  /* 0x00000000000079af */ /* 0x000e240000000000 */
.L_x_604:
[----:B------:R-:W-:Y:S01]  /*5840*/  FMNMX.FTZ R3, R18, R64, !PT ;  /* 0x0000004012037209 */ /* 0x000fe20007810000 */
[----:B------:R-:W-:Y:S01]  /*5850*/  IMAD.WIDE.U32 R120, R114, -0x326172a9, RZ ;  /* 0xcd9e8d5772787825 */ /* 0x000fe200078e00ff */
[----:B------:R-:W-:Y:S01]  /*5860*/  FMNMX.FTZ R0, R19, R65, !PT ;  /* 0x0000004113007209 */ /* 0x000fe20007810000 */
[----:B------:R-:W-:Y:S01]  /*5870*/  STL [R1+0x118], R192 ;  /* 0x000118c001007387 */ /* 0x000fe20000100800 */
[----:B------:R-:W-:Y:S01]  /*5880*/  FMNMX.FTZ R3, R63, R3, !PT ;  /* 0x000000033f037209 */ /* 0x000fe20007810000 */
[----:B------:R-:W-:Y:S01]  /*5890*/  USHF.L.U32 UR4, UR26, 0x1, URZ ;  /* 0x000000011a047899 */ /* 0x000fe2000800063f */
[----:B------:R-:W-:Y:S01]  /*58a0*/  FMNMX.FTZ R0, R73, R0, !PT ;  /* 0x0000000049007209 */ /* 0x000fe20007810000 */
[----:B------:R-:W-:Y:S01]  /*58b0*/  STL [R1+0x114], R33 ;  /* 0x0001142101007387 */ /* 0x000fe20000100800 */
[----:B------:R-:W-:Y:S01]  /*58c0*/  FMNMX.FTZ R3, R61, R3, !PT ;  /* 0x000000033d037209 */ /* 0x000fe20007810000 */
[----:B------:R-:W-:Y:S01]  /*58d0*/  UIADD3 UR5, UR25, -0x4498517b, URZ ;  /* 0xbb67ae8519057890 */ /* 0x000fe2000fffe03f */
[----:B------:R-:W-:Y:S01]  /*58e0*/  FMNMX.FTZ R0, R72, R0, !PT ;  /* 0x0000000048007209 */ /* 0x000fe20007810000 */
[----:B------:R-:W-:Y:S01]  /*58f0*/  STL [R1+0x110], R32 ;  /* 0x0001102001007387 */ /* 0x000fe20000100800 */
        /* <DEDUP_REMOVED lines=27> */
[----:B------:R-:W-:Y:S01]  /*5ab0*/  LDSM.16.MT88.4 R24, [R193+0x10000] ;  /* 0x01000000c118783b */ /* 0x000fe20000004200 */
[----:B------:R-:W-:Y:S01]  /*5ac0*/  FMNMX.FTZ R3, R91, R3, !PT ;  /* 0x000000035b037209 */ /* 0x000fe20007810000 */
[C---:B------:R-:W-:Y:S01]  /*5ad0*/  IMAD R196, R4.reuse, 0x2, R193 ;  /* 0x0000000204c47824 */ /* 0x040fe200078e02c1 */
[----:B------:R-:W-:Y:S01]  /*5ae0*/  FMNMX.FTZ R0, R87, R0, !PT ;  /* 0x0000000057007209 */ /* 0x000fe20007810000 */
[----:B------:R-:W-:Y:S01]  /*5af0*/  IMAD R195, R4, 0x2, R194 ;  /* 0x0000000204c37824 */ /* 0x000fe200078e02c2 */
[----:B------:R-:W-:Y:S01]  /*5b00*/  FMNMX.FTZ R3, R95, R3, !PT ;  /* 0x000000035f037209 */ /* 0x000fe20007810000 */
[----:B------:R-:W-:Y:S01]  /*5b10*/  LDSM.16.MT88.4 R68, [R194+0x12800] ;  /* 0x01280000c244783b */ /* 0x000fe20000004200 */
[----:B-1----:R-:W-:Y:S01]  /*5b20*/  LOP3.LUT R8, R83, UR7, RZ, 0x3c, !PT ;  /* 0x0000000753087c12 */ /* 0x002fe2000f8e3cff */
[----:B------:R-:W-:Y:S01]  /*5b30*/  UIADD3 UR7, UR24, -0x4ab325aa, URZ ;  /* 0xb54cda5618077890 */ /* 0x000fe2000fffe03f */
[----:B------:R-:W-:Y:S01]  /*5b40*/  FMNMX.FTZ R3, R92, R3, !PT ;  /* 0x000000035c037209 */ /* 0x000fe20007810000 */
[----:B------:R-:W-:Y:S01]  /*5b50*/  LDSM.16.MT88.4 R44, [R196+0x10000] ;  /* 0x01000000c42c783b */ /* 0x000fe20000004200 */
[----:B------:R-:W-:Y:S01]  /*5b60*/  ULOP3.LUT UR4, UR4, UR25, URZ, 0x3c, !UPT ;  /* 0x0000001904047292 */ /* 0x000fe2000f8e3c3f */
[----:B------:R-:W-:Y:S01]  /*5b70*/  IMAD.WIDE.U32 R8, R8, -0x326172a9, RZ ;  /* 0xcd9e8d5708087825 */ /* 0x000fe200078e00ff */
[----:B------:R-:W-:-:S04]  /*5b80*/  FMNMX.FTZ R3, R108, R3, !PT ;  /* 0x000000036c037209 */ /* 0x000fc80007810000 */
[----:B------:R-:W-:Y:S02]  /*5b90*/  FMNMX.FTZ R3, R107, R3, !PT ;  /* 0x000000036b037209 */ /* 0x000fe40007810000 */
[----:B------:R-:W-:-:S03]  /*5ba0*/  LOP3.LUT R9, R9, UR36, R120, 0x96, !PT ;  /* 0x0000002409097c12 */ /* 0x000fc6000f8e9678 */
[----:B------:R-:W1:Y:S02]  /*5bb0*/  SHFL.BFLY PT, R2, R3, 0x2, 0x1f ;  /* 0x0c401f0003027f89 */ /* 0x000e6400000e0000 */
[----:B-1----:R-:W-:Y:S02]  /*5bc0*/  FMNMX.FTZ R3, R3, R2, !PT ;  /* 0x0000000203037209 */ /* 0x002fe40007810000 */
[----:B------:R-:W-:Y:S02]  /*5bd0*/  FMNMX.FTZ R2, R93, R0, !PT ;  /* 0x000000005d027209 */ /* 0x000fe40007810000 */
[----:B------:R-:W-:Y:S01]  /*5be0*/  LOP3.LUT R0, R105, UR24, RZ, 0x3c, !PT ;  /* 0x0000001869007c12 */ /* 0x000fe2000f8e3cff */
[----:B------:R-:W1:Y:S01]  /*5bf0*/  SHFL.BFLY PT, R7, R3, 0x1, 0x1f ;  /* 0x0c201f0003077f89 */ /* 0x000e6200000e0000 */
[----:B------:R-:W-:-:S03]  /*5c00*/  FMNMX.FTZ R2, R94, R2, !PT ;  /* 0x000000025e027209 */ /* 0x000fc60007810000 */
[----:B------:R2:W-:Y:S01]  /*5c10*/  STL [R1+0xe4], R0 ;  /* 0x0000e40001007387 */ /* 0x0005e20000100800 */
[----:B------:R-:W-:-:S04]  /*5c20*/  FMNMX.FTZ R2, R110, R2, !PT ;  /* 0x000000026e027209 */ /* 0x000fc80007810000 */
[----:B------:R-:W-:-:S05]  /*5c30*/  FMNMX.FTZ R2, R109, R2, !PT ;  /* 0x000000026d027209 */ /* 0x000fca0007810000 */
[----:B------:R-:W3:Y:S01]  /*5c40*/  SHFL.BFLY PT, R132, R2, 0x2, 0x1f ;  /* 0x0c401f0002847f89 */ /* 0x000ee200000e0000 */
[----:B-1----:R-:W-:-:S04]  /*5c50*/  FMNMX.FTZ R3, R3, R7, !PT ;  /* 0x0000000703037209 */ /* 0x002fc80007810000 */
[C---:B------:R-:W-:Y:S01]  /*5c60*/  FSETP.NEU.FTZ.AND P1, PT, R3.reuse, -INF , PT ;  /* 0xff8000000300780b */ /* 0x040fe20003f3d000 */
[----:B------:R-:W-:Y:S01]  /*5c70*/  FMUL.FTZ R7, R3, c[0x0][0x23c] ;  /* 0x00008f0003077a20 */ /* 0x000fe20000410000 */
[----:B--2---:R-:W-:-:S05]  /*5c80*/  LOP3.LUT R0, R121, R0, RZ, 0x3c, !PT ;  /* 0x0000000079007212 */ /* 0x004fca00078e3cff */
[----:B------:R-:W-:Y:S01]  /*5c90*/  IMAD.WIDE.U32 R78, R0, -0x2daee0ad, RZ ;  /* 0xd2511f53004e7825 */ /* 0x000fe200078e00ff */
[----:B---3--:R-:W-:-:S04]  /*5ca0*/  FMNMX.FTZ R132, R2, R132, !PT ;  /* 0x0000008402847209 */ /* 0x008fc80007810000 */
[----:B------:R-:W-:Y:S01]  /*5cb0*/  LOP3.LUT R0, R79, UR5, R82, 0x96, !PT ;  /* 0x000000054f007c12 */ /* 0x000fe2000f8e9652 */
[----:B------:R-:W-:Y:S01]  /*5cc0*/  UIADD3 UR5, UR24, 0x1715609d, URZ ;  /* 0x1715609d18057890 */ /* 0x000fe2000fffe03f */
[----:B------:R-:W1:Y:S03]  /*5cd0*/  SHFL.BFLY PT, R14, R132, 0x1, 0x1f ;  /* 0x0c201f00840e7f89 */ /* 0x000e6600000e0000 */
[----:B------:R-:W-:Y:S01]  /*5ce0*/  IMAD.WIDE.U32 R34, R0, -0x326172a9, RZ ;  /* 0xcd9e8d5700227825 */ /* 0x000fe200078e00ff */
[----:B------:R-:W-:-:S04]  /*5cf0*/  FSEL R0, R7, RZ, P1 ;  /* 0x000000ff07007208 */ /* 0x000fc80000800000 */
[----:B------:R-:W-:Y:S01]  /*5d00*/  LOP3.LUT R10, R35, UR35, R8, 0x96, !PT ;  /* 0x00000023230a7c12 */ /* 0x000fe2000f8e9608 */
[----:B------:R-:W-:-:S04]  /*5d10*/  IMAD.WIDE.U32 R8, R9, -0x2daee0ad, RZ ;  /* 0xd2511f5309087825 */ /* 0x000fc800078e00ff */
[----:B------:R-:W-:Y:S01]  /*5d20*/  IMAD.WIDE.U32 R10, R10, -0x2daee0ad, RZ ;  /* 0xd2511f530a0a7825 */ /* 0x000fe200078e00ff */
[----:B------:R-:W-:-:S03]  /*5d30*/  LOP3.LUT R9, R9, UR34, R78, 0x96, !PT ;  /* 0x0000002209097c12 */ /* 0x000fc6000f8e964e */
[----:B------:R-:W-:Y:S01]  /*5d40*/  FFMA.FTZ R2, R64, c[0x0][0x23c], -R0 ;  /* 0x00008f0040027a23 */ /* 0x000fe20000010800 */
[----:B------:R-:W-:Y:S01]  /*5d50*/  LOP3.LUT R12, R11, UR30, R8, 0x96, !PT ;  /* 0x0000001e0b0c7c12 */ /* 0x000fe2000f8e9608 */
[----:B------:R-:W-:Y:S02]  /*5d60*/  IMAD.WIDE.U32 R8, R9, -0x326172a9, RZ ;  /* 0xcd9e8d5709087825 */ /* 0x000fe400078e00ff */
[----:B------:R2:W-:Y:S02]  /*5d70*/  MUFU.EX2 R123, R2 ;  /* 0x00000002007b7308 */ /* 0x0005e40000000800 */
[----:B------:R-:W-:Y:S01]  /*5d80*/  IMAD.WIDE.U32 R12, R12, -0x326172a9, RZ ;  /* 0xcd9e8d570c0c7825 */ /* 0x000fe200078e00ff */
[----:B------:R-:W-:Y:S02]  /*5d90*/  LOP3.LUT R9, R9, UR33, R34, 0x96, !PT ;  /* 0x0000002109097c12 */ /* 0x000fe4000f8e9622 */
[----:B-1----:R-:W-:Y:S01]  /*5da0*/  FMNMX.FTZ R132, R132, R14, !PT ;  /* 0x0000000e84847209 */ /* 0x002fe20007810000 */
[----:B------:R-:W-:-:S03]  /*5db0*/  FFMA.FTZ R7, R18, c[0x0][0x23c], -R0 ;  /* 0x00008f0012077a23 */ /* 0x000fc60000010800 */
[----:B------:R-:W-:Y:S01]  /*5dc0*/  FSETP.NEU.FTZ.AND P1, PT, R132, -INF , PT ;  /* 0xff8000008400780b */ /* 0x000fe20003f3d000 */
[----:B------:R1:W3:Y:S01]  /*5dd0*/  MUFU.EX2 R119, R7 ;  /* 0x0000000700777308 */ /* 0x0002e20000000800 */
[----:B--2---:R-:W-:-:S07]  /*5de0*/  FFMA.FTZ R2, R63, c[0x0][0x23c], -R0 ;  /* 0x00008f003f027a23 */ /* 0x004fce0000010800 */
[----:B------:R2:W-:Y:S01]  /*5df0*/  MUFU.EX2 R117, R2 ;  /* 0x0000000200757308 */ /* 0x0005e20000000800 */
[----:B-1----:R-:W-:Y:S01]  /*5e00*/  FFMA.FTZ R7, R61, c[0x0][0x23c], -R0 ;  /* 0x00008f003d077a23 */ /* 0x002fe20000010800 */
[----:B---3--:R-:W-:Y:S01]  /*5e10*/  F2FP.PACK_AB R6, R123, R119 ;  /* 0x000000777b06723e */ /* 0x008fe200000000ff */
[----:B------:R-:W-:Y:S05]  /*5e20*/  LDSM.16.MT88.4 R60, [R194+0x12000] ;  /* 0x01200000c23c783b */ /* 0x000fea0000004200 */
[----:B------:R1:W3:Y:S01]  /*5e30*/  MUFU.EX2 R211, R7 ;  /* 0x0000000700d37308 */ /* 0x0002e20000000800 */
[C---:B------:R-:W-:Y:S02]  /*5e40*/  PRMT R225, R6.reuse, 0x7610, R225 ;  /* 0x0000761006e17816 */ /* 0x040fe400000000e1 */
[----:B------:R-:W-:-:S02]  /*5e50*/  PRMT R223, R6, 0x7632, R223 ;  /* 0x0000763206df7816 */ /* 0x000fc400000000df */
[----:B--2---:R-:W-:Y:S01]  /*5e60*/  LOP3.LUT R2, R13, UR29, R8, 0x96, !PT ;  /* 0x0000001d0d027c12 */ /* 0x004fe2000f8e9608 */
        /* <DEDUP_REMOVED lines=8> */
[----:B------:R-:W-:-:S03]  /*5ef0*/  LOP3.LUT R18, R77, UR5, R12, 0x96, !PT ;  /* 0x000000054d127c12 */ /* 0x000fc6000f8e960c */
[----:B-1----:R-:W-:Y:S01]  /*5f00*/  FFMA.FTZ R7, R36, c[0x0][0x23c], -R0 ;  /* 0x00008f0024077a23 */ /* 0x002fe20000010800 */
[----:B------:R-:W-:Y:S01]  /*5f10*/  LOP3.LUT R8, R16, 0xffff, RZ, 0xc0, !PT ;  /* 0x0000ffff10087812 */ /* 0x000fe200078ec0ff */
[----:B------:R-:W-:Y:S01]  /*5f20*/  IMAD R77, R226, 0x10000, R226 ;  /* 0x00010000e24d7824 */ /* 0x000fe200078e02e2 */
[----:B------:R-:W-:Y:S01]  /*5f30*/  SHF.R.U32.HI R13, RZ, 0x10, R16 ;  /* 0x00000010ff0d7819 */ /* 0x000fe20000011610 */
[----:B------:R1:W-:Y:S01]  /*5f40*/  MUFU.EX2 R118, R7 ;  /* 0x0000000700767308 */ /* 0x0003e20000000800 */
[----:B------:R-:W-:Y:S01]  /*5f50*/  SHF.R.U32.HI R10, RZ, 0x8, R8 ;  /* 0x00000008ff0a7819 */ /* 0x000fe20000011608 */
[----:B---3--:R-:W-:Y:S01]  /*5f60*/  IMAD.MOV.U32 R81, RZ, RZ, R211 ;  /* 0x000000ffff517224 */ /* 0x008fe200078e00d3 */
[----:B------:R-:W-:Y:S02]  /*5f70*/  SHF.R.U32.HI R12, RZ, 0x18, R16 ;  /* 0x00000018ff0c7819 */ /* 0x000fe40000011610 */
[----:B------:R-:W-:Y:S01]  /*5f80*/  LOP3.LUT R14, R16, 0xff, RZ, 0xc0, !PT ;  /* 0x000000ff100e7812 */ /* 0x000fe200078ec0ff */
[----:B--2---:R-:W-:-:S03]  /*5f90*/  FMUL.FTZ R2, R132, c[0x0][0x23c] ;  /* 0x00008f0084027a20 */ /* 0x004fc60000410000 */
[----:B------:R-:W-:Y:S02]  /*5fa0*/  PRMT R22, R14, 0x5410, R10 ;  /* 0x000054100e167816 */ /* 0x000fe4000000000a */
[----:B------:R-:W-:Y:S02]  /*5fb0*/  FSEL R2, R2, RZ, P1 ;  /* 0x000000ff02027208 */ /* 0x000fe40000800000 */
[----:B-1----:R-:W-:-:S03]  /*5fc0*/  LOP3.LUT R7, R17, UR7, R76, 0x96, !PT ;  /* 0x0000000711077c12 */ /* 0x002fc6000f8e964c */
[--C-:B------:R-:W-:Y:S02]  /*5fd0*/  FFMA.FTZ R9, R19, c[0x0][0x23c], -R2.reuse ;  /* 0x00008f0013097a23 */ /* 0x100fe40000010802 */
[----:B------:R-:W-:Y:S01]  /*5fe0*/  FFMA.FTZ R11, R65, c[0x0][0x23c], -R2 ;  /* 0x00008f00410b7a23 */ /* 0x000fe20000010802 */
[C---:B------:R-:W-:Y:S01]  /*5ff0*/  LOP3.LUT R8, R7.reuse, 0xffff, RZ, 0xc0, !PT ;  /* 0x0000ffff07087812 */ /* 0x040fe200078ec0ff */
[----:B------:R1:W2:Y:S01]  /*6000*/  MUFU.EX2 R122, R9 ;  /* 0x00000009007a7308 */ /* 0x0002a20000000800 */
[----:B------:R-:W-:Y:S01]  /*6010*/  IMAD.WIDE.U32 R18, R18, -0x2daee0ad, RZ ;  /* 0xd2511f5312127825 */ /* 0x000fe200078e00ff */
[----:B------:R-:W-:Y:S01]  /*6020*/  LOP3.LUT R15, R7, 0xff, RZ, 0xc0, !PT ;  /* 0x000000ff070f7812 */ /* 0x000fe200078ec0ff */
[----:B------:R-:W-:Y:S01]  /*6030*/  LDSM.16.MT88.4 R64, [R194+0x10800] ;  /* 0x01080000c240783b */ /* 0x000fe20000004200 */
[----:B------:R-:W-:Y:S02]  /*6040*/  SHF.R.U32.HI R20, RZ, 0x18, R7 ;  /* 0x00000018ff147819 */ /* 0x000fe40000011607 */
[----:B------:R-:W-:-:S02]  /*6050*/  SHF.R.U32.HI R10, RZ, 0x10, R18 ;  /* 0x00000010ff0a7819 */ /* 0x000fc40000011612 */
[----:B------:R3:W4:Y:S01]  /*6060*/  MUFU.EX2 R125, R11 ;  /* 0x0000000b007d7308 */ /* 0x0007220000000800 */
[----:B------:R-:W-:Y:S02]  /*6070*/  SHF.R.U32.HI R14, RZ, 0x18, R18 ;  /* 0x00000018ff0e7819 */ /* 0x000fe40000011612 */
[----:B-1----:R-:W-:Y:S01]  /*6080*/  LOP3.LUT R9, R13, 0xff, RZ, 0xc0, !PT ;  /* 0x000000ff0d097812 */ /* 0x002fe200078ec0ff */
[----:B--2---:R-:W-:Y:S01]  /*6090*/  IMAD.MOV.U32 R82, RZ, RZ, R122 ;  /* 0x000000ffff527224 */ /* 0x004fe200078e007a */
[----:B------:R-:W-:Y:S01]  /*60a0*/  SHF.R.U32.HI R13, RZ, 0x8, R8 ;  /* 0x00000008ff0d7819 */ /* 0x000fe20000011608 */
[----:B------:R-:W-:Y:S01]  /*60b0*/  FFMA.FTZ R8, R73, c[0x0][0x23c], -R2 ;  /* 0x00008f0049087a23 */ /* 0x000fe20000010802 */
[----:B------:R-:W-:Y:S01]  /*60c0*/  PRMT R23, R9, 0x5410, R12 ;  /* 0x0000541009177816 */ /* 0x000fe2000000000c */
[----:B------:R-:W-:Y:S01]  /*60d0*/  FFMA.FTZ R9, R72, c[0x0][0x23c], -R2 ;  /* 0x00008f0048097a23 */ /* 0x000fe20000010802 */
[----:B------:R-:W-:Y:S01]  /*60e0*/  PRMT R21, R15, 0x5410, R13 ;  /* 0x000054100f157816 */ /* 0x000fe2000000000d */
[----:B------:R1:W-:Y:S01]  /*60f0*/  MUFU.EX2 R191, R8 ;  /* 0x0000000800bf7308 */ /* 0x0003e20000000800 */
[----:B---3--:R-:W-:-:S02]  /*6100*/  SHF.R.U32.HI R11, RZ, 0x10, R7 ;  /* 0x00000010ff0b7819 */ /* 0x008fc40000011607 */
[----:B------:R-:W-:Y:S02]  /*6110*/  LOP3.LUT R7, R19, UR13, R80, 0x96, !PT ;  /* 0x0000000d13077c12 */ /* 0x000fe4000f8e9650 */
[C---:B------:R-:W-:Y:S02]  /*6120*/  LOP3.LUT R15, R18.reuse, 0xff, RZ, 0xc0, !PT ;  /* 0x000000ff120f7812 */ /* 0x040fe400078ec0ff */
[----:B------:R-:W-:Y:S01]  /*6130*/  LOP3.LUT R13, R11, 0xff, RZ, 0xc0, !PT ;  /* 0x000000ff0b0d7812 */ /* 0x000fe200078ec0ff */
[----:B------:R2:W3:Y:S01]  /*6140*/  MUFU.EX2 R115, R9 ;  /* 0x0000000900737308 */ /* 0x0004e20000000800 */
[----:B------:R-:W-:Y:S02]  /*6150*/  FFMA.FTZ R11, R37, c[0x0][0x23c], -R0 ;  /* 0x00008f00250b7a23 */ /* 0x000fe40000010800 */
[----:B------:R-:W-:Y:S02]  /*6160*/  PRMT R13, R13, 0x5410, R20 ;  /* 0x000054100d0d7816 */ /* 0x000fe40000000014 */
[----:B-1----:R-:W-:-:S03]  /*6170*/  LOP3.LUT R8, R18, 0xffff, RZ, 0xc0, !PT ;  /* 0x0000ffff12087812 */ /* 0x002fc600078ec0ff */
[----:B------:R1:W-:Y:S01]  /*6180*/  MUFU.EX2 R192, R11 ;  /* 0x0000000b00c07308 */ /* 0x0003e20000000800 */
[----:B------:R-:W-:Y:S02]  /*6190*/  SHF.R.U32.HI R12, RZ, 0x8, R8 ;  /* 0x00000008ff0c7819 */ /* 0x000fe40000011608 */
[C---:B------:R-:W-:Y:S02]  /*61a0*/  LOP3.LUT R8, R7.reuse, 0xffff, RZ, 0xc0, !PT ;  /* 0x0000ffff07087812 */ /* 0x040fe400078ec0ff */
[----:B--2---:R-:W-:Y:S02]  /*61b0*/  LOP3.LUT R9, R10, 0xff, RZ, 0xc0, !PT ;  /* 0x000000ff0a097812 */ /* 0x004fe400078ec0ff */
[----:B------:R-:W-:Y:S02]  /*61c0*/  LOP3.LUT R10, R7, 0xff, RZ, 0xc0, !PT ;  /* 0x000000ff070a7812 */ /* 0x000fe400078ec0ff */
[----:B------:R-:W-:Y:S02]  /*61d0*/  SHF.R.U32.HI R8, RZ, 0x8, R8 ;  /* 0x00000008ff087819 */ /* 0x000fe40000011608 */
[----:B------:R-:W-:-:S02]  /*61e0*/  PRMT R48, R15, 0x5410, R12 ;  /* 0x000054100f307816 */ /* 0x000fc4000000000c */
[----:B------:R-:W-:Y:S01]  /*61f0*/  PRMT R15, R9, 0x5410, R14 ;  /* 0x00005410090f7816 */ /* 0x000fe2000000000e */
[----:B------:R-:W-:Y:S01]  /*6200*/  FFMA.FTZ R9, R74, c[0x0][0x23c], -R2 ;  /* 0x00008f004a097a23 */ /* 0x000fe20000010802 */
[----:B------:R-:W-:Y:S01]  /*6210*/  PRMT R14, R10, 0x5410, R8 ;  /* 0x000054100a0e7816 */ /* 0x000fe20000000008 */
[----:B------:R-:W-:Y:S01]  /*6220*/  FFMA.FTZ R10, R38, c[0x0][0x23c], -R2 ;  /* 0x00008f00260a7a23 */ /* 0x000fe20000010802 */
[----:B----4-:R-:W-:Y:S01]  /*6230*/  F2FP.PACK_AB R8, R125, R122 ;  /* 0x0000007a7d08723e */ /* 0x010fe200000000ff */
[----:B------:R2:W-:Y:S01]  /*6240*/  MUFU.EX2 R126, R9 ;  /* 0x00000009007e7308 */ /* 0x0005e20000000800 */
[----:B---3--:R-:W-:Y:S01]  /*6250*/  F2FP.PACK_AB R6, R115, R191 ;  /* 0x000000bf7306723e */ /* 0x008fe200000000ff */
[----:B------:R-:W-:Y:S01]  /*6260*/  LDSM.16.MT88.4 R36, [R193+0x10800] ;  /* 0x01080000c124783b */ /* 0x000fe20000004200 */
[----:B------:R-:W-:Y:S01]  /*6270*/  PRMT R214, R8, 0x7610, R214 ;  /* 0x0000761008d67816 */ /* 0x000fe200000000d6 */
[----:B-1----:R-:W-:Y:S01]  /*6280*/  FFMA.FTZ R11, R40, c[0x0][0x23c], -R0 ;  /* 0x00008f00280b7a23 */ /* 0x002fe20000010800 */
[----:B------:R-:W-:Y:S01]  /*6290*/  PRMT R215, R8, 0x7632, R215 ;  /* 0x0000763208d77816 */ /* 0x000fe200000000d7 */
[----:B------:R-:W-:Y:S01]  /*62a0*/  FFMA.FTZ R8, R52, c[0x0][0x23c], -R2 ;  /* 0x00008f0034087a23 */ /* 0x000fe20000010802 */
[C---:B------:R-:W-:Y:S01]  /*62b0*/  PRMT R221, R6.reuse, 0x7610, R221 ;  /* 0x0000761006dd7816 */ /* 0x040fe200000000dd */
[----:B------:R-:W-:Y:S01]  /*62c0*/  MUFU.EX2 R33, R10 ;  /* 0x0000000a00217308 */ /* 0x000fe20000000800 */
[----:B------:R-:W-:Y:S01]  /*62d0*/  PRMT R220, R6, 0x7632, R220 ;  /* 0x0000763206dc7816 */ /* 0x000fe200000000dc */
[----:B------:R-:W-:Y:S01]  /*62e0*/  HSET2.LE.AND R6, R21, R77, PT ;  /* 0x0000004d15067233 */ /* 0x000fe20003803000 */
[----:B------:R-:W-:Y:S01]  /*62f0*/  PRMT R5, R214, 0x5410, R215 ;  /* 0x00005410d6057816 */ /* 0x000fe200000000d7 */
[----:B------:R-:W1:Y:S04]  /*6300*/  LDSM.16.MT88.4 R52, [R194+0x10000] ;  /* 0x01000000c234783b */ /* 0x000e680000004200 */
[----:B------:R3:W4:Y:S01]  /*6310*/  MUFU.EX2 R114, R8 ;  /* 0x0000000800727308 */ /* 0x0007220000000800 */
[----:B--2---:R-:W-:Y:S01]  /*6320*/  F2FP.PACK_AB R9, R211, R117 ;  /* 0x00000075d309723e */ /* 0x004fe200000000ff */
[----:B------:R-:W2:Y:S03]  /*6330*/  LDSM.16.MT88.4 R40, [R195+0x10000] ;  /* 0x01000000c328783b */ /* 0x000ea60000004200 */
[C---:B------:R-:W-:Y:S01]  /*6340*/  PRMT R224, R9.reuse, 0x7610, R224 ;  /* 0x0000761009e07816 */ /* 0x040fe200000000e0 */
[----:B------:R-:W-:Y:S01]  /*6350*/  LDSM.16.MT88.4 R72, [R195+0x12000] ;  /* 0x01200000c348783b */ /* 0x000fe20000004200 */
[----:B------:R-:W-:Y:S01]  /*6360*/  PRMT R222, R9, 0x7632, R222 ;  /* 0x0000763209de7816 */ /* 0x000fe200000000de */
[----:B------:R-:W-:Y:S01]  /*6370*/  MUFU.EX2 R32, R11 ;  /* 0x0000000b00207308 */ /* 0x000fe20000000800 */
[----:B------:R-:W-:Y:S01]  /*6380*/  PRMT R9, R225, 0x5410, R223 ;  /* 0x00005410e1097816 */ /* 0x000fe200000000df */
[----:B---3--:R-:W-:-:S06]  /*6390*/  FFMA.FTZ R8, R49, c[0x0][0x23c], -R2 ;  /* 0x00008f0031087a23 */ /* 0x008fcc0000010802 */
[----:B------:R3:W1:Y:S02]  /*63a0*/  MUFU.EX2 R112, R8 ;  /* 0x0000000800707308 */ /* 0x0006640000000800 */
[----:B---3--:R-:W-:Y:S01]  /*63b0*/  LOP3.LUT R8, R6, R5, RZ, 0xc0, !PT ;  /* 0x0000000506087212 */ /* 0x008fe200078ec0ff */
[--C-:B------:R-:W-:Y:S01]  /*63c0*/  HSET2.LE.AND R5, R13, R77.reuse, PT ;  /* 0x0000004d0d057233 */ /* 0x100fe20003803000 */
[----:B------:R-:W-:Y:S01]  /*63d0*/  SHF.R.U32.HI R13, RZ, 0x18, R7 ;  /* 0x00000018ff0d7819 */ /* 0x000fe20000011607 */
[----:B------:R-:W-:-:S03]  /*63e0*/  HSET2.LE.AND R6, R22, R77, PT ;  /* 0x0000004d16067233 */ /* 0x000fc60003803000 */
[----:B------:R-:W-:Y:S02]  /*63f0*/  LOP3.LUT R9, R5, R9, RZ, 0xc0, !PT ;  /* 0x0000000905097212 */ /* 0x000fe400078ec0ff */
[----:B------:R-:W-:-:S04]  /*6400*/  PRMT R5, R221, 0x5410, R220 ;  /* 0x00005410dd057816 */ /* 0x000fc800000000dc */
[----:B------:R-:W-:Y:S01]  /*6410*/  LOP3.LUT R10, R6, R5, RZ, 0xc0, !PT ;  /* 0x00000005060a7212 */ /* 0x000fe200078ec0ff */
[----:B------:R-:W-:Y:S01]  /*6420*/  HSET2.LE.AND R5, R23, R77, PT ;  /* 0x0000004d17057233 */ /* 0x000fe20003803000 */
[----:B------:R-:W-:Y:S02]  /*6430*/  SHF.R.U32.HI R6, RZ, 0x10, R7 ;  /* 0x00000010ff067819 */ /* 0x000fe40000011607 */
[----:B----4-:R-:W-:Y:S02]  /*6440*/  F2FP.PACK_AB R7, R114, R126 ;  /* 0x0000007e7207723e */ /* 0x010fe400000000ff */
[----:B------:R-:W-:Y:S02]  /*6450*/  LOP3.LUT R12, R6, 0xff, RZ, 0xc0, !PT ;  /* 0x000000ff060c7812 */ /* 0x000fe400078ec0ff */
[----:B------:R-:W-:Y:S02]  /*6460*/  PRMT R6, R224, 0x5410, R222 ;  /* 0x00005410e0067816 */ /* 0x000fe400000000de */
[----:B------:R-:W-:-:S02]  /*6470*/  PRMT R213, R7, 0x7610, R213 ;  /* 0x0000761007d57816 */ /* 0x000fc400000000d5 */
[----:B------:R-:W-:Y:S02]  /*6480*/  LOP3.LUT R11, R5, R6, RZ, 0xc0, !PT ;  /* 0x00000006050b7212 */ /* 0x000fe400078ec0ff */
[----:B-1----:R-:W-:Y:S02]  /*6490*/  F2FP.PACK_AB R5, R33, R112 ;  /* 0x000000702105723e */ /* 0x002fe400000000ff */
[----:B------:R-:W-:Y:S02]  /*64a0*/  PRMT R212, R7, 0x7632, R212 ;  /* 0x0000763207d47816 */ /* 0x000fe400000000d4 */
[----:B------:R-:W-:Y:S01]  /*64b0*/  F2FP.PACK_AB R6, R118, R116 ;  /* 0x000000747606723e */ /* 0x000fe200000000ff */
[----:B------:R-:W-:Y:S01]  /*64c0*/  HMMA.16816.F32 R28, R8, R24, RZ ;  /* 0x00000018081c723c */ /* 0x000fe200000018ff */
[C---:B------:R-:W-:Y:S02]  /*64d0*/  PRMT R206, R5.reuse, 0x7610, R206 ;  /* 0x0000761005ce7816 */ /* 0x040fe400000000ce */
[----:B------:R-:W-:Y:S01]  /*64e0*/  PRMT R179, R5, 0x7632, R179 ;  /* 0x0000763205b37816 */ /* 0x000fe200000000b3 */
[----:B------:R-:W-:Y:S01]  /*64f0*/  HSET2.LE.AND R5, R14, R77, PT ;  /* 0x0000004d0e057233 */ /* 0x000fe20003803000 */
[----:B------:R-:W-:-:S02]  /*6500*/  PRMT R13, R12, 0x5410, R13 ;  /* 0x000054100c0d7816 */ /* 0x000fc4000000000d */
[----:B------:R-:W-:Y:S01]  /*6510*/  PRMT R4, R213, 0x5410, R212 ;  /* 0x00005410d5047816 */ /* 0x000fe200000000d4 */
[C---:B------:R-:W-:Y:S01]  /*6520*/  HMMA.16816.F32 R24, R8.reuse, R26, RZ ;  /* 0x0000001a0818723c */ /* 0x040fe200000018ff */
[C---:B------:R-:W-:Y:S02]  /*6530*/  PRMT R207, R6.reuse, 0x7610, R207 ;  /* 0x0000761006cf7816 */ /* 0x040fe400000000cf */
[----:B------:R-:W-:Y:S02]  /*6540*/  PRMT R200, R6, 0x7632, R200 ;  /* 0x0000763206c87816 */ /* 0x000fe400000000c8 */
[----:B------:R-:W-:Y:S01]  /*6550*/  LOP3.LUT R12, R5, R4, RZ, 0xc0, !PT ;  /* 0x00000004050c7212 */ /* 0x000fe200078ec0ff */
[--C-:B------:R-:W-:Y:S01]  /*6560*/  HSET2.LE.AND R4, R13, R77.reuse, PT ;  /* 0x0000004d0d047233 */ /* 0x100fe20003803000 */
[----:B------:R-:W-:Y:S01]  /*6570*/  PRMT R7, R207, 0x5410, R200 ;  /* 0x00005410cf077816 */ /* 0x000fe200000000c8 */
[----:B------:R-:W-:Y:S01]  /*6580*/  HSET2.LE.AND R5, R48, R77, PT ;  /* 0x0000004d30057233 */ /* 0x000fe20003803000 */
[----:B------:R-:W-:Y:S01]  /*6590*/  F2FP.PACK_AB R6, R32, R192 ;  /* 0x000000c02006723e */ /* 0x000fe200000000ff */
[----:B------:R-:W-:Y:S01]  /*65a0*/  HMMA.16816.F32 R20, R8, R52, RZ ;  /* 0x000000340814723c */ /* 0x000fe200000018ff */
[----:B------:R-:W-:Y:S01]  /*65b0*/  LOP3.LUT R13, R4, R7, RZ, 0xc0, !PT ;  /* 0x00000007040d7212 */ /* 0x000fe200078ec0ff */
[----:B------:R-:W-:Y:S01]  /*65c0*/  LDSM.16.MT88.4 R48, [R195+0x10800] ;  /* 0x01080000c330783b */ /* 0x000fe20000004200 */
[----:B------:R-:W-:-:S02]  /*65d0*/  PRMT R4, R206, 0x5410, R179 ;  /* 0x00005410ce047816 */ /* 0x000fc400000000b3 */
[C---:B------:R-:W-:Y:S02]  /*65e0*/  PRMT R178, R6.reuse, 0x7610, R178 ;  /* 0x0000761006b27816 */ /* 0x040fe400000000b2 */
[----:B------:R-:W-:Y:S01]  /*65f0*/  PRMT R177, R6, 0x7632, R177 ;  /* 0x0000763206b17816 */ /* 0x000fe200000000b1 */
[----:B------:R-:W-:Y:S01]  /*6600*/  HSET2.LE.AND R6, R15, R77, PT ;  /* 0x0000004d0f067233 */ /* 0x000fe20003803000 */
[----:B------:R-:W-:Y:S02]  /*6610*/  LOP3.LUT R14, R5, R4, RZ, 0xc0, !PT ;  /* 0x00000004050e7212 */ /* 0x000fe400078ec0ff */
[----:B------:R-:W-:-:S04]  /*6620*/  PRMT R4, R178, 0x5410, R177 ;  /* 0x00005410b2047816 */ /* 0x000fc800000000b1 */
[----:B------:R-:W-:Y:S02]  /*6630*/  LOP3.LUT R15, R6, R4, RZ, 0xc0, !PT ;  /* 0x00000004060f7212 */ /* 0x000fe400078ec0ff */
[----:B------:R-:W-:Y:S08]  /*6640*/  HMMA.16816.F32 R4, R8, R46, RZ ;  /* 0x0000002e0804723c */ /* 0x000ff000000018ff */
[C---:B------:R-:W-:Y:S01]  /*6650*/  HMMA.16816.F32 R164, R12.reuse, R36, R28 ;  /* 0x000000240ca4723c */ /* 0x040fe2000000181c */
[----:B------:R-:W-:Y:S07]  /*6660*/  LDSM.16.MT88.4 R28, [R196+0x10800] ;  /* 0x01080000c41c783b */ /* 0x000fee0000004200 */
[----:B------:R-:W-:Y:S01]  /*6670*/  HMMA.16816.F32 R56, R12, R38, R24 ;  /* 0x000000260c38723c */ /* 0x000fe20000001818 */
[----:B------:R-:W1:Y:S07]  /*6680*/  LDSM.16.MT88.4 R36, [R193+0x12000] ;  /* 0x01200000c124783b */ /* 0x000e6e0000004200 */
[----:B------:R-:W-:Y:S01]  /*6690*/  HMMA.16816.F32 R24, R8, R54, RZ ;  /* 0x000000360818723c */ /* 0x000fe200000018ff */
[----:B------:R-:W3:Y:S07]  /*66a0*/  LDSM.16.MT88.4 R52, [R193+0x12800] ;  /* 0x01280000c134783b */ /* 0x000eee0000004200 */
[----:B------:R-:W-:Y:S08]  /*66b0*/  HMMA.16816.F32 R156, R12, R64, R20 ;  /* 0x000000400c9c723c */ /* 0x000ff00000001814 */
[----:B------:R-:W-:Y:S01]  /*66c0*/  HMMA.16816.F32 R20, R8, R44, RZ ;  /* 0x0000002c0814723c */ /* 0x000fe200000018ff */
[----:B------:R-:W-:-:S02]  /*66d0*/  IMAD.MOV.U32 R138, RZ, RZ, R58 ;  /* 0x000000ffff8a7224 */ /* 0x000fc400078e003a */
[----:B------:R-:W-:Y:S02]  /*66e0*/  IMAD.MOV.U32 R137, RZ, RZ, R56 ;  /* 0x000000ffff897224 */ /* 0x000fe400078e0038 */
[----:B------:R-:W-:Y:S02]  /*66f0*/  IMAD.MOV.U32 R136, RZ, RZ, R59 ;  /* 0x000000ffff887224 */ /* 0x000fe400078e003b */
[----:B------:R-:W-:Y:S01]  /*6700*/  IMAD.MOV.U32 R227, RZ, RZ, R57 ;  /* 0x000000ffffe37224 */ /* 0x000fe200078e0039 */
[----:B------:R-:W-:Y:S01]  /*6710*/  HMMA.16816.F32 R148, R12, R66, R24 ;  /* 0x000000420c94723c */ /* 0x000fe20000001818 */
[----:B------:R-:W4:Y:S04]  /*6720*/  LDSM.16.MT88.4 R56, [R196+0x12000] ;  /* 0x01200000c438783b */ /* 0x000f280000004200 */
[----:B------:R-:W-:Y:S03]  /*6730*/  LDSM.16.MT88.4 R64, [R193+0x14000] ;  /* 0x01400000c140783b */ /* 0x000fe60000004200 */
[C---:B--2---:R-:W-:Y:S08]  /*6740*/  HMMA.16816.F32 R44, R8.reuse, R40, RZ ;  /* 0x00000028082c723c */ /* 0x044ff000000018ff */
[----:B-1----:R-:W-:Y:S08]  /*6750*/  HMMA.16816.F32 R24, R8, R36, RZ ;  /* 0x000000240818723c */ /* 0x002ff000000018ff */
[C---:B------:R-:W-:Y:S08]  /*6760*/  HMMA.16816.F32 R140, R12.reuse, R28, R20 ;  /* 0x0000001c0c8c723c */ /* 0x040ff00000001814 */
[----:B------:R-:W-:Y:S08]  /*6770*/  HMMA.16816.F32 R4, R12, R30, R4 ;  /* 0x0000001e0c04723c */ /* 0x000ff00000001804 */
[----:B------:R-:W-:Y:S08]  /*6780*/  HMMA.16816.F32 R40, R8, R42, RZ ;  /* 0x0000002a0828723c */ /* 0x000ff000000018ff */
[----:B---3--:R-:W-:Y:S01]  /*6790*/  HMMA.16816.F32 R28, R12, R52, R24 ;  /* 0x000000340c1c723c */ /* 0x008fe20000001818 */
[----:B------:R-:W-:-:S02]  /*67a0*/  IMAD.MOV.U32 R131, RZ, RZ, R140 ;  /* 0x000000ffff837224 */ /* 0x000fc400078e008c */
[----:B------:R-:W-:Y:S02]  /*67b0*/  IMAD.MOV.U32 R130, RZ, RZ, R141 ;  /* 0x000000ffff827224 */ /* 0x000fe400078e008d */
[----:B------:R-:W-:Y:S02]  /*67c0*/  IMAD.MOV.U32 R129, RZ, RZ, R142 ;  /* 0x000000ffff817224 */ /* 0x000fe400078e008e */
[----:B------:R-:W-:Y:S01]  /*67d0*/  IMAD.MOV.U32 R128, RZ, RZ, R143 ;  /* 0x000000ffff807224 */ /* 0x000fe200078e008f */
[----:B------:R-:W-:Y:S01]  /*67e0*/  HMMA.16816.F32 R20, R8, R38, RZ ;  /* 0x000000260814723c */ /* 0x000fe200000018ff */
[----:B------:R-:W-:Y:S02]  /*67f0*/  IMAD.MOV.U32 R210, RZ, RZ, R5 ;  /* 0x000000ffffd27224 */ /* 0x000fe400078e0005 */
[----:B------:R-:W-:Y:S02]  /*6800*/  IMAD.MOV.U32 R209, RZ, RZ, R7 ;  /* 0x000000ffffd17224 */ /* 0x000fe400078e0007 */
[----:B------:R-:W-:-:S02]  /*6810*/  IMAD.MOV.U32 R208, RZ, RZ, R4 ;  /* 0x000000ffffd07224 */ /* 0x000fc400078e0004 */
[----:B------:R-:W-:Y:S01]  /*6820*/  IMAD.MOV.U32 R139, RZ, RZ, R6 ;  /* 0x000000ffff8b7224 */ /* 0x000fe200078e0006 */
[----:B------:R-:W-:Y:S01]  /*6830*/  HMMA.16816.F32 R140, R12, R48, R44 ;  /* 0x000000300c8c723c */ /* 0x000fe2000000182c */
[----:B------:R-:W1:Y:S07]  /*6840*/  LDSM.16.MT88.4 R44, [R196+0x12800] ;  /* 0x01280000c42c783b */ /* 0x000e6e0000004200 */
[----:B------:R-:W-:Y:S01]  /*6850*/  HMMA.16816.F32 R4, R8, R60, RZ ;  /* 0x0000003c0804723c */ /* 0x000fe200000018ff */
[----:B------:R-:W-:-:S02]  /*6860*/  IMAD.MOV.U32 R190, RZ, RZ, R31 ;  /* 0x000000ffffbe7224 */ /* 0x000fc400078e001f */
[----:B------:R-:W-:Y:S02]  /*6870*/  IMAD.MOV.U32 R189, RZ, RZ, R28 ;  /* 0x000000ffffbd7224 */ /* 0x000fe400078e001c */
[----:B------:R-:W-:Y:S02]  /*6880*/  IMAD.MOV.U32 R188, RZ, RZ, R29 ;  /* 0x000000ffffbc7224 */ /* 0x000fe400078e001d */
[----:B------:R-:W-:Y:S01]  /*6890*/  IMAD.MOV.U32 R127, RZ, RZ, R30 ;  /* 0x000000ffff7f7224 */ /* 0x000fe200078e001e */
[C---:B------:R-:W-:Y:S01]  /*68a0*/  HMMA.16816.F32 R244, R12.reuse, R50, R40 ;  /* 0x000000320cf4723c */ /* 0x040fe20000001828 */
[----:B------:R-:W2:Y:S04]  /*68b0*/  LDSM.16.MT88.4 R40, [R195+0x12800] ;  /* 0x01280000c328783b */ /* 0x000ea80000004200 */
[----:B------:R-:W-:Y:S03]  /*68c0*/  LDSM.16.MT88.4 R48, [R195+0x14000] ;  /* 0x01400000c330783b */ /* 0x000fe60000004200 */
[----:B------:R-:W-:Y:S01]  /*68d0*/  HMMA.16816.F32 R248, R12, R54, R20 ;  /* 0x000000360cf8723c */ /* 0x000fe20000001814 */
[----:B------:R-:W3:Y:S07]  /*68e0*/  LDSM.16.MT88.4 R52, [R194+0x14000] ;  /* 0x01400000c234783b */ /* 0x000eee0000004200 */
[C---:B----4-:R-:W-:Y:S08]  /*68f0*/  HMMA.16816.F32 R28, R8.reuse, R56, RZ ;  /* 0x00000038081c723c */ /* 0x050ff000000018ff */
[C---:B------:R-:W-:Y:S01]  /*6900*/  HMMA.16816.F32 R24, R8.reuse, R58, RZ ;  /* 0x0000003a0818723c */ /* 0x040fe200000018ff */
[----:B------:R-:W4:Y:S07]  /*6910*/  LDSM.16.MT88.4 R56, [R196+0x14000] ;  /* 0x01400000c438783b */ /* 0x000f2e0000004200 */
[----:B------:R-:W-:Y:S01]  /*6920*/  HMMA.16816.F32 R36, R8, R62, RZ ;  /* 0x0000003e0824723c */ /* 0x000fe200000018ff */
[----:B------:R-:W2:Y:S07]  /*6930*/  LDSM.16.MT88.4 R60, [R193+0x14800] ;  /* 0x01480000c13c783b */ /* 0x000eae0000004200 */
[----:B------:R-:W-:Y:S08]  /*6940*/  HMMA.16816.F32 R240, R12, R68, R4 ;  /* 0x000000440cf0723c */ /* 0x000ff00000001804 */
[C---:B------:R-:W-:Y:S08]  /*6950*/  HMMA.16816.F32 R4, R8.reuse, R74, RZ ;  /* 0x0000004a0804723c */ /* 0x040ff000000018ff */
[----:B------:R-:W-:Y:S07]  /*6960*/  HMMA.16816.F32 R20, R8, R72, RZ ;  /* 0x000000480814723c */ /* 0x000fee00000018ff */
[----:B------:R-:W-:Y:S01]  /*6970*/  IMAD.MOV.U32 R73, RZ, RZ, R119 ;  /* 0x000000ffff497224 */ /* 0x000fe200078e0077 */
[----:B-1----:R-:W-:Y:S01]  /*6980*/  HMMA.16816.F32 R236, R12, R44, R28 ;  /* 0x0000002c0cec723c */ /* 0x002fe2000000181c */
[----:B------:R-:W-:-:S07]  /*6990*/  IMAD.MOV.U32 R72, RZ, RZ, R118 ;  /* 0x000000ffff487224 */ /* 0x000fce00078e0076 */
[C---:B------:R-:W-:Y:S01]  /*69a0*/  HMMA.16816.F32 R232, R12.reuse, R46, R24 ;  /* 0x0000002e0ce8723c */ /* 0x040fe20000001818 */
[----:B------:R-:W1:Y:S07]  /*69b0*/  LDSM.16.MT88.4 R44, [R194+0x14800] ;  /* 0x01480000c22c783b */ /* 0x000e6e0000004200 */
[----:B------:R-:W-:Y:S08]  /*69c0*/  HMMA.16816.F32 R68, R12, R70, R36 ;  /* 0x000000460c44723c */ /* 0x000ff00000001824 */
[----:B------:R-:W-:Y:S07]  /*69d0*/  HMMA.16816.F32 R36, R8, R64, RZ ;  /* 0x000000400824723c */ /* 0x000fee00000018ff */
[----:B------:R-:W-:Y:S01]  /*69e0*/  IMAD.MOV.U32 R64, RZ, RZ, R126 ;  /* 0x000000ffff407224 */ /* 0x000fe200078e007e */
[----:B--2---:R-:W-:Y:S01]  /*69f0*/  HMMA.16816.F32 R184, R12, R42, R4 ;  /* 0x0000002a0cb8723c */ /* 0x004fe20000001804 */
[----:B------:R-:W-:-:S07]  /*6a00*/  IMAD.MOV.U32 R65, RZ, RZ, R124 ;  /* 0x000000ffff417224 */ /* 0x000fce00078e007c */
[----:B---3--:R-:W-:Y:S08]  /*6a10*/  HMMA.16816.F32 R4, R8, R52, RZ ;  /* 0x000000340804723c */ /* 0x008ff000000018ff */
[----:B------:R-:W-:Y:S01]  /*6a20*/  HMMA.16816.F32 R216, R12, R40, R20 ;  /* 0x000000280cd8723c */ /* 0x000fe20000001814 */
[----:B------:R-:W2:Y:S07]  /*6a30*/  LDSM.16.MT88.4 R40, [R196+0x14800] ;  /* 0x01480000c428783b */ /* 0x000eae0000004200 */
[C---:B----4-:R-:W-:Y:S08]  /*6a40*/  HMMA.16816.F32 R28, R8.reuse, R56, RZ ;  /* 0x00000038081c723c */ /* 0x050ff000000018ff */
[----:B------:R-:W-:Y:S01]  /*6a50*/  HMMA.16816.F32 R24, R8, R58, RZ ;  /* 0x0000003a0818723c */ /* 0x000fe200000018ff */
[----:B------:R-:W3:Y:S07]  /*6a60*/  LDSM.16.MT88.4 R56, [R195+0x14800] ;  /* 0x01480000c338783b */ /* 0x000eee0000004200 */
[----:B------:R-:W-:Y:S07]  /*6a70*/  HMMA.16816.F32 R228, R12, R60, R36 ;  /* 0x0000003c0ce4723c */ /* 0x000fee0000001824 */
[----:B------:R-:W-:Y:S01]  /*6a80*/  IMAD.MOV.U32 R60, RZ, RZ, R114 ;  /* 0x000000ffff3c7224 */ /* 0x000fe200078e0072 */
[----:B------:R-:W-:Y:S01]  /*6a90*/  HMMA.16816.F32 R36, R8, R54, RZ ;  /* 0x000000360824723c */ /* 0x000fe200000018ff */
[----:B------:R-:W4:Y:S01]  /*6aa0*/  LDSM.16.MT88.4 R52, [R193+0x16000] ;  /* 0x01600000c134783b */ /* 0x000f220000004200 */
[----:B------:R-:W-:-:S06]  /*6ab0*/  IMAD.MOV.U32 R61, RZ, RZ, R113 ;  /* 0x000000ffff3d7224 */ /* 0x000fcc00078e0071 */
[----:B------:R-:W-:Y:S07]  /*6ac0*/  HMMA.16816.F32 R20, R8, R66, RZ ;  /* 0x000000420814723c */ /* 0x000fee00000018ff */
[----:B------:R-:W-:Y:S01]  /*6ad0*/  IMAD.MOV.U32 R67, RZ, RZ, R116 ;  /* 0x000000ffff437224 */ /* 0x000fe200078e0074 */
[----:B-1----:R-:W-:Y:S01]  /*6ae0*/  HMMA.16816.F32 R152, R12, R44, R4 ;  /* 0x0000002c0c98723c */ /* 0x002fe20000001804 */
[----:B------:R-:W-:-:S07]  /*6af0*/  IMAD.MOV.U32 R66, RZ, RZ, R112 ;  /* 0x000000ffff427224 */ /* 0x000fce00078e0070 */
[----:B------:R-:W-:Y:S08]  /*6b00*/  HMMA.16816.F32 R4, R8, R48, RZ ;  /* 0x000000300804723c */ /* 0x000ff000000018ff */
[C---:B--2---:R-:W-:Y:S01]  /*6b10*/  HMMA.16816.F32 R160, R12.reuse, R40, R28 ;  /* 0x000000280ca0723c */ /* 0x044fe2000000181c */
[----:B------:R-:W1:Y:S06]  /*6b20*/  LDSM.16.MT88.4 R28, [R193+0x16800] ;  /* 0x01680000c11c783b */ /* 0x000e6c0000004200 */
[----:B------:R-:W-:Y:S01]  /*6b30*/  SHF.R.U32.HI R41, RZ, 0x10, R16 ;  /* 0x00000010ff297819 */ /* 0x000fe20000011610 */
[----:B------:R-:W-:Y:S07]  /*6b40*/  HMMA.16816.F32 R180, R12, R62, R20 ;  /* 0x0000003e0cb4723c */ /* 0x000fee0000001814 */
[----:B------:R-:W-:Y:S01]  /*6b50*/  IMAD.MOV.U32 R62, RZ, RZ, R117 ;  /* 0x000000ffff3e7224 */ /* 0x000fe200078e0075 */
[----:B------:R-:W-:Y:S01]  /*6b60*/  HMMA.16816.F32 R20, R8, R50, RZ ;  /* 0x000000320814723c */ /* 0x000fe200000018ff */
[----:B------:R-:W-:-:S06]  /*6b70*/  IMAD.MOV.U32 R63, RZ, RZ, R115 ;  /* 0x000000ffff3f7224 */ /* 0x000fcc00078e0073 */
[----:B------:R-:W-:Y:S01]  /*6b80*/  IMAD.MOV.U32 R51, RZ, RZ, R123 ;  /* 0x000000ffff337224 */ /* 0x000fe200078e007b */
[C---:B---3--:R-:W-:Y:S07]  /*6b90*/  HMMA.16816.F32 R116, R12.reuse, R56, R4 ;  /* 0x000000380c74723c */ /* 0x048fee0000001804 */
[----:B------:R-:W-:Y:S01]  /*6ba0*/  LOP3.LUT R4, R83, UR4, RZ, 0x3c, !PT ;  /* 0x0000000453047c12 */ /* 0x000fe2000f8e3cff */
[----:B------:R-:W-:Y:S01]  /*6bb0*/  HMMA.16816.F32 R144, R12, R42, R24 ;  /* 0x0000002a0c90723c */ /* 0x000fe20000001818 */
[----:B------:R-:W-:-:S02]  /*6bc0*/  IMAD.MOV.U32 R57, RZ, RZ, R72 ;  /* 0x000000ffff397224 */ /* 0x000fc400078e0048 */
[----:B------:R-:W-:Y:S02]  /*6bd0*/  IMAD.MOV.U32 R56, RZ, RZ, R73 ;  /* 0x000000ffff387224 */ /* 0x000fe400078e0049 */
[----:B------:R-:W-:Y:S02]  /*6be0*/  IMAD.WIDE.U32 R4, R4, -0x326172a9, RZ ;  /* 0xcd9e8d5704047825 */ /* 0x000fe400078e00ff */
[----:B------:R-:W-:Y:S01]  /*6bf0*/  LOP3.LUT R43, R16, 0xffff, RZ, 0xc0, !PT ;  /* 0x0000ffff102b7812 */ /* 0x000fe200078ec0ff */
[----:B----4-:R-:W-:Y:S01]  /*6c00*/  HMMA.16816.F32 R24, R8, R52, RZ ;  /* 0x000000340818723c */ /* 0x010fe200000018ff */
[----:B------:R-:W-:Y:S01]  /*6c10*/  IMAD.MOV.U32 R73, RZ, RZ, R138 ;  /* 0x000000ffff497224 */ /* 0x000fe200078e008a */
[----:B------:R-:W-:Y:S01]  /*6c20*/  LOP3.LUT R5, R5, UR36, R120, 0x96, !PT ;  /* 0x0000002405057c12 */ /* 0x000fe2000f8e9678 */
[----:B------:R-:W-:Y:S01]  /*6c30*/  IMAD.MOV.U32 R72, RZ, RZ, R136 ;  /* 0x000000ffff487224 */ /* 0x000fe200078e0088 */
[----:B------:R-:W-:-:S03]  /*6c40*/  LOP3.LUT R6, R35, UR35, R4, 0x96, !PT ;  /* 0x0000002323067c12 */ /* 0x000fc6000f8e9604 */
[----:B------:R-:W-:Y:S01]  /*6c50*/  IMAD.WIDE.U32 R4, R5, -0x2daee0ad, RZ ;  /* 0xd2511f5305047825 */ /* 0x000fe200078e00ff */
[----:B------:R-:W-:Y:S03]  /*6c60*/  HMMA.16816.F32 R120, R12, R58, R20 ;  /* 0x0000003a0c78723c */ /* 0x000fe60000001814 */
[----:B------:R-:W-:Y:S01]  /*6c70*/  IMAD.WIDE.U32 R6, R6, -0x2daee0ad, RZ ;  /* 0xd2511f5306067825 */ /* 0x000fe200078e00ff */
[----:B------:R-:W-:-:S03]  /*6c80*/  LOP3.LUT R5, R5, UR34, R78, 0x96, !PT ;  /* 0x0000002205057c12 */ /* 0x000fc6000f8e964e */
[----:B------:R-:W-:Y:S01]  /*6c90*/  IMAD.MOV.U32 R59, RZ, RZ, R191 ;  /* 0x000000ffff3b7224 */ /* 0x000fe200078e00bf */
[----:B------:R-:W-:Y:S01]  /*6ca0*/  LOP3.LUT R7, R7, UR30, R4, 0x96, !PT ;  /* 0x0000001e07077c12 */ /* 0x000fe2000f8e9604 */
[----:B------:R-:W-:Y:S01]  /*6cb0*/  IMAD.WIDE.U32 R4, R5, -0x326172a9, RZ ;  /* 0xcd9e8d5705047825 */ /* 0x000fe200078e00ff */
[----:B------:R-:W-:Y:S03]  /*6cc0*/  HMMA.16816.F32 R112, R12, R46, R36 ;  /* 0x0000002e0c70723c */ /* 0x000fe60000001824 */
[----:B------:R-:W-:Y:S01]  /*6cd0*/  IMAD.WIDE.U32 R20, R7, -0x326172a9, RZ ;  /* 0xcd9e8d5707147825 */ /* 0x000fe200078e00ff */
[C-C-:B------:R-:W-:Y:S02]  /*6ce0*/  LOP3.LUT R7, R5.reuse, UR33, R34.reuse, 0x96, !PT ;  /* 0x0000002105077c12 */ /* 0x140fe4000f8e9622 */
[----:B------:R-:W-:Y:S01]  /*6cf0*/  LOP3.LUT R23, R5, UR33, R34, 0x96, !PT ;  /* 0x0000002105177c12 */ /* 0x000fe2000f8e9622 */
[----:B------:R-:W-:Y:S01]  /*6d00*/  IMAD.MOV.U32 R58, RZ, RZ, R190 ;  /* 0x000000ffff3a7224 */ /* 0x000fe200078e00be */
[C-C-:B------:R-:W-:Y:S01]  /*6d10*/  LOP3.LUT R22, R21.reuse, UR29, R4.reuse, 0x96, !PT ;  /* 0x0000001d15167c12 */ /* 0x140fe2000f8e9604 */
[----:B------:R-:W-:Y:S01]  /*6d20*/  HMMA.16816.F32 R36, R8, R54, RZ ;  /* 0x000000360824723c */ /* 0x000fe200000018ff */
[----:B------:R-:W-:Y:S01]  /*6d30*/  LOP3.LUT R21, R21, UR29, R4, 0x96, !PT ;  /* 0x0000001d15157c12 */ /* 0x000fe2000f8e9604 */
[----:B------:R-:W-:Y:S01]  /*6d40*/  IMAD.WIDE.U32 R4, R7, -0x2daee0ad, RZ ;  /* 0xd2511f5307047825 */ /* 0x000fe200078e00ff */
[----:B------:R-:W-:-:S03]  /*6d50*/  LOP3.LUT R46, R18, 0xffff, RZ, 0xc0, !PT ;  /* 0x0000ffff122e7812 */ /* 0x000fc600078ec0ff */
[----:B------:R-:W-:Y:S01]  /*6d60*/  IMAD.WIDE.U32 R34, R21, -0x2daee0ad, RZ ;  /* 0xd2511f5315227825 */ /* 0x000fe200078e00ff */
[----:B------:R-:W-:-:S03]  /*6d70*/  LOP3.LUT R7, R5, UR21, R6, 0x96, !PT ;  /* 0x0000001505077c12 */ /* 0x000fc6000f8e9606 */
[----:B------:R-:W-:Y:S02]  /*6d80*/  IMAD.MOV.U32 R55, RZ, RZ, R127 ;  /* 0x000000ffff377224 */ /* 0x000fe400078e007f */
[----:B------:R-:W-:Y:S02]  /*6d90*/  IMAD.MOV.U32 R54, RZ, RZ, R125 ;  /* 0x000000ffff367224 */ /* 0x000fe400078e007d */
[----:B-1----:R-:W-:Y:S01]  /*6da0*/  HMMA.16816.F32 R124, R12, R28, R24 ;  /* 0x0000001c0c7c723c */ /* 0x002fe20000001818 */
[----:B------:R-:W-:Y:S01]  /*6db0*/  IMAD R6, R23, -0x2daee0ad, RZ ;  /* 0xd2511f5317067824 */ /* 0x000fe200078e02ff */
[----:B------:R-:W-:Y:S01]  /*6dc0*/  SHF.R.U32.HI R23, RZ, 0x18, R16 ;  /* 0x00000018ff177819 */ /* 0x000fe20000011610 */
[----:B------:R-:W-:Y:S02]  /*6dd0*/  IMAD.MOV.U32 R52, RZ, RZ, R189 ;  /* 0x000000ffff347224 */ /* 0x000fe400078e00bd */
[----:B------:R-:W-:Y:S01]  /*6de0*/  IMAD.MOV.U32 R53, RZ, RZ, R188 ;  /* 0x000000ffff357224 */ /* 0x000fe200078e00bc */
[----:B------:R-:W-:Y:S01]  /*6df0*/  ISETP.GE.U32.AND P3, PT, R226, R23, PT ;  /* 0x00000017e200720c */ /* 0x000fe20003f66070 */
[----:B------:R-:W-:Y:S01]  /*6e00*/  IMAD.WIDE.U32 R24, R22, -0x2daee0ad, RZ ;  /* 0xd2511f5316187825 */ /* 0x000fe200078e00ff */
[----:B------:R-:W-:-:S02]  /*6e10*/  LOP3.LUT R28, R17, UR7, R76, 0x96, !PT ;  /* 0x00000007111c7c12 */ /* 0x000fc4000f8e964c */
[----:B------:R-:W-:Y:S01]  /*6e20*/  LOP3.LUT R17, R35, UR19, R6, 0x96, !PT ;  /* 0x0000001323117c12 */ /* 0x000fe2000f8e9606 */
[----:B------:R-:W-:Y:S01]  /*6e30*/  IMAD.WIDE.U32 R6, R7, -0x326172a9, RZ ;  /* 0xcd9e8d5707067825 */ /* 0x000fe200078e00ff */
[----:B------:R-:W-:Y:S01]  /*6e40*/  LOP3.LUT R4, R25, UR19, R4, 0x96, !PT ;  /* 0x0000001319047c12 */ /* 0x000fe2000f8e9604 */
[----:B------:R-:W-:Y:S01]  /*6e50*/  HMMA.16816.F32 R188, R12, R30, R36 ;  /* 0x0000001e0cbc723c */ /* 0x000fe20000001824 */
[----:B------:R-:W-:Y:S02]  /*6e60*/  LOP3.LUT R25, R16, 0xff, RZ, 0xc0, !PT ;  /* 0x000000ff10197812 */ /* 0x000fe400078ec0ff */
[C-C-:B------:R-:W-:Y:S01]  /*6e70*/  LOP3.LUT R42, R7.reuse, UR5, R20.reuse, 0x96, !PT ;  /* 0x00000005072a7c12 */ /* 0x140fe2000f8e9614 */
[----:B------:R-:W-:Y:S01]  /*6e80*/  IMAD.WIDE.U32 R4, R4, -0x326172a9, RZ ;  /* 0xcd9e8d5704047825 */ /* 0x000fe200078e00ff */
[----:B------:R-:W-:Y:S01]  /*6e90*/  ISETP.GE.U32.AND P1, PT, R226, R25, PT ;  /* 0x00000019e200720c */ /* 0x000fe20003f26070 */
[----:B------:R-:W-:Y:S01]  /*6ea0*/  @!P3 HADD2 R111, -R222.H0_H0, -RZ.H0_H0 ;  /* 0xa00000ffde6fb230 */ /* 0x000fe20000000900 */
[----:B------:R-:W-:-:S02]  /*6eb0*/  LOP3.LUT R30, R7, UR5, R20, 0x96, !PT ;  /* 0x00000005071e7c12 */ /* 0x000fc4000f8e9614 */
[C---:B------:R-:W-:Y:S02]  /*6ec0*/  LOP3.LUT R22, R4.reuse, 0xff, RZ, 0xc0, !PT ;  /* 0x000000ff04167812 */ /* 0x040fe400078ec0ff */
[----:B------:R-:W-:Y:S02]  /*6ed0*/  LOP3.LUT R27, R4, 0xffff, RZ, 0xc0, !PT ;  /* 0x0000ffff041b7812 */ /* 0x000fe400078ec0ff */
[--C-:B------:R-:W-:Y:S02]  /*6ee0*/  SHF.R.U32.HI R26, RZ, 0x10, R4.reuse ;  /* 0x00000010ff1a7819 */ /* 0x100fe40000011604 */
[----:B------:R-:W-:Y:S02]  /*6ef0*/  SHF.R.U32.HI R21, RZ, 0x18, R4 ;  /* 0x00000018ff157819 */ /* 0x000fe40000011604 */
[----:B------:R-:W-:Y:S01]  /*6f00*/  LOP3.LUT R16, R5, UR7, R6, 0x96, !PT ;  /* 0x0000000705107c12 */ /* 0x000fe2000f8e9606 */
[----:B------:R-:W-:Y:S01]  /*6f10*/  IMAD.WIDE.U32 R4, R17, -0x326172a9, RZ ;  /* 0xcd9e8d5711047825 */ /* 0x000fe200078e00ff */
[----:B------:R-:W-:Y:S01]  /*6f20*/  LOP3.LUT R7, R19, UR13, R80, 0x96, !PT ;  /* 0x0000000d13077c12 */ /* 0x000fe2000f8e9650 */
[----:B------:R-:W-:Y:S01]  /*6f30*/  @!P1 HADD2 R104, -R221.H0_H0, -RZ.H0_H0 ;  /* 0xa00000ffdd689230 */ /* 0x000fe20000000900 */
[----:B------:R-:W-:Y:S01]  /*6f40*/  ISETP.GE.U32.AND P4, PT, R226, R22, PT ;  /* 0x00000016e200720c */ /* 0x000fe20003f86070 */
[----:B------:R-:W-:Y:S01]  /*6f50*/  FFMA.FTZ R17, R90, c[0x0][0x23c], -R0 ;  /* 0x00008f005a117a23 */ /* 0x000fe20000010800 */
[----:B------:R-:W-:-:S02]  /*6f60*/  LOP3.LUT R36, R4, 0xffff, RZ, 0xc0, !PT ;  /* 0x0000ffff04247812 */ /* 0x000fc400078ec0ff */
[----:B------:R-:W-:Y:S01]  /*6f70*/  LOP3.LUT R37, R4, 0xff, RZ, 0xc0, !PT ;  /* 0x000000ff04257812 */ /* 0x000fe200078ec0ff */
[----:B------:R-:W-:Y:S01]  /*6f80*/  MUFU.EX2 R78, R17 ;  /* 0x00000011004e7308 */ /* 0x000fe20000000800 */
[--C-:B------:R-:W-:Y:S02]  /*6f90*/  SHF.R.U32.HI R40, RZ, 0x10, R4.reuse ;  /* 0x00000010ff287819 */ /* 0x100fe40000011604 */
[----:B------:R-:W-:Y:S01]  /*6fa0*/  SHF.R.U32.HI R39, RZ, 0x18, R4 ;  /* 0x00000018ff277819 */ /* 0x000fe20000011604 */
[----:B------:R-:W-:Y:S01]  /*6fb0*/  FFMA.FTZ R4, R86, c[0x0][0x23c], -R2 ;  /* 0x00008f0056047a23 */ /* 0x000fe20000010802 */
[----:B------:R-:W-:Y:S02]  /*6fc0*/  LOP3.LUT R29, R5, UR7, R6, 0x96, !PT ;  /* 0x00000007051d7c12 */ /* 0x000fe4000f8e9606 */
[----:B------:R-:W-:Y:S01]  /*6fd0*/  LOP3.LUT R5, R16, 0xff, RZ, 0xc0, !PT ;  /* 0x000000ff10057812 */ /* 0x000fe200078ec0ff */
[----:B------:R1:W-:Y:S01]  /*6fe0*/  MUFU.EX2 R76, R4 ;  /* 0x00000004004c7308 */ /* 0x0003e20000000800 */
[----:B------:R-:W-:-:S02]  /*6ff0*/  ISETP.GE.U32.AND P5, PT, R226, R21, PT ;  /* 0x00000015e200720c */ /* 0x000fc40003fa6070 */
[----:B------:R-:W-:Y:S01]  /*7000*/  ISETP.GE.U32.AND P2, PT, R226, R5, PT ;  /* 0x00000005e200720c */ /* 0x000fe20003f46070 */
[----:B------:R-:W-:Y:S01]  /*7010*/  LDSM.16.MT88.4 R20, [R194+0x16800] ;  /* 0x01680000c214783b */ /* 0x000fe20000004200 */
[----:B------:R-:W-:Y:S02]  /*7020*/  LOP3.LUT R35, R18, 0xff, RZ, 0xc0, !PT ;  /* 0x000000ff12237812 */ /* 0x000fe400078ec0ff */
[--C-:B------:R-:W-:Y:S02]  /*7030*/  SHF.R.U32.HI R38, RZ, 0x10, R18.reuse ;  /* 0x00000010ff267819 */ /* 0x100fe40000011612 */
[----:B------:R-:W-:Y:S02]  /*7040*/  SHF.R.U32.HI R31, RZ, 0x18, R18 ;  /* 0x00000018ff1f7819 */ /* 0x000fe40000011612 */
[----:B------:R-:W-:Y:S02]  /*7050*/  @!P1 PRMT R221, R104, 0x5410, RZ ;  /* 0x0000541068dd9816 */ /* 0x000fe400000000ff */
[----:B------:R-:W-:Y:S01]  /*7060*/  @!P3 PRMT R222, R111, 0x5410, RZ ;  /* 0x000054106fdeb816 */ /* 0x000fe200000000ff */
[----:B-1----:R-:W-:-:S04]  /*7070*/  FFMA.FTZ R4, R85, c[0x0][0x23c], -R2 ;  /* 0x00008f0055047a23 */ /* 0x002fc80000010802 */
[----:B------:R1:W2:Y:S02]  /*7080*/  MUFU.EX2 R6, R4 ;  /* 0x0000000400067308 */ /* 0x0002a40000000800 */
[----:B-1----:R-:W-:Y:S02]  /*7090*/  LOP3.LUT R4, R16, 0xffff, RZ, 0xc0, !PT ;  /* 0x0000ffff10047812 */ /* 0x002fe400078ec0ff */
[----:B--2---:R-:W-:Y:S02]  /*70a0*/  F2FP.PACK_AB R5, R6, R76 ;  /* 0x0000004c0605723e */ /* 0x004fe400000000ff */
[----:B------:R-:W-:Y:S02]  /*70b0*/  SHF.R.U32.HI R4, RZ, 0x8, R4 ;  /* 0x00000008ff047819 */ /* 0x000fe40000011604 */
[----:B------:R-:W-:Y:S02]  /*70c0*/  PRMT R176, R5, 0x7610, R176 ;  /* 0x0000761005b07816 */ /* 0x000fe400000000b0 */
[----:B------:R-:W-:-:S02]  /*70d0*/  LOP3.LUT R4, R4, 0xffff, RZ, 0xc0, !PT ;  /* 0x0000ffff04047812 */ /* 0x000fc400078ec0ff */
[----:B------:R-:W-:Y:S01]  /*70e0*/  PRMT R175, R5, 0x7632, R175 ;  /* 0x0000763205af7816 */ /* 0x000fe200000000af */
[----:B------:R-:W-:Y:S01]  /*70f0*/  FFMA.FTZ R5, R89, c[0x0][0x23c], -R2 ;  /* 0x00008f0059057a23 */ /* 0x000fe20000010802 */
[----:B------:R-:W-:Y:S01]  /*7100*/  ISETP.GE.U32.AND P6, PT, R226, R4, PT ;  /* 0x00000004e200720c */ /* 0x000fe20003fc6070 */
[----:B------:R-:W-:Y:S01]  /*7110*/  FFMA.FTZ R4, R88, c[0x0][0x23c], -R0 ;  /* 0x00008f0058047a23 */ /* 0x000fe20000010800 */
[----:B------:R-:W-:Y:S01]  /*7120*/  PRMT R50, R176, 0x5410, R175 ;  /* 0x00005410b0327816 */ /* 0x000fe200000000af */
[----:B------:R1:W-:Y:S08]  /*7130*/  MUFU.EX2 R79, R5 ;  /* 0x00000005004f7308 */ /* 0x0003f00000000800 */
[----:B------:R2:W-:Y:S02]  /*7140*/  MUFU.EX2 R83, R4 ;  /* 0x0000000400537308 */ /* 0x0005e40000000800 */
[----:B------:R-:W-:-:S05]  /*7150*/  @!P6 HADD2 R85, -R175.H0_H0, -RZ.H0_H0 ;  /* 0xa00000ffaf55e230 */ /* 0x000fca0000000900 */
[----:B------:R-:W-:Y:S01]  /*7160*/  @!P6 PRMT R175, R85, 0x5410, RZ ;  /* 0x0000541055afe816 */ /* 0x000fe200000000ff */
[----:B-1----:R-:W-:Y:S02]  /*7170*/  FFMA.FTZ R5, R87, c[0x0][0x23c], -R2 ;  /* 0x00008f0057057a23 */ /* 0x002fe40000010802 */
[----:B------:R-:W-:Y:S02]  /*7180*/  IMAD.MOV.U32 R85, RZ, RZ, R6 ;  /* 0x000000ffff557224 */ /* 0x000fe400078e0006 */
[----:B--2---:R-:W-:Y:S01]  /*7190*/  FFMA.FTZ R4, R84, c[0x0][0x23c], -R0 ;  /* 0x00008f0054047a23 */ /* 0x004fe20000010800 */
[----:B------:R-:W-:-:S03]  /*71a0*/  @!P2 HADD2 R84, -R176.H0_H0, -RZ.H0_H0 ;  /* 0xa00000ffb054a230 */ /* 0x000fc60000000900 */
[----:B------:R1:W2:Y:S02]  /*71b0*/  MUFU.EX2 R80, R4 ;  /* 0x0000000400507308 */ /* 0x0002a40000000800 */
[----:B------:R-:W-:Y:S02]  /*71c0*/  @!P2 PRMT R176, R84, 0x5410, RZ ;  /* 0x0000541054b0a816 */ /* 0x000fe400000000ff */
[----:B-1----:R-:W-:-:S04]  /*71d0*/  SHF.R.U32.HI R4, RZ, 0x18, R16 ;  /* 0x00000018ff047819 */ /* 0x002fc80000011610 */
[----:B------:R-:W-:Y:S02]  /*71e0*/  ISETP.GE.U32.AND P2, PT, R226, R4, PT ;  /* 0x00000004e200720c */ /* 0x000fe40003f46070 */
[----:B------:R-:W-:-:S04]  /*71f0*/  SHF.R.U32.HI R4, RZ, 0x10, R16 ;  /* 0x00000010ff047819 */ /* 0x000fc80000011610 */
[----:B------:R-:W-:-:S04]  /*7200*/  LOP3.LUT R4, R4, 0xff, RZ, 0xc0, !PT ;  /* 0x000000ff04047812 */ /* 0x000fc800078ec0ff */
[----:B------:R-:W-:Y:S02]  /*7210*/  ISETP.GE.U32.AND P6, PT, R226, R4, PT ;  /* 0x00000004e200720c */ /* 0x000fe40003fc6070 */
[----:B--2---:R-:W-:-:S04]  /*7220*/  F2FP.PACK_AB R4, R80, R83 ;  /* 0x000000535004723e */ /* 0x004fc800000000ff */
[C---:B------:R-:W-:Y:S02]  /*7230*/  PRMT R174, R4.reuse, 0x7632, R174 ;  /* 0x0000763204ae7816 */ /* 0x040fe400000000ae */
[----:B------:R-:W-:Y:S02]  /*7240*/  PRMT R173, R4, 0x7610, R173 ;  /* 0x0000761004ad7816 */ /* 0x000fe400000000ad */
[----:B------:R-:W-:Y:S01]  /*7250*/  LOP3.LUT R4, R26, 0xff, RZ, 0xc0, !PT ;  /* 0x000000ff1a047812 */ /* 0x000fe200078ec0ff */
[----:B------:R-:W-:Y:S01]  /*7260*/  @!P2 HADD2 R86, -R174.H0_H0, -RZ.H0_H0 ;  /* 0xa00000ffae56a230 */ /* 0x000fe20000000900 */
[----:B------:R-:W-:Y:S01]  /*7270*/  PRMT R49, R173, 0x5410, R174 ;  /* 0x00005410ad317816 */ /* 0x000fe200000000ae */
[----:B------:R-:W-:-:S03]  /*7280*/  @!P6 HADD2 R87, -R173.H0_H0, -RZ.H0_H0 ;  /* 0xa00000ffad57e230 */ /* 0x000fc60000000900 */
[----:B------:R-:W-:Y:S02]  /*7290*/  @!P2 PRMT R174, R86, 0x5410, RZ ;  /* 0x0000541056aea816 */ /* 0x000fe400000000ff */
[----:B------:R-:W1:Y:S01]  /*72a0*/  MUFU.EX2 R86, R5 ;  /* 0x0000000500567308 */ /* 0x000e620000000800 */
[----:B------:R-:W-:Y:S02]  /*72b0*/  ISETP.GE.U32.AND P2, PT, R226, R4, PT ;  /* 0x00000004e200720c */ /* 0x000fe40003f46070 */
[----:B------:R-:W-:Y:S02]  /*72c0*/  SHF.R.U32.HI R4, RZ, 0x8, R27 ;  /* 0x00000008ff047819 */ /* 0x000fe4000001161b */
[----:B------:R-:W-:Y:S02]  /*72d0*/  @!P6 PRMT R173, R87, 0x5410, RZ ;  /* 0x0000541057ade816 */ /* 0x000fe400000000ff */
[----:B------:R-:W-:-:S04]  /*72e0*/  LOP3.LUT R4, R4, 0xffff, RZ, 0xc0, !PT ;  /* 0x0000ffff04047812 */ /* 0x000fc800078ec0ff */
[----:B------:R-:W-:Y:S02]  /*72f0*/  ISETP.GE.U32.AND P6, PT, R226, R4, PT ;  /* 0x00000004e200720c */ /* 0x000fe40003fc6070 */
[----:B-1----:R-:W-:Y:S01]  /*7300*/  F2FP.PACK_AB R16, R86, R79 ;  /* 0x0000004f5610723e */ /* 0x002fe200000000ff */
[----:B------:R-:W-:-:S03]  /*7310*/  IMAD.WIDE.U32 R4, R30, -0x2daee0ad, RZ ;  /* 0xd2511f531e047825 */ /* 0x000fc600078e00ff */
[C---:B------:R-:W-:Y:S02]  /*7320*/  PRMT R172, R16.reuse, 0x7610, R172 ;  /* 0x0000761010ac7816 */ /* 0x040fe400000000ac */
[----:B------:R-:W-:Y:S01]  /*7330*/  PRMT R171, R16, 0x7632, R171 ;  /* 0x0000763210ab7816 */ /* 0x000fe200000000ab */
[----:B------:R-:W-:Y:S01]  /*7340*/  FFMA.FTZ R16, R91, c[0x0][0x23c], -R0 ;  /* 0x00008f005b107a23 */ /* 0x000fe20000010800 */
[----:B------:R-:W-:Y:S01]  /*7350*/  LOP3.LUT R6, R5, UR13, R24, 0x96, !PT ;  /* 0x0000000d05067c12 */ /* 0x000fe2000f8e9618 */
[----:B------:R-:W-:Y:S01]  /*7360*/  @!P4 HADD2 R89, -R172.H0_H0, -RZ.H0_H0 ;  /* 0xa00000ffac59c230 */ /* 0x000fe20000000900 */
[----:B------:R-:W-:Y:S01]  /*7370*/  PRMT R48, R172, 0x5410, R171 ;  /* 0x00005410ac307816 */ /* 0x000fe200000000ab */
[----:B------:R1:W2:Y:S01]  /*7380*/  MUFU.EX2 R87, R16 ;  /* 0x0000001000577308 */ /* 0x0002a20000000800 */
[----:B------:R-:W-:Y:S01]  /*7390*/  @!P6 HADD2 R88, -R171.H0_H0, -RZ.H0_H0 ;  /* 0xa00000ffab58e230 */ /* 0x000fe20000000900 */
[----:B------:R-:W3:Y:S01]  /*73a0*/  LDSM.16.MT88.4 R24, [R194+0x16000] ;  /* 0x01600000c218783b */ /* 0x000ee20000004200 */
[----:B------:R-:W-:-:S03]  /*73b0*/  @!P4 PRMT R172, R89, 0x5410, RZ ;  /* 0x0000541059acc816 */ /* 0x000fc600000000ff */
[----:B------:R-:W-:Y:S02]  /*73c0*/  @!P6 PRMT R171, R88, 0x5410, RZ ;  /* 0x0000541058abe816 */ /* 0x000fe400000000ff */
[----:B-1----:R-:W-:Y:S02]  /*73d0*/  SHF.R.U32.HI R16, RZ, 0x10, R6 ;  /* 0x00000010ff107819 */ /* 0x002fe40000011606 */
[----:B--2---:R-:W-:Y:S02]  /*73e0*/  F2FP.PACK_AB R17, R87, R78 ;  /* 0x0000004e5711723e */ /* 0x004fe400000000ff */
[----:B------:R-:W-:Y:S02]  /*73f0*/  LOP3.LUT R16, R16, 0xff, RZ, 0xc0, !PT ;  /* 0x000000ff10107812 */ /* 0x000fe400078ec0ff */
[----:B------:R-:W-:Y:S02]  /*7400*/  PRMT R170, R17, 0x7632, R170 ;  /* 0x0000763211aa7816 */ /* 0x000fe400000000aa */
[----:B------:R-:W-:-:S02]  /*7410*/  ISETP.GE.U32.AND P4, PT, R226, R16, PT ;  /* 0x00000010e200720c */ /* 0x000fc40003f86070 */
[----:B------:R-:W-:Y:S01]  /*7420*/  LOP3.LUT R16, R6, 0xff, RZ, 0xc0, !PT ;  /* 0x000000ff06107812 */ /* 0x000fe200078ec0ff */
[----:B------:R-:W-:Y:S01]  /*7430*/  @!P5 HADD2 R90, -R170.H0_H0, -RZ.H0_H0 ;  /* 0xa00000ffaa5ad230 */ /* 0x000fe20000000900 */
[----:B------:R-:W-:Y:S02]  /*7440*/  PRMT R169, R17, 0x7610, R169 ;  /* 0x0000761011a97816 */ /* 0x000fe400000000a9 */
[----:B------:R-:W-:Y:S01]  /*7450*/  ISETP.GE.U32.AND P6, PT, R226, R16, PT ;  /* 0x00000010e200720c */ /* 0x000fe20003fc6070 */
[----:B------:R-:W-:Y:S01]  /*7460*/  FFMA.FTZ R16, R93, c[0x0][0x23c], -R2 ;  /* 0x00008f005d107a23 */ /* 0x000fe20000010802 */
[----:B------:R-:W-:Y:S01]  /*7470*/  PRMT R47, R169, 0x5410, R170 ;  /* 0x00005410a92f7816 */ /* 0x000fe200000000aa */
[----:B------:R-:W-:Y:S01]  /*7480*/  @!P2 HADD2 R91, -R169.H0_H0, -RZ.H0_H0 ;  /* 0xa00000ffa95ba230 */ /* 0x000fe20000000900 */
[----:B------:R-:W-:Y:S01]  /*7490*/  @!P5 PRMT R170, R90, 0x5410, RZ ;  /* 0x000054105aaad816 */ /* 0x000fe200000000ff */
[----:B------:R1:W-:Y:S03]  /*74a0*/  MUFU.EX2 R89, R16 ;  /* 0x0000001000597308 */ /* 0x0003e60000000800 */
[----:B------:R-:W-:Y:S01]  /*74b0*/  @!P2 PRMT R169, R91, 0x5410, RZ ;  /* 0x000054105ba9a816 */ /* 0x000fe200000000ff */
[----:B------:R-:W-:Y:S01]  /*74c0*/  IMAD.MOV.U32 R91, RZ, RZ, R210 ;  /* 0x000000ffff5b7224 */ /* 0x000fe200078e00d2 */
[----:B-1----:R-:W-:-:S02]  /*74d0*/  SHF.R.U32.HI R16, RZ, 0x18, R6 ;  /* 0x00000018ff107819 */ /* 0x002fc40000011606 */
[----:B------:R-:W-:Y:S02]  /*74e0*/  LOP3.LUT R6, R6, 0xffff, RZ, 0xc0, !PT ;  /* 0x0000ffff06067812 */ /* 0x000fe400078ec0ff */
[----:B------:R-:W-:Y:S01]  /*74f0*/  ISETP.GE.U32.AND P5, PT, R226, R16, PT ;  /* 0x00000010e200720c */ /* 0x000fe20003fa6070 */
[----:B------:R-:W-:Y:S01]  /*7500*/  FFMA.FTZ R16, R94, c[0x0][0x23c], -R2 ;  /* 0x00008f005e107a23 */ /* 0x000fe20000010802 */
[----:B------:R-:W-:-:S03]  /*7510*/  SHF.R.U32.HI R6, RZ, 0x8, R6 ;  /* 0x00000008ff067819 */ /* 0x000fc60000011606 */
[----:B------:R1:W2:Y:S01]  /*7520*/  MUFU.EX2 R90, R16 ;  /* 0x00000010005a7308 */ /* 0x0002a20000000800 */
[----:B------:R-:W-:-:S04]  /*7530*/  LOP3.LUT R6, R6, 0xffff, RZ, 0xc0, !PT ;  /* 0x0000ffff06067812 */ /* 0x000fc800078ec0ff */
[----:B------:R-:W-:Y:S01]  /*7540*/  ISETP.GE.U32.AND P2, PT, R226, R6, PT ;  /* 0x00000006e200720c */ /* 0x000fe20003f46070 */
[----:B-1----:R-:W-:Y:S01]  /*7550*/  FFMA.FTZ R16, R95, c[0x0][0x23c], -R0 ;  /* 0x00008f005f107a23 */ /* 0x002fe20000010800 */
[----:B--2---:R-:W-:-:S03]  /*7560*/  F2FP.PACK_AB R6, R90, R89 ;  /* 0x000000595a06723e */ /* 0x004fc600000000ff */
[----:B------:R1:W-:Y:S01]  /*7570*/  MUFU.EX2 R88, R16 ;  /* 0x0000001000587308 */ /* 0x0003e20000000800 */
[C---:B------:R-:W-:Y:S02]  /*7580*/  PRMT R168, R6.reuse, 0x7610, R168 ;  /* 0x0000761006a87816 */ /* 0x040fe400000000a8 */
[----:B------:R-:W-:Y:S02]  /*7590*/  PRMT R135, R6, 0x7632, R135 ;  /* 0x0000763206877816 */ /* 0x000fe40000000087 */
[----:B------:R-:W-:Y:S02]  /*75a0*/  LOP3.LUT R6, R7, 0xff, RZ, 0xc0, !PT ;  /* 0x000000ff07067812 */ /* 0x000fe400078ec0ff */
[----:B------:R-:W-:Y:S01]  /*75b0*/  PRMT R45, R168, 0x5410, R135 ;  /* 0x00005410a82d7816 */ /* 0x000fe20000000087 */
[----:B------:R-:W-:-:S05]  /*75c0*/  @!P2 HADD2 R93, -R135.H0_H0, -RZ.H0_H0 ;  /* 0xa00000ff875da230 */ /* 0x000fca0000000900 */
[----:B------:R-:W-:Y:S01]  /*75d0*/  @!P2 PRMT R135, R93, 0x5410, RZ ;  /* 0x000054105d87a816 */ /* 0x000fe200000000ff */
[----:B------:R-:W-:Y:S02]  /*75e0*/  IMAD.MOV.U32 R93, RZ, RZ, R139 ;  /* 0x000000ffff5d7224 */ /* 0x000fe400078e008b */
[----:B-1----:R-:W-:Y:S01]  /*75f0*/  FFMA.FTZ R16, R92, c[0x0][0x23c], -R0 ;  /* 0x00008f005c107a23 */ /* 0x002fe20000010800 */
[----:B------:R-:W-:-:S03]  /*7600*/  @!P6 HADD2 R92, -R168.H0_H0, -RZ.H0_H0 ;  /* 0xa00000ffa85ce230 */ /* 0x000fc60000000900 */
[----:B------:R-:W1:Y:S02]  /*7610*/  MUFU.EX2 R84, R16 ;  /* 0x0000001000547308 */ /* 0x000e640000000800 */
[----:B------:R-:W-:Y:S01]  /*7620*/  @!P6 PRMT R168, R92, 0x5410, RZ ;  /* 0x000054105ca8e816 */ /* 0x000fe200000000ff */
[----:B------:R-:W-:Y:S01]  /*7630*/  IMAD.MOV.U32 R92, RZ, RZ, R209 ;  /* 0x000000ffff5c7224 */ /* 0x000fe200078e00d1 */
[----:B------:R-:W-:Y:S02]  /*7640*/  ISETP.GE.U32.AND P6, PT, R226, R6, PT ;  /* 0x00000006e200720c */ /* 0x000fe40003fc6070 */
[----:B------:R-:W-:-:S04]  /*7650*/  SHF.R.U32.HI R6, RZ, 0x18, R7 ;  /* 0x00000018ff067819 */ /* 0x000fc80000011607 */
[----:B------:R-:W-:Y:S02]  /*7660*/  ISETP.GE.U32.AND P2, PT, R226, R6, PT ;  /* 0x00000006e200720c */ /* 0x000fe40003f46070 */
[----:B------:R-:W-:Y:S02]  /*7670*/  SHF.R.U32.HI R6, RZ, 0x10, R7 ;  /* 0x00000010ff067819 */ /* 0x000fe40000011607 */
[----:B------:R-:W-:Y:S02]  /*7680*/  LOP3.LUT R7, R7, 0xffff, RZ, 0xc0, !PT ;  /* 0x0000ffff07077812 */ /* 0x000fe400078ec0ff */
[----:B-1----:R-:W-:Y:S01]  /*7690*/  F2FP.PACK_AB R16, R84, R88 ;  /* 0x000000585410723e */ /* 0x002fe200000000ff */
[----:B------:R-:W-:Y:S01]  /*76a0*/  @!P6 HADD2 R96, -R213.H0_H0, -RZ.H0_H0 ;  /* 0xa00000ffd560e230 */ /* 0x000fe20000000900 */
[----:B------:R-:W-:Y:S02]  /*76b0*/  LOP3.LUT R6, R6, 0xff, RZ, 0xc0, !PT ;  /* 0x000000ff06067812 */ /* 0x000fe400078ec0ff */
[----:B------:R-:W-:-:S02]  /*76c0*/  PRMT R134, R16, 0x7632, R134 ;  /* 0x0000763210867816 */ /* 0x000fc40000000086 */
[----:B------:R-:W-:Y:S01]  /*76d0*/  PRMT R133, R16, 0x7610, R133 ;  /* 0x0000761010857816 */ /* 0x000fe20000000085 */
[----:B------:R-:W-:Y:S01]  /*76e0*/  @!P2 HADD2 R97, -R200.H0_H0, -RZ.H0_H0 ;  /* 0xa00000ffc861a230 */ /* 0x000fe20000000900 */
[----:B---3--:R-:W-:Y:S01]  /*76f0*/  HMMA.16816.F32 R16, R8, R24, RZ ;  /* 0x000000180810723c */ /* 0x008fe200000018ff */
[----:B------:R-:W-:Y:S01]  /*7700*/  @!P5 HADD2 R94, -R134.H0_H0, -RZ.H0_H0 ;  /* 0xa00000ff865ed230 */ /* 0x000fe20000000900 */
[----:B------:R-:W-:Y:S01]  /*7710*/  PRMT R44, R133, 0x5410, R134 ;  /* 0x00005410852c7816 */ /* 0x000fe20000000086 */
[----:B------:R-:W-:Y:S01]  /*7720*/  @!P4 HADD2 R95, -R133.H0_H0, -RZ.H0_H0 ;  /* 0xa00000ff855fc230 */ /* 0x000fe20000000900 */
[----:B------:R-:W-:Y:S02]  /*7730*/  @!P6 PRMT R213, R96, 0x5410, RZ ;  /* 0x0000541060d5e816 */ /* 0x000fe400000000ff */
[----:B------:R-:W-:Y:S01]  /*7740*/  @!P5 PRMT R134, R94, 0x5410, RZ ;  /* 0x000054105e86d816 */ /* 0x000fe200000000ff */
[----:B------:R-:W-:Y:S01]  /*7750*/  IMAD.MOV.U32 R94, RZ, RZ, R208 ;  /* 0x000000ffff5e7224 */ /* 0x000fe200078e00d0 */
[----:B------:R-:W-:-:S02]  /*7760*/  ISETP.GE.U32.AND P5, PT, R226, R6, PT ;  /* 0x00000006e200720c */ /* 0x000fc40003fa6070 */
[----:B------:R-:W-:Y:S02]  /*7770*/  SHF.R.U32.HI R6, RZ, 0x8, R7 ;  /* 0x00000008ff067819 */ /* 0x000fe40000011607 */
[----:B------:R-:W-:Y:S01]  /*7780*/  @!P4 PRMT R133, R95, 0x5410, RZ ;  /* 0x000054105f85c816 */ /* 0x000fe200000000ff */
[----:B------:R-:W-:Y:S01]  /*7790*/  IMAD.MOV.U32 R95, RZ, RZ, R137 ;  /* 0x000000ffff5f7224 */ /* 0x000fe200078e0089 */
[----:B------:R-:W-:Y:S02]  /*77a0*/  LOP3.LUT R6, R6, 0xffff, RZ, 0xc0, !PT ;  /* 0x0000ffff06067812 */ /* 0x000fe400078ec0ff */
[----:B------:R-:W-:Y:S02]  /*77b0*/  @!P2 PRMT R200, R97, 0x5410, RZ ;  /* 0x0000541061c8a816 */ /* 0x000fe400000000ff */
[----:B------:R-:W-:Y:S02]  /*77c0*/  ISETP.GE.U32.AND P4, PT, R226, R6, PT ;  /* 0x00000006e200720c */ /* 0x000fe40003f86070 */
[----:B------:R-:W-:Y:S01]  /*77d0*/  SHF.R.U32.HI R6, RZ, 0x10, R28 ;  /* 0x00000010ff067819 */ /* 0x000fe2000001161c */
[----:B------:R-:W-:Y:S01]  /*77e0*/  @!P5 HADD2 R98, -R207.H0_H0, -RZ.H0_H0 ;  /* 0xa00000ffcf62d230 */ /* 0x000fe20000000900 */
[----:B------:R-:W-:-:S02]  /*77f0*/  LOP3.LUT R7, R4, 0xff, RZ, 0xc0, !PT ;  /* 0x000000ff04077812 */ /* 0x000fc400078ec0ff */
[----:B------:R-:W-:Y:S01]  /*7800*/  LOP3.LUT R6, R6, 0xff, RZ, 0xc0, !PT ;  /* 0x000000ff06067812 */ /* 0x000fe200078ec0ff */
[----:B------:R-:W-:Y:S01]  /*7810*/  HMMA.16816.F32 R208, R12, R20, R16 ;  /* 0x000000140cd0723c */ /* 0x000fe20000001810 */
[----:B------:R-:W-:Y:S02]  /*7820*/  @!P5 PRMT R207, R98, 0x5410, RZ ;  /* 0x0000541062cfd816 */ /* 0x000fe400000000ff */
[----:B------:R-:W-:Y:S02]  /*7830*/  ISETP.GE.U32.AND P6, PT, R226, R6, PT ;  /* 0x00000006e200720c */ /* 0x000fe40003fc6070 */
[----:B------:R-:W-:Y:S01]  /*7840*/  LOP3.LUT R6, R28, 0xffff, RZ, 0xc0, !PT ;  /* 0x0000ffff1c067812 */ /* 0x000fe200078ec0ff */
[----:B------:R-:W-:Y:S02]  /*7850*/  @!P4 HADD2 R99, -R212.H0_H0, -RZ.H0_H0 ;  /* 0xa00000ffd463c230 */ /* 0x000fe40000000900 */
[----:B------:R-:W-:Y:S01]  /*7860*/  HMMA.16816.F32 R16, R8, R26, RZ ;  /* 0x0000001a0810723c */ /* 0x000fe200000018ff */
[----:B------:R-:W-:Y:S01]  /*7870*/  SHF.R.U32.HI R6, RZ, 0x8, R6 ;  /* 0x00000008ff067819 */ /* 0x000fe20000011606 */
[----:B------:R-:W1:Y:S01]  /*7880*/  LDSM.16.MT88.4 R24, [R196+0x16000] ;  /* 0x01600000c418783b */ /* 0x000e620000004200 */
[----:B------:R-:W-:-:S02]  /*7890*/  @!P4 PRMT R212, R99, 0x5410, RZ ;  /* 0x0000541063d4c816 */ /* 0x000fc400000000ff */
[----:B------:R-:W-:-:S03]  /*78a0*/  LOP3.LUT R6, R6, 0xffff, RZ, 0xc0, !PT ;  /* 0x0000ffff06067812 */ /* 0x000fc600078ec0ff */
[----:B------:R-:W-:Y:S01]  /*78b0*/  @!P6 HADD2 R100, -R225.H0_H0, -RZ.H0_H0 ;  /* 0xa00000ffe164e230 */ /* 0x000fe20000000900 */
[----:B------:R-:W-:Y:S02]  /*78c0*/  ISETP.GE.U32.AND P4, PT, R226, R6, PT ;  /* 0x00000006e200720c */ /* 0x000fe40003f86070 */
[----:B------:R-:W-:Y:S02]  /*78d0*/  LOP3.LUT R6, R28, 0xff, RZ, 0xc0, !PT ;  /* 0x000000ff1c067812 */ /* 0x000fe400078ec0ff */
[----:B------:R-:W-:Y:S02]  /*78e0*/  @!P6 PRMT R225, R100, 0x5410, RZ ;  /* 0x0000541064e1e816 */ /* 0x000fe400000000ff */
[----:B------:R-:W-:Y:S01]  /*78f0*/  ISETP.GE.U32.AND P2, PT, R226, R6, PT ;  /* 0x00000006e200720c */ /* 0x000fe20003f46070 */
[----:B------:R-:W2:Y:S01]  /*7900*/  LDC.U8 R100, c[0x0][0x2d8] ;  /* 0x0000b600ff647b82 */ /* 0x000ea20000000000 */
[----:B------:R-:W-:-:S04]  /*7910*/  SHF.R.U32.HI R6, RZ, 0x18, R28 ;  /* 0x00000018ff067819 */ /* 0x000fc8000001161c */
[C---:B------:R-:W-:Y:S01]  /*7920*/  ISETP.GE.U32.AND P5, PT, R226.reuse, R6, PT ;  /* 0x00000006e200720c */ /* 0x040fe20003fa6070 */
[----:B------:R-:W-:Y:S01]  /*7930*/  @!P4 HADD2 R101, -R215.H0_H0, -RZ.H0_H0 ;  /* 0xa00000ffd765c230 */ /* 0x000fe20000000900 */
[----:B------:R-:W-:Y:S01]  /*7940*/  LOP3.LUT R6, R41, 0xff, RZ, 0xc0, !PT ;  /* 0x000000ff29067812 */ /* 0x000fe200078ec0ff */
[----:B------:R-:W-:Y:S01]  /*7950*/  HMMA.16816.F32 R136, R12, R22, R16 ;  /* 0x000000160c88723c */ /* 0x000fe20000001810 */
[----:B------:R-:W3:Y:S01]  /*7960*/  LDSM.16.MT88.4 R20, [R196+0x16800] ;  /* 0x01680000c414783b */ /* 0x000ee20000004200 */
[----:B------:R-:W-:Y:S01]  /*7970*/  IMAD.MOV.U32 R41, RZ, RZ, R72 ;  /* 0x000000ffff297224 */ /* 0x000fe200078e0048 */
[----:B------:R-:W-:Y:S01]  /*7980*/  @!P4 PRMT R215, R101, 0x5410, RZ ;  /* 0x0000541065d7c816 */ /* 0x000fe200000000ff */
[----:B------:R-:W-:Y:S01]  /*7990*/  @!P2 HADD2 R102, -R214.H0_H0, -RZ.H0_H0 ;  /* 0xa00000ffd666a230 */ /* 0x000fe20000000900 */
[----:B------:R-:W-:Y:S01]  /*79a0*/  IMAD.MOV.U32 R101, RZ, RZ, R227 ;  /* 0x000000ffff657224 */ /* 0x000fe200078e00e3 */
[----:B------:R-:W-:Y:S02]  /*79b0*/  ISETP.GE.U32.AND P4, PT, R226, R35, PT ;  /* 0x00000023e200720c */ /* 0x000fe40003f86070 */
[----:B------:R-:W-:-:S02]  /*79c0*/  SHF.R.U32.HI R227, RZ, 0x10, R4 ;  /* 0x00000010ffe37819 */ /* 0x000fc40000011604 */
[----:B------:R-:W-:Y:S01]  /*79d0*/  @!P2 PRMT R214, R102, 0x5410, RZ ;  /* 0x0000541066d6a816 */ /* 0x000fe200000000ff */
[----:B------:R-:W-:Y:S01]  /*79e0*/  @!P5 HADD2 R103, -R223.H0_H0, -RZ.H0_H0 ;  /* 0xa00000ffdf67d230 */ /* 0x000fe20000000900 */
[----:B------:R-:W-:Y:S01]  /*79f0*/  ISETP.GE.U32.AND P2, PT, R226, R6, PT ;  /* 0x00000006e200720c */ /* 0x000fe20003f46070 */
[----:B------:R-:W-:Y:S01]  /*7a00*/  IMAD.MOV.U32 R102, RZ, RZ, R73 ;  /* 0x000000ffff667224 */ /* 0x000fe200078e0049 */
[----:B------:R-:W-:Y:S02]  /*7a10*/  LOP3.LUT R226, R4, 0xffff, RZ, 0xc0, !PT ;  /* 0x0000ffff04e27812 */ /* 0x000fe400078ec0ff */
[----:B------:R-:W-:Y:S02]  /*7a20*/  SHF.R.U32.HI R18, RZ, 0x18, R4 ;  /* 0x00000018ff127819 */ /* 0x000fe40000011604 */
[----:B------:R-:W-:Y:S02]  /*7a30*/  SHF.R.U32.HI R4, RZ, 0x8, R43 ;  /* 0x00000008ff047819 */ /* 0x000fe4000001162b */
[----:B------:R-:W-:-:S02]  /*7a40*/  LOP3.LUT R5, R40, 0xff, RZ, 0xc0, !PT ;  /* 0x000000ff28057812 */ /* 0x000fc400078ec0ff */
[----:B------:R-:W-:Y:S02]  /*7a50*/  LOP3.LUT R4, R4, 0xffff, RZ, 0xc0, !PT ;  /* 0x0000ffff04047812 */ /* 0x000fe400078ec0ff */
[----:B------:R-:W-:Y:S01]  /*7a60*/  @!P5 PRMT R223, R103, 0x5410, RZ ;  /* 0x0000541067dfd816 */ /* 0x000fe200000000ff */
[----:B------:R-:W-:Y:S01]  /*7a70*/  @!P2 HADD2 R106, -R224.H0_H0, -RZ.H0_H0 ;  /* 0xa00000ffe06aa230 */ /* 0x000fe20000000900 */
[----:B--2---:R-:W-:Y:S01]  /*7a80*/  ISETP.GE.U32.AND P5, PT, R100, R4, PT ;  /* 0x000000046400720c */ /* 0x004fe20003fa6070 */
[----:B------:R-:W-:Y:S01]  /*7a90*/  IMAD.MOV.U32 R103, RZ, RZ, R92 ;  /* 0x000000ffff677224 */ /* 0x000fe200078e005c */
[----:B------:R-:W-:Y:S01]  /*7aa0*/  SHF.R.U32.HI R6, RZ, 0x8, R36 ;  /* 0x00000008ff067819 */ /* 0x000fe20000011624 */
[----:B------:R-:W-:Y:S01]  /*7ab0*/  IMAD.MOV.U32 R92, RZ, RZ, R81 ;  /* 0x000000ffff5c7224 */ /* 0x000fe200078e0051 */
[----:B------:R-:W-:Y:S01]  /*7ac0*/  PRMT R36, R5, 0x5410, R39 ;  /* 0x0000541005247816 */ /* 0x000fe20000000027 */
[----:B------:R-:W-:Y:S01]  /*7ad0*/  IMAD.WIDE.U32 R4, R42, -0x2daee0ad, RZ ;  /* 0xd2511f532a047825 */ /* 0x000fe200078e00ff */
[----:B------:R-:W-:-:S02]  /*7ae0*/  PRMT R37, R37, 0x5410, R6 ;  /* 0x0000541025257816 */ /* 0x000fc40000000006 */
[----:B------:R-:W-:Y:S01]  /*7af0*/  ISETP.GE.U32.AND P6, PT, R100, R31, PT ;  /* 0x0000001f6400720c */ /* 0x000fe20003fc6070 */
[----:B------:R-:W-:Y:S01]  /*7b00*/  IMAD.MOV.U32 R81, RZ, RZ, R59 ;  /* 0x000000ffff517224 */ /* 0x000fe200078e003b */
[----:B------:R-:W-:Y:S01]  /*7b10*/  LOP3.LUT R6, R5, UR13, R34, 0x96, !PT ;  /* 0x0000000d05067c12 */ /* 0x000fe2000f8e9622 */
[----:B------:R-:W-:Y:S01]  /*7b20*/  IMAD.MOV.U32 R59, RZ, RZ, R57 ;  /* 0x000000ffff3b7224 */ /* 0x000fe200078e0039 */
[C---:B------:R-:W-:Y:S01]  /*7b30*/  LOP3.LUT R28, R4.reuse, 0xffff, RZ, 0xc0, !PT ;  /* 0x0000ffff041c7812 */ /* 0x040fe200078ec0ff */
[----:B------:R-:W-:Y:S01]  /*7b40*/  @!P5 HADD2 R105, -R220.H0_H0, -RZ.H0_H0 ;  /* 0xa00000ffdc69d230 */ /* 0x000fe20000000900 */
[----:B------:R-:W-:Y:S01]  /*7b50*/  LOP3.LUT R34, R4, 0xff, RZ, 0xc0, !PT ;  /* 0x000000ff04227812 */ /* 0x000fe200078ec0ff */
[----:B------:R-:W-:Y:S01]  /*7b60*/  IMAD.MOV.U32 R57, RZ, RZ, R60 ;  /* 0x000000ffff397224 */ /* 0x000fe200078e003c */
[----:B------:R-:W-:Y:S01]  /*7b70*/  SHF.R.U32.HI R31, RZ, 0x10, R4 ;  /* 0x00000010ff1f7819 */ /* 0x000fe20000011604 */
[----:B------:R-:W-:Y:S01]  /*7b80*/  IMAD.MOV.U32 R60, RZ, RZ, R192 ;  /* 0x000000ffff3c7224 */ /* 0x000fe200078e00c0 */
[----:B------:R-:W-:Y:S01]  /*7b90*/  SHF.R.U32.HI R30, RZ, 0x18, R4 ;  /* 0x00000018ff1e7819 */ /* 0x000fe20000011604 */
[----:B------:R2:W5:Y:S01]  /*7ba0*/  LDL.LU R192, [R1+0x118] ;  /* 0x0001180001c07983 */ /* 0x0005620000300800 */
[----:B------:R-:W-:-:S02]  /*7bb0*/  LOP3.LUT R4, R38, 0xff, RZ, 0xc0, !PT ;  /* 0x000000ff26047812 */ /* 0x000fc400078ec0ff */
[----:B------:R-:W-:Y:S02]  /*7bc0*/  SHF.R.U32.HI R5, RZ, 0x10, R29 ;  /* 0x00000010ff057819 */ /* 0x000fe4000001161d */
[C---:B------:R-:W-:Y:S02]  /*7bd0*/  ISETP.GE.U32.AND P1, PT, R100.reuse, R4, PT ;  /* 0x000000046400720c */ /* 0x040fe40003f26070 */
[----:B------:R-:W-:Y:S02]  /*7be0*/  LOP3.LUT R4, R29, 0xffff, RZ, 0xc0, !PT ;  /* 0x0000ffff1d047812 */ /* 0x000fe400078ec0ff */
[----:B------:R-:W-:Y:S01]  /*7bf0*/  @!P5 PRMT R220, R105, 0x5410, RZ ;  /* 0x0000541069dcd816 */ /* 0x000fe200000000ff */
[----:B------:R-:W-:Y:S01]  /*7c00*/  IMAD.MOV.U32 R105, RZ, RZ, R101 ;  /* 0x000000ffff697224 */ /* 0x000fe200078e0065 */
[----:B------:R-:W-:Y:S01]  /*7c10*/  ISETP.GE.U32.AND P5, PT, R100, R7, PT ;  /* 0x000000076400720c */ /* 0x000fe20003fa6070 */
[----:B------:R-:W-:Y:S01]  /*7c20*/  IMAD.MOV.U32 R101, RZ, RZ, R129 ;  /* 0x000000ffff657224 */ /* 0x000fe200078e0081 */
[----:B------:R-:W-:-:S02]  /*7c30*/  SHF.R.U32.HI R7, RZ, 0x8, R4 ;  /* 0x00000008ff077819 */ /* 0x000fc40000011604 */
[----:B------:R-:W-:Y:S01]  /*7c40*/  LOP3.LUT R17, R29, 0xff, RZ, 0xc0, !PT ;  /* 0x000000ff1d117812 */ /* 0x000fe200078ec0ff */
[----:B------:R-:W-:Y:S01]  /*7c50*/  IMAD.MOV.U32 R42, RZ, RZ, R101 ;  /* 0x000000ffff2a7224 */ /* 0x000fe200078e0065 */
[----:B------:R-:W-:Y:S02]  /*7c60*/  SHF.R.U32.HI R16, RZ, 0x18, R29 ;  /* 0x00000018ff107819 */ /* 0x000fe4000001161d */
[----:B------:R-:W-:Y:S02]  /*7c70*/  LOP3.LUT R4, R5, 0xff, RZ, 0xc0, !PT ;  /* 0x000000ff05047812 */ /* 0x000fe400078ec0ff */
[----:B------:R-:W-:Y:S01]  /*7c80*/  @!P2 PRMT R224, R106, 0x5410, RZ ;  /* 0x000054106ae0a816 */ /* 0x000fe200000000ff */
[----:B------:R-:W-:Y:S01]  /*7c90*/  IMAD.MOV.U32 R106, RZ, RZ, R102 ;  /* 0x000000ffff6a7224 */ /* 0x000fe200078e0066 */
[----:B------:R-:W-:Y:S01]  /*7ca0*/  ISETP.GE.U32.AND P2, PT, R100, R18, PT ;  /* 0x000000126400720c */ /* 0x000fe20003f46070 */
[----:B------:R-:W-:Y:S01]  /*7cb0*/  IMAD.MOV.U32 R102, RZ, RZ, R128 ;  /* 0x000000ffff667224 */ /* 0x000fe200078e0080 */
[----:B------:R-:W-:-:S02]  /*7cc0*/  PRMT R35, R17, 0x5410, R7 ;  /* 0x0000541011237816 */ /* 0x000fc40000000007 */
[----:B------:R-:W-:Y:S01]  /*7cd0*/  PRMT R29, R4, 0x5410, R16 ;  /* 0x00005410041d7816 */ /* 0x000fe20000000010 */
[----:B------:R-:W-:Y:S01]  /*7ce0*/  IMAD.MOV.U32 R43, RZ, RZ, R102 ;  /* 0x000000ffff2b7224 */ /* 0x000fe200078e0066 */
[----:B-1----:R-:W-:Y:S01]  /*7cf0*/  HMMA.16816.F32 R16, R8, R24, RZ ;  /* 0x000000180810723c */ /* 0x002fe200000018ff */
[----:B------:R-:W-:Y:S01]  /*7d00*/  SHF.R.U32.HI R4, RZ, 0x8, R46 ;  /* 0x00000008ff047819 */ /* 0x000fe2000001162e */
[----:B------:R-:W-:Y:S01]  /*7d10*/  IMAD.MOV.U32 R102, RZ, RZ, R93 ;  /* 0x000000ffff667224 */ /* 0x000fe200078e005d */
[----:B------:R-:W-:Y:S01]  /*7d20*/  LOP3.LUT R5, R31, 0xff, RZ, 0xc0, !PT ;  /* 0x000000ff1f057812 */ /* 0x000fe200078ec0ff */
[----:B------:R-:W-:Y:S01]  /*7d30*/  IMAD.MOV.U32 R93, RZ, RZ, R80 ;  /* 0x000000ffff5d7224 */ /* 0x000fe200078e0050 */
[----:B------:R-:W-:Y:S01]  /*7d40*/  LOP3.LUT R4, R4, 0xffff, RZ, 0xc0, !PT ;  /* 0x0000ffff04047812 */ /* 0x000fe200078ec0ff */
[----:B------:R-:W-:Y:S01]  /*7d50*/  IMAD.MOV.U32 R80, RZ, RZ, R54 ;  /* 0x000000ffff507224 */ /* 0x000fe200078e0036 */
[----:B------:R-:W-:Y:S01]  /*7d60*/  SHF.R.U32.HI R7, RZ, 0x8, R28 ;  /* 0x00000008ff077819 */ /* 0x000fe2000001161c */
[----:B------:R-:W-:Y:S01]  /*7d70*/  IMAD.MOV.U32 R54, RZ, RZ, R55 ;  /* 0x000000ffff367224 */ /* 0x000fe200078e0037 */
[----:B------:R-:W-:Y:S01]  /*7d80*/  ISETP.GE.U32.AND P3, PT, R100, R4, PT ;  /* 0x000000046400720c */ /* 0x000fe20003f66070 */
[----:B------:R-:W-:-:S02]  /*7d90*/  FFMA.FTZ R4, R108, c[0x0][0x23c], -R0 ;  /* 0x00008f006c047a23 */ /* 0x000fc40000010800 */
[----:B------:R-:W-:Y:S02]  /*7da0*/  IMAD.MOV.U32 R100, RZ, RZ, R95 ;  /* 0x000000ffff647224 */ /* 0x000fe400078e005f */
[----:B------:R-:W-:Y:S02]  /*7db0*/  IMAD.MOV.U32 R95, RZ, RZ, R94 ;  /* 0x000000ffff5f7224 */ /* 0x000fe400078e005e */
[----:B------:R-:W-:Y:S02]  /*7dc0*/  IMAD.MOV.U32 R94, RZ, RZ, R91 ;  /* 0x000000ffff5e7224 */ /* 0x000fe400078e005b */
[----:B------:R-:W-:Y:S01]  /*7dd0*/  MUFU.EX2 R91, R4 ;  /* 0x00000004005b7308 */ /* 0x000fe20000000800 */
[----:B------:R-:W-:Y:S02]  /*7de0*/  IMAD.MOV.U32 R104, RZ, RZ, R100 ;  /* 0x000000ffff687224 */ /* 0x000fe400078e0064 */
[----:B------:R-:W-:Y:S02]  /*7df0*/  IMAD.MOV.U32 R100, RZ, RZ, R131 ;  /* 0x000000ffff647224 */ /* 0x000fe400078e0083 */
[----:B------:R-:W-:Y:S01]  /*7e00*/  IMAD.MOV.U32 R101, RZ, RZ, R94 ;  /* 0x000000ffff657224 */ /* 0x000fe200078e005e */
[----:B---3--:R-:W-:Y:S01]  /*7e10*/  HMMA.16816.F32 R96, R12, R20, R16 ;  /* 0x000000140c60723c */ /* 0x008fe20000001810 */
[----:B------:R-:W-:-:S02]  /*7e20*/  IMAD.MOV.U32 R40, RZ, RZ, R100 ;  /* 0x000000ffff287224 */ /* 0x000fc400078e0064 */
[----:B------:R-:W-:Y:S02]  /*7e30*/  IMAD.MOV.U32 R100, RZ, RZ, R95 ;  /* 0x000000ffff647224 */ /* 0x000fe400078e005f */
[----:B------:R-:W-:Y:S02]  /*7e40*/  IMAD.MOV.U32 R94, RZ, RZ, R85 ;  /* 0x000000ffff5e7224 */ /* 0x000fe400078e0055 */
[----:B------:R-:W-:Y:S01]  /*7e50*/  PRMT R20, R5, 0x5410, R30 ;  /* 0x0000541005147816 */ /* 0x000fe2000000001e */
[----:B------:R-:W-:Y:S01]  /*7e60*/  HMMA.16816.F32 R16, R8, R26, RZ ;  /* 0x0000001a0810723c */ /* 0x000fe200000018ff */
[--C-:B------:R-:W-:Y:S01]  /*7e70*/  FFMA.FTZ R5, R110, c[0x0][0x23c], -R2.reuse ;  /* 0x00008f006e057a23 */ /* 0x100fe20000010802 */
[----:B------:R-:W-:Y:S01]  /*7e80*/  PRMT R21, R34, 0x5410, R7 ;  /* 0x0000541022157816 */ /* 0x000fe20000000007 */
[----:B------:R-:W-:Y:S02]  /*7e90*/  FFMA.FTZ R7, R109, c[0x0][0x23c], -R2 ;  /* 0x00008f006d077a23 */ /* 0x000fe40000010802 */
[----:B------:R-:W-:-:S02]  /*7ea0*/  IMAD.MOV.U32 R85, RZ, RZ, R76 ;  /* 0x000000ffff557224 */ /* 0x000fc400078e004c */
[----:B------:R1:W-:Y:S01]  /*7eb0*/  MUFU.EX2 R34, R7 ;  /* 0x0000000700227308 */ /* 0x0003e20000000800 */
[----:B------:R-:W-:Y:S02]  /*7ec0*/  IMAD.MOV.U32 R55, RZ, RZ, R58 ;  /* 0x000000ffff377224 */ /* 0x000fe400078e003a */
[----:B------:R-:W-:Y:S02]  /*7ed0*/  IMAD.MOV.U32 R76, RZ, RZ, R82 ;  /* 0x000000ffff4c7224 */ /* 0x000fe400078e0052 */
[----:B------:R-:W-:Y:S02]  /*7ee0*/  IMAD.MOV.U32 R58, RZ, RZ, R56 ;  /* 0x000000ffff3a7224 */ /* 0x000fe400078e0038 */
[----:B------:R-:W-:Y:S02]  /*7ef0*/  IMAD.MOV.U32 R56, RZ, RZ, R63 ;  /* 0x000000ffff387224 */ /* 0x000fe400078e003f */
[----:B------:R-:W-:Y:S02]  /*7f00*/  IMAD.MOV.U32 R82, RZ, RZ, R62 ;  /* 0x000000ffff527224 */ /* 0x000fe400078e003e */
[----:B------:R-:W-:-:S02]  /*7f10*/  IMAD.MOV.U32 R62, RZ, RZ, R61 ;  /* 0x000000ffff3e7224 */ /* 0x000fc400078e003d */
[----:B------:R-:W-:Y:S01]  /*7f20*/  IMAD.MOV.U32 R63, RZ, RZ, R66 ;  /* 0x000000ffff3f7224 */ /* 0x000fe200078e0042 */
[----:B-1----:R-:W-:-:S03]  /*7f30*/  HSET2.LE.AND R7, R36, R77, PT ;  /* 0x0000004d24077233 */ /* 0x002fc60003803000 */
[----:B------:R-:W-:Y:S01]  /*7f40*/  HMMA.16816.F32 R72, R12, R22, R16 ;  /* 0x000000160c48723c */ /* 0x000fe20000001810 */
[----:B------:R-:W1:Y:S01]  /*7f50*/  LDSM.16.MT88.4 R16, [R195+0x16000] ;  /* 0x01600000c310783b */ /* 0x000e620000004200 */
[----:B------:R3:W4:Y:S01]  /*7f60*/  MUFU.EX2 R22, R5 ;  /* 0x0000000500167308 */ /* 0x0007220000000800 */
[----:B------:R-:W-:-:S05]  /*7f70*/  LOP3.LUT R7, R7, R47, RZ, 0xc0, !PT ;  /* 0x0000002f07077212 */ /* 0x000fca00078ec0ff */
[C---:B-1----:R-:W-:Y:S08]  /*7f80*/  HMMA.16816.F32 R24, R8.reuse, R16, RZ ;  /* 0x000000100818723c */ /* 0x042ff000000018ff */
[----:B------:R-:W-:Y:S07]  /*7f90*/  HMMA.16816.F32 R16, R8, R18, RZ ;  /* 0x000000120810723c */ /* 0x000fee00000018ff */
[----:B------:R-:W-:Y:S01]  /*7fa0*/  FFMA.FTZ R8, R107, c[0x0][0x23c], -R0 ;  /* 0x00008f006b087a23 */ /* 0x000fe20000010800 */
[C---:B------:R-:W-:Y:S01]  /*7fb0*/  LOP3.LUT R0, R6.reuse, 0xffff, RZ, 0xc0, !PT ;  /* 0x0000ffff06007812 */ /* 0x040fe200078ec0ff */
[--C-:B------:R-:W-:Y:S01]  /*7fc0*/  HSET2.LE.AND R10, R21, R77.reuse, PT ;  /* 0x0000004d150a7233 */ /* 0x100fe20003803000 */
[----:B------:R-:W-:Y:S01]  /*7fd0*/  IMAD.MOV.U32 R107, RZ, RZ, R41 ;  /* 0x000000ffff6b7224 */ /* 0x000fe200078e0029 */
[----:B------:R1:W1:Y:S01]  /*7fe0*/  MUFU.EX2 R31, R8 ;  /* 0x00000008001f7308 */ /* 0x0002620000000800 */
[----:B------:R-:W-:Y:S01]  /*7ff0*/  SHF.R.U32.HI R2, RZ, 0x8, R0 ;  /* 0x00000008ff027819 */ /* 0x000fe20000011600 */
[----:B------:R-:W-:Y:S01]  /*8000*/  IMAD.MOV.U32 R41, RZ, RZ, R130 ;  /* 0x000000ffff297224 */ /* 0x000fe200078e0082 */
[----:B------:R-:W-:Y:S01]  /*8010*/  LOP3.LUT R0, R6, 0xff, RZ, 0xc0, !PT ;  /* 0x000000ff06007812 */ /* 0x000fe200078ec0ff */
[----:B------:R-:W-:-:S03]  /*8020*/  HSET2.LE.AND R11, R20, R77, PT ;  /* 0x0000004d140b7233 */ /* 0x000fc60003803000 */
[----:B---3--:R-:W-:Y:S02]  /*8030*/  PRMT R5, R0, 0x5410, R2 ;  /* 0x0000541000057816 */ /* 0x008fe40000000002 */
[--C-:B------:R-:W-:Y:S02]  /*8040*/  SHF.R.U32.HI R0, RZ, 0x10, R6.reuse ;  /* 0x00000010ff007819 */ /* 0x100fe40000011606 */
[----:B------:R-:W-:Y:S01]  /*8050*/  SHF.R.U32.HI R2, RZ, 0x18, R6 ;  /* 0x00000018ff027819 */ /* 0x000fe20000011606 */
[--C-:B------:R-:W-:Y:S01]  /*8060*/  HSET2.LE.AND R6, R37, R77.reuse, PT ;  /* 0x0000004d25067233 */ /* 0x100fe20003803000 */
[----:B------:R-:W-:Y:S01]  /*8070*/  LOP3.LUT R0, R0, 0xff, RZ, 0xc0, !PT ;  /* 0x000000ff00007812 */ /* 0x000fe200078ec0ff */
[----:B-1----:R-:W-:-:S03]  /*8080*/  HSET2.LE.AND R8, R5, R77, PT ;  /* 0x0000004d05087233 */ /* 0x002fc60003803000 */
[----:B------:R-:W-:Y:S01]  /*8090*/  PRMT R4, R0, 0x5410, R2 ;  /* 0x0000541000047816 */ /* 0x000fe20000000002 */
[--C-:B------:R-:W-:Y:S01]  /*80a0*/  HSET2.LE.AND R0, R35, R77.reuse, PT ;  /* 0x0000004d23007233 */ /* 0x100fe20003803000 */
[----:B----4-:R-:W-:Y:S01]  /*80b0*/  IMAD.MOV.U32 R35, RZ, RZ, R22 ;  /* 0x000000ffff237224 */ /* 0x010fe200078e0016 */
[--C-:B------:R-:W-:Y:S01]  /*80c0*/  HSET2.LE.AND R2, R29, R77.reuse, PT ;  /* 0x0000004d1d027233 */ /* 0x100fe20003803000 */
[----:B------:R-:W-:Y:S01]  /*80d0*/  LOP3.LUT R128, R8, R45, RZ, 0xc0, !PT ;  /* 0x0000002d08807212 */ /* 0x000fe200078ec0ff */
[----:B------:R-:W-:Y:S01]  /*80e0*/  HSET2.LE.AND R9, R4, R77, PT ;  /* 0x0000004d04097233 */ /* 0x000fe20003803000 */
[----:B------:R-:W-:Y:S02]  /*80f0*/  LOP3.LUT R4, R0, R50, RZ, 0xc0, !PT ;  /* 0x0000003200047212 */ /* 0x000fe400078ec0ff */
[----:B------:R-:W-:Y:S02]  /*8100*/  LOP3.LUT R5, R2, R49, RZ, 0xc0, !PT ;  /* 0x0000003102057212 */ /* 0x000fe400078ec0ff */
[----:B------:R-:W-:-:S02]  /*8110*/  F2FP.PACK_AB R2, R34, R35 ;  /* 0x000000232202723e */ /* 0x000fc400000000ff */
[----:B------:R-:W-:Y:S02]  /*8120*/  F2FP.PACK_AB R0, R31, R91 ;  /* 0x0000005b1f00723e */ /* 0x000fe400000000ff */
[C---:B------:R-:W-:Y:S02]  /*8130*/  PRMT R30, R2.reuse, 0x7610, R30 ;  /* 0x00007610021e7816 */ /* 0x040fe4000000001e */
[----:B------:R-:W-:Y:S02]  /*8140*/  PRMT R29, R2, 0x7632, R29 ;  /* 0x00007632021d7816 */ /* 0x000fe4000000001d */
[C---:B------:R-:W-:Y:S02]  /*8150*/  PRMT R28, R0.reuse, 0x7610, R28 ;  /* 0x00007610001c7816 */ /* 0x040fe4000000001c */
[----:B------:R-:W-:Y:S02]  /*8160*/  PRMT R2, R0, 0x7632, R2 ;  /* 0x0000763200027816 */ /* 0x000fe40000000002 */
[----:B------:R-:W-:-:S02]  /*8170*/  PRMT R0, R30, 0x5410, R29 ;  /* 0x000054101e007816 */ /* 0x000fc4000000001d */
[----:B------:R-:W-:Y:S02]  /*8180*/  LOP3.LUT R129, R9, R44, RZ, 0xc0, !PT ;  /* 0x0000002c09817212 */ /* 0x000fe400078ec0ff */
[----:B------:R-:W-:Y:S02]  /*8190*/  LOP3.LUT R130, R10, R0, RZ, 0xc0, !PT ;  /* 0x000000000a827212 */ /* 0x000fe400078ec0ff */
[----:B------:R-:W-:Y:S02]  /*81a0*/  PRMT R0, R28, 0x5410, R2 ;  /* 0x000054101c007816 */ /* 0x000fe40000000002 */
[----:B------:R-:W-:Y:S02]  /*81b0*/  LOP3.LUT R6, R6, R48, RZ, 0xc0, !PT ;  /* 0x0000003006067212 */ /* 0x000fe400078ec0ff */
[----:B------:R-:W-:Y:S02]  /*81c0*/  LOP3.LUT R131, R11, R0, RZ, 0xc0, !PT ;  /* 0x000000000b837212 */ /* 0x000fe400078ec0ff */
[----:B------:R-:W1:Y:S02]  /*81d0*/  LDSM.16.MT88.4 R8, [R195+0x16800] ;  /* 0x01680000c308783b */ /* 0x000e640000004200 */
[C---:B-1----:R-:W-:Y:S08]  /*81e0*/  HMMA.16816.F32 R24, R12.reuse, R8, R24 ;  /* 0x000000080c18723c */ /* 0x042ff00000001818 */
[----:B------:R-:W-:Y:S01]  /*81f0*/  HMMA.16816.F32 R16, R12, R10, R16 ;  /* 0x0000000a0c10723c */ /* 0x000fe20000001810 */
[----:B------:R-:W1:Y:S04]  /*8200*/  LDSM.16.MT88.4 R12, [R193+0x11000] ;  /* 0x01100000c10c783b */ /* 0x000e680000004200 */
[----:B------:R-:W3:Y:S03]  /*8210*/  LDSM.16.MT88.4 R8, [R194+0x11000] ;  /* 0x01100000c208783b */ /* 0x000ee60000004200 */
[C---:B-1----:R-:W-:Y:S08]  /*8220*/  HMMA.16816.F32 R164, R4.reuse, R12, R164 ;  /* 0x0000000c04a4723c */ /* 0x042ff000000018a4 */
[C---:B------:R-:W-:Y:S01]  /*8230*/  HMMA.16816.F32 R20, R4.reuse, R14, R104 ;  /* 0x0000000e0414723c */ /* 0x040fe20000001868 */
[----:B------:R-:W1:Y:S07]  /*8240*/  LDSM.16.MT88.4 R12, [R196+0x11000] ;  /* 0x01100000c40c783b */ /* 0x000e6e0000004200 */
[C---:B---3--:R-:W-:Y:S08]  /*8250*/  HMMA.16816.F32 R156, R4.reuse, R8, R156 ;  /* 0x00000008049c723c */ /* 0x048ff0000000189c */
[C---:B------:R-:W-:Y:S01]  /*8260*/  HMMA.16816.F32 R36, R4.reuse, R10, R148 ;  /* 0x0000000a0424723c */ /* 0x040fe20000001894 */
[----:B------:R-:W3:Y:S07]  /*8270*/  LDSM.16.MT88.4 R8, [R195+0x11000] ;  /* 0x01100000c308783b */ /* 0x000eee0000004200 */
[C---:B-1----:R-:W-:Y:S08]  /*8280*/  HMMA.16816.F32 R148, R4.reuse, R12, R40 ;  /* 0x0000000c0494723c */ /* 0x042ff00000001828 */
[C---:B------:R-:W-:Y:S01]  /*8290*/  HMMA.16816.F32 R40, R4.reuse, R14, R100 ;  /* 0x0000000e0428723c */ /* 0x040fe20000001864 */
[----:B------:R-:W1:Y:S07]  /*82a0*/  LDSM.16.MT88.4 R12, [R193+0x13000] ;  /* 0x01300000c10c783b */ /* 0x000e6e0000004200 */
[C---:B---3--:R-:W-:Y:S08]  /*82b0*/  HMMA.16816.F32 R140, R4.reuse, R8, R140 ;  /* 0x00000008048c723c */ /* 0x048ff0000000188c */
[----:B------:R-:W-:Y:S01]  /*82c0*/  HMMA.16816.F32 R44, R4, R10, R244 ;  /* 0x0000000a042c723c */ /* 0x000fe200000018f4 */
[----:B------:R-:W3:Y:S01]  /*82d0*/  LDSM.16.MT88.4 R8, [R194+0x13000] ;  /* 0x01300000c208783b */ /* 0x000ee20000004200 */
[----:B------:R-:W-:-:S02]  /*82e0*/  IMAD.MOV.U32 R100, RZ, RZ, R92 ;  /* 0x000000ffff647224 */ /* 0x000fc400078e005c */
[----:B------:R-:W-:Y:S02]  /*82f0*/  IMAD.MOV.U32 R105, RZ, RZ, R85 ;  /* 0x000000ffff697224 */ /* 0x000fe400078e0055 */
[----:B------:R-:W-:Y:S02]  /*8300*/  IMAD.MOV.U32 R61, RZ, RZ, R33 ;  /* 0x000000ffff3d7224 */ /* 0x000fe400078e0021 */
[----:B------:R-:W-:Y:S01]  /*8310*/  IMAD.MOV.U32 R247, RZ, RZ, R76 ;  /* 0x000000fffff77224 */ /* 0x000fe200078e004c */
[----:B------:R2:W5:Y:S01]  /*8320*/  LDL.LU R33, [R1+0x114] ;  /* 0x0001140001217983 */ /* 0x0005620000300800 */
[----:B------:R-:W-:Y:S02]  /*8330*/  IMAD.MOV.U32 R66, RZ, RZ, R32 ;  /* 0x000000ffff427224 */ /* 0x000fe400078e0020 */
[----:B------:R-:W-:Y:S01]  /*8340*/  IMAD.MOV.U32 R50, RZ, RZ, R58 ;  /* 0x000000ffff327224 */ /* 0x000fe200078e003a */
[----:B------:R2:W5:Y:S01]  /*8350*/  LDL.LU R32, [R1+0x110] ;  /* 0x0001100001207983 */ /* 0x0005620000300800 */
[----:B------:R-:W-:-:S02]  /*8360*/  IMAD.MOV.U32 R76, RZ, RZ, R59 ;  /* 0x000000ffff4c7224 */ /* 0x000fc400078e003b */
[----:B------:R-:W-:Y:S02]  /*8370*/  IMAD.MOV.U32 R92, RZ, RZ, R56 ;  /* 0x000000ffff5c7224 */ /* 0x000fe400078e0038 */
[----:B------:R-:W-:Y:S02]  /*8380*/  IMAD.MOV.U32 R85, RZ, RZ, R57 ;  /* 0x000000ffff557224 */ /* 0x000fe400078e0039 */
[----:B------:R-:W-:Y:S02]  /*8390*/  IMAD.MOV.U32 R102, RZ, RZ, R94 ;  /* 0x000000ffff667224 */ /* 0x000fe400078e005e */
[----:B------:R-:W-:Y:S01]  /*83a0*/  IMAD.MOV.U32 R101, RZ, RZ, R93 ;  /* 0x000000ffff657224 */ /* 0x000fe200078e005d */
[----:B-1----:R-:W-:Y:S01]  /*83b0*/  HMMA.16816.F32 R52, R4, R12, R52 ;  /* 0x0000000c0434723c */ /* 0x002fe20000001834 */
[----:B------:R-:W-:Y:S02]  /*83c0*/  IMAD.MOV.U32 R104, RZ, RZ, R84 ;  /* 0x000000ffff687224 */ /* 0x000fe400078e0054 */
[----:B------:R-:W-:-:S02]  /*83d0*/  IMAD.MOV.U32 R103, RZ, RZ, R80 ;  /* 0x000000ffff677224 */ /* 0x000fc400078e0050 */
[----:B------:R-:W-:-:S03]  /*83e0*/  IMAD.MOV.U32 R0, RZ, RZ, R81 ;  /* 0x000000ffff007224 */ /* 0x000fc600078e0051 */
[----:B------:R-:W-:Y:S01]  /*83f0*/  HMMA.16816.F32 R56, R4, R14, R248 ;  /* 0x0000000e0438723c */ /* 0x000fe200000018f8 */
[----:B------:R-:W1:Y:S01]  /*8400*/  LDSM.16.MT88.4 R12, [R196+0x13000] ;  /* 0x01300000c40c783b */ /* 0x000e620000004200 */
[----:B------:R-:W-:Y:S02]  /*8410*/  IMAD.MOV.U32 R49, RZ, RZ, R82 ;  /* 0x000000ffff317224 */ /* 0x000fe400078e0052 */
[----:B------:R-:W-:Y:S02]  /*8420*/  IMAD.MOV.U32 R48, RZ, RZ, R83 ;  /* 0x000000ffff307224 */ /* 0x000fe400078e0053 */
[----:B------:R-:W-:Y:S02]  /*8430*/  IMAD.MOV.U32 R84, RZ, RZ, R62 ;  /* 0x000000ffff547224 */ /* 0x000fe400078e003e */
[----:B------:R-:W-:Y:S02]  /*8440*/  IMAD.MOV.U32 R80, RZ, RZ, R63 ;  /* 0x000000ffff507224 */ /* 0x000fe400078e003f */
[----:B------:R-:W-:-:S02]  /*8450*/  IMAD.MOV.U32 R81, RZ, RZ, R60 ;  /* 0x000000ffff517224 */ /* 0x000fc400078e003c */
[----:B------:R-:W-:Y:S02]  /*8460*/  IMAD.MOV.U32 R82, RZ, RZ, R61 ;  /* 0x000000ffff527224 */ /* 0x000fe400078e003d */
[----:B------:R-:W-:Y:S01]  /*8470*/  IMAD.MOV.U32 R83, RZ, RZ, R66 ;  /* 0x000000ffff537224 */ /* 0x000fe200078e0042 */
[----:B---3--:R-:W-:Y:S01]  /*8480*/  HMMA.16816.F32 R60, R4, R8, R240 ;  /* 0x00000008043c723c */ /* 0x008fe200000018f0 */
[----:B------:R-:W-:Y:S02]  /*8490*/  IMAD.MOV.U32 R93, RZ, RZ, R67 ;  /* 0x000000ffff5d7224 */ /* 0x000fe400078e0043 */
[----:B------:R-:W-:Y:S02]  /*84a0*/  IMAD.MOV.U32 R94, RZ, RZ, R64 ;  /* 0x000000ffff5e7224 */ /* 0x000fe400078e0040 */
[----:B------:R-:W-:-:S03]  /*84b0*/  IMAD.MOV.U32 R95, RZ, RZ, R65 ;  /* 0x000000ffff5f7224 */ /* 0x000fc600078e0041 */
[C---:B------:R-:W-:Y:S01]  /*84c0*/  HMMA.16816.F32 R64, R4.reuse, R10, R68 ;  /* 0x0000000a0440723c */ /* 0x040fe20000001844 */
[----:B------:R-:W3:Y:S01]  /*84d0*/  LDSM.16.MT88.4 R8, [R195+0x13000] ;  /* 0x01300000c308783b */ /* 0x000ee20000004200 */
[----:B------:R-:W-:Y:S02]  /*84e0*/  IMAD.MOV.U32 R242, RZ, RZ, R78 ;  /* 0x000000fffff27224 */ /* 0x000fe400078e004e */
[----:B------:R-:W-:Y:S02]  /*84f0*/  IMAD.MOV.U32 R243, RZ, RZ, R79 ;  /* 0x000000fffff37224 */ /* 0x000fe400078e004f */
[----:B------:R-:W-:Y:S02]  /*8500*/  IMAD.MOV.U32 R248, RZ, RZ, R87 ;  /* 0x000000fffff87224 */ /* 0x000fe400078e0057 */
[----:B------:R-:W-:Y:S01]  /*8510*/  IMAD.MOV.U32 R249, RZ, RZ, R86 ;  /* 0x000000fffff97224 */ /* 0x000fe200078e0056 */
[----:B-1----:R-:W-:Y:S07]  /*8520*/  HMMA.16816.F32 R68, R4, R12, R236 ;  /* 0x0000000c0444723c */ /* 0x002fee00000018ec */
[----:B------:R-:W-:-:S02]  /*8530*/  IMAD.MOV.U32 R238, RZ, RZ, R76 ;  /* 0x000000ffffee7224 */ /* 0x000fc400078e004c */
[----:B------:R-:W-:Y:S01]  /*8540*/  HMMA.16816.F32 R76, R4, R14, R232 ;  /* 0x0000000e044c723c */ /* 0x000fe200000018e8 */
[----:B------:R-:W-:Y:S01]  /*8550*/  IMAD.MOV.U32 R237, RZ, RZ, R82 ;  /* 0x000000ffffed7224 */ /* 0x000fe200078e0052 */
[----:B------:R-:W1:Y:S01]  /*8560*/  LDSM.16.MT88.4 R12, [R193+0x15000] ;  /* 0x01500000c10c783b */ /* 0x000e620000004200 */
[----:B------:R-:W-:-:S04]  /*8570*/  IMAD.MOV.U32 R236, RZ, RZ, R83 ;  /* 0x000000ffffec7224 */ /* 0x000fc800078e0053 */
[----:B------:R-:W-:Y:S02]  /*8580*/  IMAD.MOV.U32 R233, RZ, RZ, R85 ;  /* 0x000000ffffe97224 */ /* 0x000fe400078e0055 */
[----:B------:R-:W-:Y:S02]  /*8590*/  IMAD.MOV.U32 R232, RZ, RZ, R84 ;  /* 0x000000ffffe87224 */ /* 0x000fe400078e0054 */
[----:B------:R-:W-:Y:S02]  /*85a0*/  IMAD.MOV.U32 R235, RZ, RZ, R80 ;  /* 0x000000ffffeb7224 */ /* 0x000fe400078e0050 */
[----:B------:R-:W-:Y:S01]  /*85b0*/  IMAD.MOV.U32 R234, RZ, RZ, R81 ;  /* 0x000000ffffea7224 */ /* 0x000fe200078e0051 */
[C---:B---3--:R-:W-:Y:S08]  /*85c0*/  HMMA.16816.F32 R84, R4.reuse, R10, R184 ;  /* 0x0000000a0454723c */ /* 0x048ff000000018b8 */
[----:B------:R-:W-:Y:S01]  /*85d0*/  HMMA.16816.F32 R80, R4, R8, R216 ;  /* 0x000000080450723c */ /* 0x000fe200000018d8 */
[----:B------:R-:W3:Y:S01]  /*85e0*/  LDSM.16.MT88.4 R8, [R194+0x15000] ;  /* 0x01500000c208783b */ /* 0x000ee20000004200 */
[----:B------:R-:W-:-:S02]  /*85f0*/  IMAD.MOV.U32 R239, RZ, RZ, R105 ;  /* 0x000000ffffef7224 */ /* 0x000fc400078e0069 */
[----:B------:R-:W-:Y:S02]  /*8600*/  IMAD.MOV.U32 R244, RZ, RZ, R104 ;  /* 0x000000fffff47224 */ /* 0x000fe400078e0068 */
[----:B------:R-:W-:Y:S02]  /*8610*/  IMAD.MOV.U32 R105, RZ, RZ, R103 ;  /* 0x000000ffff697224 */ /* 0x000fe400078e0067 */
[----:B------:R-:W-:Y:S02]  /*8620*/  IMAD.MOV.U32 R104, RZ, RZ, R100 ;  /* 0x000000ffff687224 */ /* 0x000fe400078e0064 */
[----:B------:R-:W-:Y:S02]  /*8630*/  IMAD.MOV.U32 R240, RZ, RZ, R101 ;  /* 0x000000fffff07224 */ /* 0x000fe400078e0065 */
[----:B------:R-:W-:Y:S02]  /*8640*/  IMAD.MOV.U32 R241, RZ, RZ, R102 ;  /* 0x000000fffff17224 */ /* 0x000fe400078e0066 */
[----:B------:R-:W-:-:S02]  /*8650*/  IMAD.MOV.U32 R246, RZ, RZ, R91 ;  /* 0x000000fffff67224 */ /* 0x000fc400078e005b */
[----:B------:R-:W-:Y:S02]  /*8660*/  IMAD.MOV.U32 R245, RZ, RZ, R90 ;  /* 0x000000fffff57224 */ /* 0x000fe400078e005a */
[----:B------:R-:W-:Y:S02]  /*8670*/  IMAD.MOV.U32 R250, RZ, RZ, R88 ;  /* 0x000000fffffa7224 */ /* 0x000fe400078e0058 */
[----:B------:R-:W-:Y:S02]  /*8680*/  IMAD.MOV.U32 R251, RZ, RZ, R89 ;  /* 0x000000fffffb7224 */ /* 0x000fe400078e0059 */
[----:B-1----:R-:W-:Y:S07]  /*8690*/  HMMA.16816.F32 R88, R4, R12, R228 ;  /* 0x0000000c0458723c */ /* 0x002fee00000018e4 */
[----:B------:R-:W-:-:S02]  /*86a0*/  IMAD.MOV.U32 R229, RZ, RZ, R95 ;  /* 0x000000ffffe57224 */ /* 0x000fc400078e005f */
[----:B------:R-:W-:Y:S02]  /*86b0*/  IMAD.MOV.U32 R231, RZ, RZ, R94 ;  /* 0x000000ffffe77224 */ /* 0x000fe400078e005e */
[----:B------:R-:W-:Y:S02]  /*86c0*/  IMAD.MOV.U32 R228, RZ, RZ, R93 ;  /* 0x000000ffffe47224 */ /* 0x000fe400078e005d */
[----:B------:R-:W-:Y:S01]  /*86d0*/  IMAD.MOV.U32 R230, RZ, RZ, R92 ;  /* 0x000000ffffe67224 */ /* 0x000fe200078e005c */
[----:B---3--:R-:W-:Y:S07]  /*86e0*/  HMMA.16816.F32 R100, R4, R8, R152 ;  /* 0x000000080464723c */ /* 0x008fee0000001898 */
[----:B------:R-:W-:-:S02]  /*86f0*/  IMAD.MOV.U32 R154, RZ, RZ, R105 ;  /* 0x000000ffff9a7224 */ /* 0x000fc400078e0069 */
[----:B------:R-:W-:Y:S02]  /*8700*/  IMAD.MOV.U32 R155, RZ, RZ, R104 ;  /* 0x000000ffff9b7224 */ /* 0x000fe400078e0068 */
[C---:B------:R-:W-:Y:S01]  /*8710*/  HMMA.16816.F32 R104, R4.reuse, R10, R112 ;  /* 0x0000000a0468723c */ /* 0x040fe20000001870 */
[----:B------:R-:W1:Y:S07]  /*8720*/  LDSM.16.MT88.4 R8, [R195+0x15000] ;  /* 0x01500000c308783b */ /* 0x000e6e0000004200 */
[C---:B------:R-:W-:Y:S01]  /*8730*/  HMMA.16816.F32 R92, R4.reuse, R14, R180 ;  /* 0x0000000e045c723c */ /* 0x040fe200000018b4 */
[----:B------:R-:W3:Y:S07]  /*8740*/  LDSM.16.MT88.4 R12, [R196+0x15000] ;  /* 0x01500000c40c783b */ /* 0x000eee0000004200 */
[C---:B-1----:R-:W-:Y:S08]  /*8750*/  HMMA.16816.F32 R116, R4.reuse, R8, R116 ;  /* 0x000000080474723c */ /* 0x042ff00000001874 */
[C---:B------:R-:W-:Y:S01]  /*8760*/  HMMA.16816.F32 R120, R4.reuse, R10, R120 ;  /* 0x0000000a0478723c */ /* 0x040fe20000001878 */
[----:B------:R-:W1:Y:S07]  /*8770*/  LDSM.16.MT88.4 R8, [R194+0x17000] ;  /* 0x01700000c208783b */ /* 0x000e6e0000004200 */
[C---:B---3--:R-:W-:Y:S01]  /*8780*/  HMMA.16816.F32 R108, R4.reuse, R12, R160 ;  /* 0x0000000c046c723c */ /* 0x048fe200000018a0 */
[----:B------:R-:W-:Y:S07]  /*8790*/  LDSM.16.MT88.4 R160, [R193+0x11800] ;  /* 0x01180000c1a0783b */ /* 0x000fee0000004200 */
[C---:B------:R-:W-:Y:S01]  /*87a0*/  HMMA.16816.F32 R112, R4.reuse, R14, R144 ;  /* 0x0000000e0470723c */ /* 0x040fe20000001890 */
[----:B------:R-:W3:Y:S04]  /*87b0*/  LDSM.16.MT88.4 R12, [R193+0x17000] ;  /* 0x01700000c10c783b */ /* 0x000ee80000004200 */
[----:B------:R-:W-:Y:S03]  /*87c0*/  LDSM.16.MT88.4 R144, [R196+0x11800] ;  /* 0x01180000c490783b */ /* 0x000fe60000004200 */
[C---:B-1----:R-:W-:Y:S08]  /*87d0*/  HMMA.16816.F32 R208, R4.reuse, R8, R208 ;  /* 0x0000000804d0723c */ /* 0x042ff000000018d0 */
[C---:B------:R-:W-:Y:S01]  /*87e0*/  HMMA.16816.F32 R184, R4.reuse, R10, R136 ;  /* 0x0000000a04b8723c */ /* 0x040fe20000001888 */
[----:B------:R-:W1:Y:S04]  /*87f0*/  LDSM.16.MT88.4 R8, [R195+0x17000] ;  /* 0x01700000c308783b */ /* 0x000e680000004200 */
[----:B------:R-:W-:Y:S03]  /*8800*/  LDSM.16.MT88.4 R136, [R195+0x11800] ;  /* 0x01180000c388783b */ /* 0x000fe60000004200 */
[C---:B---3--:R-:W-:Y:S08]  /*8810*/  HMMA.16816.F32 R124, R4.reuse, R12, R124 ;  /* 0x0000000c047c723c */ /* 0x048ff0000000187c */
[C---:B------:R-:W-:Y:S01]  /*8820*/  HMMA.16816.F32 R188, R4.reuse, R14, R188 ;  /* 0x0000000e04bc723c */ /* 0x040fe200000018bc */
[----:B------:R-:W3:Y:S07]  /*8830*/  LDSM.16.MT88.4 R12, [R196+0x17000] ;  /* 0x01700000c40c783b */ /* 0x000eee0000004200 */
[----:B-1----:R-:W-:Y:S07]  /*8840*/  HMMA.16816.F32 R216, R4, R8, R24 ;  /* 0x0000000804d8723c */ /* 0x002fee0000001818 */
[----:B------:R-:W-:-:S02]  /*8850*/  IMAD.MOV.U32 R9, RZ, RZ, R50 ;  /* 0x000000ffff097224 */ /* 0x000fc400078e0032 */
[----:B------:R-:W-:Y:S01]  /*8860*/  IMAD.MOV.U32 R8, RZ, RZ, R51 ;  /* 0x000000ffff087224 */ /* 0x000fe200078e0033 */
[----:B------:R-:W-:Y:S01]  /*8870*/  HMMA.16816.F32 R16, R4, R10, R16 ;  /* 0x0000000a0410723c */ /* 0x000fe20000001810 */
[----:B------:R-:W-:-:S07]  /*8880*/  IMAD.MOV.U32 R24, RZ, RZ, R49 ;  /* 0x000000ffff187224 */ /* 0x000fce00078e0031 */
[C---:B---3--:R-:W-:Y:S01]  /*8890*/  HMMA.16816.F32 R180, R4.reuse, R12, R96 ;  /* 0x0000000c04b4723c */ /* 0x048fe20000001860 */
[----:B------:R-:W-:Y:S01]  /*88a0*/  IMAD.MOV.U32 R25, RZ, RZ, R154 ;  /* 0x000000ffff197224 */ /* 0x000fe200078e009a */
[----:B------:R-:W-:Y:S06]  /*88b0*/  LDSM.16.MT88.4 R96, [R195+0x15800] ;  /* 0x01580000c360783b */ /* 0x000fec0000004200 */
[----:B------:R-:W-:Y:S01]  /*88c0*/  HMMA.16816.F32 R12, R4, R14, R72 ;  /* 0x0000000e040c723c */ /* 0x000fe20000001848 */
[----:B------:R-:W-:Y:S01]  /*88d0*/  IMAD.MOV.U32 R26, RZ, RZ, R155 ;  /* 0x000000ffff1a7224 */ /* 0x000fe200078e009b */
[----:B------:R-:W-:Y:S04]  /*88e0*/  LDSM.16.MT88.4 R72, [R193+0x15800] ;  /* 0x01580000c148783b */ /* 0x000fe80000004200 */
[----:B------:R-:W1:Y:S01]  /*88f0*/  LDSM.16.MT88.4 R152, [R194+0x11800] ;  /* 0x01180000c298783b */ /* 0x000e620000004200 */
[----:B------:R-:W-:-:S03]  /*8900*/  FADD.FTZ R4, R9, R8 ;  /* 0x0000000809047221 */ /* 0x000fc60000010000 */
[----:B------:R2:W3:Y:S01]  /*8910*/  LDL.LU.S16 R8, [R1+0x40] ;  /* 0x0000400001087983 */ /* 0x0004e20000300600 */
[----:B------:R-:W-:-:S03]  /*8920*/  FADD.FTZ R4, R24, R4 ;  /* 0x0000000418047221 */ /* 0x000fc60000010000 */
[----:B------:R2:W4:Y:S01]  /*8930*/  LDL.LU.S16 R24, [R1+0x44] ;  /* 0x0000440001187983 */ /* 0x0005220000300600 */
[C---:B------:R-:W-:Y:S08]  /*8940*/  HMMA.16816.F32 R148, R128.reuse, R144, R148 ;  /* 0x000000908094723c */ /* 0x040ff00000001894 */
[C---:B------:R-:W-:Y:S01]  /*8950*/  HMMA.16816.F32 R144, R128.reuse, R146, R40 ;  /* 0x000000928090723c */ /* 0x040fe20000001828 */
[----:B------:R-:W2:Y:S07]  /*8960*/  LDSM.16.MT88.4 R40, [R193+0x13800] ;  /* 0x01380000c128783b */ /* 0x000eae0000004200 */
[C---:B-1----:R-:W-:Y:S08]  /*8970*/  HMMA.16816.F32 R156, R128.reuse, R152, R156 ;  /* 0x00000098809c723c */ /* 0x042ff0000000189c */
[C---:B------:R-:W-:Y:S08]  /*8980*/  HMMA.16816.F32 R152, R128.reuse, R154, R36 ;  /* 0x0000009a8098723c */ /* 0x040ff00000001824 */
[C---:B--2---:R-:W-:Y:S08]  /*8990*/  HMMA.16816.F32 R36, R128.reuse, R40, R52 ;  /* 0x000000288024723c */ /* 0x044ff00000001834 */
[----:B------:R-:W-:Y:S01]  /*89a0*/  HMMA.16816.F32 R40, R128, R42, R56 ;  /* 0x0000002a8028723c */ /* 0x000fe20000001838 */
[----:B------:R-:W1:Y:S01]  /*89b0*/  LDSM.16.MT88.4 R56, [R196+0x13800] ;  /* 0x01380000c438783b */ /* 0x000e620000004200 */
[----:B------:R-:W-:-:S06]  /*89c0*/  FADD.FTZ R6, R247, R25 ;  /* 0x00000019f7067221 */ /* 0x000fcc0000010000 */
[C---:B-1----:R-:W-:Y:S08]  /*89d0*/  HMMA.16816.F32 R52, R128.reuse, R56, R68 ;  /* 0x000000388034723c */ /* 0x042ff00000001844 */
[----:B------:R-:W-:Y:S01]  /*89e0*/  HMMA.16816.F32 R68, R128, R72, R88 ;  /* 0x000000488044723c */ /* 0x000fe20000001858 */
[----:B------:R-:W-:Y:S02]  /*89f0*/  IMAD.MOV.U32 R25, RZ, RZ, R0 ;  /* 0x000000ffff197224 */ /* 0x000fe400078e0000 */
[----:B------:R-:W-:-:S02]  /*8a00*/  IMAD.MOV.U32 R27, RZ, RZ, R230 ;  /* 0x000000ffff1b7224 */ /* 0x000fc400078e00e6 */
[----:B------:R-:W-:-:S03]  /*8a10*/  FADD.FTZ R4, R26, R4 ;  /* 0x000000041a047221 */ /* 0x000fc60000010000 */
[C---:B------:R-:W-:Y:S08]  /*8a20*/  HMMA.16816.F32 R164, R128.reuse, R160, R164 ;  /* 0x000000a080a4723c */ /* 0x040ff000000018a4 */
[----:B------:R-:W-:Y:S01]  /*8a30*/  HMMA.16816.F32 R72, R128, R74, R92 ;  /* 0x0000004a8048723c */ /* 0x000fe2000000185c */
[----:B---3--:R-:W-:-:S07]  /*8a40*/  @!P3 HADD2 R8, -R179.H0_H0, -RZ.H0_H0 ;  /* 0xa00000ffb308b230 */ /* 0x008fce0000000900 */
[----:B------:R-:W-:Y:S01]  /*8a50*/  HMMA.16816.F32 R92, R128, R96, R116 ;  /* 0x00000060805c723c */ /* 0x000fe20000001874 */
[----:B----4-:R-:W-:-:S07]  /*8a60*/  @!P1 HADD2 R24, -R178.H0_H0, -RZ.H0_H0 ;  /* 0xa00000ffb2189230 */ /* 0x010fce0000000900 */
[C---:B------:R-:W-:Y:S01]  /*8a70*/  HMMA.16816.F32 R140, R128.reuse, R136, R140 ;  /* 0x00000088808c723c */ /* 0x040fe2000000188c */
[----:B------:R-:W1:Y:S01]  /*8a80*/  LDC.U8 R247, c[0x0][0x2d8] ;  /* 0x0000b600fff77b82 */ /* 0x000e620000000000 */
[----:B------:R-:W-:Y:S06]  /*8a90*/  LDSM.16.MT88.4 R88, [R196+0x15800] ;  /* 0x01580000c458783b */ /* 0x000fec0000004200 */
[----:B------:R-:W-:Y:S01]  /*8aa0*/  HMMA.16816.F32 R96, R128, R98, R120 ;  /* 0x000000628060723c */ /* 0x000fe20000001878 */
[----:B------:R-:W2:Y:S01]  /*8ab0*/  LDSM.16.MT88.4 R120, [R196+0x17800] ;  /* 0x01780000c478783b */ /* 0x000ea20000004200 */
[----:B------:R-:W-:-:S04]  /*8ac0*/  FADD.FTZ R6, R25, R6 ;  /* 0x0000000619067221 */ /* 0x000fc80000010000 */
[----:B------:R-:W-:Y:S02]  /*8ad0*/  FADD.FTZ R6, R27, R6 ;  /* 0x000000061b067221 */ /* 0x000fe40000010000 */
[C---:B------:R-:W-:Y:S07]  /*8ae0*/  HMMA.16816.F32 R160, R128.reuse, R162, R20 ;  /* 0x000000a280a0723c */ /* 0x040fee0000001814 */
[----:B------:R-:W-:Y:S02]  /*8af0*/  PRMT R23, R8, 0x7610, R23 ;  /* 0x0000761008177816 */ /* 0x000fe40000000017 */
[----:B------:R-:W-:Y:S01]  /*8b00*/  PRMT R22, R24, 0x7610, R22 ;  /* 0x0000761018167816 */ /* 0x000fe20000000016 */
[----:B------:R-:W-:Y:S01]  /*8b10*/  IMAD.MOV.U32 R230, RZ, RZ, R232 ;  /* 0x000000ffffe67224 */ /* 0x000fe200078e00e8 */
[----:B------:R-:W-:Y:S01]  /*8b20*/  @!P3 PRMT R179, R23, 0x5410, RZ ;  /* 0x0000541017b3b816 */ /* 0x000fe200000000ff */
[----:B------:R-:W-:Y:S01]  /*8b30*/  HMMA.16816.F32 R136, R128, R138, R44 ;  /* 0x0000008a8088723c */ /* 0x000fe2000000182c */
[----:B------:R-:W-:-:S07]  /*8b40*/  @!P1 PRMT R178, R22, 0x5410, RZ ;  /* 0x0000541016b29816 */ /* 0x000fce00000000ff */
[----:B--2---:R-:W-:Y:S01]  /*8b50*/  HMMA.16816.F32 R116, R128, R120, R180 ;  /* 0x000000788074723c */ /* 0x004fe200000018b4 */
[----:B------:R2:W3:Y:S04]  /*8b60*/  LDL.LU.S16 R120, [R1+0x58] ;  /* 0x0000580001787983 */ /* 0x0004e80000300600 */
[----:B------:R2:W4:Y:S04]  /*8b70*/  LDL.LU.S16 R27, [R1+0x54] ;  /* 0x00005400011b7983 */ /* 0x0005280000300600 */
[----:B------:R2:W2:Y:S04]  /*8b80*/  LDL.LU.S16 R26, [R1+0x50] ;  /* 0x00005000011a7983 */ /* 0x0004a80000300600 */
[----:B------:R1:W3:Y:S04]  /*8b90*/  LDL.LU.S16 R23, [R1+0x4c] ;  /* 0x00004c0001177983 */ /* 0x0002e80000300600 */
[----:B------:R1:W3:Y:S01]  /*8ba0*/  LDL.LU.S16 R22, [R1+0x48] ;  /* 0x0000480001167983 */ /* 0x0002e20000300600 */
[----:B------:R-:W-:-:S02]  /*8bb0*/  IMAD.MOV.U32 R232, RZ, RZ, R238 ;  /* 0x000000ffffe87224 */ /* 0x000fc400078e00ee */
[----:B------:R-:W-:Y:S01]  /*8bc0*/  IMAD.MOV.U32 R238, RZ, RZ, R48 ;  /* 0x000000ffffee7224 */ /* 0x000fe200078e0030 */
[----:B------:R-:W-:Y:S01]  /*8bd0*/  SHF.R.U32.HI R0, RZ, 0x8, R226 ;  /* 0x00000008ff007819 */ /* 0x000fe200000116e2 */
[----:B------:R-:W1:Y:S01]  /*8be0*/  LDSM.16.MT88.4 R48, [R194+0x13800] ;  /* 0x01380000c230783b */ /* 0x000e620000004200 */
[----:B------:R-:W-:Y:S01]  /*8bf0*/  @!P4 HADD2 R252, -R206.H0_H0, -RZ.H0_H0 ;  /* 0xa00000ffcefcc230 */ /* 0x000fe20000000900 */
[C---:B------:R-:W-:Y:S01]  /*8c00*/  HMMA.16816.F32 R56, R128.reuse, R58, R76 ;  /* 0x0000003a8038723c */ /* 0x040fe2000000184c */
[----:B------:R-:W-:Y:S01]  /*8c10*/  FADD.FTZ R6, R231, R6 ;  /* 0x00000006e7067221 */ /* 0x000fe20000010000 */
[----:B------:R-:W-:Y:S06]  /*8c20*/  LDSM.16.MT88.4 R8, [R195+0x17800] ;  /* 0x01780000c308783b */ /* 0x000fec0000004200 */
[C---:B-1----:R-:W-:Y:S08]  /*8c30*/  HMMA.16816.F32 R44, R128.reuse, R48, R60 ;  /* 0x00000030802c723c */ /* 0x042ff0000000183c */
[----:B------:R-:W-:Y:S01]  /*8c40*/  HMMA.16816.F32 R48, R128, R50, R64 ;  /* 0x000000328030723c */ /* 0x000fe20000001840 */
[----:B------:R-:W1:Y:S01]  /*8c50*/  LDSM.16.MT88.4 R64, [R195+0x13800] ;  /* 0x01380000c340783b */ /* 0x000e620000004200 */
[----:B------:R-:W-:-:S02]  /*8c60*/  LOP3.LUT R0, R0, 0xffff, RZ, 0xc0, !PT ;  /* 0x0000ffff00007812 */ /* 0x000fc400078ec0ff */
[----:B------:R-:W-:Y:S02]  /*8c70*/  @!P4 PRMT R206, R252, 0x5410, RZ ;  /* 0x00005410fccec816 */ /* 0x000fe400000000ff */
[----:B------:R-:W-:Y:S02]  /*8c80*/  ISETP.GE.U32.AND P4, PT, R247, R0, PT ;  /* 0x00000000f700720c */ /* 0x000fe40003f86070 */
[----:B------:R-:W-:Y:S01]  /*8c90*/  LOP3.LUT R0, R227, 0xff, RZ, 0xc0, !PT ;  /* 0x000000ffe3007812 */ /* 0x000fe200078ec0ff */
[----:B-1----:R-:W-:Y:S01]  /*8ca0*/  HMMA.16816.F32 R60, R128, R64, R80 ;  /* 0x00000040803c723c */ /* 0x002fe20000001850 */
[----:B------:R-:W1:Y:S02]  /*8cb0*/  LDSM.16.MT88.4 R80, [R194+0x15800] ;  /* 0x01580000c250783b */ /* 0x000e640000004200 */
[----:B------:R-:W-:Y:S01]  /*8cc0*/  ISETP.GE.U32.AND P3, PT, R247, R0, PT ;  /* 0x00000000f700720c */ /* 0x000fe20003f66070 */
[----:B------:R-:W-:Y:S01]  /*8cd0*/  FADD.FTZ R0, R228, R4 ;  /* 0x00000004e4007221 */ /* 0x000fe20000010000 */
[----:B------:R-:W-:-:S03]  /*8ce0*/  LEA R24, P1, R230, c[0x0][0x1f8], 0x1 ;  /* 0x00007e00e6187a11 */ /* 0x000fc600078208ff */
[----:B------:R-:W-:Y:S01]  /*8cf0*/  HMMA.16816.F32 R64, R128, R66, R84 ;  /* 0x000000428040723c */ /* 0x000fe20000001854 */
[----:B------:R-:W-:-:S07]  /*8d00*/  LEA.HI.X R25, R230, c[0x0][0x1fc], R229, 0x1, P1 ;  /* 0x00007f00e6197a11 */ /* 0x000fce00008f0ce5 */
[----:B------:R-:W-:Y:S01]  /*8d10*/  HMMA.16816.F32 R84, R128, R88, R108 ;  /* 0x000000588054723c */ /* 0x000fe2000000186c */
[----:B------:R-:W-:-:S07]  /*8d20*/  FADD.FTZ R0, R232, R0 ;  /* 0x00000000e8007221 */ /* 0x000fce0000010000 */
[C---:B------:R-:W-:Y:S01]  /*8d30*/  HMMA.16816.F32 R88, R128.reuse, R90, R112 ;  /* 0x0000005a8058723c */ /* 0x040fe20000001870 */
[----:B------:R-:W1:Y:S01]  /*8d40*/  LDSM.16.MT88.4 R112, [R194+0x17800] ;  /* 0x01780000c270783b */ /* 0x000e620000004200 */
[----:B------:R-:W-:Y:S02]  /*8d50*/  FADD.FTZ R6, R233, R6 ;  /* 0x00000006e9067221 */ /* 0x000fe40000010000 */
[----:B------:R-:W-:Y:S01]  /*8d60*/  FADD.FTZ R0, R234, R0 ;  /* 0x00000000ea007221 */ /* 0x000fe20000010000 */
[----:B------:R-:W-:Y:S01]  /*8d70*/  STG.E.U16 [R24.64], R214 ;  /* 0x000000d618007986 */ /* 0x000fe2000c101516 */
[----:B------:R-:W-:Y:S02]  /*8d80*/  FADD.FTZ R6, R235, R6 ;  /* 0x00000006eb067221 */ /* 0x000fe40000010000 */
[C---:B-1----:R-:W-:Y:S08]  /*8d90*/  HMMA.16816.F32 R76, R128.reuse, R80, R100 ;  /* 0x00000050804c723c */ /* 0x042ff00000001864 */
[----:B------:R-:W-:Y:S01]  /*8da0*/  HMMA.16816.F32 R80, R128, R82, R104 ;  /* 0x000000528050723c */ /* 0x000fe20000001868 */
[----:B------:R-:W1:Y:S01]  /*8db0*/  LDSM.16.MT88.4 R104, [R193+0x17800] ;  /* 0x01780000c168783b */ /* 0x000e620000004200 */
[----:B------:R-:W-:-:S03]  /*8dc0*/  FADD.FTZ R0, R236, R0 ;  /* 0x00000000ec007221 */ /* 0x000fc60000010000 */
[----:B------:R-:W-:Y:S01]  /*8dd0*/  STG.E.U16 [R24.64+0x2], R215 ;  /* 0x000002d718007986 */ /* 0x000fe2000c101516 */
        /* <DEDUP_REMOVED lines=9> */
[----:B------:R-:W-:Y:S01]  /*8e70*/  FADD.FTZ R0, R250, R0 ;  /* 0x00000000fa007221 */ /* 0x000fe20000010000 */
[----:B------:R-:W-:Y:S03]  /*8e80*/  HMMA.16816.F32 R108, R128, R112, R208 ;  /* 0x00000070806c723c */ /* 0x000fe600000018d0 */
[----:B------:R-:W-:-:S04]  /*8e90*/  FADD.FTZ R0, R244, R0 ;  /* 0x00000000f4007221 */ /* 0x000fc80000010000 */
[----:B------:R-:W-:Y:S01]  /*8ea0*/  FADD.FTZ R0, R246, R0 ;  /* 0x00000000f6007221 */ /* 0x000fe20000010000 */
[----:B------:R-:W-:Y:S01]  /*8eb0*/  HMMA.16816.F32 R112, R128, R114, R184 ;  /* 0x000000728070723c */ /* 0x000fe200000018b8 */
[----:B------:R-:W-:-:S07]  /*8ec0*/  IADD3 R208, P1, R24, -0x80, RZ ;  /* 0xffffff8018d07810 */ /* 0x000fce0007f3e0ff */
[----:B-1----:R-:W-:Y:S01]  /*8ed0*/  HMMA.16816.F32 R100, R128, R104, R124 ;  /* 0x000000688064723c */ /* 0x002fe2000000187c */
[----:B------:R-:W-:-:S07]  /*8ee0*/  IADD3.X R209, R25, -0x1, RZ, P1, !PT ;  /* 0xffffffff19d17810 */ /* 0x000fce0000ffe4ff */
[C---:B------:R-:W-:Y:S08]  /*8ef0*/  HMMA.16816.F32 R104, R128.reuse, R106, R188 ;  /* 0x0000006a8068723c */ /* 0x040ff000000018bc */
[----:B------:R-:W-:Y:S01]  /*8f00*/  HMMA.16816.F32 R124, R128, R8, R216 ;  /* 0x00000008807c723c */ /* 0x000fe200000018d8 */
[----:B--2---:R-:W-:-:S05]  /*8f10*/  @!P4 HADD2 R26, -R29.H0_H0, -RZ.H0_H0 ;  /* 0xa00000ff1d1ac230 */ /* 0x004fca0000000900 */
[----:B------:R-:W-:Y:S01]  /*8f20*/  PRMT R4, R26, 0x7610, R4 ;  /* 0x000076101a047816 */ /* 0x000fe20000000004 */
[----:B---3--:R-:W-:-:S03]  /*8f30*/  @!P2 HADD2 R22, -R2.H0_H0, -RZ.H0_H0 ;  /* 0xa00000ff0216a230 */ /* 0x008fc60000000900 */
[----:B------:R-:W-:Y:S01]  /*8f40*/  @!P4 PRMT R29, R4, 0x5410, RZ ;  /* 0x00005410041dc816 */ /* 0x000fe200000000ff */
[----:B------:R-:W-:Y:S01]  /*8f50*/  IMAD.MOV.U32 R4, RZ, RZ, c[0x0][0x228] ;  /* 0x00008a00ff047624 */ /* 0x000fe200078e00ff */
[----:B------:R-:W-:Y:S01]  /*8f60*/  @!P6 HADD2 R120, -R177.H0_H0, -RZ.H0_H0 ;  /* 0xa00000ffb178e230 */ /* 0x000fe20000000900 */
[----:B------:R-:W-:Y:S02]  /*8f70*/  PRMT R5, R22, 0x7610, R5 ;  /* 0x0000761016057816 */ /* 0x000fe40000000005 */
[----:B------:R-:W-:Y:S02]  /*8f80*/  IMAD.SHL.U32 R4, R4, 0x8, RZ ;  /* 0x0000000804047824 */ /* 0x000fe400078e00ff */
[----:B------:R-:W-:Y:S02]  /*8f90*/  @!P2 PRMT R2, R5, 0x5410, RZ ;  /* 0x000054100502a816 */ /* 0x000fe400000000ff */
[----:B------:R-:W-:Y:S01]  /*8fa0*/  IMAD.WIDE R4, R4, 0x2, R24 ;  /* 0x0000000204047825 */ /* 0x000fe200078e0218 */
[----:B------:R-:W-:Y:S01]  /*8fb0*/  PRMT R21, R120, 0x7610, R21 ;  /* 0x0000761078157816 */ /* 0x000fe20000000015 */
[----:B----4-:R-:W-:-:S02]  /*8fc0*/  @!P5 HADD2 R27, -R30.H0_H0, -RZ.H0_H0 ;  /* 0xa00000ff1e1bd230 */ /* 0x010fc40000000900 */
[----:B------:R-:W-:Y:S01]  /*8fd0*/  @!P3 HADD2 R23, -R28.H0_H0, -RZ.H0_H0 ;  /* 0xa00000ff1c17b230 */ /* 0x000fe20000000900 */
[----:B------:R-:W-:Y:S01]  /*8fe0*/  STG.E.U16 [R4.64], R225 ;  /* 0x000000e104007986 */ /* 0x000fe2000c101516 */
[----:B------:R-:W-:-:S03]  /*8ff0*/  @!P6 PRMT R177, R21, 0x5410, RZ ;  /* 0x0000541015b1e816 */ /* 0x000fc600000000ff */
[----:B------:R-:W-:Y:S01]  /*9000*/  STG.E.U16 [R4.64+0x2], R223 ;  /* 0x000002df04007986 */ /* 0x000fe2000c101516 */
[----:B------:R-:W-:-:S03]  /*9010*/  PRMT R20, R27, 0x7610, R20 ;  /* 0x000076101b147816 */ /* 0x000fc60000000014 */
[----:B------:R-:W-:Y:S04]  /*9020*/  STG.E.U16 [R24.64+0x10], R221 ;  /* 0x000010dd18007986 */ /* 0x000fe8000c101516 */
[----:B------:R-:W-:Y:S01]  /*9030*/  STG.E.U16 [R24.64+0x12], R220 ;  /* 0x000012dc18007986 */ /* 0x000fe2000c101516 */
[----:B------:R-:W-:-:S03]  /*9040*/  PRMT R7, R23, 0x7610, R7 ;  /* 0x0000761017077816 */ /* 0x000fc60000000007 */
[----:B------:R-:W-:Y:S04]  /*9050*/  STG.E.U16 [R4.64+0x10], R224 ;  /* 0x000010e004007986 */ /* 0x000fe8000c101516 */
[----:B------:R-:W-:Y:S04]  /*9060*/  STG.E.U16 [R4.64+0x12], R222 ;  /* 0x000012de04007986 */ /* 0x000fe8000c101516 */
[----:B------:R-:W-:Y:S04]  /*9070*/  STG.E.U16 [R24.64+0x20], R213 ;  /* 0x000020d518007986 */ /* 0x000fe8000c101516 */
[----:B------:R-:W-:Y:S04]  /*9080*/  STG.E.U16 [R24.64+0x22], R212 ;  /* 0x000022d418007986 */ /* 0x000fe8000c101516 */
[----:B------:R-:W-:Y:S04]  /*9090*/  STG.E.U16 [R4.64+0x20], R207 ;  /* 0x000020cf04007986 */ /* 0x000fe8000c101516 */
[----:B------:R-:W-:Y:S01]  /*90a0*/  STG.E.U16 [R4.64+0x22], R200 ;  /* 0x000022c804007986 */ /* 0x000fe2000c101516 */
[----:B------:R-:W-:-:S03]  /*90b0*/  @!P5 PRMT R30, R20, 0x5410, RZ ;  /* 0x00005410141ed816 */ /* 0x000fc600000000ff */
[----:B------:R-:W-:Y:S04]  /*90c0*/  STG.E.U16 [R24.64+0x30], R206 ;  /* 0x000030ce18007986 */ /* 0x000fe8000c101516 */
[----:B------:R-:W-:Y:S01]  /*90d0*/  STG.E.U16 [R24.64+0x32], R179 ;  /* 0x000032b318007986 */ /* 0x000fe2000c101516 */
[----:B------:R-:W-:-:S03]  /*90e0*/  @!P3 PRMT R28, R7, 0x5410, RZ ;  /* 0x00005410071cb816 */ /* 0x000fc600000000ff */
[----:B------:R-:W-:Y:S04]  /*90f0*/  STG.E.U16 [R4.64+0x30], R178 ;  /* 0x000030b204007986 */ /* 0x000fe8000c101516 */
        /* <DEDUP_REMOVED lines=16> */
[----:B------:R1:W-:Y:S01]  /*9200*/  STG.E.U16 [R4.64+0x72], R2 ;  /* 0x0000720204007986 */ /* 0x0003e2000c101516 */
[C---:B------:R-:W-:Y:S08]  /*9210*/  HMMA.16816.F32 R120, R128.reuse, R122, R12 ;  /* 0x0000007a8078723c */ /* 0x040ff0000000180c */
[----:B------:R-:W-:Y:S01]  /*9220*/  HMMA.16816.F32 R128, R128, R10, R16 ;  /* 0x0000000a8080723c */ /* 0x000fe20000001810 */
[----:B-1----:R-:W-:-:S04]  /*9230*/  FADD.FTZ R2, R251, R6 ;  /* 0x00000006fb027221 */ /* 0x002fc80000010000 */
[----:B------:R-:W-:-:S04]  /*9240*/  FADD.FTZ R2, R245, R2 ;  /* 0x00000002f5027221 */ /* 0x000fc80000010000 */
[----:B------:R-:W-:Y:S02]  /*9250*/  FADD.FTZ R244, R35, R2 ;  /* 0x0000000223f47221 */ /* 0x000fe40000010000 */
[----:B------:R-:W-:Y:S02]  /*9260*/  FADD.FTZ R245, R31, R0 ;  /* 0x000000001ff57221 */ /* 0x000fe40000010000 */
[----:B------:R-:W-:Y:S01]  /*9270*/  FADD.FTZ R244, R34, R244 ;  /* 0x000000f422f47221 */ /* 0x000fe20000010000 */
[----:B------:R-:W-:Y:S05]  /*9280*/  @!P0 BRA `(.L_x_607) ;  /* 0x000083d000008947 */ /* 0x000fea0003800000 */
        /* <DEDUP_REMOVED lines=142> */
[----:B------:R-:W-:Y:S04]  /*9b70*/  LDSM.16.M88.4 R12, [R202] ;  /* 0x00000000ca0c783b */ /* 0x000fe80000000200 */
[----:B--2---:R-:W-:Y:S04]  /*9b80*/  LDSM.16.M88.4 R8, [R192+0x8800] ;  /* 0x00880000c008783b */ /* 0x004fe80000000200 */
[----:B------:R-:W-:Y:S04]  /*9b90*/  LDSM.16.M88.4 R184, [R199] ;  /* 0x00000000c7b8783b */ /* 0x000fe80000000200 */
[----:B---3--:R-:W1:Y:S04]  /*9ba0*/  LDSM.16.M88.4 R4, [R201] ;  /* 0x00000000c904783b */ /* 0x008e680000000200 */
[----:B------:R-:W2:Y:S04]  /*9bb0*/  LDSM.16.M88.4 R188, [R199+0x800] ;  /* 0x00080000c7bc783b */ /* 0x000ea80000000200 */
[----:B------:R-:W3:Y:S04]  /*9bc0*/  LDSM.16.M88.4 R224, [R199+0x1000] ;  /* 0x00100000c7e0783b */ /* 0x000ee80000000200 */
[----:B------:R-:W2:Y:S04]  /*9bd0*/  LDSM.16.M88.4 R228, [R199+0x1800] ;  /* 0x00180000c7e4783b */ /* 0x000ea80000000200 */
[----:B------:R-:W-:Y:S04]  /*9be0*/  LDSM.16.M88.4 R232, [R198+0x8800] ;  /* 0x00880000c6e8783b */ /* 0x000fe80000000200 */
[----:B------:R-:W-:Y:S04]  /*9bf0*/  LDSM.16.M88.4 R216, [R198+0x8000] ;  /* 0x00800000c6d8783b */ /* 0x000fe80000000200 */
[----:B------:R-:W-:Y:S04]  /*9c00*/  LDSM.16.M88.4 R236, [R198+0x9800] ;  /* 0x00980000c6ec783b */ /* 0x000fe80000000200 */
[----:B------:R-:W-:Y:S04]  /*9c10*/  LDSM.16.M88.4 R240, [R197+0x800] ;  /* 0x00080000c5f0783b */ /* 0x000fe80000000200 */
[----:B------:R-:W-:Y:S04]  /*9c20*/  LDSM.16.M88.4 R248, [R198+0xc000] ;  /* 0x00c00000c6f8783b */ /* 0x000fe80000000200 */
[----:B------:R-:W2:Y:S01]  /*9c30*/  S2R R246, SR_TID.X ;  /* 0x0000000000f67919 */ /* 0x000ea20000002100 */
[C---:B-1----:R-:W-:Y:S03]  /*9c40*/  HMMA.16816.F32 R176, R4.reuse, R18, RZ ;  /* 0x0000001204b0723c */ /* 0x042fe600000018ff */
[----:B------:R-:W0:Y:S05]  /*9c50*/  LDGDEPBAR ;  /* 0x00000000000079af */ /* 0x000e2a0000000000 */
[C---:B------:R-:W-:Y:S08]  /*9c60*/  HMMA.16816.F32 R168, R4.reuse, R16, RZ ;  /* 0x0000001004a8723c */ /* 0x040ff000000018ff */
[C---:B----4-:R-:W-:Y:S08]  /*9c70*/  HMMA.16816.F32 R28, R4.reuse, R8, RZ ;  /* 0x00000008041c723c */ /* 0x050ff000000018ff */
[C---:B------:R-:W-:Y:S01]  /*9c80*/  HMMA.16816.F32 R20, R4.reuse, R10, RZ ;  /* 0x0000000a0414723c */ /* 0x040fe200000018ff */
[----:B------:R-:W1:Y:S07]  /*9c90*/  LDSM.16.M88.4 R8, [R204] ;  /* 0x00000000cc08783b */ /* 0x000e6e0000000200 */
[C---:B------:R-:W-:Y:S08]  /*9ca0*/  HMMA.16816.F32 R16, R4.reuse, R172, RZ ;  /* 0x000000ac0410723c */ /* 0x040ff000000018ff */
[C---:B------:R-:W-:Y:S08]  /*9cb0*/  HMMA.16816.F32 R172, R4.reuse, R174, RZ ;  /* 0x000000ae04ac723c */ /* 0x040ff000000018ff */
[C---:B------:R-:W-:Y:S08]  /*9cc0*/  HMMA.16816.F32 R212, R4.reuse, R180, RZ ;  /* 0x000000b404d4723c */ /* 0x040ff000000018ff */
[----:B------:R-:W-:Y:S01]  /*9cd0*/  HMMA.16816.F32 R220, R4, R182, RZ ;  /* 0x000000b604dc723c */ /* 0x000fe200000018ff */
[----:B------:R-:W-:Y:S07]  /*9ce0*/  LDSM.16.M88.4 R4, [R203] ;  /* 0x00000000cb04783b */ /* 0x000fee0000000200 */
[C---:B------:R-:W-:Y:S08]  /*9cf0*/  HMMA.16816.F32 R180, R12.reuse, R186, R176 ;  /* 0x000000ba0cb4723c */ /* 0x040ff000000018b0 */
[C---:B------:R-:W-:Y:S01]  /*9d00*/  HMMA.16816.F32 R208, R12.reuse, R184, R168 ;  /* 0x000000b80cd0723c */ /* 0x040fe200000018a8 */
[----:B------:R-:W4:Y:S07]  /*9d10*/  LDSM.16.M88.4 R184, [R198+0x9000] ;  /* 0x00900000c6b8783b */ /* 0x000f2e0000000200 */
[C---:B--2---:R-:W-:Y:S08]  /*9d20*/  HMMA.16816.F32 R176, R12.reuse, R188, R28 ;  /* 0x000000bc0cb0723c */ /* 0x044ff0000000181c */
[C---:B------:R-:W-:Y:S08]  /*9d30*/  HMMA.16816.F32 R168, R12.reuse, R190, R20 ;  /* 0x000000be0ca8723c */ /* 0x040ff00000001814 */
[C---:B---3--:R-:W-:Y:S08]  /*9d40*/  HMMA.16816.F32 R28, R12.reuse, R224, R16 ;  /* 0x000000e00c1c723c */ /* 0x048ff00000001810 */
[C---:B------:R-:W-:Y:S01]  /*9d50*/  HMMA.16816.F32 R20, R12.reuse, R226, R172 ;  /* 0x000000e20c14723c */ /* 0x040fe200000018ac */
[----:B------:R-:W2:Y:S07]  /*9d60*/  LDSM.16.M88.4 R224, [R197] ;  /* 0x00000000c5e0783b */ /* 0x000eae0000000200 */
[C---:B------:R-:W-:Y:S08]  /*9d70*/  HMMA.16816.F32 R16, R12.reuse, R228, R212 ;  /* 0x000000e40c10723c */ /* 0x040ff000000018d4 */
[----:B------:R-:W-:Y:S01]  /*9d80*/  HMMA.16816.F32 R12, R12, R230, R220 ;  /* 0x000000e60c0c723c */ /* 0x000fe200000018dc */
[----:B------:R-:W-:Y:S04]  /*9d90*/  LDSM.16.M88.4 R220, [R197+0x1800] ;  /* 0x00180000c5dc783b */ /* 0x000fe80000000200 */
[----:B------:R-:W-:Y:S03]  /*9da0*/  LDSM.16.M88.4 R228, [R192+0xb000] ;  /* 0x00b00000c0e4783b */ /* 0x000fe60000000200 */
[C---:B-1----:R-:W-:Y:S08]  /*9db0*/  HMMA.16816.F32 R176, R8.reuse, R232, R176 ;  /* 0x000000e808b0723c */ /* 0x042ff000000018b0 */
[C---:B------:R-:W-:Y:S08]  /*9dc0*/  HMMA.16816.F32 R172, R8.reuse, R216, R208 ;  /* 0x000000d808ac723c */ /* 0x040ff000000018d0 */
[C---:B------:R-:W-:Y:S01]  /*9dd0*/  HMMA.16816.F32 R180, R8.reuse, R218, R180 ;  /* 0x000000da08b4723c */ /* 0x040fe200000018b4 */
[----:B------:R-:W1:Y:S07]  /*9de0*/  LDSM.16.M88.4 R216, [R197+0x1000] ;  /* 0x00100000c5d8783b */ /* 0x000e6e0000000200 */
[C---:B----4-:R-:W-:Y:S08]  /*9df0*/  HMMA.16816.F32 R208, R8.reuse, R184, R28 ;  /* 0x000000b808d0723c */ /* 0x050ff0000000181c */
[C---:B------:R-:W-:Y:S01]  /*9e00*/  HMMA.16816.F32 R212, R8.reuse, R234, R168 ;  /* 0x000000ea08d4723c */ /* 0x040fe200000018a8 */
[----:B------:R-:W-:Y:S07]  /*9e10*/  LDSM.16.M88.4 R232, [R192+0xa000] ;  /* 0x00a00000c0e8783b */ /* 0x000fee0000000200 */
[C---:B------:R-:W-:Y:S08]  /*9e20*/  HMMA.16816.F32 R184, R8.reuse, R186, R20 ;  /* 0x000000ba08b8723c */ /* 0x040ff00000001814 */
[C---:B------:R-:W-:Y:S01]  /*9e30*/  HMMA.16816.F32 R188, R8.reuse, R236, R16 ;  /* 0x000000ec08bc723c */ /* 0x040fe20000001810 */
[----:B------:R-:W3:Y:S07]  /*9e40*/  LDSM.16.M88.4 R16, [R201+0x2000] ;  /* 0x00200000c910783b */ /* 0x000eee0000000200 */
[----:B------:R-:W-:Y:S01]  /*9e50*/  HMMA.16816.F32 R8, R8, R238, R12 ;  /* 0x000000ee0808723c */ /* 0x000fe2000000180c */
[----:B------:R-:W-:Y:S04]  /*9e60*/  LDSM.16.M88.4 R236, [R192+0xb800] ;  /* 0x00b80000c0ec783b */ /* 0x000fe80000000200 */
[----:B------:R-:W-:Y:S03]  /*9e70*/  LDSM.16.M88.4 R12, [R202+0x2000] ;  /* 0x00200000ca0c783b */ /* 0x000fe60000000200 */
[C---:B------:R-:W-:Y:S01]  /*9e80*/  HMMA.16816.F32 R28, R4.reuse, R240, R176 ;  /* 0x000000f0041c723c */ /* 0x040fe200000018b0 */
[----:B------:R-:W4:Y:S07]  /*9e90*/  LDSM.16.M88.4 R176, [R192+0xa800] ;  /* 0x00a80000c0b0783b */ /* 0x000f2e0000000200 */
[C---:B--2---:R-:W-:Y:S08]  /*9ea0*/  HMMA.16816.F32 R172, R4.reuse, R224, R172 ;  /* 0x000000e004ac723c */ /* 0x044ff000000018ac */
[C---:B------:R-:W-:Y:S01]  /*9eb0*/  HMMA.16816.F32 R168, R4.reuse, R226, R180 ;  /* 0x000000e204a8723c */ /* 0x040fe200000018b4 */
[----:B------:R-:W-:Y:S07]  /*9ec0*/  LDSM.16.M88.4 R224, [R199+0x2800] ;  /* 0x00280000c7e0783b */ /* 0x000fee0000000200 */
[C---:B------:R-:W-:Y:S01]  /*9ed0*/  HMMA.16816.F32 R20, R4.reuse, R242, R212 ;  /* 0x000000f20414723c */ /* 0x040fe200000018d4 */
[----:B------:R-:W-:Y:S07]  /*9ee0*/  LDSM.16.M88.4 R240, [R199+0x3000] ;  /* 0x00300000c7f0783b */ /* 0x000fee0000000200 */
[C---:B-1----:R-:W-:Y:S01]  /*9ef0*/  HMMA.16816.F32 R180, R4.reuse, R216, R208 ;  /* 0x000000d804b4723c */ /* 0x042fe200000018d0 */
[----:B------:R-:W-:Y:S07]  /*9f00*/  LDSM.16.M88.4 R208, [R199+0x3800] ;  /* 0x00380000c7d0783b */ /* 0x000fee0000000200 */
[C---:B------:R-:W-:Y:S08]  /*9f10*/  HMMA.16816.F32 R184, R4.reuse, R218, R184 ;  /* 0x000000da04b8723c */ /* 0x040ff000000018b8 */
        /* <DEDUP_REMOVED lines=8> */
[C---:B------:R-:W-:Y:S08]  /*9fa0*/  HMMA.16816.F32 R4, R16.reuse, R178, R20 ;  /* 0x000000b21004723c */ /* 0x040ff00000001814 */
[C---:B------:R-:W-:Y:S08]  /*9fb0*/  HMMA.16816.F32 R28, R16.reuse, R228, R180 ;  /* 0x000000e4101c723c */ /* 0x040ff000000018b4 */
[C---:B------:R-:W-:Y:S01]  /*9fc0*/  HMMA.16816.F32 R184, R16.reuse, R230, R184 ;  /* 0x000000e610b8723c */ /* 0x040fe200000018b8 */
[----:B------:R-:W2:Y:S07]  /*9fd0*/  LDSM.16.M88.4 R228, [R198+0xa000] ;  /* 0x00a00000c6e4783b */ /* 0x000eae0000000200 */
[C---:B------:R-:W-:Y:S08]  /*9fe0*/  HMMA.16816.F32 R188, R16.reuse, R236, R188 ;  /* 0x000000ec10bc723c */ /* 0x040ff000000018bc */
[----:B------:R-:W-:Y:S01]  /*9ff0*/  HMMA.16816.F32 R180, R16, R238, R216 ;  /* 0x000000ee10b4723c */ /* 0x000fe200000018d8 */
[----:B------:R-:W3:Y:S07]  /*a000*/  LDSM.16.M88.4 R236, [R198+0xa800] ;  /* 0x00a80000c6ec783b */ /* 0x000eee0000000200 */
[C---:B-1----:R-:W-:Y:S08]  /*a010*/  HMMA.16816.F32 R176, R12.reuse, R220, R212 ;  /* 0x000000dc0cb0723c */ /* 0x042ff000000018d4 */
[C---:B------:R-:W-:Y:S08]  /*a020*/  HMMA.16816.F32 R168, R12.reuse, R224, R168 ;  /* 0x000000e00ca8723c */ /* 0x040ff000000018a8 */
[C---:B------:R-:W-:Y:S01]  /*a030*/  HMMA.16816.F32 R20, R12.reuse, R226, R4 ;  /* 0x000000e20c14723c */ /* 0x040fe20000001804 */
[----:B------:R-:W1:Y:S04]  /*a040*/  LDSM.16.M88.4 R224, [R198+0xb800] ;  /* 0x00b80000c6e0783b */ /* 0x000e680000000200 */
[----:B------:R-:W-:Y:S03]  /*a050*/  LDSM.16.M88.4 R4, [R203+0x2000] ;  /* 0x00200000cb04783b */ /* 0x000fe60000000200 */
[C---:B------:R-:W-:Y:S08]  /*a060*/  HMMA.16816.F32 R16, R12.reuse, R240, R28 ;  /* 0x000000f00c10723c */ /* 0x040ff0000000181c */
[C---:B------:R-:W-:Y:S01]  /*a070*/  HMMA.16816.F32 R28, R12.reuse, R242, R184 ;  /* 0x000000f20c1c723c */ /* 0x040fe200000018b8 */
[----:B------:R-:W4:Y:S07]  /*a080*/  LDSM.16.M88.4 R240, [R197+0x2000] ;  /* 0x00200000c5f0783b */ /* 0x000f2e0000000200 */
[C---:B------:R-:W-:Y:S08]  /*a090*/  HMMA.16816.F32 R172, R12.reuse, R222, R172 ;  /* 0x000000de0cac723c */ /* 0x040ff000000018ac */
[C---:B------:R-:W-:Y:S01]  /*a0a0*/  HMMA.16816.F32 R220, R12.reuse, R208, R188 ;  /* 0x000000d00cdc723c */ /* 0x040fe200000018bc */
[----:B------:R-:W1:Y:S07]  /*a0b0*/  LDSM.16.M88.4 R188, [R197+0x2800] ;  /* 0x00280000c5bc783b */ /* 0x000e6e0000000200 */
[----:B------:R-:W-:Y:S01]  /*a0c0*/  HMMA.16816.F32 R216, R12, R210, R180 ;  /* 0x000000d20cd8723c */ /* 0x000fe200000018b4 */
[----:B------:R-:W-:Y:S07]  /*a0d0*/  LDSM.16.M88.4 R12, [R201+0x4000] ;  /* 0x00400000c90c783b */ /* 0x000fee0000000200 */
[C---:B--2---:R-:W-:Y:S01]  /*a0e0*/  HMMA.16816.F32 R212, R8.reuse, R228, R176 ;  /* 0x000000e408d4723c */ /* 0x044fe200000018b0 */
[----:B------:R-:W2:Y:S07]  /*a0f0*/  LDSM.16.M88.4 R176, [R197+0x3000] ;  /* 0x00300000c5b0783b */ /* 0x000eae0000000200 */
[C---:B---3--:R-:W-:Y:S08]  /*a100*/  HMMA.16816.F32 R184, R8.reuse, R236, R168 ;  /* 0x000000ec08b8723c */ /* 0x048ff000000018a8 */
[C---:B------:R-:W-:Y:S01]  /*a110*/  HMMA.16816.F32 R180, R8.reuse, R238, R20 ;  /* 0x000000ee08b4723c */ /* 0x040fe20000001814 */
[----:B------:R-:W3:Y:S07]  /*a120*/  LDSM.16.M88.4 R236, [R192+0xc000] ;  /* 0x00c00000c0ec783b */ /* 0x000eee0000000200 */
[C---:B------:R-:W-:Y:S01]  /*a130*/  HMMA.16816.F32 R208, R8.reuse, R230, R172 ;  /* 0x000000e608d0723c */ /* 0x040fe200000018ac */
[----:B------:R-:W2:Y:S04]  /*a140*/  LDSM.16.M88.4 R172, [R197+0x3800] ;  /* 0x00380000c5ac783b */ /* 0x000ea80000000200 */
[----:B------:R-:W-:Y:S03]  /*a150*/  LDSM.16.M88.4 R228, [R192+0xd000] ;  /* 0x00d00000c0e4783b */ /* 0x000fe60000000200 */
[C---:B------:R-:W-:Y:S08]  /*a160*/  HMMA.16816.F32 R168, R8.reuse, R232, R16 ;  /* 0x000000e808a8723c */ /* 0x040ff00000001810 */
[C---:B------:R-:W-:Y:S01]  /*a170*/  HMMA.16816.F32 R28, R8.reuse, R234, R28 ;  /* 0x000000ea081c723c */ /* 0x040fe2000000181c */
[----:B------:R-:W2:Y:S07]  /*a180*/  LDSM.16.M88.4 R232, [R192+0xc800] ;  /* 0x00c80000c0e8783b */ /* 0x000eae0000000200 */
[C---:B-1----:R-:W-:Y:S08]  /*a190*/  HMMA.16816.F32 R20, R8.reuse, R224, R220 ;  /* 0x000000e00814723c */ /* 0x042ff000000018dc */
[----:B------:R-:W-:Y:S08]  /*a1a0*/  HMMA.16816.F32 R16, R8, R226, R216 ;  /* 0x000000e20810723c */ /* 0x000ff000000018d8 */
[C---:B----4-:R-:W-:Y:S08]  /*a1b0*/  HMMA.16816.F32 R8, R4.reuse, R240, R212 ;  /* 0x000000f00408723c */ /* 0x050ff000000018d4 */
[C---:B------:R-:W-:Y:S01]  /*a1c0*/  HMMA.16816.F32 R220, R4.reuse, R242, R208 ;  /* 0x000000f204dc723c */ /* 0x040fe200000018d0 */
[----:B------:R-:W-:Y:S01]  /*a1d0*/  IMAD.MOV.U32 R27, RZ, RZ, R248 ;  /* 0x000000ffff1b7224 */ /* 0x000fe200078e00f8 */
[----:B------:R-:W-:Y:S06]  /*a1e0*/  LDSM.16.M88.4 R240, [R197+0x4000] ;  /* 0x00400000c5f0783b */ /* 0x000fec0000000200 */
[C---:B------:R-:W-:Y:S08]  /*a1f0*/  HMMA.16816.F32 R224, R4.reuse, R188, R184 ;  /* 0x000000bc04e0723c */ /* 0x040ff000000018b8 */
[C---:B------:R-:W-:Y:S01]  /*a200*/  HMMA.16816.F32 R216, R4.reuse, R190, R180 ;  /* 0x000000be04d8723c */ /* 0x040fe200000018b4 */
[----:B------:R-:W1:Y:S07]  /*a210*/  LDSM.16.M88.4 R180, [R192+0xd800] ;  /* 0x00d80000c0b4783b */ /* 0x000e6e0000000200 */
[C---:B--2---:R-:W-:Y:S08]  /*a220*/  HMMA.16816.F32 R212, R4.reuse, R176, R168 ;  /* 0x000000b004d4723c */ /* 0x044ff000000018a8 */
[----:B------:R-:W-:Y:S01]  /*a230*/  HMMA.16816.F32 R208, R4, R178, R28 ;  /* 0x000000b204d0723c */ /* 0x000fe2000000181c */
[----:B------:R-:W-:Y:S07]  /*a240*/  LDSM.16.M88.4 R176, [R199+0x4000] ;  /* 0x00400000c7b0783b */ /* 0x000fee0000000200 */
[----:B---3--:R-:W-:Y:S01]  /*a250*/  HMMA.16816.F32 R168, R12, R236, R8 ;  /* 0x000000ec0ca8723c */ /* 0x008fe20000001808 */
[----:B------:R-:W2:Y:S07]  /*a260*/  LDSM.16.M88.4 R8, [R202+0x4000] ;  /* 0x00400000ca08783b */ /* 0x000eae0000000200 */
[C---:B------:R-:W-:Y:S08]  /*a270*/  HMMA.16816.F32 R188, R4.reuse, R172, R20 ;  /* 0x000000ac04bc723c */ /* 0x040ff00000001814 */
[----:B------:R-:W-:Y:S01]  /*a280*/  HMMA.16816.F32 R184, R4, R174, R16 ;  /* 0x000000ae04b8723c */ /* 0x000fe20000001810 */
[----:B------:R-:W-:Y:S04]  /*a290*/  LDSM.16.M88.4 R172, [R199+0x4800] ;  /* 0x00480000c7ac783b */ /* 0x000fe80000000200 */
[----:B------:R-:W-:Y:S03]  /*a2a0*/  LDSM.16.M88.4 R4, [R204+0x4000] ;  /* 0x00400000cc04783b */ /* 0x000fe60000000200 */
[C---:B------:R-:W-:Y:S01]  /*a2b0*/  HMMA.16816.F32 R28, R12.reuse, R238, R220 ;  /* 0x000000ee0c1c723c */ /* 0x040fe200000018dc */
[----:B------:R-:W3:Y:S07]  /*a2c0*/  LDSM.16.M88.4 R236, [R199+0x5000] ;  /* 0x00500000c7ec783b */ /* 0x000eee0000000200 */
[C---:B------:R-:W-:Y:S08]  /*a2d0*/  HMMA.16816.F32 R20, R12.reuse, R232, R224 ;  /* 0x000000e80c14723c */ /* 0x040ff000000018e0 */
[C---:B------:R-:W-:Y:S01]  /*a2e0*/  HMMA.16816.F32 R16, R12.reuse, R234, R216 ;  /* 0x000000ea0c10723c */ /* 0x040fe200000018d8 */
[----:B------:R-:W4:Y:S07]  /*a2f0*/  LDSM.16.M88.4 R232, [R199+0x5800] ;  /* 0x00580000c7e8783b */ /* 0x000f2e0000000200 */
[C---:B------:R-:W-:Y:S08]  /*a300*/  HMMA.16816.F32 R220, R12.reuse, R228, R212 ;  /* 0x000000e40cdc723c */ /* 0x040ff000000018d4 */
[C---:B------:R-:W-:Y:S08]  /*a310*/  HMMA.16816.F32 R228, R12.reuse, R230, R208 ;  /* 0x000000e60ce4723c */ /* 0x040ff000000018d0 */
[C---:B-1----:R-:W-:Y:S08]  /*a320*/  HMMA.16816.F32 R224, R12.reuse, R180, R188 ;  /* 0x000000b40ce0723c */ /* 0x042ff000000018bc */
[----:B------:R-:W-:Y:S01]  /*a330*/  HMMA.16816.F32 R212, R12, R182, R184 ;  /* 0x000000b60cd4723c */ /* 0x000fe200000018b8 */
[----:B------:R-:W-:Y:S01]  /*a340*/  IMAD.MOV.U32 R26, RZ, RZ, R249 ;  /* 0x000000ffff1a7224 */ /* 0x000fe200078e00f9 */
[----:B------:R-:W1:Y:S04]  /*a350*/  LDSM.16.M88.4 R184, [R198+0xc800] ;  /* 0x00c80000c6b8783b */ /* 0x000e680000000200 */
[----:B------:R-:W1:Y:S02]  /*a360*/  LDSM.16.M88.4 R180, [R198+0xd000] ;  /* 0x00d00000c6b4783b */ /* 0x000e640000000200 */
[C---:B--2---:R-:W-:Y:S02]  /*a370*/  HMMA.16816.F32 R208, R8.reuse, R176, R168 ;  /* 0x000000b008d0723c */ /* 0x044fe400000018a8 */
[----:B------:R-:W-:Y:S06]  /*a380*/  LDSM.16.M88.4 R12, [R203+0x4000] ;  /* 0x00400000cb0c783b */ /* 0x000fec0000000200 */
[----:B---3--:R-:W-:Y:S07]  /*a390*/  HMMA.16816.F32 R168, R8, R236, R220 ;  /* 0x000000ec08a8723c */ /* 0x008fee00000018dc */
[----:B------:R-:W-:-:S02]  /*a3a0*/  IMAD.MOV.U32 R220, RZ, RZ, R27 ;  /* 0x000000ffffdc7224 */ /* 0x000fc400078e001b */
[----:B------:R-:W-:Y:S01]  /*a3b0*/  IMAD.MOV.U32 R221, RZ, RZ, R26 ;  /* 0x000000ffffdd7224 */ /* 0x000fe200078e001a */
[C---:B------:R-:W-:Y:S08]  /*a3c0*/  HMMA.16816.F32 R188, R8.reuse, R172, R20 ;  /* 0x000000ac08bc723c */ /* 0x040ff00000001814 */
[C---:B------:R-:W-:Y:S01]  /*a3d0*/  HMMA.16816.F32 R216, R8.reuse, R178, R28 ;  /* 0x000000b208d8723c */ /* 0x040fe2000000181c */
[----:B------:R-:W-:Y:S07]  /*a3e0*/  LDSM.16.M88.4 R176, [R198+0xd800] ;  /* 0x00d80000c6b0783b */ /* 0x000fee0000000200 */
[C---:B------:R-:W-:Y:S08]  /*a3f0*/  HMMA.16816.F32 R172, R8.reuse, R174, R16 ;  /* 0x000000ae08ac723c */ /* 0x040ff00000001810 */
[C---:B------:R-:W-:Y:S08]  /*a400*/  HMMA.16816.F32 R28, R8.reuse, R238, R228 ;  /* 0x000000ee081c723c */ /* 0x040ff000000018e4 */
[C---:B----4-:R-:W-:Y:S08]  /*a410*/  HMMA.16816.F32 R20, R8.reuse, R232, R224 ;  /* 0x000000e80814723c */ /* 0x050ff000000018e0 */
[----:B------:R-:W-:Y:S08]  /*a420*/  HMMA.16816.F32 R16, R8, R234, R212 ;  /* 0x000000ea0810723c */ /* 0x000ff000000018d4 */
[----:B------:R-:W-:Y:S01]  /*a430*/  HMMA.16816.F32 R8, R4, R220, R208 ;  /* 0x000000dc0408723c */ /* 0x000fe200000018d0 */
[----:B------:R-:W2:Y:S01]  /*a440*/  LDSM.16.M88.4 R208, [R197+0x5000] ;  /* 0x00500000c5d0783b */ /* 0x000ea20000000200 */
[----:B------:R-:W-:-:S02]  /*a450*/  IMAD.MOV.U32 R2, RZ, RZ, R250 ;  /* 0x000000ffff027224 */ /* 0x000fc400078e00fa */
[----:B------:R-:W-:Y:S02]  /*a460*/  IMAD.MOV.U32 R0, RZ, RZ, R251 ;  /* 0x000000ffff007224 */ /* 0x000fe400078e00fb */
[----:B------:R-:W3:Y:S01]  /*a470*/  LDSM.16.M88.4 R248, [R197+0x4800] ;  /* 0x00480000c5f8783b */ /* 0x000ee20000000200 */
[----:B------:R-:W-:Y:S02]  /*a480*/  IMAD.MOV.U32 R222, RZ, RZ, R2 ;  /* 0x000000ffffde7224 */ /* 0x000fe400078e0002 */
[----:B------:R-:W-:Y:S01]  /*a490*/  IMAD.MOV.U32 R223, RZ, RZ, R0 ;  /* 0x000000ffffdf7224 */ /* 0x000fe200078e0000 */
[C---:B-1----:R-:W-:Y:S01]  /*a4a0*/  HMMA.16816.F32 R232, R4.reuse, R184, R188 ;  /* 0x000000b804e8723c */ /* 0x042fe200000018bc */
[----:B------:R-:W-:Y:S07]  /*a4b0*/  LDSM.16.M88.4 R188, [R192+0xe000] ;  /* 0x00e00000c0bc783b */ /* 0x000fee0000000200 */
[C---:B------:R-:W-:Y:S08]  /*a4c0*/  HMMA.16816.F32 R216, R4.reuse, R222, R216 ;  /* 0x000000de04d8723c */ /* 0x040ff000000018d8 */
[C---:B------:R-:W-:Y:S01]  /*a4d0*/  HMMA.16816.F32 R236, R4.reuse, R186, R172 ;  /* 0x000000ba04ec723c */ /* 0x040fe200000018ac */
[----:B------:R-:W-:Y:S07]  /*a4e0*/  LDSM.16.M88.4 R184, [R192+0xe800] ;  /* 0x00e80000c0b8783b */ /* 0x000fee0000000200 */
[----:B------:R-:W-:Y:S01]  /*a4f0*/  HMMA.16816.F32 R228, R4, R180, R168 ;  /* 0x000000b404e4723c */ /* 0x000fe200000018a8 */
[----:B--2---:R-:W-:-:S07]  /*a500*/  IMAD.MOV.U32 R27, RZ, RZ, R208 ;  /* 0x000000ffff1b7224 */ /* 0x004fce00078e00d0 */
[C---:B------:R-:W-:Y:S01]  /*a510*/  HMMA.16816.F32 R220, R4.reuse, R182, R28 ;  /* 0x000000b604dc723c */ /* 0x040fe2000000181c */
[----:B------:R-:W-:Y:S01]  /*a520*/  IMAD.MOV.U32 R26, RZ, RZ, R209 ;  /* 0x000000ffff1a7224 */ /* 0x000fe200078e00d1 */
[----:B------:R-:W-:Y:S01]  /*a530*/  LDSM.16.M88.4 R180, [R192+0xf000] ;  /* 0x00f00000c0b4783b */ /* 0x000fe20000000200 */
[----:B------:R-:W-:Y:S02]  /*a540*/  IMAD.MOV.U32 R2, RZ, RZ, R210 ;  /* 0x000000ffff027224 */ /* 0x000fe400078e00d2 */
[----:B------:R-:W-:Y:S02]  /*a550*/  IMAD.MOV.U32 R0, RZ, RZ, R211 ;  /* 0x000000ffff007224 */ /* 0x000fe400078e00d3 */
[----:B------:R-:W1:Y:S01]  /*a560*/  LDSM.16.M88.4 R208, [R197+0x5800] ;  /* 0x00580000c5d0783b */ /* 0x000e620000000200 */
[C---:B------:R-:W-:Y:S08]  /*a570*/  HMMA.16816.F32 R224, R4.reuse, R176, R20 ;  /* 0x000000b004e0723c */ /* 0x040ff00000001814 */
[----:B------:R-:W-:Y:S01]  /*a580*/  HMMA.16816.F32 R212, R4, R178, R16 ;  /* 0x000000b204d4723c */ /* 0x000fe20000001810 */
[----:B------:R-:W2:Y:S07]  /*a590*/  LDSM.16.M88.4 R4, [R201+0x6000] ;  /* 0x00600000c904783b */ /* 0x000eae0000000200 */
[C---:B------:R-:W-:Y:S01]  /*a5a0*/  HMMA.16816.F32 R176, R12.reuse, R240, R8 ;  /* 0x000000f00cb0723c */ /* 0x040fe20000001808 */
[----:B------:R-:W-:Y:S07]  /*a5b0*/  LDSM.16.M88.4 R8, [R202+0x6000] ;  /* 0x00600000ca08783b */ /* 0x000fee0000000200 */
[C---:B------:R-:W-:Y:S01]  /*a5c0*/  HMMA.16816.F32 R172, R12.reuse, R242, R216 ;  /* 0x000000f20cac723c */ /* 0x040fe200000018d8 */
[----:B------:R-:W4:Y:S07]  /*a5d0*/  LDSM.16.M88.4 R240, [R199+0x6000] ;  /* 0x00600000c7f0783b */ /* 0x000f2e0000000200 */
[----:B---3--:R-:W-:Y:S01]  /*a5e0*/  HMMA.16816.F32 R168, R12, R248, R232 ;  /* 0x000000f80ca8723c */ /* 0x008fe200000018e8 */
[----:B------:R-:W-:-:S02]  /*a5f0*/  IMAD.MOV.U32 R16, RZ, RZ, R27 ;  /* 0x000000ffff107224 */ /* 0x000fc400078e001b */
[----:B------:R-:W-:-:S05]  /*a600*/  IMAD.MOV.U32 R17, RZ, RZ, R26 ;  /* 0x000000ffff117224 */ /* 0x000fca00078e001a */
[----:B------:R-:W-:Y:S01]  /*a610*/  HMMA.16816.F32 R28, R12, R250, R236 ;  /* 0x000000fa0c1c723c */ /* 0x000fe200000018ec */
[----:B------:R-:W3:Y:S01]  /*a620*/  LDSM.16.M88.4 R236, [R192+0xf800] ;  /* 0x00f80000c0ec783b */ /* 0x000ee20000000200 */
[----:B------:R-:W-:Y:S02]  /*a630*/  IMAD.MOV.U32 R18, RZ, RZ, R2 ;  /* 0x000000ffff127224 */ /* 0x000fe400078e0002 */
[----:B------:R-:W-:-:S04]  /*a640*/  IMAD.MOV.U32 R19, RZ, RZ, R0 ;  /* 0x000000ffff137224 */ /* 0x000fc800078e0000 */
[C---:B------:R-:W-:Y:S08]  /*a650*/  HMMA.16816.F32 R20, R12.reuse, R16, R228 ;  /* 0x000000100c14723c */ /* 0x040ff000000018e4 */
[C---:B-1----:R-:W-:Y:S08]  /*a660*/  HMMA.16816.F32 R216, R12.reuse, R208, R224 ;  /* 0x000000d00cd8723c */ /* 0x042ff000000018e0 */
[----:B------:R-:W-:Y:S08]  /*a670*/  HMMA.16816.F32 R212, R12, R210, R212 ;  /* 0x000000d20cd4723c */ /* 0x000ff000000018d4 */
[----:B--2---:R-:W-:Y:S01]  /*a680*/  HMMA.16816.F32 R208, R4, R188, R176 ;  /* 0x000000bc04d0723c */ /* 0x004fe200000018b0 */
[----:B------:R-:W-:Y:S07]  /*a690*/  LDSM.16.M88.4 R176, [R199+0x7800] ;  /* 0x00780000c7b0783b */ /* 0x000fee0000000200 */
[----:B------:R-:W-:Y:S01]  /*a6a0*/  HMMA.16816.F32 R16, R12, R18, R220 ;  /* 0x000000120c10723c */ /* 0x000fe200000018dc */
[----:B------:R-:W-:Y:S07]  /*a6b0*/  LDSM.16.M88.4 R12, [R204+0x6000] ;  /* 0x00600000cc0c783b */ /* 0x000fee0000000200 */
[C---:B------:R-:W-:Y:S01]  /*a6c0*/  HMMA.16816.F32 R232, R4.reuse, R184, R168 ;  /* 0x000000b804e8723c */ /* 0x040fe200000018a8 */
[----:B------:R-:W1:Y:S07]  /*a6d0*/  LDSM.16.M88.4 R168, [R198+0xe000] ;  /* 0x00e00000c6a8783b */ /* 0x000e6e0000000200 */
[C---:B------:R-:W-:Y:S01]  /*a6e0*/  HMMA.16816.F32 R220, R4.reuse, R190, R172 ;  /* 0x000000be04dc723c */ /* 0x040fe200000018ac */
[----:B------:R-:W2:Y:S07]  /*a6f0*/  LDSM.16.M88.4 R188, [R199+0x6800] ;  /* 0x00680000c7bc783b */ /* 0x000eae0000000200 */
[----:B------:R-:W-:Y:S08]  /*a700*/  HMMA.16816.F32 R224, R4, R180, R20 ;  /* 0x000000b404e0723c */ /* 0x000ff00000001814 */
[----:B----4-:R-:W-:Y:S08]  /*a710*/  HMMA.16816.F32 R20, R8, R240, R208 ;  /* 0x000000f00814723c */ /* 0x010ff000000018d0 */
[C---:B------:R-:W-:Y:S01]  /*a720*/  HMMA.16816.F32 R228, R4.reuse, R186, R28 ;  /* 0x000000ba04e4723c */ /* 0x040fe2000000181c */
[----:B------:R-:W4:Y:S07]  /*a730*/  LDSM.16.M88.4 R184, [R199+0x7000] ;  /* 0x00700000c7b8783b */ /* 0x000f2e0000000200 */
[C---:B------:R-:W-:Y:S08]  /*a740*/  HMMA.16816.F32 R180, R4.reuse, R182, R16 ;  /* 0x000000b604b4723c */ /* 0x040ff00000001810 */
[C---:B---3--:R-:W-:Y:S01]  /*a750*/  HMMA.16816.F32 R172, R4.reuse, R236, R216 ;  /* 0x000000ec04ac723c */ /* 0x048fe200000018d8 */
[----:B------:R-:W-:Y:S07]  /*a760*/  LDSM.16.M88.4 R216, [R198+0xe800] ;  /* 0x00e80000c6d8783b */ /* 0x000fee0000000200 */
[----:B------:R-:W-:Y:S01]  /*a770*/  HMMA.16816.F32 R28, R4, R238, R212 ;  /* 0x000000ee041c723c */ /* 0x000fe200000018d4 */
[----:B------:R-:W-:Y:S04]  /*a780*/  LDSM.16.M88.4 R4, [R203+0x6000] ;  /* 0x00600000cb04783b */ /* 0x000fe80000000200 */
[----:B------:R-:W3:Y:S03]  /*a790*/  LDSM.16.M88.4 R212, [R197+0x6000] ;  /* 0x00600000c5d4783b */ /* 0x000ee60000000200 */
[----:B------:R-:W-:Y:S08]  /*a7a0*/  HMMA.16816.F32 R16, R8, R242, R220 ;  /* 0x000000f20810723c */ /* 0x000ff000000018dc */
[----:B-1----:R-:W-:Y:S08]  /*a7b0*/  HMMA.16816.F32 R20, R12, R168, R20 ;  /* 0x000000a80c14723c */ /* 0x002ff00000001814 */
[----:B--2---:R-:W-:Y:S01]  /*a7c0*/  HMMA.16816.F32 R208, R8, R188, R232 ;  /* 0x000000bc08d0723c */ /* 0x004fe200000018e8 */
[----:B------:R-:W-:-:S07]  /*a7d0*/  IMAD.SHL.U32 R246, R246, 0x2, RZ ;  /* 0x00000002f6f67824 */ /* 0x000fce00078e00ff */
[----:B------:R-:W-:Y:S01]  /*a7e0*/  HMMA.16816.F32 R232, R8, R176, R172 ;  /* 0x000000b008e8723c */ /* 0x000fe200000018ac */
[----:B------:R-:W1:Y:S07]  /*a7f0*/  LDSM.16.M88.4 R172, [R197+0x6800] ;  /* 0x00680000c5ac783b */ /* 0x000e6e0000000200 */
[----:B------:R-:W-:Y:S01]  /*a800*/  HMMA.16816.F32 R16, R12, R170, R16 ;  /* 0x000000aa0c10723c */ /* 0x000fe20000001810 */
[----:B------:R-:W-:Y:S01]  /*a810*/  LOP3.LUT R246, R246, 0x6, RZ, 0xc0, !PT ;  /* 0x00000006f6f67812 */ /* 0x000fe200078ec0ff */
[----:B------:R-:W-:-:S06]  /*a820*/  IMAD.U32 R0, RZ, RZ, UR26 ;  /* 0x0000001aff007e24 */ /* 0x000fcc000f8e00ff */
[----:B----4-:R-:W-:Y:S01]  /*a830*/  HMMA.16816.F32 R220, R8, R186, R180 ;  /* 0x000000ba08dc723c */ /* 0x010fe200000018b4 */
[----:B------:R-:W2:Y:S01]  /*a840*/  LDSM.16.M88.4 R180, [R198+0xf000] ;  /* 0x00f00000c6b4783b */ /* 0x000ea20000000200 */
[----:B------:R-:W-:-:S06]  /*a850*/  IMAD R0, R0, 0x40, R246 ;  /* 0x0000004000007824 */ /* 0x000fcc00078e02f6 */
[----:B------:R-:W-:Y:S08]  /*a860*/  HMMA.16816.F32 R188, R8, R190, R228 ;  /* 0x000000be08bc723c */ /* 0x000ff000000018e4 */
[----:B---3--:R-:W-:Y:S08]  /*a870*/  HMMA.16816.F32 R228, R4, R212, R20 ;  /* 0x000000d404e4723c */ /* 0x008ff00000001814 */
[C---:B------:R-:W-:Y:S08]  /*a880*/  HMMA.16816.F32 R224, R8.reuse, R184, R224 ;  /* 0x000000b808e0723c */ /* 0x040ff000000018e0 */
[----:B------:R-:W-:Y:S07]  /*a890*/  HMMA.16816.F32 R236, R8, R178, R28 ;  /* 0x000000b208ec723c */ /* 0x000fee000000181c */
[C---:B------:R-:W-:Y:S01]  /*a8a0*/  IADD3 R8, R0.reuse, 0x1, RZ ;  /* 0x0000000100087810 */ /* 0x040fe20007ffe0ff */
[----:B------:R-:W-:Y:S01]  /*a8b0*/  HMMA.16816.F32 R20, R12, R216, R208 ;  /* 0x000000d80c14723c */ /* 0x000fe200000018d0 */
[C---:B------:R-:W-:Y:S01]  /*a8c0*/  IADD3 R2, R0.reuse, 0x8, RZ ;  /* 0x0000000800027810 */ /* 0x040fe20007ffe0ff */
[----:B------:R-:W3:Y:S01]  /*a8d0*/  LDSM.16.M88.4 R208, [R197+0x7000] ;  /* 0x00700000c5d0783b */ /* 0x000ee20000000200 */
[----:B------:R-:W4:Y:S05]  /*a8e0*/  I2F R10, R8 ;  /* 0x00000008000a7306 */ /* 0x000f2a0000201400 */
[----:B------:R-:W-:Y:S03]  /*a8f0*/  HMMA.16816.F32 R28, R4, R214, R16 ;  /* 0x000000d6041c723c */ /* 0x000fe60000001810 */
[----:B------:R2:W2:Y:S01]  /*a900*/  I2F R11, R2 ;  /* 0x00000002000b7306 */ /* 0x0004a20000201400 */
[----:B------:R-:W-:-:S04]  /*a910*/  IADD3 R9, R0, 0x9, RZ ;  /* 0x0000000900097810 */ /* 0x000fc80007ffe0ff */
[----:B------:R-:W-:Y:S01]  /*a920*/  HMMA.16816.F32 R168, R12, R218, R188 ;  /* 0x000000da0ca8723c */ /* 0x000fe200000018bc */
[----:B------:R-:W3:Y:S01]  /*a930*/  LDSM.16.M88.4 R188, [R198+0xf800] ;  /* 0x00f80000c6bc783b */ /* 0x000ee20000000200 */
[-C--:B------:R-:W-:Y:S01]  /*a940*/  ISETP.GE.AND P0, PT, R8, R32.reuse, PT ;  /* 0x000000200800720c */ /* 0x080fe20003f06270 */
[----:B----4-:R-:W-:Y:S01]  /*a950*/  FFMA.FTZ R16, R10, UR18, R229 ;  /* 0x000000120a107c23 */ /* 0x010fe200080100e5 */
[----:B------:R-:W-:Y:S02]  /*a960*/  ISETP.GE.AND P2, PT, R8, R33, PT ;  /* 0x000000210800720c */ /* 0x000fe40003f46270 */
[----:B------:R4:W4:Y:S02]  /*a970*/  I2F R8, R9 ;  /* 0x0000000900087306 */ /* 0x0009240000201400 */
[----:B-1----:R-:W-:Y:S01]  /*a980*/  HMMA.16816.F32 R184, R4, R172, R20 ;  /* 0x000000ac04b8723c */ /* 0x002fe20000001814 */
[----:B------:R-:W-:Y:S02]  /*a990*/  FSEL R133, R16, -INF , !P0 ;  /* 0xff80000010857808 */ /* 0x000fe40004000000 */
[----:B------:R-:W-:-:S02]  /*a9a0*/  ISETP.GE.AND P1, PT, R2, R32, PT ;  /* 0x000000200200720c */ /* 0x000fc40003f26270 */
[----:B------:R-:W-:Y:S02]  /*a9b0*/  ISETP.GE.AND P0, PT, R2, R33, PT ;  /* 0x000000210200720c */ /* 0x000fe40003f06270 */
[----:B--2---:R-:W-:Y:S01]  /*a9c0*/  IADD3 R2, R0, 0x10, RZ ;  /* 0x0000001000027810 */ /* 0x004fe20007ffe0ff */
[----:B------:R-:W-:Y:S01]  /*a9d0*/  FFMA.FTZ R10, R10, UR18, R231 ;  /* 0x000000120a0a7c23 */ /* 0x000fe200080100e7 */
[----:B------:R-:W-:Y:S01]  /*a9e0*/  HMMA.16816.F32 R176, R12, R180, R224 ;  /* 0x000000b40cb0723c */ /* 0x000fe200000018e0 */
[----:B------:R-:W-:Y:S01]  /*a9f0*/  FFMA.FTZ R16, R11, UR18, R28 ;  /* 0x000000120b107c23 */ /* 0x000fe2000801001c */
[----:B------:R-:W1:Y:S02]  /*aa00*/  I2F R17, R2 ;  /* 0x0000000200117306 */ /* 0x000e640000201400 */
[----:B------:R-:W-:Y:S02]  /*aa10*/  FSEL R215, R10, -INF , !P2 ;  /* 0xff8000000ad77808 */ /* 0x000fe40005000000 */
[----:B------:R-:W-:-:S02]  /*aa20*/  FSEL R216, R16, -INF , !P1 ;  /* 0xff80000010d87808 */ /* 0x000fc40004800000 */
[C---:B------:R-:W-:Y:S02]  /*aa30*/  ISETP.GE.AND P2, PT, R9.reuse, R32, PT ;  /* 0x000000200900720c */ /* 0x040fe40003f46270 */
[----:B------:R-:W-:Y:S02]  /*aa40*/  ISETP.GE.AND P1, PT, R9, R33, PT ;  /* 0x000000210900720c */ /* 0x000fe40003f26270 */
[----:B----4-:R-:W-:Y:S01]  /*aa50*/  IADD3 R9, R0, 0x11, RZ ;  /* 0x0000001100097810 */ /* 0x010fe20007ffe0ff */
[----:B------:R-:W-:Y:S01]  /*aa60*/  FFMA.FTZ R11, R11, UR18, R30 ;  /* 0x000000120b0b7c23 */ /* 0x000fe2000801001e */
[----:B------:R-:W-:Y:S01]  /*aa70*/  HMMA.16816.F32 R168, R4, R174, R168 ;  /* 0x000000ae04a8723c */ /* 0x000fe200000018a8 */
[----:B------:R-:W-:Y:S01]  /*aa80*/  FFMA.FTZ R18, R8, UR18, R29 ;  /* 0x0000001208127c23 */ /* 0x000fe2000801001d */
[----:B------:R2:W4:Y:S01]  /*aa90*/  I2F R16, R9 ;  /* 0x0000000900107306 */ /* 0x0005220000201400 */
[----:B------:R-:W-:-:S05]  /*aaa0*/  IADD3 R10, R0, 0x18, RZ ;  /* 0x00000018000a7810 */ /* 0x000fca0007ffe0ff */
[----:B------:R-:W-:Y:S01]  /*aab0*/  HMMA.16816.F32 R20, R12, R182, R220 ;  /* 0x000000b60c14723c */ /* 0x000fe200000018dc */
[----:B------:R-:W4:Y:S01]  /*aac0*/  LDSM.16.M88.4 R180, [R197+0x7800] ;  /* 0x00780000c5b4783b */ /* 0x000f220000000200 */
[----:B------:R-:W-:Y:S01]  /*aad0*/  FSEL R214, R11, -INF , !P0 ;  /* 0xff8000000bd67808 */ /* 0x000fe20004000000 */
[----:B------:R-:W-:Y:S01]  /*aae0*/  UISETP.GE.AND UP0, UPT, UR9, 0x3, UPT ;  /* 0x000000030900788c */ /* 0x000fe2000bf06270 */
[----:B------:R-:W-:Y:S01]  /*aaf0*/  FSEL R212, R18, -INF , !P2 ;  /* 0xff80000012d47808 */ /* 0x000fe20005000000 */
[----:B-1----:R-:W-:Y:S01]  /*ab00*/  FFMA.FTZ R18, R17, UR18, R184 ;  /* 0x0000001211127c23 */ /* 0x002fe200080100b8 */
[----:B------:R-:W-:Y:S01]  /*ab10*/  ISETP.GE.AND P0, PT, R2, R32, PT ;  /* 0x000000200200720c */ /* 0x000fe20003f06270 */
[----:B------:R-:W-:-:S04]  /*ab20*/  DEPBAR.LE SB0, 0x0 ;  /* 0x000080000000791a */ /* 0x000fc80000000000 */
[----:B------:R-:W-:Y:S01]  /*ab30*/  BAR.SYNC.DEFER_BLOCKING 0x0 ;  /* 0x0000000000007b1d */ /* 0x000fe20000010000 */
[----:B------:R-:W-:Y:S01]  /*ab40*/  ISETP.GE.AND P2, PT, R2, R33, PT ;  /* 0x000000210200720c */ /* 0x000fe20003f46270 */
[----:B------:R-:W-:Y:S01]  /*ab50*/  FFMA.FTZ R2, R8, UR18, R31 ;  /* 0x0000001208027c23 */ /* 0x000fe2000801001f */
[----:B------:R-:W-:-:S03]  /*ab60*/  IADD3 R8, R0, 0x19, RZ ;  /* 0x0000001900087810 */ /* 0x000fc60007ffe0ff */
[----:B------:R1:W1:Y:S01]  /*ab70*/  I2F R11, R10 ;  /* 0x0000000a000b7306 */ /* 0x0002620000201400 */
[----:B------:R-:W-:Y:S02]  /*ab80*/  FSEL R206, R2, -INF , !P1 ;  /* 0xff80000002ce7808 */ /* 0x000fe40004800000 */
[----:B------:R-:W-:Y:S02]  /*ab90*/  FSEL R213, R18, -INF , !P0 ;  /* 0xff80000012d57808 */ /* 0x000fe40004000000 */
[C---:B------:R-:W-:Y:S02]  /*aba0*/  ISETP.GE.AND P1, PT, R9.reuse, R32, PT ;  /* 0x000000200900720c */ /* 0x040fe40003f26270 */
[----:B------:R-:W-:Y:S01]  /*abb0*/  ISETP.GE.AND P0, PT, R9, R33, PT ;  /* 0x000000210900720c */ /* 0x000fe20003f06270 */
[----:B--2---:R-:W-:Y:S01]  /*abc0*/  FFMA.FTZ R9, R17, UR18, R186 ;  /* 0x0000001211097c23 */ /* 0x004fe200080100ba */
[----:B---3--:R-:W-:Y:S01]  /*abd0*/  HMMA.16816.F32 R176, R4, R208, R176 ;  /* 0x000000d004b0723c */ /* 0x008fe200000018b0 */
[----:B------:R-:W2:Y:S01]  /*abe0*/  I2F R17, R8 ;  /* 0x0000000800117306 */ /* 0x000ea20000201400 */
[----:B----4-:R-:W-:Y:S01]  /*abf0*/  FFMA.FTZ R18, R16, UR18, R185 ;  /* 0x0000001210127c23 */ /* 0x010fe200080100b9 */
[----:B------:R-:W-:-:S05]  /*ac00*/  IADD3 R2, R0, 0x20, RZ ;  /* 0x0000002000027810 */ /* 0x000fca0007ffe0ff */
[----:B------:R-:W-:Y:S01]  /*ac10*/  HMMA.16816.F32 R28, R12, R188, R232 ;  /* 0x000000bc0c1c723c */ /* 0x000fe200000018e8 */
[----:B------:R-:W-:Y:S02]  /*ac20*/  FSEL R207, R9, -INF , !P2 ;  /* 0xff80000009cf7808 */ /* 0x000fe40005000000 */
[----:B------:R-:W-:Y:S02]  /*ac30*/  FSEL R200, R18, -INF , !P1 ;  /* 0xff80000012c87808 */ /* 0x000fe40004800000 */
[C---:B------:R-:W-:Y:S01]  /*ac40*/  ISETP.GE.AND P2, PT, R10.reuse, R32, PT ;  /* 0x000000200a00720c */ /* 0x040fe20003f46270 */
[----:B------:R-:W3:Y:S01]  /*ac50*/  I2F R18, R2 ;  /* 0x0000000200127306 */ /* 0x000ee20000201400 */
[----:B------:R-:W-:Y:S01]  /*ac60*/  ISETP.GE.AND P1, PT, R10, R33, PT ;  /* 0x000000210a00720c */ /* 0x000fe20003f26270 */
[----:B-1----:R-:W-:Y:S02]  /*ac70*/  FFMA.FTZ R10, R16, UR18, R187 ;  /* 0x00000012100a7c23 */ /* 0x002fe400080100bb */
[----:B------:R-:W-:Y:S01]  /*ac80*/  FFMA.FTZ R16, R11, UR18, R168 ;  /* 0x000000120b107c23 */ /* 0x000fe200080100a8 */
[----:B------:R-:W-:Y:S01]  /*ac90*/  IADD3 R9, R0, 0x21, RZ ;  /* 0x0000002100097810 */ /* 0x000fe20007ffe0ff */
[----:B------:R-:W-:Y:S01]  /*aca0*/  HMMA.16816.F32 R172, R4, R210, R20 ;  /* 0x000000d204ac723c */ /* 0x000fe20000001814 */
[----:B------:R-:W-:-:S02]  /*acb0*/  FSEL R187, R10, -INF , !P0 ;  /* 0xff8000000abb7808 */ /* 0x000fc40004000000 */
[----:B------:R-:W-:Y:S01]  /*acc0*/  FSEL R188, R16, -INF , !P2 ;  /* 0xff80000010bc7808 */ /* 0x000fe20005000000 */
[----:B--2---:R-:W-:Y:S01]  /*acd0*/  FFMA.FTZ R16, R17, UR18, R169 ;  /* 0x0000001211107c23 */ /* 0x004fe200080100a9 */
[C---:B------:R-:W-:Y:S01]  /*ace0*/  ISETP.GE.AND P0, PT, R8.reuse, R32, PT ;  /* 0x000000200800720c */ /* 0x040fe20003f06270 */
[----:B------:R-:W-:Y:S01]  /*acf0*/  FFMA.FTZ R11, R11, UR18, R170 ;  /* 0x000000120b0b7c23 */ /* 0x000fe200080100aa */
[----:B------:R-:W-:Y:S01]  /*ad00*/  ISETP.GE.AND P2, PT, R8, R33, PT ;  /* 0x000000210800720c */ /* 0x000fe20003f46270 */
[----:B------:R1:W2:Y:S01]  /*ad10*/  I2F R10, R9 ;  /* 0x00000009000a7306 */ /* 0x0002a20000201400 */
[----:B------:R-:W-:Y:S01]  /*ad20*/  IADD3 R8, R0, 0x28, RZ ;  /* 0x0000002800087810 */ /* 0x000fe20007ffe0ff */
[----:B------:R-:W-:Y:S01]  /*ad30*/  HMMA.16816.F32 R20, R12, R190, R236 ;  /* 0x000000be0c14723c */ /* 0x000fe200000018ec */
[----:B------:R-:W-:Y:S02]  /*ad40*/  FSEL R185, R16, -INF , !P0 ;  /* 0xff80000010b97808 */ /* 0x000fe40004000000 */
[----:B------:R-:W-:Y:S01]  /*ad50*/  FSEL R186, R11, -INF , !P1 ;  /* 0xff8000000bba7808 */ /* 0x000fe20004800000 */
[----:B------:R-:W-:-:S02]  /*ad60*/  FFMA.FTZ R11, R17, UR18, R171 ;  /* 0x00000012110b7c23 */ /* 0x000fc400080100ab */
[----:B------:R-:W4:Y:S01]  /*ad70*/  I2F R16, R8 ;  /* 0x0000000800107306 */ /* 0x000f220000201400 */
[-C--:B------:R-:W-:Y:S01]  /*ad80*/  ISETP.GE.AND P1, PT, R2, R32.reuse, PT ;  /* 0x000000200200720c */ /* 0x080fe20003f26270 */
[----:B---3--:R-:W-:Y:S01]  /*ad90*/  FFMA.FTZ R17, R18, UR18, R176 ;  /* 0x0000001212117c23 */ /* 0x008fe200080100b0 */
[----:B------:R-:W-:Y:S02]  /*ada0*/  ISETP.GE.AND P0, PT, R2, R33, PT ;  /* 0x000000210200720c */ /* 0x000fe40003f06270 */
[----:B------:R-:W-:Y:S01]  /*adb0*/  IADD3 R2, R0, 0x29, RZ ;  /* 0x0000002900027810 */ /* 0x000fe20007ffe0ff */
[----:B------:R-:W-:Y:S01]  /*adc0*/  HMMA.16816.F32 R28, R4, R180, R28 ;  /* 0x000000b4041c723c */ /* 0x000fe2000000181c */
[----:B------:R-:W-:Y:S01]  /*add0*/  FSEL R184, R11, -INF , !P2 ;  /* 0xff8000000bb87808 */ /* 0x000fe20005000000 */
[----:B------:R-:W-:Y:S01]  /*ade0*/  FFMA.FTZ R12, R18, UR18, R178 ;  /* 0x00000012120c7c23 */ /* 0x000fe200080100b2 */
[----:B------:R-:W-:Y:S01]  /*adf0*/  FSEL R134, R17, -INF , !P1 ;  /* 0xff80000011867808 */ /* 0x000fe20004800000 */
[----:B------:R3:W3:Y:S01]  /*ae00*/  I2F R11, R2 ;  /* 0x00000002000b7306 */ /* 0x0006e20000201400 */
[----:B------:R-:W-:-:S02]  /*ae10*/  ISETP.GE.AND P2, PT, R9, R32, PT ;  /* 0x000000200900720c */ /* 0x000fc40003f46270 */
[----:B------:R-:W-:Y:S02]  /*ae20*/  ISETP.GE.AND P1, PT, R9, R33, PT ;  /* 0x000000210900720c */ /* 0x000fe40003f26270 */
[----:B-1----:R-:W-:Y:S01]  /*ae30*/  IADD3 R9, R0, 0x30, RZ ;  /* 0x0000003000097810 */ /* 0x002fe20007ffe0ff */
[C---:B--2---:R-:W-:Y:S02]  /*ae40*/  FFMA.FTZ R14, R10.reuse, UR18, R177 ;  /* 0x000000120a0e7c23 */ /* 0x044fe400080100b1 */
[----:B------:R-:W-:Y:S01]  /*ae50*/  FFMA.FTZ R13, R10, UR18, R179 ;  /* 0x000000120a0d7c23 */ /* 0x000fe200080100b3 */
[----:B------:R-:W-:Y:S02]  /*ae60*/  FSEL R179, R12, -INF , !P0 ;  /* 0xff8000000cb37808 */ /* 0x000fe40004000000 */
[----:B------:R-:W1:Y:S01]  /*ae70*/  I2F R12, R9 ;  /* 0x00000009000c7306 */ /* 0x000e620000201400 */
[----:B----4-:R-:W-:Y:S01]  /*ae80*/  FFMA.FTZ R10, R16, UR18, R172 ;  /* 0x00000012100a7c23 */ /* 0x010fe200080100ac */
[----:B------:R-:W-:-:S02]  /*ae90*/  FSEL R177, R14, -INF , !P2 ;  /* 0xff8000000eb17808 */ /* 0x000fc40005000000 */
[CC--:B------:R-:W-:Y:S02]  /*aea0*/  ISETP.GE.AND P0, PT, R8.reuse, R32.reuse, PT ;  /* 0x000000200800720c */ /* 0x0c0fe40003f06270 */
[----:B------:R-:W-:Y:S02]  /*aeb0*/  ISETP.GE.AND P2, PT, R8, R33, PT ;  /* 0x000000210800720c */ /* 0x000fe40003f46270 */
[----:B------:R-:W-:Y:S02]  /*aec0*/  IADD3 R8, R0, 0x31, RZ ;  /* 0x0000003100087810 */ /* 0x000fe40007ffe0ff */
[----:B------:R-:W-:Y:S01]  /*aed0*/  FSEL R178, R13, -INF , !P1 ;  /* 0xff8000000db27808 */ /* 0x000fe20004800000 */
[----:B------:R-:W-:Y:S01]  /*aee0*/  FFMA.FTZ R13, R16, UR18, R174 ;  /* 0x00000012100d7c23 */ /* 0x000fe200080100ae */
[----:B------:R-:W-:Y:S01]  /*aef0*/  FSEL R176, R10, -INF , !P0 ;  /* 0xff8000000ab07808 */ /* 0x000fe20004000000 */
[----:B------:R-:W-:Y:S01]  /*af00*/  HMMA.16816.F32 R16, R4, R182, R20 ;  /* 0x000000b60410723c */ /* 0x000fe20000001814 */
[----:B------:R-:W2:Y:S01]  /*af10*/  I2F R10, R8 ;  /* 0x00000008000a7306 */ /* 0x000ea20000201400 */
[----:B------:R-:W-:-:S02]  /*af20*/  ISETP.GE.AND P1, PT, R2, R32, PT ;  /* 0x000000200200720c */ /* 0x000fc40003f26270 */
[----:B------:R-:W-:Y:S02]  /*af30*/  ISETP.GE.AND P0, PT, R2, R33, PT ;  /* 0x000000210200720c */ /* 0x000fe40003f06270 */
[----:B---3--:R-:W-:Y:S01]  /*af40*/  IADD3 R2, R0, 0x38, RZ ;  /* 0x0000003800027810 */ /* 0x008fe20007ffe0ff */
[----:B------:R-:W-:-:S03]  /*af50*/  FFMA.FTZ R5, R11, UR18, R173 ;  /* 0x000000120b057c23 */ /* 0x000fc600080100ad */
[----:B------:R-:W3:Y:S02]  /*af60*/  I2F R4, R2 ;  /* 0x0000000200047306 */ /* 0x000ee40000201400 */
[----:B------:R-:W-:Y:S01]  /*af70*/  FSEL R172, R5, -INF , !P1 ;  /* 0xff80000005ac7808 */ /* 0x000fe20004800000 */
[C---:B-1----:R-:W-:Y:S01]  /*af80*/  FFMA.FTZ R5, R12.reuse, UR18, R30 ;  /* 0x000000120c057c23 */ /* 0x042fe2000801001e */
        /* <DEDUP_REMOVED lines=8> */
[----:B--2---:R-:W-:Y:S01]  /*b010*/  FFMA.FTZ R6, R10, UR18, R29 ;  /* 0x000000120a067c23 */ /* 0x004fe2000801001d */
[----:B------:R-:W-:Y:S01]  /*b020*/  ISETP.GE.AND P0, PT, R8, R32, PT ;  /* 0x000000200800720c */ /* 0x000fe20003f06270 */
[----:B------:R-:W-:Y:S01]  /*b030*/  FFMA.FTZ R10, R10, UR18, R31 ;  /* 0x000000120a0a7c23 */ /* 0x000fe2000801001f */
[----:B------:R-:W-:-:S02]  /*b040*/  FSEL R170, R7, -INF , !P2 ;  /* 0xff80000007aa7808 */ /* 0x000fc40005000000 */
[-C--:B------:R-:W-:Y:S02]  /*b050*/  ISETP.GE.AND P2, PT, R8, R33.reuse, PT ;  /* 0x000000210800720c */ /* 0x080fe40003f46270 */
[----:B------:R-:W-:Y:S01]  /*b060*/  FSEL R135, R6, -INF , !P0 ;  /* 0xff80000006877808 */ /* 0x000fe20004000000 */
[----:B---3--:R-:W-:Y:S01]  /*b070*/  FFMA.FTZ R6, R4, UR18, R16 ;  /* 0x0000001204067c23 */ /* 0x008fe20008010010 */
[----:B------:R-:W-:Y:S02]  /*b080*/  FSEL R168, R10, -INF , !P2 ;  /* 0xff8000000aa87808 */ /* 0x000fe40005000000 */
[-C--:B------:R-:W-:Y:S02]  /*b090*/  ISETP.GE.AND P2, PT, R2, R32.reuse, PT ;  /* 0x000000200200720c */ /* 0x080fe40003f46270 */
[C---:B------:R-:W-:Y:S02]  /*b0a0*/  ISETP.GE.AND P1, PT, R0.reuse, R32, PT ;  /* 0x000000200000720c */ /* 0x040fe40003f26270 */
[----:B------:R-:W-:-:S02]  /*b0b0*/  ISETP.GE.AND P0, PT, R0, R33, PT ;  /* 0x000000210000720c */ /* 0x000fc40003f06270 */
[----:B-1----:R-:W-:Y:S01]  /*b0c0*/  IADD3 R0, R0, 0x39, RZ ;  /* 0x0000003900007810 */ /* 0x002fe20007ffe0ff */
[----:B------:R-:W-:Y:S01]  /*b0d0*/  FFMA.FTZ R7, R4, UR18, R18 ;  /* 0x0000001204077c23 */ /* 0x000fe20008010012 */
[----:B------:R-:W-:Y:S02]  /*b0e0*/  FSEL R35, R6, -INF , !P2 ;  /* 0xff80000006237808 */ /* 0x000fe40005000000 */
[----:B------:R-:W-:Y:S01]  /*b0f0*/  ISETP.GE.AND P2, PT, R2, R33, PT ;  /* 0x000000210200720c */ /* 0x000fe20003f46270 */
[----:B------:R-:W1:Y:S01]  /*b100*/  I2F R4, R0 ;  /* 0x0000000000047306 */ /* 0x000e620000201400 */
[C---:B----4-:R-:W-:Y:S02]  /*b110*/  FFMA.FTZ R2, R5.reuse, UR18, R228 ;  /* 0x0000001205027c23 */ /* 0x050fe400080100e4 */
[----:B------:R-:W-:-:S05]  /*b120*/  FFMA.FTZ R5, R5, UR18, R230 ;  /* 0x0000001205057c23 */ /* 0x000fca00080100e6 */
[----:B------:R-:W-:Y:S02]  /*b130*/  FSEL R21, R5, -INF , !P0 ;  /* 0xff80000005157808 */ /* 0x000fe40004000000 */
[----:B------:R-:W-:Y:S02]  /*b140*/  PLOP3.LUT P0, PT, PT, PT, UP0, 0x80, 0x0 ;  /* 0x000000000000781c */ /* 0x000fe40003f0f008 */
[----:B------:R-:W-:Y:S02]  /*b150*/  FSEL R34, R7, -INF , !P2 ;  /* 0xff80000007227808 */ /* 0x000fe40005000000 */
[----:B------:R-:W-:Y:S02]  /*b160*/  FSEL R20, R2, -INF , !P1 ;  /* 0xff80000002147808 */ /* 0x000fe40004800000 */
[C---:B------:R-:W-:Y:S02]  /*b170*/  ISETP.GE.AND P2, PT, R0.reuse, R32, PT ;  /* 0x000000200000720c */ /* 0x040fe40003f46270 */
[----:B------:R-:W-:Y:S01]  /*b180*/  ISETP.GE.AND P1, PT, R0, R33, PT ;  /* 0x000000210000720c */ /* 0x000fe20003f26270 */
[----:B-1----:R-:W-:-:S02]  /*b190*/  FFMA.FTZ R0, R4, UR18, R17 ;  /* 0x0000001204007c23 */ /* 0x002fc40008010011 */
[----:B------:R-:W-:-:S03]  /*b1a0*/  FFMA.FTZ R4, R4, UR18, R19 ;  /* 0x0000001204047c23 */ /* 0x000fc60008010013 */
[----:B------:R-:W-:Y:S02]  /*b1b0*/  FSEL R30, R0, -INF , !P2 ;  /* 0xff800000001e7808 */ /* 0x000fe40005000000 */
[----:B------:R-:W-:Y:S01]  /*b1c0*/  FSEL R29, R4, -INF , !P1 ;  /* 0xff800000041d7808 */ /* 0x000fe20004800000 */
[----:B------:R-:W-:Y:S05]  /*b1d0*/  @!P0 BRA `(.L_x_608) ;  /* 0x0000089000008947 */ /* 0x000fea0003800000 */
[----:B------:R-:W2:Y:S01]  /*b1e0*/  LDL.64 R248, [R1+0xb8] ;  /* 0x0000b80001f87983 */ /* 0x000ea20000100a00 */
[----:B------:R-:W-:-:S03]  /*b1f0*/  ULDC.64 UR4, c[0x0][0x198] ;  /* 0x0000660000047ab9 */ /* 0x000fc60000000a00 */
[----:B------:R-:W3:Y:S01]  /*b200*/  LDL.64 R26, [R1+0xc8] ;  /* 0x0000c800011a7983 */ /* 0x000ee20000100a00 */
        /* <DEDUP_REMOVED lines=114> */
[----:B------:R-:W-:-:S05]  /*b930*/  @!P5 LEA.HI.X R9, R2, c[0x0][0x16c], R4, 0x1, P2 ;  /* 0x00005b000209da11 */ /* 0x000fca00010f0c04 */
        /* <DEDUP_REMOVED lines=17> */
.L_x_610:
[----:B------:R-:W-:Y:S05]  /*ba50*/  BSYNC B0 ;  /* 0x0000000000007941 */ /* 0x000fea0003800000 */
.L_x_609:
[----:B------:R-:W0:Y:S02]  /*ba60*/  LDGDEPBAR ;  /* 0x00000000000079af */ /* 0x000e240000000000 */
.L_x_608:
[----:B-1----:R-:W2:Y:S04]  /*ba70*/  LDL R9, [R1+0xe0] ;  /* 0x0000e00001097983 */ /* 0x002ea80000100800 */
[----:B------:R-:W3:Y:S04]  /*ba80*/  LDL R5, [R1+0x108] ;  /* 0x0001080001057983 */ /* 0x000ee80000100800 */
[----:B------:R-:W4:Y:S01]  /*ba90*/  LDL R4, [R1+0xe4] ;  /* 0x0000e40001047983 */ /* 0x000f220000100800 */
        /* <DEDUP_REMOVED lines=22> */
[----:B------:R-:W-:Y:S01]  /*bc00*/  FMNMX.FTZ R0, R179, R0, !PT ;  /* 0x00000000b3007209 */ /* 0x000fe20007810000 */
[----:B------:R-:W-:-:S02]  /*bc10*/  USHF.L.U32 UR4, UR26, 0x1, URZ ;  /* 0x000000011a047899 */ /* 0x000fc4000800063f */
[----:B------:R-:W-:Y:S02]  /*bc20*/  UIADD3 UR5, UR25, -0x4498517b, URZ ;  /* 0xbb67ae8519057890 */ /* 0x000fe4000fffe03f */
[----:B------:R-:W-:Y:S02]  /*bc30*/  ULOP3.LUT UR21, UR4, UR25, URZ, 0x3c, !UPT ;  /* 0x0000001904157292 */ /* 0x000fe4000f8e3c3f */
[----:B------:R-:W-:Y:S02]  /*bc40*/  UIADD3 UR35, UR24, -0x61c88647, URZ ;  /* 0x9e3779b918237890 */ /* 0x000fe4000fffe03f */
[----:B------:R-:W-:Y:S02]  /*bc50*/  UIADD3 UR34, UR24, 0x3c6ef372, URZ ;  /* 0x3c6ef37218227890 */ /* 0x000fe4000fffe03f */
[----:B------:R-:W-:Y:S02]  /*bc60*/  UIADD3 UR29, UR25, 0x32370b8f, URZ ;  /* 0x32370b8f191d7890 */ /* 0x000fe4000fffe03f */
[----:B------:R-:W-:-:S02]  /*bc70*/  UIADD3 UR33, UR25, 0x76cf5d0a, URZ ;  /* 0x76cf5d0a19217890 */ /* 0x000fc4000fffe03f */
[----:B------:R-:W-:Y:S02]  /*bc80*/  UIADD3 UR30, UR24, -0x255992d5, URZ ;  /* 0xdaa66d2b181e7890 */ /* 0x000fe4000fffe03f */
[----:B------:R-:W-:-:S04]  /*bc90*/  UIADD3 UR4, UR4, 0x1, URZ ;  /* 0x0000000104047890 */ /* 0x000fc8000fffe03f */
[----:B------:R-:W-:Y:S01]  /*bca0*/  ULOP3.LUT UR4, UR4, UR25, URZ, 0x3c, !UPT ;  /* 0x0000001904047292 */ /* 0x000fe2000f8e3c3f */
[----:B------:R-:W-:Y:S04]  /*bcb0*/  STL [R1+0x130], R205 ;  /* 0x000130cd01007387 */ /* 0x000fe80000100800 */
[----:B------:R-:W-:Y:S04]  /*bcc0*/  STL [R1+0x12c], R204 ;  /* 0x00012ccc01007387 */ /* 0x000fe80000100800 */
[----:B------:R-:W-:Y:S04]  /*bcd0*/  STL [R1+0x128], R203 ;  /* 0x000128cb01007387 */ /* 0x000fe80000100800 */
[----:B------:R-:W-:Y:S04]  /*bce0*/  STL [R1+0x124], R202 ;  /* 0x000124ca01007387 */ /* 0x000fe80000100800 */
[----:B------:R-:W-:Y:S04]  /*bcf0*/  STL [R1+0x120], R201 ;  /* 0x000120c901007387 */ /* 0x000fe80000100800 */
[----:B------:R-:W-:Y:S04]  /*bd00*/  STL [R1+0x11c], R199 ;  /* 0x00011cc701007387 */ /* 0x000fe80000100800 */
[----:B------:R-:W-:Y:S04]  /*bd10*/  STL [R1+0x118], R198 ;  /* 0x000118c601007387 */ /* 0x000fe80000100800 */
[----:B------:R-:W-:Y:S04]  /*bd20*/  STL [R1+0x114], R197 ;  /* 0x000114c501007387 */ /* 0x000fe80000100800 */
[----:B------:R-:W-:Y:S01]  /*bd30*/  STL [R1+0x110], R192 ;  /* 0x000110c001007387 */ /* 0x000fe20000100800 */
[----:B--2---:R-:W-:-:S04]  /*bd40*/  IMAD.WIDE.U32 R220, R9, -0x326172a9, RZ ;  /* 0xcd9e8d5709dc7825 */ /* 0x004fc800078e00ff */
[----:B---3--:R-:W-:Y:S01]  /*bd50*/  IMAD.WIDE.U32 R18, R5, -0x2daee0ad, RZ ;  /* 0xd2511f5305127825 */ /* 0x008fe200078e00ff */
[----:B------:R-:W-:Y:S02]  /*bd60*/  FMNMX.FTZ R5, R35, R2, !PT ;  /* 0x0000000223057209 */ /* 0x000fe40007810000 */
[----:B------:R-:W-:Y:S02]  /*bd70*/  FMNMX.FTZ R2, R178, R0, !PT ;  /* 0x00000000b2027209 */ /* 0x000fe40007810000 */
[----:B----4-:R-:W-:Y:S02]  /*bd80*/  LOP3.LUT R4, R221, R4, RZ, 0x3c, !PT ;  /* 0x00000004dd047212 */ /* 0x010fe400078e3cff */
[----:B------:R-:W-:Y:S02]  /*bd90*/  FMNMX.FTZ R0, R30, R5, !PT ;  /* 0x000000051e007209 */ /* 0x000fe40007810000 */
[----:B------:R-:W-:Y:S01]  /*bda0*/  FMNMX.FTZ R2, R173, R2, !PT ;  /* 0x00000002ad027209 */ /* 0x000fe20007810000 */
[----:B------:R-:W-:-:S02]  /*bdb0*/  IMAD.WIDE.U32 R182, R4, -0x2daee0ad, RZ ;  /* 0xd2511f5304b67825 */ /* 0x000fc400078e00ff */
[----:B------:R-:W1:Y:S01]  /*bdc0*/  SHFL.BFLY PT, R9, R0, 0x2, 0x1f ;  /* 0x0c401f0000097f89 */ /* 0x000e6200000e0000 */
[----:B------:R-:W-:Y:S02]  /*bdd0*/  LOP3.LUT R4, R19, UR21, RZ, 0x3c, !PT ;  /* 0x0000001513047c12 */ /* 0x000fe4000f8e3cff */
[----:B------:R-:W-:Y:S02]  /*bde0*/  LOP3.LUT R22, R183, UR5, R18, 0x96, !PT ;  /* 0x00000005b7167c12 */ /* 0x000fe4000f8e9612 */
[----:B------:R-:W-:Y:S01]  /*bdf0*/  FMNMX.FTZ R2, R171, R2, !PT ;  /* 0x00000002ab027209 */ /* 0x000fe20007810000 */
[----:B------:R-:W-:-:S03]  /*be00*/  IMAD.WIDE.U32 R4, R4, -0x326172a9, RZ ;  /* 0xcd9e8d5704047825 */ /* 0x000fc600078e00ff */
[----:B------:R-:W-:Y:S01]  /*be10*/  FMNMX.FTZ R2, R169, R2, !PT ;  /* 0x00000002a9027209 */ /* 0x000fe20007810000 */
[----:B------:R-:W-:Y:S01]  /*be20*/  IMAD.WIDE.U32 R22, R22, -0x326172a9, RZ ;  /* 0xcd9e8d5716167825 */ /* 0x000fe200078e00ff */
[----:B------:R-:W-:Y:S02]  /*be30*/  LOP3.LUT R5, R5, UR35, R220, 0x96, !PT ;  /* 0x0000002305057c12 */ /* 0x000fe4000f8e96dc */
[----:B------:R-:W-:Y:S02]  /*be40*/  FMNMX.FTZ R2, R168, R2, !PT ;  /* 0x00000002a8027209 */ /* 0x000fe40007810000 */
[----:B------:R-:W-:Y:S02]  /*be50*/  LOP3.LUT R10, R23, UR34, R4, 0x96, !PT ;  /* 0x00000022170a7c12 */ /* 0x000fe4000f8e9604 */
[----:B------:R-:W-:Y:S01]  /*be60*/  FMNMX.FTZ R2, R34, R2, !PT ;  /* 0x0000000222027209 */ /* 0x000fe20007810000 */
[----:B------:R-:W-:-:S03]  /*be70*/  IMAD.WIDE.U32 R4, R5, -0x2daee0ad, RZ ;  /* 0xd2511f5305047825 */ /* 0x000fc600078e00ff */
[----:B------:R-:W-:Y:S01]  /*be80*/  FMNMX.FTZ R2, R29, R2, !PT ;  /* 0x000000021d027209 */ /* 0x000fe20007810000 */
[----:B------:R-:W-:Y:S01]  /*be90*/  IMAD.WIDE.U32 R10, R10, -0x2daee0ad, RZ ;  /* 0xd2511f530a0a7825 */ /* 0x000fe200078e00ff */
[----:B-1----:R-:W-:-:S04]  /*bea0*/  FMNMX.FTZ R9, R0, R9, !PT ;  /* 0x0000000900097209 */ /* 0x002fc80007810000 */
[----:B------:R-:W-:Y:S02]  /*beb0*/  LOP3.LUT R14, R11, UR29, R4, 0x96, !PT ;  /* 0x0000001d0b0e7c12 */ /* 0x000fe4000f8e9604 */
[----:B------:R-:W1:Y:S04]  /*bec0*/  SHFL.BFLY PT, R11, R2, 0x2, 0x1f ;  /* 0x0c401f00020b7f89 */ /* 0x000e6800000e0000 */
[----:B------:R-:W2:Y:S01]  /*bed0*/  SHFL.BFLY PT, R26, R9, 0x1, 0x1f ;  /* 0x0c201f00091a7f89 */ /* 0x000ea200000e0000 */
[----:B------:R-:W-:Y:S01]  /*bee0*/  LOP3.LUT R12, R5, UR33, R182, 0x96, !PT ;  /* 0x00000021050c7c12 */ /* 0x000fe2000f8e96b6 */
[----:B------:R-:W-:Y:S01]  /*bef0*/  UIADD3 UR21, UR24, 0x78dde6e4, URZ ;  /* 0x78dde6e418157890 */ /* 0x000fe2000fffe03f */
[----:B------:R-:W-:-:S04]  /*bf00*/  IMAD.WIDE.U32 R14, R14, -0x326172a9, RZ ;  /* 0xcd9e8d570e0e7825 */ /* 0x000fc800078e00ff */
[----:B------:R-:W-:-:S05]  /*bf10*/  IMAD.WIDE.U32 R12, R12, -0x326172a9, RZ ;  /* 0xcd9e8d570c0c7825 */ /* 0x000fca00078e00ff */
[----:B------:R-:W-:Y:S02]  /*bf20*/  LOP3.LUT R4, R13, UR30, R22, 0x96, !PT ;  /* 0x0000001e0d047c12 */ /* 0x000fe4000f8e9616 */
[----:B------:R-:W-:Y:S01]  /*bf30*/  LOP3.LUT R16, R15, UR21, R12, 0x96, !PT ;  /* 0x000000150f107c12 */ /* 0x000fe2000f8e960c */
[----:B------:R-:W-:Y:S02]  /*bf40*/  UIADD3 UR5, UR25, -0x126145ec, URZ ;  /* 0xed9eba1419057890 */ /* 0x000fe4000fffe03f */
[----:B------:R-:W-:Y:S01]  /*bf50*/  IMAD.WIDE.U32 R4, R4, -0x2daee0ad, RZ ;  /* 0xd2511f5304047825 */ /* 0x000fe200078e00ff */
[----:B-1----:R-:W-:-:S03]  /*bf60*/  FMNMX.FTZ R0, R2, R11, !PT ;  /* 0x0000000b02007209 */ /* 0x002fc60007810000 */
[----:B------:R-:W-:Y:S01]  /*bf70*/  IMAD.WIDE.U32 R16, R16, -0x2daee0ad, RZ ;  /* 0xd2511f5310107825 */ /* 0x000fe200078e00ff */
[----:B------:R-:W-:Y:S02]  /*bf80*/  LOP3.LUT R18, R5, UR5, R10, 0x96, !PT ;  /* 0x0000000505127c12 */ /* 0x000fe4000f8e960a */
[----:B--2---:R-:W-:Y:S02]  /*bf90*/  FMNMX.FTZ R251, R9, R26, !PT ;  /* 0x0000001a09fb7209 */ /* 0x004fe40007810000 */
[----:B------:R-:W-:Y:S01]  /*bfa0*/  LOP3.LUT R4, R17, UR19, R4, 0x96, !PT ;  /* 0x0000001311047c12 */ /* 0x000fe2000f8e9604 */
[----:B------:R-:W1:Y:S01]  /*bfb0*/  SHFL.BFLY PT, R9, R0, 0x1, 0x1f ;  /* 0x0c201f0000097f89 */ /* 0x000e6200000e0000 */
[----:B------:R-:W-:Y:S01]  /*bfc0*/  LOP3.LUT R174, R19, UR4, RZ, 0x3c, !PT ;  /* 0x0000000413ae7c12 */ /* 0x000fe2000f8e3cff */
[----:B------:R-:W-:-:S04]  /*bfd0*/  IMAD.WIDE.U32 R18, R18, -0x326172a9, RZ ;  /* 0xcd9e8d5712127825 */ /* 0x000fc800078e00ff */
[----:B------:R-:W-:-:S05]  /*bfe0*/  IMAD.WIDE.U32 R4, R4, -0x326172a9, RZ ;  /* 0xcd9e8d5704047825 */ /* 0x000fca00078e00ff */
[----:B------:R-:W-:Y:S02]  /*bff0*/  SHF.R.U32.HI R2, RZ, 0x18, R4 ;  /* 0x00000018ff027819 */ /* 0x000fe40000011604 */
[----:B------:R-:W-:Y:S02]  /*c000*/  LOP3.LUT R10, R5, UR7, R18, 0x96, !PT ;  /* 0x00000007050a7c12 */ /* 0x000fe4000f8e9612 */
[----:B------:R-:W-:Y:S01]  /*c010*/  LOP3.LUT R27, R4, 0xffff, RZ, 0xc0, !PT ;  /* 0x0000ffff041b7812 */ /* 0x000fe200078ec0ff */
[----:B------:R-:W-:Y:S01]  /*c020*/  FMUL.FTZ R5, R251, c[0x0][0x23c] ;  /* 0x00008f00fb057a20 */ /* 0x000fe20000410000 */
[----:B------:R-:W-:Y:S02]  /*c030*/  ISETP.GE.U32.AND P3, PT, R247, R2, PT ;  /* 0x00000002f700720c */ /* 0x000fe40003f66070 */
[----:B------:R-:W-:Y:S02]  /*c040*/  LOP3.LUT R2, R10, 0xffff, RZ, 0xc0, !PT ;  /* 0x0000ffff0a027812 */ /* 0x000fe400078ec0ff */
[----:B------:R-:W-:-:S02]  /*c050*/  FSETP.NEU.FTZ.AND P5, PT, R251, -INF , PT ;  /* 0xff800000fb00780b */ /* 0x000fc40003fbd000 */
[----:B------:R-:W-:Y:S02]  /*c060*/  LOP3.LUT R11, R4, 0xff, RZ, 0xc0, !PT ;  /* 0x000000ff040b7812 */ /* 0x000fe400078ec0ff */
[----:B------:R-:W-:Y:S02]  /*c070*/  SHF.R.U32.HI R31, RZ, 0x10, R4 ;  /* 0x00000010ff1f7819 */ /* 0x000fe40000011604 */
[----:B------:R-:W-:Y:S02]  /*c080*/  SHF.R.U32.HI R4, RZ, 0x8, R2 ;  /* 0x00000008ff047819 */ /* 0x000fe40000011602 */
[----:B------:R-:W-:Y:S01]  /*c090*/  FSEL R2, R5, RZ, P5 ;  /* 0x000000ff05027208 */ /* 0x000fe20002800000 */
[----:B------:R-:W-:Y:S01]  /*c0a0*/  UIADD3 UR4, UR24, 0x1715609d, URZ ;  /* 0x1715609d18047890 */ /* 0x000fe2000fffe03f */
[----:B------:R-:W-:Y:S02]  /*c0b0*/  LOP3.LUT R4, R4, 0xffff, RZ, 0xc0, !PT ;  /* 0x0000ffff04047812 */ /* 0x000fe400078ec0ff */
[----:B-1----:R-:W-:Y:S01]  /*c0c0*/  FMNMX.FTZ R248, R0, R9, !PT ;  /* 0x0000000900f87209 */ /* 0x002fe20007810000 */
[--C-:B------:R-:W-:Y:S01]  /*c0d0*/  FFMA.FTZ R0, R133, c[0x0][0x23c], -R2.reuse ;  /* 0x00008f0085007a23 */ /* 0x100fe20000010802 */
[C---:B------:R-:W-:Y:S01]  /*c0e0*/  ISETP.GE.U32.AND P2, PT, R247.reuse, R4, PT ;  /* 0x00000004f700720c */ /* 0x040fe20003f46070 */
[----:B------:R-:W-:Y:S01]  /*c0f0*/  FFMA.FTZ R5, R20, c[0x0][0x23c], -R2 ;  /* 0x00008f0014057a23 */ /* 0x000fe20000010802 */
[----:B------:R-:W-:Y:S01]  /*c100*/  ISETP.GE.U32.AND P4, PT, R247, R11, PT ;  /* 0x0000000bf700720c */ /* 0x000fe20003f86070 */
[----:B------:R1:W-:Y:S01]  /*c110*/  MUFU.EX2 R252, R0 ;  /* 0x0000000000fc7308 */ /* 0x0003e20000000800 */
[----:B------:R-:W-:Y:S01]  /*c120*/  LOP3.LUT R4, R19, UR4, R14, 0x96, !PT ;  /* 0x0000000413047c12 */ /* 0x000fe2000f8e960e */
[C---:B------:R-:W-:Y:S01]  /*c130*/  FMUL.FTZ R11, R248.reuse, c[0x0][0x23c] ;  /* 0x00008f00f80b7a20 */ /* 0x040fe20000410000 */
[----:B------:R-:W-:-:S05]  /*c140*/  FSETP.NEU.FTZ.AND P6, PT, R248, -INF , PT ;  /* 0xff800000f800780b */ /* 0x000fca0003fdd000 */
[----:B------:R2:W3:Y:S01]  /*c150*/  MUFU.EX2 R208, R5 ;  /* 0x0000000500d07308 */ /* 0x0004e20000000800 */
[----:B-1----:R-:W-:-:S04]  /*c160*/  LOP3.LUT R0, R10, 0xff, RZ, 0xc0, !PT ;  /* 0x000000ff0a007812 */ /* 0x002fc800078ec0ff */
[----:B------:R-:W-:Y:S02]  /*c170*/  ISETP.GE.U32.AND P1, PT, R247, R0, PT ;  /* 0x00000000f700720c */ /* 0x000fe40003f26070 */
[----:B------:R-:W-:Y:S01]  /*c180*/  FSEL R0, R11, RZ, P6 ;  /* 0x000000ff0b007208 */ /* 0x000fe20003000000 */
[----:B--2---:R-:W-:-:S05]  /*c190*/  IMAD.WIDE.U32 R4, R4, -0x2daee0ad, RZ ;  /* 0xd2511f5304047825 */ /* 0x004fca00078e00ff */
[C---:B------:R-:W-:Y:S02]  /*c1a0*/  LOP3.LUT R26, R4.reuse, 0xff, RZ, 0xc0, !PT ;  /* 0x000000ff041a7812 */ /* 0x040fe400078ec0ff */
[----:B------:R-:W-:Y:S02]  /*c1b0*/  LOP3.LUT R133, R4, 0xffff, RZ, 0xc0, !PT ;  /* 0x0000ffff04857812 */ /* 0x000fe400078ec0ff */
[--C-:B------:R-:W-:Y:S02]  /*c1c0*/  SHF.R.U32.HI R28, RZ, 0x10, R4.reuse ;  /* 0x00000010ff1c7819 */ /* 0x100fe40000011604 */
[----:B------:R-:W-:Y:S01]  /*c1d0*/  SHF.R.U32.HI R11, RZ, 0x18, R4 ;  /* 0x00000018ff0b7819 */ /* 0x000fe20000011604 */
[----:B------:R-:W-:Y:S01]  /*c1e0*/  FFMA.FTZ R4, R21, c[0x0][0x23c], -R0 ;  /* 0x00008f0015047a23 */ /* 0x000fe20000010800 */
[----:B---3--:R-:W-:-:S03]  /*c1f0*/  F2FP.PACK_AB R17, R252, R208 ;  /* 0x000000d0fc11723e */ /* 0x008fc600000000ff */
[----:B------:R1:W-:Y:S01]  /*c200*/  MUFU.EX2 R209, R4 ;  /* 0x0000000400d17308 */ /* 0x0003e20000000800 */
[--C-:B------:R-:W-:Y:S01]  /*c210*/  LOP3.LUT R9, R5, UR13, R16.reuse, 0x96, !PT ;  /* 0x0000000d05097c12 */ /* 0x100fe2000f8e9610 */
[----:B------:R-:W-:Y:S01]  /*c220*/  @!P1 HADD2 R175, -R17.H0_H0, -RZ.H0_H0 ;  /* 0xa00000ff11af9230 */ /* 0x000fe20000000900 */
[----:B------:R-:W-:Y:S01]  /*c230*/  PRMT R16, R17, 0x7632, R16 ;  /* 0x0000763211107816 */ /* 0x000fe20000000010 */
[----:B-1----:R-:W-:-:S04]  /*c240*/  FFMA.FTZ R4, R215, c[0x0][0x23c], -R0 ;  /* 0x00008f00d7047a23 */ /* 0x002fc80000010800 */
[----:B------:R1:W2:Y:S01]  /*c250*/  MUFU.EX2 R211, R4 ;  /* 0x0000000400d37308 */ /* 0x0002a20000000800 */
[----:B------:R-:W-:Y:S02]  /*c260*/  PRMT R210, R17, 0x5410, R16 ;  /* 0x0000541011d27816 */ /* 0x000fe40000000010 */
[----:B------:R-:W-:Y:S02]  /*c270*/  @!P1 PRMT R17, R175, 0x5410, RZ ;  /* 0x00005410af119816 */ /* 0x000fe400000000ff */
[----:B-1----:R-:W-:-:S04]  /*c280*/  SHF.R.U32.HI R4, RZ, 0x10, R10 ;  /* 0x00000010ff047819 */ /* 0x002fc8000001160a */
[----:B------:R-:W-:-:S04]  /*c290*/  LOP3.LUT R4, R4, 0xff, RZ, 0xc0, !PT ;  /* 0x000000ff04047812 */ /* 0x000fc800078ec0ff */
[----:B------:R-:W-:Y:S01]  /*c2a0*/  ISETP.GE.U32.AND P1, PT, R247, R4, PT ;  /* 0x00000004f700720c */ /* 0x000fe20003f26070 */
[----:B------:R-:W-:Y:S01]  /*c2b0*/  FFMA.FTZ R4, R216, c[0x0][0x23c], -R2 ;  /* 0x00008f00d8047a23 */ /* 0x000fe20000010802 */
[----:B------:R-:W-:-:S03]  /*c2c0*/  @!P2 HADD2 R20, -R16.H0_H0, -RZ.H0_H0 ;  /* 0xa00000ff1014a230 */ /* 0x000fc60000000900 */
[----:B------:R1:W-:Y:S01]  /*c2d0*/  MUFU.EX2 R250, R4 ;  /* 0x0000000400fa7308 */ /* 0x0003e20000000800 */
[----:B------:R-:W-:Y:S01]  /*c2e0*/  SHF.R.U32.HI R10, RZ, 0x18, R10 ;  /* 0x00000018ff0a7819 */ /* 0x000fe2000001160a */
[----:B------:R-:W-:Y:S01]  /*c2f0*/  FFMA.FTZ R5, R214, c[0x0][0x23c], -R0 ;  /* 0x00008f00d6057a23 */ /* 0x000fe20000010800 */
[----:B------:R-:W-:Y:S02]  /*c300*/  @!P2 PRMT R16, R20, 0x5410, RZ ;  /* 0x000054101410a816 */ /* 0x000fe400000000ff */
[----:B--2---:R-:W-:Y:S01]  /*c310*/  F2FP.PACK_AB R20, R211, R209 ;  /* 0x000000d1d314723e */ /* 0x004fe200000000ff */
[----:B-1----:R-:W-:-:S04]  /*c320*/  FFMA.FTZ R4, R212, c[0x0][0x23c], -R2 ;  /* 0x00008f00d4047a23 */ /* 0x002fc80000010802 */
[----:B------:R1:W2:Y:S01]  /*c330*/  MUFU.EX2 R192, R4 ;  /* 0x0000000400c07308 */ /* 0x0002a20000000800 */
[----:B------:R-:W-:Y:S01]  /*c340*/  ISETP.GE.U32.AND P2, PT, R247, R10, PT ;  /* 0x0000000af700720c */ /* 0x000fe20003f46070 */
[----:B------:R-:W-:Y:S01]  /*c350*/  @!P1 HADD2 R190, -R20.H0_H0, -RZ.H0_H0 ;  /* 0xa00000ff14be9230 */ /* 0x000fe20000000900 */
[----:B------:R-:W-:-:S05]  /*c360*/  PRMT R204, R20, 0x7632, R204 ;  /* 0x0000763214cc7816 */ /* 0x000fca00000000cc */
[----:B------:R3:W-:Y:S01]  /*c370*/  MUFU.EX2 R249, R5 ;  /* 0x0000000500f97308 */ /* 0x0007e20000000800 */
[----:B------:R-:W-:Y:S02]  /*c380*/  PRMT R217, R20, 0x5410, R204 ;  /* 0x0000541014d97816 */ /* 0x000fe400000000cc */
[----:B-1----:R-:W-:-:S04]  /*c390*/  SHF.R.U32.HI R4, RZ, 0x8, R27 ;  /* 0x00000008ff047819 */ /* 0x002fc8000001161b */
[----:B------:R-:W-:Y:S01]  /*c3a0*/  LOP3.LUT R4, R4, 0xffff, RZ, 0xc0, !PT ;  /* 0x0000ffff04047812 */ /* 0x000fe200078ec0ff */
[----:B---3--:R-:W-:Y:S01]  /*c3b0*/  FFMA.FTZ R5, R206, c[0x0][0x23c], -R0 ;  /* 0x00008f00ce057a23 */ /* 0x008fe20000010800 */
[----:B------:R-:W-:-:S03]  /*c3c0*/  @!P1 PRMT R20, R190, 0x5410, RZ ;  /* 0x00005410be149816 */ /* 0x000fc600000000ff */
[----:B------:R-:W1:Y:S01]  /*c3d0*/  MUFU.EX2 R218, R5 ;  /* 0x0000000500da7308 */ /* 0x000e620000000800 */
[----:B------:R-:W-:Y:S02]  /*c3e0*/  ISETP.GE.U32.AND P1, PT, R247, R4, PT ;  /* 0x00000004f700720c */ /* 0x000fe40003f26070 */
[----:B--2---:R-:W-:Y:S01]  /*c3f0*/  F2FP.PACK_AB R4, R192, R250 ;  /* 0x000000fac004723e */ /* 0x004fe200000000ff */
[----:B------:R-:W-:-:S03]  /*c400*/  @!P2 HADD2 R191, -R204.H0_H0, -RZ.H0_H0 ;  /* 0xa00000ffccbfa230 */ /* 0x000fc60000000900 */
[C---:B------:R-:W-:Y:S02]  /*c410*/  PRMT R201, R4.reuse, 0x7610, R201 ;  /* 0x0000761004c97816 */ /* 0x040fe400000000c9 */
[----:B------:R-:W-:Y:S02]  /*c420*/  PRMT R199, R4, 0x7632, R199 ;  /* 0x0000763204c77816 */ /* 0x000fe400000000c7 */
[----:B------:R-:W-:Y:S02]  /*c430*/  LOP3.LUT R4, R31, 0xff, RZ, 0xc0, !PT ;  /* 0x000000ff1f047812 */ /* 0x000fe400078ec0ff */
[----:B------:R-:W-:Y:S02]  /*c440*/  @!P2 PRMT R204, R191, 0x5410, RZ ;  /* 0x00005410bfcca816 */ /* 0x000fe400000000ff */
[----:B------:R-:W-:Y:S01]  /*c450*/  ISETP.GE.U32.AND P2, PT, R247, R4, PT ;  /* 0x00000004f700720c */ /* 0x000fe20003f46070 */
[----:B------:R-:W-:Y:S01]  /*c460*/  FFMA.FTZ R4, R213, c[0x0][0x23c], -R2 ;  /* 0x00008f00d5047a23 */ /* 0x000fe20000010802 */
[----:B-1----:R-:W-:-:S03]  /*c470*/  F2FP.PACK_AB R5, R218, R249 ;  /* 0x000000f9da05723e */ /* 0x002fc600000000ff */
[----:B------:R1:W-:Y:S01]  /*c480*/  MUFU.EX2 R215, R4 ;  /* 0x0000000400d77308 */ /* 0x0003e20000000800 */
[C---:B------:R-:W-:Y:S02]  /*c490*/  PRMT R203, R5.reuse, 0x7610, R203 ;  /* 0x0000761005cb7816 */ /* 0x040fe400000000cb */
[----:B------:R-:W-:Y:S01]  /*c4a0*/  PRMT R202, R5, 0x7632, R202 ;  /* 0x0000763205ca7816 */ /* 0x000fe200000000ca */
[----:B------:R-:W-:-:S04]  /*c4b0*/  FFMA.FTZ R5, R200, c[0x0][0x23c], -R2 ;  /* 0x00008f00c8057a23 */ /* 0x000fc80000010802 */
[----:B------:R-:W-:Y:S01]  /*c4c0*/  @!P2 HADD2 R206, -R203.H0_H0, -RZ.H0_H0 ;  /* 0xa00000ffcbcea230 */ /* 0x000fe20000000900 */
[----:B------:R-:W2:Y:S01]  /*c4d0*/  MUFU.EX2 R191, R5 ;  /* 0x0000000500bf7308 */ /* 0x000ea20000000800 */
[----:B-1----:R-:W-:-:S04]  /*c4e0*/  LOP3.LUT R4, R9, 0xffff, RZ, 0xc0, !PT ;  /* 0x0000ffff09047812 */ /* 0x002fc800078ec0ff */
[----:B------:R-:W-:Y:S01]  /*c4f0*/  SHF.R.U32.HI R4, RZ, 0x8, R4 ;  /* 0x00000008ff047819 */ /* 0x000fe20000011604 */
[----:B------:R-:W-:Y:S01]  /*c500*/  @!P3 HADD2 R189, -R202.H0_H0, -RZ.H0_H0 ;  /* 0xa00000ffcabdb230 */ /* 0x000fe20000000900 */
[----:B------:R-:W-:Y:S02]  /*c510*/  PRMT R212, R203, 0x5410, R202 ;  /* 0x00005410cbd47816 */ /* 0x000fe400000000ca */
[----:B------:R-:W-:Y:S01]  /*c520*/  LOP3.LUT R4, R4, 0xffff, RZ, 0xc0, !PT ;  /* 0x0000ffff04047812 */ /* 0x000fe200078ec0ff */
[----:B------:R-:W-:Y:S01]  /*c530*/  @!P4 HADD2 R181, -R201.H0_H0, -RZ.H0_H0 ;  /* 0xa00000ffc9b5c230 */ /* 0x000fe20000000900 */
[----:B------:R-:W-:Y:S01]  /*c540*/  @!P2 PRMT R203, R206, 0x5410, RZ ;  /* 0x00005410cecba816 */ /* 0x000fe200000000ff */
[----:B------:R-:W-:Y:S01]  /*c550*/  @!P1 HADD2 R180, -R199.H0_H0, -RZ.H0_H0 ;  /* 0xa00000ffc7b49230 */ /* 0x000fe20000000900 */
[----:B------:R-:W-:Y:S02]  /*c560*/  ISETP.GE.U32.AND P2, PT, R247, R4, PT ;  /* 0x00000004f700720c */ /* 0x000fe40003f46070 */
[----:B------:R-:W-:-:S02]  /*c570*/  LOP3.LUT R4, R9, 0xff, RZ, 0xc0, !PT ;  /* 0x000000ff09047812 */ /* 0x000fc400078ec0ff */
[----:B------:R-:W-:Y:S02]  /*c580*/  PRMT R214, R201, 0x5410, R199 ;  /* 0x00005410c9d67816 */ /* 0x000fe400000000c7 */
[----:B------:R-:W-:Y:S02]  /*c590*/  @!P3 PRMT R202, R189, 0x5410, RZ ;  /* 0x00005410bdcab816 */ /* 0x000fe400000000ff */
[----:B------:R-:W-:Y:S02]  /*c5a0*/  @!P4 PRMT R201, R181, 0x5410, RZ ;  /* 0x00005410b5c9c816 */ /* 0x000fe400000000ff */
[C---:B------:R-:W-:Y:S02]  /*c5b0*/  ISETP.GE.U32.AND P3, PT, R247.reuse, R4, PT ;  /* 0x00000004f700720c */ /* 0x040fe40003f66070 */
[----:B------:R-:W-:Y:S02]  /*c5c0*/  @!P1 PRMT R199, R180, 0x5410, RZ ;  /* 0x00005410b4c79816 */ /* 0x000fe400000000ff */
[----:B------:R-:W-:Y:S01]  /*c5d0*/  SHF.R.U32.HI R4, RZ, 0x18, R9 ;  /* 0x00000018ff047819 */ /* 0x000fe20000011609 */
[----:B------:R-:W-:Y:S01]  /*c5e0*/  STL.64 [R1+0xf8], R220 ;  /* 0x0000f8dc01007387 */ /* 0x000fe20000100a00 */
[----:B------:R-:W-:-:S02]  /*c5f0*/  ISETP.GE.U32.AND P1, PT, R247, R11, PT ;  /* 0x0000000bf700720c */ /* 0x000fc40003f26070 */
[----:B------:R-:W-:Y:S01]  /*c600*/  FSEL R11, R251, RZ, P5 ;  /* 0x000000fffb0b7208 */ /* 0x000fe20002800000 */
[----:B------:R-:W-:Y:S01]  /*c610*/  STL [R1+0x98], R204 ;  /* 0x000098cc01007387 */ /* 0x000fe20000100800 */
[----:B------:R-:W-:Y:S01]  /*c620*/  ISETP.GE.U32.AND P5, PT, R247, R4, PT ;  /* 0x00000004f700720c */ /* 0x000fe20003fa6070 */
[--C-:B------:R-:W-:Y:S01]  /*c630*/  FFMA.FTZ R4, R207, c[0x0][0x23c], -R0.reuse ;  /* 0x00008f00cf047a23 */ /* 0x100fe20000010800 */
[----:B--2---:R-:W-:Y:S01]  /*c640*/  F2FP.PACK_AB R10, R191, R215 ;  /* 0x000000d7bf0a723e */ /* 0x004fe200000000ff */
[----:B------:R-:W-:Y:S01]  /*c650*/  STL [R1+0x94], R201 ;  /* 0x000094c901007387 */ /* 0x000fe20000100800 */
[----:B------:R-:W-:-:S03]  /*c660*/  FFMA.FTZ R5, R187, c[0x0][0x23c], -R0 ;  /* 0x00008f00bb057a23 */ /* 0x000fc60000010800 */
[----:B------:R-:W-:Y:S01]  /*c670*/  STL [R1+0x90], R199 ;  /* 0x000090c701007387 */ /* 0x000fe20000100800 */
[----:B------:R-:W-:-:S03]  /*c680*/  PRMT R198, R10, 0x7610, R198 ;  /* 0x000076100ac67816 */ /* 0x000fc600000000c6 */
[----:B------:R-:W-:Y:S01]  /*c690*/  STL [R1+0x134], R203 ;  /* 0x000134cb01007387 */ /* 0x000fe20000100800 */
[----:B------:R-:W-:-:S03]  /*c6a0*/  PRMT R197, R10, 0x7632, R197 ;  /* 0x000076320ac57816 */ /* 0x000fc600000000c5 */
[----:B------:R1:W-:Y:S04]  /*c6b0*/  STL [R1+0x138], R202 ;  /* 0x000138ca01007387 */ /* 0x0003e80000100800 */
[----:B------:R2:W-:Y:S01]  /*c6c0*/  STL [R1+0x13c], R251 ;  /* 0x00013cfb01007387 */ /* 0x0005e20000100800 */
[----:B------:R-:W-:Y:S02]  /*c6d0*/  @!P3 HADD2 R200, -R198.H0_H0, -RZ.H0_H0 ;  /* 0xa00000ffc6c8b230 */ /* 0x000fe40000000900 */
[----:B------:R-:W-:Y:S01]  /*c6e0*/  @!P2 HADD2 R187, -R197.H0_H0, -RZ.H0_H0 ;  /* 0xa00000ffc5bba230 */ /* 0x000fe20000000900 */
[----:B------:R-:W-:Y:S02]  /*c6f0*/  PRMT R190, R198, 0x5410, R197 ;  /* 0x00005410c6be7816 */ /* 0x000fe400000000c5 */
[----:B------:R-:W-:-:S02]  /*c700*/  @!P3 PRMT R198, R200, 0x5410, RZ ;  /* 0x00005410c8c6b816 */ /* 0x000fc400000000ff */
[----:B------:R-:W-:Y:S01]  /*c710*/  @!P2 PRMT R197, R187, 0x5410, RZ ;  /* 0x00005410bbc5a816 */ /* 0x000fe200000000ff */
[----:B-1----:R-:W-:Y:S08]  /*c720*/  MUFU.EX2 R202, R5 ;  /* 0x0000000500ca7308 */ /* 0x002ff00000000800 */
[----:B--2---:R1:W2:Y:S01]  /*c730*/  MUFU.EX2 R251, R4 ;  /* 0x0000000400fb7308 */ /* 0x0042a20000000800 */
[----:B------:R-:W-:Y:S01]  /*c740*/  STL [R1+0x140], R198 ;  /* 0x000140c601007387 */ /* 0x000fe20000100800 */
[----:B-1----:R-:W-:-:S04]  /*c750*/  SHF.R.U32.HI R4, RZ, 0x10, R9 ;  /* 0x00000010ff047819 */ /* 0x002fc80000011609 */
[----:B------:R-:W-:-:S04]  /*c760*/  LOP3.LUT R4, R4, 0xff, RZ, 0xc0, !PT ;  /* 0x000000ff04047812 */ /* 0x000fc800078ec0ff */
[C---:B------:R-:W-:Y:S02]  /*c770*/  ISETP.GE.U32.AND P3, PT, R247.reuse, R4, PT ;  /* 0x00000004f700720c */ /* 0x040fe40003f66070 */
[----:B------:R-:W-:Y:S01]  /*c780*/  LOP3.LUT R4, R28, 0xff, RZ, 0xc0, !PT ;  /* 0x000000ff1c047812 */ /* 0x000fe200078ec0ff */
[----:B------:R-:W-:Y:S01]  /*c790*/  FFMA.FTZ R5, R188, c[0x0][0x23c], -R2 ;  /* 0x00008f00bc057a23 */ /* 0x000fe20000010802 */
[----:B------:R-:W-:Y:S02]  /*c7a0*/  STL [R1+0x144], R197 ;  /* 0x000144c501007387 */ /* 0x000fe40000100800 */
[----:B------:R-:W-:Y:S02]  /*c7b0*/  ISETP.GE.U32.AND P2, PT, R247, R4, PT ;  /* 0x00000004f700720c */ /* 0x000fe40003f46070 */
[----:B--2---:R-:W-:Y:S01]  /*c7c0*/  F2FP.PACK_AB R4, R202, R251 ;  /* 0x000000fbca04723e */ /* 0x004fe200000000ff */
[----:B------:R1:W-:Y:S03]  /*c7d0*/  STL [R1+0x148], R202 ;  /* 0x000148ca01007387 */ /* 0x0003e60000100800 */
[----:B------:R-:W-:-:S02]  /*c7e0*/  PRMT R31, R4, 0x7610, R31 ;  /* 0x00007610041f7816 */ /* 0x000fc4000000001f */
[----:B------:R-:W-:Y:S01]  /*c7f0*/  PRMT R27, R4, 0x7632, R27 ;  /* 0x00007632041b7816 */ /* 0x000fe2000000001b */
[--C-:B------:R-:W-:Y:S01]  /*c800*/  FFMA.FTZ R134, R134, c[0x0][0x23c], -R2.reuse ;  /* 0x00008f0086867a23 */ /* 0x100fe20000010802 */
[----:B------:R-:W-:Y:S01]  /*c810*/  SHF.R.U32.HI R4, RZ, 0x8, R133 ;  /* 0x00000008ff047819 */ /* 0x000fe20000011685 */
[--C-:B------:R-:W-:Y:S02]  /*c820*/  FFMA.FTZ R133, R177, c[0x0][0x23c], -R2.reuse ;  /* 0x00008f00b1857a23 */ /* 0x100fe40000010802 */
[--C-:B------:R-:W-:Y:S02]  /*c830*/  FFMA.FTZ R175, R176, c[0x0][0x23c], -R2.reuse ;  /* 0x00008f00b0af7a23 */ /* 0x100fe40000010802 */
[--C-:B------:R-:W-:Y:S01]  /*c840*/  FFMA.FTZ R172, R172, c[0x0][0x23c], -R2.reuse ;  /* 0x00008f00acac7a23 */ /* 0x100fe20000010802 */
[----:B-1----:R1:W-:Y:S01]  /*c850*/  MUFU.EX2 R202, R5 ;  /* 0x0000000500ca7308 */ /* 0x0023e20000000800 */
[--C-:B------:R-:W-:Y:S02]  /*c860*/  FFMA.FTZ R180, R170, c[0x0][0x23c], -R2.reuse ;  /* 0x00008f00aab47a23 */ /* 0x100fe40000010802 */
[----:B------:R-:W-:-:S02]  /*c870*/  FFMA.FTZ R181, R135, c[0x0][0x23c], -R2 ;  /* 0x00008f0087b57a23 */ /* 0x000fc40000010802 */
[--C-:B------:R-:W-:Y:S02]  /*c880*/  FFMA.FTZ R183, R35, c[0x0][0x23c], -R2.reuse ;  /* 0x00008f0023b77a23 */ /* 0x100fe40000010802 */
[----:B-1----:R-:W-:-:S04]  /*c890*/  FFMA.FTZ R5, R185, c[0x0][0x23c], -R2 ;  /* 0x00008f00b9057a23 */ /* 0x002fc80000010802 */
[----:B------:R1:W2:Y:S01]  /*c8a0*/  MUFU.EX2 R201, R5 ;  /* 0x0000000500c97308 */ /* 0x0002a20000000800 */
[----:B------:R-:W-:Y:S02]  /*c8b0*/  FFMA.FTZ R200, R30, c[0x0][0x23c], -R2 ;  /* 0x00008f001ec87a23 */ /* 0x000fe40000010802 */
[----:B------:R-:W-:Y:S01]  /*c8c0*/  FFMA.FTZ R2, R184, c[0x0][0x23c], -R0 ;  /* 0x00008f00b8027a23 */ /* 0x000fe20000010800 */
[----:B-1----:R-:W-:-:S05]  /*c8d0*/  PRMT R5, R31, 0x5410, R27 ;  /* 0x000054101f057816 */ /* 0x002fca000000001b */
[----:B------:R1:W-:Y:S01]  /*c8e0*/  STL [R1+0xd8], R5 ;  /* 0x0000d80501007387 */ /* 0x0003e20000100800 */
[----:B------:R2:W-:Y:S01]  /*c8f0*/  MUFU.EX2 R199, R2 ;  /* 0x0000000200c77308 */ /* 0x0005e20000000800 */
[----:B------:R-:W-:Y:S01]  /*c900*/  @!P3 HADD2 R188, -R31.H0_H0, -RZ.H0_H0 ;  /* 0xa00000ff1fbcb230 */ /* 0x000fe20000000900 */
[----:B------:R-:W-:-:S04]  /*c910*/  LOP3.LUT R4, R4, 0xffff, RZ, 0xc0, !PT ;  /* 0x0000ffff04047812 */ /* 0x000fc800078ec0ff */
[----:B------:R-:W-:Y:S02]  /*c920*/  @!P3 PRMT R31, R188, 0x5410, RZ ;  /* 0x00005410bc1fb816 */ /* 0x000fe400000000ff */
[----:B------:R-:W-:Y:S01]  /*c930*/  ISETP.GE.U32.AND P3, PT, R247, R4, PT ;  /* 0x00000004f700720c */ /* 0x000fe20003f66070 */
[----:B-1----:R-:W-:-:S04]  /*c940*/  FFMA.FTZ R5, R186, c[0x0][0x23c], -R0 ;  /* 0x00008f00ba057a23 */ /* 0x002fc80000010800 */
[----:B------:R-:W1:Y:S01]  /*c950*/  MUFU.EX2 R204, R5 ;  /* 0x0000000500cc7308 */ /* 0x000e620000000800 */
[----:B------:R-:W-:Y:S01]  /*c960*/  FADD.FTZ R4, R132, -R11 ;  /* 0x8000000b84047221 */ /* 0x000fe20000010000 */
[----:B------:R-:W-:Y:S01]  /*c970*/  STL [R1+0x70], R31 ;  /* 0x0000701f01007387 */ /* 0x000fe20000100800 */
[----:B--2---:R-:W-:Y:S01]  /*c980*/  F2FP.PACK_AB R2, R201, R202 ;  /* 0x000000cac902723e */ /* 0x004fe200000000ff */
[--C-:B------:R-:W-:Y:S02]  /*c990*/  FFMA.FTZ R132, R179, c[0x0][0x23c], -R0.reuse ;  /* 0x00008f00b3847a23 */ /* 0x100fe40000010800 */
[--C-:B------:R-:W-:Y:S01]  /*c9a0*/  FFMA.FTZ R135, R178, c[0x0][0x23c], -R0.reuse ;  /* 0x00008f00b2877a23 */ /* 0x100fe20000010800 */
[----:B------:R-:W-:Y:S01]  /*c9b0*/  STL [R1+0x14c], R201 ;  /* 0x00014cc901007387 */ /* 0x000fe20000100800 */
[--C-:B------:R-:W-:Y:S02]  /*c9c0*/  FFMA.FTZ R173, R173, c[0x0][0x23c], -R0.reuse ;  /* 0x00008f00adad7a23 */ /* 0x100fe40000010800 */
[----:B------:R-:W-:-:S02]  /*c9d0*/  FFMA.FTZ R171, R171, c[0x0][0x23c], -R0 ;  /* 0x00008f00abab7a23 */ /* 0x000fc40000010800 */
[--C-:B------:R-:W-:Y:S02]  /*c9e0*/  FFMA.FTZ R176, R169, c[0x0][0x23c], -R0.reuse ;  /* 0x00008f00a9b07a23 */ /* 0x100fe40000010800 */
[--C-:B------:R-:W-:Y:S02]  /*c9f0*/  FFMA.FTZ R177, R168, c[0x0][0x23c], -R0.reuse ;  /* 0x00008f00a8b17a23 */ /* 0x100fe40000010800 */
[--C-:B------:R-:W-:Y:S01]  /*ca00*/  FFMA.FTZ R179, R34, c[0x0][0x23c], -R0.reuse ;  /* 0x00008f0022b37a23 */ /* 0x100fe20000010800 */
[----:B-1----:R-:W-:Y:S01]  /*ca10*/  STL [R1+0x154], R204 ;  /* 0x000154cc01007387 */ /* 0x002fe20000100800 */
[----:B------:R-:W-:Y:S01]  /*ca20*/  FFMA.FTZ R178, R29, c[0x0][0x23c], -R0 ;  /* 0x00008f001db27a23 */ /* 0x000fe20000010800 */
[----:B------:R-:W-:Y:S02]  /*ca30*/  F2FP.PACK_AB R0, R199, R204 ;  /* 0x000000ccc700723e */ /* 0x000fe400000000ff */
[----:B------:R1:W-:Y:S01]  /*ca40*/  STL [R1+0x150], R199 ;  /* 0x000150c701007387 */ /* 0x0003e20000100800 */
[----:B------:R-:W-:Y:S01]  /*ca50*/  @!P5 HADD2 R168, -R27.H0_H0, -RZ.H0_H0 ;  /* 0xa00000ff1ba8d230 */ /* 0x000fe20000000900 */
[----:B------:R-:W-:-:S02]  /*ca60*/  PRMT R10, R2, 0x7610, R10 ;  /* 0x00007610020a7816 */ /* 0x000fc4000000000a */
[----:B------:R-:W-:Y:S02]  /*ca70*/  ISETP.GE.U32.AND P4, PT, R247, R26, PT ;  /* 0x0000001af700720c */ /* 0x000fe40003f86070 */
[C---:B------:R-:W-:Y:S02]  /*ca80*/  PRMT R26, R0.reuse, 0x7610, R26 ;  /* 0x00007610001a7816 */ /* 0x040fe4000000001a */
[----:B------:R-:W-:Y:S02]  /*ca90*/  PRMT R9, R0, 0x7632, R9 ;  /* 0x0000763200097816 */ /* 0x000fe40000000009 */
[----:B------:R-:W-:Y:S01]  /*caa0*/  @!P5 PRMT R27, R168, 0x5410, RZ ;  /* 0x00005410a81bd816 */ /* 0x000fe200000000ff */
[----:B------:R-:W-:Y:S01]  /*cab0*/  STL.S16 [R1+0x54], R26 ;  /* 0x0000541a01007387 */ /* 0x000fe20000100600 */
[----:B-1----:R-:W-:-:S05]  /*cac0*/  PRMT R199, R2, 0x7632, R199 ;  /* 0x0000763202c77816 */ /* 0x002fca00000000c7 */
[----:B------:R-:W-:Y:S01]  /*cad0*/  @!P3 HADD2 R169, -R199.H0_H0, -RZ.H0_H0 ;  /* 0xa00000ffc7a9b230 */ /* 0x000fe20000000900 */
[----:B------:R-:W-:Y:S01]  /*cae0*/  PRMT R0, R10, 0x5410, R199 ;  /* 0x000054100a007816 */ /* 0x000fe200000000c7 */
[----:B------:R-:W-:Y:S03]  /*caf0*/  STL [R1+0x5c], R27 ;  /* 0x00005c1b01007387 */ /* 0x000fe60000100800 */
[----:B------:R-:W-:Y:S01]  /*cb00*/  @!P3 PRMT R199, R169, 0x5410, RZ ;  /* 0x00005410a9c7b816 */ /* 0x000fe200000000ff */
[----:B------:R-:W-:Y:S04]  /*cb10*/  STL [R1+0xd4], R0 ;  /* 0x0000d40001007387 */ /* 0x000fe80000100800 */
[----:B------:R1:W-:Y:S04]  /*cb20*/  STL [R1+0x15c], R199 ;  /* 0x00015cc701007387 */ /* 0x0003e80000100800 */
[----:B-1----:R-:W2:Y:S01]  /*cb30*/  LDL.LU R199, [R1+0x54] ;  /* 0x0000540001c77983 */ /* 0x002ea20000300800 */
[----:B------:R-:W-:Y:S01]  /*cb40*/  @!P4 HADD2 R184, -R10.H0_H0, -RZ.H0_H0 ;  /* 0xa00000ff0ab8c230 */ /* 0x000fe20000000900 */
[----:B------:R-:W-:-:S04]  /*cb50*/  IMAD.WIDE.U32 R168, R174, -0x326172a9, RZ ;  /* 0xcd9e8d57aea87825 */ /* 0x000fc800078e00ff */
[----:B------:R-:W-:-:S05]  /*cb60*/  @!P4 PRMT R10, R184, 0x5410, RZ ;  /* 0x00005410b80ac816 */ /* 0x000fca00000000ff */
[----:B------:R1:W-:Y:S01]  /*cb70*/  STL [R1+0x58], R10 ;  /* 0x0000580a01007387 */ /* 0x0003e20000100800 */
[----:B------:R-:W-:Y:S01]  /*cb80*/  @!P1 HADD2 R29, -R9.H0_H0, -RZ.H0_H0 ;  /* 0xa00000ff091d9230 */ /* 0x000fe20000000900 */
[----:B------:R-:W-:Y:S01]  /*cb90*/  LOP3.LUT R28, R23, UR34, R168, 0x96, !PT ;  /* 0x00000022171c7c12 */ /* 0x000fe2000f8e96a8 */
[----:B------:R-:W-:Y:S01]  /*cba0*/  @!P2 HADD2 R30, -R26.H0_H0, -RZ.H0_H0 ;  /* 0xa00000ff1a1ea230 */ /* 0x000fe20000000900 */
[----:B-1----:R-:W-:-:S05]  /*cbb0*/  LOP3.LUT R10, R169, UR35, R220, 0x96, !PT ;  /* 0x00000023a90a7c12 */ /* 0x002fca000f8e96dc */
[----:B------:R-:W-:-:S05]  /*cbc0*/  IMAD.WIDE.U32 R10, R10, -0x2daee0ad, RZ ;  /* 0xd2511f530a0a7825 */ /* 0x000fca00078e00ff */
[----:B------:R-:W-:-:S05]  /*cbd0*/  LOP3.LUT R26, R11, UR33, R182, 0x96, !PT ;  /* 0x000000210b1a7c12 */ /* 0x000fca000f8e96b6 */
[----:B------:R-:W-:-:S04]  /*cbe0*/  IMAD.WIDE.U32 R26, R26, -0x326172a9, RZ ;  /* 0xcd9e8d571a1a7825 */ /* 0x000fc800078e00ff */
[----:B------:R-:W-:-:S06]  /*cbf0*/  FMUL.FTZ R4, R4, c[0x0][0x23c] ;  /* 0x00008f0004047a20 */ /* 0x000fcc0000410000 */
[----:B------:R-:W1:Y:S01]  /*cc00*/  MUFU.EX2 R4, R4 ;  /* 0x0000000400047308 */ /* 0x000e620000000800 */
[----:B------:R-:W-:-:S07]  /*cc10*/  IMAD.MOV.U32 R201, RZ, RZ, R192 ;  /* 0x000000ffffc97224 */ /* 0x000fce00078e00c0 */
[----:B------:R-:W-:Y:S01]  /*cc20*/  MUFU.EX2 R133, R133 ;  /* 0x0000008500857308 */ /* 0x000fe20000000800 */
[----:B------:R-:W-:-:S07]  /*cc30*/  MOV R204, R210 ;  /* 0x000000d200cc7202 */ /* 0x000fce0000000f00 */
[----:B------:R-:W-:Y:S01]  /*cc40*/  MUFU.EX2 R192, R134 ;  /* 0x0000008600c07308 */ /* 0x000fe20000000800 */
[-C--:B-1----:R-:W-:Y:S02]  /*cc50*/  FFMA.FTZ R170, R244, R4.reuse, R208 ;  /* 0x00000004f4aa7223 */ /* 0x082fe400000100d0 */
        /* <DEDUP_REMOVED lines=56> */
[----:B------:R-:W-:Y:S01]  /*cfe0*/  FMUL.FTZ R125, R125, R4 ;  /* 0x000000047d7d7220 */ /* 0x000fe20000410000 */
[----:B------:R-:W-:Y:S01]  /*cff0*/  MOV R198, R214 ;  /* 0x000000d600c67202 */ /* 0x000fe20000000f00 */
[----:B------:R-:W-:Y:S01]  /*d000*/  IMAD.MOV.U32 R174, RZ, RZ, R218 ;  /* 0x000000ffffae7224 */ /* 0x000fe200078e00da */
[----:B------:R-:W-:Y:S01]  /*d010*/  MOV R197, R191 ;  /* 0x000000bf00c57202 */ /* 0x000fe20000000f00 */
[----:B------:R-:W1:Y:S01]  /*d020*/  LDC.U8 R68, c[0x0][0x2d8] ;  /* 0x0000b600ff447b82 */ /* 0x000e620000000000 */
[----:B--2---:R-:W-:-:S02]  /*d030*/  PRMT R0, R199, 0x5410, R9 ;  /* 0x00005410c7007816 */ /* 0x004fc40000000009 */
[----:B------:R-:W-:Y:S01]  /*d040*/  @!P1 PRMT R9, R29, 0x5410, RZ ;  /* 0x000054101d099816 */ /* 0x000fe200000000ff */
[----:B------:R-:W-:-:S05]  /*d050*/  IMAD.WIDE.U32 R28, R28, -0x2daee0ad, RZ ;  /* 0xd2511f531c1c7825 */ /* 0x000fca00078e00ff */
[----:B------:R-:W-:Y:S02]  /*d060*/  LOP3.LUT R29, R29, UR29, R10, 0x96, !PT ;  /* 0x0000001d1d1d7c12 */ /* 0x000fe4000f8e960a */
[----:B------:R-:W-:-:S05]  /*d070*/  LOP3.LUT R10, R27, UR30, R22, 0x96, !PT ;  /* 0x0000001e1b0a7c12 */ /* 0x000fca000f8e9616 */
[----:B------:R-:W-:-:S05]  /*d080*/  IMAD.WIDE.U32 R10, R10, -0x2daee0ad, RZ ;  /* 0xd2511f530a0a7825 */ /* 0x000fca00078e00ff */
[----:B------:R-:W-:Y:S01]  /*d090*/  LOP3.LUT R27, R11, UR5, R28, 0x96, !PT ;  /* 0x000000050b1b7c12 */ /* 0x000fe2000f8e961c */
[----:B------:R-:W-:Y:S01]  /*d0a0*/  IMAD.WIDE.U32 R28, R29, -0x326172a9, RZ ;  /* 0xcd9e8d571d1c7825 */ /* 0x000fe200078e00ff */
[----:B------:R-:W-:-:S04]  /*d0b0*/  @!P2 PRMT R199, R30, 0x5410, RZ ;  /* 0x000054101ec7a816 */ /* 0x000fc800000000ff */
[----:B------:R-:W-:-:S05]  /*d0c0*/  LOP3.LUT R30, R29, UR21, R26, 0x96, !PT ;  /* 0x000000151d1e7c12 */ /* 0x000fca000f8e961a */
[----:B------:R-:W-:Y:S01]  /*d0d0*/  IMAD.WIDE.U32 R30, R30, -0x2daee0ad, RZ ;  /* 0xd2511f531e1e7825 */ /* 0x000fe200078e00ff */
[----:B------:R-:W-:Y:S04]  /*d0e0*/  STL [R1+0x160], R199 ;  /* 0x000160c701007387 */ /* 0x000fe80000100800 */
[----:B------:R-:W-:Y:S01]  /*d0f0*/  LOP3.LUT R10, R31, UR19, R10, 0x96, !PT ;  /* 0x000000131f0a7c12 */ /* 0x000fe2000f8e960a */
[----:B------:R2:W-:Y:S01]  /*d100*/  STL [R1+0xd0], R0 ;  /* 0x0000d00001007387 */ /* 0x0005e20000100800 */
[----:B------:R-:W-:-:S04]  /*d110*/  IMAD.WIDE.U32 R26, R27, -0x326172a9, RZ ;  /* 0xcd9e8d571b1a7825 */ /* 0x000fc800078e00ff */
[----:B------:R-:W-:Y:S01]  /*d120*/  IMAD.WIDE.U32 R10, R10, -0x326172a9, RZ ;  /* 0xcd9e8d570a0a7825 */ /* 0x000fe200078e00ff */
[----:B--2---:R-:W-:-:S05]  /*d130*/  FSEL R0, R248, RZ, P6 ;  /* 0x000000fff8007208 */ /* 0x004fca0003000000 */
[----:B------:R-:W-:Y:S01]  /*d140*/  FADD.FTZ R5, R3, -R0 ;  /* 0x8000000003057221 */ /* 0x000fe20000010000 */
[----:B------:R-:W-:-:S04]  /*d150*/  LOP3.LUT R0, R11, UR7, R26, 0x96, !PT ;  /* 0x000000070b007c12 */ /* 0x000fc8000f8e961a */
[----:B------:R-:W-:-:S04]  /*d160*/  LOP3.LUT R2, R0, 0xff, RZ, 0xc0, !PT ;  /* 0x000000ff00027812 */ /* 0x000fc800078ec0ff */
[----:B------:R-:W-:Y:S02]  /*d170*/  ISETP.GE.U32.AND P6, PT, R247, R2, PT ;  /* 0x00000002f700720c */ /* 0x000fe40003fc6070 */
[----:B------:R-:W-:-:S04]  /*d180*/  LOP3.LUT R2, R0, 0xffff, RZ, 0xc0, !PT ;  /* 0x0000ffff00027812 */ /* 0x000fc800078ec0ff */
[----:B------:R-:W-:Y:S01]  /*d190*/  SHF.R.U32.HI R2, RZ, 0x8, R2 ;  /* 0x00000008ff027819 */ /* 0x000fe20000011602 */
[----:B------:R-:W-:-:S03]  /*d1a0*/  FMUL.FTZ R26, R5, c[0x0][0x23c] ;  /* 0x00008f00051a7a20 */ /* 0x000fc60000410000 */
[----:B------:R-:W-:Y:S02]  /*d1b0*/  LOP3.LUT R2, R2, 0xffff, RZ, 0xc0, !PT ;  /* 0x0000ffff02027812 */ /* 0x000fe400078ec0ff */
[--C-:B------:R-:W-:Y:S02]  /*d1c0*/  SHF.R.U32.HI R5, RZ, 0x10, R0.reuse ;  /* 0x00000010ff057819 */ /* 0x100fe40000011600 */
[C---:B------:R-:W-:Y:S02]  /*d1d0*/  ISETP.GE.U32.AND P5, PT, R247.reuse, R2, PT ;  /* 0x00000002f700720c */ /* 0x040fe40003fa6070 */
[----:B------:R-:W-:Y:S02]  /*d1e0*/  SHF.R.U32.HI R2, RZ, 0x18, R0 ;  /* 0x00000018ff027819 */ /* 0x000fe40000011600 */
[----:B------:R2:W3:Y:S01]  /*d1f0*/  MUFU.EX2 R0, R26 ;  /* 0x0000001a00007308 */ /* 0x0004e20000000800 */
[----:B------:R4:W-:Y:S01]  /*d200*/  STL [R1+0x50], R9 ;  /* 0x0000500901007387 */ /* 0x0009e20000100800 */
[----:B------:R-:W-:-:S02]  /*d210*/  ISETP.GE.U32.AND P4, PT, R247, R2, PT ;  /* 0x00000002f700720c */ /* 0x000fc40003f86070 */
[----:B------:R-:W-:Y:S01]  /*d220*/  LOP3.LUT R5, R5, 0xff, RZ, 0xc0, !PT ;  /* 0x000000ff05057812 */ /* 0x000fe200078ec0ff */
[----:B------:R-:W-:Y:S01]  /*d230*/  STL [R1+0x164], R168 ;  /* 0x000164a801007387 */ /* 0x000fe20000100800 */
[----:B------:R-:W-:-:S03]  /*d240*/  LOP3.LUT R2, R10, 0xff, RZ, 0xc0, !PT ;  /* 0x000000ff0a027812 */ /* 0x000fc600078ec0ff */
[----:B------:R-:W-:Y:S01]  /*d250*/  STL [R1+0x158], R169 ;  /* 0x000158a901007387 */ /* 0x000fe20000100800 */
[C---:B------:R-:W-:Y:S02]  /*d260*/  ISETP.GE.U32.AND P2, PT, R247.reuse, R5, PT ;  /* 0x00000005f700720c */ /* 0x040fe40003f46070 */
[----:B------:R-:W-:Y:S01]  /*d270*/  ISETP.GE.U32.AND P3, PT, R247, R2, PT ;  /* 0x00000002f700720c */ /* 0x000fe20003f66070 */
[----:B------:R1:W-:Y:S01]  /*d280*/  STL [R1+0x168], R182 ;  /* 0x000168b601007387 */ /* 0x0003e20000100800 */
[----:B------:R-:W-:Y:S02]  /*d290*/  SHF.R.U32.HI R2, RZ, 0x18, R10 ;  /* 0x00000018ff027819 */ /* 0x000fe4000001160a */
[----:B--2---:R-:W-:Y:S01]  /*d2a0*/  LOP3.LUT R26, R10, 0xffff, RZ, 0xc0, !PT ;  /* 0x0000ffff0a1a7812 */ /* 0x004fe200078ec0ff */
[----:B------:R-:W-:Y:S01]  /*d2b0*/  IMAD.MOV.U32 R11, RZ, RZ, R212 ;  /* 0x000000ffff0b7224 */ /* 0x000fe200078e00d4 */
[----:B------:R-:W-:Y:S01]  /*d2c0*/  SHF.R.U32.HI R5, RZ, 0x10, R10 ;  /* 0x00000010ff057819 */ /* 0x000fe2000001160a */
[----:B------:R-:W-:-:S02]  /*d2d0*/  FMUL.FTZ R212, R48, R4 ;  /* 0x0000000430d47220 */ /* 0x000fc40000410000 */
[----:B------:R-:W-:Y:S01]  /*d2e0*/  IMAD.MOV.U32 R10, RZ, RZ, R211 ;  /* 0x000000ffff0a7224 */ /* 0x000fe200078e00d3 */
[----:B----4-:R-:W-:Y:S01]  /*d2f0*/  LOP3.LUT R9, R27, UR4, R28, 0x96, !PT ;  /* 0x000000041b097c12 */ /* 0x010fe2000f8e961c */
[----:B---3--:R-:W-:Y:S02]  /*d300*/  FFMA.FTZ R27, R245, R0, R209 ;  /* 0x00000000f51b7223 */ /* 0x008fe400000100d1 */
[-C--:B------:R-:W-:Y:S02]  /*d310*/  FMUL.FTZ R209, R45, R4.reuse ;  /* 0x000000042dd17220 */ /* 0x080fe40000410000 */
[-C--:B------:R-:W-:Y:S02]  /*d320*/  FMUL.FTZ R245, R93, R4.reuse ;  /* 0x000000045df57220 */ /* 0x080fe40000410000 */
[-C--:B------:R-:W-:Y:S02]  /*d330*/  FMUL.FTZ R45, R96, R4.reuse ;  /* 0x00000004602d7220 */ /* 0x080fe40000410000 */
[----:B------:R-:W-:-:S02]  /*d340*/  FMUL.FTZ R28, R128, R4 ;  /* 0x00000004801c7220 */ /* 0x000fc40000410000 */
[----:B-1----:R-:W-:Y:S02]  /*d350*/  IMAD.MOV.U32 R182, RZ, RZ, R217 ;  /* 0x000000ffffb67224 */ /* 0x002fe400078e00d9 */
[-C--:B------:R-:W-:Y:S02]  /*d360*/  FMUL.FTZ R217, R61, R4.reuse ;  /* 0x000000043dd97220 */ /* 0x080fe40000410000 */
[----:B------:R-:W-:Y:S02]  /*d370*/  FMUL.FTZ R4, R129, R4 ;  /* 0x0000000481047220 */ /* 0x000fe40000410000 */
[-C--:B------:R-:W-:Y:S01]  /*d380*/  FMUL.FTZ R211, R47, R0.reuse ;  /* 0x000000002fd37220 */ /* 0x080fe20000410000 */
[----:B------:R-:W-:Y:S01]  /*d390*/  STL [R1+0x16c], R248 ;  /* 0x00016cf801007387 */ /* 0x000fe20000100800 */
[-C--:B------:R-:W-:Y:S02]  /*d3a0*/  FMUL.FTZ R210, R46, R0.reuse ;  /* 0x000000002ed27220 */ /* 0x080fe40000410000 */
[-C--:B------:R-:W-:Y:S01]  /*d3b0*/  FMUL.FTZ R47, R127, R0.reuse ;  /* 0x000000007f2f7220 */ /* 0x080fe20000410000 */
[----:B------:R-:W-:Y:S01]  /*d3c0*/  STL [R1+0xa0], R28 ;  /* 0x0000a01c01007387 */ /* 0x000fe20000100800 */
[----:B------:R-:W-:-:S03]  /*d3d0*/  FMUL.FTZ R46, R130, R0 ;  /* 0x00000000822e7220 */ /* 0x000fc60000410000 */
[----:B------:R-:W-:Y:S01]  /*d3e0*/  STL [R1+0xa4], R4 ;  /* 0x0000a40401007387 */ /* 0x000fe20000100800 */
[----:B------:R-:W-:-:S03]  /*d3f0*/  ISETP.GE.U32.AND P1, PT, R247, R2, PT ;  /* 0x00000002f700720c */ /* 0x000fc60003f26070 */
[----:B------:R-:W-:Y:S01]  /*d400*/  STL [R1+0x104], R133 ;  /* 0x0001048501007387 */ /* 0x000fe20000100800 */
[----:B------:R-:W-:-:S03]  /*d410*/  IMAD.MOV.U32 R199, RZ, RZ, R215 ;  /* 0x000000ffffc77224 */ /* 0x000fc600078e00d7 */
[----:B------:R-:W-:Y:S01]  /*d420*/  STL [R1+0x9c], R47 ;  /* 0x00009c2f01007387 */ /* 0x000fe20000100800 */
[----:B------:R-:W-:-:S03]  /*d430*/  IMAD.MOV.U32 R2, RZ, RZ, R190 ;  /* 0x000000ffff027224 */ /* 0x000fc600078e00be */
[----:B------:R1:W-:Y:S01]  /*d440*/  STL [R1+0xa8], R46 ;  /* 0x0000a82e01007387 */ /* 0x0003e20000100800 */
        /* <DEDUP_REMOVED lines=11> */
[-C--:B------:R-:W-:Y:S01]  /*d500*/  FMUL.FTZ R147, R147, R0.reuse ;  /* 0x0000000093937220 */ /* 0x080fe20000410000 */
[----:B-1----:R-:W1:Y:S01]  /*d510*/  MUFU.EX2 R46, R132 ;  /* 0x00000084002e7308 */ /* 0x002e620000000800 */
        /* <DEDUP_REMOVED lines=47> */
[----:B------:R-:W-:Y:S01]  /*d810*/  FMUL.FTZ R4, R131, R0 ;  /* 0x0000000083047220 */ /* 0x000fe20000410000 */
[----:B------:R-:W-:-:S04]  /*d820*/  F2FP.PACK_AB R0, R133, R192 ;  /* 0x000000c08500723e */ /* 0x000fc800000000ff */
[C---:B------:R-:W-:Y:S02]  /*d830*/  PRMT R169, R0.reuse, 0x7610, R169 ;  /* 0x0000761000a97816 */ /* 0x040fe400000000a9 */
[----:B------:R-:W-:Y:S01]  /*d840*/  PRMT R43, R0, 0x7632, R43 ;  /* 0x00007632002b7816 */ /* 0x000fe2000000002b */
[----:B------:R-:W-:Y:S02]  /*d850*/  IMAD.MOV.U32 R48, RZ, RZ, R2 ;  /* 0x000000ffff307224 */ /* 0x000fe400078e0002 */
[----:B------:R-:W-:Y:S01]  /*d860*/  IMAD.MOV.U32 R60, RZ, RZ, R174 ;  /* 0x000000ffff3c7224 */ /* 0x000fe200078e00ae */
[----:B------:R-:W-:Y:S01]  /*d870*/  MOV R174, R199 ;  /* 0x000000c700ae7202 */ /* 0x000fe20000000f00 */
[----:B------:R-:W-:Y:S01]  /*d880*/  @!P6 HADD2 R3, -R169.H0_H0, -RZ.H0_H0 ;  /* 0xa00000ffa903e230 */ /* 0x000fe20000000900 */
[----:B------:R-:W-:Y:S01]  /*d890*/  PRMT R2, R169, 0x5410, R43 ;  /* 0x00005410a9027816 */ /* 0x000fe2000000002b */
[----:B------:R-:W2:Y:S01]  /*d8a0*/  MUFU.EX2 R199, R135 ;  /* 0x0000008700c77308 */ /* 0x000ea20000000800 */
[----:B------:R-:W-:Y:S02]  /*d8b0*/  STL [R1+0xac], R4 ;  /* 0x0000ac0401007387 */ /* 0x000fe40000100800 */
[----:B------:R-:W-:-:S02]  /*d8c0*/  @!P6 PRMT R169, R3, 0x5410, RZ ;  /* 0x0000541003a9e816 */ /* 0x000fc400000000ff */
[----:B------:R-:W-:Y:S04]  /*d8d0*/  STL [R1+0x170], R192 ;  /* 0x000170c001007387 */ /* 0x000fe80000100800 */
[----:B-1----:R-:W-:Y:S04]  /*d8e0*/  STL [R1+0x100], R46 ;  /* 0x0001002e01007387 */ /* 0x002fe80000100800 */
[----:B------:R1:W-:Y:S01]  /*d8f0*/  STL [R1+0xdc], R2 ;  /* 0x0000dc0201007387 */ /* 0x0003e20000100800 */
[----:B------:R-:W-:Y:S02]  /*d900*/  MOV R61, R10 ;  /* 0x0000000a003d7202 */ /* 0x000fe40000000f00 */
[----:B------:R-:W-:Y:S01]  /*d910*/  LOP3.LUT R0, R5, 0xff, RZ, 0xc0, !PT ;  /* 0x000000ff05007812 */ /* 0x000fe200078ec0ff */
[----:B------:R-:W-:Y:S01]  /*d920*/  @!P5 HADD2 R6, -R43.H0_H0, -RZ.H0_H0 ;  /* 0xa00000ff2b06d230 */ /* 0x000fe20000000900 */
[----:B------:R-:W-:Y:S01]  /*d930*/  MOV R64, R201 ;  /* 0x000000c900407202 */ /* 0x000fe20000000f00 */
[----:B------:R-:W-:Y:S01]  /*d940*/  IMAD.MOV.U32 R65, RZ, RZ, R61 ;  /* 0x000000ffff417224 */ /* 0x000fe200078e003d */
[----:B------:R-:W-:Y:S01]  /*d950*/  ISETP.GE.U32.AND P6, PT, R68, R0, PT ;  /* 0x000000004400720c */ /* 0x000fe20003fc6070 */
[----:B------:R-:W-:Y:S01]  /*d960*/  IMAD.MOV.U32 R61, RZ, RZ, R204 ;  /* 0x000000ffff3d7224 */ /* 0x000fe200078e00cc */
[----:B------:R-:W-:Y:S01]  /*d970*/  MUFU.EX2 R201, R175 ;  /* 0x000000af00c97308 */ /* 0x000fe20000000800 */
[----:B------:R-:W-:Y:S01]  /*d980*/  @!P5 PRMT R43, R6, 0x5410, RZ ;  /* 0x00005410062bd816 */ /* 0x000fe200000000ff */
[----:B-1----:R-:W-:-:S05]  /*d990*/  IMAD.WIDE.U32 R2, R9, -0x2daee0ad, RZ ;  /* 0xd2511f5309027825 */ /* 0x002fca00078e00ff */
[C---:B------:R-:W-:Y:S02]  /*d9a0*/  LOP3.LUT R4, R2.reuse, 0xff, RZ, 0xc0, !PT ;  /* 0x000000ff02047812 */ /* 0x040fe400078ec0ff */
[----:B------:R-:W-:Y:S02]  /*d9b0*/  LOP3.LUT R9, R2, 0xffff, RZ, 0xc0, !PT ;  /* 0x0000ffff02097812 */ /* 0x000fe400078ec0ff */
[--C-:B------:R-:W-:Y:S02]  /*d9c0*/  SHF.R.U32.HI R10, RZ, 0x10, R2.reuse ;  /* 0x00000010ff0a7819 */ /* 0x100fe40000011602 */
[----:B------:R-:W-:Y:S02]  /*d9d0*/  SHF.R.U32.HI R5, RZ, 0x18, R2 ;  /* 0x00000018ff057819 */ /* 0x000fe40000011602 */
[----:B------:R-:W-:Y:S02]  /*d9e0*/  SHF.R.U32.HI R2, RZ, 0x8, R26 ;  /* 0x00000008ff027819 */ /* 0x000fe4000001161a */
[----:B------:R-:W-:-:S02]  /*d9f0*/  LOP3.LUT R0, R3, UR13, R30, 0x96, !PT ;  /* 0x0000000d03007c12 */ /* 0x000fc4000f8e961e */
[----:B------:R-:W-:Y:S01]  /*da00*/  LOP3.LUT R2, R2, 0xffff, RZ, 0xc0, !PT ;  /* 0x0000ffff02027812 */ /* 0x000fe200078ec0ff */
[----:B------:R-:W1:Y:S01]  /*da10*/  MUFU.EX2 R204, R172 ;  /* 0x000000ac00cc7308 */ /* 0x000e620000000800 */
[----:B--2---:R-:W-:Y:S02]  /*da20*/  F2FP.PACK_AB R3, R199, R46 ;  /* 0x0000002ec703723e */ /* 0x004fe400000000ff */
[----:B------:R-:W-:Y:S02]  /*da30*/  ISETP.GE.U32.AND P5, PT, R68, R2, PT ;  /* 0x000000024400720c */ /* 0x000fe40003fa6070 */
[C---:B------:R-:W-:Y:S02]  /*da40*/  PRMT R203, R3.reuse, 0x7632, R203 ;  /* 0x0000763203cb7816 */ /* 0x040fe400000000cb */
[----:B------:R-:W-:Y:S01]  /*da50*/  PRMT R248, R3, 0x7610, R248 ;  /* 0x0000761003f87816 */ /* 0x000fe200000000f8 */
[----:B------:R-:W-:Y:S01]  /*da60*/  FADD.FTZ R3, R65, R27 ;  /* 0x0000001b41037221 */ /* 0x000fe20000010000 */
[----:B------:R-:W-:Y:S01]  /*da70*/  LOP3.LUT R2, R0, 0xffff, RZ, 0xc0, !PT ;  /* 0x0000ffff00027812 */ /* 0x000fe200078ec0ff */
[----:B------:R-:W-:Y:S01]  /*da80*/  MUFU.EX2 R27, R171 ;  /* 0x000000ab001b7308 */ /* 0x000fe20000000800 */
[----:B------:R-:W-:-:S02]  /*da90*/  LOP3.LUT R12, R15, UR21, R12, 0x96, !PT ;  /* 0x000000150f0c7c12 */ /* 0x000fc4000f8e960c */
[----:B------:R-:W-:Y:S01]  /*daa0*/  SHF.R.U32.HI R2, RZ, 0x8, R2 ;  /* 0x00000008ff027819 */ /* 0x000fe20000011602 */
[----:B------:R-:W-:-:S04]  /*dab0*/  @!P2 HADD2 R8, -R248.H0_H0, -RZ.H0_H0 ;  /* 0xa00000fff808a230 */ /* 0x000fc80000000900 */
[----:B------:R-:W2:Y:S01]  /*dac0*/  MUFU.EX2 R15, R173 ;  /* 0x000000ad000f7308 */ /* 0x000ea20000000800 */
[----:B------:R3:W-:Y:S01]  /*dad0*/  STL [R1+0x174], R169 ;  /* 0x000174a901007387 */ /* 0x0007e20000100800 */
[----:B------:R-:W-:-:S03]  /*dae0*/  LOP3.LUT R2, R2, 0xffff, RZ, 0xc0, !PT ;  /* 0x0000ffff02027812 */ /* 0x000fc600078ec0ff */
[----:B------:R-:W-:Y:S01]  /*daf0*/  STL [R1+0x17c], R22 ;  /* 0x00017c1601007387 */ /* 0x000fe20000100800 */
[----:B------:R-:W-:-:S03]  /*db00*/  @!P4 HADD2 R7, -R203.H0_H0, -RZ.H0_H0 ;  /* 0xa00000ffcb07c230 */ /* 0x000fc60000000900 */
[----:B------:R4:W-:Y:S01]  /*db10*/  STL [R1+0x178], R23 ;  /* 0x0001781701007387 */ /* 0x0009e20000100800 */
[----:B------:R-:W-:Y:S01]  /*db20*/  MUFU.EX2 R172, R181 ;  /* 0x000000b500ac7308 */ /* 0x000fe20000000800 */
[----:B------:R-:W-:Y:S01]  /*db30*/  IMAD.MOV.U32 R49, RZ, RZ, R11 ;  /* 0x000000ffff317224 */ /* 0x000fe200078e000b */
[----:B------:R-:W-:Y:S01]  /*db40*/  LOP3.LUT R11, R13, UR30, R22, 0x96, !PT ;  /* 0x0000001e0d0b7c12 */ /* 0x000fe2000f8e9616 */
[----:B------:R-:W-:Y:S02]  /*db50*/  FADD.FTZ R13, R252, R170 ;  /* 0x000000aafc0d7221 */ /* 0x000fe40000010000 */
[----:B------:R-:W-:Y:S01]  /*db60*/  FADD.FTZ R6, R249, R3 ;  /* 0x00000003f9067221 */ /* 0x000fe20000010000 */
[----:B------:R-:W-:Y:S02]  /*db70*/  LOP3.LUT R3, R0, 0xff, RZ, 0xc0, !PT ;  /* 0x000000ff00037812 */ /* 0x000fe400078ec0ff */
[----:B---3--:R-:W3:Y:S01]  /*db80*/  MUFU.EX2 R169, R180 ;  /* 0x000000b400a97308 */ /* 0x008ee20000000800 */
[----:B----4-:R-:W-:-:S02]  /*db90*/  PRMT R23, R248, 0x5410, R203 ;  /* 0x00005410f8177816 */ /* 0x010fc400000000cb */
[----:B------:R-:W-:Y:S02]  /*dba0*/  @!P2 PRMT R248, R8, 0x5410, RZ ;  /* 0x0000541008f8a816 */ /* 0x000fe400000000ff */
[----:B------:R-:W-:Y:S02]  /*dbb0*/  ISETP.GE.U32.AND P2, PT, R68, R2, PT ;  /* 0x000000024400720c */ /* 0x000fe40003f46070 */
[----:B-1----:R-:W-:Y:S02]  /*dbc0*/  F2FP.PACK_AB R2, R204, R201 ;  /* 0x000000c9cc02723e */ /* 0x002fe400000000ff */
[----:B------:R-:W-:Y:S02]  /*dbd0*/  @!P4 PRMT R203, R7, 0x5410, RZ ;  /* 0x0000541007cbc816 */ /* 0x000fe400000000ff */
[C---:B------:R-:W-:Y:S02]  /*dbe0*/  PRMT R205, R2.reuse, 0x7610, R205 ;  /* 0x0000761002cd7816 */ /* 0x040fe400000000cd */
[----:B------:R-:W-:-:S02]  /*dbf0*/  PRMT R7, R2, 0x7632, R7 ;  /* 0x0000763202077816 */ /* 0x000fc40000000007 */
[----:B--2---:R-:W-:-:S04]  /*dc00*/  F2FP.PACK_AB R2, R27, R15 ;  /* 0x0000000f1b02723e */ /* 0x004fc800000000ff */
[C---:B------:R-:W-:Y:S02]  /*dc10*/  PRMT R252, R2.reuse, 0x7610, R252 ;  /* 0x0000761002fc7816 */ /* 0x040fe400000000fc */
[----:B------:R-:W-:Y:S02]  /*dc20*/  PRMT R22, R2, 0x7632, R22 ;  /* 0x0000763202167816 */ /* 0x000fe40000000016 */
[--C-:B------:R-:W-:Y:S02]  /*dc30*/  SHF.R.U32.HI R2, RZ, 0x18, R0.reuse ;  /* 0x00000018ff027819 */ /* 0x100fe40000011600 */
[----:B------:R-:W-:Y:S01]  /*dc40*/  SHF.R.U32.HI R0, RZ, 0x10, R0 ;  /* 0x00000010ff007819 */ /* 0x000fe20000011600 */
[----:B------:R-:W-:Y:S01]  /*dc50*/  @!P6 HADD2 R33, -R252.H0_H0, -RZ.H0_H0 ;  /* 0xa00000fffc21e230 */ /* 0x000fe20000000900 */
[----:B------:R-:W-:Y:S02]  /*dc60*/  PRMT R171, R252, 0x5410, R22 ;  /* 0x00005410fcab7816 */ /* 0x000fe40000000016 */
[----:B------:R-:W-:-:S02]  /*dc70*/  LOP3.LUT R0, R0, 0xff, RZ, 0xc0, !PT ;  /* 0x000000ff00007812 */ /* 0x000fc400078ec0ff */
[----:B------:R-:W-:Y:S02]  /*dc80*/  @!P6 PRMT R252, R33, 0x5410, RZ ;  /* 0x0000541021fce816 */ /* 0x000fe400000000ff */
[----:B------:R-:W-:Y:S01]  /*dc90*/  ISETP.GE.U32.AND P6, PT, R68, R0, PT ;  /* 0x000000004400720c */ /* 0x000fe20003fc6070 */
[----:B------:R-:W-:Y:S01]  /*dca0*/  MUFU.EX2 R192, R176 ;  /* 0x000000b000c07308 */ /* 0x000fe20000000800 */
[----:B---3--:R-:W-:Y:S01]  /*dcb0*/  F2FP.PACK_AB R0, R172, R169 ;  /* 0x000000a9ac00723e */ /* 0x008fe200000000ff */
[----:B------:R-:W-:Y:S01]  /*dcc0*/  @!P5 HADD2 R32, -R7.H0_H0, -RZ.H0_H0 ;  /* 0xa00000ff0720d230 */ /* 0x000fe20000000900 */
[----:B------:R-:W-:Y:S01]  /*dcd0*/  ISETP.GE.U32.AND P4, PT, R68, R4, PT ;  /* 0x000000044400720c */ /* 0x000fe20003f86070 */
[----:B------:R-:W-:Y:S01]  /*dce0*/  @!P3 HADD2 R21, -R205.H0_H0, -RZ.H0_H0 ;  /* 0xa00000ffcd15b230 */ /* 0x000fe20000000900 */
[----:B------:R-:W-:-:S03]  /*dcf0*/  PRMT R249, R0, 0x7632, R249 ;  /* 0x0000763200f97816 */ /* 0x000fc600000000f9 */
[----:B------:R-:W1:Y:S01]  /*dd00*/  MUFU.EX2 R173, R177 ;  /* 0x000000b100ad7308 */ /* 0x000e620000000800 */
[----:B------:R-:W-:Y:S01]  /*dd10*/  FADD.FTZ R4, R250, R13 ;  /* 0x0000000dfa047221 */ /* 0x000fe20000010000 */
[--C-:B------:R-:W-:Y:S01]  /*dd20*/  PRMT R170, R205, 0x5410, R7.reuse ;  /* 0x00005410cdaa7816 */ /* 0x100fe20000000007 */
[----:B------:R-:W-:Y:S01]  /*dd30*/  IMAD.MOV.U32 R180, RZ, RZ, R7 ;  /* 0x000000ffffb47224 */ /* 0x000fe200078e0007 */
[----:B------:R-:W-:Y:S01]  /*dd40*/  @!P5 PRMT R180, R32, 0x5410, RZ ;  /* 0x0000541020b4d816 */ /* 0x000fe200000000ff */
[----:B------:R-:W-:Y:S01]  /*dd50*/  @!P2 HADD2 R35, -R249.H0_H0, -RZ.H0_H0 ;  /* 0xa00000fff923a230 */ /* 0x000fe20000000900 */
[----:B------:R-:W-:Y:S01]  /*dd60*/  PRMT R250, R0, 0x7610, R250 ;  /* 0x0000761000fa7816 */ /* 0x000fe200000000fa */
[----:B------:R-:W-:Y:S01]  /*dd70*/  FADD.FTZ R4, R64, R4 ;  /* 0x0000000440047221 */ /* 0x000fe20000010000 */
[----:B------:R-:W-:Y:S01]  /*dd80*/  @!P3 PRMT R205, R21, 0x5410, RZ ;  /* 0x0000541015cdb816 */ /* 0x000fe200000000ff */
[----:B------:R-:W-:Y:S01]  /*dd90*/  IMAD.MOV.U32 R64, RZ, RZ, R61 ;  /* 0x000000ffff407224 */ /* 0x000fe200078e003d */
[C---:B------:R-:W-:Y:S01]  /*dda0*/  ISETP.GE.U32.AND P5, PT, R68.reuse, R2, PT ;  /* 0x000000024400720c */ /* 0x040fe20003fa6070 */
[----:B------:R-:W-:Y:S01]  /*ddb0*/  IMAD.MOV.U32 R61, RZ, RZ, R182 ;  /* 0x000000ffff3d7224 */ /* 0x000fe200078e00b6 */
[----:B------:R-:W-:-:S02]  /*ddc0*/  ISETP.GE.U32.AND P3, PT, R68, R3, PT ;  /* 0x000000034400720c */ /* 0x000fc40003f66070 */
[----:B------:R-:W-:Y:S02]  /*ddd0*/  MOV R65, R174 ;  /* 0x000000ae00417202 */ /* 0x000fe40000000f00 */
[----:B------:R-:W-:Y:S01]  /*dde0*/  LOP3.LUT R2, R10, 0xff, RZ, 0xc0, !PT ;  /* 0x000000ff0a027812 */ /* 0x000fe200078ec0ff */
[----:B------:R-:W-:Y:S01]  /*ddf0*/  FADD.FTZ R3, R60, R6 ;  /* 0x000000063c037221 */ /* 0x000fe20000010000 */
[----:B------:R-:W-:Y:S01]  /*de00*/  PRMT R182, R250, 0x5410, R249 ;  /* 0x00005410fab67816 */ /* 0x000fe200000000f9 */
[----:B------:R-:W-:Y:S01]  /*de10*/  IMAD.MOV.U32 R60, RZ, RZ, R49 ;  /* 0x000000ffff3c7224 */ /* 0x000fe200078e0031 */
[----:B------:R-:W-:Y:S01]  /*de20*/  @!P2 PRMT R249, R35, 0x5410, RZ ;  /* 0x0000541023f9a816 */ /* 0x000fe200000000ff */
[----:B------:R-:W-:Y:S01]  /*de30*/  MUFU.EX2 R174, R183 ;  /* 0x000000b700ae7308 */ /* 0x000fe20000000800 */
[----:B------:R-:W-:Y:S01]  /*de40*/  MOV R49, R202 ;  /* 0x000000ca00317202 */ /* 0x000fe20000000f00 */
[----:B------:R-:W-:Y:S01]  /*de50*/  IMAD.MOV.U32 R202, RZ, RZ, R197 ;  /* 0x000000ffffca7224 */ /* 0x000fe200078e00c5 */
[----:B------:R-:W-:Y:S01]  /*de60*/  ISETP.GE.U32.AND P2, PT, R68, R2, PT ;  /* 0x000000024400720c */ /* 0x000fe20003f46070 */
[----:B------:R-:W-:Y:S01]  /*de70*/  FADD.FTZ R2, R65, R4 ;  /* 0x0000000441027221 */ /* 0x000fe20000010000 */
[----:B-1----:R-:W-:-:S03]  /*de80*/  F2FP.PACK_AB R0, R173, R192 ;  /* 0x000000c0ad00723e */ /* 0x002fc600000000ff */
[----:B------:R-:W1:Y:S01]  /*de90*/  MUFU.EX2 R176, R200 ;  /* 0x000000c800b07308 */ /* 0x000e620000000800 */
[----:B------:R-:W-:Y:S01]  /*dea0*/  FADD.FTZ R202, R202, R2 ;  /* 0x00000002caca7221 */ /* 0x000fe20000010000 */
[C---:B------:R-:W-:Y:S01]  /*deb0*/  PRMT R207, R0.reuse, 0x7610, R207 ;  /* 0x0000761000cf7816 */ /* 0x040fe200000000cf */
[----:B------:R-:W-:Y:S01]  /*dec0*/  IMAD R2, R11, -0x2daee0ad, RZ ;  /* 0xd2511f530b027824 */ /* 0x000fe200078e02ff */
[----:B------:R-:W-:Y:S01]  /*ded0*/  PRMT R206, R0, 0x7632, R206 ;  /* 0x0000763200ce7816 */ /* 0x000fe200000000ce */
[----:B------:R-:W-:Y:S01]  /*dee0*/  IMAD.WIDE.U32 R12, R12, -0x2daee0ad, RZ ;  /* 0xd2511f530c0c7825 */ /* 0x000fe200078e00ff */
[----:B------:R-:W-:Y:S01]  /*def0*/  SHF.R.U32.HI R0, RZ, 0x8, R9 ;  /* 0x00000008ff007819 */ /* 0x000fe20000011609 */
[----:B------:R-:W-:-:S03]  /*df00*/  @!P3 HADD2 R36, -R250.H0_H0, -RZ.H0_H0 ;  /* 0xa00000fffa24b230 */ /* 0x000fc60000000900 */
[----:B------:R-:W-:Y:S02]  /*df10*/  LOP3.LUT R0, R0, 0xffff, RZ, 0xc0, !PT ;  /* 0x0000ffff00007812 */ /* 0x000fe400078ec0ff */
[----:B------:R-:W-:Y:S01]  /*df20*/  LOP3.LUT R2, R13, UR19, R2, 0x96, !PT ;  /* 0x000000130d027c12 */ /* 0x000fe2000f8e9602 */
[----:B------:R-:W-:Y:S01]  /*df30*/  FADD.FTZ R251, R251, R3 ;  /* 0x00000003fbfb7221 */ /* 0x000fe20000010000 */
[----:B------:R-:W-:Y:S02]  /*df40*/  @!P3 PRMT R250, R36, 0x5410, RZ ;  /* 0x0000541024fab816 */ /* 0x000fe400000000ff */
[----:B------:R-:W-:Y:S01]  /*df50*/  ISETP.GE.U32.AND P3, PT, R68, R0, PT ;  /* 0x000000004400720c */ /* 0x000fe20003f66070 */
[----:B------:R-:W-:Y:S01]  /*df60*/  IMAD.WIDE.U32 R2, R2, -0x326172a9, RZ ;  /* 0xcd9e8d5702027825 */ /* 0x000fe200078e00ff */
[----:B-1----:R-:W-:Y:S01]  /*df70*/  F2FP.PACK_AB R0, R176, R174 ;  /* 0x000000aeb000723e */ /* 0x002fe200000000ff */
[----:B------:R-:W-:-:S03]  /*df80*/  @!P1 HADD2 R34, -R22.H0_H0, -RZ.H0_H0 ;  /* 0xa00000ff16229230 */ /* 0x000fc60000000900 */
[C---:B------:R-:W-:Y:S02]  /*df90*/  PRMT R135, R0.reuse, 0x7610, R135 ;  /* 0x0000761000877816 */ /* 0x040fe40000000087 */
[----:B------:R-:W-:Y:S02]  /*dfa0*/  PRMT R134, R0, 0x7632, R134 ;  /* 0x0000763200867816 */ /* 0x000fe40000000086 */
[----:B------:R-:W-:Y:S02]  /*dfb0*/  LOP3.LUT R0, R3, UR7, R18, 0x96, !PT ;  /* 0x0000000703007c12 */ /* 0x000fe4000f8e9612 */
[----:B------:R-:W-:Y:S02]  /*dfc0*/  @!P1 PRMT R22, R34, 0x5410, RZ ;  /* 0x0000541022169816 */ /* 0x000fe400000000ff */
[----:B------:R-:W-:Y:S02]  /*dfd0*/  LOP3.LUT R4, R0, 0xffff, RZ, 0xc0, !PT ;  /* 0x0000ffff00047812 */ /* 0x000fe400078ec0ff */
[----:B------:R-:W-:-:S02]  /*dfe0*/  ISETP.GE.U32.AND P1, PT, R68, R5, PT ;  /* 0x000000054400720c */ /* 0x000fc40003f26070 */
[----:B------:R-:W-:Y:S02]  /*dff0*/  SHF.R.U32.HI R5, RZ, 0x8, R4 ;  /* 0x00000008ff057819 */ /* 0x000fe40000011604 */
[----:B------:R-:W-:Y:S02]  /*e000*/  LOP3.LUT R4, R0, 0xff, RZ, 0xc0, !PT ;  /* 0x000000ff00047812 */ /* 0x000fe400078ec0ff */
[--C-:B------:R-:W-:Y:S02]  /*e010*/  SHF.R.U32.HI R6, RZ, 0x10, R0.reuse ;  /* 0x00000010ff067819 */ /* 0x100fe40000011600 */
[----:B------:R-:W-:Y:S02]  /*e020*/  PRMT R4, R4, 0x5410, R5 ;  /* 0x0000541004047816 */ /* 0x000fe40000000005 */
[----:B------:R-:W-:Y:S02]  /*e030*/  SHF.R.U32.HI R5, RZ, 0x18, R0 ;  /* 0x00000018ff057819 */ /* 0x000fe40000011600 */
[----:B------:R-:W-:-:S02]  /*e040*/  LOP3.LUT R0, R6, 0xff, RZ, 0xc0, !PT ;  /* 0x000000ff06007812 */ /* 0x000fc400078ec0ff */
[----:B------:R-:W-:Y:S02]  /*e050*/  PRMT R8, R68, 0x7054, R68 ;  /* 0x0000705444087816 */ /* 0x000fe40000000044 */
[----:B------:R-:W-:Y:S01]  /*e060*/  PRMT R0, R0, 0x5410, R5 ;  /* 0x0000541000007816 */ /* 0x000fe20000000005 */
[----:B------:R-:W-:Y:S01]  /*e070*/  IMAD.MOV.U32 R65, RZ, RZ, R64 ;  /* 0x000000ffff417224 */ /* 0x000fe200078e0040 */
[----:B------:R-:W-:-:S03]  /*e080*/  MOV R64, R61 ;  /* 0x0000003d00407202 */ /* 0x000fc60000000f00 */
[----:B------:R-:W-:Y:S01]  /*e090*/  HSET2.LE.AND R0, R0, R8, PT ;  /* 0x0000000800007233 */ /* 0x000fe20003803000 */
[----:B------:R-:W-:-:S04]  /*e0a0*/  SHF.R.U32.HI R6, RZ, 0x10, R2 ;  /* 0x00000010ff067819 */ /* 0x000fc80000011602 */
[----:B------:R-:W-:Y:S02]  /*e0b0*/  LOP3.LUT R5, R0, R64, RZ, 0xc0, !PT ;  /* 0x0000004000057212 */ /* 0x000fe400078ec0ff */
[C---:B------:R-:W-:Y:S02]  /*e0c0*/  LOP3.LUT R0, R2.reuse, 0xffff, RZ, 0xc0, !PT ;  /* 0x0000ffff02007812 */ /* 0x040fe400078ec0ff */
[----:B------:R-:W-:Y:S02]  /*e0d0*/  LOP3.LUT R7, R2, 0xff, RZ, 0xc0, !PT ;  /* 0x000000ff02077812 */ /* 0x000fe400078ec0ff */
[----:B------:R-:W-:Y:S02]  /*e0e0*/  SHF.R.U32.HI R3, RZ, 0x18, R2 ;  /* 0x00000018ff037819 */ /* 0x000fe40000011602 */
[----:B------:R-:W-:Y:S02]  /*e0f0*/  SHF.R.U32.HI R0, RZ, 0x8, R0 ;  /* 0x00000008ff007819 */ /* 0x000fe40000011600 */
[----:B------:R-:W-:-:S02]  /*e100*/  LOP3.LUT R2, R6, 0xff, RZ, 0xc0, !PT ;  /* 0x000000ff06027812 */ /* 0x000fc400078ec0ff */
[----:B------:R-:W-:Y:S02]  /*e110*/  PRMT R0, R7, 0x5410, R0 ;  /* 0x0000541007007816 */ /* 0x000fe40000000000 */
[----:B------:R-:W-:Y:S01]  /*e120*/  PRMT R2, R2, 0x5410, R3 ;  /* 0x0000541002027816 */ /* 0x000fe20000000003 */
[--C-:B------:R-:W-:Y:S02]  /*e130*/  HSET2.LE.AND R4, R4, R8.reuse, PT ;  /* 0x0000000804047233 */ /* 0x100fe40003803000 */
[--C-:B------:R-:W-:Y:S02]  /*e140*/  HSET2.LE.AND R0, R0, R8.reuse, PT ;  /* 0x0000000800007233 */ /* 0x100fe40003803000 */
[----:B------:R-:W-:Y:S02]  /*e150*/  HSET2.LE.AND R2, R2, R8, PT ;  /* 0x0000000802027233 */ /* 0x000fe40003803000 */
[----:B------:R-:W1:Y:S01]  /*e160*/  LDSM.16.MT88.4 R8, [R193+0x10000] ;  /* 0x01000000c108783b */ /* 0x000e620000004200 */
[----:B------:R-:W-:Y:S01]  /*e170*/  IMAD.MOV.U32 R61, RZ, RZ, R198 ;  /* 0x000000ffff3d7224 */ /* 0x000fe200078e00c6 */
[----:B------:R-:W-:-:S02]  /*e180*/  LOP3.LUT R4, R4, R65, RZ, 0xc0, !PT ;  /* 0x0000004104047212 */ /* 0x000fc400078ec0ff */
[----:B------:R-:W-:Y:S02]  /*e190*/  LOP3.LUT R7, R2, R60, RZ, 0xc0, !PT ;  /* 0x0000003c02077212 */ /* 0x000fe400078ec0ff */
[----:B------:R-:W-:Y:S01]  /*e1a0*/  LOP3.LUT R6, R0, R61, RZ, 0xc0, !PT ;  /* 0x0000003d00067212 */ /* 0x000fe200078ec0ff */
[----:B------:R-:W-:-:S06]  /*e1b0*/  IMAD.MOV.U32 R132, RZ, RZ, c[0x0][0x228] ;  /* 0x00008a00ff847624 */ /* 0x000fcc00078e00ff */
[C---:B-1----:R-:W-:Y:S08]  /*e1c0*/  HMMA.16816.F32 R96, R4.reuse, R8, R164 ;  /* 0x000000080460723c */ /* 0x042ff000000018a4 */
[----:B------:R-:W-:Y:S01]  /*e1d0*/  HMMA.16816.F32 R72, R4, R10, R160 ;  /* 0x0000000a0448723c */ /* 0x000fe200000018a0 */
[----:B------:R-:W1:Y:S01]  /*e1e0*/  LDSM.16.MT88.4 R8, [R194+0x10000] ;  /* 0x01000000c208783b */ /* 0x000e620000004200 */
[----:B------:R-:W-:Y:S01]  /*e1f0*/  SHF.L.U32 R132, R132, 0x3, RZ ;  /* 0x0000000384847819 */ /* 0x000fe200000006ff */
[----:B------:R-:W-:Y:S01]  /*e200*/  IMAD.MOV.U32 R60, RZ, RZ, R49 ;  /* 0x000000ffff3c7224 */ /* 0x000fe200078e0031 */
[----:B------:R-:W-:Y:S01]  /*e210*/  MOV R165, R115 ;  /* 0x0000007300a57202 */ /* 0x000fe20000000f00 */
[----:B------:R-:W-:-:S02]  /*e220*/  IMAD.MOV.U32 R26, RZ, RZ, R48 ;  /* 0x000000ffff1a7224 */ /* 0x000fc400078e0030 */
[----:B------:R-:W-:Y:S01]  /*e230*/  IMAD.WIDE R132, R132, 0x2, R24 ;  /* 0x0000000284847825 */ /* 0x000fe200078e0218 */
[----:B------:R-:W-:-:S03]  /*e240*/  LOP3.LUT R14, R19, UR4, R14, 0x96, !PT ;  /* 0x00000004130e7c12 */ /* 0x000fc6000f8e960e */
[----:B------:R-:W-:Y:S01]  /*e250*/  IMAD.MOV.U32 R161, RZ, RZ, R111 ;  /* 0x000000ffffa17224 */ /* 0x000fe200078e006f */
[----:B------:R-:W-:Y:S01]  /*e260*/  MOV R166, R116 ;  /* 0x0000007400a67202 */ /* 0x000fe20000000f00 */
[----:B------:R-:W-:Y:S01]  /*e270*/  IMAD.MOV.U32 R19, RZ, RZ, R123 ;  /* 0x000000ffff137224 */ /* 0x000fe200078e007b */
[----:B------:R2:W-:Y:S01]  /*e280*/  STG.E.U16 [R24.64+-0x80], R17 ;  /* 0xffff801118007986 */ /* 0x0005e2000c101516 */
[----:B------:R-:W-:Y:S01]  /*e290*/  IMAD.MOV.U32 R0, RZ, RZ, R119 ;  /* 0x000000ffff007224 */ /* 0x000fe200078e0077 */
[----:B------:R-:W-:Y:S01]  /*e2a0*/  MOV R2, R118 ;  /* 0x0000007600027202 */ /* 0x000fe20000000f00 */
[----:B------:R-:W-:Y:S01]  /*e2b0*/  IMAD.MOV.U32 R162, RZ, RZ, R112 ;  /* 0x000000ffffa27224 */ /* 0x000fe200078e0070 */
[----:B------:R3:W-:Y:S01]  /*e2c0*/  STG.E.U16 [R24.64+-0x7e], R16 ;  /* 0xffff821018007986 */ /* 0x0007e2000c101516 */
[----:B------:R-:W-:Y:S02]  /*e2d0*/  IMAD.MOV.U32 R3, RZ, RZ, R120 ;  /* 0x000000ffff037224 */ /* 0x000fe400078e0078 */
[----:B------:R-:W-:Y:S01]  /*e2e0*/  IMAD.MOV.U32 R167, RZ, RZ, R117 ;  /* 0x000000ffffa77224 */ /* 0x000fe200078e0075 */
[----:B------:R4:W-:Y:S01]  /*e2f0*/  STG.E.U16 [R132.64+-0x80], R20 ;  /* 0xffff801484007986 */ /* 0x0009e2000c101516 */
[----:B------:R-:W-:Y:S01]  /*e300*/  IMAD.MOV.U32 R163, RZ, RZ, R113 ;  /* 0x000000ffffa37224 */ /* 0x000fe200078e0071 */
[----:B-1----:R-:W-:Y:S01]  /*e310*/  HMMA.16816.F32 R48, R4, R8, R156 ;  /* 0x000000080430723c */ /* 0x002fe2000000189c */
[----:B--2---:R-:W-:Y:S01]  /*e320*/  IMAD.MOV.U32 R17, RZ, RZ, R125 ;  /* 0x000000ffff117224 */ /* 0x004fe200078e007d */
[----:B---3--:R-:W-:-:S05]  /*e330*/  MOV R16, R124 ;  /* 0x0000007c00107202 */ /* 0x008fca0000000f00 */
[----:B------:R-:W-:Y:S01]  /*e340*/  MOV R158, R108 ;  /* 0x0000006c009e7202 */ /* 0x000fe20000000f00 */
[----:B------:R-:W-:Y:S01]  /*e350*/  IMAD.MOV.U32 R159, RZ, RZ, R109 ;  /* 0x000000ffff9f7224 */ /* 0x000fe200078e006d */
[----:B------:R-:W-:Y:S01]  /*e360*/  HMMA.16816.F32 R116, R4, R10, R152 ;  /* 0x0000000a0474723c */ /* 0x000fe20000001898 */
[----:B------:R-:W-:Y:S01]  /*e370*/  MOV R157, R161 ;  /* 0x000000a1009d7202 */ /* 0x000fe20000000f00 */
[----:B----4-:R-:W-:Y:S01]  /*e380*/  IMAD.MOV.U32 R20, RZ, RZ, R121 ;  /* 0x000000ffff147224 */ /* 0x010fe200078e0079 */
[----:B------:R-:W1:Y:S01]  /*e390*/  LDSM.16.MT88.4 R8, [R196+0x10000] ;  /* 0x01000000c408783b */ /* 0x000e620000004200 */
[----:B------:R-:W-:Y:S02]  /*e3a0*/  IMAD.MOV.U32 R161, RZ, RZ, R165 ;  /* 0x000000ffffa17224 */ /* 0x000fe400078e00a5 */
[----:B------:R-:W-:Y:S01]  /*e3b0*/  IMAD.MOV.U32 R165, RZ, RZ, R0 ;  /* 0x000000ffffa57224 */ /* 0x000fe200078e0000 */
[----:B------:R-:W-:Y:S01]  /*e3c0*/  MOV R154, R158 ;  /* 0x0000009e009a7202 */ /* 0x000fe20000000f00 */
[----:B------:R-:W-:Y:S01]  /*e3d0*/  IMAD.MOV.U32 R155, RZ, RZ, R159 ;  /* 0x000000ffff9b7224 */ /* 0x000fe200078e009f */
[----:B------:R-:W-:Y:S01]  /*e3e0*/  MOV R0, R19 ;  /* 0x0000001300007202 */ /* 0x000fe20000000f00 */
[----:B------:R-:W-:Y:S01]  /*e3f0*/  IMAD.MOV.U32 R158, RZ, RZ, R162 ;  /* 0x000000ffff9e7224 */ /* 0x000fe200078e00a2 */
[----:B------:R-:W2:Y:S01]  /*e400*/  LDL.LU R19, [R1+0x9c] ;  /* 0x00009c0001137983 */ /* 0x000ea20000300800 */
[----:B------:R-:W-:Y:S01]  /*e410*/  IMAD.MOV.U32 R159, RZ, RZ, R163 ;  /* 0x000000ffff9f7224 */ /* 0x000fe200078e00a3 */
[----:B------:R-:W-:Y:S01]  /*e420*/  MOV R163, R167 ;  /* 0x000000a700a37202 */ /* 0x000fe20000000f00 */
[----:B------:R-:W-:Y:S01]  /*e430*/  IMAD.MOV.U32 R162, RZ, RZ, R166 ;  /* 0x000000ffffa27224 */ /* 0x000fe200078e00a6 */
[----:B------:R-:W-:Y:S01]  /*e440*/  MOV R166, R3 ;  /* 0x0000000300a67202 */ /* 0x000fe20000000f00 */
[----:B------:R-:W-:-:S02]  /*e450*/  IMAD.MOV.U32 R167, RZ, RZ, R20 ;  /* 0x000000ffffa77224 */ /* 0x000fc400078e0014 */
[----:B------:R-:W-:Y:S02]  /*e460*/  IMAD.MOV.U32 R3, RZ, RZ, R16 ;  /* 0x000000ffff037224 */ /* 0x000fe400078e0010 */
[----:B------:R-:W-:Y:S01]  /*e470*/  IMAD.MOV.U32 R20, RZ, RZ, R17 ;  /* 0x000000ffff147224 */ /* 0x000fe200078e0011 */
[----:B------:R-:W3:Y:S04]  /*e480*/  LDL.LU R16, [R1+0xa0] ;  /* 0x0000a00001107983 */ /* 0x000ee80000300800 */
[----:B------:R-:W4:Y:S01]  /*e490*/  LDL.LU R17, [R1+0xa4] ;  /* 0x0000a40001117983 */ /* 0x000f220000300800 */
[----:B------:R-:W-:Y:S01]  /*e4a0*/  MOV R160, R110 ;  /* 0x0000006e00a07202 */ /* 0x000fe20000000f00 */
[----:B------:R-:W-:Y:S01]  /*e4b0*/  IMAD.MOV.U32 R164, RZ, RZ, R114 ;  /* 0x000000ffffa47224 */ /* 0x000fe200078e0072 */
[----:B------:R1:W-:Y:S01]  /*e4c0*/  MUFU.EX2 R177, R178 ;  /* 0x000000b200b17308 */ /* 0x0003e20000000800 */
[----:B------:R-:W-:-:S02]  /*e4d0*/  MOV R18, R122 ;  /* 0x0000007a00127202 */ /* 0x000fc40000000f00 */
[----:B------:R-:W-:Y:S01]  /*e4e0*/  IMAD.MOV.U32 R156, RZ, RZ, R160 ;  /* 0x000000ffff9c7224 */ /* 0x000fe200078e00a0 */
[----:B------:R-:W-:Y:S01]  /*e4f0*/  MOV R160, R164 ;  /* 0x000000a400a07202 */ /* 0x000fe20000000f00 */
[----:B------:R-:W-:Y:S02]  /*e500*/  IMAD.MOV.U32 R164, RZ, RZ, R2 ;  /* 0x000000ffffa47224 */ /* 0x000fe400078e0002 */
[----:B------:R-:W-:Y:S02]  /*e510*/  IMAD.MOV.U32 R2, RZ, RZ, R18 ;  /* 0x000000ffff027224 */ /* 0x000fe400078e0012 */
[----:B------:R-:W-:Y:S02]  /*e520*/  IMAD.MOV.U32 R153, RZ, RZ, R157 ;  /* 0x000000ffff997224 */ /* 0x000fe400078e009d */
[----:B------:R-:W-:Y:S02]  /*e530*/  IMAD.MOV.U32 R157, RZ, RZ, R161 ;  /* 0x000000ffff9d7224 */ /* 0x000fe400078e00a1 */
[----:B-1----:R-:W-:Y:S01]  /*e540*/  IMAD.MOV.U32 R178, RZ, RZ, R126 ;  /* 0x000000ffffb27224 */ /* 0x002fe200078e007e */
[----:B------:R-:W-:Y:S01]  /*e550*/  HMMA.16816.F32 R92, R4, R8, R148 ;  /* 0x00000008045c723c */ /* 0x000fe20000001894 */
[----:B------:R-:W-:Y:S01]  /*e560*/  MOV R161, R165 ;  /* 0x000000a500a17202 */ /* 0x000fe20000000f00 */
[----:B------:R-:W-:-:S02]  /*e570*/  IMAD.MOV.U32 R165, RZ, RZ, R0 ;  /* 0x000000ffffa57224 */ /* 0x000fc400078e0000 */
[----:B------:R-:W-:Y:S02]  /*e580*/  MOV R18, R178 ;  /* 0x000000b200127202 */ /* 0x000fe40000000f00 */
[----:B------:R-:W4:Y:S01]  /*e590*/  LDL.LU R178, [R1+0xa8] ;  /* 0x0000a80001b27983 */ /* 0x000f220000300800 */
[----:B------:R-:W-:Y:S02]  /*e5a0*/  IMAD.MOV.U32 R150, RZ, RZ, R154 ;  /* 0x000000ffff967224 */ /* 0x000fe400078e009a */
[----:B------:R-:W-:Y:S01]  /*e5b0*/  IMAD.MOV.U32 R151, RZ, RZ, R155 ;  /* 0x000000ffff977224 */ /* 0x000fe200078e009b */
[----:B------:R-:W-:Y:S01]  /*e5c0*/  MOV R155, R159 ;  /* 0x0000009f009b7202 */ /* 0x000fe20000000f00 */
[----:B------:R-:W-:Y:S01]  /*e5d0*/  IMAD.MOV.U32 R154, RZ, RZ, R158 ;  /* 0x000000ffff9a7224 */ /* 0x000fe200078e009e */
[----:B------:R-:W-:Y:S01]  /*e5e0*/  MOV R158, R162 ;  /* 0x000000a2009e7202 */ /* 0x000fe20000000f00 */
[----:B------:R-:W-:Y:S02]  /*e5f0*/  IMAD.MOV.U32 R159, RZ, RZ, R163 ;  /* 0x000000ffff9f7224 */ /* 0x000fe400078e00a3 */
[----:B------:R-:W-:-:S02]  /*e600*/  IMAD.MOV.U32 R162, RZ, RZ, R166 ;  /* 0x000000ffffa27224 */ /* 0x000fc400078e00a6 */
[----:B------:R-:W-:Y:S01]  /*e610*/  IMAD.MOV.U32 R163, RZ, RZ, R167 ;  /* 0x000000ffffa37224 */ /* 0x000fe200078e00a7 */
[----:B------:R-:W-:Y:S01]  /*e620*/  MOV R167, R20 ;  /* 0x0000001400a77202 */ /* 0x000fe20000000f00 */
[----:B------:R-:W-:Y:S01]  /*e630*/  IMAD.MOV.U32 R166, RZ, RZ, R3 ;  /* 0x000000ffffa67224 */ /* 0x000fe200078e0003 */
[----:B------:R-:W-:Y:S01]  /*e640*/  HMMA.16816.F32 R68, R4, R10, R144 ;  /* 0x0000000a0444723c */ /* 0x000fe20000001890 */
[----:B------:R-:W1:Y:S01]  /*e650*/  LDSM.16.MT88.4 R8, [R195+0x10000] ;  /* 0x01000000c308783b */ /* 0x000e620000004200 */
[----:B------:R-:W-:Y:S01]  /*e660*/  IMAD.MOV.U32 R120, RZ, RZ, R45 ;  /* 0x000000ffff787224 */ /* 0x000fe200078e002d */
[----:B------:R-:W-:-:S05]  /*e670*/  MOV R121, R44 ;  /* 0x0000002c00797202 */ /* 0x000fca0000000f00 */
[C---:B-1----:R-:W-:Y:S08]  /*e680*/  HMMA.16816.F32 R44, R4.reuse, R8, R140 ;  /* 0x00000008042c723c */ /* 0x042ff0000000188c */
[----:B------:R-:W-:Y:S01]  /*e690*/  HMMA.16816.F32 R112, R4, R10, R136 ;  /* 0x0000000a0470723c */ /* 0x000fe20000001888 */
[----:B------:R-:W1:Y:S01]  /*e6a0*/  LDSM.16.MT88.4 R8, [R193+0x12000] ;  /* 0x01200000c108783b */ /* 0x000e620000004200 */
[----:B--2---:R-:W-:-:S03]  /*e6b0*/  IMAD.MOV.U32 R0, RZ, RZ, R19 ;  /* 0x000000ffff007224 */ /* 0x004fc600078e0013 */
[----:B------:R-:W2:Y:S01]  /*e6c0*/  LDL.LU R19, [R1+0xac] ;  /* 0x0000ac0001137983 */ /* 0x000ea20000300800 */
[----:B---3--:R-:W-:-:S03]  /*e6d0*/  MOV R3, R16 ;  /* 0x0000001000037202 */ /* 0x008fc60000000f00 */
[----:B------:R-:W3:Y:S01]  /*e6e0*/  LDL.LU R16, [R1+0x100] ;  /* 0x0001000001107983 */ /* 0x000ee20000300800 */
[----:B----4-:R-:W-:-:S03]  /*e6f0*/  IMAD.MOV.U32 R20, RZ, RZ, R17 ;  /* 0x000000ffff147224 */ /* 0x010fc600078e0011 */
[----:B------:R-:W4:Y:S01]  /*e700*/  LDL.LU R17, [R1+0x70] ;  /* 0x0000700001117983 */ /* 0x000f220000300800 */
[C---:B-1----:R-:W-:Y:S08]  /*e710*/  HMMA.16816.F32 R88, R4.reuse, R8, R184 ;  /* 0x000000080458723c */ /* 0x042ff000000018b8 */
[----:B------:R-:W-:Y:S01]  /*e720*/  HMMA.16816.F32 R64, R4, R10, R188 ;  /* 0x0000000a0440723c */ /* 0x000fe200000018bc */
[----:B------:R-:W1:Y:S01]  /*e730*/  LDSM.16.MT88.4 R8, [R194+0x12000] ;  /* 0x01200000c208783b */ /* 0x000e620000004200 */
[----:B------:R-:W-:-:S02]  /*e740*/  @!P6 HADD2 R41, -R207.H0_H0, -RZ.H0_H0 ;  /* 0xa00000ffcf29e230 */ /* 0x000fc40000000900 */
[----:B------:R-:W-:Y:S02]  /*e750*/  @!P4 HADD2 R42, -R135.H0_H0, -RZ.H0_H0 ;  /* 0xa00000ff872ac230 */ /* 0x000fe40000000900 */
[----:B------:R-:W-:Y:S01]  /*e760*/  @!P3 HADD2 R40, -R134.H0_H0, -RZ.H0_H0 ;  /* 0xa00000ff8628b230 */ /* 0x000fe20000000900 */
[----:B------:R1:W1:Y:S01]  /*e770*/  MUFU.EX2 R175, R179 ;  /* 0x000000b300af7308 */ /* 0x0002620000000800 */
[----:B------:R-:W-:Y:S02]  /*e780*/  PRMT R197, R207, 0x5410, R206 ;  /* 0x00005410cfc57816 */ /* 0x000fe400000000ce */
[----:B------:R-:W-:Y:S02]  /*e790*/  PRMT R198, R135, 0x5410, R134 ;  /* 0x0000541087c67816 */ /* 0x000fe40000000086 */
[----:B------:R-:W-:Y:S02]  /*e7a0*/  @!P6 PRMT R207, R41, 0x5410, RZ ;  /* 0x0000541029cfe816 */ /* 0x000fe400000000ff */
[----:B------:R-:W-:-:S02]  /*e7b0*/  @!P4 PRMT R135, R42, 0x5410, RZ ;  /* 0x000054102a87c816 */ /* 0x000fc400000000ff */
[----:B------:R-:W-:Y:S01]  /*e7c0*/  @!P3 PRMT R134, R40, 0x5410, RZ ;  /* 0x000054102886b816 */ /* 0x000fe200000000ff */
[----:B-1----:R-:W-:Y:S02]  /*e7d0*/  IMAD.MOV.U32 R179, RZ, RZ, R43 ;  /* 0x000000ffffb37224 */ /* 0x002fe400078e002b */
[C---:B------:R-:W-:Y:S08]  /*e7e0*/  HMMA.16816.F32 R40, R4.reuse, R8, R208 ;  /* 0x000000080428723c */ /* 0x040ff000000018d0 */
[----:B------:R-:W-:Y:S01]  /*e7f0*/  HMMA.16816.F32 R108, R4, R10, R212 ;  /* 0x0000000a046c723c */ /* 0x000fe200000018d4 */
[----:B------:R-:W1:Y:S01]  /*e800*/  LDSM.16.MT88.4 R8, [R196+0x12000] ;  /* 0x01200000c408783b */ /* 0x000e620000004200 */
[----:B------:R-:W-:Y:S01]  /*e810*/  MOV R152, R156 ;  /* 0x0000009c00987202 */ /* 0x000fe20000000f00 */
[----:B------:R-:W-:-:S02]  /*e820*/  IMAD.MOV.U32 R156, RZ, RZ, R160 ;  /* 0x000000ffff9c7224 */ /* 0x000fc400078e00a0 */
[----:B------:R-:W-:Y:S01]  /*e830*/  IMAD.MOV.U32 R160, RZ, RZ, R164 ;  /* 0x000000ffffa07224 */ /* 0x000fe200078e00a4 */
[----:B------:R-:W-:Y:S01]  /*e840*/  MOV R164, R2 ;  /* 0x0000000200a47202 */ /* 0x000fe20000000f00 */
[----:B------:R-:W-:Y:S01]  /*e850*/  IMAD.MOV.U32 R147, RZ, RZ, R153 ;  /* 0x000000ffff937224 */ /* 0x000fe200078e0099 */
[----:B------:R-:W-:Y:S01]  /*e860*/  MOV R146, R152 ;  /* 0x0000009800927202 */ /* 0x000fe20000000f00 */
[----:B------:R-:W-:Y:S02]  /*e870*/  IMAD.MOV.U32 R2, RZ, RZ, R18 ;  /* 0x000000ffff027224 */ /* 0x000fe400078e0012 */
[----:B------:R-:W-:Y:S01]  /*e880*/  IMAD.MOV.U32 R153, RZ, RZ, R157 ;  /* 0x000000ffff997224 */ /* 0x000fe200078e009d */
[----:B------:R-:W-:Y:S01]  /*e890*/  MOV R157, R161 ;  /* 0x000000a1009d7202 */ /* 0x000fe20000000f00 */
[----:B------:R-:W-:Y:S02]  /*e8a0*/  IMAD.MOV.U32 R18, RZ, RZ, R178 ;  /* 0x000000ffff127224 */ /* 0x000fe400078e00b2 */
[----:B------:R-:W-:-:S02]  /*e8b0*/  IMAD.MOV.U32 R144, RZ, RZ, R150 ;  /* 0x000000ffff907224 */ /* 0x000fc400078e0096 */
        /* <DEDUP_REMOVED lines=9> */
[----:B------:R-:W4:Y:S01]  /*e950*/  LDL.LU R22, [R1+0x17c] ;  /* 0x00017c0001167983 */ /* 0x000f220000300800 */
[----:B------:R-:W-:-:S02]  /*e960*/  IMAD.MOV.U32 R165, RZ, RZ, R0 ;  /* 0x000000ffffa57224 */ /* 0x000fc400078e0000 */
[----:B------:R-:W-:Y:S02]  /*e970*/  IMAD.MOV.U32 R155, RZ, RZ, R159 ;  /* 0x000000ffff9b7224 */ /* 0x000fe400078e009f */
[----:B------:R-:W-:Y:S02]  /*e980*/  IMAD.MOV.U32 R158, RZ, RZ, R162 ;  /* 0x000000ffff9e7224 */ /* 0x000fe400078e00a2 */
[----:B------:R-:W-:Y:S02]  /*e990*/  IMAD.MOV.U32 R164, RZ, RZ, R2 ;  /* 0x000000ffffa47224 */ /* 0x000fe400078e0002 */
[----:B------:R-:W-:Y:S01]  /*e9a0*/  IMAD.MOV.U32 R159, RZ, RZ, R163 ;  /* 0x000000ffff9f7224 */ /* 0x000fe200078e00a3 */
[----:B------:R-:W-:Y:S01]  /*e9b0*/  MOV R163, R167 ;  /* 0x000000a700a37202 */ /* 0x000fe20000000f00 */
[----:B------:R-:W-:Y:S01]  /*e9c0*/  IMAD.MOV.U32 R162, RZ, RZ, R166 ;  /* 0x000000ffffa27224 */ /* 0x000fe200078e00a6 */
[----:B------:R-:W-:Y:S01]  /*e9d0*/  MOV R166, R3 ;  /* 0x0000000300a67202 */ /* 0x000fe20000000f00 */
[----:B------:R-:W-:-:S02]  /*e9e0*/  IMAD.MOV.U32 R2, RZ, RZ, R18 ;  /* 0x000000ffff027224 */ /* 0x000fc400078e0012 */
[----:B------:R-:W-:Y:S01]  /*e9f0*/  IMAD.MOV.U32 R167, RZ, RZ, R20 ;  /* 0x000000ffffa77224 */ /* 0x000fe200078e0014 */
[----:B------:R-:W-:Y:S01]  /*ea00*/  MOV R20, R178 ;  /* 0x000000b200147202 */ /* 0x000fe20000000f00 */
[----:B------:R-:W-:Y:S01]  /*ea10*/  IMAD.MOV.U32 R181, RZ, RZ, R60 ;  /* 0x000000ffffb57224 */ /* 0x000fe200078e003c */
[C---:B-1----:R-:W-:Y:S08]  /*ea20*/  HMMA.16816.F32 R84, R4.reuse, R8, R52 ;  /* 0x000000080454723c */ /* 0x042ff00000001834 */
[----:B------:R-:W-:Y:S01]  /*ea30*/  HMMA.16816.F32 R60, R4, R10, R56 ;  /* 0x0000000a043c723c */ /* 0x000fe20000001838 */
[----:B------:R-:W1:Y:S01]  /*ea40*/  LDSM.16.MT88.4 R8, [R195+0x12000] ;  /* 0x01200000c308783b */ /* 0x000e620000004200 */
[----:B------:R-:W-:Y:S01]  /*ea50*/  F2FP.PACK_AB R200, R177, R175 ;  /* 0x000000afb1c8723e */ /* 0x000fe200000000ff */
[----:B------:R-:W-:-:S04]  /*ea60*/  @!P5 HADD2 R38, -R206.H0_H0, -RZ.H0_H0 ;  /* 0xa00000ffce26d230 */ /* 0x000fc80000000900 */
[C---:B------:R-:W-:Y:S02]  /*ea70*/  @!P2 HADD2 R39, -R200.reuse.H0_H0, -RZ.H0_H0 ;  /* 0xa00000ffc827a230 */ /* 0x040fe40000000900 */
[----:B------:R-:W-:Y:S01]  /*ea80*/  @!P1 HADD2 R37, -R200.H1_H1, -RZ.H0_H0 ;  /* 0xa00000ffc8259230 */ /* 0x000fe20000000d00 */
[C---:B------:R-:W-:Y:S01]  /*ea90*/  @P2 PRMT R168, R200.reuse, 0x7610, R168 ;  /* 0x00007610c8a82816 */ /* 0x040fe200000000a8 */
[----:B------:R-:W-:Y:S01]  /*eaa0*/  IMAD.MOV.U32 R129, RZ, RZ, R105 ;  /* 0x000000ffff817224 */ /* 0x000fe200078e0069 */
[----:B------:R-:W-:Y:S01]  /*eab0*/  @P1 PRMT R21, R200, 0x7632, R21 ;  /* 0x00007632c8151816 */ /* 0x000fe20000000015 */
[----:B------:R-:W-:Y:S01]  /*eac0*/  IMAD.MOV.U32 R131, RZ, RZ, R107 ;  /* 0x000000ffff837224 */ /* 0x000fe200078e006b */
[----:B------:R-:W-:Y:S01]  /*ead0*/  @!P5 PRMT R206, R38, 0x5410, RZ ;  /* 0x0000541026ced816 */ /* 0x000fe200000000ff */
[----:B------:R-:W-:Y:S01]  /*eae0*/  IMAD.MOV.U32 R128, RZ, RZ, R104 ;  /* 0x000000ffff807224 */ /* 0x000fe200078e0068 */
[----:B------:R-:W-:Y:S02]  /*eaf0*/  @!P2 PRMT R168, R39, 0x5410, RZ ;  /* 0x0000541027a8a816 */ /* 0x000fe400000000ff */
[----:B------:R-:W-:-:S02]  /*eb00*/  @!P1 PRMT R21, R37, 0x5410, RZ ;  /* 0x0000541025159816 */ /* 0x000fc400000000ff */
[----:B------:R-:W-:Y:S01]  /*eb10*/  MOV R130, R106 ;  /* 0x0000006a00827202 */ /* 0x000fe20000000f00 */
[C---:B-1----:R-:W-:Y:S08]  /*eb20*/  HMMA.16816.F32 R36, R4.reuse, R8, R216 ;  /* 0x000000080424723c */ /* 0x042ff000000018d8 */
[----:B------:R-:W-:Y:S01]  /*eb30*/  HMMA.16816.F32 R104, R4, R10, R220 ;  /* 0x0000000a0468723c */ /* 0x000fe200000018dc */
[----:B------:R-:W1:Y:S01]  /*eb40*/  LDSM.16.MT88.4 R8, [R193+0x14000] ;  /* 0x01400000c108783b */ /* 0x000e620000004200 */
[----:B--2---:R-:W-:Y:S01]  /*eb50*/  MOV R0, R19 ;  /* 0x0000001300007202 */ /* 0x004fe20000000f00 */
[----:B------:R-:W-:-:S02]  /*eb60*/  IMAD.MOV.U32 R19, RZ, RZ, R23 ;  /* 0x000000ffff137224 */ /* 0x000fc400078e0017 */
[----:B------:R-:W2:Y:S01]  /*eb70*/  LDL.LU R23, [R1+0x178] ;  /* 0x0001780001177983 */ /* 0x000ea20000300800 */
[----:B---3--:R-:W-:-:S03]  /*eb80*/  IMAD.MOV.U32 R18, RZ, RZ, R16 ;  /* 0x000000ffff127224 */ /* 0x008fc600078e0010 */
[----:B------:R-:W3:Y:S01]  /*eb90*/  LDL.LU R16, [R1+0xdc] ;  /* 0x0000dc0001107983 */ /* 0x000ee20000300800 */
[----:B----4-:R-:W-:-:S03]  /*eba0*/  IMAD.MOV.U32 R3, RZ, RZ, R17 ;  /* 0x000000ffff037224 */ /* 0x010fc600078e0011 */
[----:B------:R-:W4:Y:S04]  /*ebb0*/  LDL.LU R17, [R1+0x104] ;  /* 0x0001040001117983 */ /* 0x000f280000300800 */
[----:B------:R-:W2:Y:S01]  /*ebc0*/  LDL.LU R178, [R1+0x50] ;  /* 0x0000500001b27983 */ /* 0x000ea20000300800 */
[C---:B-1----:R-:W-:Y:S08]  /*ebd0*/  HMMA.16816.F32 R80, R4.reuse, R8, R224 ;  /* 0x000000080450723c */ /* 0x042ff000000018e0 */
[----:B------:R-:W-:Y:S01]  /*ebe0*/  HMMA.16816.F32 R56, R4, R10, R228 ;  /* 0x0000000a0438723c */ /* 0x000fe200000018e4 */
[----:B------:R-:W1:Y:S01]  /*ebf0*/  LDSM.16.MT88.4 R8, [R194+0x14000] ;  /* 0x01400000c208783b */ /* 0x000e620000004200 */
[----:B------:R-:W-:Y:S01]  /*ec00*/  MOV R125, R101 ;  /* 0x00000065007d7202 */ /* 0x000fe20000000f00 */
[----:B------:R-:W-:Y:S01]  /*ec10*/  IMAD.MOV.U32 R126, RZ, RZ, R102 ;  /* 0x000000ffff7e7224 */ /* 0x000fe200078e0066 */
[----:B------:R-:W-:Y:S01]  /*ec20*/  MOV R124, R100 ;  /* 0x00000064007c7202 */ /* 0x000fe20000000f00 */
[----:B------:R-:W-:-:S03]  /*ec30*/  IMAD.MOV.U32 R127, RZ, RZ, R103 ;  /* 0x000000ffff7f7224 */ /* 0x000fc600078e0067 */
[C---:B-1----:R-:W-:Y:S08]  /*ec40*/  HMMA.16816.F32 R32, R4.reuse, R8, R76 ;  /* 0x000000080420723c */ /* 0x042ff0000000184c */
[----:B------:R-:W-:Y:S01]  /*ec50*/  HMMA.16816.F32 R100, R4, R10, R232 ;  /* 0x0000000a0464723c */ /* 0x000fe200000018e8 */
[----:B------:R-:W1:Y:S01]  /*ec60*/  LDSM.16.MT88.4 R8, [R196+0x14000] ;  /* 0x01400000c408783b */ /* 0x000e620000004200 */
[----:B------:R-:W-:-:S02]  /*ec70*/  IMAD.MOV.U32 R122, RZ, RZ, R28 ;  /* 0x000000ffff7a7224 */ /* 0x000fc400078e001c */
[----:B------:R-:W-:-:S04]  /*ec80*/  IMAD.MOV.U32 R123, RZ, RZ, R29 ;  /* 0x000000ffff7b7224 */ /* 0x000fc800078e001d */
        /* <DEDUP_REMOVED lines=9> */
[----:B-1----:R-:W-:Y:S07]  /*ed20*/  HMMA.16816.F32 R136, R4, R8, R144 ;  /* 0x000000080488723c */ /* 0x002fee0000001890 */
[----:B------:R-:W-:Y:S01]  /*ed30*/  IMAD.MOV.U32 R144, RZ, RZ, R150 ;  /* 0x000000ffff907224 */ /* 0x000fe200078e0096 */
        /* <DEDUP_REMOVED lines=15> */
[----:B------:R-:W-:Y:S01]  /*ee30*/  HMMA.16816.F32 R140, R4, R10, R144 ;  /* 0x0000000a048c723c */ /* 0x000fe20000001890 */
[----:B------:R-:W-:Y:S01]  /*ee40*/  IMAD.MOV.U32 R161, RZ, RZ, R165 ;  /* 0x000000ffffa17224 */ /* 0x000fe200078e00a5 */
[----:B------:R-:W-:Y:S01]  /*ee50*/  MOV R165, R0 ;  /* 0x0000000000a57202 */ /* 0x000fe20000000f00 */
[----:B------:R-:W-:Y:S01]  /*ee60*/  IMAD.MOV.U32 R166, RZ, RZ, R3 ;  /* 0x000000ffffa67224 */ /* 0x000fe200078e0003 */
[----:B------:R-:W-:Y:S01]  /*ee70*/  MOV R149, R162 ;  /* 0x000000a200957202 */ /* 0x000fe20000000f00 */
[----:B------:R-:W-:Y:S01]  /*ee80*/  IMAD.MOV.U32 R167, RZ, RZ, R20 ;  /* 0x000000ffffa77224 */ /* 0x000fe200078e0014 */
[----:B------:R-:W1:Y:S01]  /*ee90*/  LDSM.16.MT88.4 R8, [R196+0x16000] ;  /* 0x01600000c408783b */ /* 0x000e620000004200 */
[----:B------:R-:W-:Y:S01]  /*eea0*/  IMAD.MOV.U32 R160, RZ, RZ, R164 ;  /* 0x000000ffffa07224 */ /* 0x000fe200078e00a4 */
[----:B------:R-:W-:Y:S01]  /*eeb0*/  MOV R144, R150 ;  /* 0x0000009600907202 */ /* 0x000fe20000000f00 */
[----:B------:R-:W-:Y:S01]  /*eec0*/  IMAD.MOV.U32 R164, RZ, RZ, R2 ;  /* 0x000000ffffa47224 */ /* 0x000fe200078e0002 */
[----:B------:R-:W-:Y:S01]  /*eed0*/  MOV R147, R153 ;  /* 0x0000009900937202 */ /* 0x000fe20000000f00 */
[----:B------:R-:W-:Y:S01]  /*eee0*/  IMAD.MOV.U32 R153, RZ, RZ, R155 ;  /* 0x000000ffff997224 */ /* 0x000fe200078e009b */
[----:B------:R-:W-:Y:S01]  /*eef0*/  MOV R2, R19 ;  /* 0x0000001300027202 */ /* 0x000fe20000000f00 */
[----:B------:R-:W-:-:S02]  /*ef00*/  IMAD.MOV.U32 R150, RZ, RZ, R163 ;  /* 0x000000ffff967224 */ /* 0x000fc400078e00a3 */
[----:B------:R-:W-:Y:S02]  /*ef10*/  IMAD.MOV.U32 R19, RZ, RZ, R179 ;  /* 0x000000ffff137224 */ /* 0x000fe400078e00b3 */
[----:B------:R-:W-:Y:S02]  /*ef20*/  IMAD.MOV.U32 R146, RZ, RZ, R152 ;  /* 0x000000ffff927224 */ /* 0x000fe400078e0098 */
[----:B---3--:R-:W-:Y:S02]  /*ef30*/  IMAD.MOV.U32 R0, RZ, RZ, R16 ;  /* 0x000000ffff007224 */ /* 0x008fe400078e0010 */
[----:B------:R-:W-:Y:S02]  /*ef40*/  IMAD.MOV.U32 R16, RZ, RZ, R169 ;  /* 0x000000ffff107224 */ /* 0x000fe400078e00a9 */
[----:B----4-:R-:W-:Y:S01]  /*ef50*/  IMAD.MOV.U32 R3, RZ, RZ, R17 ;  /* 0x000000ffff037224 */ /* 0x010fe200078e0011 */
[----:B------:R-:W-:Y:S01]  /*ef60*/  MOV R17, R192 ;  /* 0x000000c000117202 */ /* 0x000fe20000000f00 */
[----:B------:R-:W3:Y:S01]  /*ef70*/  LDL.LU R169, [R1+0x174] ;  /* 0x0001740001a97983 */ /* 0x000ee20000300800 */
[----:B--2---:R-:W-:Y:S01]  /*ef80*/  MOV R20, R178 ;  /* 0x000000b200147202 */ /* 0x004fe20000000f00 */
[----:B------:R-:W-:-:S02]  /*ef90*/  IMAD.MOV.U32 R155, RZ, RZ, R157 ;  /* 0x000000ffff9b7224 */ /* 0x000fc400078e009d */
[----:B------:R-:W2:Y:S01]  /*efa0*/  LDL.LU R192, [R1+0x170] ;  /* 0x0001700001c07983 */ /* 0x000ea20000300800 */
[----:B------:R-:W-:Y:S01]  /*efb0*/  IMAD.MOV.U32 R163, RZ, RZ, R166 ;  /* 0x000000ffffa37224 */ /* 0x000fe200078e00a6 */
[----:B------:R-:W-:Y:S01]  /*efc0*/  MOV R157, R159 ;  /* 0x0000009f009d7202 */ /* 0x000fe20000000f00 */
[----:B------:R-:W-:Y:S01]  /*efd0*/  IMAD.MOV.U32 R178, RZ, RZ, R248 ;  /* 0x000000ffffb27224 */ /* 0x000fe200078e00f8 */
[----:B------:R-:W-:Y:S01]  /*efe0*/  MOV R166, R20 ;  /* 0x0000001400a67202 */ /* 0x000fe20000000f00 */
[----:B------:R-:W-:Y:S01]  /*eff0*/  IMAD.MOV.U32 R145, RZ, RZ, R151 ;  /* 0x000000ffff917224 */ /* 0x000fe200078e0097 */
[----:B------:R-:W4:Y:S01]  /*f000*/  LDL.LU R248, [R1+0x16c] ;  /* 0x00016c0001f87983 */ /* 0x000f220000300800 */
[----:B------:R-:W-:Y:S01]  /*f010*/  IMAD.MOV.U32 R152, RZ, RZ, R154 ;  /* 0x000000ffff987224 */ /* 0x000fe200078e009a */
[----:B------:R-:W-:Y:S01]  /*f020*/  MOV R154, R156 ;  /* 0x0000009c009a7202 */ /* 0x000fe20000000f00 */
[----:B------:R-:W-:Y:S01]  /*f030*/  IMAD.MOV.U32 R179, RZ, RZ, R182 ;  /* 0x000000ffffb37224 */ /* 0x000fe200078e00b6 */
[----:B------:R-:W-:Y:S01]  /*f040*/  MOV R20, R17 ;  /* 0x0000001100147202 */ /* 0x000fe20000000f00 */
[----:B------:R-:W-:Y:S01]  /*f050*/  IMAD.MOV.U32 R159, RZ, RZ, R161 ;  /* 0x000000ffff9f7224 */ /* 0x000fe200078e00a1 */
[----:B------:R-:W2:Y:S01]  /*f060*/  LDL.LU R182, [R1+0x168] ;  /* 0x0001680001b67983 */ /* 0x000ea20000300800 */
[----:B------:R-:W-:-:S02]  /*f070*/  IMAD.MOV.U32 R151, RZ, RZ, R164 ;  /* 0x000000ffff977224 */ /* 0x000fc400078e00a4 */
[----:B------:R-:W-:Y:S02]  /*f080*/  IMAD.MOV.U32 R156, RZ, RZ, R158 ;  /* 0x000000ffff9c7224 */ /* 0x000fe400078e009e */
[----:B------:R-:W-:Y:S02]  /*f090*/  IMAD.MOV.U32 R161, RZ, RZ, R167 ;  /* 0x000000ffffa17224 */ /* 0x000fe400078e00a7 */
[----:B------:R-:W-:Y:S02]  /*f0a0*/  IMAD.MOV.U32 R164, RZ, RZ, R0 ;  /* 0x000000ffffa47224 */ /* 0x000fe400078e0000 */
[----:B------:R-:W-:Y:S02]  /*f0b0*/  IMAD.MOV.U32 R17, RZ, RZ, R168 ;  /* 0x000000ffff117224 */ /* 0x000fe400078e00a8 */
[----:B------:R-:W-:Y:S01]  /*f0c0*/  IMAD.MOV.U32 R158, RZ, RZ, R160 ;  /* 0x000000ffff9e7224 */ /* 0x000fe200078e00a0 */
[----:B------:R-:W2:Y:S01]  /*f0d0*/  LDL.LU R168, [R1+0x164] ;  /* 0x0001640001a87983 */ /* 0x000ea20000300800 */
[----:B------:R-:W-:Y:S01]  /*f0e0*/  IMAD.MOV.U32 R167, RZ, RZ, R19 ;  /* 0x000000ffffa77224 */ /* 0x000fe200078e0013 */
[----:B------:R-:W-:Y:S01]  /*f0f0*/  MOV R160, R165 ;  /* 0x000000a500a07202 */ /* 0x000fe20000000f00 */
[----:B------:R-:W-:Y:S01]  /*f100*/  IMAD.MOV.U32 R0, RZ, RZ, R16 ;  /* 0x000000ffff007224 */ /* 0x000fe200078e0010 */
[----:B------:R-:W-:Y:S01]  /*f110*/  MOV R162, R2 ;  /* 0x0000000200a27202 */ /* 0x000fe20000000f00 */
[----:B------:R-:W2:Y:S01]  /*f120*/  LDL.LU R16, [R1+0x58] ;  /* 0x0000580001107983 */ /* 0x000ea20000300800 */
[----:B------:R-:W-:-:S02]  /*f130*/  IMAD.MOV.U32 R19, RZ, RZ, R199 ;  /* 0x000000ffff137224 */ /* 0x000fc400078e00c7 */
[----:B------:R-:W-:Y:S01]  /*f140*/  IMAD.MOV.U32 R165, RZ, RZ, R3 ;  /* 0x000000ffffa57224 */ /* 0x000fe200078e0003 */
[----:B------:R-:W2:Y:S04]  /*f150*/  LDL.LU R199, [R1+0x160] ;  /* 0x0001600001c77983 */ /* 0x000ea80000300800 */
[----:B------:R-:W3:Y:S01]  /*f160*/  LDL.LU.64 R2, [R1+0xf8] ;  /* 0x0000f80001027983 */ /* 0x000ee20000300a00 */
        /* <DEDUP_REMOVED lines=10> */
[----:B------:R-:W-:Y:S02]  /*f210*/  IMAD.MOV.U32 R161, RZ, RZ, R166 ;  /* 0x000000ffffa17224 */ /* 0x000fe400078e00a6 */
[----:B------:R-:W-:Y:S01]  /*f220*/  IMAD.MOV.U32 R165, RZ, RZ, R20 ;  /* 0x000000ffffa57224 */ /* 0x000fe200078e0014 */
[----:B-1----:R-:W-:Y:S01]  /*f230*/  HMMA.16816.F32 R144, R4, R8, R144 ;  /* 0x000000080490723c */ /* 0x002fe20000001890 */
[----:B--2---:R-:W-:Y:S02]  /*f240*/  MOV R0, R199 ;  /* 0x000000c700007202 */ /* 0x004fe40000000f00 */
[----:B------:R-:W2:Y:S01]  /*f250*/  LDL.LU R199, [R1+0x15c] ;  /* 0x00015c0001c77983 */ /* 0x000ea20000300800 */
[----:B---3--:R-:W-:Y:S01]  /*f260*/  IMAD.MOV.U32 R167, RZ, RZ, R3 ;  /* 0x000000ffffa77224 */ /* 0x008fe200078e0003 */
[----:B------:R-:W-:-:S02]  /*f270*/  MOV R166, R2 ;  /* 0x0000000200a67202 */ /* 0x000fc40000000f00 */
[----:B------:R-:W3:Y:S01]  /*f280*/  LDL.LU R3, [R1+0x5c] ;  /* 0x00005c0001037983 */ /* 0x000ee20000300800 */
[----:B------:R-:W-:-:S03]  /*f290*/  IMAD.MOV.U32 R2, RZ, RZ, R26 ;  /* 0x000000ffff027224 */ /* 0x000fc600078e001a */
[----:B------:R-:W2:Y:S04]  /*f2a0*/  LDL.LU R20, [R1+0xd8] ;  /* 0x0000d80001147983 */ /* 0x000ea80000300800 */
[----:B------:R-:W2:Y:S01]  /*f2b0*/  LDL.LU R26, [R1+0xd4] ;  /* 0x0000d400011a7983 */ /* 0x000ea20000300800 */
[----:B------:R-:W-:-:S03]  /*f2c0*/  IMAD.MOV.U32 R188, RZ, RZ, R2 ;  /* 0x000000ffffbc7224 */ /* 0x000fc600078e0002 */
[----:B------:R-:W4:Y:S01]  /*f2d0*/  LDL.LU R2, [R1+0xd0] ;  /* 0x0000d00001027983 */ /* 0x000f220000300800 */
[C---:B------:R-:W-:Y:S03]  /*f2e0*/  HMMA.16816.F32 R152, R4.reuse, R10, R152 ;  /* 0x0000000a0498723c */ /* 0x040fe60000001898 */
[----:B------:R-:W1:Y:S01]  /*f2f0*/  LDSM.16.MT88.4 R8, [R195+0x16000] ;  /* 0x01600000c308783b */ /* 0x000e620000004200 */
[----:B------:R-:W-:Y:S02]  /*f300*/  IMAD.MOV.U32 R191, RZ, RZ, R187 ;  /* 0x000000ffffbf7224 */ /* 0x000fe400078e00bb */
        /* <DEDUP_REMOVED lines=9> */
[----:B------:R-:W-:Y:S01]  /*f3a0*/  IMAD.MOV.U32 R167, RZ, RZ, R0 ;  /* 0x000000ffffa77224 */ /* 0x000fe200078e0000 */
[----:B------:R-:W1:Y:S01]  /*f3b0*/  LDC.U8 R208, c[0x0][0x2d8] ;  /* 0x0000b600ffd07b82 */ /* 0x000e620000000000 */
[----:B------:R-:W-:Y:S01]  /*f3c0*/  IMAD.MOV.U32 R0, RZ, RZ, R176 ;  /* 0x000000ffff007224 */ /* 0x000fe200078e00b0 */
[C---:B-1----:R-:W-:Y:S08]  /*f3d0*/  HMMA.16816.F32 R156, R4.reuse, R8, R156 ;  /* 0x00000008049c723c */ /* 0x042ff0000000189c */
[----:B------:R-:W-:Y:S01]  /*f3e0*/  HMMA.16816.F32 R148, R4, R10, R148 ;  /* 0x0000000a0494723c */ /* 0x000fe20000001894 */
[----:B------:R-:W1:Y:S01]  /*f3f0*/  LDSM.16.MT88.4 R8, [R193+0x10800] ;  /* 0x01080000c108783b */ /* 0x000e620000004200 */
[----:B------:R-:W-:-:S02]  /*f400*/  PRMT R213, R208, 0x7054, R208 ;  /* 0x00007054d0d57816 */ /* 0x000fc400000000d0 */
[----:B---3--:R-:W-:Y:S02]  /*f410*/  MOV R166, R3 ;  /* 0x0000000300a67202 */ /* 0x008fe40000000f00 */
[----:B------:R-:W-:Y:S01]  /*f420*/  MOV R3, R204 ;  /* 0x000000cc00037202 */ /* 0x000fe20000000f00 */
[----:B--2---:R-:W-:Y:S02]  /*f430*/  IMAD.MOV.U32 R190, RZ, RZ, R26 ;  /* 0x000000ffffbe7224 */ /* 0x004fe400078e001a */
[----:B------:R-:W-:Y:S02]  /*f440*/  IMAD.MOV.U32 R189, RZ, RZ, R20 ;  /* 0x000000ffffbd7224 */ /* 0x000fe400078e0014 */
[----:B------:R-:W-:Y:S01]  /*f450*/  IMAD.MOV.U32 R211, RZ, RZ, R190 ;  /* 0x000000ffffd37224 */ /* 0x000fe200078e00be */
[----:B----4-:R-:W-:Y:S01]  /*f460*/  MOV R188, R2 ;  /* 0x0000000200bc7202 */ /* 0x010fe20000000f00 */
[----:B------:R-:W-:Y:S02]  /*f470*/  IMAD.MOV.U32 R190, RZ, RZ, R3 ;  /* 0x000000ffffbe7224 */ /* 0x000fe400078e0003 */
[----:B------:R-:W-:-:S04]  /*f480*/  IMAD.WIDE.U32 R2, R14, -0x2daee0ad, RZ ;  /* 0xd2511f530e027825 */ /* 0x000fc800078e00ff */
[----:B------:R-:W-:Y:S02]  /*f490*/  IMAD.MOV.U32 R210, RZ, RZ, R189 ;  /* 0x000000ffffd27224 */ /* 0x000fe400078e00bd */
[----:B------:R-:W-:Y:S01]  /*f4a0*/  IMAD.MOV.U32 R189, RZ, RZ, R0 ;  /* 0x000000ffffbd7224 */ /* 0x000fe200078e0000 */
[----:B------:R-:W-:Y:S02]  /*f4b0*/  LOP3.LUT R0, R3, UR13, R12, 0x96, !PT ;  /* 0x0000000d03007c12 */ /* 0x000fe4000f8e960c */
[C---:B------:R-:W-:Y:S02]  /*f4c0*/  LOP3.LUT R3, R2.reuse, 0xffff, RZ, 0xc0, !PT ;  /* 0x0000ffff02037812 */ /* 0x040fe400078ec0ff */
[----:B------:R-:W-:Y:S02]  /*f4d0*/  SHF.R.U32.HI R6, RZ, 0x10, R2 ;  /* 0x00000010ff067819 */ /* 0x000fe40000011602 */
[----:B------:R-:W-:Y:S02]  /*f4e0*/  SHF.R.U32.HI R4, RZ, 0x8, R3 ;  /* 0x00000008ff047819 */ /* 0x000fe40000011603 */
[----:B------:R-:W-:-:S02]  /*f4f0*/  LOP3.LUT R3, R2, 0xff, RZ, 0xc0, !PT ;  /* 0x000000ff02037812 */ /* 0x000fc400078ec0ff */
[----:B------:R-:W-:Y:S02]  /*f500*/  SHF.R.U32.HI R7, RZ, 0x18, R2 ;  /* 0x00000018ff077819 */ /* 0x000fe40000011602 */
[C---:B------:R-:W-:Y:S02]  /*f510*/  LOP3.LUT R2, R0.reuse, 0xffff, RZ, 0xc0, !PT ;  /* 0x0000ffff00027812 */ /* 0x040fe400078ec0ff */
[----:B------:R-:W-:Y:S02]  /*f520*/  PRMT R12, R3, 0x5410, R4 ;  /* 0x00005410030c7816 */ /* 0x000fe40000000004 */
[----:B------:R-:W-:Y:S02]  /*f530*/  SHF.R.U32.HI R3, RZ, 0x8, R2 ;  /* 0x00000008ff037819 */ /* 0x000fe40000011602 */
[----:B------:R-:W-:-:S04]  /*f540*/  LOP3.LUT R2, R0, 0xff, RZ, 0xc0, !PT ;  /* 0x000000ff00027812 */ /* 0x000fc800078ec0ff */
[----:B------:R-:W-:Y:S02]  /*f550*/  PRMT R3, R2, 0x5410, R3 ;  /* 0x0000541002037816 */ /* 0x000fe40000000003 */
[--C-:B------:R-:W-:Y:S02]  /*f560*/  SHF.R.U32.HI R2, RZ, 0x10, R0.reuse ;  /* 0x00000010ff027819 */ /* 0x100fe40000011600 */
[----:B------:R-:W-:Y:S02]  /*f570*/  SHF.R.U32.HI R5, RZ, 0x18, R0 ;  /* 0x00000018ff057819 */ /* 0x000fe40000011600 */
[----:B------:R-:W-:Y:S02]  /*f580*/  LOP3.LUT R2, R2, 0xff, RZ, 0xc0, !PT ;  /* 0x000000ff02027812 */ /* 0x000fe400078ec0ff */
[----:B------:R-:W-:Y:S01]  /*f590*/  LOP3.LUT R4, R6, 0xff, RZ, 0xc0, !PT ;  /* 0x000000ff06047812 */ /* 0x000fe200078ec0ff */
[----:B------:R-:W-:Y:S01]  /*f5a0*/  HSET2.LE.AND R0, R3, R213, PT ;  /* 0x000000d503007233 */ /* 0x000fe20003803000 */
[----:B------:R-:W-:-:S02]  /*f5b0*/  MOV R26, R169 ;  /* 0x000000a9001a7202 */ /* 0x000fc40000000f00 */
[----:B------:R-:W-:Y:S01]  /*f5c0*/  PRMT R2, R2, 0x5410, R5 ;  /* 0x0000541002027816 */ /* 0x000fe20000000005 */
[----:B------:R-:W2:Y:S01]  /*f5d0*/  LDL.LU R169, [R1+0x158] ;  /* 0x0001580001a97983 */ /* 0x000ea20000300800 */
[----:B------:R-:W-:Y:S02]  /*f5e0*/  PRMT R3, R4, 0x5410, R7 ;  /* 0x0000541004037816 */ /* 0x000fe40000000007 */
[----:B------:R-:W-:Y:S01]  /*f5f0*/  LOP3.LUT R4, R0, R209, RZ, 0xc0, !PT ;  /* 0x000000d100047212 */ /* 0x000fe200078ec0ff */
[--C-:B------:R-:W-:Y:S01]  /*f600*/  HSET2.LE.AND R0, R2, R213.reuse, PT ;  /* 0x000000d502007233 */ /* 0x100fe20003803000 */
[----:B------:R-:W-:Y:S01]  /*f610*/  IMAD.MOV.U32 R215, RZ, RZ, R211 ;  /* 0x000000ffffd77224 */ /* 0x000fe200078e00d3 */
[--C-:B------:R-:W-:Y:S01]  /*f620*/  HSET2.LE.AND R2, R12, R213.reuse, PT ;  /* 0x000000d50c027233 */ /* 0x100fe20003803000 */
[----:B------:R-:W-:Y:S01]  /*f630*/  IMAD.MOV.U32 R208, RZ, RZ, R188 ;  /* 0x000000ffffd07224 */ /* 0x000fe200078e00bc */
[----:B------:R-:W-:Y:S01]  /*f640*/  HSET2.LE.AND R3, R3, R213, PT ;  /* 0x000000d503037233 */ /* 0x000fe20003803000 */
[----:B------:R-:W-:Y:S01]  /*f650*/  MOV R214, R210 ;  /* 0x000000d200d67202 */ /* 0x000fe20000000f00 */
[----:B------:R-:W-:Y:S01]  /*f660*/  IMAD.MOV.U32 R210, RZ, RZ, R190 ;  /* 0x000000ffffd27224 */ /* 0x000fe200078e00be */
[----:B------:R-:W-:Y:S01]  /*f670*/  MOV R188, R184 ;  /* 0x000000b800bc7202 */ /* 0x000fe20000000f00 */
[----:B------:R-:W-:Y:S01]  /*f680*/  IMAD.MOV.U32 R211, RZ, RZ, R191 ;  /* 0x000000ffffd37224 */ /* 0x000fe200078e00bf */
[----:B------:R-:W-:Y:S01]  /*f690*/  MOV R190, R164 ;  /* 0x000000a400be7202 */ /* 0x000fe20000000f00 */
[----:B------:R-:W-:Y:S01]  /*f6a0*/  IMAD.MOV.U32 R191, RZ, RZ, R165 ;  /* 0x000000ffffbf7224 */ /* 0x000fe200078e00a5 */
[----:B------:R-:W-:Y:S01]  /*f6b0*/  LOP3.LUT R5, R0, R214, RZ, 0xc0, !PT ;  /* 0x000000d600057212 */ /* 0x000fe200078ec0ff */
[----:B------:R-:W-:Y:S01]  /*f6c0*/  IMAD.MOV.U32 R184, RZ, RZ, R18 ;  /* 0x000000ffffb87224 */ /* 0x000fe200078e0012 */
[----:B------:R-:W-:Y:S01]  /*f6d0*/  LOP3.LUT R6, R2, R215, RZ, 0xc0, !PT ;  /* 0x000000d702067212 */ /* 0x000fe200078ec0ff */
[----:B------:R-:W-:Y:S01]  /*f6e0*/  IMAD.MOV.U32 R165, RZ, RZ, R17 ;  /* 0x000000ffffa57224 */ /* 0x000fe200078e0011 */
[----:B------:R-:W-:Y:S01]  /*f6f0*/  LOP3.LUT R7, R3, R208, RZ, 0xc0, !PT ;  /* 0x000000d003077212 */ /* 0x000fe200078ec0ff */
[----:B------:R-:W-:Y:S01]  /*f700*/  IMAD.MOV.U32 R223, RZ, RZ, R166 ;  /* 0x000000ffffdf7224 */ /* 0x000fe200078e00a6 */
[----:B------:R-:W-:Y:S01]  /*f710*/  MOV R164, R16 ;  /* 0x0000001000a47202 */ /* 0x000fe20000000f00 */
[----:B------:R-:W-:Y:S01]  /*f720*/  IMAD.MOV.U32 R233, RZ, RZ, R184 ;  /* 0x000000ffffe97224 */ /* 0x000fe200078e00b8 */
[----:B------:R-:W-:Y:S01]  /*f730*/  MOV R222, R165 ;  /* 0x000000a500de7202 */ /* 0x000fe20000000f00 */
[----:B------:R-:W-:Y:S01]  /*f740*/  IMAD.MOV.U32 R184, RZ, RZ, R167 ;  /* 0x000000ffffb87224 */ /* 0x000fe200078e00a7 */
[----:B------:R-:W3:Y:S01]  /*f750*/  LDL.LU R204, [R1+0x154] ;  /* 0x0001540001cc7983 */ /* 0x000ee20000300800 */
[----:B------:R-:W-:Y:S01]  /*f760*/  IMAD.MOV.U32 R221, RZ, RZ, R164 ;  /* 0x000000ffffdd7224 */ /* 0x000fe200078e00a4 */
[C---:B-1----:R-:W-:Y:S08]  /*f770*/  HMMA.16816.F32 R240, R4.reuse, R10, R72 ;  /* 0x0000000a04f0723c */ /* 0x042ff00000001848 */
[----:B------:R-:W-:Y:S01]  /*f780*/  HMMA.16816.F32 R164, R4, R8, R96 ;  /* 0x0000000804a4723c */ /* 0x000fe20000001860 */
[----:B------:R-:W1:Y:S01]  /*f790*/  LDSM.16.MT88.4 R8, [R196+0x10800] ;  /* 0x01080000c408783b */ /* 0x000e620000004200 */
[----:B------:R-:W-:Y:S01]  /*f7a0*/  MOV R209, R189 ;  /* 0x000000bd00d17202 */ /* 0x000fe20000000f00 */
[----:B------:R-:W-:Y:S01]  /*f7b0*/  IMAD.MOV.U32 R189, RZ, RZ, R185 ;  /* 0x000000ffffbd7224 */ /* 0x000fe200078e00b9 */
[----:B------:R-:W-:Y:S01]  /*f7c0*/  MOV R3, R210 ;  /* 0x000000d200037202 */ /* 0x000fe20000000f00 */
[----:B------:R-:W-:-:S02]  /*f7d0*/  IMAD.MOV.U32 R185, RZ, RZ, R19 ;  /* 0x000000ffffb97224 */ /* 0x000fc400078e0013 */
[----:B------:R-:W-:Y:S01]  /*f7e0*/  IMAD.MOV.U32 R0, RZ, RZ, R209 ;  /* 0x000000ffff007224 */ /* 0x000fe200078e00d1 */
[----:B------:R-:W4:Y:S01]  /*f7f0*/  LDSM.16.MT88.4 R16, [R194+0x10800] ;  /* 0x01080000c210783b */ /* 0x000f220000004200 */
[----:B------:R-:W-:Y:S02]  /*f800*/  IMAD.MOV.U32 R246, RZ, RZ, R211 ;  /* 0x000000fffff67224 */ /* 0x000fe400078e00d3 */
[C---:B-1----:R-:W-:Y:S08]  /*f810*/  HMMA.16816.F32 R208, R4.reuse, R8, R92 ;  /* 0x0000000804d0723c */ /* 0x042ff0000000185c */
[C---:B------:R-:W-:Y:S01]  /*f820*/  HMMA.16816.F32 R96, R4.reuse, R10, R68 ;  /* 0x0000000a0460723c */ /* 0x040fe20000001844 */
[----:B------:R-:W1:Y:S07]  /*f830*/  LDSM.16.MT88.4 R8, [R193+0x12800] ;  /* 0x01280000c108783b */ /* 0x000e6e0000004200 */
[C---:B----4-:R-:W-:Y:S08]  /*f840*/  HMMA.16816.F32 R228, R4.reuse, R16, R48 ;  /* 0x0000001004e4723c */ /* 0x050ff00000001830 */
[C---:B------:R-:W-:Y:S01]  /*f850*/  HMMA.16816.F32 R216, R4.reuse, R18, R116 ;  /* 0x0000001204d8723c */ /* 0x040fe20000001874 */
[----:B------:R-:W4:Y:S07]  /*f860*/  LDSM.16.MT88.4 R16, [R194+0x12800] ;  /* 0x01280000c210783b */ /* 0x000f2e0000004200 */
[C---:B-1----:R-:W-:Y:S08]  /*f870*/  HMMA.16816.F32 R88, R4.reuse, R8, R88 ;  /* 0x000000080458723c */ /* 0x042ff00000001858 */
[C---:B------:R-:W-:Y:S01]  /*f880*/  HMMA.16816.F32 R236, R4.reuse, R10, R64 ;  /* 0x0000000a04ec723c */ /* 0x040fe20000001840 */
[----:B------:R-:W1:Y:S01]  /*f890*/  LDSM.16.MT88.4 R8, [R196+0x12800] ;  /* 0x01280000c408783b */ /* 0x000e620000004200 */
[----:B------:R-:W-:Y:S01]  /*f8a0*/  IMAD.MOV.U32 R220, RZ, RZ, R185 ;  /* 0x000000ffffdc7224 */ /* 0x000fe200078e00b9 */
[----:B------:R-:W-:Y:S01]  /*f8b0*/  MOV R185, R15 ;  /* 0x0000000f00b97202 */ /* 0x000fe20000000f00 */
[----:B------:R-:W-:Y:S01]  /*f8c0*/  IMAD.MOV.U32 R247, RZ, RZ, R188 ;  /* 0x000000fffff77224 */ /* 0x000fe200078e00bc */
[----:B------:R-:W-:Y:S01]  /*f8d0*/  MOV R232, R189 ;  /* 0x000000bd00e87202 */ /* 0x000fe20000000f00 */
[----:B------:R-:W-:Y:S01]  /*f8e0*/  IMAD.MOV.U32 R234, RZ, RZ, R190 ;  /* 0x000000ffffea7224 */ /* 0x000fe200078e00be */
[----:B------:R-:W-:Y:S01]  /*f8f0*/  MOV R235, R191 ;  /* 0x000000bf00eb7202 */ /* 0x000fe20000000f00 */
[----:B------:R-:W1:Y:S01]  /*f900*/  LDSM.16.MT88.4 R12, [R195+0x10800] ;  /* 0x01080000c30c783b */ /* 0x000e620000004200 */
[C---:B----4-:R-:W-:Y:S08]  /*f910*/  HMMA.16816.F32 R212, R4.reuse, R18, R108 ;  /* 0x0000001204d4723c */ /* 0x050ff0000000186c */
[C---:B-1----:R-:W-:Y:S08]  /*f920*/  HMMA.16816.F32 R188, R4.reuse, R8, R84 ;  /* 0x0000000804bc723c */ /* 0x042ff00000001854 */
[----:B------:R-:W-:Y:S01]  /*f930*/  HMMA.16816.F32 R108, R4, R10, R60 ;  /* 0x0000000a046c723c */ /* 0x000fe2000000183c */
[----:B------:R-:W1:Y:S01]  /*f940*/  LDSM.16.MT88.4 R8, [R193+0x14800] ;  /* 0x01480000c108783b */ /* 0x000e620000004200 */
[----:B------:R-:W-:Y:S01]  /*f950*/  IMAD.MOV.U32 R87, RZ, RZ, R246 ;  /* 0x000000ffff577224 */ /* 0x000fe200078e00f6 */
[----:B------:R-:W-:Y:S01]  /*f960*/  MOV R85, R232 ;  /* 0x000000e800557202 */ /* 0x000fe20000000f00 */
[----:B------:R-:W-:Y:S01]  /*f970*/  IMAD.MOV.U32 R86, RZ, RZ, R247 ;  /* 0x000000ffff567224 */ /* 0x000fe200078e00f7 */
[----:B------:R-:W-:Y:S01]  /*f980*/  MOV R75, R235 ;  /* 0x000000eb004b7202 */ /* 0x000fe20000000f00 */
[----:B------:R-:W-:-:S02]  /*f990*/  IMAD.MOV.U32 R84, RZ, RZ, R233 ;  /* 0x000000ffff547224 */ /* 0x000fc400078e00e9 */
[----:B------:R-:W-:Y:S01]  /*f9a0*/  HMMA.16816.F32 R92, R4, R12, R44 ;  /* 0x0000000c045c723c */ /* 0x000fe2000000182c */
[----:B------:R-:W-:-:S07]  /*f9b0*/  IMAD.MOV.U32 R74, RZ, RZ, R234 ;  /* 0x000000ffff4a7224 */ /* 0x000fce00078e00ea */
[C---:B------:R-:W-:Y:S01]  /*f9c0*/  HMMA.16816.F32 R112, R4.reuse, R14, R112 ;  /* 0x0000000e0470723c */ /* 0x040fe20000001870 */
[----:B------:R-:W-:Y:S07]  /*f9d0*/  LDSM.16.MT88.4 R12, [R195+0x12800] ;  /* 0x01280000c30c783b */ /* 0x000fee0000004200 */
[C---:B------:R-:W-:Y:S01]  /*f9e0*/  HMMA.16816.F32 R224, R4.reuse, R16, R40 ;  /* 0x0000001004e0723c */ /* 0x040fe20000001828 */
[----:B------:R-:W4:Y:S07]  /*f9f0*/  LDSM.16.MT88.4 R16, [R194+0x14800] ;  /* 0x01480000c210783b */ /* 0x000f2e0000004200 */
[C---:B-1----:R-:W-:Y:S08]  /*fa00*/  HMMA.16816.F32 R244, R4.reuse, R8, R80 ;  /* 0x0000000804f4723c */ /* 0x042ff00000001850 */
[----:B------:R-:W-:Y:S01]  /*fa10*/  HMMA.16816.F32 R232, R4, R10, R56 ;  /* 0x0000000a04e8723c */ /* 0x000fe20000001838 */
[----:B------:R-:W1:Y:S01]  /*fa20*/  LDSM.16.MT88.4 R8, [R196+0x14800] ;  /* 0x01480000c408783b */ /* 0x000e620000004200 */
[----:B------:R-:W-:-:S02]  /*fa30*/  IMAD.MOV.U32 R20, RZ, RZ, R177 ;  /* 0x000000ffff147224 */ /* 0x000fc400078e00b1 */
        /* <DEDUP_REMOVED lines=11> */
[C---:B----4-:R-:W-:Y:S01]  /*faf0*/  HMMA.16816.F32 R220, R4.reuse, R16, R32 ;  /* 0x0000001004dc723c */ /* 0x050fe20000001820 */
[----:B------:R-:W-:Y:S02]  /*fb00*/  IMAD.MOV.U32 R70, RZ, RZ, R177 ;  /* 0x000000ffff467224 */ /* 0x000fe400078e00b1 */
[----:B------:R-:W-:Y:S02]  /*fb10*/  IMAD.MOV.U32 R49, RZ, RZ, R174 ;  /* 0x000000ffff317224 */ /* 0x000fe400078e00ae */
[----:B------:R-:W-:Y:S01]  /*fb20*/  IMAD.MOV.U32 R51, RZ, RZ, R172 ;  /* 0x000000ffff337224 */ /* 0x000fe200078e00ac */
[----:B------:R-:W-:Y:S01]  /*fb30*/  MOV R45, R160 ;  /* 0x000000a0002d7202 */ /* 0x000fe20000000f00 */
[----:B------:R-:W-:Y:S01]  /*fb40*/  IMAD.MOV.U32 R46, RZ, RZ, R161 ;  /* 0x000000ffff2e7224 */ /* 0x000fe200078e00a1 */
[C---:B------:R-:W-:Y:S01]  /*fb50*/  HMMA.16816.F32 R176, R4.reuse, R12, R36 ;  /* 0x0000000c04b0723c */ /* 0x040fe20000001824 */
[----:B------:R-:W-:Y:S01]  /*fb60*/  IMAD.MOV.U32 R47, RZ, RZ, R162 ;  /* 0x000000ffff2f7224 */ /* 0x000fe200078e00a2 */
[----:B------:R-:W-:Y:S01]  /*fb70*/  MOV R66, R185 ;  /* 0x000000b900427202 */ /* 0x000fe20000000f00 */
[----:B------:R-:W-:Y:S01]  /*fb80*/  IMAD.MOV.U32 R35, RZ, RZ, R163 ;  /* 0x000000ffff237224 */ /* 0x000fe200078e00a3 */
[----:B------:R-:W4:Y:S04]  /*fb90*/  LDL.LU R199, [R1+0x150] ;  /* 0x0001500001c77983 */ /* 0x000f280000300800 */
[C---:B------:R-:W-:Y:S01]  /*fba0*/  HMMA.16816.F32 R172, R4.reuse, R14, R104 ;  /* 0x0000000e04ac723c */ /* 0x040fe20000001868 */
[----:B------:R-:W2:Y:S07]  /*fbb0*/  LDSM.16.MT88.4 R12, [R195+0x14800] ;  /* 0x01480000c30c783b */ /* 0x000eae0000004200 */
[C---:B-1----:R-:W-:Y:S08]  /*fbc0*/  HMMA.16816.F32 R116, R4.reuse, R10, R52 ;  /* 0x0000000a0474723c */ /* 0x042ff00000001834 */
[----:B------:R-:W-:Y:S01]  /*fbd0*/  HMMA.16816.F32 R160, R4, R8, R76 ;  /* 0x0000000804a0723c */ /* 0x000fe2000000184c */
[----:B------:R-:W1:Y:S01]  /*fbe0*/  LDSM.16.MT88.4 R8, [R193+0x16800] ;  /* 0x01680000c108783b */ /* 0x000e620000004200 */
[----:B------:R-:W-:Y:S01]  /*fbf0*/  IMAD.MOV.U32 R44, RZ, RZ, R187 ;  /* 0x000000ffff2c7224 */ /* 0x000fe200078e00bb */
[----:B------:R-:W-:Y:S01]  /*fc00*/  MOV R83, R46 ;  /* 0x0000002e00537202 */ /* 0x000fe20000000f00 */
[----:B------:R-:W-:-:S02]  /*fc10*/  IMAD.MOV.U32 R65, RZ, RZ, R184 ;  /* 0x000000ffff417224 */ /* 0x000fc400078e00b8 */
[----:B------:R-:W-:Y:S01]  /*fc20*/  IMAD.MOV.U32 R67, RZ, RZ, R186 ;  /* 0x000000ffff437224 */ /* 0x000fe200078e00ba */
[----:B------:R-:W-:Y:S01]  /*fc30*/  MOV R80, R69 ;  /* 0x0000004500507202 */ /* 0x000fe20000000f00 */
[----:B------:R-:W-:Y:S01]  /*fc40*/  IMAD.MOV.U32 R105, RZ, RZ, R44 ;  /* 0x000000ffff697224 */ /* 0x000fe200078e002c */
[C---:B------:R-:W-:Y:S01]  /*fc50*/  HMMA.16816.F32 R184, R4.reuse, R18, R100 ;  /* 0x0000001204b8723c */ /* 0x040fe20000001864 */
[----:B------:R-:W-:Y:S01]  /*fc60*/  IMAD.MOV.U32 R104, RZ, RZ, R45 ;  /* 0x000000ffff687224 */ /* 0x000fe200078e002d */
[----:B------:R-:W3:Y:S01]  /*fc70*/  LDSM.16.MT88.4 R16, [R194+0x16800] ;  /* 0x01680000c210783b */ /* 0x000ee20000004200 */
[----:B------:R-:W-:Y:S02]  /*fc80*/  IMAD.MOV.U32 R82, RZ, RZ, R47 ;  /* 0x000000ffff527224 */ /* 0x000fe400078e002f */
[----:B------:R-:W-:Y:S01]  /*fc90*/  IMAD.MOV.U32 R55, RZ, RZ, R73 ;  /* 0x000000ffff377224 */ /* 0x000fe200078e0049 */
[----:B------:R-:W-:Y:S01]  /*fca0*/  MOV R32, R48 ;  /* 0x0000003000207202 */ /* 0x000fe20000000f00 */
[----:B------:R-:W-:Y:S01]  /*fcb0*/  IMAD.MOV.U32 R100, RZ, RZ, R72 ;  /* 0x000000ffff647224 */ /* 0x000fe200078e0048 */
[----:B------:R-:W4:Y:S01]  /*fcc0*/  LDL.LU R201, [R1+0x14c] ;  /* 0x00014c0001c97983 */ /* 0x000f220000300800 */
[C---:B--2---:R-:W-:Y:S07]  /*fcd0*/  HMMA.16816.F32 R44, R4.reuse, R12, R28 ;  /* 0x0000000c042c723c */ /* 0x044fee000000181c */
[----:B------:R-:W-:Y:S01]  /*fce0*/  IMAD.MOV.U32 R30, RZ, RZ, R74 ;  /* 0x000000ffff1e7224 */ /* 0x000fe200078e004a */
[C---:B------:R-:W-:Y:S01]  /*fcf0*/  HMMA.16816.F32 R40, R4.reuse, R14, R120 ;  /* 0x0000000e0428723c */ /* 0x040fe20000001878 */
[----:B------:R-:W-:Y:S01]  /*fd00*/  IMAD.MOV.U32 R31, RZ, RZ, R75 ;  /* 0x000000ffff1f7224 */ /* 0x000fe200078e004b */
[----:B------:R-:W2:Y:S06]  /*fd10*/  LDSM.16.MT88.4 R12, [R196+0x16800] ;  /* 0x01680000c40c783b */ /* 0x000eac0000004200 */
[C---:B-1----:R-:W-:Y:S08]  /*fd20*/  HMMA.16816.F32 R76, R4.reuse, R8, R124 ;  /* 0x00000008044c723c */ /* 0x042ff0000000187c */
[----:B------:R-:W-:Y:S01]  /*fd30*/  HMMA.16816.F32 R72, R4, R10, R128 ;  /* 0x0000000a0448723c */ /* 0x000fe20000001880 */
[----:B------:R-:W1:Y:S01]  /*fd40*/  LDSM.16.MT88.4 R8, [R195+0x16800] ;  /* 0x01680000c308783b */ /* 0x000e620000004200 */
[----:B------:R-:W-:Y:S01]  /*fd50*/  IMAD.MOV.U32 R121, RZ, RZ, R85 ;  /* 0x000000ffff797224 */ /* 0x000fe200078e0055 */
[----:B------:R-:W-:-:S02]  /*fd60*/  MOV R54, R2 ;  /* 0x0000000200367202 */ /* 0x000fc40000000f00 */
[----:B------:R-:W-:Y:S02]  /*fd70*/  MOV R85, R0 ;  /* 0x0000000000557202 */ /* 0x000fe40000000f00 */
[----:B------:R-:W-:Y:S02]  /*fd80*/  LOP3.LUT R2, R169, UR35, R30, 0x96, !PT ;  /* 0x00000023a9027c12 */ /* 0x000fe4000f8e961e */
[----:B------:R-:W-:Y:S01]  /*fd90*/  LOP3.LUT R0, R23, UR34, R168, 0x96, !PT ;  /* 0x0000002217007c12 */ /* 0x000fe2000f8e96a8 */
[----:B------:R-:W-:Y:S01]  /*fda0*/  IMAD.MOV.U32 R107, RZ, RZ, R65 ;  /* 0x000000ffff6b7224 */ /* 0x000fe200078e0041 */
[----:B------:R-:W-:Y:S01]  /*fdb0*/  MOV R52, R64 ;  /* 0x0000004000347202 */ /* 0x000fe20000000f00 */
[----:B------:R-:W-:Y:S01]  /*fdc0*/  IMAD.MOV.U32 R106, RZ, RZ, R66 ;  /* 0x000000ffff6a7224 */ /* 0x000fe200078e0042 */
[----:B------:R-:W-:Y:S01]  /*fdd0*/  MOV R53, R67 ;  /* 0x0000004300357202 */ /* 0x000fe20000000f00 */
[----:B------:R-:W-:Y:S01]  /*fde0*/  IMAD.MOV.U32 R81, RZ, RZ, R68 ;  /* 0x000000ffff517224 */ /* 0x000fe200078e0044 */
[----:B------:R-:W-:Y:S01]  /*fdf0*/  MOV R101, R51 ;  /* 0x0000003300657202 */ /* 0x000fe20000000f00 */
[----:B------:R-:W-:Y:S01]  /*fe00*/  IMAD.MOV.U32 R34, RZ, RZ, R70 ;  /* 0x000000ffff227224 */ /* 0x000fe200078e0046 */
[----:B---3--:R-:W-:Y:S01]  /*fe10*/  HMMA.16816.F32 R64, R4, R18, R140 ;  /* 0x000000120440723c */ /* 0x008fe2000000188c */
[----:B------:R-:W-:-:S02]  /*fe20*/  IMAD.MOV.U32 R33, RZ, RZ, R71 ;  /* 0x000000ffff217224 */ /* 0x000fc400078e0047 */
[----:B------:R-:W-:Y:S02]  /*fe30*/  IMAD.MOV.U32 R103, RZ, RZ, R49 ;  /* 0x000000ffff677224 */ /* 0x000fe400078e0031 */
[----:B------:R-:W-:Y:S02]  /*fe40*/  IMAD.MOV.U32 R102, RZ, RZ, R50 ;  /* 0x000000ffff667224 */ /* 0x000fe400078e0032 */
[----:B------:R-:W-:Y:S01]  /*fe50*/  IMAD.MOV.U32 R122, RZ, RZ, R84 ;  /* 0x000000ffff7a7224 */ /* 0x000fe200078e0054 */
[C---:B------:R-:W-:Y:S01]  /*fe60*/  HMMA.16816.F32 R68, R4.reuse, R16, R136 ;  /* 0x000000100444723c */ /* 0x040fe20000001888 */
[----:B------:R-:W-:Y:S01]  /*fe70*/  IMAD.MOV.U32 R84, RZ, RZ, R3 ;  /* 0x000000ffff547224 */ /* 0x000fe200078e0003 */
[----:B------:R-:W-:Y:S01]  /*fe80*/  MOV R123, R35 ;  /* 0x00000023007b7202 */ /* 0x000fe20000000f00 */
[----:B------:R-:W-:Y:S01]  /*fe90*/  IMAD.WIDE.U32 R2, R2, -0x2daee0ad, RZ ;  /* 0xd2511f5302027825 */ /* 0x000fe200078e00ff */
[----:B------:R-:W-:Y:S01]  /*fea0*/  MOV R120, R86 ;  /* 0x0000005600787202 */ /* 0x000fe20000000f00 */
[----:B------:R-:W-:Y:S03]  /*feb0*/  LDSM.16.MT88.4 R16, [R194+0x11000] ;  /* 0x01100000c210783b */ /* 0x000fe60000004200 */
[----:B--2---:R-:W-:Y:S01]  /*fec0*/  HMMA.16816.F32 R60, R4, R12, R144 ;  /* 0x0000000c043c723c */ /* 0x004fe20000001890 */
[----:B------:R-:W-:-:S07]  /*fed0*/  LOP3.LUT R3, R3, UR33, R182, 0x96, !PT ;  /* 0x0000002103037c12 */ /* 0x000fce000f8e96b6 */
[C---:B------:R-:W-:Y:S08]  /*fee0*/  HMMA.16816.F32 R56, R4.reuse, R14, R152 ;  /* 0x0000000e0438723c */ /* 0x040ff00000001898 */
[C---:B-1----:R-:W-:Y:S08]  /*fef0*/  HMMA.16816.F32 R48, R4.reuse, R8, R156 ;  /* 0x000000080430723c */ /* 0x042ff0000000189c */
[----:B------:R-:W-:Y:S01]  /*ff00*/  HMMA.16816.F32 R36, R4, R10, R148 ;  /* 0x0000000a0424723c */ /* 0x000fe20000001894 */
[----:B------:R-:W1:Y:S01]  /*ff10*/  LDC.U8 R35, c[0x0][0x2d8] ;  /* 0x0000b600ff237b82 */ /* 0x000e620000000000 */
[----:B------:R-:W-:-:S02]  /*ff20*/  IMAD.MOV.U32 R127, RZ, RZ, R87 ;  /* 0x000000ffff7f7224 */ /* 0x000fc400078e0057 */
[----:B------:R-:W-:Y:S01]  /*ff30*/  IMAD.MOV.U32 R86, RZ, RZ, R20 ;  /* 0x000000ffff567224 */ /* 0x000fe200078e0014 */
[----:B------:R-:W-:Y:S01]  /*ff40*/  MOV R144, R21 ;  /* 0x0000001500907202 */ /* 0x000fe20000000f00 */
[----:B------:R-:W-:Y:S01]  /*ff50*/  IMAD.MOV.U32 R146, RZ, RZ, R55 ;  /* 0x000000ffff927224 */ /* 0x000fe200078e0037 */
[----:B------:R-:W-:Y:S01]  /*ff60*/  LDSM.16.MT88.4 R12, [R196+0x11000] ;  /* 0x01100000c40c783b */ /* 0x000fe20000004200 */
[----:B------:R-:W-:-:S05]  /*ff70*/  IMAD.WIDE.U32 R4, R0, -0x2daee0ad, RZ ;  /* 0xd2511f5300047825 */ /* 0x000fca00078e00ff */
        /* <DEDUP_REMOVED lines=9> */
[----:B------:R-:W-:Y:S01]  /*10010*/  IMAD.MOV.U32 R87, RZ, RZ, R27 ;  /* 0x000000ffff577224 */ /* 0x000fe200078e001b */
[----:B------:R-:W-:-:S03]  /*10020*/  MOV R20, R26 ;  /* 0x0000001a00147202 */ /* 0x000fc60000000f00 */
[----:B------:R-:W-:-:S04]  /*10030*/  IMAD.WIDE.U32 R2, R2, -0x326172a9, RZ ;  /* 0xcd9e8d5702027825 */ /* 0x000fc800078e00ff */
[----:B------:R-:W-:Y:S01]  /*10040*/  IMAD.WIDE.U32 R26, R0, -0x326172a9, RZ ;  /* 0xcd9e8d57001a7825 */ /* 0x000fe200078e00ff */
[----:B------:R-:W-:-:S03]  /*10050*/  LOP3.LUT R4, R2, 0xffff, RZ, 0xc0, !PT ;  /* 0x0000ffff02047812 */ /* 0x000fc600078ec0ff */
[----:B------:R-:W-:Y:S01]  /*10060*/  IMAD.MOV.U32 R55, RZ, RZ, R103 ;  /* 0x000000ffff377224 */ /* 0x000fe200078e0067 */
[----:B------:R-:W-:Y:S01]  /*10070*/  MOV R103, R80 ;  /* 0x0000005000677202 */ /* 0x000fe20000000f00 */
[----:B------:R-:W-:Y:S02]  /*10080*/  IMAD.MOV.U32 R80, RZ, RZ, R81 ;  /* 0x000000ffff507224 */ /* 0x000fe400078e0051 */
[----:B------:R-:W-:Y:S01]  /*10090*/  IMAD.MOV.U32 R81, RZ, RZ, R82 ;  /* 0x000000ffff517224 */ /* 0x000fe200078e0052 */
[----:B------:R-:W-:Y:S01]  /*100a0*/  MOV R82, R83 ;  /* 0x0000005300527202 */ /* 0x000fe20000000f00 */
[----:B------:R-:W-:Y:S01]  /*100b0*/  IMAD.MOV.U32 R83, RZ, RZ, R104 ;  /* 0x000000ffff537224 */ /* 0x000fe200078e0068 */
[----:B------:R-:W-:Y:S02]  /*100c0*/  SHF.R.U32.HI R5, RZ, 0x8, R4 ;  /* 0x00000008ff057819 */ /* 0x000fe40000011604 */
[----:B------:R-:W-:Y:S02]  /*100d0*/  LOP3.LUT R0, R3, UR7, R26, 0x96, !PT ;  /* 0x0000000703007c12 */ /* 0x000fe4000f8e961a */
[----:B------:R-:W-:-:S02]  /*100e0*/  LOP3.LUT R4, R2, 0xff, RZ, 0xc0, !PT ;  /* 0x000000ff02047812 */ /* 0x000fc400078ec0ff */
[----:B------:R-:W-:Y:S02]  /*100f0*/  SHF.R.U32.HI R3, RZ, 0x10, R2 ;  /* 0x00000010ff037819 */ /* 0x000fe40000011602 */
[----:B------:R-:W-:Y:S01]  /*10100*/  MOV R104, R105 ;  /* 0x0000006900687202 */ /* 0x000fe20000000f00 */
[----:B------:R-:W-:Y:S01]  /*10110*/  IMAD.MOV.U32 R105, RZ, RZ, R84 ;  /* 0x000000ffff697224 */ /* 0x000fe200078e0054 */
[----:B------:R-:W-:Y:S01]  /*10120*/  MOV R84, R85 ;  /* 0x0000005500547202 */ /* 0x000fe20000000f00 */
[----:B------:R-:W-:Y:S01]  /*10130*/  IMAD.MOV.U32 R85, RZ, RZ, R86 ;  /* 0x000000ffff557224 */ /* 0x000fe200078e0056 */
[----:B------:R-:W-:Y:S02]  /*10140*/  SHF.R.U32.HI R7, RZ, 0x18, R2 ;  /* 0x00000018ff077819 */ /* 0x000fe40000011602 */
[----:B------:R-:W-:Y:S02]  /*10150*/  PRMT R8, R4, 0x5410, R5 ;  /* 0x0000541004087816 */ /* 0x000fe40000000005 */
[----:B------:R-:W-:-:S02]  /*10160*/  LOP3.LUT R3, R3, 0xff, RZ, 0xc0, !PT ;  /* 0x000000ff03037812 */ /* 0x000fc400078ec0ff */
[----:B-1----:R-:W-:Y:S02]  /*10170*/  PRMT R35, R35, 0x7054, R35 ;  /* 0x0000705423237816 */ /* 0x002fe40000000023 */
[----:B------:R-:W-:Y:S01]  /*10180*/  MOV R86, R87 ;  /* 0x0000005700567202 */ /* 0x000fe20000000f00 */
[----:B------:R-:W-:Y:S02]  /*10190*/  IMAD.MOV.U32 R87, RZ, RZ, R20 ;  /* 0x000000ffff577224 */ /* 0x000fe400078e0014 */
[----:B------:R-:W1:Y:S01]  /*101a0*/  LDSM.16.MT88.4 R20, [R193+0x11000] ;  /* 0x01100000c114783b */ /* 0x000e620000004200 */
[----:B------:R-:W-:Y:S01]  /*101b0*/  PRMT R7, R3, 0x5410, R7 ;  /* 0x0000541003077816 */ /* 0x000fe20000000007 */
[----:B------:R-:W-:Y:S02]  /*101c0*/  HSET2.LE.AND R3, R8, R35, PT ;  /* 0x0000002308037233 */ /* 0x000fe40003803000 */
[----:B------:R-:W2:Y:S01]  /*101d0*/  LDSM.16.MT88.4 R8, [R195+0x11000] ;  /* 0x01100000c308783b */ /* 0x000ea20000004200 */
[----:B------:R-:W-:-:S02]  /*101e0*/  LOP3.LUT R2, R0, 0xffff, RZ, 0xc0, !PT ;  /* 0x0000ffff00027812 */ /* 0x000fc400078ec0ff */
[----:B------:R-:W-:Y:S02]  /*101f0*/  LOP3.LUT R6, R0, 0xff, RZ, 0xc0, !PT ;  /* 0x000000ff00067812 */ /* 0x000fe400078ec0ff */
[--C-:B------:R-:W-:Y:S02]  /*10200*/  SHF.R.U32.HI R4, RZ, 0x10, R0.reuse ;  /* 0x00000010ff047819 */ /* 0x100fe40000011600 */
[----:B------:R-:W-:Y:S02]  /*10210*/  SHF.R.U32.HI R5, RZ, 0x18, R0 ;  /* 0x00000018ff057819 */ /* 0x000fe40000011600 */
[----:B------:R-:W-:Y:S02]  /*10220*/  SHF.R.U32.HI R0, RZ, 0x8, R2 ;  /* 0x00000008ff007819 */ /* 0x000fe40000011602 */
[----:B------:R-:W-:Y:S02]  /*10230*/  LOP3.LUT R2, R4, 0xff, RZ, 0xc0, !PT ;  /* 0x000000ff04027812 */ /* 0x000fe400078ec0ff */
[----:B------:R-:W-:-:S02]  /*10240*/  PRMT R0, R6, 0x5410, R0 ;  /* 0x0000541006007816 */ /* 0x000fc40000000000 */
[----:B------:R-:W-:-:S03]  /*10250*/  PRMT R2, R2, 0x5410, R5 ;  /* 0x0000541002027816 */ /* 0x000fc60000000005 */
[--C-:B------:R-:W-:Y:S02]  /*10260*/  HSET2.LE.AND R0, R0, R35.reuse, PT ;  /* 0x0000002300007233 */ /* 0x100fe40003803000 */
[----:B------:R-:W-:-:S03]  /*10270*/  HSET2.LE.AND R2, R2, R35, PT ;  /* 0x0000002302027233 */ /* 0x000fc60003803000 */
[----:B------:R-:W-:Y:S01]  /*10280*/  LOP3.LUT R4, R0, R127, RZ, 0xc0, !PT ;  /* 0x0000007f00047212 */ /* 0x000fe200078ec0ff */
[----:B------:R-:W-:Y:S01]  /*10290*/  HSET2.LE.AND R0, R7, R35, PT ;  /* 0x0000002307007233 */ /* 0x000fe20003803000 */
[----:B------:R-:W-:Y:S02]  /*102a0*/  LOP3.LUT R5, R2, R120, RZ, 0xc0, !PT ;  /* 0x0000007802057212 */ /* 0x000fe400078ec0ff */
[----:B------:R-:W-:Y:S02]  /*102b0*/  LOP3.LUT R6, R3, R170, RZ, 0xc0, !PT ;  /* 0x000000aa03067212 */ /* 0x000fe400078ec0ff */
[----:B------:R-:W-:Y:S01]  /*102c0*/  LOP3.LUT R7, R0, R171, RZ, 0xc0, !PT ;  /* 0x000000ab00077212 */ /* 0x000fe200078ec0ff */
[----:B------:R-:W-:Y:S01]  /*102d0*/  IMAD.MOV.U32 R136, RZ, RZ, R53 ;  /* 0x000000ffff887224 */ /* 0x000fe200078e0035 */
[----:B------:R-:W-:Y:S01]  /*102e0*/  MOV R147, R54 ;  /* 0x0000003600937202 */ /* 0x000fe20000000f00 */
[----:B------:R-:W-:Y:S01]  /*102f0*/  IMAD.MOV.U32 R54, RZ, RZ, R102 ;  /* 0x000000ffff367224 */ /* 0x000fe200078e0066 */
[----:B------:R-:W-:Y:S01]  /*10300*/  MOV R53, R101 ;  /* 0x0000006500357202 */ /* 0x000fe20000000f00 */
[----:B------:R-:W-:Y:S01]  /*10310*/  IMAD.MOV.U32 R145, RZ, RZ, R100 ;  /* 0x000000ffff917224 */ /* 0x000fe200078e0064 */
[----:B------:R-:W-:Y:S01]  /*10320*/  MOV R100, R32 ;  /* 0x0000002000647202 */ /* 0x000fe20000000f00 */
[----:B------:R-:W-:Y:S01]  /*10330*/  IMAD.MOV.U32 R101, RZ, RZ, R33 ;  /* 0x000000ffff657224 */ /* 0x000fe200078e0021 */
[----:B-1----:R-:W-:Y:S01]  /*10340*/  HMMA.16816.F32 R164, R4, R20, R164 ;  /* 0x0000001404a4723c */ /* 0x002fe200000018a4 */
[----:B------:R-:W-:Y:S01]  /*10350*/  IMAD.MOV.U32 R102, RZ, RZ, R34 ;  /* 0x000000ffff667224 */ /* 0x000fe200078e0022 */
[----:B------:R-:W-:Y:S01]  /*10360*/  MOV R129, R80 ;  /* 0x0000005000817202 */ /* 0x000fe20000000f00 */
[----:B------:R-:W-:Y:S01]  /*10370*/  IMAD.MOV.U32 R137, RZ, RZ, R52 ;  /* 0x000000ffff897224 */ /* 0x000fe200078e0034 */
[----:B------:R-:W-:Y:S01]  /*10380*/  MOV R155, R82 ;  /* 0x00000052009b7202 */ /* 0x000fe20000000f00 */
[----:B------:R-:W-:-:S02]  /*10390*/  IMAD.MOV.U32 R128, RZ, RZ, R81 ;  /* 0x000000ffff807224 */ /* 0x000fc400078e0051 */
[----:B------:R-:W-:Y:S01]  /*103a0*/  IMAD.MOV.U32 R154, RZ, RZ, R83 ;  /* 0x000000ffff9a7224 */ /* 0x000fe200078e0053 */
[C---:B------:R-:W-:Y:S01]  /*103b0*/  HMMA.16816.F32 R32, R4.reuse, R22, R240 ;  /* 0x000000160420723c */ /* 0x040fe200000018f0 */
[----:B------:R-:W1:Y:S01]  /*103c0*/  LDSM.16.MT88.4 R20, [R193+0x13000] ;  /* 0x01300000c114783b */ /* 0x000e620000004200 */
[----:B------:R-:W-:Y:S01]  /*103d0*/  MOV R182, R84 ;  /* 0x0000005400b67202 */ /* 0x000fe20000000f00 */
[----:B------:R-:W-:Y:S01]  /*103e0*/  IMAD.MOV.U32 R183, RZ, RZ, R85 ;  /* 0x000000ffffb77224 */ /* 0x000fe200078e0055 */
[----:B------:R-:W-:Y:S01]  /*103f0*/  MOV R152, R86 ;  /* 0x0000005600987202 */ /* 0x000fe20000000f00 */
[----:B------:R-:W-:Y:S02]  /*10400*/  IMAD.MOV.U32 R153, RZ, RZ, R87 ;  /* 0x000000ffff997224 */ /* 0x000fe400078e0057 */
[----:B------:R-:W-:Y:S01]  /*10410*/  IMAD.MOV.U32 R240, RZ, RZ, R55 ;  /* 0x000000fffff07224 */ /* 0x000fe200078e0037 */
[C---:B------:R-:W-:Y:S07]  /*10420*/  HMMA.16816.F32 R156, R4.reuse, R16, R228 ;  /* 0x00000010049c723c */ /* 0x040fee00000018e4 */
[----:B------:R-:W-:Y:S01]  /*10430*/  IMAD.MOV.U32 R230, RZ, RZ, R53 ;  /* 0x000000ffffe67224 */ /* 0x000fe200078e0035 */
[----:B------:R-:W-:Y:S01]  /*10440*/  MOV R231, R54 ;  /* 0x0000003600e77202 */ /* 0x000fe20000000f00 */
[C---:B------:R-:W-:Y:S08]  /*10450*/  HMMA.16816.F32 R148, R4.reuse, R12, R208 ;  /* 0x0000000c0494723c */ /* 0x040ff000000018d0 */
[C---:B------:R-:W-:Y:S01]  /*10460*/  HMMA.16816.F32 R52, R4.reuse, R18, R216 ;  /* 0x000000120434723c */ /* 0x040fe200000018d8 */
[----:B------:R-:W3:Y:S07]  /*10470*/  LDSM.16.MT88.4 R16, [R194+0x13000] ;  /* 0x01300000c210783b */ /* 0x000eee0000004200 */
[C---:B------:R-:W-:Y:S01]  /*10480*/  HMMA.16816.F32 R80, R4.reuse, R14, R96 ;  /* 0x0000000e0450723c */ /* 0x040fe20000001860 */
[----:B------:R-:W4:Y:S07]  /*10490*/  LDSM.16.MT88.4 R12, [R196+0x13000] ;  /* 0x01300000c40c783b */ /* 0x000f2e0000004200 */
[C---:B--2---:R-:W-:Y:S08]  /*104a0*/  HMMA.16816.F32 R140, R4.reuse, R8, R92 ;  /* 0x00000008048c723c */ /* 0x044ff0000000185c */
[C---:B------:R-:W-:Y:S01]  /*104b0*/  HMMA.16816.F32 R84, R4.reuse, R10, R112 ;  /* 0x0000000a0454723c */ /* 0x040fe20000001870 */
[----:B------:R-:W2:Y:S01]  /*104c0*/  LDSM.16.MT88.4 R8, [R195+0x13000] ;  /* 0x01300000c308783b */ /* 0x000ea20000004200 */
        /* <DEDUP_REMOVED lines=9> */
[----:B------:R-:W-:-:S04]  /*10560*/  IMAD.MOV.U32 R139, RZ, RZ, R122 ;  /* 0x000000ffff8b7224 */ /* 0x000fc800078e007a */
[----:B------:R-:W-:Y:S01]  /*10570*/  MOV R239, R106 ;  /* 0x0000006a00ef7202 */ /* 0x000fe20000000f00 */
[----:B------:R-:W-:Y:S01]  /*10580*/  IMAD.MOV.U32 R238, RZ, RZ, R107 ;  /* 0x000000ffffee7224 */ /* 0x000fe200078e006b */
[C---:B---3--:R-:W-:Y:S08]  /*10590*/  HMMA.16816.F32 R96, R4.reuse, R16, R224 ;  /* 0x000000100460723c */ /* 0x048ff000000018e0 */
[C---:B------:R-:W-:Y:S01]  /*105a0*/  HMMA.16816.F32 R100, R4.reuse, R18, R212 ;  /* 0x000000120464723c */ /* 0x040fe200000018d4 */
[----:B------:R-:W1:Y:S07]  /*105b0*/  LDSM.16.MT88.4 R16, [R194+0x15000] ;  /* 0x01500000c210783b */ /* 0x000e6e0000004200 */
[C---:B----4-:R-:W-:Y:S08]  /*105c0*/  HMMA.16816.F32 R104, R4.reuse, R12, R188 ;  /* 0x0000000c0468723c */ /* 0x050ff000000018bc */
[C---:B------:R-:W-:Y:S01]  /*105d0*/  HMMA.16816.F32 R108, R4.reuse, R14, R108 ;  /* 0x0000000e046c723c */ /* 0x040fe2000000186c */
[----:B------:R-:W3:Y:S07]  /*105e0*/  LDSM.16.MT88.4 R12, [R196+0x15000] ;  /* 0x01500000c40c783b */ /* 0x000eee0000004200 */
[C---:B------:R-:W-:Y:S01]  /*105f0*/  HMMA.16816.F32 R88, R4.reuse, R20, R88 ;  /* 0x000000140458723c */ /* 0x040fe20000001858 */
[----:B------:R-:W4:Y:S07]  /*10600*/  LDSM.16.MT88.4 R20, [R193+0x15000] ;  /* 0x01500000c114783b */ /* 0x000f2e0000004200 */
[C---:B--2---:R-:W-:Y:S08]  /*10610*/  HMMA.16816.F32 R112, R4.reuse, R8, R176 ;  /* 0x000000080470723c */ /* 0x044ff000000018b0 */
[C---:B------:R-:W-:Y:S01]  /*10620*/  HMMA.16816.F32 R120, R4.reuse, R10, R172 ;  /* 0x0000000a0478723c */ /* 0x040fe200000018ac */
[----:B------:R-:W2:Y:S07]  /*10630*/  LDSM.16.MT88.4 R8, [R195+0x15000] ;  /* 0x01500000c308783b */ /* 0x000eae0000004200 */
[C---:B-1----:R-:W-:Y:S08]  /*10640*/  HMMA.16816.F32 R224, R4.reuse, R16, R220 ;  /* 0x0000001004e0723c */ /* 0x042ff000000018dc */
[C---:B------:R-:W-:Y:S01]  /*10650*/  HMMA.16816.F32 R220, R4.reuse, R18, R184 ;  /* 0x0000001204dc723c */ /* 0x040fe200000018b8 */
[----:B------:R-:W-:Y:S07]  /*10660*/  LDSM.16.MT88.4 R16, [R193+0x17000] ;  /* 0x01700000c110783b */ /* 0x000fee0000004200 */
[----:B---3--:R-:W-:Y:S01]  /*10670*/  HMMA.16816.F32 R216, R4, R12, R160 ;  /* 0x0000000c04d8723c */ /* 0x008fe200000018a0 */
[----:B------:R-:W-:Y:S01]  /*10680*/  MOV R236, R128 ;  /* 0x0000008000ec7202 */ /* 0x000fe20000000f00 */
[----:B------:R-:W-:-:S06]  /*10690*/  IMAD.MOV.U32 R237, RZ, RZ, R129 ;  /* 0x000000ffffed7224 */ /* 0x000fcc00078e0081 */
[C---:B------:R-:W-:Y:S01]  /*106a0*/  HMMA.16816.F32 R212, R4.reuse, R14, R116 ;  /* 0x0000000e04d4723c */ /* 0x040fe20000001874 */
[----:B------:R-:W1:Y:S07]  /*106b0*/  LDSM.16.MT88.4 R12, [R194+0x17000] ;  /* 0x01700000c20c783b */ /* 0x000e6e0000004200 */
[C---:B----4-:R-:W-:Y:S08]  /*106c0*/  HMMA.16816.F32 R124, R4.reuse, R20, R244 ;  /* 0x00000014047c723c */ /* 0x050ff000000018f4 */
[C---:B------:R-:W-:Y:S01]  /*106d0*/  HMMA.16816.F32 R168, R4.reuse, R22, R232 ;  /* 0x0000001604a8723c */ /* 0x040fe200000018e8 */
[----:B------:R-:W3:Y:S07]  /*106e0*/  LDSM.16.MT88.4 R20, [R195+0x17000] ;  /* 0x01700000c314783b */ /* 0x000eee0000004200 */
[C---:B--2---:R-:W-:Y:S08]  /*106f0*/  HMMA.16816.F32 R208, R4.reuse, R8, R44 ;  /* 0x0000000804d0723c */ /* 0x044ff0000000182c */
[C---:B------:R-:W-:Y:S01]  /*10700*/  HMMA.16816.F32 R188, R4.reuse, R10, R40 ;  /* 0x0000000a04bc723c */ /* 0x040fe20000001828 */
[----:B------:R-:W2:Y:S01]  /*10710*/  LDSM.16.MT88.4 R8, [R196+0x17000] ;  /* 0x01700000c408783b */ /* 0x000ea20000004200 */
[----:B------:R-:W-:Y:S01]  /*10720*/  IMAD.MOV.U32 R235, RZ, RZ, R2 ;  /* 0x000000ffffeb7224 */ /* 0x000fe200078e0002 */
[----:B------:R-:W-:Y:S01]  /*10730*/  LOP3.LUT R2, R27, UR4, R30, 0x96, !PT ;  /* 0x000000041b027c12 */ /* 0x000fe2000f8e961e */
[----:B------:R-:W4:Y:S01]  /*10740*/  LDC.U8 R233, c[0x0][0x2d8] ;  /* 0x0000b600ffe97b82 */ /* 0x000f220000000000 */
[----:B------:R-:W-:Y:S01]  /*10750*/  MOV R234, R3 ;  /* 0x0000000300ea7202 */ /* 0x000fe20000000f00 */
[----:B------:R-:W-:Y:S01]  /*10760*/  IMAD.MOV.U32 R243, RZ, RZ, R183 ;  /* 0x000000fffff37224 */ /* 0x000fe200078e00b7 */
[----:B------:R-:W-:Y:S01]  /*10770*/  MOV R128, R130 ;  /* 0x0000008200807202 */ /* 0x000fe20000000f00 */
[----:B------:R-:W-:Y:S01]  /*10780*/  IMAD.WIDE.U32 R2, R2, -0x2daee0ad, RZ ;  /* 0xd2511f5302027825 */ /* 0x000fe200078e00ff */
[----:B------:R-:W-:Y:S01]  /*10790*/  MOV R242, R182 ;  /* 0x000000b600f27202 */ /* 0x000fe20000000f00 */
[----:B-1----:R-:W-:Y:S01]  /*107a0*/  HMMA.16816.F32 R176, R4, R12, R68 ;  /* 0x0000000c04b0723c */ /* 0x002fe20000001844 */
[----:B------:R-:W-:Y:S01]  /*107b0*/  MOV R130, R180 ;  /* 0x000000b400827202 */ /* 0x000fe20000000f00 */
[----:B------:R-:W-:Y:S01]  /*107c0*/  IMAD.MOV.U32 R129, RZ, RZ, R181 ;  /* 0x000000ffff817224 */ /* 0x000fe200078e00b5 */
[----:B------:R-:W-:Y:S01]  /*107d0*/  LOP3.LUT R0, R3, UR13, R28, 0x96, !PT ;  /* 0x0000000d03007c12 */ /* 0x000fe2000f8e961c */
[----:B------:R-:W-:Y:S01]  /*107e0*/  LDSM.16.MT88.4 R160, [R193+0x11800] ;  /* 0x01180000c1a0783b */ /* 0x000fe20000004200 */
[----:B------:R-:W-:-:S03]  /*107f0*/  LOP3.LUT R3, R2, 0xffff, RZ, 0xc0, !PT ;  /* 0x0000ffff02037812 */ /* 0x000fc600078ec0ff */
[C---:B------:R-:W-:Y:S08]  /*10800*/  HMMA.16816.F32 R172, R4.reuse, R14, R64 ;  /* 0x0000000e04ac723c */ /* 0x040ff00000001840 */
[----:B------:R-:W-:Y:S01]  /*10810*/  HMMA.16816.F32 R184, R4, R16, R76 ;  /* 0x0000001004b8723c */ /* 0x000fe2000000184c */
[----:B------:R-:W-:Y:S02]  /*10820*/  MOV R232, R239 ;  /* 0x000000ef00e87202 */ /* 0x000fe40000000f00 */
[----:B------:R-:W-:-:S02]  /*10830*/  MOV R244, R152 ;  /* 0x0000009800f47202 */ /* 0x000fc40000000f00 */
[----:B------:R-:W-:Y:S01]  /*10840*/  MOV R246, R154 ;  /* 0x0000009a00f67202 */ /* 0x000fe20000000f00 */
[----:B------:R-:W-:Y:S01]  /*10850*/  IMAD.MOV.U32 R245, RZ, RZ, R153 ;  /* 0x000000fffff57224 */ /* 0x000fe200078e0099 */
[----:B------:R-:W-:Y:S01]  /*10860*/  LDSM.16.MT88.4 R40, [R193+0x13800] ;  /* 0x01380000c128783b */ /* 0x000fe20000004200 */
[C---:B------:R-:W-:Y:S08]  /*10870*/  HMMA.16816.F32 R180, R4.reuse, R18, R72 ;  /* 0x0000001204b4723c */ /* 0x040ff00000001848 */
[C---:B---3--:R-:W-:Y:S08]  /*10880*/  HMMA.16816.F32 R12, R4.reuse, R20, R48 ;  /* 0x00000014040c723c */ /* 0x048ff00000001830 */
[C---:B--2---:R-:W-:Y:S01]  /*10890*/  HMMA.16816.F32 R116, R4.reuse, R8, R60 ;  /* 0x000000080474723c */ /* 0x044fe2000000183c */
[----:B----4-:R-:W-:Y:S01]  /*108a0*/  PRMT R233, R233, 0x7054, R233 ;  /* 0x00007054e9e97816 */ /* 0x010fe200000000e9 */
[----:B------:R-:W-:Y:S01]  /*108b0*/  IMAD.MOV.U32 R247, RZ, RZ, R155 ;  /* 0x000000fffff77224 */ /* 0x000fe200078e009b */
[----:B------:R-:W-:Y:S01]  /*108c0*/  MOV R239, R229 ;  /* 0x000000e500ef7202 */ /* 0x000fe20000000f00 */
[----:B------:R-:W-:Y:S04]  /*108d0*/  LDSM.16.MT88.4 R64, [R195+0x13800] ;  /* 0x01380000c340783b */ /* 0x000fe80000004200 */
[C---:B------:R-:W-:Y:S01]  /*108e0*/  HMMA.16816.F32 R16, R4.reuse, R10, R56 ;  /* 0x0000000a0410723c */ /* 0x040fe20000001838 */
[----:B------:R-:W-:Y:S01]  /*108f0*/  SHF.R.U32.HI R8, RZ, 0x18, R2 ;  /* 0x00000018ff087819 */ /* 0x000fe20000011602 */
[----:B------:R-:W-:Y:S06]  /*10900*/  LDSM.16.MT88.4 R72, [R193+0x15800] ;  /* 0x01580000c148783b */ /* 0x000fec0000004200 */
[----:B------:R-:W-:Y:S01]  /*10910*/  HMMA.16816.F32 R20, R4, R22, R36 ;  /* 0x000000160414723c */ /* 0x000fe20000001824 */
[----:B------:R-:W-:Y:S01]  /*10920*/  IMAD.MOV.U32 R229, RZ, RZ, R144 ;  /* 0x000000ffffe57224 */ /* 0x000fe200078e0090 */
[----:B------:R-:W1:Y:S04]  /*10930*/  LDSM.16.MT88.4 R152, [R194+0x11800] ;  /* 0x01180000c298783b */ /* 0x000e680000004200 */
[----:B------:R-:W-:Y:S01]  /*10940*/  LDSM.16.MT88.4 R48, [R194+0x13800] ;  /* 0x01380000c230783b */ /* 0x000fe20000004200 */
[----:B------:R-:W-:-:S02]  /*10950*/  SHF.R.U32.HI R4, RZ, 0x8, R3 ;  /* 0x00000008ff047819 */ /* 0x000fc40000011603 */
[----:B------:R-:W-:Y:S01]  /*10960*/  LOP3.LUT R3, R2, 0xff, RZ, 0xc0, !PT ;  /* 0x000000ff02037812 */ /* 0x000fe200078ec0ff */
[----:B------:R-:W-:Y:S01]  /*10970*/  LDSM.16.MT88.4 R56, [R196+0x13800] ;  /* 0x01380000c438783b */ /* 0x000fe20000004200 */
[----:B------:R-:W-:Y:S02]  /*10980*/  SHF.R.U32.HI R5, RZ, 0x10, R2 ;  /* 0x00000010ff057819 */ /* 0x000fe40000011602 */
[----:B------:R-:W-:Y:S02]  /*10990*/  PRMT R9, R3, 0x5410, R4 ;  /* 0x0000541003097816 */ /* 0x000fe40000000004 */
[C---:B------:R-:W-:Y:S02]  /*109a0*/  LOP3.LUT R2, R0.reuse, 0xffff, RZ, 0xc0, !PT ;  /* 0x0000ffff00027812 */ /* 0x040fe400078ec0ff */
[----:B------:R-:W-:Y:S02]  /*109b0*/  SHF.R.U32.HI R3, RZ, 0x10, R0 ;  /* 0x00000010ff037819 */ /* 0x000fe40000011600 */
[----:B------:R-:W-:-:S02]  /*109c0*/  LOP3.LUT R7, R0, 0xff, RZ, 0xc0, !PT ;  /* 0x000000ff00077812 */ /* 0x000fc400078ec0ff */
[----:B------:R-:W-:Y:S02]  /*109d0*/  SHF.R.U32.HI R6, RZ, 0x18, R0 ;  /* 0x00000018ff067819 */ /* 0x000fe40000011600 */
[----:B------:R-:W-:Y:S02]  /*109e0*/  SHF.R.U32.HI R4, RZ, 0x8, R2 ;  /* 0x00000008ff047819 */ /* 0x000fe40000011602 */
[----:B------:R-:W-:Y:S02]  /*109f0*/  LOP3.LUT R0, R5, 0xff, RZ, 0xc0, !PT ;  /* 0x000000ff05007812 */ /* 0x000fe400078ec0ff */
[----:B------:R-:W-:Y:S02]  /*10a00*/  LOP3.LUT R2, R3, 0xff, RZ, 0xc0, !PT ;  /* 0x000000ff03027812 */ /* 0x000fe400078ec0ff */
[----:B------:R-:W-:Y:S02]  /*10a10*/  PRMT R4, R7, 0x5410, R4 ;  /* 0x0000541007047816 */ /* 0x000fe40000000004 */
[----:B------:R-:W-:-:S02]  /*10a20*/  PRMT R0, R0, 0x5410, R8 ;  /* 0x0000541000007816 */ /* 0x000fc40000000008 */
[----:B------:R-:W-:Y:S01]  /*10a30*/  PRMT R3, R2, 0x5410, R6 ;  /* 0x0000541002037816 */ /* 0x000fe20000000006 */
[--C-:B------:R-:W-:Y:S02]  /*10a40*/  HSET2.LE.AND R2, R4, R233.reuse, PT ;  /* 0x000000e904027233 */ /* 0x100fe40003803000 */
[--C-:B------:R-:W-:Y:S02]  /*10a50*/  HSET2.LE.AND R0, R0, R233.reuse, PT ;  /* 0x000000e900007233 */ /* 0x100fe40003803000 */
[--C-:B------:R-:W-:Y:S02]  /*10a60*/  HSET2.LE.AND R3, R3, R233.reuse, PT ;  /* 0x000000e903037233 */ /* 0x100fe40003803000 */
[----:B------:R-:W-:Y:S01]  /*10a70*/  HSET2.LE.AND R4, R9, R233, PT ;  /* 0x000000e909047233 */ /* 0x000fe20003803000 */
        /* <DEDUP_REMOVED lines=27> */
[----:B------:R-:W2:Y:S01]  /*10c30*/  LDL.LU R202, [R1+0x148] ;  /* 0x0001480001ca7983 */ /* 0x000ea20000300800 */
[----:B------:R-:W-:Y:S01]  /*10c40*/  MOV R145, R146 ;  /* 0x0000009200917202 */ /* 0x000fe20000000f00 */
[----:B------:R-:W-:Y:S01]  /*10c50*/  IMAD.MOV.U32 R146, RZ, RZ, R147 ;  /* 0x000000ffff927224 */ /* 0x000fe200078e0093 */
[----:B------:R-:W-:Y:S01]  /*10c60*/  MOV R147, R136 ;  /* 0x0000008800937202 */ /* 0x000fe20000000f00 */
[----:B------:R-:W-:Y:S01]  /*10c70*/  IMAD.MOV.U32 R136, RZ, RZ, R137 ;  /* 0x000000ffff887224 */ /* 0x000fe200078e0089 */
[----:B------:R-:W-:Y:S01]  /*10c80*/  MOV R137, R138 ;  /* 0x0000008a00897202 */ /* 0x000fe20000000f00 */
[----:B------:R-:W-:Y:S01]  /*10c90*/  IMAD.MOV.U32 R138, RZ, RZ, R139 ;  /* 0x000000ffff8a7224 */ /* 0x000fe200078e008b */
[----:B------:R-:W-:-:S02]  /*10ca0*/  LOP3.LUT R129, R3, R197, RZ, 0xc0, !PT ;  /* 0x000000c503817212 */ /* 0x000fc400078ec0ff */
[----:B------:R-:W-:Y:S01]  /*10cb0*/  MOV R139, R130 ;  /* 0x00000082008b7202 */ /* 0x000fe20000000f00 */
[----:B------:R-:W3:Y:S01]  /*10cc0*/  LDL.LU R197, [R1+0x144] ;  /* 0x0001440001c57983 */ /* 0x000ee20000300800 */
[----:B------:R-:W-:Y:S01]  /*10cd0*/  LOP3.LUT R130, R4, R198, RZ, 0xc0, !PT ;  /* 0x000000c604827212 */ /* 0x000fe200078ec0ff */
[----:B------:R-:W-:Y:S02]  /*10ce0*/  IMAD.MOV.U32 R5, RZ, RZ, R200 ;  /* 0x000000ffff057224 */ /* 0x000fe400078e00c8 */
[----:B------:R-:W4:Y:S04]  /*10cf0*/  LDL.LU R198, [R1+0x140] ;  /* 0x0001400001c67983 */ /* 0x000f280000300800 */
[----:B------:R-:W3:Y:S01]  /*10d00*/  LDL.LU R200, [R1+0x98] ;  /* 0x0000980001c87983 */ /* 0x000ee20000300800 */
[----:B------:R-:W-:Y:S01]  /*10d10*/  LOP3.LUT R131, R0, R5, RZ, 0xc0, !PT ;  /* 0x0000000500837212 */ /* 0x000fe200078ec0ff */
[----:B------:R-:W-:Y:S01]  /*10d20*/  IMAD.MOV.U32 R9, RZ, RZ, R138 ;  /* 0x000000ffff097224 */ /* 0x000fe200078e008a */
[----:B------:R-:W-:-:S02]  /*10d30*/  MOV R28, R147 ;  /* 0x00000093001c7202 */ /* 0x000fc40000000f00 */
[----:B------:R-:W-:Y:S02]  /*10d40*/  MOV R26, R145 ;  /* 0x00000091001a7202 */ /* 0x000fe40000000f00 */
[----:B------:R-:W-:Y:S01]  /*10d50*/  MOV R30, R239 ;  /* 0x000000ef001e7202 */ /* 0x000fe20000000f00 */
[----:B--2---:R-:W-:Y:S01]  /*10d60*/  FADD.FTZ R0, R202, R251 ;  /* 0x000000fbca007221 */ /* 0x004fe20000010000 */
[----:B------:R-:W-:Y:S01]  /*10d70*/  MOV R10, R47 ;  /* 0x0000002f000a7202 */ /* 0x000fe20000000f00 */
[----:B------:R-:W2:Y:S04]  /*10d80*/  LDL.LU R251, [R1+0x13c] ;  /* 0x00013c0001fb7983 */ /* 0x000ea80000300800 */
[----:B------:R-:W2:Y:S04]  /*10d90*/  LDL.LU R202, [R1+0x138] ;  /* 0x0001380001ca7983 */ /* 0x000ea80000300800 */
[----:B---3--:R3:W-:Y:S01]  /*10da0*/  STG.E.U16 [R132.64+-0x7e], R200 ;  /* 0xffff82c884007986 */ /* 0x0087e2000c101516 */
[----:B------:R-:W-:Y:S01]  /*10db0*/  IMAD.MOV.U32 R29, RZ, RZ, R146 ;  /* 0x000000ffff1d7224 */ /* 0x000fe200078e0092 */
[----:B------:R-:W-:Y:S01]  /*10dc0*/  MOV R8, R137 ;  /* 0x0000008900087202 */ /* 0x000fe20000000f00 */
[----:B------:R-:W-:Y:S01]  /*10dd0*/  IMAD.MOV.U32 R27, RZ, RZ, R144 ;  /* 0x000000ffff1b7224 */ /* 0x000fe200078e0090 */
[----:B------:R-:W-:Y:S01]  /*10de0*/  LOP3.LUT R128, R2, R128, RZ, 0xc0, !PT ;  /* 0x0000008002807212 */ /* 0x000fe200078ec0ff */
[----:B------:R-:W-:Y:S01]  /*10df0*/  IMAD.MOV.U32 R31, RZ, RZ, R238 ;  /* 0x000000ffff1f7224 */ /* 0x000fe200078e00ee */
[----:B------:R-:W-:Y:S04]  /*10e00*/  LDSM.16.MT88.4 R4, [R195+0x17800] ;  /* 0x01780000c304783b */ /* 0x000fe80000004200 */
[----:B---3--:R-:W3:Y:S01]  /*10e10*/  LDL.LU R200, [R1+0x94] ;  /* 0x0000940001c87983 */ /* 0x008ee20000300800 */
[----:B------:R-:W-:-:S02]  /*10e20*/  IMAD.MOV.U32 R11, RZ, RZ, R46 ;  /* 0x000000ffff0b7224 */ /* 0x000fc400078e002e */
[----:B------:R-:W-:Y:S01]  /*10e30*/  FADD.FTZ R0, R204, R0 ;  /* 0x00000000cc007221 */ /* 0x000fe20000010000 */
[----:B------:R-:W1:Y:S04]  /*10e40*/  LDSM.16.MT88.4 R144, [R196+0x11800] ;  /* 0x01180000c490783b */ /* 0x000e680000004200 */
[----:B---3--:R3:W-:Y:S04]  /*10e50*/  STG.E.U16 [R24.64+-0x70], R200 ;  /* 0xffff90c818007986 */ /* 0x0087e8000c101516 */
[----:B---3--:R-:W3:Y:S04]  /*10e60*/  LDL.LU R200, [R1+0x90] ;  /* 0x0000900001c87983 */ /* 0x008ee80000300800 */
[----:B---3--:R3:W-:Y:S02]  /*10e70*/  STG.E.U16 [R24.64+-0x6e], R200 ;  /* 0xffff92c818007986 */ /* 0x0087e4000c101516 */
[----:B---3--:R-:W-:-:S02]  /*10e80*/  IMAD.MOV.U32 R200, RZ, RZ, R9 ;  /* 0x000000ffffc87224 */ /* 0x008fc400078e0009 */
        /* <DEDUP_REMOVED lines=9> */
[----:B------:R-:W-:Y:S02]  /*10f20*/  IMAD.MOV.U32 R236, RZ, RZ, R203 ;  /* 0x000000ffffec7224 */ /* 0x000fe400078e00cb */
[----:B------:R-:W3:Y:S01]  /*10f30*/  LDL.LU R203, [R1+0x134] ;  /* 0x0001340001cb7983 */ /* 0x000ee20000300800 */
[----:B------:R-:W-:Y:S02]  /*10f40*/  MOV R2, R8 ;  /* 0x0000000800027202 */ /* 0x000fe40000000f00 */
[----:B------:R-:W-:-:S02]  /*10f50*/  MOV R8, R29 ;  /* 0x0000001d00087202 */ /* 0x000fc40000000f00 */
[----:B------:R-:W-:Y:S02]  /*10f60*/  MOV R29, R27 ;  /* 0x0000001b001d7202 */ /* 0x000fe40000000f00 */
[----:B------:R-:W-:Y:S02]  /*10f70*/  MOV R27, R31 ;  /* 0x0000001f001b7202 */ /* 0x000fe40000000f00 */
[----:B------:R-:W-:Y:S02]  /*10f80*/  MOV R31, R11 ;  /* 0x0000000b001f7202 */ /* 0x000fe40000000f00 */
[----:B------:R-:W-:Y:S02]  /*10f90*/  MOV R11, R233 ;  /* 0x000000e9000b7202 */ /* 0x000fe40000000f00 */
[----:B------:R-:W-:Y:S02]  /*10fa0*/  MOV R233, R235 ;  /* 0x000000eb00e97202 */ /* 0x000fe40000000f00 */
[----:B------:R-:W-:-:S02]  /*10fb0*/  MOV R235, R245 ;  /* 0x000000f500eb7202 */ /* 0x000fc40000000f00 */
[----:B------:R-:W-:Y:S01]  /*10fc0*/  MOV R245, R247 ;  /* 0x000000f700f57202 */ /* 0x000fe20000000f00 */
[----:B------:R-:W-:Y:S01]  /*10fd0*/  FADD.FTZ R2, R200, R2 ;  /* 0x00000002c8027221 */ /* 0x000fe20000010000 */
[----:B------:R-:W-:Y:S02]  /*10fe0*/  MOV R247, R237 ;  /* 0x000000ed00f77202 */ /* 0x000fe40000000f00 */
[----:B------:R-:W-:Y:S02]  /*10ff0*/  MOV R237, R205 ;  /* 0x000000cd00ed7202 */ /* 0x000fe40000000f00 */
[----:B------:R3:W5:Y:S01]  /*11000*/  LDL.LU R205, [R1+0x130] ;  /* 0x0001300001cd7983 */ /* 0x0007620000300800 */
[----:B------:R-:W-:-:S03]  /*11010*/  FADD.FTZ R2, R201, R2 ;  /* 0x00000002c9027221 */ /* 0x000fc60000010000 */
[----:B------:R3:W5:Y:S01]  /*11020*/  LDL.LU R204, [R1+0x12c] ;  /* 0x00012c0001cc7983 */ /* 0x0007620000300800 */
[----:B------:R-:W-:-:S03]  /*11030*/  FADD.FTZ R0, R199, R0 ;  /* 0x00000000c7007221 */ /* 0x000fc60000010000 */
[----:B--2---:R-:W-:Y:S01]  /*11040*/  STG.E.U16 [R132.64+-0x6e], R202 ;  /* 0xffff92ca84007986 */ /* 0x004fe2000c101516 */
[----:B------:R-:W-:Y:S01]  /*11050*/  FADD.FTZ R2, R192, R2 ;  /* 0x00000002c0027221 */ /* 0x000fe20000010000 */
[----:B------:R-:W-:Y:S01]  /*11060*/  MOV R238, R139 ;  /* 0x0000008b00ee7202 */ /* 0x000fe20000000f00 */
[----:B------:R-:W-:Y:S01]  /*11070*/  IMAD.MOV.U32 R239, RZ, RZ, R136 ;  /* 0x000000ffffef7224 */ /* 0x000fe200078e0088 */
[C---:B-1----:R-:W-:Y:S01]  /*11080*/  HMMA.16816.F32 R156, R128.reuse, R152, R156 ;  /* 0x00000098809c723c */ /* 0x042fe2000000189c */
[----:B------:R-:W1:Y:S07]  /*11090*/  LDSM.16.MT88.4 R136, [R195+0x11800] ;  /* 0x01180000c388783b */ /* 0x000e6e0000004200 */
[C---:B------:R-:W-:Y:S01]  /*110a0*/  HMMA.16816.F32 R152, R128.reuse, R154, R52 ;  /* 0x0000009a8098723c */ /* 0x040fe20000001834 */
[----:B---3--:R2:W-:Y:S04]  /*110b0*/  STG.E.U16 [R132.64+-0x70], R203 ;  /* 0xffff90cb84007986 */ /* 0x0085e8000c101516 */
[----:B----4-:R3:W-:Y:S04]  /*110c0*/  STG.E.U16 [R24.64+-0x60], R198 ;  /* 0xffffa0c618007986 */ /* 0x0107e8000c101516 */
[----:B------:R4:W-:Y:S04]  /*110d0*/  STG.E.U16 [R24.64+-0x5e], R197 ;  /* 0xffffa2c518007986 */ /* 0x0009e8000c101516 */
[----:B--2---:R2:W5:Y:S04]  /*110e0*/  LDL.LU R203, [R1+0x128] ;  /* 0x0001280001cb7983 */ /* 0x0045680000300800 */
[----:B------:R2:W5:Y:S04]  /*110f0*/  LDL.LU R202, [R1+0x124] ;  /* 0x0001240001ca7983 */ /* 0x0005680000300800 */
[----:B------:R2:W5:Y:S04]  /*11100*/  LDL.LU R201, [R1+0x120] ;  /* 0x0001200001c97983 */ /* 0x0005680000300800 */
[----:B------:R2:W5:Y:S04]  /*11110*/  LDL.LU R199, [R1+0x11c] ;  /* 0x00011c0001c77983 */ /* 0x0005680000300800 */
[----:B---3--:R2:W5:Y:S04]  /*11120*/  LDL.LU R198, [R1+0x118] ;  /* 0x0001180001c67983 */ /* 0x0085680000300800 */
[----:B----4-:R2:W5:Y:S04]  /*11130*/  LDL.LU R197, [R1+0x114] ;  /* 0x0001140001c57983 */ /* 0x0105680000300800 */
[----:B------:R2:W5:Y:S01]  /*11140*/  LDL.LU R192, [R1+0x110] ;  /* 0x0001100001c07983 */ /* 0x0005620000300800 */
[C---:B------:R-:W-:Y:S08]  /*11150*/  HMMA.16816.F32 R148, R128.reuse, R144, R148 ;  /* 0x000000908094723c */ /* 0x040ff00000001894 */
[C---:B------:R-:W-:Y:S01]  /*11160*/  HMMA.16816.F32 R60, R128.reuse, R64, R112 ;  /* 0x00000040803c723c */ /* 0x040fe20000001870 */
[----:B------:R-:W-:Y:S07]  /*11170*/  LDSM.16.MT88.4 R112, [R194+0x17800] ;  /* 0x01780000c270783b */ /* 0x000fee0000004200 */
[C---:B------:R-:W-:Y:S01]  /*11180*/  HMMA.16816.F32 R144, R128.reuse, R146, R80 ;  /* 0x000000928090723c */ /* 0x040fe20000001850 */
[----:B------:R-:W3:Y:S07]  /*11190*/  LDSM.16.MT88.4 R80, [R194+0x15800] ;  /* 0x01580000c250783b */ /* 0x000eee0000004200 */
[C---:B------:R-:W-:Y:S01]  /*111a0*/  HMMA.16816.F32 R36, R128.reuse, R40, R88 ;  /* 0x000000288024723c */ /* 0x040fe20000001858 */
[----:B------:R-:W4:Y:S07]  /*111b0*/  LDSM.16.MT88.4 R88, [R196+0x15800] ;  /* 0x01580000c458783b */ /* 0x000f2e0000004200 */
[C---:B------:R-:W-:Y:S01]  /*111c0*/  HMMA.16816.F32 R44, R128.reuse, R48, R96 ;  /* 0x00000030802c723c */ /* 0x040fe20000001860 */
[----:B------:R-:W1:Y:S07]  /*111d0*/  LDSM.16.MT88.4 R96, [R195+0x15800] ;  /* 0x01580000c360783b */ /* 0x000e6e0000004200 */
[C---:B------:R-:W-:Y:S01]  /*111e0*/  HMMA.16816.F32 R52, R128.reuse, R56, R104 ;  /* 0x000000388034723c */ /* 0x040fe20000001868 */
[----:B------:R-:W2:Y:S07]  /*111f0*/  LDSM.16.MT88.4 R104, [R193+0x17800] ;  /* 0x01780000c168783b */ /* 0x000eae0000004200 */
[----:B------:R-:W-:Y:S01]  /*11200*/  HMMA.16816.F32 R64, R128, R66, R120 ;  /* 0x000000428040723c */ /* 0x000fe20000001878 */
[----:B------:R-:W2:Y:S01]  /*11210*/  LDSM.16.MT88.4 R120, [R196+0x17800] ;  /* 0x01780000c478783b */ /* 0x000ea20000004200 */
[----:B------:R-:W-:-:S02]  /*11220*/  FADD.FTZ R0, R9, R0 ;  /* 0x0000000009007221 */ /* 0x000fc40000010000 */
[----:B------:R-:W-:Y:S02]  /*11230*/  FADD.FTZ R2, R29, R2 ;  /* 0x000000021d027221 */ /* 0x000fe40000010000 */
[----:B------:R-:W-:Y:S02]  /*11240*/  FADD.FTZ R0, R26, R0 ;  /* 0x000000001a007221 */ /* 0x000fe40000010000 */
[----:B------:R-:W-:Y:S02]  /*11250*/  FADD.FTZ R2, R31, R2 ;  /* 0x000000021f027221 */ /* 0x000fe40000010000 */
[----:B------:R-:W-:Y:S02]  /*11260*/  FADD.FTZ R0, R10, R0 ;  /* 0x000000000a007221 */ /* 0x000fe40000010000 */
[----:B------:R-:W-:Y:S02]  /*11270*/  FADD.FTZ R2, R233, R2 ;  /* 0x00000002e9027221 */ /* 0x000fe40000010000 */
[----:B------:R-:W-:Y:S01]  /*11280*/  FADD.FTZ R0, R234, R0 ;  /* 0x00000000ea007221 */ /* 0x000fe20000010000 */
[----:B------:R-:W-:Y:S01]  /*11290*/  STG.E.U16 [R132.64+-0x60], R8 ;  /* 0xffffa00884007986 */ /* 0x000fe2000c101516 */
[----:B------:R-:W-:-:S02]  /*112a0*/  FADD.FTZ R2, R245, R2 ;  /* 0x00000002f5027221 */ /* 0x000fc40000010000 */
[----:B------:R-:W-:Y:S01]  /*112b0*/  FADD.FTZ R0, R246, R0 ;  /* 0x00000000f6007221 */ /* 0x000fe20000010000 */
[----:B------:R-:W-:Y:S01]  /*112c0*/  STG.E.U16 [R132.64+-0x5e], R28 ;  /* 0xffffa21c84007986 */ /* 0x000fe2000c101516 */
[----:B------:R-:W-:-:S03]  /*112d0*/  FADD.FTZ R2, R230, R2 ;  /* 0x00000002e6027221 */ /* 0x000fc60000010000 */
[----:B------:R-:W-:Y:S01]  /*112e0*/  STG.E.U16 [R24.64+-0x50], R27 ;  /* 0xffffb01b18007986 */ /* 0x000fe2000c101516 */
[----:B------:R-:W-:-:S03]  /*112f0*/  FADD.FTZ R0, R231, R0 ;  /* 0x00000000e7007221 */ /* 0x000fc60000010000 */
[----:B------:R-:W-:Y:S01]  /*11300*/  STG.E.U16 [R24.64+-0x4e], R30 ;  /* 0xffffb21e18007986 */ /* 0x000fe2000c101516 */
[C---:B-1----:R-:W-:Y:S03]  /*11310*/  HMMA.16816.F32 R140, R128.reuse, R136, R140 ;  /* 0x00000088808c723c */ /* 0x042fe6000000188c */
[----:B------:R-:W-:Y:S04]  /*11320*/  STG.E.U16 [R132.64+-0x50], R11 ;  /* 0xffffb00b84007986 */ /* 0x000fe8000c101516 */
[----:B------:R-:W-:Y:S01]  /*11330*/  STG.E.U16 [R132.64+-0x4e], R232 ;  /* 0xffffb2e884007986 */ /* 0x000fe2000c101516 */
[C---:B------:R-:W-:Y:S03]  /*11340*/  HMMA.16816.F32 R136, R128.reuse, R138, R84 ;  /* 0x0000008a8088723c */ /* 0x040fe60000001854 */
[----:B------:R-:W-:Y:S04]  /*11350*/  STG.E.U16 [R24.64+-0x40], R235 ;  /* 0xffffc0eb18007986 */ /* 0x000fe8000c101516 */
[----:B------:R1:W-:Y:S01]  /*11360*/  STG.E.U16 [R24.64+-0x3e], R244 ;  /* 0xffffc2f418007986 */ /* 0x0003e2000c101516 */
[C---:B------:R-:W-:Y:S03]  /*11370*/  HMMA.16816.F32 R40, R128.reuse, R42, R92 ;  /* 0x0000002a8028723c */ /* 0x040fe6000000185c */
[----:B------:R-:W-:Y:S04]  /*11380*/  STG.E.U16 [R132.64+-0x40], R247 ;  /* 0xffffc0f784007986 */ /* 0x000fe8000c101516 */
[----:B------:R-:W-:Y:S01]  /*11390*/  STG.E.U16 [R132.64+-0x3e], R236 ;  /* 0xffffc2ec84007986 */ /* 0x000fe2000c101516 */
[----:B------:R-:W-:Y:S03]  /*113a0*/  HMMA.16816.F32 R48, R128, R50, R100 ;  /* 0x000000328030723c */ /* 0x000fe60000001864 */
[----:B------:R-:W-:Y:S01]  /*113b0*/  STG.E.U16 [R24.64+-0x30], R237 ;  /* 0xffffd0ed18007986 */ /* 0x000fe2000c101516 */
[----:B------:R-:W-:-:S03]  /*113c0*/  FADD.FTZ R2, R240, R2 ;  /* 0x00000002f0027221 */ /* 0x000fc60000010000 */
[----:B------:R-:W-:Y:S01]  /*113d0*/  STG.E.U16 [R24.64+-0x2e], R238 ;  /* 0xffffd2ee18007986 */ /* 0x000fe2000c101516 */
[----:B------:R-:W-:Y:S01]  /*113e0*/  HMMA.16816.F32 R56, R128, R58, R108 ;  /* 0x0000003a8038723c */ /* 0x000fe2000000186c */
[----:B------:R-:W-:Y:S02]  /*113f0*/  FADD.FTZ R0, R241, R0 ;  /* 0x00000000f1007221 */ /* 0x000fe40000010000 */
[----:B------:R-:W-:Y:S01]  /*11400*/  STG.E.U16 [R132.64+-0x30], R252 ;  /* 0xffffd0fc84007986 */ /* 0x000fe2000c101516 */
[----:B------:R-:W-:-:S03]  /*11410*/  @UP0 UIADD3 UR9, UR9, -0x3, URZ ;  /* 0xfffffffd09090890 */ /* 0x000fc6000fffe03f */
[----:B------:R-:W-:Y:S01]  /*11420*/  STG.E.U16 [R132.64+-0x2e], R239 ;  /* 0xffffd2ef84007986 */ /* 0x000fe2000c101516 */
[C---:B------:R-:W-:Y:S03]  /*11430*/  HMMA.16816.F32 R164, R128.reuse, R160, R164 ;  /* 0x000000a080a4723c */ /* 0x040fe600000018a4 */
[----:B------:R-:W-:Y:S04]  /*11440*/  STG.E.U16 [R24.64+-0x20], R250 ;  /* 0xffffe0fa18007986 */ /* 0x000fe8000c101516 */
[----:B------:R-:W-:Y:S01]  /*11450*/  STG.E.U16 [R24.64+-0x1e], R249 ;  /* 0xffffe2f918007986 */ /* 0x000fe2000c101516 */
[----:B------:R-:W-:Y:S03]  /*11460*/  HMMA.16816.F32 R68, R128, R72, R124 ;  /* 0x000000488044723c */ /* 0x000fe6000000187c */
[----:B------:R-:W-:Y:S01]  /*11470*/  STG.E.U16 [R132.64+-0x20], R207 ;  /* 0xffffe0cf84007986 */ /* 0x000fe2000c101516 */
[----:B------:R-:W-:-:S03]  /*11480*/  IMAD.MOV.U32 R3, RZ, RZ, R248 ;  /* 0x000000ffff037224 */ /* 0x000fc600078e00f8 */
[----:B------:R-:W-:Y:S01]  /*11490*/  STG.E.U16 [R132.64+-0x1e], R206 ;  /* 0xffffe2ce84007986 */ /* 0x000fe2000c101516 */
[C---:B---3--:R-:W-:Y:S03]  /*114a0*/  HMMA.16816.F32 R76, R128.reuse, R80, R224 ;  /* 0x00000050804c723c */ /* 0x048fe600000018e0 */
[----:B------:R-:W-:Y:S05]  /*114b0*/  STG.E.U16 [R24.64+-0x10], R135 ;  /* 0xfffff08718007986 */ /* 0x000fea000c101516 */
[----:B----4-:R-:W-:Y:S01]  /*114c0*/  HMMA.16816.F32 R84, R128, R88, R216 ;  /* 0x000000588054723c */ /* 0x010fe200000018d8 */
[----:B------:R-:W-:Y:S01]  /*114d0*/  STG.E.U16 [R24.64+-0xe], R134 ;  /* 0xfffff28618007986 */ /* 0x000fe2000c101516 */
[----:B------:R-:W-:-:S03]  /*114e0*/  @P0 IMAD.MOV.U32 R3, RZ, RZ, R248 ;  /* 0x000000ffff030224 */ /* 0x000fc600078e00f8 */
[----:B------:R-:W-:Y:S03]  /*114f0*/  STG.E.U16 [R132.64+-0x10], R228 ;  /* 0xfffff0e484007986 */ /* 0x000fe6000c101516 */
[----:B------:R-:W-:Y:S01]  /*11500*/  HMMA.16816.F32 R92, R128, R96, R208 ;  /* 0x00000060805c723c */ /* 0x000fe200000018d0 */
[----:B------:R3:W-:Y:S01]  /*11510*/  STG.E.U16 [R132.64+-0xe], R229 ;  /* 0xfffff2e584007986 */ /* 0x0007e2000c101516 */
[----:B-1----:R-:W-:-:S05]  /*11520*/  FADD.FTZ R244, R242, R2 ;  /* 0x00000002f2f47221 */ /* 0x002fca0000010000 */
[----:B------:R-:W-:Y:S01]  /*11530*/  IADD3 R208, P1, R24, -0x100, RZ ;  /* 0xffffff0018d07810 */ /* 0x000fe20007f3e0ff */
[----:B--2---:R-:W-:Y:S01]  /*11540*/  HMMA.16816.F32 R100, R128, R104, R184 ;  /* 0x000000688064723c */ /* 0x004fe200000018b8 */
[----:B------:R-:W-:Y:S02]  /*11550*/  FADD.FTZ R245, R243, R0 ;  /* 0x00000000f3f57221 */ /* 0x000fe40000010000 */
[----:B------:R-:W-:-:S05]  /*11560*/  IADD3.X R209, R25, -0x1, RZ, P1, !PT ;  /* 0xffffffff19d17810 */ /* 0x000fca0000ffe4ff */
[C---:B------:R-:W-:Y:S08]  /*11570*/  HMMA.16816.F32 R108, R128.reuse, R112, R176 ;  /* 0x00000070806c723c */ /* 0x040ff000000018b0 */
[----:B------:R-:W-:Y:S01]  /*11580*/  HMMA.16816.F32 R116, R128, R120, R116 ;  /* 0x000000788074723c */ /* 0x000fe20000001874 */
[----:B---3--:R-:W-:-:S07]  /*11590*/  MOV R132, R251 ;  /* 0x000000fb00847202 */ /* 0x008fce0000000f00 */
[----:B------:R-:W-:Y:S01]  /*115a0*/  HMMA.16816.F32 R160, R128, R162, R32 ;  /* 0x000000a280a0723c */ /* 0x000fe20000001820 */
[----:B------:R-:W-:-:S07]  /*115b0*/  @P0 MOV R132, R251 ;  /* 0x000000fb00840202 */ /* 0x000fce0000000f00 */
        /* <DEDUP_REMOVED lines=10> */
.L_x_607:
[----:B------:R-:W-:-:S12]  /*11660*/  UIADD3 UR9, UR26, -0x1, URZ ;  /* 0xffffffff1a097890 */ /* 0x000fd8000fffe03f */
.L_x_611:
[----:B------:R-:W-:-:S13]  /*11670*/  ISETP.LE.AND P0, PT, RZ, UR9, PT ;  /* 0x00000009ff007c0c */ /* 0x000fda000bf03270 */
[----:B------:R-:W-:Y:S05]  /*11680*/  @!P0 BRA `(.L_x_612) ;  /* 0x000064d000008947 */ /* 0x000fea0003800000 */
[----:B------:R-:W2:Y:S01]  /*11690*/  LDL.64 R18, [R1+0x88] ;  /* 0x0000880001127983 */ /* 0x000ea20000100a00 */
[----:B------:R-:W-:Y:S01]  /*116a0*/  USHF.R.S32.HI UR19, URZ, 0x1f, UR8 ;  /* 0x0000001f3f137899 */ /* 0x000fe20008011408 */
[----:B------:R-:W-:Y:S01]  /*116b0*/  IMAD.U32 R6, RZ, RZ, UR8 ;  /* 0x00000008ff067e24 */ /* 0x000fe2000f8e00ff */
[----:B------:R-:W-:Y:S01]  /*116c0*/  ULDC.64 UR4, c[0x0][0x1b0] ;  /* 0x00006c0000047ab9 */ /* 0x000fe20000000a00 */
[----:B------:R-:W3:Y:S01]  /*116d0*/  LDL R17, [R1+0xc0] ;  /* 0x0000c00001117983 */ /* 0x000ee20000100800 */
[----:B------:R-:W-:Y:S01]  /*116e0*/  UIMAD UR4, UR19, UR4, URZ ;  /* 0x00000004130472a4 */ /* 0x000fe2000f8e023f */
[----:B------:R-:W-:Y:S02]  /*116f0*/  IMAD.U32 R0, RZ, RZ, UR8 ;  /* 0x00000008ff007e24 */ /* 0x000fe4000f8e00ff */
[----:B------:R-:W4:Y:S01]  /*11700*/  LDL R9, [R1+0xb0] ;  /* 0x0000b00001097983 */ /* 0x000f220000100800 */
[----:B------:R-:W-:Y:S01]  /*11710*/  UIMAD UR21, UR8, UR5, UR4 ;  /* 0x00000005081572a4 */ /* 0x000fe2000f8e0204 */
[----:B------:R-:W-:-:S02]  /*11720*/  IMAD.MOV.U32 R133, RZ, RZ, R3 ;  /* 0x000000ffff857224 */ /* 0x000fc400078e0003 */
[----:B------:R-:W3:Y:S01]  /*11730*/  LDL R16, [R1+0xc4] ;  /* 0x0000c40001107983 */ /* 0x000ee20000100800 */
[----:B------:R-:W-:Y:S02]  /*11740*/  ULDC.64 UR4, c[0x0][0x1b8] ;  /* 0x00006e0000047ab9 */ /* 0x000fe40000000a00 */
[----:B------:R-:W-:Y:S01]  /*11750*/  UIMAD UR4, UR19, UR4, URZ ;  /* 0x00000004130472a4 */ /* 0x000fe2000f8e023f */
[----:B------:R-:W3:Y:S03]  /*11760*/  LDL.LU R15, [R1+0xe4] ;  /* 0x0000e400010f7983 */ /* 0x000ee60000300800 */
[----:B------:R-:W-:Y:S01]  /*11770*/  UIMAD UR4, UR8, UR5, UR4 ;  /* 0x00000005080472a4 */ /* 0x000fe2000f8e0204 */
[----:B------:R-:W3:Y:S04]  /*11780*/  LDL.LU R14, [R1+0x108] ;  /* 0x00010800010e7983 */ /* 0x000ee80000300800 */
[----:B------:R-:W3:Y:S01]  /*11790*/  LDL.LU.64 R12, [R1+0xe8] ;  /* 0x0000e800010c7983 */ /* 0x000ee20000300a00 */
[----:B------:R-:W-:-:S03]  /*117a0*/  IMAD.U32 R2, RZ, RZ, UR4 ;  /* 0x00000004ff027e24 */ /* 0x000fc6000f8e00ff */
[----:B------:R-:W3:Y:S04]  /*117b0*/  LDL.LU.64 R10, [R1+0xf0] ;  /* 0x0000f000010a7983 */ /* 0x000ee80000300a00 */
[----:B------:R-:W3:Y:S04]  /*117c0*/  LDL.LU R20, [R1+0xe0] ;  /* 0x0000e00001147983 */ /* 0x000ee80000300800 */
        /* <DEDUP_REMOVED lines=11> */
[----:B----4-:R-:W-:Y:S02]  /*11880*/  ISETP.GE.AND P4, PT, R9, c[0x0][0x220], PT ;  /* 0x0000880009007a0c */ /* 0x010fe40003f86270 */
[----:B------:R-:W-:Y:S01]  /*11890*/  IADD3 R242, P1, R6, UR12, RZ ;  /* 0x0000000c06f27c10 */ /* 0x000fe2000ff3e0ff */
[----:B------:R-:W-:Y:S01]  /*118a0*/  IMAD.U32 R0, RZ, RZ, UR21 ;  /* 0x00000015ff007e24 */ /* 0x000fe2000f8e00ff */
[----:B------:R-:W-:Y:S01]  /*118b0*/  IADD3 R240, P0, R4, UR28, RZ ;  /* 0x0000001c04f07c10 */ /* 0x000fe2000ff1e0ff */
[----:B------:R-:W1:Y:S01]  /*118c0*/  LDC.U8 R9, c[0x0][0x2d8] ;  /* 0x0000b600ff097b82 */ /* 0x000e620000000000 */
[----:B------:R-:W-:Y:S02]  /*118d0*/  ULDC UR12, c[0x0][0x228] ;  /* 0x00008a00000c7ab9 */ /* 0x000fe40000000800 */
[----:B------:R-:W-:Y:S01]  /*118e0*/  IADD3.X R4, R2, UR27, R5, P0, !PT ;  /* 0x0000001b02047c10 */ /* 0x000fe200087fe405 */
[----:B------:R-:W-:Y:S01]  /*118f0*/  USHF.L.U32 UR12, UR12, 0x3, URZ ;  /* 0x000000030c0c7899 */ /* 0x000fe2000800063f */
[----:B------:R-:W-:Y:S01]  /*11900*/  IADD3.X R6, R0, UR11, R7, P1, !PT ;  /* 0x0000000b00067c10 */ /* 0x000fe20008ffe407 */
[----:B------:R-:W-:Y:S01]  /*11910*/  IMAD.MOV.U32 R0, RZ, RZ, R132 ;  /* 0x000000ffff007224 */ /* 0x000fe200078e0084 */
[----:B------:R-:W-:Y:S01]  /*11920*/  LEA R243, P1, R242, c[0x0][0x168], 0x1 ;  /* 0x00005a00f2f37a11 */ /* 0x000fe200078208ff */
[----:B------:R-:W-:Y:S01]  /*11930*/  USHF.R.S32.HI UR4, URZ, 0x1f, UR12 ;  /* 0x0000001f3f047899 */ /* 0x000fe2000801140c */
[----:B------:R-:W-:Y:S01]  /*11940*/  LEA R241, P0, R240, c[0x0][0x170], 0x1 ;  /* 0x00005c00f0f17a11 */ /* 0x000fe200078008ff */
[----:B---3--:R-:W-:Y:S01]  /*11950*/  IMAD.WIDE.U32 R248, R14, -0x2daee0ad, RZ ;  /* 0xd2511f530ef87825 */ /* 0x008fe200078e00ff */
[----:B------:R-:W-:Y:S01]  /*11960*/  LEA.HI.X R242, R242, c[0x0][0x16c], R6, 0x1, P1 ;  /* 0x00005b00f2f27a11 */ /* 0x000fe200008f0c06 */
[----:B------:R-:W-:Y:S01]  /*11970*/  USHF.L.U32 UR19, UR12, 0x1, URZ ;  /* 0x000000010c137899 */ /* 0x000fe2000800063f */
[----:B------:R-:W-:Y:S01]  /*11980*/  LEA.HI.X R240, R240, c[0x0][0x174], R4, 0x1, P0 ;  /* 0x00005d00f0f07a11 */ /* 0x000fe200000f0c04 */
[----:B------:R-:W-:Y:S01]  /*11990*/  UIADD3 UR11, UR9, -0x1, URZ ;  /* 0xffffffff090b7890 */ /* 0x000fe2000fffe03f */
[----:B------:R-:W-:Y:S01]  /*119a0*/  IADD3 R232, P1, R222, 0x20, RZ ;  /* 0x00000020dee87810 */ /* 0x000fe20007f3e0ff */
[----:B------:R-:W-:Y:S01]  /*119b0*/  USHF.L.U64.HI UR12, UR12, 0x1, UR4 ;  /* 0x000000010c0c7899 */ /* 0x000fe20008010204 */
[----:B------:R-:W-:Y:S01]  /*119c0*/  IMAD.WIDE.U32 R2, R20, -0x326172a9, RZ ;  /* 0xcd9e8d5714027825 */ /* 0x000fe200078e00ff */
[----:B------:R-:W-:Y:S01]  /*119d0*/  IADD3 R230, P0, R222, 0x30, RZ ;  /* 0x00000030dee67810 */ /* 0x000fe20007f1e0ff */
[----:B------:R-:W-:Y:S01]  /*119e0*/  UMOV UR21, URZ ;  /* 0x0000003f00157c82 */ /* 0x000fe20008000000 */
[----:B------:R-:W-:Y:S01]  /*119f0*/  ISETP.GE.AND P6, PT, R18, c[0x0][0x220], PT ;  /* 0x0000880012007a0c */ /* 0x000fe20003fc6270 */
[--C-:B------:R-:W-:Y:S01]  /*11a00*/  IMAD.X R233, RZ, RZ, R223.reuse, P1 ;  /* 0x000000ffffe97224 */ /* 0x100fe200008e06df */
[----:B------:R2:W-:Y:S01]  /*11a10*/  STL.64 [R1+0x78], R2 ;  /* 0x0000780201007387 */ /* 0x0005e20000100a00 */
[----:B------:R-:W-:Y:S01]  /*11a20*/  LOP3.LUT R246, R3, R15, RZ, 0x3c, !PT ;  /* 0x0000000f03f67212 */ /* 0x000fe200078e3cff */
[----:B------:R-:W-:-:S02]  /*11a30*/  IMAD.X R231, RZ, RZ, R223, P0 ;  /* 0x000000ffffe77224 */ /* 0x000fc400000e06df */
[----:B--2---:R-:W-:Y:S02]  /*11a40*/  IMAD.MOV.U32 R2, RZ, RZ, R10 ;  /* 0x000000ffff027224 */ /* 0x004fe400078e000a */
[----:B------:R-:W-:-:S05]  /*11a50*/  IMAD.MOV.U32 R3, RZ, RZ, R13 ;  /* 0x000000ffff037224 */ /* 0x000fca00078e000d */
[----:B------:R2:W-:Y:S01]  /*11a60*/  STL.64 [R1+0x80], R2 ;  /* 0x0000800201007387 */ /* 0x0005e20000100a00 */
[----:B------:R-:W-:Y:S01]  /*11a70*/  ISETP.GE.AND P5, PT, R17, c[0x0][0x220], PT ;  /* 0x0000880011007a0c */ /* 0x000fe20003fa6270 */
[----:B------:R-:W-:Y:S01]  /*11a80*/  IMAD.WIDE.U32 R246, R246, -0x2daee0ad, RZ ;  /* 0xd2511f53f6f67825 */ /* 0x000fe200078e00ff */
[----:B------:R-:W-:Y:S02]  /*11a90*/  ISETP.GE.AND P3, PT, R16, c[0x0][0x220], PT ;  /* 0x0000880010007a0c */ /* 0x000fe40003f66270 */
[----:B-1----:R-:W-:Y:S01]  /*11aa0*/  PRMT R4, R9, 0x7054, R9 ;  /* 0x0000705409047816 */ /* 0x002fe20000000009 */
[----:B------:R-:W-:Y:S05]  /*11ab0*/  BRA `(.L_x_613) ;  /* 0x000006d000007947 */ /* 0x000fea0003800000 */
.L_x_615:
        /* <DEDUP_REMOVED lines=13> */
[C---:B------:R-:W-:Y:S02]  /*11b90*/  @!P6 LEA R178, P1, R173.reuse, c[0x0][0x168], 0x1 ;  /* 0x00005a00adb2ea11 */ /* 0x040fe400078208ff */
[----:B---3--:R-:W-:Y:S02]  /*11ba0*/  LEA.HI.X R175, R174, R207, R175, 0x6, P0 ;  /* 0x000000cfaeaf7211 */ /* 0x008fe400000f34af */
[C---:B------:R-:W-:Y:S02]  /*11bb0*/  IADD3 R172, P2, R173.reuse, UR31, RZ ;  /* 0x0000001fadac7c10 */ /* 0x040fe4000ff5e0ff */
[----:B------:R-:W-:Y:S02]  /*11bc0*/  @!P6 LEA.HI.X R179, R173, c[0x0][0x16c], R175, 0x1, P1 ;  /* 0x00005b00adb3ea11 */ /* 0x000fe400008f0caf */
[----:B------:R-:W-:Y:S02]  /*11bd0*/  IADD3.X R174, R175, UR32, RZ, P2, !PT ;  /* 0x00000020afae7c10 */ /* 0x000fe400097fe4ff */
[C---:B------:R-:W-:Y:S01]  /*11be0*/  @!P6 LEA R176, P2, R172.reuse, c[0x0][0x168], 0x1 ;  /* 0x00005a00acb0ea11 */ /* 0x040fe200078408ff */
[----:B------:R-:W-:Y:S01]  /*11bf0*/  @!PT LDS RZ, [RZ] ;  /* 0x00000000fffff984 */ /* 0x000fe20000000800 */
[----:B------:R-:W-:Y:S01]  /*11c00*/  @!PT LDS RZ, [RZ] ;  /* 0x00000000fffff984 */ /* 0x000fe20000000800 */
[----:B------:R-:W-:Y:S01]  /*11c10*/  @!PT LDS RZ, [RZ] ;  /* 0x00000000fffff984 */ /* 0x000fe20000000800 */
[----:B------:R1:W-:Y:S01]  /*11c20*/  @!P6 LDGSTS.E.BYPASS.LTC128B.128 [R205+0x8000], [R178.64] ;  /* 0x08000000b2cdefae */ /* 0x0003e2000b901d56 */
        /* <DEDUP_REMOVED lines=8> */
[----:B------:R1:W-:Y:S01]  /*11cb0*/  @!P5 LDGSTS.E.BYPASS.LTC128B.128 [R205+0xa000], [R170.64+0x80] ;  /* 0x0a000080aacddfae */ /* 0x0003e2000b901d56 */
        /* <DEDUP_REMOVED lines=77> */
.L_x_613:
[----:B------:R-:W3:Y:S01]  /*12190*/  LDL.64 R6, [R1+0x80] ;  /* 0x0000800001067983 */ /* 0x000ee20000100a00 */
[----:B------:R-:W-:Y:S01]  /*121a0*/  UIADD3 UR8, -UR21, UR9, URZ ;  /* 0x0000000915087290 */ /* 0x000fe2000fffe13f */
[----:B------:R-:W-:Y:S04]  /*121b0*/  DEPBAR.LE SB0, 0x0 ;  /* 0x000080000000791a */ /* 0x000fe80000000000 */
[----:B------:R-:W-:Y:S01]  /*121c0*/  BAR.SYNC.DEFER_BLOCKING 0x0 ;  /* 0x0000000000007b1d */ /* 0x000fe20000010000 */
[----:B--2---:R-:W-:Y:S01]  /*121d0*/  IMAD.U32 R2, RZ, RZ, UR8 ;  /* 0x00000008ff027e24 */ /* 0x004fe2000f8e00ff */
[----:B------:R-:W-:Y:S01]  /*121e0*/  USHF.R.S32.HI UR5, URZ, 0x1f, UR8 ;  /* 0x0000001f3f057899 */ /* 0x000fe20008011408 */
[----:B------:R-:W-:Y:S01]  /*121f0*/  IMAD.U32 R4, RZ, RZ, UR8 ;  /* 0x00000008ff047e24 */ /* 0x000fe2000f8e00ff */
[----:B------:R-:W-:Y:S01]  /*12200*/  UIMAD UR4, UR6, UR8, URZ ;  /* 0x00000008060472a4 */ /* 0x000fe2000f8e023f */
[----:B------:R-:W-:Y:S01]  /*12210*/  IMAD.U32 R3, RZ, RZ, UR8 ;  /* 0x00000008ff037e24 */ /* 0x000fe2000f8e00ff */
[----:B------:R-:W-:Y:S01]  /*12220*/  LEA R2, P0, R2, R222, 0x6 ;  /* 0x000000de02027211 */ /* 0x000fe200078030ff */
[----:B------:R-:W-:Y:S02]  /*12230*/  UIADD3 UR26, UR11, -UR21, URZ ;  /* 0x800000150b1a7290 */ /* 0x000fe4000fffe03f */
[----:B------:R-:W-:Y:S01]  /*12240*/  UIMAD UR4, UR5, UR15, UR4 ;  /* 0x0000000f050472a4 */ /* 0x000fe2000f8e0204 */
[----:B------:R-:W-:Y:S01]  /*12250*/  LEA.HI.X.SX32 R3, R3, R223, 0x6, P0 ;  /* 0x000000df03037211 */ /* 0x000fe200000f36ff */
[----:B------:R-:W-:Y:S02]  /*12260*/  UISETP.GE.AND UP0, UPT, UR8, 0x1, UPT ;  /* 0x000000010800788c */ /* 0x000fe4000bf06270 */
[----:B------:R-:W-:Y:S02]  /*12270*/  IMAD.U32 R134, RZ, RZ, UR26 ;  /* 0x0000001aff867e24 */ /* 0x000fe4000f8e00ff */
[----:B------:R-:W-:Y:S02]  /*12280*/  IMAD R8, R3, c[0x0][0x1a0], RZ ;  /* 0x0000680003087a24 */ /* 0x000fe400078e02ff */
[----:B------:R-:W-:Y:S02]  /*12290*/  IMAD.U32 R132, RZ, RZ, UR26 ;  /* 0x0000001aff847e24 */ /* 0x000fe4000f8e00ff */
[----:B------:R-:W-:Y:S01]  /*122a0*/  IMAD.U32 R135, RZ, RZ, UR26 ;  /* 0x0000001aff877e24 */ /* 0x000fe2000f8e00ff */
[----:B-----5:R-:W-:Y:S01]  /*122b0*/  @P6 STS.128 [R205+0x10000], RZ ;  /* 0x010000ffcd006388 */ /* 0x020fe20000000c00 */
[----:B---3--:R-:W-:Y:S05]  /*122c0*/  IMAD.WIDE.U32 R4, R4, UR15, R6 ;  /* 0x0000000f04047c25 */ /* 0x008fea000f8e0006 */
[C---:B------:R-:W-:Y:S02]  /*122d0*/  @!P6 LEA R16, P2, R4.reuse, c[0x0][0x170], 0x1 ;  /* 0x00005c000410ea11 */ /* 0x040fe400078408ff */
[----:B------:R-:W-:Y:S02]  /*122e0*/  IADD3 R6, R5, UR4, RZ ;  /* 0x0000000405067c10 */ /* 0x000fe4000fffe0ff */
[C---:B------:R-:W-:Y:S02]  /*122f0*/  IADD3 R5, P1, R4.reuse, UR16, RZ ;  /* 0x0000001004057c10 */ /* 0x040fe4000ff3e0ff */
[----:B------:R-:W-:Y:S02]  /*12300*/  @!P6 LEA.HI.X R17, R4, c[0x0][0x174], R6, 0x1, P2 ;  /* 0x00005d000411ea11 */ /* 0x000fe400010f0c06 */
[C---:B------:R-:W-:Y:S02]  /*12310*/  @!P6 LEA R14, P0, R5.reuse, c[0x0][0x170], 0x1 ;  /* 0x00005c00050eea11 */ /* 0x040fe400078008ff */
[----:B------:R-:W-:Y:S01]  /*12320*/  IADD3.X R7, R6, UR10, RZ, P1, !PT ;  /* 0x0000000a06077c10 */ /* 0x000fe20008ffe4ff */
[----:B------:R-:W-:Y:S01]  /*12330*/  @!PT LDS RZ, [RZ] ;  /* 0x00000000fffff984 */ /* 0x000fe20000000800 */
[----:B------:R-:W-:Y:S01]  /*12340*/  @!PT LDS RZ, [RZ] ;  /* 0x00000000fffff984 */ /* 0x000fe20000000800 */
[----:B------:R-:W-:Y:S01]  /*12350*/  @!PT LDS RZ, [RZ] ;  /* 0x00000000fffff984 */ /* 0x000fe20000000800 */
[----:B------:R1:W-:Y:S01]  /*12360*/  @!P6 LDGSTS.E.BYPASS.LTC128B.128 [R205+0x10000], [R16.64] ;  /* 0x1000000010cdefae */ /* 0x0003e2000b901d56 */
[C---:B------:R-:W-:Y:S02]  /*12370*/  IADD3 R4, P1, R5.reuse, UR16, RZ ;  /* 0x0000001005047c10 */ /* 0x040fe4000ff3e0ff */
[----:B------:R-:W-:Y:S01]  /*12380*/  @!P6 LEA.HI.X R15, R5, c[0x0][0x174], R7, 0x1, P0 ;  /* 0x00005d00050fea11 */ /* 0x000fe200000f0c07 */
[----:B------:R-:W-:Y:S01]  /*12390*/  @P5 STS.128 [R205+0x12000], RZ ;  /* 0x012000ffcd005388 */ /* 0x000fe20000000c00 */
[----:B------:R-:W-:Y:S01]  /*123a0*/  IADD3.X R3, R7, UR10, RZ, P1, !PT ;  /* 0x0000000a07037c10 */ /* 0x000fe20008ffe4ff */
[----:B------:R-:W-:Y:S01]  /*123b0*/  IMAD.WIDE.U32 R6, R2, c[0x0][0x1a0], RZ ;  /* 0x0000680002067a25 */ /* 0x000fe200078e00ff */
[C---:B------:R-:W-:Y:S02]  /*123c0*/  @!P6 IADD3 R5, P0, R4.reuse, UR16, RZ ;  /* 0x000000100405ec10 */ /* 0x040fe4000ff1e0ff */
[----:B------:R-:W-:Y:S01]  /*123d0*/  @!P6 LEA R12, P1, R4, c[0x0][0x170], 0x1 ;  /* 0x00005c00040cea11 */ /* 0x000fe200078208ff */
[----:B------:R-:W-:Y:S01]  /*123e0*/  IMAD R2, R2, c[0x0][0x1a4], R8 ;  /* 0x0000690002027a24 */ /* 0x000fe200078e0208 */
[----:B------:R-:W-:Y:S02]  /*123f0*/  LEA R8, P2, R6, R241, 0x1 ;  /* 0x000000f106087211 */ /* 0x000fe400078408ff */
[----:B------:R-:W-:Y:S01]  /*12400*/  @!P6 IADD3.X R9, R3, UR10, RZ, P0, !PT ;  /* 0x0000000a0309ec10 */ /* 0x000fe200087fe4ff */
[----:B------:R-:W-:Y:S01]  /*12410*/  IMAD.IADD R2, R7, 0x1, R2 ;  /* 0x0000000107027824 */ /* 0x000fe200078e0202 */
[C---:B------:R-:W-:Y:S01]  /*12420*/  @!P6 LEA R10, P0, R5.reuse, c[0x0][0x170], 0x1 ;  /* 0x00005c00050aea11 */ /* 0x040fe200078008ff */
[----:B------:R-:W-:Y:S01]  /*12430*/  IMAD.U32 R7, RZ, RZ, UR8 ;  /* 0x00000008ff077e24 */ /* 0x000fe2000f8e00ff */
[----:B------:R-:W-:Y:S01]  /*12440*/  @!P6 LEA.HI.X R13, R4, c[0x0][0x174], R3, 0x1, P1 ;  /* 0x00005d00040dea11 */ /* 0x000fe200008f0c03 */
[----:B------:R-:W-:Y:S01]  /*12450*/  IMAD.U32 R4, RZ, RZ, UR8 ;  /* 0x00000008ff047e24 */ /* 0x000fe2000f8e00ff */
[----:B------:R-:W-:Y:S01]  /*12460*/  @!P6 LEA.HI.X R11, R5, c[0x0][0x174], R9, 0x1, P0 ;  /* 0x00005d00050bea11 */ /* 0x000fe200000f0c09 */
[----:B------:R-:W-:Y:S01]  /*12470*/  IMAD.U32 R5, RZ, RZ, UR8 ;  /* 0x00000008ff057e24 */ /* 0x000fe2000f8e00ff */
[----:B------:R-:W-:Y:S01]  /*12480*/  LEA.HI.X R9, R6, R240, R2, 0x1, P2 ;  /* 0x000000f006097211 */ /* 0x000fe200010f0c02 */
[----:B------:R-:W-:Y:S01]  /*12490*/  IMAD.U32 R6, RZ, RZ, UR8 ;  /* 0x00000008ff067e24 */ /* 0x000fe2000f8e00ff */
[----:B------:R-:W-:Y:S01]  /*124a0*/  LEA R4, P1, R4, R232, 0x6 ;  /* 0x000000e804047211 */ /* 0x000fe200078230ff */
[----:B------:R-:W-:Y:S02]  /*124b0*/  IMAD.U32 R2, RZ, RZ, UR8 ;  /* 0x00000008ff027e24 */ /* 0x000fe4000f8e00ff */
[----:B------:R-:W-:Y:S01]  /*124c0*/  @!PT LDS RZ, [RZ] ;  /* 0x00000000fffff984 */ /* 0x000fe20000000800 */
[----:B------:R-:W-:Y:S01]  /*124d0*/  @!PT LDS RZ, [RZ] ;  /* 0x00000000fffff984 */ /* 0x000fe20000000800 */
[----:B------:R-:W-:Y:S01]  /*124e0*/  @!PT LDS RZ, [RZ] ;  /* 0x00000000fffff984 */ /* 0x000fe20000000800 */
[----:B------:R2:W-:Y:S01]  /*124f0*/  @!P5 LDGSTS.E.BYPASS.LTC128B.128 [R205+0x12000], [R8.64+0x80] ;  /* 0x1200008008cddfae */ /* 0x0005e2000b901d56 */
[----:B------:R-:W-:Y:S01]  /*12500*/  LEA R6, P2, R6, R234, 0x6 ;  /* 0x000000ea06067211 */ /* 0x000fe200078430ff */
[----:B------:R-:W-:Y:S01]  /*12510*/  IMAD.WIDE.U32 R20, R4, c[0x0][0x1a0], RZ ;  /* 0x0000680004147a25 */ /* 0x000fe200078e00ff */
[----:B------:R-:W-:Y:S01]  /*12520*/  LEA.HI.X.SX32 R5, R5, R233, 0x6, P1 ;  /* 0x000000e905057211 */ /* 0x000fe200008f36ff */
[----:B------:R-:W-:Y:S01]  /*12530*/  @P4 STS.128 [R205+0x14000], RZ ;  /* 0x014000ffcd004388 */ /* 0x000fe20000000c00 */
[----:B------:R-:W-:Y:S01]  /*12540*/  LEA.HI.X.SX32 R7, R7, R235, 0x6, P2 ;  /* 0x000000eb07077211 */ /* 0x000fe200010f36ff */
[----:B------:R-:W-:Y:S01]  /*12550*/  IMAD.WIDE.U32 R22, R6, c[0x0][0x1a0], RZ ;  /* 0x0000680006167a25 */ /* 0x000fe200078e00ff */
[----:B------:R-:W-:Y:S01]  /*12560*/  LEA R2, P0, R2, R230, 0x6 ;  /* 0x000000e602027211 */ /* 0x000fe200078030ff */
        /* <DEDUP_REMOVED lines=8> */
[----:B------:R-:W-:Y:S01]  /*125f0*/  @!PT LDS RZ, [RZ] ;  /* 0x00000000fffff984 */ /* 0x000fe20000000800 */
[----:B------:R-:W-:Y:S01]  /*12600*/  @!PT LDS RZ, [RZ] ;  /* 0x00000000fffff984 */ /* 0x000fe20000000800 */
[----:B------:R-:W-:Y:S01]  /*12610*/  @!PT LDS RZ, [RZ] ;  /* 0x00000000fffff984 */ /* 0x000fe20000000800 */
[----:B------:R2:W-:Y:S01]  /*12620*/  @!P3 LDGSTS.E.BYPASS.LTC128B.128 [R205+0x16000], [R8.64+0x180] ;  /* 0x1600018008cdbfae */ /* 0x0005e2000b901d56 */
[-C--:B------:R-:W-:Y:S01]  /*12630*/  LEA R6, P2, R22, R241.reuse, 0x1 ;  /* 0x000000f116067211 */ /* 0x080fe200078408ff */
[----:B------:R-:W-:Y:S01]  /*12640*/  IMAD R5, R4, c[0x0][0x1a4], R5 ;  /* 0x0000690004057a24 */ /* 0x000fe200078e0205 */
[----:B------:R-:W-:Y:S01]  /*12650*/  LEA R4, P1, R20, R241, 0x1 ;  /* 0x000000f114047211 */ /* 0x000fe200078208ff */
[----:B------:R-:W-:Y:S01]  /*12660*/  @P6 STS.128 [R205+0x10800], RZ ;  /* 0x010800ffcd006388 */ /* 0x000fe20000000c00 */
[----:B------:R-:W-:Y:S02]  /*12670*/  IMAD.IADD R7, R23, 0x1, R7 ;  /* 0x0000000117077824 */ /* 0x000fe400078e0207 */
[----:B------:R-:W-:Y:S01]  /*12680*/  IMAD.IADD R5, R21, 0x1, R5 ;  /* 0x0000000115057824 */ /* 0x000fe200078e0205 */
[----:B------:R-:W-:Y:S01]  /*12690*/  @!PT LDS RZ, [RZ] ;  /* 0x00000000fffff984 */ /* 0x000fe20000000800 */
[----:B------:R-:W-:Y:S01]  /*126a0*/  @!PT LDS RZ, [RZ] ;  /* 0x00000000fffff984 */ /* 0x000fe20000000800 */
[----:B------:R-:W-:Y:S01]  /*126b0*/  @!PT LDS RZ, [RZ] ;  /* 0x00000000fffff984 */ /* 0x000fe20000000800 */
[----:B------:R3:W-:Y:S01]  /*126c0*/  @!P6 LDGSTS.E.BYPASS.LTC128B.128 [R205+0x10800], [R14.64] ;  /* 0x108000000ecdefae */ /* 0x0007e2000b901d56 */
[----:B------:R-:W-:Y:S01]  /*126d0*/  IMAD.U32 R3, RZ, RZ, UR8 ;  /* 0x00000008ff037e24 */ /* 0x000fe2000f8e00ff */
[-C--:B------:R-:W-:Y:S01]  /*126e0*/  LEA.HI.X R7, R22, R240.reuse, R7, 0x1, P2 ;  /* 0x000000f016077211 */ /* 0x080fe200010f0c07 */
[----:B------:R-:W-:Y:S01]  /*126f0*/  IMAD.WIDE.U32 R18, R2, c[0x0][0x1a0], RZ ;  /* 0x0000680002127a25 */ /* 0x000fe200078e00ff */
[----:B------:R-:W-:Y:S01]  /*12700*/  @P5 STS.128 [R205+0x12800], RZ ;  /* 0x012800ffcd005388 */ /* 0x000fe20000000c00 */
[----:B------:R-:W-:Y:S02]  /*12710*/  LEA.HI.X R5, R20, R240, R5, 0x1, P1 ;  /* 0x000000f014057211 */ /* 0x000fe400008f0c05 */
[----:B------:R-:W-:Y:S01]  /*12720*/  LEA.HI.X.SX32 R3, R3, R231, 0x6, P0 ;  /* 0x000000e703037211 */ /* 0x000fe200000f36ff */
[----:B------:R-:W-:Y:S01]  /*12730*/  @!PT LDS RZ, [RZ] ;  /* 0x00000000fffff984 */ /* 0x000fe20000000800 */
[----:B------:R-:W-:Y:S01]  /*12740*/  @!PT LDS RZ, [RZ] ;  /* 0x00000000fffff984 */ /* 0x000fe20000000800 */
[----:B------:R-:W-:Y:S01]  /*12750*/  @!PT LDS RZ, [RZ] ;  /* 0x00000000fffff984 */ /* 0x000fe20000000800 */
[----:B------:R4:W-:Y:S01]  /*12760*/  @!P5 LDGSTS.E.BYPASS.LTC128B.128 [R205+0x12800], [R6.64+0x80] ;  /* 0x1280008006cddfae */ /* 0x0009e2000b901d56 */
[----:B------:R-:W-:Y:S03]  /*12770*/  LEA R134, P2, R134, R234, 0x6 ;  /* 0x000000ea86867211 */ /* 0x000fe600078430ff */
[----:B------:R-:W-:Y:S01]  /*12780*/  @P4 STS.128 [R205+0x14800], RZ ;  /* 0x014800ffcd004388 */ /* 0x000fe20000000c00 */
[----:B------:R-:W-:Y:S01]  /*12790*/  IMAD R3, R3, c[0x0][0x1a0], RZ ;  /* 0x0000680003037a24 */ /* 0x000fe200078e02ff */
[----:B------:R-:W-:Y:S02]  /*127a0*/  LEA.HI.X.SX32 R135, R135, R235, 0x6, P2 ;  /* 0x000000eb87877211 */ /* 0x000fe400010f36ff */
[----:B------:R-:W-:Y:S01]  /*127b0*/  @!PT LDS RZ, [RZ] ;  /* 0x00000000fffff984 */ /* 0x000fe20000000800 */
[----:B------:R-:W-:Y:S01]  /*127c0*/  @!PT LDS RZ, [RZ] ;  /* 0x00000000fffff984 */ /* 0x000fe20000000800 */
[----:B------:R-:W-:Y:S01]  /*127d0*/  @!PT LDS RZ, [RZ] ;  /* 0x00000000fffff984 */ /* 0x000fe20000000800 */
[----:B------:R4:W-:Y:S01]  /*127e0*/  @!P4 LDGSTS.E.BYPASS.LTC128B.128 [R205+0x14800], [R6.64+0x100] ;  /* 0x1480010006cdcfae */ /* 0x0009e2000b901d56 */
[----:B------:R-:W-:Y:S01]  /*127f0*/  IMAD R3, R2, c[0x0][0x1a4], R3 ;  /* 0x0000690002037a24 */ /* 0x000fe200078e0203 */
[C---:B------:R-:W-:Y:S01]  /*12800*/  LEA R2, P0, R18.reuse, R241, 0x1 ;  /* 0x000000f112027211 */ /* 0x040fe200078008ff */
[----:B------:R-:W-:Y:S01]  /*12810*/  IMAD R135, R135, c[0x0][0x198], RZ ;  /* 0x0000660087877a24 */ /* 0x000fe200078e02ff */
        /* <DEDUP_REMOVED lines=49> */
[----:B-1----:R-:W1:Y:S04]  /*12b30*/  LDSM.16.M88.4 R16, [R192+0x8800] ;  /* 0x00880000c010783b */ /* 0x002e680000000200 */
[----:B------:R-:W2:Y:S04]  /*12b40*/  LDSM.16.M88.4 R24, [R192+0x9000] ;  /* 0x00900000c018783b */ /* 0x000ea80000000200 */
[----:B------:R-:W0:Y:S04]  /*12b50*/  LDGDEPBAR ;  /* 0x00000000000079af */ /* 0x000e280000000000 */
[----:B------:R-:W1:Y:S01]  /*12b60*/  LDSM.16.M88.4 R168, [R192+0x9800] ;  /* 0x00980000c0a8783b */ /* 0x000e620000000200 */
[----:B---3--:R-:W-:Y:S03]  /*12b70*/  IMAD.U32 R2, RZ, RZ, UR26 ;  /* 0x0000001aff027e24 */ /* 0x008fe6000f8e00ff */
[----:B------:R-:W-:Y:S01]  /*12b80*/  LDSM.16.M88.4 R172, [R202] ;  /* 0x00000000caac783b */ /* 0x000fe20000000200 */
[----:B------:R-:W-:Y:S03]  /*12b90*/  IMAD.U32 R3, RZ, RZ, UR26 ;  /* 0x0000001aff037e24 */ /* 0x000fe6000f8e00ff */
[----:B------:R-:W3:Y:S01]  /*12ba0*/  LDSM.16.M88.4 R176, [R199] ;  /* 0x00000000c7b0783b */ /* 0x000ee20000000200 */
[----:B------:R-:W-:Y:S03]  /*12bb0*/  LEA R2, P1, R2, R232, 0x6 ;  /* 0x000000e802027211 */ /* 0x000fe600078230ff */
[----:B------:R-:W2:Y:S04]  /*12bc0*/  LDSM.16.M88.4 R180, [R199+0x800] ;  /* 0x00080000c7b4783b */ /* 0x000ea80000000200 */
[----:B------:R-:W2:Y:S04]  /*12bd0*/  LDSM.16.M88.4 R184, [R199+0x1000] ;  /* 0x00100000c7b8783b */ /* 0x000ea80000000200 */
[----:B------:R-:W3:Y:S01]  /*12be0*/  LDSM.16.M88.4 R188, [R199+0x1800] ;  /* 0x00180000c7bc783b */ /* 0x000ee20000000200 */
[C---:B----4-:R-:W-:Y:S08]  /*12bf0*/  HMMA.16816.F32 R4, R32.reuse, R8, RZ ;  /* 0x000000082004723c */ /* 0x050ff000000018ff */
[C---:B------:R-:W-:Y:S08]  /*12c00*/  HMMA.16816.F32 R8, R32.reuse, R10, RZ ;  /* 0x0000000a2008723c */ /* 0x040ff000000018ff */
[C---:B-1----:R-:W-:Y:S08]  /*12c10*/  HMMA.16816.F32 R12, R32.reuse, R16, RZ ;  /* 0x00000010200c723c */ /* 0x042ff000000018ff */
[C---:B------:R-:W-:Y:S08]  /*12c20*/  HMMA.16816.F32 R16, R32.reuse, R18, RZ ;  /* 0x000000122010723c */ /* 0x040ff000000018ff */
[C---:B--2---:R-:W-:Y:S08]  /*12c30*/  HMMA.16816.F32 R20, R32.reuse, R24, RZ ;  /* 0x000000182014723c */ /* 0x044ff000000018ff */
[C---:B------:R-:W-:Y:S08]  /*12c40*/  HMMA.16816.F32 R24, R32.reuse, R26, RZ ;  /* 0x0000001a2018723c */ /* 0x040ff000000018ff */
[C---:B------:R-:W-:Y:S08]  /*12c50*/  HMMA.16816.F32 R28, R32.reuse, R168, RZ ;  /* 0x000000a8201c723c */ /* 0x040ff000000018ff */
[----:B------:R-:W-:Y:S01]  /*12c60*/  HMMA.16816.F32 R32, R32, R170, RZ ;  /* 0x000000aa2020723c */ /* 0x000fe200000018ff */
[----:B------:R-:W-:Y:S07]  /*12c70*/  LDSM.16.M88.4 R168, [R204] ;  /* 0x00000000cca8783b */ /* 0x000fee0000000200 */
[C---:B---3--:R-:W-:Y:S08]  /*12c80*/  HMMA.16816.F32 R4, R172.reuse, R176, R4 ;  /* 0x000000b0ac04723c */ /* 0x048ff00000001804 */
[C---:B------:R-:W-:Y:S01]  /*12c90*/  HMMA.16816.F32 R8, R172.reuse, R178, R8 ;  /* 0x000000b2ac08723c */ /* 0x040fe20000001808 */
[----:B------:R-:W1:Y:S07]  /*12ca0*/  LDSM.16.M88.4 R176, [R198+0x8000] ;  /* 0x00800000c6b0783b */ /* 0x000e6e0000000200 */
[C---:B------:R-:W-:Y:S08]  /*12cb0*/  HMMA.16816.F32 R12, R172.reuse, R180, R12 ;  /* 0x000000b4ac0c723c */ /* 0x040ff0000000180c */
[C---:B------:R-:W-:Y:S01]  /*12cc0*/  HMMA.16816.F32 R16, R172.reuse, R182, R16 ;  /* 0x000000b6ac10723c */ /* 0x040fe20000001810 */
[----:B------:R-:W2:Y:S07]  /*12cd0*/  LDSM.16.M88.4 R180, [R198+0x8800] ;  /* 0x00880000c6b4783b */ /* 0x000eae0000000200 */
[C---:B------:R-:W-:Y:S08]  /*12ce0*/  HMMA.16816.F32 R20, R172.reuse, R184, R20 ;  /* 0x000000b8ac14723c */ /* 0x040ff00000001814 */
[C---:B------:R-:W-:Y:S01]  /*12cf0*/  HMMA.16816.F32 R24, R172.reuse, R186, R24 ;  /* 0x000000baac18723c */ /* 0x040fe20000001818 */
[----:B------:R-:W3:Y:S07]  /*12d00*/  LDSM.16.M88.4 R184, [R198+0x9000] ;  /* 0x00900000c6b8783b */ /* 0x000eee0000000200 */
[C---:B------:R-:W-:Y:S08]  /*12d10*/  HMMA.16816.F32 R28, R172.reuse, R188, R28 ;  /* 0x000000bcac1c723c */ /* 0x040ff0000000181c */
[----:B------:R-:W-:Y:S01]  /*12d20*/  HMMA.16816.F32 R32, R172, R190, R32 ;  /* 0x000000beac20723c */ /* 0x000fe20000001820 */
[----:B------:R-:W4:Y:S04]  /*12d30*/  LDSM.16.M88.4 R172, [R198+0x9800] ;  /* 0x00980000c6ac783b */ /* 0x000f280000000200 */
[----:B------:R-:W-:Y:S03]  /*12d40*/  LDSM.16.M88.4 R188, [R197+0x1000] ;  /* 0x00100000c5bc783b */ /* 0x000fe60000000200 */
[C---:B-1----:R-:W-:Y:S08]  /*12d50*/  HMMA.16816.F32 R4, R168.reuse, R176, R4 ;  /* 0x000000b0a804723c */ /* 0x042ff00000001804 */
[C---:B------:R-:W-:Y:S01]  /*12d60*/  HMMA.16816.F32 R8, R168.reuse, R178, R8 ;  /* 0x000000b2a808723c */ /* 0x040fe20000001808 */
[----:B------:R-:W-:Y:S07]  /*12d70*/  LDSM.16.M88.4 R176, [R203] ;  /* 0x00000000cbb0783b */ /* 0x000fee0000000200 */
[C---:B--2---:R-:W-:Y:S08]  /*12d80*/  HMMA.16816.F32 R12, R168.reuse, R180, R12 ;  /* 0x000000b4a80c723c */ /* 0x044ff0000000180c */
[C---:B------:R-:W-:Y:S01]  /*12d90*/  HMMA.16816.F32 R16, R168.reuse, R182, R16 ;  /* 0x000000b6a810723c */ /* 0x040fe20000001810 */
[----:B------:R-:W1:Y:S07]  /*12da0*/  LDSM.16.M88.4 R180, [R197] ;  /* 0x00000000c5b4783b */ /* 0x000e6e0000000200 */
[C---:B---3--:R-:W-:Y:S08]  /*12db0*/  HMMA.16816.F32 R20, R168.reuse, R184, R20 ;  /* 0x000000b8a814723c */ /* 0x048ff00000001814 */
[C---:B------:R-:W-:Y:S01]  /*12dc0*/  HMMA.16816.F32 R24, R168.reuse, R186, R24 ;  /* 0x000000baa818723c */ /* 0x040fe20000001818 */
[----:B------:R-:W2:Y:S07]  /*12dd0*/  LDSM.16.M88.4 R184, [R197+0x800] ;  /* 0x00080000c5b8783b */ /* 0x000eae0000000200 */
[C---:B----4-:R-:W-:Y:S08]  /*12de0*/  HMMA.16816.F32 R28, R168.reuse, R172, R28 ;  /* 0x000000aca81c723c */ /* 0x050ff0000000181c */
[----:B------:R-:W-:Y:S01]  /*12df0*/  HMMA.16816.F32 R32, R168, R174, R32 ;  /* 0x000000aea820723c */ /* 0x000fe20000001820 */
[----:B------:R-:W3:Y:S04]  /*12e00*/  LDSM.16.M88.4 R168, [R197+0x1800] ;  /* 0x00180000c5a8783b */ /* 0x000ee80000000200 */
        /* <DEDUP_REMOVED lines=155> */
[----:B------:R-:W3:Y:S01]  /*137c0*/  LDSM.16.M88.4 R168, [R197+0x7800] ;  /* 0x00780000c5a8783b */ /* 0x000ee20000000200 */
[----:B------:R-:W-:Y:S04]  /*137d0*/  DEPBAR.LE SB0, 0x0 ;  /* 0x000080000000791a */ /* 0x000fe80000000000 */
[----:B------:R-:W-:Y:S01]  /*137e0*/  BAR.SYNC.DEFER_BLOCKING 0x0 ;  /* 0x0000000000007b1d */ /* 0x000fe20000010000 */
[----:B------:R-:W-:Y:S01]  /*137f0*/  IMAD.U32 R172, RZ, RZ, UR26 ;  /* 0x0000001affac7e24 */ /* 0x000fe2000f8e00ff */
[C---:B-1----:R-:W-:Y:S01]  /*13800*/  HMMA.16816.F32 R4, R176.reuse, R180, R4 ;  /* 0x000000b4b004723c */ /* 0x042fe20000001804 */
[----:B------:R-:W-:Y:S04]  /*13810*/  MOV R173, UR26 ;  /* 0x0000001a00ad7c02 */ /* 0x000fe80008000f00 */
[----:B------:R-:W-:Y:S03]  /*13820*/  IMAD.WIDE.U32 R174, R2, c[0x0][0x198], RZ ;  /* 0x0000660002ae7a25 */ /* 0x000fe600078e00ff */
[C---:B------:R-:W-:Y:S08]  /*13830*/  HMMA.16816.F32 R8, R176.reuse, R182, R8 ;  /* 0x000000b6b008723c */ /* 0x040ff00000001808 */
[C---:B--2---:R-:W-:Y:S08]  /*13840*/  HMMA.16816.F32 R12, R176.reuse, R184, R12 ;  /* 0x000000b8b00c723c */ /* 0x044ff0000000180c */
[C---:B------:R-:W-:Y:S08]  /*13850*/  HMMA.16816.F32 R16, R176.reuse, R186, R16 ;  /* 0x000000bab010723c */ /* 0x040ff00000001810 */
[C---:B----4-:R-:W-:Y:S08]  /*13860*/  HMMA.16816.F32 R20, R176.reuse, R188, R20 ;  /* 0x000000bcb014723c */ /* 0x050ff00000001814 */
[C---:B------:R-:W-:Y:S08]  /*13870*/  HMMA.16816.F32 R24, R176.reuse, R190, R24 ;  /* 0x000000beb018723c */ /* 0x040ff00000001818 */
[C---:B---3--:R-:W-:Y:S07]  /*13880*/  HMMA.16816.F32 R28, R176.reuse, R168, R28 ;  /* 0x000000a8b01c723c */ /* 0x048fee000000181c */
[----:B------:R-:W-:Y:S01]  /*13890*/  LEA R168, P0, R132, R222, 0x6 ;  /* 0x000000de84a87211 */ /* 0x000fe200078030ff */
[----:B------:R-:W-:Y:S04]  /*138a0*/  HMMA.16816.F32 R32, R176, R170, R32 ;  /* 0x000000aab020723c */ /* 0x000fe80000001820 */
[----:B------:R-:W-:Y:S02]  /*138b0*/  LEA.HI.X.SX32 R169, R3, R223, 0x6, P0 ;  /* 0x000000df03a97211 */ /* 0x000fe400000f36ff */
[----:B------:R-:W-:Y:S01]  /*138c0*/  LEA R172, P0, R172, R230, 0x6 ;  /* 0x000000e6acac7211 */ /* 0x000fe200078030ff */
[----:B------:R-:W-:Y:S01]  /*138d0*/  IMAD.WIDE.U32 R176, R168, c[0x0][0x198], RZ ;  /* 0x00006600a8b07a25 */ /* 0x000fe200078e00ff */
[----:B------:R-:W-:Y:S04]  /*138e0*/  LEA.HI.X.SX32 R3, R173, R233, 0x6, P1 ;  /* 0x000000e9ad037211 */ /* 0x000fe800008f36ff */
[----:B------:R-:W-:Y:S01]  /*138f0*/  LEA.HI.X.SX32 R173, R132, R231, 0x6, P0 ;  /* 0x000000e784ad7211 */ /* 0x000fe200000f36ff */
[----:B------:R-:W-:Y:S01]  /*13900*/  IMAD R132, R169, c[0x0][0x198], RZ ;  /* 0x00006600a9847a24 */ /* 0x000fe200078e02ff */
[-C--:B------:R-:W-:Y:S01]  /*13910*/  LEA R170, P1, R176, R243.reuse, 0x1 ;  /* 0x000000f3b0aa7211 */ /* 0x080fe200078208ff */
[C---:B------:R-:W-:Y:S02]  /*13920*/  IMAD R169, R134.reuse, c[0x0][0x19c], R135 ;  /* 0x0000670086a97a24 */ /* 0x040fe400078e0287 */
[----:B------:R-:W-:Y:S04]  /*13930*/  IMAD.WIDE.U32 R134, R134, c[0x0][0x198], RZ ;  /* 0x0000660086867a25 */ /* 0x000fe800078e00ff */
[----:B------:R-:W-:Y:S02]  /*13940*/  IMAD R132, R168, c[0x0][0x19c], R132 ;  /* 0x00006700a8847a24 */ /* 0x000fe400078e0284 */
[----:B------:R-:W-:Y:S02]  /*13950*/  IMAD R168, R173, c[0x0][0x198], RZ ;  /* 0x00006600ada87a24 */ /* 0x000fe400078e02ff */
[----:B------:R-:W-:Y:S02]  /*13960*/  IMAD.IADD R169, R135, 0x1, R169 ;  /* 0x0000000187a97824 */ /* 0x000fe400078e02a9 */
[----:B------:R-:W-:Y:S01]  /*13970*/  IMAD R178, R172, c[0x0][0x19c], R168 ;  /* 0x00006700acb27a24 */ /* 0x000fe200078e02a8 */
[CC--:B------:R-:W-:Y:S01]  /*13980*/  LEA R168, P0, R134.reuse, R243.reuse, 0x1 ;  /* 0x000000f386a87211 */ /* 0x0c0fe200078008ff */
[----:B------:R-:W-:Y:S02]  /*13990*/  IMAD R3, R3, c[0x0][0x198], RZ ;  /* 0x0000660003037a24 */ /* 0x000fe400078e02ff */
[----:B------:R-:W-:Y:S01]  /*139a0*/  IMAD.IADD R132, R177, 0x1, R132 ;  /* 0x00000001b1847824 */ /* 0x000fe200078e0284 */
[-C--:B------:R-:W-:Y:S01]  /*139b0*/  LEA.HI.X R169, R134, R242.reuse, R169, 0x1, P0 ;  /* 0x000000f286a97211 */ /* 0x080fe200000f0ca9 */
[----:B------:R-:W-:Y:S01]  /*139c0*/  IMAD R3, R2, c[0x0][0x19c], R3 ;  /* 0x0000670002037a24 */ /* 0x000fe200078e0203 */
[----:B------:R-:W-:Y:S01]  /*139d0*/  PLOP3.LUT P0, PT, PT, PT, UP0, 0x80, 0x0 ;  /* 0x000000000000781c */ /* 0x000fe20003f0f008 */
[----:B------:R-:W-:Y:S01]  /*139e0*/  IMAD.WIDE.U32 R172, R172, c[0x0][0x198], RZ ;  /* 0x00006600acac7a25 */ /* 0x000fe200078e00ff */
[-C--:B------:R-:W-:Y:S02]  /*139f0*/  LEA.HI.X R171, R176, R242.reuse, R132, 0x1, P1 ;  /* 0x000000f2b0ab7211 */ /* 0x080fe400008f0c84 */
[-C--:B------:R-:W-:Y:S01]  /*13a00*/  LEA R134, P2, R174, R243.reuse, 0x1 ;  /* 0x000000f3ae867211 */ /* 0x080fe200078408ff */
[----:B------:R-:W-:Y:S01]  /*13a10*/  IMAD.IADD R3, R175, 0x1, R3 ;  /* 0x00000001af037824 */ /* 0x000fe200078e0203 */
[----:B------:R-:W-:Y:S01]  /*13a20*/  LEA R2, P1, R172, R243, 0x1 ;  /* 0x000000f3ac027211 */ /* 0x000fe200078208ff */
[----:B------:R-:W-:Y:S03]  /*13a30*/  IMAD.IADD R178, R173, 0x1, R178 ;  /* 0x00000001adb27824 */ /* 0x000fe600078e02b2 */
[-C--:B------:R-:W-:Y:S02]  /*13a40*/  LEA.HI.X R135, R174, R242.reuse, R3, 0x1, P2 ;  /* 0x000000f2ae877211 */ /* 0x080fe400010f0c03 */
[----:B------:R-:W-:Y:S01]  /*13a50*/  LEA.HI.X R3, R172, R242, R178, 0x1, P1 ;  /* 0x000000f2ac037211 */ /* 0x000fe200008f0cb2 */
[----:B------:R-:W-:-:S05]  /*13a60*/  @P0 BRA `(.L_x_615) ;  /* 0xffffe05000000947 */ /* 0x000fca000383ffff */
.L_x_614:
[----:B------:R-:W2:Y:S01]  /*13a70*/  LDL.64 R190, [R1+0x78] ;  /* 0x0000780001be7983 */ /* 0x000ea20000100a00 */
[----:B-1----:R-:W-:Y:S01]  /*13a80*/  IMAD.U32 R2, RZ, RZ, UR8 ;  /* 0x00000008ff027e24 */ /* 0x002fe2000f8e00ff */
[----:B------:R-:W-:Y:S01]  /*13a90*/  USHF.L.U32 UR35, UR8, 0x1, URZ ;  /* 0x0000000108237899 */ /* 0x000fe2000800063f */
[----:B------:R-:W1:Y:S01]  /*13aa0*/  LDC.U8 R181, c[0x0][0x2d8] ;  /* 0x0000b600ffb57b82 */ /* 0x000e620000000000 */
[----:B------:R-:W-:Y:S02]  /*13ab0*/  UIADD3 UR4, UR25, -0x4498517b, URZ ;  /* 0xbb67ae8519047890 */ /* 0x000fe4000fffe03f */
[----:B------:R3:W4:Y:S01]  /*13ac0*/  LDL.S16 R186, [R1+0x2c] ;  /* 0x00002c0001ba7983 */ /* 0x0007220000100600 */
[----:B------:R-:W-:Y:S02]  /*13ad0*/  ULOP3.LUT UR5, UR35, UR25, URZ, 0x3c, !UPT ;  /* 0x0000001923057292 */ /* 0x000fe4000f8e3c3f */
[----:B------:R-:W-:Y:S01]  /*13ae0*/  UIADD3 UR27, UR24, -0x61c88647, URZ ;  /* 0x9e3779b9181b7890 */ /* 0x000fe2000fffe03f */
[----:B------:R-:W5:Y:S01]  /*13af0*/  S2R R3, SR_TID.X ;  /* 0x0000000000037919 */ /* 0x000f620000002100 */
[----:B------:R-:W-:Y:S02]  /*13b00*/  UIADD3 UR33, UR24, 0x3c6ef372, URZ ;  /* 0x3c6ef37218217890 */ /* 0x000fe4000fffe03f */
[----:B------:R-:W-:Y:S02]  /*13b10*/  UIADD3 UR34, UR25, 0x32370b8f, URZ ;  /* 0x32370b8f19227890 */ /* 0x000fe4000fffe03f */
[----:B------:R-:W-:Y:S02]  /*13b20*/  UIADD3 UR29, UR25, 0x76cf5d0a, URZ ;  /* 0x76cf5d0a191d7890 */ /* 0x000fe4000fffe03f */
[----:B------:R-:W-:Y:S01]  /*13b30*/  UIADD3 UR30, UR24, 0x78dde6e4, URZ ;  /* 0x78dde6e4181e7890 */ /* 0x000fe2000fffe03f */
[----:B------:R3:W3:Y:S01]  /*13b40*/  LDL.S16 R188, [R1+0x54] ;  /* 0x0000540001bc7983 */ /* 0x0006e20000100600 */
[----:B------:R-:W-:Y:S02]  /*13b50*/  UIADD3 UR28, UR25, -0x56f99767, URZ ;  /* 0xa9066899191c7890 */ /* 0x000fe4000fffe03f */
[----:B------:R-:W-:Y:S01]  /*13b60*/  UIADD3 UR26, UR24, 0x1715609d, URZ ;  /* 0x1715609d181a7890 */ /* 0x000fe2000fffe03f */
[----:B------:R1:W3:Y:S01]  /*13b70*/  LDL.S16 R189, [R1+0x50] ;  /* 0x0000500001bd7983 */ /* 0x0002e20000100600 */
[----:B------:R-:W-:Y:S02]  /*13b80*/  UIADD3 UR35, UR35, 0x1, URZ ;  /* 0x0000000123237890 */ /* 0x000fe4000fffe03f */
[----:B------:R-:W-:Y:S01]  /*13b90*/  UIADD3 UR21, UR21, 0x1, URZ ;  /* 0x0000000115157890 */ /* 0x000fe2000fffe03f */
[----:B------:R1:W3:Y:S01]  /*13ba0*/  LDL.S16 R183, [R1+0x38] ;  /* 0x0000380001b77983 */ /* 0x0002e20000100600 */
[----:B------:R-:W-:Y:S01]  /*13bb0*/  ULOP3.LUT UR35, UR35, UR25, URZ, 0x3c, !UPT ;  /* 0x0000001923237292 */ /* 0x000fe2000f8e3c3f */
[----:B-----5:R-:W-:Y:S05]  /*13bc0*/  IMAD.SHL.U32 R3, R3, 0x2, RZ ;  /* 0x0000000203037824 */ /* 0x020fea00078e00ff */
[----:B------:R-:W-:Y:S05]  /*13bd0*/  LOP3.LUT R3, R3, 0x6, RZ, 0xc0, !PT ;  /* 0x0000000603037812 */ /* 0x000fea00078ec0ff */
[----:B------:R-:W-:Y:S04]  /*13be0*/  IMAD R2, R2, 0x40, R3 ;  /* 0x0000004002027824 */ /* 0x000fe800078e0203 */
[----:B------:R-:W5:Y:S01]  /*13bf0*/  I2F R134, R2 ;  /* 0x0000000200867306 */ /* 0x000f620000201400 */
[C---:B------:R-:W-:Y:S02]  /*13c00*/  IADD3 R132, R2.reuse, 0x1, RZ ;  /* 0x0000000102847810 */ /* 0x040fe40007ffe0ff */
[C---:B------:R-:W-:Y:S02]  /*13c10*/  IADD3 R3, R2.reuse, 0x8, RZ ;  /* 0x0000000802037810 */ /* 0x040fe40007ffe0ff */
[C---:B------:R-:W-:Y:S02]  /*13c20*/  IADD3 R168, R2.reuse, 0x9, RZ ;  /* 0x0000000902a87810 */ /* 0x040fe40007ffe0ff */
[C---:B------:R-:W-:Y:S02]  /*13c30*/  IADD3 R135, R2.reuse, 0x10, RZ ;  /* 0x0000001002877810 */ /* 0x040fe40007ffe0ff */
[C---:B------:R-:W-:Y:S01]  /*13c40*/  IADD3 R170, R2.reuse, 0x11, RZ ;  /* 0x0000001102aa7810 */ /* 0x040fe20007ffe0ff */
[----:B------:R-:W1:Y:S01]  /*13c50*/  I2F R132, R132 ;  /* 0x0000008400847306 */ /* 0x000e620000201400 */
[C---:B------:R-:W-:Y:S02]  /*13c60*/  IADD3 R176, R2.reuse, 0x18, RZ ;  /* 0x0000001802b07810 */ /* 0x040fe40007ffe0ff */
[C---:B------:R-:W-:Y:S02]  /*13c70*/  IADD3 R175, R2.reuse, 0x19, RZ ;  /* 0x0000001902af7810 */ /* 0x040fe40007ffe0ff */
[C---:B------:R-:W-:Y:S02]  /*13c80*/  IADD3 R174, R2.reuse, 0x20, RZ ;  /* 0x0000002002ae7810 */ /* 0x040fe40007ffe0ff */
[C---:B------:R-:W-:Y:S02]  /*13c90*/  IADD3 R173, R2.reuse, 0x21, RZ ;  /* 0x0000002102ad7810 */ /* 0x040fe40007ffe0ff */
[C---:B------:R-:W-:Y:S01]  /*13ca0*/  IADD3 R172, R2.reuse, 0x28, RZ ;  /* 0x0000002802ac7810 */ /* 0x040fe20007ffe0ff */
[----:B------:R-:W1:Y:S01]  /*13cb0*/  I2F R3, R3 ;  /* 0x0000000300037306 */ /* 0x000e620000201400 */
[C---:B------:R-:W-:Y:S02]  /*13cc0*/  IADD3 R171, R2.reuse, 0x29, RZ ;  /* 0x0000002902ab7810 */ /* 0x040fe40007ffe0ff */
[----:B------:R-:W-:Y:S01]  /*13cd0*/  IADD3 R169, R2, 0x30, RZ ;  /* 0x0000003002a97810 */ /* 0x000fe20007ffe0ff */
[C---:B-----5:R-:W-:Y:S02]  /*13ce0*/  FFMA.FTZ R4, R134.reuse, UR18, R4 ;  /* 0x0000001286047c23 */ /* 0x060fe40008010004 */
[----:B------:R-:W-:Y:S01]  /*13cf0*/  FFMA.FTZ R6, R134, UR18, R6 ;  /* 0x0000001286067c23 */ /* 0x000fe20008010006 */
[----:B------:R-:W-:Y:S02]  /*13d00*/  IADD3 R134, R2, 0x31, RZ ;  /* 0x0000003102867810 */ /* 0x000fe40007ffe0ff */
[----:B------:R-:W-:Y:S01]  /*13d10*/  FMNMX.FTZ R177, R4, R0, !PT ;  /* 0x0000000004b17209 */ /* 0x000fe20007810000 */
[----:B------:R-:W5:Y:S01]  /*13d20*/  I2F R168, R168 ;  /* 0x000000a800a87306 */ /* 0x000f620000201400 */
[C---:B-1----:R-:W-:Y:S02]  /*13d30*/  FFMA.FTZ R5, R132.reuse, UR18, R5 ;  /* 0x0000001284057c23 */ /* 0x042fe40008010005 */
[----:B------:R-:W-:Y:S03]  /*13d40*/  FFMA.FTZ R7, R132, UR18, R7 ;  /* 0x0000001284077c23 */ /* 0x000fe60008010007 */
[----:B------:R-:W-:Y:S04]  /*13d50*/  FMNMX.FTZ R132, R5, R177, !PT ;  /* 0x000000b105847209 */ /* 0x000fe80007810000 */
[----:B------:R-:W1:Y:S01]  /*13d60*/  I2F R135, R135 ;  /* 0x0000008700877306 */ /* 0x000e620000201400 */
[C---:B------:R-:W-:Y:S02]  /*13d70*/  FFMA.FTZ R8, R3.reuse, UR18, R8 ;  /* 0x0000001203087c23 */ /* 0x040fe40008010008 */
[----:B------:R-:W-:Y:S03]  /*13d80*/  FFMA.FTZ R10, R3, UR18, R10 ;  /* 0x00000012030a7c23 */ /* 0x000fe6000801000a */
[----:B------:R-:W-:Y:S04]  /*13d90*/  FMNMX.FTZ R3, R8, R132, !PT ;  /* 0x0000008408037209 */ /* 0x000fe80007810000 */
[----:B------:R-:W1:Y:S01]  /*13da0*/  I2F R170, R170 ;  /* 0x000000aa00aa7306 */ /* 0x000e620000201400 */
[C---:B-----5:R-:W-:Y:S02]  /*13db0*/  FFMA.FTZ R9, R168.reuse, UR18, R9 ;  /* 0x00000012a8097c23 */ /* 0x060fe40008010009 */
[----:B------:R-:W-:Y:S01]  /*13dc0*/  FFMA.FTZ R11, R168, UR18, R11 ;  /* 0x00000012a80b7c23 */ /* 0x000fe2000801000b */
[C---:B------:R-:W-:Y:S02]  /*13dd0*/  IADD3 R168, R2.reuse, 0x38, RZ ;  /* 0x0000003802a87810 */ /* 0x040fe40007ffe0ff */
[----:B------:R-:W-:Y:S04]  /*13de0*/  FMNMX.FTZ R3, R9, R3, !PT ;  /* 0x0000000309037209 */ /* 0x000fe80007810000 */
[----:B------:R-:W5:Y:S01]  /*13df0*/  I2F R176, R176 ;  /* 0x000000b000b07306 */ /* 0x000f620000201400 */
[----:B------:R-:W-:Y:S01]  /*13e00*/  IADD3 R2, R2, 0x39, RZ ;  /* 0x0000003902027810 */ /* 0x000fe20007ffe0ff */
[C---:B-1----:R-:W-:Y:S02]  /*13e10*/  FFMA.FTZ R12, R135.reuse, UR18, R12 ;  /* 0x00000012870c7c23 */ /* 0x042fe4000801000c */
[----:B------:R-:W-:Y:S01]  /*13e20*/  FFMA.FTZ R14, R135, UR18, R14 ;  /* 0x00000012870e7c23 */ /* 0x000fe2000801000e */
[----:B------:R-:W-:Y:S02]  /*13e30*/  FMNMX.FTZ R135, R6, R133, !PT ;  /* 0x0000008506877209 */ /* 0x000fe40007810000 */
[----:B------:R-:W-:Y:S03]  /*13e40*/  FMNMX.FTZ R132, R12, R3, !PT ;  /* 0x000000030c847209 */ /* 0x000fe60007810000 */
[----:B------:R-:W1:Y:S01]  /*13e50*/  I2F R175, R175 ;  /* 0x000000af00af7306 */ /* 0x000e620000201400 */
[----:B------:R-:W-:Y:S01]  /*13e60*/  FMNMX.FTZ R135, R7, R135, !PT ;  /* 0x0000008707877209 */ /* 0x000fe20007810000 */
[----:B------:R-:W-:Y:S03]  /*13e70*/  FFMA.FTZ R13, R170, UR18, R13 ;  /* 0x00000012aa0d7c23 */ /* 0x000fe6000801000d */
[----:B------:R-:W-:Y:S01]  /*13e80*/  FMNMX.FTZ R135, R10, R135, !PT ;  /* 0x000000870a877209 */ /* 0x000fe20007810000 */
[----:B------:R-:W-:Y:S01]  /*13e90*/  FFMA.FTZ R15, R170, UR18, R15 ;  /* 0x00000012aa0f7c23 */ /* 0x000fe2000801000f */
[----:B------:R-:W-:Y:S03]  /*13ea0*/  FMNMX.FTZ R132, R13, R132, !PT ;  /* 0x000000840d847209 */ /* 0x000fe60007810000 */
[----:B------:R-:W1:Y:S01]  /*13eb0*/  I2F R174, R174 ;  /* 0x000000ae00ae7306 */ /* 0x000e620000201400 */
[----:B------:R-:W-:Y:S01]  /*13ec0*/  FMNMX.FTZ R135, R11, R135, !PT ;  /* 0x000000870b877209 */ /* 0x000fe20007810000 */
[----:B-----5:R-:W-:Y:S03]  /*13ed0*/  FFMA.FTZ R16, R176, UR18, R16 ;  /* 0x00000012b0107c23 */ /* 0x020fe60008010010 */
[----:B------:R-:W-:Y:S01]  /*13ee0*/  FMNMX.FTZ R135, R14, R135, !PT ;  /* 0x000000870e877209 */ /* 0x000fe20007810000 */
[----:B------:R-:W-:Y:S01]  /*13ef0*/  FFMA.FTZ R18, R176, UR18, R18 ;  /* 0x00000012b0127c23 */ /* 0x000fe20008010012 */
[----:B------:R-:W-:Y:S03]  /*13f00*/  FMNMX.FTZ R132, R16, R132, !PT ;  /* 0x0000008410847209 */ /* 0x000fe60007810000 */
[----:B------:R-:W5:Y:S01]  /*13f10*/  I2F R173, R173 ;  /* 0x000000ad00ad7306 */ /* 0x000f620000201400 */
[----:B------:R-:W-:Y:S01]  /*13f20*/  FMNMX.FTZ R135, R15, R135, !PT ;  /* 0x000000870f877209 */ /* 0x000fe20007810000 */
[C---:B-1----:R-:W-:Y:S03]  /*13f30*/  FFMA.FTZ R17, R175.reuse, UR18, R17 ;  /* 0x00000012af117c23 */ /* 0x042fe60008010011 */
[----:B------:R-:W-:Y:S01]  /*13f40*/  FMNMX.FTZ R135, R18, R135, !PT ;  /* 0x0000008712877209 */ /* 0x000fe20007810000 */
[----:B------:R-:W-:Y:S01]  /*13f50*/  FFMA.FTZ R19, R175, UR18, R19 ;  /* 0x00000012af137c23 */ /* 0x000fe20008010013 */
[----:B------:R-:W-:Y:S03]  /*13f60*/  FMNMX.FTZ R132, R17, R132, !PT ;  /* 0x0000008411847209 */ /* 0x000fe60007810000 */
[----:B------:R-:W1:Y:S01]  /*13f70*/  I2F R172, R172 ;  /* 0x000000ac00ac7306 */ /* 0x000e620000201400 */
[----:B------:R-:W-:Y:S01]  /*13f80*/  FMNMX.FTZ R135, R19, R135, !PT ;  /* 0x0000008713877209 */ /* 0x000fe20007810000 */
[C---:B------:R-:W-:Y:S02]  /*13f90*/  FFMA.FTZ R20, R174.reuse, UR18, R20 ;  /* 0x00000012ae147c23 */ /* 0x040fe40008010014 */
[----:B------:R-:W-:Y:S03]  /*13fa0*/  FFMA.FTZ R22, R174, UR18, R22 ;  /* 0x00000012ae167c23 */ /* 0x000fe60008010016 */
[----:B------:R-:W-:Y:S03]  /*13fb0*/  FMNMX.FTZ R132, R20, R132, !PT ;  /* 0x0000008414847209 */ /* 0x000fe60007810000 */
[----:B------:R-:W1:Y:S01]  /*13fc0*/  I2F R171, R171 ;  /* 0x000000ab00ab7306 */ /* 0x000e620000201400 */
[----:B------:R-:W-:Y:S01]  /*13fd0*/  FMNMX.FTZ R135, R22, R135, !PT ;  /* 0x0000008716877209 */ /* 0x000fe20007810000 */
[C---:B-----5:R-:W-:Y:S02]  /*13fe0*/  FFMA.FTZ R21, R173.reuse, UR18, R21 ;  /* 0x00000012ad157c23 */ /* 0x060fe40008010015 */
[----:B------:R-:W-:Y:S03]  /*13ff0*/  FFMA.FTZ R23, R173, UR18, R23 ;  /* 0x00000012ad177c23 */ /* 0x000fe60008010017 */
[----:B------:R-:W-:Y:S03]  /*14000*/  FMNMX.FTZ R132, R21, R132, !PT ;  /* 0x0000008415847209 */ /* 0x000fe60007810000 */
[----:B------:R-:W5:Y:S01]  /*14010*/  I2F R169, R169 ;  /* 0x000000a900a97306 */ /* 0x000f620000201400 */
[----:B------:R-:W-:Y:S01]  /*14020*/  FMNMX.FTZ R135, R23, R135, !PT ;  /* 0x0000008717877209 */ /* 0x000fe20007810000 */
[C---:B-1----:R-:W-:Y:S02]  /*14030*/  FFMA.FTZ R24, R172.reuse, UR18, R24 ;  /* 0x00000012ac187c23 */ /* 0x042fe40008010018 */
[----:B------:R-:W-:Y:S03]  /*14040*/  FFMA.FTZ R26, R172, UR18, R26 ;  /* 0x00000012ac1a7c23 */ /* 0x000fe6000801001a */
        /* <DEDUP_REMOVED lines=12> */
[C---:B-1----:R-:W-:Y:S02]  /*14110*/  FFMA.FTZ R29, R134.reuse, UR18, R29 ;  /* 0x00000012861d7c23 */ /* 0x042fe4000801001d */
[----:B------:R-:W-:Y:S01]  /*14120*/  FFMA.FTZ R31, R134, UR18, R31 ;  /* 0x00000012861f7c23 */ /* 0x000fe2000801001f */
[----:B------:R-:W-:Y:S02]  /*14130*/  FMNMX.FTZ R134, R30, R135, !PT ;  /* 0x000000871e867209 */ /* 0x000fe40007810000 */
[----:B------:R-:W-:Y:S01]  /*14140*/  FMNMX.FTZ R132, R29, R132, !PT ;  /* 0x000000841d847209 */ /* 0x000fe20007810000 */
[C---:B------:R-:W-:Y:S02]  /*14150*/  FFMA.FTZ R32, R3.reuse, UR18, R32 ;  /* 0x0000001203207c23 */ /* 0x040fe40008010020 */
[----:B------:R-:W-:Y:S01]  /*14160*/  FFMA.FTZ R34, R3, UR18, R34 ;  /* 0x0000001203227c23 */ /* 0x000fe20008010022 */
[----:B------:R-:W-:Y:S02]  /*14170*/  FMNMX.FTZ R3, R31, R134, !PT ;  /* 0x000000861f037209 */ /* 0x000fe40007810000 */
[----:B------:R-:W-:Y:S02]  /*14180*/  FMNMX.FTZ R132, R32, R132, !PT ;  /* 0x0000008420847209 */ /* 0x000fe40007810000 */
[----:B------:R-:W-:Y:S01]  /*14190*/  LOP3.LUT R134, R249, UR5, RZ, 0x3c, !PT ;  /* 0x00000005f9867c12 */ /* 0x000fe2000f8e3cff */
[----:B------:R-:W-:Y:S01]  /*141a0*/  UIADD3 UR5, UR24, -0x255992d5, URZ ;  /* 0xdaa66d2b18057890 */ /* 0x000fe2000fffe03f */
[C---:B-----5:R-:W-:Y:S02]  /*141b0*/  FFMA.FTZ R33, R2.reuse, UR18, R33 ;  /* 0x0000001202217c23 */ /* 0x060fe40008010021 */
[----:B------:R-:W-:Y:S01]  /*141c0*/  FFMA.FTZ R35, R2, UR18, R35 ;  /* 0x0000001202237c23 */ /* 0x000fe20008010023 */
[----:B------:R-:W-:Y:S01]  /*141d0*/  FMNMX.FTZ R2, R34, R3, !PT ;  /* 0x0000000322027209 */ /* 0x000fe20007810000 */
[----:B------:R-:W-:Y:S01]  /*141e0*/  IMAD.WIDE.U32 R168, R134, -0x326172a9, RZ ;  /* 0xcd9e8d5786a87825 */ /* 0x000fe200078e00ff */
[----:B------:R-:W-:Y:S02]  /*141f0*/  FMNMX.FTZ R132, R33, R132, !PT ;  /* 0x0000008421847209 */ /* 0x000fe40007810000 */
[----:B------:R-:W-:Y:S02]  /*14200*/  FMNMX.FTZ R2, R35, R2, !PT ;  /* 0x0000000223027209 */ /* 0x000fe40007810000 */
[----:B------:R-:W-:Y:S01]  /*14210*/  LOP3.LUT R3, R247, UR4, R248, 0x96, !PT ;  /* 0x00000004f7037c12 */ /* 0x000fe2000f8e96f8 */
[----:B------:R-:W1:Y:S01]  /*14220*/  SHFL.BFLY PT, R135, R132, 0x2, 0x1f ;  /* 0x0c401f0084877f89 */ /* 0x000e6200000e0000 */
[----:B------:R-:W-:Y:S03]  /*14230*/  UIADD3 UR4, UR25, -0x126145ec, URZ ;  /* 0xed9eba1419047890 */ /* 0x000fe6000fffe03f */
[----:B------:R-:W-:Y:S04]  /*14240*/  IMAD.WIDE.U32 R224, R3, -0x326172a9, RZ ;  /* 0xcd9e8d5703e07825 */ /* 0x000fe800078e00ff */
[----:B------:R-:W5:Y:S01]  /*14250*/  SHFL.BFLY PT, R172, R2, 0x2, 0x1f ;  /* 0x0c401f0002ac7f89 */ /* 0x000f6200000e0000 */
[----:B------:R-:W-:Y:S02]  /*14260*/  LOP3.LUT R168, R225, UR33, R168, 0x96, !PT ;  /* 0x00000021e1a87c12 */ /* 0x000fe4000f8e96a8 */
[----:B-1----:R-:W-:Y:S05]  /*14270*/  FMNMX.FTZ R132, R132, R135, !PT ;  /* 0x0000008784847209 */ /* 0x002fea0007810000 */
[----:B------:R-:W1:Y:S01]  /*14280*/  SHFL.BFLY PT, R135, R132, 0x1, 0x1f ;  /* 0x0c201f0084877f89 */ /* 0x000e6200000e0000 */
[----:B-----5:R-:W-:Y:S07]  /*14290*/  FMNMX.FTZ R172, R2, R172, !PT ;  /* 0x000000ac02ac7209 */ /* 0x020fee0007810000 */
[----:B------:R-:W5:Y:S01]  /*142a0*/  SHFL.BFLY PT, R173, R172, 0x1, 0x1f ;  /* 0x0c201f00acad7f89 */ /* 0x000f6200000e0000 */
[----:B-1----:R-:W-:Y:S04]  /*142b0*/  FMNMX.FTZ R132, R132, R135, !PT ;  /* 0x0000008784847209 */ /* 0x002fe80007810000 */
[C---:B------:R-:W-:Y:S01]  /*142c0*/  FSETP.NEU.FTZ.AND P0, PT, R132.reuse, -INF , PT ;  /* 0xff8000008400780b */ /* 0x040fe20003f1d000 */
[----:B------:R-:W-:Y:S04]  /*142d0*/  FADD.FTZ R0, -R132, R0 ;  /* 0x0000000084007221 */ /* 0x000fe80000010100 */
[----:B------:R-:W-:Y:S01]  /*142e0*/  FMUL.FTZ R0, R0, c[0x0][0x23c] ;  /* 0x00008f0000007a20 */ /* 0x000fe20000410000 */
[----:B--2---:R-:W-:Y:S01]  /*142f0*/  LOP3.LUT R2, R169, UR27, R190, 0x96, !PT ;  /* 0x0000001ba9027c12 */ /* 0x004fe2000f8e96be */
[----:B------:R-:W-:Y:S04]  /*14300*/  IMAD.WIDE.U32 R168, R168, -0x2daee0ad, RZ ;  /* 0xd2511f53a8a87825 */ /* 0x000fe800078e00ff */
[----:B------:R-:W-:Y:S05]  /*14310*/  IMAD.WIDE.U32 R2, R2, -0x2daee0ad, RZ ;  /* 0xd2511f5302027825 */ /* 0x000fea00078e00ff */
[----:B------:R-:W-:Y:S01]  /*14320*/  LOP3.LUT R170, R169, UR34, R2, 0x96, !PT ;  /* 0x00000022a9aa7c12 */ /* 0x000fe2000f8e9602 */
[----:B------:R-:W-:Y:S01]  /*14330*/  FMUL.FTZ R2, R132, c[0x0][0x23c] ;  /* 0x00008f0084027a20 */ /* 0x000fe20000410000 */
[----:B------:R-:W-:Y:S02]  /*14340*/  LOP3.LUT R134, R3, UR29, R246, 0x96, !PT ;  /* 0x0000001d03867c12 */ /* 0x000fe4000f8e96f6 */
[----:B-----5:R-:W-:Y:S01]  /*14350*/  FMNMX.FTZ R3, R172, R173, !PT ;  /* 0x000000adac037209 */ /* 0x020fe20007810000 */
[----:B------:R-:W-:Y:S01]  /*14360*/  IMAD.WIDE.U32 R170, R170, -0x326172a9, RZ ;  /* 0xcd9e8d57aaaa7825 */ /* 0x000fe200078e00ff */
[----:B------:R-:W-:Y:S02]  /*14370*/  FSEL R2, R2, RZ, P0 ;  /* 0x000000ff02027208 */ /* 0x000fe40000000000 */
[----:B------:R-:W-:Y:S01]  /*14380*/  FSETP.NEU.FTZ.AND P0, PT, R3, -INF , PT ;  /* 0xff8000000300780b */ /* 0x000fe20003f1d000 */
[----:B------:R-:W-:Y:S04]  /*14390*/  IMAD.WIDE.U32 R134, R134, -0x326172a9, RZ ;  /* 0xcd9e8d5786867825 */ /* 0x000fe800078e00ff */
[----:B------:R-:W-:Y:S01]  /*143a0*/  FFMA.FTZ R5, R5, c[0x0][0x23c], -R2 ;  /* 0x00008f0005057a23 */ /* 0x000fe20000010802 */
[----:B------:R-:W-:Y:S01]  /*143b0*/  LOP3.LUT R178, R171, UR30, R134, 0x96, !PT ;  /* 0x0000001eabb27c12 */ /* 0x000fe2000f8e9686 */
[----:B------:R-:W-:Y:S01]  /*143c0*/  FFMA.FTZ R175, R4, c[0x0][0x23c], -R2 ;  /* 0x00008f0004af7a23 */ /* 0x000fe20000010802 */
[----:B------:R-:W-:Y:S01]  /*143d0*/  LOP3.LUT R135, R135, UR5, R224, 0x96, !PT ;  /* 0x0000000587877c12 */ /* 0x000fe2000f8e96e0 */
[----:B------:R1:W-:Y:S01]  /*143e0*/  MUFU.EX2 R185, R5 ;  /* 0x0000000500b97308 */ /* 0x0003e20000000800 */
[----:B------:R-:W-:Y:S02]  /*143f0*/  FMUL.FTZ R4, R3, c[0x0][0x23c] ;  /* 0x00008f0003047a20 */ /* 0x000fe40000410000 */
[----:B------:R-:W-:Y:S03]  /*14400*/  IMAD.WIDE.U32 R178, R178, -0x2daee0ad, RZ ;  /* 0xd2511f53b2b27825 */ /* 0x000fe600078e00ff */
[----:B------:R-:W-:Y:S01]  /*14410*/  FSEL R4, R4, RZ, P0 ;  /* 0x000000ff04047208 */ /* 0x000fe20000000000 */
[----:B------:R-:W-:Y:S01]  /*14420*/  IMAD.WIDE.U32 R134, R135, -0x2daee0ad, RZ ;  /* 0xd2511f5387867825 */ /* 0x000fe200078e00ff */
[----:B------:R-:W-:Y:S02]  /*14430*/  IADD3 R210, P0, R208, UR19, RZ ;  /* 0x00000013d0d27c10 */ /* 0x000fe4000ff1e0ff */
[----:B------:R-:W2:Y:S01]  /*14440*/  MUFU.EX2 R175, R175 ;  /* 0x000000af00af7308 */ /* 0x000ea20000000800 */
[----:B------:R-:W-:Y:S01]  /*14450*/  FFMA.FTZ R6, R6, c[0x0][0x23c], -R4 ;  /* 0x00008f0006067a23 */ /* 0x000fe20000010804 */
[----:B------:R-:W-:Y:S01]  /*14460*/  LOP3.LUT R176, R179, UR28, R134, 0x96, !PT ;  /* 0x0000001cb3b07c12 */ /* 0x000fe2000f8e9686 */
[----:B------:R-:W-:Y:S01]  /*14470*/  FFMA.FTZ R7, R7, c[0x0][0x23c], -R4 ;  /* 0x00008f0007077a23 */ /* 0x000fe20000010804 */
[----:B------:R-:W-:Y:S01]  /*14480*/  LOP3.LUT R172, R135, UR4, R168, 0x96, !PT ;  /* 0x0000000487ac7c12 */ /* 0x000fe2000f8e96a8 */
[--C-:B------:R-:W-:Y:S01]  /*14490*/  FFMA.FTZ R8, R8, c[0x0][0x23c], -R2.reuse ;  /* 0x00008f0008087a23 */ /* 0x100fe20000010802 */
[----:B------:R-:W-:Y:S01]  /*144a0*/  IADD3.X R211, R209, UR12, RZ, P0, !PT ;  /* 0x0000000cd1d37c10 */ /* 0x000fe200087fe4ff */
[----:B------:R-:W-:Y:S03]  /*144b0*/  IMAD.WIDE.U32 R176, R176, -0x326172a9, RZ ;  /* 0xcd9e8d57b0b07825 */ /* 0x000fe600078e00ff */
[----:B------:R5:W-:Y:S01]  /*144c0*/  MUFU.EX2 R182, R6 ;  /* 0x0000000600b67308 */ /* 0x000be20000000800 */
[----:B------:R-:W-:Y:S04]  /*144d0*/  IMAD.WIDE.U32 R172, R172, -0x326172a9, RZ ;  /* 0xcd9e8d57acac7825 */ /* 0x000fe800078e00ff */
[----:B------:R-:W-:Y:S01]  /*144e0*/  FFMA.FTZ R9, R9, c[0x0][0x23c], -R2 ;  /* 0x00008f0009097a23 */ /* 0x000fe20000010802 */
[----:B-1----:R-:W-:Y:S01]  /*144f0*/  LOP3.LUT R5, R177, UR7, R172, 0x96, !PT ;  /* 0x00000007b1057c12 */ /* 0x002fe2000f8e96ac */
[----:B------:R-:W-:Y:S01]  /*14500*/  FFMA.FTZ R220, R25, c[0x0][0x23c], -R2 ;  /* 0x00008f0019dc7a23 */ /* 0x000fe20000010802 */
[----:B------:R-:W-:Y:S01]  /*14510*/  LOP3.LUT R180, R173, UR26, R170, 0x96, !PT ;  /* 0x0000001aadb47c12 */ /* 0x000fe2000f8e96aa */
[--C-:B------:R-:W-:Y:S01]  /*14520*/  FFMA.FTZ R214, R20, c[0x0][0x23c], -R2.reuse ;  /* 0x00008f0014d67a23 */ /* 0x100fe20000010802 */
[----:B------:R-:W-:Y:S01]  /*14530*/  LOP3.LUT R134, R5, 0xff, RZ, 0xc0, !PT ;  /* 0x000000ff05867812 */ /* 0x000fe200078ec0ff */
[----:B------:R1:W1:Y:S01]  /*14540*/  MUFU.EX2 R187, R7 ;  /* 0x0000000700bb7308 */ /* 0x0002620000000800 */
[--C-:B------:R-:W-:Y:S02]  /*14550*/  FFMA.FTZ R215, R21, c[0x0][0x23c], -R2.reuse ;  /* 0x00008f0015d77a23 */ /* 0x100fe40000010802 */
[----:B------:R-:W-:Y:S01]  /*14560*/  ISETP.GE.U32.AND P2, PT, R181, R134, PT ;  /* 0x00000086b500720c */ /* 0x000fe20003f46070 */
[--C-:B------:R-:W-:Y:S01]  /*14570*/  FFMA.FTZ R218, R24, c[0x0][0x23c], -R2.reuse ;  /* 0x00008f0018da7a23 */ /* 0x100fe20000010802 */
[----:B--2---:R-:W-:Y:S01]  /*14580*/  F2FP.PACK_AB R135, R185, R175 ;  /* 0x000000afb987723e */ /* 0x004fe200000000ff */
[--C-:B------:R-:W-:Y:S02]  /*14590*/  FFMA.FTZ R226, R28, c[0x0][0x23c], -R2.reuse ;  /* 0x00008f001ce27a23 */ /* 0x100fe40000010802 */
[----:B------:R-:W-:Y:S01]  /*145a0*/  FFMA.FTZ R228, R29, c[0x0][0x23c], -R2 ;  /* 0x00008f001de47a23 */ /* 0x000fe20000010802 */
[----:B------:R-:W-:Y:S01]  /*145b0*/  PRMT R168, R135, 0x7632, R168 ;  /* 0x0000763287a87816 */ /* 0x000fe200000000a8 */
[--C-:B------:R-:W-:Y:S02]  /*145c0*/  FFMA.FTZ R236, R32, c[0x0][0x23c], -R2.reuse ;  /* 0x00008f0020ec7a23 */ /* 0x100fe40000010802 */
[--C-:B------:R-:W-:Y:S01]  /*145d0*/  FFMA.FTZ R238, R33, c[0x0][0x23c], -R2.reuse ;  /* 0x00008f0021ee7a23 */ /* 0x100fe20000010802 */
[----:B-----5:R-:W-:Y:S01]  /*145e0*/  LOP3.LUT R6, R5, 0xffff, RZ, 0xc0, !PT ;  /* 0x0000ffff05067812 */ /* 0x020fe200078ec0ff */
[----:B------:R-:W-:Y:S01]  /*145f0*/  FFMA.FTZ R212, R16, c[0x0][0x23c], -R2 ;  /* 0x00008f0010d47a23 */ /* 0x000fe20000010802 */
[----:B------:R-:W-:Y:S01]  /*14600*/  PRMT R134, R135, 0x5410, R168 ;  /* 0x0000541087867816 */ /* 0x000fe200000000a8 */
[----:B----4-:R-:W-:Y:S01]  /*14610*/  @!P2 HADD2 R186, -R135.H0_H0, -RZ.H0_H0 ;  /* 0xa00000ff87baa230 */ /* 0x010fe20000000900 */
[----:B------:R-:W-:Y:S01]  /*14620*/  SHF.R.U32.HI R6, RZ, 0x8, R6 ;  /* 0x00000008ff067819 */ /* 0x000fe20000011606 */
[----:B------:R-:W-:Y:S02]  /*14630*/  FFMA.FTZ R213, R17, c[0x0][0x23c], -R2 ;  /* 0x00008f0011d57a23 */ /* 0x000fe40000010802 */
[--C-:B------:R-:W-:Y:S01]  /*14640*/  FFMA.FTZ R11, R11, c[0x0][0x23c], -R4.reuse ;  /* 0x00008f000b0b7a23 */ /* 0x100fe20000010804 */
[----:B------:R2:W-:Y:S01]  /*14650*/  @!P2 STL.S16 [R1+0x2c], R186 ;  /* 0x00002cba0100a387 */ /* 0x0005e20000100600 */
[----:B------:R-:W-:Y:S01]  /*14660*/  LOP3.LUT R6, R6, 0xffff, RZ, 0xc0, !PT ;  /* 0x0000ffff06067812 */ /* 0x000fe200078ec0ff */
[--C-:B------:R-:W-:Y:S01]  /*14670*/  FFMA.FTZ R206, R18, c[0x0][0x23c], -R4.reuse ;  /* 0x00008f0012ce7a23 */ /* 0x100fe20000010804 */
[----:B-1----:R-:W-:Y:S01]  /*14680*/  SHF.R.U32.HI R7, RZ, 0x10, R5 ;  /* 0x00000010ff077819 */ /* 0x002fe20000011605 */
[----:B------:R1:W4:Y:S01]  /*14690*/  LDL.S16 R174, [R1+0x4c] ;  /* 0x00004c0001ae7983 */ /* 0x0003220000100600 */
[----:B------:R-:W-:Y:S01]  /*146a0*/  ISETP.GE.U32.AND P1, PT, R181, R6, PT ;  /* 0x00000006b500720c */ /* 0x000fe20003f26070 */
[--C-:B------:R-:W-:Y:S01]  /*146b0*/  FFMA.FTZ R216, R22, c[0x0][0x23c], -R4.reuse ;  /* 0x00008f0016d87a23 */ /* 0x100fe20000010804 */
[----:B------:R-:W-:Y:S01]  /*146c0*/  LOP3.LUT R6, R7, 0xff, RZ, 0xc0, !PT ;  /* 0x000000ff07067812 */ /* 0x000fe200078ec0ff */
[--C-:B------:R-:W-:Y:S01]  /*146d0*/  FFMA.FTZ R217, R23, c[0x0][0x23c], -R4.reuse ;  /* 0x00008f0017d97a23 */ /* 0x100fe20000010804 */
[----:B------:R-:W-:Y:S01]  /*146e0*/  PRMT R7, R186, 0x7610, R7 ;  /* 0x00007610ba077816 */ /* 0x000fe20000000007 */
[--C-:B------:R-:W-:Y:S01]  /*146f0*/  FFMA.FTZ R219, R26, c[0x0][0x23c], -R4.reuse ;  /* 0x00008f001adb7a23 */ /* 0x100fe20000010804 */
[----:B------:R-:W-:Y:S01]  /*14700*/  ISETP.GE.U32.AND P0, PT, R181, R6, PT ;  /* 0x00000006b500720c */ /* 0x000fe20003f06070 */
[--C-:B------:R-:W-:Y:S01]  /*14710*/  FFMA.FTZ R221, R27, c[0x0][0x23c], -R4.reuse ;  /* 0x00008f001bdd7a23 */ /* 0x100fe20000010804 */
[----:B------:R-:W-:Y:S01]  /*14720*/  SHF.R.U32.HI R5, RZ, 0x18, R5 ;  /* 0x00000018ff057819 */ /* 0x000fe20000011605 */
[--C-:B------:R-:W-:Y:S01]  /*14730*/  FFMA.FTZ R227, R30, c[0x0][0x23c], -R4.reuse ;  /* 0x00008f001ee37a23 */ /* 0x100fe20000010804 */
[----:B------:R-:W-:Y:S01]  /*14740*/  @!P2 PRMT R135, R7, 0x5410, RZ ;  /* 0x000054100787a816 */ /* 0x000fe200000000ff */
[--C-:B------:R-:W-:Y:S01]  /*14750*/  FFMA.FTZ R229, R31, c[0x0][0x23c], -R4.reuse ;  /* 0x00008f001fe57a23 */ /* 0x100fe20000010804 */
[----:B------:R-:W-:Y:S01]  /*14760*/  ISETP.GE.U32.AND P2, PT, R181, R5, PT ;  /* 0x00000005b500720c */ /* 0x000fe20003f46070 */
[----:B---3--:R-:W-:Y:S01]  /*14770*/  @!P1 HADD2 R188, -R168.H0_H0, -RZ.H0_H0 ;  /* 0xa00000ffa8bc9230 */ /* 0x008fe20000000900 */
[----:B------:R-:W-:Y:S01]  /*14780*/  F2FP.PACK_AB R169, R187, R182 ;  /* 0x000000b6bba9723e */ /* 0x000fe200000000ff */
[--C-:B------:R-:W-:Y:S01]  /*14790*/  FFMA.FTZ R10, R10, c[0x0][0x23c], -R4.reuse ;  /* 0x00008f000a0a7a23 */ /* 0x100fe20000010804 */
[----:B------:R-:W-:Y:S01]  /*147a0*/  LOP3.LUT R6, R176, 0xffff, RZ, 0xc0, !PT ;  /* 0x0000ffffb0067812 */ /* 0x000fe200078ec0ff */
[----:B------:R-:W-:Y:S01]  /*147b0*/  FFMA.FTZ R200, R15, c[0x0][0x23c], -R4 ;  /* 0x00008f000fc87a23 */ /* 0x000fe20000010804 */
[----:B------:R3:W-:Y:S01]  /*147c0*/  @!P1 STL.S16 [R1+0x54], R188 ;  /* 0x000054bc01009387 */ /* 0x0007e20000100600 */
[----:B------:R-:W-:Y:S01]  /*147d0*/  PRMT R184, R188, 0x7610, R184 ;  /* 0x00007610bcb87816 */ /* 0x000fe200000000b8 */
[----:B--2---:R2:W-:Y:S01]  /*147e0*/  MUFU.EX2 R186, R8 ;  /* 0x0000000800ba7308 */ /* 0x0045e20000000800 */
[----:B------:R-:W-:Y:S01]  /*147f0*/  @!P0 HADD2 R189, -R169.H0_H0, -RZ.H0_H0 ;  /* 0xa00000ffa9bd8230 */ /* 0x000fe20000000900 */
[----:B------:R-:W-:Y:S01]  /*14800*/  LOP3.LUT R7, R176, 0xff, RZ, 0xc0, !PT ;  /* 0x000000ffb0077812 */ /* 0x000fe200078ec0ff */
[----:B------:R-:W-:Y:S01]  /*14810*/  FFMA.FTZ R207, R19, c[0x0][0x23c], -R4 ;  /* 0x00008f0013cf7a23 */ /* 0x000fe20000010804 */
[----:B------:R-:W-:Y:S01]  /*14820*/  SHF.R.U32.HI R6, RZ, 0x8, R6 ;  /* 0x00000008ff067819 */ /* 0x000fe20000011606 */
[----:B------:R-:W-:Y:S01]  /*14830*/  FFMA.FTZ R237, R34, c[0x0][0x23c], -R4 ;  /* 0x00008f0022ed7a23 */ /* 0x000fe20000010804 */
[----:B------:R-:W-:Y:S01]  /*14840*/  PRMT R170, R169, 0x7632, R170 ;  /* 0x00007632a9aa7816 */ /* 0x000fe200000000aa */
[----:B------:R5:W-:Y:S01]  /*14850*/  @!P0 STL.S16 [R1+0x50], R189 ;  /* 0x000050bd01008387 */ /* 0x000be20000100600 */
[----:B------:R-:W-:Y:S01]  /*14860*/  @!P1 PRMT R168, R184, 0x5410, RZ ;  /* 0x00005410b8a89816 */ /* 0x000fe200000000ff */
[----:B------:R-:W-:Y:S01]  /*14870*/  FFMA.FTZ R239, R35, c[0x0][0x23c], -R4 ;  /* 0x00008f0023ef7a23 */ /* 0x000fe20000010804 */
[----:B------:R-:W-:Y:S01]  /*14880*/  ISETP.GE.U32.AND P1, PT, R181, R7, PT ;  /* 0x00000007b500720c */ /* 0x000fe20003f26070 */
[----:B------:R-:W-:Y:S01]  /*14890*/  @!P2 HADD2 R183, -R170.H0_H0, -RZ.H0_H0 ;  /* 0xa00000ffaab7a230 */ /* 0x000fe20000000900 */
[----:B------:R-:W-:Y:S01]  /*148a0*/  LOP3.LUT R6, R6, 0xffff, RZ, 0xc0, !PT ;  /* 0x0000ffff06067812 */ /* 0x000fe200078ec0ff */
[----:B------:R-:W-:Y:S01]  /*148b0*/  MUFU.EX2 R184, R10 ;  /* 0x0000000a00b87308 */ /* 0x000fe20000000800 */
[----:B------:R-:W-:Y:S01]  /*148c0*/  PRMT R173, R169, 0x5410, R170 ;  /* 0x00005410a9ad7816 */ /* 0x000fe200000000aa */
[----:B------:R-:W-:Y:S01]  /*148d0*/  STG.E.U16 [R208.64], R135 ;  /* 0x00000087d0007986 */ /* 0x000fe2000c101516 */
[----:B------:R-:W-:Y:S02]  /*148e0*/  LOP3.LUT R5, R177, UR7, R172, 0x96, !PT ;  /* 0x00000007b1057c12 */ /* 0x000fe4000f8e96ac */
[----:B------:R-:W-:Y:S01]  /*148f0*/  PRMT R7, R183, 0x7610, R7 ;  /* 0x00007610b7077816 */ /* 0x000fe20000000007 */
[----:B------:R-:W-:Y:S03]  /*14900*/  @!P2 STL.S16 [R1+0x38], R183 ;  /* 0x000038b70100a387 */ /* 0x000fe60000100600 */
[----:B------:R-:W-:Y:S01]  /*14910*/  @!P2 PRMT R170, R7, 0x5410, RZ ;  /* 0x0000541007aaa816 */ /* 0x000fe200000000ff */
[----:B---3--:R-:W3:Y:S01]  /*14920*/  MUFU.EX2 R188, R9 ;  /* 0x0000000900bc7308 */ /* 0x008ee20000000800 */
[----:B--2---:R-:W-:Y:S01]  /*14930*/  PRMT R8, R189, 0x7610, R8 ;  /* 0x00007610bd087816 */ /* 0x004fe20000000008 */
[----:B------:R-:W-:Y:S03]  /*14940*/  STG.E.U16 [R208.64+0x2], R168 ;  /* 0x000002a8d0007986 */ /* 0x000fe6000c101516 */
[----:B------:R-:W-:Y:S01]  /*14950*/  @!P0 PRMT R169, R8, 0x5410, RZ ;  /* 0x0000541008a98816 */ /* 0x000fe200000000ff */
[----:B------:R-:W-:Y:S01]  /*14960*/  IMAD.MOV.U32 R8, RZ, RZ, R190 ;  /* 0x000000ffff087224 */ /* 0x000fe200078e00be */
[----:B------:R-:W-:Y:S01]  /*14970*/  ISETP.GE.U32.AND P0, PT, R181, R6, PT ;  /* 0x00000006b500720c */ /* 0x000fe20003f06070 */
[----:B------:R-:W-:Y:S01]  /*14980*/  FFMA.FTZ R190, R13, c[0x0][0x23c], -R2 ;  /* 0x00008f000dbe7a23 */ /* 0x000fe20000010802 */
[----:B------:R-:W-:Y:S01]  /*14990*/  SHF.R.U32.HI R6, RZ, 0x10, R176 ;  /* 0x00000010ff067819 */ /* 0x000fe200000116b0 */
[----:B-----5:R-:W-:Y:S01]  /*149a0*/  FFMA.FTZ R189, R14, c[0x0][0x23c], -R4 ;  /* 0x00008f000ebd7a23 */ /* 0x020fe20000010804 */
[----:B------:R-:W-:Y:S01]  /*149b0*/  LOP3.LUT R4, R5, 0xffff, RZ, 0xc0, !PT ;  /* 0x0000ffff05047812 */ /* 0x000fe200078ec0ff */
[----:B------:R-:W-:Y:S01]  /*149c0*/  IMAD.MOV.U32 R16, RZ, RZ, R8 ;  /* 0x000000ffff107224 */ /* 0x000fe200078e0008 */
[----:B------:R-:W-:Y:S02]  /*149d0*/  STG.E.U16 [R210.64+0x2], R170 ;  /* 0x000002aad2007986 */ /* 0x000fe4000c101516 */
[----:B------:R-:W-:Y:S02]  /*149e0*/  SHF.R.U32.HI R4, RZ, 0x8, R4 ;  /* 0x00000008ff047819 */ /* 0x000fe40000011604 */
[----:B------:R-:W-:Y:S01]  /*149f0*/  STG.E.U16 [R210.64], R169 ;  /* 0x000000a9d2007986 */ /* 0x000fe2000c101516 */
[----:B---3--:R-:W-:Y:S01]  /*14a00*/  F2FP.PACK_AB R172, R188, R186 ;  /* 0x000000babcac723e */ /* 0x008fe200000000ff */
[----:B------:R-:W-:Y:S02]  /*14a10*/  IMAD.MOV.U32 R9, RZ, RZ, R191 ;  /* 0x000000ffff097224 */ /* 0x000fe400078e00bf */
[----:B------:R-:W-:Y:S01]  /*14a20*/  FFMA.FTZ R191, R12, c[0x0][0x23c], -R2 ;  /* 0x00008f000cbf7a23 */ /* 0x000fe20000010802 */
[----:B------:R-:W-:Y:S01]  /*14a30*/  LOP3.LUT R2, R6, 0xff, RZ, 0xc0, !PT ;  /* 0x000000ff06027812 */ /* 0x000fe200078ec0ff */
[----:B------:R-:W-:Y:S01]  /*14a40*/  IMAD.MOV.U32 R17, RZ, RZ, R9 ;  /* 0x000000ffff117224 */ /* 0x000fe200078e0009 */
[----:B------:R-:W-:Y:S02]  /*14a50*/  PRMT R171, R172, 0x7632, R171 ;  /* 0x00007632acab7816 */ /* 0x000fe400000000ab */
[C---:B------:R-:W-:Y:S02]  /*14a60*/  ISETP.GE.U32.AND P2, PT, R181.reuse, R2, PT ;  /* 0x00000002b500720c */ /* 0x040fe40003f46070 */
[----:B------:R2:W3:Y:S02]  /*14a70*/  MUFU.EX2 R2, R0 ;  /* 0x0000000000027308 */ /* 0x0004e40000000800 */
[----:B--2---:R-:W-:Y:S01]  /*14a80*/  SHF.R.U32.HI R0, RZ, 0x18, R176 ;  /* 0x00000018ff007819 */ /* 0x004fe200000116b0 */
[C---:B---3--:R-:W-:Y:S02]  /*14a90*/  FFMA.FTZ R175, R2.reuse, R244, R175 ;  /* 0x000000f402af7223 */ /* 0x048fe400000100af */
[C---:B------:R-:W-:Y:S01]  /*14aa0*/  FMUL.FTZ R28, R2.reuse, R140 ;  /* 0x0000008c021c7220 */ /* 0x040fe20000410000 */
[----:B------:R-:W2:Y:S01]  /*14ab0*/  LDC.U8 R244, c[0x0][0x2d8] ;  /* 0x0000b600fff47b82 */ /* 0x000ea20000000000 */
[C---:B------:R-:W-:Y:S02]  /*14ac0*/  FMUL.FTZ R29, R2.reuse, R141 ;  /* 0x0000008d021d7220 */ /* 0x040fe40000410000 */
[C---:B------:R-:W-:Y:S02]  /*14ad0*/  FMUL.FTZ R12, R2.reuse, R156 ;  /* 0x0000009c020c7220 */ /* 0x040fe40000410000 */
[----:B------:R-:W-:Y:S02]  /*14ae0*/  IMAD.MOV.U32 R156, RZ, RZ, R16 ;  /* 0x000000ffff9c7224 */ /* 0x000fe400078e0010 */
[C---:B------:R-:W-:Y:S02]  /*14af0*/  FMUL.FTZ R16, R2.reuse, R152 ;  /* 0x0000009802107220 */ /* 0x040fe40000410000 */
        /* <DEDUP_REMOVED lines=9> */
[C---:B------:R-:W-:Y:S01]  /*14b90*/  FMUL.FTZ R24, R2.reuse, R144 ;  /* 0x0000009002187220 */ /* 0x040fe20000410000 */
[----:B------:R-:W-:Y:S01]  /*14ba0*/  MUFU.EX2 R149, R191 ;  /* 0x000000bf00957308 */ /* 0x000fe20000000800 */
        /* <DEDUP_REMOVED lines=49> */
[----:B----4-:R-:W-:Y:S05]  /*14ec0*/  @!P1 HADD2 R174, -R172.H0_H0, -RZ.H0_H0 ;  /* 0xa00000ffacae9230 */ /* 0x010fea0000000900 */
[----:B------:R3:W-:Y:S01]  /*14ed0*/  @!P1 STL.S16 [R1+0x4c], R174 ;  /* 0x00004cae01009387 */ /* 0x0007e20000100600 */
[----:B------:R-:W-:Y:S03]  /*14ee0*/  PRMT R6, R174, 0x7610, R6 ;  /* 0x00007610ae067816 */ /* 0x000fe60000000006 */
[----:B------:R1:W4:Y:S04]  /*14ef0*/  LDL.S16 R145, [R1+0x6c] ;  /* 0x00006c0001917983 */ /* 0x0003280000100600 */
[----:B------:R1:W5:Y:S01]  /*14f00*/  LDL.S16 R148, [R1+0x68] ;  /* 0x0000680001947983 */ /* 0x0003620000100600 */
[----:B---3--:R-:W-:Y:S02]  /*14f10*/  PRMT R174, R172, 0x5410, R171 ;  /* 0x00005410acae7816 */ /* 0x008fe400000000ab */
[----:B------:R-:W-:Y:S02]  /*14f20*/  @!P1 PRMT R172, R6, 0x5410, RZ ;  /* 0x0000541006ac9816 */ /* 0x000fe400000000ff */
[----:B------:R-:W-:Y:S01]  /*14f30*/  ISETP.GE.U32.AND P1, PT, R181, R0, PT ;  /* 0x00000000b500720c */ /* 0x000fe20003f26070 */
[----:B------:R-:W-:Y:S01]  /*14f40*/  IMAD.WIDE.U32 R180, R180, -0x2daee0ad, RZ ;  /* 0xd2511f53b4b47825 */ /* 0x000fe200078e00ff */
[----:B------:R-:W-:Y:S01]  /*14f50*/  LOP3.LUT R0, R5, 0xff, RZ, 0xc0, !PT ;  /* 0x000000ff05007812 */ /* 0x000fe200078ec0ff */
[----:B------:R-:W-:Y:S01]  /*14f60*/  STG.E.U16 [R208.64+0x10], R172 ;  /* 0x000010acd0007986 */ /* 0x000fe2000c101516 */
[----:B------:R-:W-:Y:S02]  /*14f70*/  LOP3.LUT R6, R176, 0xff, RZ, 0xc0, !PT ;  /* 0x000000ffb0067812 */ /* 0x000fe400078ec0ff */
[----:B------:R-:W-:Y:S02]  /*14f80*/  PRMT R183, R0, 0x5410, R4 ;  /* 0x0000541000b77816 */ /* 0x000fe40000000004 */
[----:B------:R-:W-:Y:S02]  /*14f90*/  LOP3.LUT R0, R176, 0xffff, RZ, 0xc0, !PT ;  /* 0x0000ffffb0007812 */ /* 0x000fe400078ec0ff */
[----:B------:R-:W-:Y:S02]  /*14fa0*/  LOP3.LUT R179, R181, UR13, R178, 0x96, !PT ;  /* 0x0000000db5b37c12 */ /* 0x000fe4000f8e96b2 */
[----:B------:R-:W-:Y:S01]  /*14fb0*/  SHF.R.U32.HI R4, RZ, 0x8, R0 ;  /* 0x00000008ff047819 */ /* 0x000fe20000011600 */
[----:B------:R-:W-:Y:S01]  /*14fc0*/  FADD.FTZ R0, -R3, R133 ;  /* 0x0000008503007221 */ /* 0x000fe20000010100 */
[----:B------:R-:W-:Y:S02]  /*14fd0*/  LOP3.LUT R178, R181, UR13, R178, 0x96, !PT ;  /* 0x0000000db5b27c12 */ /* 0x000fe4000f8e96b2 */
[----:B------:R-:W-:Y:S01]  /*14fe0*/  PRMT R177, R6, 0x5410, R4 ;  /* 0x0000541006b17816 */ /* 0x000fe20000000004 */
[----:B------:R-:W-:Y:S01]  /*14ff0*/  FMUL.FTZ R0, R0, c[0x0][0x23c] ;  /* 0x00008f0000007a20 */ /* 0x000fe20000410000 */
[--C-:B------:R-:W-:Y:S02]  /*15000*/  SHF.R.U32.HI R4, RZ, 0x10, R5.reuse ;  /* 0x00000010ff047819 */ /* 0x100fe40000011605 */
[----:B------:R-:W-:Y:S02]  /*15010*/  SHF.R.U32.HI R5, RZ, 0x18, R5 ;  /* 0x00000018ff057819 */ /* 0x000fe40000011605 */
[----:B------:R-:W-:Y:S01]  /*15020*/  LOP3.LUT R4, R4, 0xff, RZ, 0xc0, !PT ;  /* 0x000000ff04047812 */ /* 0x000fe200078ec0ff */
[----:B------:R-:W3:Y:S01]  /*15030*/  MUFU.EX2 R0, R0 ;  /* 0x0000000000007308 */ /* 0x000ee20000000800 */
[--C-:B------:R-:W-:Y:S02]  /*15040*/  SHF.R.U32.HI R6, RZ, 0x10, R176.reuse ;  /* 0x00000010ff067819 */ /* 0x100fe400000116b0 */
[----:B------:R-:W-:Y:S01]  /*15050*/  PRMT R133, R4, 0x5410, R5 ;  /* 0x0000541004857816 */ /* 0x000fe20000000005 */
[C---:B------:R-:W-:Y:S01]  /*15060*/  FMUL.FTZ R5, R2.reuse, R165 ;  /* 0x000000a502057220 */ /* 0x040fe20000410000 */
[----:B------:R-:W-:Y:S01]  /*15070*/  SHF.R.U32.HI R176, RZ, 0x18, R176 ;  /* 0x00000018ffb07819 */ /* 0x000fe200000116b0 */
[----:B------:R-:W-:Y:S01]  /*15080*/  FMUL.FTZ R4, R2, R164 ;  /* 0x000000a402047220 */ /* 0x000fe20000410000 */
[----:B------:R-:W-:Y:S01]  /*15090*/  LOP3.LUT R6, R6, 0xff, RZ, 0xc0, !PT ;  /* 0x000000ff06067812 */ /* 0x000fe200078ec0ff */
[----:B------:R1:W5:Y:S02]  /*150a0*/  LDL.S16 R2, [R1+0x34] ;  /* 0x0000340001027983 */ /* 0x0003640000100600 */
[----:B------:R-:W1:Y:S01]  /*150b0*/  MUFU.EX2 R165, R11 ;  /* 0x0000000b00a57308 */ /* 0x000e620000000800 */
[----:B------:R-:W-:Y:S09]  /*150c0*/  PRMT R176, R6, 0x5410, R176 ;  /* 0x0000541006b07816 */ /* 0x000ff200000000b0 */
[----:B------:R-:W-:Y:S01]  /*150d0*/  MUFU.EX2 R164, R213 ;  /* 0x000000d500a47308 */ /* 0x000fe20000000800 */
[C---:B---3--:R-:W-:Y:S02]  /*150e0*/  FMUL.FTZ R30, R0.reuse, R142 ;  /* 0x0000008e001e7220 */ /* 0x048fe40000410000 */
[C---:B------:R-:W-:Y:S02]  /*150f0*/  FMUL.FTZ R31, R0.reuse, R143 ;  /* 0x0000008f001f7220 */ /* 0x040fe40000410000 */
[----:B------:R-:W3:Y:S01]  /*15100*/  LDSM.16.MT88.4 R140, [R193+0x10000] ;  /* 0x01000000c18c783b */ /* 0x000ee20000004200 */
[----:B------:R-:W-:Y:S01]  /*15110*/  FFMA.FTZ R182, R0, R245, R182 ;  /* 0x000000f500b67223 */ /* 0x000fe200000100b6 */
[----:B--2---:R-:W-:Y:S01]  /*15120*/  PRMT R245, R244, 0x7054, R244 ;  /* 0x00007054f4f57816 */ /* 0x004fe200000000f4 */
[C---:B------:R-:W-:Y:S01]  /*15130*/  FMUL.FTZ R34, R0.reuse, R138 ;  /* 0x0000008a00227220 */ /* 0x040fe20000410000 */
[----:B------:R-:W2:Y:S01]  /*15140*/  LDC.U8 R244, c[0x0][0x2d8] ;  /* 0x0000b600fff47b82 */ /* 0x000ea20000000000 */
[C---:B------:R-:W-:Y:S01]  /*15150*/  FMUL.FTZ R35, R0.reuse, R139 ;  /* 0x0000008b00237220 */ /* 0x040fe20000410000 */
[----:B-1----:R-:W-:Y:S01]  /*15160*/  F2FP.PACK_AB R152, R165, R184 ;  /* 0x000000b8a598723e */ /* 0x002fe200000000ff */
[--C-:B------:R-:W-:Y:S01]  /*15170*/  HSET2.LE.AND R136, R183, R245.reuse, PT ;  /* 0x000000f5b7887233 */ /* 0x100fe20003803000 */
[----:B------:R-:W-:Y:S01]  /*15180*/  FMUL.FTZ R18, R0, R154 ;  /* 0x0000009a00127220 */ /* 0x000fe20000410000 */
[--C-:B------:R-:W-:Y:S01]  /*15190*/  HSET2.LE.AND R137, R133, R245.reuse, PT ;  /* 0x000000f585897233 */ /* 0x100fe20003803000 */
[----:B------:R-:W-:Y:S01]  /*151a0*/  PRMT R153, R152, 0x7632, R153 ;  /* 0x0000763298997816 */ /* 0x000fe20000000099 */
[--C-:B------:R-:W-:Y:S01]  /*151b0*/  HSET2.LE.AND R138, R177, R245.reuse, PT ;  /* 0x000000f5b18a7233 */ /* 0x100fe20003803000 */
[C---:B------:R-:W-:Y:S01]  /*151c0*/  FMUL.FTZ R26, R0.reuse, R146 ;  /* 0x00000092001a7220 */ /* 0x040fe20000410000 */
[--C-:B------:R-:W-:Y:S01]  /*151d0*/  HSET2.LE.AND R139, R176, R245.reuse, PT ;  /* 0x000000f5b08b7233 */ /* 0x100fe20003803000 */
[C---:B------:R-:W-:Y:S01]  /*151e0*/  FMUL.FTZ R27, R0.reuse, R147 ;  /* 0x00000093001b7220 */ /* 0x040fe20000410000 */
[----:B------:R-:W-:Y:S01]  /*151f0*/  LOP3.LUT R137, R137, R173, RZ, 0xc0, !PT ;  /* 0x000000ad89897212 */ /* 0x000fe200078ec0ff */
[----:B------:R-:W-:Y:S01]  /*15200*/  FMUL.FTZ R6, R0, R166 ;  /* 0x000000a600067220 */ /* 0x000fe20000410000 */
[----:B------:R-:W-:Y:S01]  /*15210*/  LOP3.LUT R136, R136, R134, RZ, 0xc0, !PT ;  /* 0x0000008688887212 */ /* 0x000fe200078ec0ff */
[----:B------:R-:W-:Y:S01]  /*15220*/  FMUL.FTZ R7, R0, R167 ;  /* 0x000000a700077220 */ /* 0x000fe20000410000 */
[----:B------:R-:W-:Y:S01]  /*15230*/  LOP3.LUT R138, R138, R174, RZ, 0xc0, !PT ;  /* 0x000000ae8a8a7212 */ /* 0x000fe200078ec0ff */
[C---:B------:R-:W-:Y:S01]  /*15240*/  FMUL.FTZ R10, R0.reuse, R162 ;  /* 0x000000a2000a7220 */ /* 0x040fe20000410000 */
[----:B------:R1:W5:Y:S01]  /*15250*/  LDL.S16 R154, [R1+0x28] ;  /* 0x00002800019a7983 */ /* 0x0003620000100600 */
[C---:B------:R-:W-:Y:S01]  /*15260*/  FMUL.FTZ R11, R0.reuse, R163 ;  /* 0x000000a3000b7220 */ /* 0x040fe20000410000 */
[----:B------:R-:W-:Y:S01]  /*15270*/  MUFU.EX2 R167, R207 ;  /* 0x000000cf00a77308 */ /* 0x000fe20000000800 */
[C---:B------:R-:W-:Y:S02]  /*15280*/  FMUL.FTZ R14, R0.reuse, R158 ;  /* 0x0000009e000e7220 */ /* 0x040fe40000410000 */
[C---:B------:R-:W-:Y:S02]  /*15290*/  FMUL.FTZ R15, R0.reuse, R159 ;  /* 0x0000009f000f7220 */ /* 0x040fe40000410000 */
[C---:B------:R-:W-:Y:S02]  /*152a0*/  FMUL.FTZ R19, R0.reuse, R155 ;  /* 0x0000009b00137220 */ /* 0x040fe40000410000 */
        /* <DEDUP_REMOVED lines=52> */
[----:B------:R-:W-:Y:S01]  /*155f0*/  PRMT R0, R152, 0x5410, R153 ;  /* 0x0000541098007816 */ /* 0x000fe20000000099 */
[----:B------:R-:W-:Y:S02]  /*15600*/  IMAD.MOV.U32 R158, RZ, RZ, R156 ;  /* 0x000000ffff9e7224 */ /* 0x000fe400078e009c */
[----:B------:R-:W-:Y:S01]  /*15610*/  IMAD.MOV.U32 R159, RZ, RZ, R157 ;  /* 0x000000ffff9f7224 */ /* 0x000fe200078e009d */
[----:B------:R-:W-:Y:S01]  /*15620*/  LOP3.LUT R139, R139, R0, RZ, 0xc0, !PT ;  /* 0x000000008b8b7212 */ /* 0x000fe200078ec0ff */
[----:B------:R-:W-:Y:S01]  /*15630*/  IMAD.MOV.U32 R174, RZ, RZ, R158 ;  /* 0x000000ffffae7224 */ /* 0x000fe200078e009e */
[----:B------:R-:W-:Y:S01]  /*15640*/  LOP3.LUT R0, R179, 0xff, RZ, 0xc0, !PT ;  /* 0x000000ffb3007812 */ /* 0x000fe200078ec0ff */
[----:B------:R-:W-:Y:S01]  /*15650*/  FADD.FTZ R151, R185, R175 ;  /* 0x000000afb9977221 */ /* 0x000fe20000010000 */
[----:B------:R-:W-:Y:S01]  /*15660*/  MUFU.EX2 R158, R212 ;  /* 0x000000d4009e7308 */ /* 0x000fe20000000800 */
[----:B------:R-:W-:Y:S02]  /*15670*/  IMAD.MOV.U32 R175, RZ, RZ, R159 ;  /* 0x000000ffffaf7224 */ /* 0x000fe400078e009f */
[C---:B---3--:R-:W-:Y:S01]  /*15680*/  HMMA.16816.F32 R4, R136.reuse, R140, R4 ;  /* 0x0000008c8804723c */ /* 0x048fe20000001804 */
[----:B------:R-:W-:Y:S06]  /*15690*/  FADD.FTZ R151, R186, R151 ;  /* 0x00000097ba977221 */ /* 0x000fec0000010000 */
[----:B------:R-:W-:Y:S01]  /*156a0*/  MUFU.EX2 R212, R237 ;  /* 0x000000ed00d47308 */ /* 0x000fe20000000800 */
[C---:B------:R-:W-:Y:S01]  /*156b0*/  HMMA.16816.F32 R8, R136.reuse, R142, R8 ;  /* 0x0000008e8808723c */ /* 0x040fe20000001808 */
[----:B------:R-:W3:Y:S07]  /*156c0*/  LDSM.16.MT88.4 R140, [R194+0x10000] ;  /* 0x01000000c28c783b */ /* 0x000eee0000004200 */
[C---:B---3--:R-:W-:Y:S08]  /*156d0*/  HMMA.16816.F32 R12, R136.reuse, R140, R12 ;  /* 0x0000008c880c723c */ /* 0x048ff0000000180c */
[C---:B------:R-:W-:Y:S01]  /*156e0*/  HMMA.16816.F32 R16, R136.reuse, R142, R16 ;  /* 0x0000008e8810723c */ /* 0x040fe20000001810 */
[----:B------:R-:W3:Y:S03]  /*156f0*/  LDSM.16.MT88.4 R140, [R196+0x10000] ;  /* 0x01000000c48c783b */ /* 0x000ee60000004200 */
[----:B----4-:R-:W-:Y:S02]  /*15700*/  @!P0 HADD2 R145, -R171.H0_H0, -RZ.H0_H0 ;  /* 0xa00000ffab918230 */ /* 0x010fe40000000900 */
[----:B-----5:R-:W-:Y:S03]  /*15710*/  @!P2 HADD2 R148, -R152.H0_H0, -RZ.H0_H0 ;  /* 0xa00000ff9894a230 */ /* 0x020fe60000000900 */
[----:B------:R-:W-:Y:S03]  /*15720*/  @!P0 STL.S16 [R1+0x6c], R145 ;  /* 0x00006c9101008387 */ /* 0x000fe60000100600 */
[----:B------:R-:W-:Y:S01]  /*15730*/  PRMT R144, R145, 0x7610, R144 ;  /* 0x0000761091907816 */ /* 0x000fe20000000090 */
[----:B------:R4:W5:Y:S03]  /*15740*/  LDL.S16 R156, [R1+0x64] ;  /* 0x00006400019c7983 */ /* 0x0009660000100600 */
[----:B------:R-:W-:Y:S02]  /*15750*/  @!P0 PRMT R171, R144, 0x5410, RZ ;  /* 0x0000541090ab8816 */ /* 0x000fe400000000ff */
[----:B--2---:R-:W-:Y:S01]  /*15760*/  ISETP.GE.U32.AND P0, PT, R244, R0, PT ;  /* 0x00000000f400720c */ /* 0x004fe20003f06070 */
[----:B------:R-:W-:Y:S01]  /*15770*/  LDSM.16.MT88.4 R144, [R196+0x16000] ;  /* 0x01600000c490783b */ /* 0x000fe20000004200 */
[C---:B---3--:R-:W-:Y:S01]  /*15780*/  HMMA.16816.F32 R20, R136.reuse, R140, R20 ;  /* 0x0000008c8814723c */ /* 0x048fe20000001814 */
[----:B------:R-:W-:Y:S02]  /*15790*/  LOP3.LUT R0, R179, 0xffff, RZ, 0xc0, !PT ;  /* 0x0000ffffb3007812 */ /* 0x000fe400078ec0ff */
[----:B------:R-:W-:Y:S02]  /*157a0*/  PRMT R133, R148, 0x7610, R133 ;  /* 0x0000761094857816 */ /* 0x000fe40000000085 */
[----:B------:R-:W-:Y:S02]  /*157b0*/  SHF.R.U32.HI R0, RZ, 0x8, R0 ;  /* 0x00000008ff007819 */ /* 0x000fe40000011600 */
[----:B------:R2:W-:Y:S01]  /*157c0*/  @!P2 STL.S16 [R1+0x68], R148 ;  /* 0x000068940100a387 */ /* 0x0005e20000100600 */
[C---:B------:R-:W-:Y:S01]  /*157d0*/  HMMA.16816.F32 R24, R136.reuse, R142, R24 ;  /* 0x0000008e8818723c */ /* 0x040fe20000001818 */
[----:B------:R-:W-:Y:S02]  /*157e0*/  LOP3.LUT R0, R0, 0xffff, RZ, 0xc0, !PT ;  /* 0x0000ffff00007812 */ /* 0x000fe400078ec0ff */
[----:B------:R-:W3:Y:S01]  /*157f0*/  LDSM.16.MT88.4 R140, [R195+0x10000] ;  /* 0x01000000c38c783b */ /* 0x000ee20000004200 */
[----:B------:R-:W-:Y:S01]  /*15800*/  @!P2 PRMT R152, R133, 0x5410, RZ ;  /* 0x000054108598a816 */ /* 0x000fe200000000ff */
[----:B------:R-:W-:Y:S01]  /*15810*/  FADD.FTZ R133, R187, R182 ;  /* 0x000000b6bb857221 */ /* 0x000fe20000010000 */
[----:B------:R-:W-:Y:S02]  /*15820*/  ISETP.GE.U32.AND P2, PT, R244, R0, PT ;  /* 0x00000000f400720c */ /* 0x000fe40003f46070 */
[----:B-1----:R-:W-:Y:S01]  /*15830*/  F2FP.PACK_AB R0, R150, R149 ;  /* 0x000000959600723e */ /* 0x002fe200000000ff */
[----:B------:R-:W-:Y:S02]  /*15840*/  FADD.FTZ R155, R184, R133 ;  /* 0x00000085b89b7221 */ /* 0x000fe40000010000 */
[----:B------:R-:W-:Y:S01]  /*15850*/  STG.E.U16 [R208.64+0x12], R171 ;  /* 0x000012abd0007986 */ /* 0x000fe2000c101516 */
[----:B------:R-:W-:Y:S03]  /*15860*/  LOP3.LUT R133, R180, 0xffff, RZ, 0xc0, !PT ;  /* 0x0000ffffb4857812 */ /* 0x000fe600078ec0ff */
[----:B------:R-:W-:Y:S01]  /*15870*/  STG.E.U16 [R210.64+0x10], R152 ;  /* 0x00001098d2007986 */ /* 0x000fe2000c101516 */
[----:B------:R-:W-:Y:S01]  /*15880*/  SHF.R.U32.HI R133, RZ, 0x8, R133 ;  /* 0x00000008ff857819 */ /* 0x000fe20000011685 */
[----:B--2---:R-:W-:Y:S01]  /*15890*/  MUFU.EX2 R148, R189 ;  /* 0x000000bd00947308 */ /* 0x004fe20000000800 */
[----:B------:R-:W-:Y:S05]  /*158a0*/  @!P1 HADD2 R2, -R153.H0_H0, -RZ.H0_H0 ;  /* 0xa00000ff99029230 */ /* 0x000fea0000000900 */
[----:B------:R1:W-:Y:S01]  /*158b0*/  @!P1 STL.S16 [R1+0x34], R2 ;  /* 0x0000340201009387 */ /* 0x0003e20000100600 */
[----:B------:R-:W-:Y:S01]  /*158c0*/  PRMT R134, R2, 0x7610, R134 ;  /* 0x0000761002867816 */ /* 0x000fe20000000086 */
[C---:B---3--:R-:W-:Y:S02]  /*158d0*/  HMMA.16816.F32 R28, R136.reuse, R140, R28 ;  /* 0x0000008c881c723c */ /* 0x048fe4000000181c */
[----:B------:R4:W2:Y:S01]  /*158e0*/  LDL.S16 R157, [R1+0x70] ;  /* 0x00007000019d7983 */ /* 0x0008a20000100600 */
[----:B------:R-:W-:Y:S05]  /*158f0*/  @!P1 PRMT R153, R134, 0x5410, RZ ;  /* 0x0000541086999816 */ /* 0x000fea00000000ff */
[----:B------:R-:W-:Y:S01]  /*15900*/  STG.E.U16 [R210.64+0x12], R153 ;  /* 0x00001299d2007986 */ /* 0x000fe2000c101516 */
[C---:B------:R-:W-:Y:S03]  /*15910*/  HMMA.16816.F32 R32, R136.reuse, R142, R32 ;  /* 0x0000008e8820723c */ /* 0x040fe60000001820 */
[----:B------:R-:W3:Y:S01]  /*15920*/  LDSM.16.MT88.4 R140, [R193+0x12000] ;  /* 0x01200000c18c783b */ /* 0x000ee20000004200 */
[----:B-1----:R-:W-:Y:S04]  /*15930*/  SHF.R.U32.HI R2, RZ, 0x18, R179 ;  /* 0x00000018ff027819 */ /* 0x002fe800000116b3 */
[----:B------:R-:W-:Y:S04]  /*15940*/  ISETP.GE.U32.AND P1, PT, R244, R2, PT ;  /* 0x00000002f400720c */ /* 0x000fe80003f26070 */
[C---:B------:R-:W-:Y:S04]  /*15950*/  PRMT R2, R0.reuse, 0x7632, R2 ;  /* 0x0000763200027816 */ /* 0x040fe80000000002 */
[----:B------:R-:W-:Y:S01]  /*15960*/  PRMT R134, R0, 0x5410, R2 ;  /* 0x0000541000867816 */ /* 0x000fe20000000002 */
[----:B------:R-:W-:Y:S05]  /*15970*/  @!P0 HADD2 R154, -R0.H0_H0, -RZ.H0_H0 ;  /* 0xa00000ff009a8230 */ /* 0x000fea0000000900 */
[----:B------:R-:W-:Y:S01]  /*15980*/  @!P0 STL.S16 [R1+0x28], R154 ;  /* 0x0000289a01008387 */ /* 0x000fe20000100600 */
[C---:B---3--:R-:W-:Y:S08]  /*15990*/  HMMA.16816.F32 R36, R136.reuse, R140, R36 ;  /* 0x0000008c8824723c */ /* 0x048ff00000001824 */
        /* <DEDUP_REMOVED lines=10> */
[----:B------:R-:W1:Y:S03]  /*15a40*/  LDSM.16.MT88.4 R140, [R193+0x14000] ;  /* 0x01400000c18c783b */ /* 0x000e660000004200 */
[----:B-----5:R-:W-:Y:S04]  /*15a50*/  @!P2 HADD2 R156, -R2.H0_H0, -RZ.H0_H0 ;  /* 0xa00000ff029ca230 */ /* 0x020fe80000000900 */
        /* <DEDUP_REMOVED lines=18> */
[C---:B------:R-:W-:Y:S07]  /*15b80*/  HMMA.16816.F32 R116, R136.reuse, R144, R116 ;  /* 0x000000908874723c */ /* 0x040fee0000001874 */
[----:B------:R-:W-:Y:S01]  /*15b90*/  PRMT R145, R154, 0x7610, R145 ;  /* 0x000076109a917816 */ /* 0x000fe20000000091 */
[C---:B------:R-:W-:Y:S01]  /*15ba0*/  HMMA.16816.F32 R120, R136.reuse, R146, R120 ;  /* 0x000000928878723c */ /* 0x040fe20000001878 */
[----:B------:R4:W3:Y:S01]  /*15bb0*/  LDL.S16 R146, [R1+0x48] ;  /* 0x0000480001927983 */ /* 0x0008e20000100600 */
[----:B------:R-:W5:Y:S02]  /*15bc0*/  MUFU.EX2 R154, R200 ;  /* 0x000000c8009a7308 */ /* 0x000f640000000800 */
[----:B------:R-:W-:Y:S01]  /*15bd0*/  LOP3.LUT R144, R180, 0xff, RZ, 0xc0, !PT ;  /* 0x000000ffb4907812 */ /* 0x000fe200078ec0ff */
[----:B------:R2:W-:Y:S01]  /*15be0*/  @!P2 STL.S16 [R1+0x64], R156 ;  /* 0x0000649c0100a387 */ /* 0x0005e20000100600 */
[----:B------:R-:W-:Y:S02]  /*15bf0*/  @!P0 PRMT R0, R145, 0x5410, RZ ;  /* 0x0000541091008816 */ /* 0x000fe400000000ff */
[----:B------:R-:W-:Y:S03]  /*15c00*/  ISETP.GE.U32.AND P0, PT, R244, R144, PT ;  /* 0x00000090f400720c */ /* 0x000fe60003f06070 */
[----:B------:R-:W-:Y:S01]  /*15c10*/  STG.E.U16 [R208.64+0x20], R0 ;  /* 0x00002000d0007986 */ /* 0x000fe2000c101516 */
[----:B------:R-:W-:Y:S02]  /*15c20*/  SHF.R.U32.HI R144, RZ, 0x10, R179 ;  /* 0x00000010ff907819 */ /* 0x000fe400000116b3 */
[----:B------:R-:W-:Y:S02]  /*15c30*/  PRMT R147, R156, 0x7610, R147 ;  /* 0x000076109c937816 */ /* 0x000fe40000000093 */
[----:B------:R-:W-:Y:S02]  /*15c40*/  LOP3.LUT R144, R144, 0xff, RZ, 0xc0, !PT ;  /* 0x000000ff90907812 */ /* 0x000fe400078ec0ff */
[----:B------:R-:W-:Y:S02]  /*15c50*/  @!P2 PRMT R2, R147, 0x5410, RZ ;  /* 0x000054109302a816 */ /* 0x000fe400000000ff */
[----:B------:R-:W-:Y:S02]  /*15c60*/  ISETP.GE.U32.AND P2, PT, R244, R144, PT ;  /* 0x00000090f400720c */ /* 0x000fe40003f46070 */
[----:B------:R-:W-:Y:S01]  /*15c70*/  LOP3.LUT R144, R178, 0xff, RZ, 0xc0, !PT ;  /* 0x000000ffb2907812 */ /* 0x000fe200078ec0ff */
[----:B------:R-:W-:Y:S01]  /*15c80*/  STG.E.U16 [R208.64+0x22], R2 ;  /* 0x00002202d0007986 */ /* 0x000fe2000c101516 */
[----:B------:R-:W-:Y:S01]  /*15c90*/  LOP3.LUT R145, R180, 0xff, RZ, 0xc0, !PT ;  /* 0x000000ffb4917812 */ /* 0x000fe200078ec0ff */
[C---:B-1----:R-:W-:Y:S01]  /*15ca0*/  HMMA.16816.F32 R124, R136.reuse, R140, R124 ;  /* 0x0000008c887c723c */ /* 0x042fe2000000187c */
[----:B-----5:R-:W-:Y:S02]  /*15cb0*/  F2FP.PACK_AB R160, R154, R148 ;  /* 0x000000949aa0723e */ /* 0x020fe400000000ff */
[----:B------:R-:W-:Y:S02]  /*15cc0*/  PRMT R159, R145, 0x5410, R133 ;  /* 0x00005410919f7816 */ /* 0x000fe40000000085 */
[----:B------:R-:W-:Y:S01]  /*15cd0*/  PRMT R161, R160, 0x7632, R161 ;  /* 0x00007632a0a17816 */ /* 0x000fe200000000a1 */
[----:B--2---:R-:W-:Y:S01]  /*15ce0*/  FADD.FTZ R156, R188, R151 ;  /* 0x00000097bc9c7221 */ /* 0x004fe20000010000 */
[----:B------:R-:W-:Y:S01]  /*15cf0*/  LOP3.LUT R133, R178, 0xffff, RZ, 0xc0, !PT ;  /* 0x0000ffffb2857812 */ /* 0x000fe200078ec0ff */
[----:B------:R-:W-:Y:S01]  /*15d00*/  HMMA.16816.F32 R128, R136, R142, R128 ;  /* 0x0000008e8880723c */ /* 0x000fe20000001880 */
[----:B------:R-:W-:Y:S03]  /*15d10*/  @!P2 HADD2 R157, -R160.H0_H0, -RZ.H0_H0 ;  /* 0xa00000ffa09da230 */ /* 0x000fe60000000900 */
[----:B------:R-:W-:Y:S01]  /*15d20*/  FADD.FTZ R151, R165, R155 ;  /* 0x0000009ba5977221 */ /* 0x000fe20000010000 */
[----:B------:R-:W-:Y:S01]  /*15d30*/  SHF.R.U32.HI R133, RZ, 0x8, R133 ;  /* 0x00000008ff857819 */ /* 0x000fe20000011685 */
[----:B------:R1:W-:Y:S01]  /*15d40*/  @!P2 STL.S16 [R1+0x70], R157 ;  /* 0x0000709d0100a387 */ /* 0x0003e20000100600 */
[----:B------:R-:W-:Y:S01]  /*15d50*/  SHF.R.U32.HI R136, RZ, 0x10, R180 ;  /* 0x00000010ff887819 */ /* 0x000fe200000116b4 */
[----:B------:R-:W-:Y:S01]  /*15d60*/  FADD.FTZ R149, R149, R156 ;  /* 0x0000009c95957221 */ /* 0x000fe20000010000 */
[----:B------:R-:W-:Y:S03]  /*15d70*/  PRMT R147, R144, 0x5410, R133 ;  /* 0x0000541090937816 */ /* 0x000fe60000000085 */
[----:B------:R-:W-:Y:S01]  /*15d80*/  LOP3.LUT R145, R136, 0xff, RZ, 0xc0, !PT ;  /* 0x000000ff88917812 */ /* 0x000fe200078ec0ff */
[----:B------:R-:W-:Y:S01]  /*15d90*/  FADD.FTZ R163, R150, R149 ;  /* 0x0000009596a37221 */ /* 0x000fe20000010000 */
[--C-:B------:R-:W-:Y:S01]  /*15da0*/  HSET2.LE.AND R136, R147, R245.reuse, PT ;  /* 0x000000f593887233 */ /* 0x100fe20003803000 */
[----:B------:R-:W-:Y:S02]  /*15db0*/  PRMT R144, R157, 0x7610, R144 ;  /* 0x000076109d907816 */ /* 0x000fe40000000090 */
[----:B------:R-:W-:Y:S01]  /*15dc0*/  LOP3.LUT R133, R180, 0xffff, RZ, 0xc0, !PT ;  /* 0x0000ffffb4857812 */ /* 0x000fe200078ec0ff */
[----:B------:R-:W-:Y:S01]  /*15dd0*/  FADD.FTZ R163, R158, R163 ;  /* 0x000000a39ea37221 */ /* 0x000fe20000010000 */
[----:B------:R-:W-:Y:S02]  /*15de0*/  LOP3.LUT R136, R136, R134, RZ, 0xc0, !PT ;  /* 0x0000008688887212 */ /* 0x000fe400078ec0ff */
[C---:B------:R-:W-:Y:S01]  /*15df0*/  F2FP.PACK_AB R134, R164.reuse, R158 ;  /* 0x0000009ea486723e */ /* 0x040fe200000000ff */
[----:B------:R-:W-:Y:S01]  /*15e00*/  FADD.FTZ R163, R164, R163 ;  /* 0x000000a3a4a37221 */ /* 0x000fe20000010000 */
[----:B------:R-:W-:Y:S02]  /*15e10*/  SHF.R.U32.HI R139, RZ, 0x10, R178 ;  /* 0x00000010ff8b7819 */ /* 0x000fe400000116b2 */
[----:B------:R-:W-:Y:S02]  /*15e20*/  SHF.R.U32.HI R133, RZ, 0x8, R133 ;  /* 0x00000008ff857819 */ /* 0x000fe40000011685 */
[----:B------:R-:W-:Y:S02]  /*15e30*/  SHF.R.U32.HI R137, RZ, 0x10, R180 ;  /* 0x00000010ff897819 */ /* 0x000fe400000116b4 */
[----:B------:R-:W-:Y:S01]  /*15e40*/  LOP3.LUT R140, R133, 0xffff, RZ, 0xc0, !PT ;  /* 0x0000ffff858c7812 */ /* 0x000fe200078ec0ff */
[----:B-1----:R-:W1:Y:S01]  /*15e50*/  MUFU.EX2 R157, R206 ;  /* 0x000000ce009d7308 */ /* 0x002e620000000800 */
[----:B------:R-:W-:Y:S02]  /*15e60*/  SHF.R.U32.HI R138, RZ, 0x18, R178 ;  /* 0x00000018ff8a7819 */ /* 0x000fe400000116b2 */
[----:B------:R-:W-:Y:S02]  /*15e70*/  PRMT R133, R160, 0x5410, R161 ;  /* 0x00005410a0857816 */ /* 0x000fe400000000a1 */
[----:B------:R-:W-:Y:S02]  /*15e80*/  @!P2 PRMT R160, R144, 0x5410, RZ ;  /* 0x0000541090a0a816 */ /* 0x000fe400000000ff */
[----:B------:R-:W-:Y:S02]  /*15e90*/  LOP3.LUT R144, R137, 0xff, RZ, 0xc0, !PT ;  /* 0x000000ff89907812 */ /* 0x000fe400078ec0ff */
[----:B------:R-:W-:Y:S01]  /*15ea0*/  LOP3.LUT R137, R139, 0xff, RZ, 0xc0, !PT ;  /* 0x000000ff8b897812 */ /* 0x000fe200078ec0ff */
[----:B------:R-:W-:Y:S01]  /*15eb0*/  STG.E.U16 [R210.64+0x20], R160 ;  /* 0x000020a0d2007986 */ /* 0x000fe2000c101516 */
[----:B------:R-:W-:Y:S02]  /*15ec0*/  PRMT R135, R134, 0x7632, R135 ;  /* 0x0000763286877816 */ /* 0x000fe40000000087 */
[----:B------:R-:W-:Y:S01]  /*15ed0*/  PRMT R137, R137, 0x5410, R138 ;  /* 0x0000541089897816 */ /* 0x000fe2000000008a */
[--C-:B------:R-:W-:Y:S01]  /*15ee0*/  HSET2.LE.AND R138, R159, R245.reuse, PT ;  /* 0x000000f59f8a7233 */ /* 0x100fe20003803000 */
[----:B------:R-:W-:Y:S02]  /*15ef0*/  ISETP.GE.U32.AND P2, PT, R244, R140, PT ;  /* 0x0000008cf400720c */ /* 0x000fe40003f46070 */
[----:B------:R-:W2:Y:S01]  /*15f00*/  LDSM.16.MT88.4 R140, [R193+0x10800] ;  /* 0x01080000c18c783b */ /* 0x000ea20000004200 */
[--C-:B------:R-:W-:Y:S05]  /*15f10*/  HSET2.LE.AND R137, R137, R245.reuse, PT ;  /* 0x000000f589897233 */ /* 0x100fea0003803000 */
[----:B------:R-:W-:Y:S02]  /*15f20*/  LOP3.LUT R137, R137, R133, RZ, 0xc0, !PT ;  /* 0x0000008589897212 */ /* 0x000fe400078ec0ff */
[----:B-1----:R-:W-:Y:S02]  /*15f30*/  F2FP.PACK_AB R162, R167, R157 ;  /* 0x0000009da7a2723e */ /* 0x002fe400000000ff */
[----:B------:R-:W-:Y:S02]  /*15f40*/  PRMT R133, R134, 0x5410, R135 ;  /* 0x0000541086857816 */ /* 0x000fe40000000087 */
[----:B------:R-:W-:Y:S02]  /*15f50*/  PRMT R166, R162, 0x7632, R166 ;  /* 0x00007632a2a67816 */ /* 0x000fe400000000a6 */
[----:B------:R-:W-:Y:S02]  /*15f60*/  LOP3.LUT R138, R138, R133, RZ, 0xc0, !PT ;  /* 0x000000858a8a7212 */ /* 0x000fe400078ec0ff */
[----:B------:R-:W-:Y:S01]  /*15f70*/  PRMT R133, R162, 0x5410, R166 ;  /* 0x00005410a2857816 */ /* 0x000fe200000000a6 */
[----:B---3--:R-:W-:Y:S05]  /*15f80*/  @!P1 HADD2 R146, -R161.H0_H0, -RZ.H0_H0 ;  /* 0xa00000ffa1929230 */ /* 0x008fea0000000900 */
[----:B------:R1:W-:Y:S01]  /*15f90*/  @!P1 STL.S16 [R1+0x48], R146 ;  /* 0x0000489201009387 */ /* 0x0003e20000100600 */
[----:B------:R-:W-:Y:S03]  /*15fa0*/  PRMT R155, R146, 0x7610, R155 ;  /* 0x00007610929b7816 */ /* 0x000fe6000000009b */
[----:B------:R4:W3:Y:S01]  /*15fb0*/  LDL.S16 R165, [R1+0x44] ;  /* 0x0000440001a57983 */ /* 0x0008e20000100600 */
[----:B------:R-:W-:Y:S01]  /*15fc0*/  @!P1 PRMT R161, R155, 0x5410, RZ ;  /* 0x000054109ba19816 */ /* 0x000fe200000000ff */
[----:B------:R-:W-:Y:S01]  /*15fd0*/  FADD.FTZ R155, R148, R151 ;  /* 0x00000097949b7221 */ /* 0x000fe20000010000 */
[----:B------:R-:W-:Y:S01]  /*15fe0*/  ISETP.GE.U32.AND P1, PT, R244, R144, PT ;  /* 0x00000090f400720c */ /* 0x000fe20003f26070 */
[----:B------:R-:W-:Y:S02]  /*15ff0*/  LDSM.16.MT88.4 R148, [R196+0x10800] ;  /* 0x01080000c494783b */ /* 0x000fe40000004200 */
[----:B------:R-:W-:Y:S06]  /*16000*/  FADD.FTZ R159, R154, R155 ;  /* 0x0000009b9a9f7221 */ /* 0x000fec0000010000 */
[----:B------:R-:W-:Y:S01]  /*16010*/  STG.E.U16 [R210.64+0x22], R161 ;  /* 0x000022a1d2007986 */ /* 0x000fe2000c101516 */
[--C-:B-1----:R-:W-:Y:S02]  /*16020*/  SHF.R.U32.HI R146, RZ, 0x18, R180.reuse ;  /* 0x00000018ff927819 */ /* 0x102fe400000116b4 */
[----:B------:R-:W-:Y:S02]  /*16030*/  SHF.R.U32.HI R180, RZ, 0x18, R180 ;  /* 0x00000018ffb47819 */ /* 0x000fe400000116b4 */
[----:B------:R-:W-:Y:S02]  /*16040*/  PRMT R139, R145, 0x5410, R146 ;  /* 0x00005410918b7816 */ /* 0x000fe40000000092 */
[----:B------:R-:W1:Y:S03]  /*16050*/  LDSM.16.MT88.4 R144, [R194+0x10800] ;  /* 0x01080000c290783b */ /* 0x000e660000004200 */
[--C-:B------:R-:W-:Y:S05]  /*16060*/  HSET2.LE.AND R139, R139, R245.reuse, PT ;  /* 0x000000f58b8b7233 */ /* 0x100fea0003803000 */
[----:B------:R-:W-:Y:S07]  /*16070*/  LOP3.LUT R139, R139, R133, RZ, 0xc0, !PT ;  /* 0x000000858b8b7212 */ /* 0x000fee00078ec0ff */
        /* <DEDUP_REMOVED lines=28> */
[C---:B------:R-:W-:Y:S08]  /*16240*/  HMMA.16816.F32 R80, R136.reuse, R142, R80 ;  /* 0x0000008e8850723c */ /* 0x040ff00000001850 */
[C---:B-1----:R-:W-:Y:S08]  /*16250*/  HMMA.16816.F32 R84, R136.reuse, R144, R84 ;  /* 0x000000908854723c */ /* 0x042ff00000001854 */
[C---:B------:R-:W-:Y:S08]  /*16260*/  HMMA.16816.F32 R88, R136.reuse, R146, R88 ;  /* 0x000000928858723c */ /* 0x040ff00000001858 */
[C---:B-----5:R-:W-:Y:S08]  /*16270*/  HMMA.16816.F32 R92, R136.reuse, R148, R92 ;  /* 0x00000094885c723c */ /* 0x060ff0000000185c */
[C---:B------:R-:W-:Y:S01]  /*16280*/  HMMA.16816.F32 R96, R136.reuse, R150, R96 ;  /* 0x000000968860723c */ /* 0x040fe20000001860 */
[----:B---3--:R-:W-:Y:S05]  /*16290*/  @!P0 HADD2 R165, -R134.H0_H0, -RZ.H0_H0 ;  /* 0xa00000ff86a58230 */ /* 0x008fea0000000900 */
[----:B------:R1:W-:Y:S01]  /*162a0*/  @!P0 STL.S16 [R1+0x44], R165 ;  /* 0x000044a501008387 */ /* 0x0003e20000100600 */
[----:B------:R-:W-:Y:S03]  /*162b0*/  PRMT R133, R165, 0x7610, R133 ;  /* 0x00007610a5857816 */ /* 0x000fe60000000085 */
[----:B------:R4:W2:Y:S02]  /*162c0*/  LDL.S16 R170, [R1+0x40] ;  /* 0x0000400001aa7983 */ /* 0x0008a40000100600 */
[----:B------:R-:W-:Y:S02]  /*162d0*/  @!P0 PRMT R134, R133, 0x5410, RZ ;  /* 0x0000541085868816 */ /* 0x000fe400000000ff */
[----:B------:R-:W-:Y:S01]  /*162e0*/  LOP3.LUT R133, R249, UR35, RZ, 0x3c, !PT ;  /* 0x00000023f9857c12 */ /* 0x000fe2000f8e3cff */
[----:B------:R4:W3:Y:S01]  /*162f0*/  LDL.S16 R179, [R1+0x60] ;  /* 0x0000600001b37983 */ /* 0x0008e20000100600 */
[----:B------:R-:W-:Y:S03]  /*16300*/  ISETP.GE.U32.AND P0, PT, R244, R180, PT ;  /* 0x000000b4f400720c */ /* 0x000fe60003f06070 */
[----:B------:R-:W-:Y:S01]  /*16310*/  IMAD.WIDE.U32 R168, R133, -0x326172a9, RZ ;  /* 0xcd9e8d5785a87825 */ /* 0x000fe200078e00ff */
[----:B------:R4:W5:Y:S04]  /*16320*/  LDL.S16 R178, [R1+0x5c] ;  /* 0x00005c0001b27983 */ /* 0x0009680000100600 */
[----:B------:R-:W-:Y:S01]  /*16330*/  LOP3.LUT R154, R169, UR27, R174, 0x96, !PT ;  /* 0x0000001ba99a7c12 */ /* 0x000fe2000f8e96ae */
[----:B------:R4:W4:Y:S01]  /*16340*/  LDL.S16 R173, [R1+0x58] ;  /* 0x0000580001ad7983 */ /* 0x0009220000100600 */
[----:B------:R-:W-:Y:S03]  /*16350*/  LOP3.LUT R156, R225, UR33, R168, 0x96, !PT ;  /* 0x00000021e19c7c12 */ /* 0x000fe6000f8e96a8 */
[----:B------:R-:W-:Y:S01]  /*16360*/  IMAD.WIDE.U32 R154, R154, -0x2daee0ad, RZ ;  /* 0xd2511f539a9a7825 */ /* 0x000fe200078e00ff */
[----:B------:R-:W-:Y:S03]  /*16370*/  LDSM.16.MT88.4 R180, [R194+0x13800] ;  /* 0x01380000c2b4783b */ /* 0x000fe60000004200 */
[----:B-1----:R-:W-:Y:S01]  /*16380*/  FADD.FTZ R165, R157, R159 ;  /* 0x0000009f9da57221 */ /* 0x002fe20000010000 */
[----:B------:R-:W-:Y:S01]  /*16390*/  LOP3.LUT R155, R155, UR29, R246, 0x96, !PT ;  /* 0x0000001d9b9b7c12 */ /* 0x000fe2000f8e96f6 */
[----:B------:R-:W-:Y:S03]  /*163a0*/  IMAD.WIDE.U32 R156, R156, -0x2daee0ad, RZ ;  /* 0xd2511f539c9c7825 */ /* 0x000fe600078e00ff */
[----:B------:R1:W-:Y:S01]  /*163b0*/  STG.E.U16 [R208.64+0x30], R134 ;  /* 0x00003086d0007986 */ /* 0x0003e2000c101516 */
[----:B------:R-:W-:Y:S01]  /*163c0*/  FADD.FTZ R167, R167, R165 ;  /* 0x000000a5a7a77221 */ /* 0x000fe20000010000 */
[----:B------:R-:W-:Y:S01]  /*163d0*/  LOP3.LUT R157, R157, UR34, R154, 0x96, !PT ;  /* 0x000000229d9d7c12 */ /* 0x000fe2000f8e969a */
[----:B------:R-:W-:Y:S05]  /*163e0*/  IMAD.WIDE.U32 R154, R155, -0x326172a9, RZ ;  /* 0xcd9e8d579b9a7825 */ /* 0x000fea00078e00ff */
[----:B------:R-:W-:Y:S05]  /*163f0*/  LOP3.LUT R158, R155, UR5, R224, 0x96, !PT ;  /* 0x000000059b9e7c12 */ /* 0x000fea000f8e96e0 */
[----:B------:R-:W-:Y:S05]  /*16400*/  IMAD.WIDE.U32 R158, R158, -0x2daee0ad, RZ ;  /* 0xd2511f539e9e7825 */ /* 0x000fea00078e00ff */
[----:B------:R-:W-:Y:S01]  /*16410*/  LOP3.LUT R155, R159, UR4, R156, 0x96, !PT ;  /* 0x000000049f9b7c12 */ /* 0x000fe2000f8e969c */
[----:B------:R-:W-:Y:S05]  /*16420*/  IMAD.WIDE.U32 R156, R157, -0x326172a9, RZ ;  /* 0xcd9e8d579d9c7825 */ /* 0x000fea00078e00ff */
[----:B------:R-:W-:Y:S02]  /*16430*/  LOP3.LUT R154, R157, UR30, R154, 0x96, !PT ;  /* 0x0000001e9d9a7c12 */ /* 0x000fe4000f8e969a */
[----:B------:R-:W1:Y:S03]  /*16440*/  MUFU.EX2 R157, R214 ;  /* 0x000000d6009d7308 */ /* 0x000e660000000800 */
[----:B------:R-:W-:Y:S04]  /*16450*/  IMAD.WIDE.U32 R174, R154, -0x2daee0ad, RZ ;  /* 0xd2511f539aae7825 */ /* 0x000fe800078e00ff */
[----:B------:R-:W-:Y:S01]  /*16460*/  IMAD.WIDE.U32 R154, R155, -0x326172a9, RZ ;  /* 0xcd9e8d579b9a7825 */ /* 0x000fe200078e00ff */
[----:B------:R-:W-:Y:S02]  /*16470*/  LOP3.LUT R168, R175, UR28, R158, 0x96, !PT ;  /* 0x0000001cafa87c12 */ /* 0x000fe4000f8e969e */
[----:B------:R-:W-:Y:S02]  /*16480*/  MUFU.EX2 R214, R236 ;  /* 0x000000ec00d67308 */ /* 0x000fe40000000800 */
[----:B------:R-:W-:Y:S01]  /*16490*/  LOP3.LUT R206, R155, UR26, R156, 0x96, !PT ;  /* 0x0000001a9bce7c12 */ /* 0x000fe2000f8e969c */
[----:B------:R-:W-:Y:S04]  /*164a0*/  IMAD.WIDE.U32 R168, R168, -0x326172a9, RZ ;  /* 0xcd9e8d57a8a87825 */ /* 0x000fe800078e00ff */
[----:B------:R-:W-:Y:S01]  /*164b0*/  IMAD.WIDE.U32 R206, R206, -0x2daee0ad, RZ ;  /* 0xd2511f53cece7825 */ /* 0x000fe200078e00ff */
[C-C-:B------:R-:W-:Y:S02]  /*164c0*/  LOP3.LUT R133, R169.reuse, UR7, R154.reuse, 0x96, !PT ;  /* 0x00000007a9857c12 */ /* 0x140fe4000f8e969a */
[----:B------:R-:W-:Y:S02]  /*164d0*/  LOP3.LUT R152, R169, UR7, R154, 0x96, !PT ;  /* 0x00000007a9987c12 */ /* 0x000fe4000f8e969a */
[----:B------:R-:W-:Y:S02]  /*164e0*/  LOP3.LUT R155, R133, 0xff, RZ, 0xc0, !PT ;  /* 0x000000ff859b7812 */ /* 0x000fe400078ec0ff */
[C---:B------:R-:W-:Y:S01]  /*164f0*/  LOP3.LUT R148, R168.reuse, 0xff, RZ, 0xc0, !PT ;  /* 0x000000ffa8947812 */ /* 0x040fe200078ec0ff */
[----:B-1----:R-:W-:Y:S01]  /*16500*/  FADD.FTZ R163, R157, R163 ;  /* 0x000000a39da37221 */ /* 0x002fe20000010000 */
[----:B------:R-:W-:Y:S02]  /*16510*/  LOP3.LUT R153, R168, 0xff, RZ, 0xc0, !PT ;  /* 0x000000ffa8997812 */ /* 0x000fe400078ec0ff */
[----:B------:R-:W-:Y:S01]  /*16520*/  LOP3.LUT R134, R206, 0xff, RZ, 0xc0, !PT ;  /* 0x000000ffce867812 */ /* 0x000fe200078ec0ff */
[----:B--2---:R-:W-:Y:S02]  /*16530*/  @!P2 HADD2 R170, -R135.H0_H0, -RZ.H0_H0 ;  /* 0xa00000ff87aaa230 */ /* 0x004fe40000000900 */
[----:B---3--:R-:W-:Y:S03]  /*16540*/  @!P1 HADD2 R179, -R162.H0_H0, -RZ.H0_H0 ;  /* 0xa00000ffa2b39230 */ /* 0x008fe60000000900 */
[----:B------:R1:W-:Y:S01]  /*16550*/  @!P2 STL.S16 [R1+0x40], R170 ;  /* 0x000040aa0100a387 */ /* 0x0003e20000100600 */
[----:B------:R-:W-:Y:S01]  /*16560*/  PRMT R159, R170, 0x7610, R159 ;  /* 0x00007610aa9f7816 */ /* 0x000fe2000000009f */
[----:B-----5:R-:W-:Y:S03]  /*16570*/  @!P0 HADD2 R178, -R166.H0_H0, -RZ.H0_H0 ;  /* 0xa00000ffa6b28230 */ /* 0x020fe60000000900 */
[----:B------:R-:W-:Y:S02]  /*16580*/  @!P2 PRMT R135, R159, 0x5410, RZ ;  /* 0x000054109f87a816 */ /* 0x000fe400000000ff */
[----:B------:R-:W2:Y:S01]  /*16590*/  MUFU.EX2 R159, R215 ;  /* 0x000000d7009f7308 */ /* 0x000ea20000000800 */
[----:B------:R-:W-:Y:S02]  /*165a0*/  ISETP.GE.U32.AND P2, PT, R244, R155, PT ;  /* 0x0000009bf400720c */ /* 0x000fe40003f46070 */
[----:B------:R-:W-:Y:S01]  /*165b0*/  SHF.R.U32.HI R155, RZ, 0x10, R133 ;  /* 0x00000010ff9b7819 */ /* 0x000fe20000011685 */
[----:B------:R3:W-:Y:S01]  /*165c0*/  STG.E.U16 [R208.64+0x32], R135 ;  /* 0x00003287d0007986 */ /* 0x0007e2000c101516 */
[----:B------:R-:W-:Y:S02]  /*165d0*/  PRMT R156, R178, 0x7610, R156 ;  /* 0x00007610b29c7816 */ /* 0x000fe4000000009c */
[----:B------:R-:W-:Y:S02]  /*165e0*/  LOP3.LUT R140, R155, 0xff, RZ, 0xc0, !PT ;  /* 0x000000ff9b8c7812 */ /* 0x000fe400078ec0ff */
[----:B------:R-:W-:Y:S01]  /*165f0*/  LOP3.LUT R155, R133, 0xffff, RZ, 0xc0, !PT ;  /* 0x0000ffff859b7812 */ /* 0x000fe200078ec0ff */
[----:B------:R-:W-:Y:S01]  /*16600*/  MUFU.EX2 R215, R229 ;  /* 0x000000e500d77308 */ /* 0x000fe20000000800 */
[----:B------:R-:W-:Y:S02]  /*16610*/  @!P0 PRMT R166, R156, 0x5410, RZ ;  /* 0x000054109ca68816 */ /* 0x000fe400000000ff */
[----:B------:R-:W-:Y:S02]  /*16620*/  SHF.R.U32.HI R155, RZ, 0x8, R155 ;  /* 0x00000008ff9b7819 */ /* 0x000fe4000001169b */
[----:B------:R-:W-:Y:S01]  /*16630*/  PRMT R158, R179, 0x7610, R158 ;  /* 0x00007610b39e7816 */ /* 0x000fe2000000009e */
[----:B------:R-:W-:Y:S01]  /*16640*/  STG.E.U16 [R210.64+0x32], R166 ;  /* 0x000032a6d2007986 */ /* 0x000fe2000c101516 */
[----:B------:R-:W-:Y:S02]  /*16650*/  LOP3.LUT R144, R155, 0xffff, RZ, 0xc0, !PT ;  /* 0x0000ffff9b907812 */ /* 0x000fe400078ec0ff */
[----:B------:R-:W-:Y:S01]  /*16660*/  @!P1 PRMT R162, R158, 0x5410, RZ ;  /* 0x000054109ea29816 */ /* 0x000fe200000000ff */
[----:B-1----:R1:W5:Y:S01]  /*16670*/  LDL.S16 R170, [R1+0x30] ;  /* 0x0000300001aa7983 */ /* 0x0023620000100600 */
[----:B------:R-:W1:Y:S01]  /*16680*/  MUFU.EX2 R155, R216 ;  /* 0x000000d8009b7308 */ /* 0x000e620000000800 */
[----:B------:R-:W-:Y:S02]  /*16690*/  SHF.R.U32.HI R133, RZ, 0x18, R133 ;  /* 0x00000018ff857819 */ /* 0x000fe40000011685 */
[----:B------:R-:W-:Y:S01]  /*166a0*/  @!P1 STL.S16 [R1+0x60], R179 ;  /* 0x000060b301009387 */ /* 0x000fe20000100600 */
[C---:B--2---:R-:W-:Y:S01]  /*166b0*/  F2FP.PACK_AB R164, R159.reuse, R157 ;  /* 0x0000009d9fa4723e */ /* 0x044fe200000000ff */
[----:B------:R-:W-:Y:S01]  /*166c0*/  FADD.FTZ R163, R159, R163 ;  /* 0x000000a39fa37221 */ /* 0x000fe20000010000 */
[C---:B------:R-:W-:Y:S01]  /*166d0*/  ISETP.GE.U32.AND P1, PT, R244.reuse, R140, PT ;  /* 0x0000008cf400720c */ /* 0x040fe20003f26070 */
[----:B------:R-:W-:Y:S01]  /*166e0*/  @!P0 STL.S16 [R1+0x5c], R178 ;  /* 0x00005cb201008387 */ /* 0x000fe20000100600 */
[----:B------:R-:W-:Y:S01]  /*166f0*/  ISETP.GE.U32.AND P0, PT, R244, R144, PT ;  /* 0x00000090f400720c */ /* 0x000fe20003f06070 */
[----:B----4-:R-:W-:Y:S01]  /*16700*/  @!P2 HADD2 R173, -R164.H0_H0, -RZ.H0_H0 ;  /* 0xa00000ffa4ada230 */ /* 0x010fe20000000900 */
[C---:B------:R-:W-:Y:S01]  /*16710*/  PRMT R165, R164.reuse, 0x7632, R165 ;  /* 0x00007632a4a57816 */ /* 0x040fe200000000a5 */
[----:B------:R2:W4:Y:S01]  /*16720*/  LDL.S16 R172, [R1+0x24] ;  /* 0x0000240001ac7983 */ /* 0x0005220000100600 */
[----:B------:R-:W2:Y:S01]  /*16730*/  MUFU.EX2 R158, R217 ;  /* 0x000000d9009e7308 */ /* 0x000ea20000000800 */
[----:B---3--:R-:W-:Y:S02]  /*16740*/  SHF.R.U32.HI R135, RZ, 0x10, R206 ;  /* 0x00000010ff877819 */ /* 0x008fe400000116ce */
[----:B------:R3:W-:Y:S01]  /*16750*/  @!P2 STL.S16 [R1+0x58], R173 ;  /* 0x000058ad0100a387 */ /* 0x0007e20000100600 */
[----:B------:R-:W-:Y:S02]  /*16760*/  PRMT R171, R173, 0x7610, R171 ;  /* 0x00007610adab7816 */ /* 0x000fe400000000ab */
[----:B------:R-:W-:Y:S01]  /*16770*/  PRMT R156, R164, 0x5410, R165 ;  /* 0x00005410a49c7816 */ /* 0x000fe200000000a5 */
[----:B------:R-:W3:Y:S01]  /*16780*/  LDSM.16.MT88.4 R140, [R193+0x16800] ;  /* 0x01680000c18c783b */ /* 0x000ee20000004200 */
[----:B------:R-:W-:Y:S02]  /*16790*/  @!P2 PRMT R164, R171, 0x5410, RZ ;  /* 0x00005410aba4a816 */ /* 0x000fe400000000ff */
[----:B------:R-:W-:Y:S01]  /*167a0*/  ISETP.GE.U32.AND P2, PT, R244, R148, PT ;  /* 0x00000094f400720c */ /* 0x000fe20003f46070 */
[----:B------:R-:W-:Y:S01]  /*167b0*/  MUFU.EX2 R171, R218 ;  /* 0x000000da00ab7308 */ /* 0x000fe20000000800 */
[----:B-1----:R-:W-:Y:S03]  /*167c0*/  FADD.FTZ R167, R155, R167 ;  /* 0x000000a79ba77221 */ /* 0x002fe60000010000 */
[----:B------:R-:W1:Y:S06]  /*167d0*/  LDSM.16.MT88.4 R144, [R194+0x16800] ;  /* 0x01680000c290783b */ /* 0x000e6c0000004200 */
[----:B------:R-:W-:Y:S02]  /*167e0*/  MUFU.EX2 R217, R228 ;  /* 0x000000e400d97308 */ /* 0x000fe40000000800 */
[----:B------:R-:W-:Y:S01]  /*167f0*/  STG.E.U16 [R210.64+0x30], R162 ;  /* 0x000030a2d2007986 */ /* 0x000fe2000c101516 */
[C---:B--2---:R-:W-:Y:S01]  /*16800*/  F2FP.PACK_AB R191, R158.reuse, R155 ;  /* 0x0000009b9ebf723e */ /* 0x044fe200000000ff */
[----:B------:R-:W-:Y:S02]  /*16810*/  FADD.FTZ R167, R158, R167 ;  /* 0x000000a79ea77221 */ /* 0x000fe40000010000 */
[----:B------:R-:W-:Y:S01]  /*16820*/  STG.E.U16 [R208.64+0x40], R164 ;  /* 0x000040a4d0007986 */ /* 0x000fe2000c101516 */
[----:B------:R-:W-:Y:S03]  /*16830*/  PRMT R200, R191, 0x7632, R200 ;  /* 0x00007632bfc87816 */ /* 0x000fe600000000c8 */
[----:B---3--:R-:W2:Y:S10]  /*16840*/  MUFU.EX2 R173, R220 ;  /* 0x000000dc00ad7308 */ /* 0x008eb40000000800 */
[----:B------:R-:W3:Y:S01]  /*16850*/  MUFU.EX2 R216, R227 ;  /* 0x000000e300d87308 */ /* 0x000ee20000000800 */
[C---:B------:R-:W-:Y:S07]  /*16860*/  HMMA.16816.F32 R100, R136.reuse, R140, R100 ;  /* 0x0000008c8864723c */ /* 0x040fee0000001864 */
[--C-:B------:R-:W-:Y:S01]  /*16870*/  SHF.R.U32.HI R140, RZ, 0x10, R168.reuse ;  /* 0x00000010ff8c7819 */ /* 0x100fe200000116a8 */
[C---:B------:R-:W-:Y:S01]  /*16880*/  HMMA.16816.F32 R104, R136.reuse, R142, R104 ;  /* 0x0000008e8868723c */ /* 0x040fe20000001868 */
[----:B------:R-:W-:Y:S03]  /*16890*/  SHF.R.U32.HI R141, RZ, 0x18, R168 ;  /* 0x00000018ff8d7819 */ /* 0x000fe600000116a8 */
[----:B------:R-:W-:Y:S02]  /*168a0*/  LOP3.LUT R140, R140, 0xff, RZ, 0xc0, !PT ;  /* 0x000000ff8c8c7812 */ /* 0x000fe400078ec0ff */
[----:B--2---:R-:W-:Y:S02]  /*168b0*/  F2FP.PACK_AB R189, R173, R171 ;  /* 0x000000abadbd723e */ /* 0x004fe400000000ff */
[C---:B-1----:R-:W-:Y:S04]  /*168c0*/  HMMA.16816.F32 R108, R136.reuse, R144, R108 ;  /* 0x00000090886c723c */ /* 0x042fe8000000186c */
[----:B------:R-:W-:Y:S02]  /*168d0*/  PRMT R190, R189, 0x7632, R190 ;  /* 0x00007632bdbe7816 */ /* 0x000fe400000000be */
[----:B---3--:R-:W-:Y:S02]  /*168e0*/  F2FP.PACK_AB R184, R215, R216 ;  /* 0x000000d8d7b8723e */ /* 0x008fe400000000ff */
[C---:B------:R-:W-:Y:S01]  /*168f0*/  HMMA.16816.F32 R112, R136.reuse, R146, R112 ;  /* 0x000000928870723c */ /* 0x040fe20000001870 */
[----:B------:R-:W-:Y:S06]  /*16900*/  PRMT R0, R189, 0x5410, R190 ;  /* 0x00005410bd007816 */ /* 0x000fec00000000be */
[----:B------:R-:W-:Y:S01]  /*16910*/  SHF.R.U32.HI R146, RZ, 0x18, R152 ;  /* 0x00000018ff927819 */ /* 0x000fe20000011698 */
[----:B-----5:R-:W-:Y:S05]  /*16920*/  @!P0 HADD2 R170, -R165.H0_H0, -RZ.H0_H0 ;  /* 0xa00000ffa5aa8230 */ /* 0x020fea0000000900 */
[----:B------:R1:W-:Y:S01]  /*16930*/  @!P0 STL.S16 [R1+0x30], R170 ;  /* 0x000030aa01008387 */ /* 0x0003e20000100600 */
[----:B------:R-:W-:Y:S03]  /*16940*/  PRMT R148, R170, 0x7610, R148 ;  /* 0x00007610aa947816 */ /* 0x000fe60000000094 */
[----:B------:R2:W3:Y:S01]  /*16950*/  LDL.S16 R154, [R1+0x3c] ;  /* 0x00003c00019a7983 */ /* 0x0004e20000100600 */
[----:B------:R-:W-:Y:S02]  /*16960*/  @!P0 PRMT R165, R148, 0x5410, RZ ;  /* 0x0000541094a58816 */ /* 0x000fe400000000ff */
[----:B------:R-:W-:Y:S01]  /*16970*/  ISETP.GE.U32.AND P0, PT, R244, R133, PT ;  /* 0x00000085f400720c */ /* 0x000fe20003f06070 */
[----:B----4-:R-:W-:Y:S01]  /*16980*/  @!P1 HADD2 R172, -R191.H0_H0, -RZ.H0_H0 ;  /* 0xa00000ffbfac9230 */ /* 0x010fe20000000900 */
[----:B------:R-:W4:Y:S01]  /*16990*/  LDSM.16.MT88.4 R148, [R196+0x16800] ;  /* 0x01680000c494783b */ /* 0x000f220000004200 */
[----:B------:R-:W-:Y:S03]  /*169a0*/  LOP3.LUT R133, R168, 0xffff, RZ, 0xc0, !PT ;  /* 0x0000ffffa8857812 */ /* 0x000fe600078ec0ff */
[----:B------:R-:W-:Y:S02]  /*169b0*/  PRMT R177, R172, 0x7610, R177 ;  /* 0x00007610acb17816 */ /* 0x000fe400000000b1 */
[----:B------:R-:W-:Y:S02]  /*169c0*/  SHF.R.U32.HI R133, RZ, 0x8, R133 ;  /* 0x00000008ff857819 */ /* 0x000fe40000011685 */
[----:B------:R5:W-:Y:S02]  /*169d0*/  @!P1 STL.S16 [R1+0x24], R172 ;  /* 0x000024ac01009387 */ /* 0x000be40000100600 */
[----:B------:R-:W-:Y:S02]  /*169e0*/  PRMT R157, R153, 0x5410, R133 ;  /* 0x00005410999d7816 */ /* 0x000fe40000000085 */
[----:B------:R-:W-:Y:S01]  /*169f0*/  SHF.R.U32.HI R153, RZ, 0x10, R168 ;  /* 0x00000010ff997819 */ /* 0x000fe200000116a8 */
[----:B------:R-:W-:Y:S01]  /*16a00*/  STG.E.U16 [R208.64+0x42], R165 ;  /* 0x000042a5d0007986 */ /* 0x000fe2000c101516 */
[----:B------:R-:W-:Y:S02]  /*16a10*/  LOP3.LUT R133, R152, 0xffff, RZ, 0xc0, !PT ;  /* 0x0000ffff98857812 */ /* 0x000fe400078ec0ff */
[----:B-1----:R-:W-:Y:S02]  /*16a20*/  PRMT R170, R140, 0x5410, R141 ;  /* 0x000054108caa7816 */ /* 0x002fe4000000008d */
[----:B------:R-:W1:Y:S01]  /*16a30*/  LDSM.16.MT88.4 R140, [R195+0x16800] ;  /* 0x01680000c38c783b */ /* 0x000e620000004200 */
[----:B------:R-:W-:Y:S02]  /*16a40*/  LOP3.LUT R144, R153, 0xff, RZ, 0xc0, !PT ;  /* 0x000000ff99907812 */ /* 0x000fe400078ec0ff */
[----:B------:R-:W-:Y:S02]  /*16a50*/  LOP3.LUT R153, R152, 0xff, RZ, 0xc0, !PT ;  /* 0x000000ff98997812 */ /* 0x000fe400078ec0ff */
[----:B------:R-:W-:Y:S02]  /*16a60*/  SHF.R.U32.HI R145, RZ, 0x8, R133 ;  /* 0x00000008ff917819 */ /* 0x000fe40000011685 */
[----:B------:R-:W-:Y:S02]  /*16a70*/  PRMT R133, R191, 0x5410, R200 ;  /* 0x00005410bf857816 */ /* 0x000fe400000000c8 */
[----:B------:R-:W-:Y:S02]  /*16a80*/  @!P1 PRMT R191, R177, 0x5410, RZ ;  /* 0x00005410b1bf9816 */ /* 0x000fe400000000ff */
[----:B------:R-:W-:Y:S02]  /*16a90*/  ISETP.GE.U32.AND P1, PT, R244, R144, PT ;  /* 0x00000090f400720c */ /* 0x000fe40003f26070 */
[----:B------:R-:W-:Y:S01]  /*16aa0*/  LOP3.LUT R144, R168, 0xffff, RZ, 0xc0, !PT ;  /* 0x0000ffffa8907812 */ /* 0x000fe200078ec0ff */
[----:B------:R-:W-:Y:S01]  /*16ab0*/  STG.E.U16 [R210.64+0x40], R191 ;  /* 0x000040bfd2007986 */ /* 0x000fe2000c101516 */
[----:B-----5:R-:W-:Y:S01]  /*16ac0*/  MUFU.EX2 R172, R219 ;  /* 0x000000db00ac7308 */ /* 0x020fe20000000800 */
[----:B------:R-:W-:Y:S02]  /*16ad0*/  PRMT R147, R153, 0x5410, R145 ;  /* 0x0000541099937816 */ /* 0x000fe40000000091 */
[----:B------:R-:W-:Y:S02]  /*16ae0*/  SHF.R.U32.HI R145, RZ, 0x10, R152 ;  /* 0x00000010ff917819 */ /* 0x000fe40000011698 */
[----:B------:R-:W-:Y:S01]  /*16af0*/  SHF.R.U32.HI R168, RZ, 0x18, R168 ;  /* 0x00000018ffa87819 */ /* 0x000fe200000116a8 */
[C---:B----4-:R-:W-:Y:S01]  /*16b00*/  HMMA.16816.F32 R116, R136.reuse, R148, R116 ;  /* 0x000000948874723c */ /* 0x050fe20000001874 */
[----:B------:R-:W-:Y:S03]  /*16b10*/  SHF.R.U32.HI R144, RZ, 0x8, R144 ;  /* 0x00000008ff907819 */ /* 0x000fe60000011690 */
[----:B------:R-:W4:Y:S01]  /*16b20*/  MUFU.EX2 R169, R221 ;  /* 0x000000dd00a97308 */ /* 0x000f220000000800 */
[----:B------:R-:W-:Y:S02]  /*16b30*/  LOP3.LUT R145, R145, 0xff, RZ, 0xc0, !PT ;  /* 0x000000ff91917812 */ /* 0x000fe400078ec0ff */
[----:B------:R-:W-:Y:S01]  /*16b40*/  LOP3.LUT R144, R144, 0xffff, RZ, 0xc0, !PT ;  /* 0x0000ffff90907812 */ /* 0x000fe200078ec0ff */
[C---:B------:R-:W-:Y:S01]  /*16b50*/  HMMA.16816.F32 R120, R136.reuse, R150, R120 ;  /* 0x000000968878723c */ /* 0x040fe20000001878 */
[----:B------:R-:W-:Y:S03]  /*16b60*/  LDSM.16.MT88.4 R148, [R194+0x11000] ;  /* 0x01100000c294783b */ /* 0x000fe60000004200 */
[----:B------:R-:W-:Y:S01]  /*16b70*/  PRMT R145, R145, 0x5410, R146 ;  /* 0x0000541091917816 */ /* 0x000fe20000000092 */
[--C-:B------:R-:W-:Y:S04]  /*16b80*/  HSET2.LE.AND R146, R157, R245.reuse, PT ;  /* 0x000000f59d927233 */ /* 0x100fe80003803000 */
[--C-:B------:R-:W-:Y:S01]  /*16b90*/  HSET2.LE.AND R145, R145, R245.reuse, PT ;  /* 0x000000f591917233 */ /* 0x100fe20003803000 */
[C---:B-1----:R-:W-:Y:S02]  /*16ba0*/  HMMA.16816.F32 R124, R136.reuse, R140, R124 ;  /* 0x0000008c887c723c */ /* 0x042fe4000000187c */
[----:B------:R-:W-:Y:S02]  /*16bb0*/  LOP3.LUT R146, R146, R0, RZ, 0xc0, !PT ;  /* 0x0000000092927212 */ /* 0x000fe400078ec0ff */
[----:B------:R-:W-:Y:S04]  /*16bc0*/  LOP3.LUT R145, R145, R133, RZ, 0xc0, !PT ;  /* 0x0000008591917212 */ /* 0x000fe800078ec0ff */
[----:B------:R-:W-:Y:S01]  /*16bd0*/  HMMA.16816.F32 R128, R136, R142, R128 ;  /* 0x0000008e8880723c */ /* 0x000fe20000001880 */
[----:B----4-:R-:W-:Y:S01]  /*16be0*/  F2FP.PACK_AB R188, R169, R172 ;  /* 0x000000aca9bc723e */ /* 0x010fe200000000ff */
[----:B------:R-:W-:Y:S03]  /*16bf0*/  LDSM.16.MT88.4 R136, [R195+0x11000] ;  /* 0x01100000c388783b */ /* 0x000fe60000004200 */
[C---:B------:R-:W-:Y:S04]  /*16c00*/  PRMT R187, R188.reuse, 0x7632, R187 ;  /* 0x00007632bcbb7816 */ /* 0x040fe800000000bb */
[----:B------:R-:W-:Y:S01]  /*16c10*/  PRMT R0, R188, 0x5410, R187 ;  /* 0x00005410bc007816 */ /* 0x000fe200000000bb */
[----:B------:R-:W-:Y:S02]  /*16c20*/  LDSM.16.MT88.4 R140, [R193+0x13000] ;  /* 0x01300000c18c783b */ /* 0x000fe40000004200 */
[----:B---3--:R-:W-:Y:S06]  /*16c30*/  @!P0 HADD2 R154, -R200.H0_H0, -RZ.H0_H0 ;  /* 0xa00000ffc89a8230 */ /* 0x008fec0000000900 */
[----:B------:R-:W-:Y:S01]  /*16c40*/  @!P0 STL.S16 [R1+0x3c], R154 ;  /* 0x00003c9a01008387 */ /* 0x000fe20000100600 */
[----:B------:R-:W-:Y:S03]  /*16c50*/  PRMT R176, R154, 0x7610, R176 ;  /* 0x000076109ab07816 */ /* 0x000fe600000000b0 */
[----:B------:R2:W3:Y:S01]  /*16c60*/  LDL.S16 R179, [R1+0x20] ;  /* 0x0000200001b37983 */ /* 0x0004e20000100600 */
[----:B------:R-:W-:Y:S02]  /*16c70*/  @!P0 PRMT R200, R176, 0x5410, RZ ;  /* 0x00005410b0c88816 */ /* 0x000fe400000000ff */
[----:B------:R-:W-:Y:S01]  /*16c80*/  ISETP.GE.U32.AND P0, PT, R244, R144, PT ;  /* 0x00000090f400720c */ /* 0x000fe20003f06070 */
[----:B------:R-:W1:Y:S01]  /*16c90*/  LDSM.16.MT88.4 R152, [R193+0x11000] ;  /* 0x01100000c198783b */ /* 0x000e620000004200 */
[--C-:B------:R-:W-:Y:S02]  /*16ca0*/  HSET2.LE.AND R144, R147, R245.reuse, PT ;  /* 0x000000f593907233 */ /* 0x100fe40003803000 */
[--C-:B------:R-:W-:Y:S03]  /*16cb0*/  HSET2.LE.AND R147, R170, R245.reuse, PT ;  /* 0x000000f5aa937233 */ /* 0x100fe60003803000 */
[----:B------:R-:W-:Y:S02]  /*16cc0*/  LOP3.LUT R144, R144, R156, RZ, 0xc0, !PT ;  /* 0x0000009c90907212 */ /* 0x000fe400078ec0ff */
[----:B------:R-:W4:Y:S01]  /*16cd0*/  LDSM.16.MT88.4 R156, [R196+0x11000] ;  /* 0x01100000c49c783b */ /* 0x000f220000004200 */
[----:B------:R-:W-:Y:S07]  /*16ce0*/  LOP3.LUT R147, R147, R0, RZ, 0xc0, !PT ;  /* 0x0000000093937212 */ /* 0x000fee00078ec0ff */
[----:B------:R2:W5:Y:S04]  /*16cf0*/  LDL.S16 R178, [R1+0x1c] ;  /* 0x00001c0001b27983 */ /* 0x0005680000100600 */
[----:B------:R2:W2:Y:S04]  /*16d00*/  LDL.S16 R177, [R1+0x18] ;  /* 0x0000180001b17983 */ /* 0x0004a80000100600 */
[----:B------:R2:W2:Y:S04]  /*16d10*/  LDL.S16 R176, [R1+0x10] ;  /* 0x0000100001b07983 */ /* 0x0004a80000100600 */
[----:B------:R-:W-:Y:S01]  /*16d20*/  STG.E.U16 [R210.64+0x42], R200 ;  /* 0x000042c8d2007986 */ /* 0x000fe2000c101516 */
[C---:B-1----:R-:W-:Y:S08]  /*16d30*/  HMMA.16816.F32 R4, R144.reuse, R152, R4 ;  /* 0x000000989004723c */ /* 0x042ff00000001804 */
[C---:B------:R-:W-:Y:S01]  /*16d40*/  HMMA.16816.F32 R8, R144.reuse, R154, R8 ;  /* 0x0000009a9008723c */ /* 0x040fe20000001808 */
[----:B------:R-:W1:Y:S07]  /*16d50*/  LDSM.16.MT88.4 R152, [R194+0x13000] ;  /* 0x01300000c298783b */ /* 0x000e6e0000004200 */
[C---:B------:R-:W-:Y:S08]  /*16d60*/  HMMA.16816.F32 R12, R144.reuse, R148, R12 ;  /* 0x00000094900c723c */ /* 0x040ff0000000180c */
        /* <DEDUP_REMOVED lines=14> */
[C---:B------:R-:W-:Y:S08]  /*16e50*/  HMMA.16816.F32 R52, R144.reuse, R148, R52 ;  /* 0x000000949034723c */ /* 0x040ff00000001834 */
[C---:B------:R-:W-:Y:S08]  /*16e60*/  HMMA.16816.F32 R56, R144.reuse, R150, R56 ;  /* 0x000000969038723c */ /* 0x040ff00000001838 */
[C---:B----4-:R-:W-:Y:S08]  /*16e70*/  HMMA.16816.F32 R60, R144.reuse, R136, R60 ;  /* 0x00000088903c723c */ /* 0x050ff0000000183c */
[C---:B------:R-:W-:Y:S01]  /*16e80*/  HMMA.16816.F32 R64, R144.reuse, R138, R64 ;  /* 0x0000008a9040723c */ /* 0x040fe20000001840 */
[----:B------:R-:W4:Y:S07]  /*16e90*/  LDSM.16.MT88.4 R136, [R195+0x15000] ;  /* 0x01500000c388783b */ /* 0x000f2e0000004200 */
[C---:B------:R-:W-:Y:S01]  /*16ea0*/  HMMA.16816.F32 R68, R144.reuse, R156, R68 ;  /* 0x0000009c9044723c */ /* 0x040fe20000001844 */
[----:B------:R-:W1:Y:S06]  /*16eb0*/  MUFU.EX2 R156, R226 ;  /* 0x000000e2009c7308 */ /* 0x000e6c0000000800 */
[----:B------:R-:W-:Y:S01]  /*16ec0*/  FADD.FTZ R157, R171, R163 ;  /* 0x000000a3ab9d7221 */ /* 0x000fe20000010000 */
[C---:B------:R-:W-:Y:S01]  /*16ed0*/  HMMA.16816.F32 R72, R144.reuse, R158, R72 ;  /* 0x0000009e9048723c */ /* 0x040fe20000001848 */
[----:B------:R-:W-:Y:S03]  /*16ee0*/  LDSM.16.MT88.4 R160, [R193+0x11800] ;  /* 0x01180000c1a0783b */ /* 0x000fe60000004200 */
[----:B------:R-:W-:Y:S04]  /*16ef0*/  FADD.FTZ R157, R173, R157 ;  /* 0x0000009dad9d7221 */ /* 0x000fe80000010000 */
[C---:B------:R-:W-:Y:S08]  /*16f00*/  HMMA.16816.F32 R76, R144.reuse, R140, R76 ;  /* 0x0000008c904c723c */ /* 0x040ff0000000184c */
[C---:B------:R-:W-:Y:S01]  /*16f10*/  HMMA.16816.F32 R80, R144.reuse, R142, R80 ;  /* 0x0000008e9050723c */ /* 0x040fe20000001850 */
[----:B------:R-:W4:Y:S03]  /*16f20*/  LDSM.16.MT88.4 R140, [R193+0x17000] ;  /* 0x01700000c18c783b */ /* 0x000f260000004200 */
[----:B-1----:R-:W-:Y:S01]  /*16f30*/  F2FP.PACK_AB R186, R217, R156 ;  /* 0x0000009cd9ba723e */ /* 0x002fe200000000ff */
[----:B------:R-:W-:Y:S03]  /*16f40*/  FADD.FTZ R218, R156, R157 ;  /* 0x0000009d9cda7221 */ /* 0x000fe60000010000 */
[C---:B------:R-:W-:Y:S01]  /*16f50*/  HMMA.16816.F32 R84, R144.reuse, R152, R84 ;  /* 0x000000989054723c */ /* 0x040fe20000001854 */
[----:B------:R-:W-:Y:S06]  /*16f60*/  PRMT R185, R186, 0x7632, R185 ;  /* 0x00007632bab97816 */ /* 0x000fec00000000b9 */
[----:B------:R-:W-:Y:S01]  /*16f70*/  FADD.FTZ R152, R172, R167 ;  /* 0x000000a7ac987221 */ /* 0x000fe20000010000 */
[C---:B------:R-:W-:Y:S04]  /*16f80*/  HMMA.16816.F32 R88, R144.reuse, R154, R88 ;  /* 0x0000009a9058723c */ /* 0x040fe80000001858 */
[----:B------:R-:W-:Y:S04]  /*16f90*/  FADD.FTZ R219, R169, R152 ;  /* 0x00000098a9db7221 */ /* 0x000fe80000010000 */
[C---:B----4-:R-:W-:Y:S08]  /*16fa0*/  HMMA.16816.F32 R92, R144.reuse, R136, R92 ;  /* 0x00000088905c723c */ /* 0x050ff0000000185c */
[C---:B------:R-:W-:Y:S01]  /*16fb0*/  HMMA.16816.F32 R96, R144.reuse, R138, R96 ;  /* 0x0000008a9060723c */ /* 0x040fe20000001860 */
[----:B------:R-:W-:Y:S07]  /*16fc0*/  LDSM.16.MT88.4 R136, [R196+0x17000] ;  /* 0x01700000c488783b */ /* 0x000fee0000004200 */
[C---:B------:R-:W-:Y:S07]  /*16fd0*/  HMMA.16816.F32 R100, R144.reuse, R140, R100 ;  /* 0x0000008c9064723c */ /* 0x040fee0000001864 */
[----:B------:R-:W-:Y:S01]  /*16fe0*/  LOP3.LUT R141, R206, 0xff, RZ, 0xc0, !PT ;  /* 0x000000ffce8d7812 */ /* 0x000fe200078ec0ff */
[C---:B------:R-:W-:Y:S07]  /*16ff0*/  HMMA.16816.F32 R104, R144.reuse, R142, R104 ;  /* 0x0000008e9068723c */ /* 0x040fee0000001868 */
[----:B------:R-:W-:Y:S01]  /*17000*/  SHF.R.U32.HI R142, RZ, 0x18, R206 ;  /* 0x00000018ff8e7819 */ /* 0x000fe200000116ce */
[----:B---3--:R-:W-:Y:S05]  /*17010*/  @!P2 HADD2 R179, -R189.H0_H0, -RZ.H0_H0 ;  /* 0xa00000ffbdb3a230 */ /* 0x008fea0000000900 */
[----:B------:R-:W-:Y:S01]  /*17020*/  @!P2 STL.S16 [R1+0x20], R179 ;  /* 0x000020b30100a387 */ /* 0x000fe20000100600 */
[----:B------:R-:W-:Y:S03]  /*17030*/  PRMT R0, R179, 0x7610, R0 ;  /* 0x00007610b3007816 */ /* 0x000fe60000000000 */
[----:B------:R1:W3:Y:S01]  /*17040*/  LDL.S16 R159, [R1+0x4] ;  /* 0x00000400019f7983 */ /* 0x0002e20000100600 */
[----:B------:R-:W-:Y:S02]  /*17050*/  @!P2 PRMT R189, R0, 0x5410, RZ ;  /* 0x0000541000bda816 */ /* 0x000fe400000000ff */
[----:B------:R-:W-:Y:S02]  /*17060*/  LOP3.LUT R0, R207, UR13, R174, 0x96, !PT ;  /* 0x0000000dcf007c12 */ /* 0x000fe4000f8e96ae */
[----:B------:R-:W-:Y:S01]  /*17070*/  ISETP.GE.U32.AND P2, PT, R244, R168, PT ;  /* 0x000000a8f400720c */ /* 0x000fe20003f46070 */
[----:B------:R-:W-:Y:S01]  /*17080*/  STG.E.U16 [R208.64+0x50], R189 ;  /* 0x000050bdd0007986 */ /* 0x000fe2000c101516 */
[----:B------:R-:W-:Y:S02]  /*17090*/  LOP3.LUT R2, R0, 0xff, RZ, 0xc0, !PT ;  /* 0x000000ff00027812 */ /* 0x000fe400078ec0ff */
[--C-:B------:R-:W-:Y:S01]  /*170a0*/  SHF.R.U32.HI R140, RZ, 0x18, R0.reuse ;  /* 0x00000018ff8c7819 */ /* 0x100fe20000011600 */
[----:B-----5:R-:W-:Y:S02]  /*170b0*/  @!P0 HADD2 R178, -R190.H0_H0, -RZ.H0_H0 ;  /* 0xa00000ffbeb28230 */ /* 0x020fe40000000900 */
[----:B--2---:R-:W-:Y:S03]  /*170c0*/  @!P1 HADD2 R177, -R188.H0_H0, -RZ.H0_H0 ;  /* 0xa00000ffbcb19230 */ /* 0x004fe60000000900 */
[----:B------:R-:W-:Y:S01]  /*170d0*/  PRMT R149, R178, 0x7610, R149 ;  /* 0x00007610b2957816 */ /* 0x000fe20000000095 */
[----:B------:R-:W-:Y:S02]  /*170e0*/  @!P0 STL.S16 [R1+0x1c], R178 ;  /* 0x00001cb201008387 */ /* 0x000fe40000100600 */
[----:B------:R-:W-:Y:S01]  /*170f0*/  @!P2 HADD2 R176, -R187.H0_H0, -RZ.H0_H0 ;  /* 0xa00000ffbbb0a230 */ /* 0x000fe20000000900 */
[----:B------:R-:W-:Y:S01]  /*17100*/  @!P0 PRMT R190, R149, 0x5410, RZ ;  /* 0x0000541095be8816 */ /* 0x000fe200000000ff */
[----:B------:R1:W2:Y:S01]  /*17110*/  LDL.S16 R158, [R1+0xc] ;  /* 0x00000c00019e7983 */ /* 0x0002a20000100600 */
[----:B------:R-:W-:Y:S02]  /*17120*/  ISETP.GE.U32.AND P0, PT, R244, R2, PT ;  /* 0x00000002f400720c */ /* 0x000fe40003f06070 */
[----:B------:R-:W-:Y:S01]  /*17130*/  SHF.R.U32.HI R2, RZ, 0x10, R0 ;  /* 0x00000010ff027819 */ /* 0x000fe20000011600 */
[----:B------:R-:W-:Y:S01]  /*17140*/  @!P1 STL.S16 [R1+0x18], R177 ;  /* 0x000018b101009387 */ /* 0x000fe20000100600 */
[----:B------:R-:W-:Y:S02]  /*17150*/  PRMT R148, R177, 0x7610, R148 ;  /* 0x00007610b1947816 */ /* 0x000fe40000000094 */
[----:B------:R-:W-:Y:S01]  /*17160*/  LOP3.LUT R2, R2, 0xff, RZ, 0xc0, !PT ;  /* 0x000000ff02027812 */ /* 0x000fe200078ec0ff */
[----:B------:R-:W-:Y:S01]  /*17170*/  @!P2 STL.S16 [R1+0x10], R176 ;  /* 0x000010b00100a387 */ /* 0x000fe20000100600 */
[----:B------:R-:W-:Y:S02]  /*17180*/  @!P1 PRMT R188, R148, 0x5410, RZ ;  /* 0x0000541094bc9816 */ /* 0x000fe400000000ff */
[----:B------:R-:W-:Y:S01]  /*17190*/  ISETP.GE.U32.AND P1, PT, R244, R2, PT ;  /* 0x00000002f400720c */ /* 0x000fe20003f26070 */
[----:B------:R1:W4:Y:S01]  /*171a0*/  LDL.S16 R154, [R1] ;  /* 0x00000000019a7983 */ /* 0x0003220000100600 */
[----:B------:R-:W-:Y:S02]  /*171b0*/  LOP3.LUT R2, R0, 0xffff, RZ, 0xc0, !PT ;  /* 0x0000ffff00027812 */ /* 0x000fe400078ec0ff */
[----:B------:R-:W-:Y:S01]  /*171c0*/  PRMT R133, R176, 0x7610, R133 ;  /* 0x00007610b0857816 */ /* 0x000fe20000000085 */
[----:B------:R-:W5:Y:S01]  /*171d0*/  LDSM.16.MT88.4 R148, [R194+0x17000] ;  /* 0x01700000c294783b */ /* 0x000f620000004200 */
[----:B------:R-:W-:Y:S02]  /*171e0*/  SHF.R.U32.HI R2, RZ, 0x8, R2 ;  /* 0x00000008ff027819 */ /* 0x000fe40000011602 */
[----:B------:R-:W-:Y:S02]  /*171f0*/  @!P2 PRMT R187, R133, 0x5410, RZ ;  /* 0x0000541085bba816 */ /* 0x000fe400000000ff */
[----:B------:R-:W-:Y:S02]  /*17200*/  LOP3.LUT R2, R2, 0xffff, RZ, 0xc0, !PT ;  /* 0x0000ffff02027812 */ /* 0x000fe400078ec0ff */
[----:B------:R-:W-:Y:S01]  /*17210*/  LOP3.LUT R133, R207, UR13, R174, 0x96, !PT ;  /* 0x0000000dcf857c12 */ /* 0x000fe2000f8e96ae */
[----:B------:R-:W-:Y:S01]  /*17220*/  LDSM.16.MT88.4 R176, [R193+0x13800] ;  /* 0x01380000c1b0783b */ /* 0x000fe20000004200 */
[----:B------:R-:W-:Y:S02]  /*17230*/  ISETP.GE.U32.AND P2, PT, R244, R2, PT ;  /* 0x00000002f400720c */ /* 0x000fe40003f46070 */
[----:B------:R-:W-:Y:S02]  /*17240*/  PRMT R2, R186, 0x5410, R185 ;  /* 0x00005410ba027816 */ /* 0x000fe400000000b9 */
[--C-:B------:R-:W-:Y:S03]  /*17250*/  SHF.R.U32.HI R169, RZ, 0x18, R133.reuse ;  /* 0x00000018ffa97819 */ /* 0x100fe60000011685 */
[----:B------:R-:W-:Y:S08]  /*17260*/  LDSM.16.MT88.4 R172, [R196+0x11800] ;  /* 0x01180000c4ac783b */ /* 0x000ff00000004200 */
[----:B------:R-:W-:Y:S04]  /*17270*/  STG.E.U16 [R208.64+0x52], R190 ;  /* 0x000052bed0007986 */ /* 0x000fe8000c101516 */
[----:B------:R-:W-:Y:S04]  /*17280*/  STG.E.U16 [R210.64+0x50], R188 ;  /* 0x000050bcd2007986 */ /* 0x000fe8000c101516 */
[----:B------:R-:W-:Y:S01]  /*17290*/  STG.E.U16 [R210.64+0x52], R187 ;  /* 0x000052bbd2007986 */ /* 0x000fe2000c101516 */
[C---:B-----5:R-:W-:Y:S07]  /*172a0*/  HMMA.16816.F32 R108, R144.reuse, R148, R108 ;  /* 0x00000094906c723c */ /* 0x060fee000000186c */
[----:B------:R-:W-:Y:S01]  /*172b0*/  LOP3.LUT R148, R133, 0xffff, RZ, 0xc0, !PT ;  /* 0x0000ffff85947812 */ /* 0x000fe200078ec0ff */
[C---:B------:R-:W-:Y:S01]  /*172c0*/  HMMA.16816.F32 R112, R144.reuse, R150, R112 ;  /* 0x000000969070723c */ /* 0x040fe20000001870 */
[----:B------:R-:W-:Y:S03]  /*172d0*/  SHF.R.U32.HI R149, RZ, 0x10, R206 ;  /* 0x00000010ff957819 */ /* 0x000fe600000116ce */
[----:B------:R-:W-:Y:S02]  /*172e0*/  SHF.R.U32.HI R148, RZ, 0x8, R148 ;  /* 0x00000008ff947819 */ /* 0x000fe40000011694 */
[----:B------:R-:W-:Y:S02]  /*172f0*/  LOP3.LUT R149, R149, 0xff, RZ, 0xc0, !PT ;  /* 0x000000ff95957812 */ /* 0x000fe400078ec0ff */
[C---:B------:R-:W-:Y:S07]  /*17300*/  HMMA.16816.F32 R116, R144.reuse, R136, R116 ;  /* 0x000000889074723c */ /* 0x040fee0000001874 */
[----:B------:R-:W-:Y:S01]  /*17310*/  SHF.R.U32.HI R136, RZ, 0x10, R133 ;  /* 0x00000010ff887819 */ /* 0x000fe20000011685 */
[C---:B------:R-:W-:Y:S04]  /*17320*/  HMMA.16816.F32 R120, R144.reuse, R138, R120 ;  /* 0x0000008a9078723c */ /* 0x040fe80000001878 */
[----:B------:R-:W-:Y:S04]  /*17330*/  LOP3.LUT R136, R136, 0xff, RZ, 0xc0, !PT ;  /* 0x000000ff88887812 */ /* 0x000fe800078ec0ff */
[----:B------:R-:W-:Y:S02]  /*17340*/  PRMT R169, R136, 0x5410, R169 ;  /* 0x0000541088a97816 */ /* 0x000fe400000000a9 */
[----:B------:R-:W-:Y:S03]  /*17350*/  LDSM.16.MT88.4 R136, [R195+0x11800] ;  /* 0x01180000c388783b */ /* 0x000fe60000004200 */
[--C-:B------:R-:W-:Y:S02]  /*17360*/  HSET2.LE.AND R169, R169, R245.reuse, PT ;  /* 0x000000f5a9a97233 */ /* 0x100fe40003803000 */
[----:B---3--:R-:W-:Y:S05]  /*17370*/  @!P0 HADD2 R159, -R186.H0_H0, -RZ.H0_H0 ;  /* 0xa00000ffba9f8230 */ /* 0x008fea0000000900 */
[----:B------:R-:W-:Y:S01]  /*17380*/  PRMT R153, R159, 0x7610, R153 ;  /* 0x000076109f997816 */ /* 0x000fe20000000099 */
[----:B------:R-:W-:Y:S03]  /*17390*/  @!P0 STL.S16 [R1+0x4], R159 ;  /* 0x0000049f01008387 */ /* 0x000fe60000100600 */
[----:B------:R-:W-:Y:S02]  /*173a0*/  @!P0 PRMT R186, R153, 0x5410, RZ ;  /* 0x0000541099ba8816 */ /* 0x000fe400000000ff */
[----:B------:R1:W3:Y:S01]  /*173b0*/  LDL.S16 R153, [R1+0x8] ;  /* 0x0000080001997983 */ /* 0x0002e20000100600 */
[----:B------:R-:W-:Y:S02]  /*173c0*/  ISETP.GE.U32.AND P0, PT, R244, R134, PT ;  /* 0x00000086f400720c */ /* 0x000fe40003f06070 */
[----:B------:R-:W-:Y:S01]  /*173d0*/  LOP3.LUT R134, R206, 0xffff, RZ, 0xc0, !PT ;  /* 0x0000ffffce867812 */ /* 0x000fe200078ec0ff */
[----:B------:R-:W-:Y:S03]  /*173e0*/  STG.E.U16 [R208.64+0x60], R186 ;  /* 0x000060bad0007986 */ /* 0x000fe6000c101516 */
[----:B------:R-:W-:Y:S02]  /*173f0*/  SHF.R.U32.HI R0, RZ, 0x8, R134 ;  /* 0x00000008ff007819 */ /* 0x000fe40000011686 */
[----:B------:R-:W-:Y:S01]  /*17400*/  LOP3.LUT R134, R135, 0xff, RZ, 0xc0, !PT ;  /* 0x000000ff87867812 */ /* 0x000fe200078ec0ff */
[----:B--2---:R-:W-:Y:S01]  /*17410*/  @!P2 HADD2 R158, -R185.H0_H0, -RZ.H0_H0 ;  /* 0xa00000ffb99ea230 */ /* 0x004fe20000000900 */
[----:B------:R-:W-:Y:S02]  /*17420*/  PRMT R135, R184, 0x7632, R135 ;  /* 0x00007632b8877816 */ /* 0x000fe40000000087 */
[----:B------:R-:W-:Y:S02]  /*17430*/  PRMT R170, R141, 0x5410, R0 ;  /* 0x000054108daa7816 */ /* 0x000fe40000000000 */
[----:B------:R-:W-:Y:S01]  /*17440*/  PRMT R155, R158, 0x7610, R155 ;  /* 0x000076109e9b7816 */ /* 0x000fe2000000009b */
[----:B------:R-:W-:Y:S01]  /*17450*/  @!P2 STL.S16 [R1+0xc], R158 ;  /* 0x00000c9e0100a387 */ /* 0x000fe20000100600 */
[----:B------:R-:W-:Y:S01]  /*17460*/  PRMT R171, R134, 0x5410, R142 ;  /* 0x0000541086ab7816 */ /* 0x000fe2000000008e */
[--C-:B------:R-:W-:Y:S01]  /*17470*/  HSET2.LE.AND R170, R170, R245.reuse, PT ;  /* 0x000000f5aaaa7233 */ /* 0x100fe20003803000 */
[----:B------:R-:W-:Y:S02]  /*17480*/  @!P2 PRMT R185, R155, 0x5410, RZ ;  /* 0x000054109bb9a816 */ /* 0x000fe400000000ff */
[----:B------:R-:W-:Y:S01]  /*17490*/  ISETP.GE.U32.AND P2, PT, R244, R140, PT ;  /* 0x0000008cf400720c */ /* 0x000fe20003f46070 */
[----:B----4-:R-:W-:Y:S01]  /*174a0*/  @!P1 HADD2 R154, -R184.H0_H0, -RZ.H0_H0 ;  /* 0xa00000ffb89a9230 */ /* 0x010fe20000000900 */
[----:B------:R-:W2:Y:S01]  /*174b0*/  LDSM.16.MT88.4 R140, [R195+0x17000] ;  /* 0x01700000c38c783b */ /* 0x000ea20000004200 */
[----:B------:R-:W-:Y:S01]  /*174c0*/  LOP3.LUT R134, R133, 0xff, RZ, 0xc0, !PT ;  /* 0x000000ff85867812 */ /* 0x000fe200078ec0ff */
[--C-:B------:R-:W-:Y:S01]  /*174d0*/  HSET2.LE.AND R171, R171, R245.reuse, PT ;  /* 0x000000f5abab7233 */ /* 0x100fe20003803000 */
[----:B------:R-:W-:Y:S02]  /*174e0*/  PRMT R0, R184, 0x5410, R135 ;  /* 0x00005410b8007816 */ /* 0x000fe40000000087 */
[----:B------:R-:W-:Y:S02]  /*174f0*/  PRMT R148, R134, 0x5410, R148 ;  /* 0x0000541086947816 */ /* 0x000fe40000000094 */
[----:B------:R-:W-:Y:S01]  /*17500*/  LOP3.LUT R134, R206, 0xffff, RZ, 0xc0, !PT ;  /* 0x0000ffffce867812 */ /* 0x000fe200078ec0ff */
[----:B------:R-:W-:Y:S01]  /*17510*/  @!P1 STL.S16 [R1], R154 ;  /* 0x0000009a01009387 */ /* 0x000fe20000100600 */
[----:B------:R-:W4:Y:S01]  /*17520*/  MUFU.EX2 R207, R239 ;  /* 0x000000ef00cf7308 */ /* 0x000f220000000800 */
[----:B------:R-:W-:Y:S01]  /*17530*/  PRMT R152, R154, 0x7610, R152 ;  /* 0x000076109a987816 */ /* 0x000fe20000000098 */
[----:B------:R-:W-:Y:S01]  /*17540*/  HSET2.LE.AND R168, R148, R245, PT ;  /* 0x000000f594a87233 */ /* 0x000fe20003803000 */
[----:B------:R-:W-:Y:S01]  /*17550*/  SHF.R.U32.HI R134, RZ, 0x8, R134 ;  /* 0x00000008ff867819 */ /* 0x000fe20000011686 */
[----:B------:R-:W-:Y:S01]  /*17560*/  STG.E.U16 [R208.64+0x62], R185 ;  /* 0x000062b9d0007986 */ /* 0x000fe2000c101516 */
[----:B------:R-:W-:Y:S02]  /*17570*/  @!P1 PRMT R184, R152, 0x5410, RZ ;  /* 0x0000541098b89816 */ /* 0x000fe400000000ff */
[----:B------:R-:W-:Y:S02]  /*17580*/  ISETP.GE.U32.AND P1, PT, R244, R149, PT ;  /* 0x00000095f400720c */ /* 0x000fe40003f26070 */
[----:B------:R-:W-:Y:S01]  /*17590*/  LOP3.LUT R134, R134, 0xffff, RZ, 0xc0, !PT ;  /* 0x0000ffff86867812 */ /* 0x000fe200078ec0ff */
[----:B------:R-:W-:Y:S01]  /*175a0*/  STG.E.U16 [R210.64+0x60], R184 ;  /* 0x000060b8d2007986 */ /* 0x000fe2000c101516 */
[----:B------:R-:W-:Y:S02]  /*175b0*/  LOP3.LUT R168, R168, R2, RZ, 0xc0, !PT ;  /* 0x00000002a8a87212 */ /* 0x000fe400078ec0ff */
[----:B------:R-:W-:Y:S02]  /*175c0*/  LOP3.LUT R169, R169, R0, RZ, 0xc0, !PT ;  /* 0x00000000a9a97212 */ /* 0x000fe400078ec0ff */
[----:B------:R-:W-:Y:S02]  /*175d0*/  SHF.R.U32.HI R206, RZ, 0x18, R206 ;  /* 0x00000018ffce7819 */ /* 0x000fe400000116ce */
[----:B----4-:R-:W-:Y:S05]  /*175e0*/  F2FP.PACK_AB R2, R207, R212 ;  /* 0x000000d4cf02723e */ /* 0x010fea00000000ff */
[----:B------:R-:W-:Y:S01]  /*175f0*/  @!P1 HADD2 R251, -R2.H0_H0, -RZ.H0_H0 ;  /* 0xa00000ff02fb9230 */ /* 0x000fe20000000900 */
[C---:B--2---:R-:W-:Y:S08]  /*17600*/  HMMA.16816.F32 R124, R144.reuse, R140, R124 ;  /* 0x0000008c907c723c */ /* 0x044ff0000000187c */
[----:B------:R-:W-:Y:S01]  /*17610*/  HMMA.16816.F32 R128, R144, R142, R128 ;  /* 0x0000008e9080723c */ /* 0x000fe20000001880 */
[----:B---3--:R-:W-:Y:S05]  /*17620*/  @!P2 HADD2 R153, -R135.H0_H0, -RZ.H0_H0 ;  /* 0xa00000ff8799a230 */ /* 0x008fea0000000900 */
[----:B------:R-:W-:Y:S01]  /*17630*/  @!P2 STL.S16 [R1+0x8], R153 ;  /* 0x000008990100a387 */ /* 0x000fe20000100600 */
[----:B------:R-:W-:Y:S03]  /*17640*/  PRMT R149, R153, 0x7610, R149 ;  /* 0x0000761099957816 */ /* 0x000fe60000000095 */
[----:B------:R1:W2:Y:S02]  /*17650*/  LDL.S16 R220, [R1+0x14] ;  /* 0x0000140001dc7983 */ /* 0x0002a40000100600 */
[----:B------:R-:W-:Y:S02]  /*17660*/  @!P2 PRMT R135, R149, 0x5410, RZ ;  /* 0x000054109587a816 */ /* 0x000fe400000000ff */
[----:B------:R-:W-:Y:S01]  /*17670*/  ISETP.GE.U32.AND P2, PT, R244, R134, PT ;  /* 0x00000086f400720c */ /* 0x000fe20003f46070 */
[----:B------:R-:W3:Y:S01]  /*17680*/  LDSM.16.MT88.4 R152, [R194+0x11800] ;  /* 0x01180000c298783b */ /* 0x000ee20000004200 */
[----:B------:R-:W-:Y:S04]  /*17690*/  F2FP.PACK_AB R134, R213, R214 ;  /* 0x000000d6d586723e */ /* 0x000fe800000000ff */
[C---:B------:R-:W-:Y:S03]  /*176a0*/  PRMT R133, R134.reuse, 0x7632, R133 ;  /* 0x0000763286857816 */ /* 0x040fe60000000085 */
[----:B------:R-:W-:Y:S01]  /*176b0*/  STG.E.U16 [R210.64+0x62], R135 ;  /* 0x00006287d2007986 */ /* 0x000fe2000c101516 */
[----:B------:R-:W-:Y:S03]  /*176c0*/  PRMT R0, R134, 0x5410, R133 ;  /* 0x0000541086007816 */ /* 0x000fe60000000085 */
[----:B------:R-:W-:Y:S01]  /*176d0*/  @!P2 HADD2 R252, -R133.H0_H0, -RZ.H0_H0 ;  /* 0xa00000ff85fca230 */ /* 0x000fe20000000900 */
[----:B------:R-:W-:Y:S02]  /*176e0*/  LOP3.LUT R170, R170, R0, RZ, 0xc0, !PT ;  /* 0x00000000aaaa7212 */ /* 0x000fe400078ec0ff */
[----:B------:R-:W-:Y:S02]  /*176f0*/  PRMT R0, R2, 0x7632, R0 ;  /* 0x0000763202007816 */ /* 0x000fe40000000000 */
[----:B------:R-:W-:Y:S02]  /*17700*/  @!P2 PRMT R133, R252, 0x5410, RZ ;  /* 0x00005410fc85a816 */ /* 0x000fe400000000ff */
[----:B------:R-:W-:Y:S02]  /*17710*/  PRMT R140, R2, 0x5410, R0 ;  /* 0x00005410028c7816 */ /* 0x000fe40000000000 */
[----:B------:R-:W-:Y:S01]  /*17720*/  @!P1 PRMT R2, R251, 0x5410, RZ ;  /* 0x00005410fb029816 */ /* 0x000fe200000000ff */
[----:B------:R4:W-:Y:S01]  /*17730*/  STG.E.U16 [R208.64+0x72], R133 ;  /* 0x00007285d0007986 */ /* 0x0009e2000c101516 */
[----:B------:R-:W-:Y:S02]  /*17740*/  LOP3.LUT R171, R171, R140, RZ, 0xc0, !PT ;  /* 0x0000008cabab7212 */ /* 0x000fe400078ec0ff */
[----:B------:R-:W-:Y:S05]  /*17750*/  ISETP.LT.AND P1, PT, RZ, UR8, PT ;  /* 0x00000008ff007c0c */ /* 0x000fea000bf21270 */
[C---:B------:R-:W-:Y:S01]  /*17760*/  HMMA.16816.F32 R164, R168.reuse, R160, R4 ;  /* 0x000000a0a8a4723c */ /* 0x040fe20000001804 */
[----:B------:R-:W5:Y:S07]  /*17770*/  LDSM.16.MT88.4 R4, [R196+0x13800] ;  /* 0x01380000c404783b */ /* 0x000f6e0000004200 */
[C---:B------:R-:W-:Y:S01]  /*17780*/  HMMA.16816.F32 R160, R168.reuse, R162, R8 ;  /* 0x000000a2a8a0723c */ /* 0x040fe20000001808 */
[----:B------:R-:W1:Y:S07]  /*17790*/  LDSM.16.MT88.4 R8, [R195+0x13800] ;  /* 0x01380000c308783b */ /* 0x000e6e0000004200 */
[C---:B---3--:R-:W-:Y:S01]  /*177a0*/  HMMA.16816.F32 R156, R168.reuse, R152, R12 ;  /* 0x00000098a89c723c */ /* 0x048fe2000000180c */
[----:B------:R-:W3:Y:S03]  /*177b0*/  LDSM.16.MT88.4 R12, [R193+0x15800] ;  /* 0x01580000c10c783b */ /* 0x000ee60000004200 */
[----:B----4-:R-:W-:Y:S04]  /*177c0*/  IMAD.MOV.U32 R133, RZ, RZ, R3 ;  /* 0x000000ffff857224 */ /* 0x010fe800078e0003 */
[C---:B------:R-:W-:Y:S01]  /*177d0*/  HMMA.16816.F32 R152, R168.reuse, R154, R16 ;  /* 0x0000009aa898723c */ /* 0x040fe20000001810 */
[----:B------:R-:W4:Y:S07]  /*177e0*/  LDSM.16.MT88.4 R16, [R194+0x15800] ;  /* 0x01580000c210783b */ /* 0x000f2e0000004200 */
[C---:B------:R-:W-:Y:S01]  /*177f0*/  HMMA.16816.F32 R148, R168.reuse, R172, R20 ;  /* 0x000000aca894723c */ /* 0x040fe20000001814 */
[----:B------:R-:W1:Y:S07]  /*17800*/  LDSM.16.MT88.4 R20, [R196+0x15800] ;  /* 0x01580000c414783b */ /* 0x000e6e0000004200 */
[C---:B------:R-:W-:Y:S01]  /*17810*/  HMMA.16816.F32 R144, R168.reuse, R174, R24 ;  /* 0x000000aea890723c */ /* 0x040fe20000001818 */
[----:B------:R-:W1:Y:S07]  /*17820*/  LDSM.16.MT88.4 R24, [R195+0x15800] ;  /* 0x01580000c318783b */ /* 0x000e6e0000004200 */
[C---:B------:R-:W-:Y:S01]  /*17830*/  HMMA.16816.F32 R140, R168.reuse, R136, R28 ;  /* 0x00000088a88c723c */ /* 0x040fe2000000181c */
[----:B------:R-:W-:Y:S07]  /*17840*/  LDSM.16.MT88.4 R28, [R196+0x17800] ;  /* 0x01780000c41c783b */ /* 0x000fee0000004200 */
[C---:B------:R-:W-:Y:S08]  /*17850*/  HMMA.16816.F32 R136, R168.reuse, R138, R32 ;  /* 0x0000008aa888723c */ /* 0x040ff00000001820 */
[C---:B------:R-:W-:Y:S08]  /*17860*/  HMMA.16816.F32 R36, R168.reuse, R176, R36 ;  /* 0x000000b0a824723c */ /* 0x040ff00000001824 */
[C---:B------:R-:W-:Y:S08]  /*17870*/  HMMA.16816.F32 R40, R168.reuse, R178, R40 ;  /* 0x000000b2a828723c */ /* 0x040ff00000001828 */
[C---:B------:R-:W-:Y:S08]  /*17880*/  HMMA.16816.F32 R44, R168.reuse, R180, R44 ;  /* 0x000000b4a82c723c */ /* 0x040ff0000000182c */
[C---:B------:R-:W-:Y:S08]  /*17890*/  HMMA.16816.F32 R48, R168.reuse, R182, R48 ;  /* 0x000000b6a830723c */ /* 0x040ff00000001830 */
        /* <DEDUP_REMOVED lines=17> */
[C---:B-1----:R-:W-:Y:S08]  /*179b0*/  HMMA.16816.F32 R108, R168.reuse, R8, R108 ;  /* 0x00000008a86c723c */ /* 0x042ff0000000186c */
[C---:B------:R-:W-:Y:S08]  /*179c0*/  HMMA.16816.F32 R112, R168.reuse, R10, R112 ;  /* 0x0000000aa870723c */ /* 0x040ff00000001870 */
[C---:B------:R-:W-:Y:S08]  /*179d0*/  HMMA.16816.F32 R116, R168.reuse, R28, R116 ;  /* 0x0000001ca874723c */ /* 0x040ff00000001874 */
[C---:B------:R-:W-:Y:S08]  /*179e0*/  HMMA.16816.F32 R120, R168.reuse, R30, R120 ;  /* 0x0000001ea878723c */ /* 0x040ff00000001878 */
[C---:B---3--:R-:W-:Y:S08]  /*179f0*/  HMMA.16816.F32 R124, R168.reuse, R12, R124 ;  /* 0x0000000ca87c723c */ /* 0x048ff0000000187c */
[----:B------:R-:W-:Y:S01]  /*17a00*/  HMMA.16816.F32 R128, R168, R14, R128 ;  /* 0x0000000ea880723c */ /* 0x000fe20000001880 */
[----:B--2---:R-:W-:Y:S05]  /*17a10*/  @!P0 HADD2 R220, -R134.H0_H0, -RZ.H0_H0 ;  /* 0xa00000ff86dc8230 */ /* 0x004fea0000000900 */
[----:B------:R-:W-:Y:S01]  /*17a20*/  @!P0 STL.S16 [R1+0x14], R220 ;  /* 0x000014dc01008387 */ /* 0x000fe20000100600 */
[----:B------:R-:W-:Y:S05]  /*17a30*/  PRMT R16, R220, 0x7610, R16 ;  /* 0x00007610dc107816 */ /* 0x000fea0000000010 */
[----:B------:R-:W-:Y:S02]  /*17a40*/  @!P0 PRMT R134, R16, 0x5410, RZ ;  /* 0x0000541010868816 */ /* 0x000fe400000000ff */
[----:B------:R-:W-:Y:S03]  /*17a50*/  ISETP.GE.U32.AND P0, PT, R244, R206, PT ;  /* 0x000000cef400720c */ /* 0x000fe60003f06070 */
[----:B------:R1:W-:Y:S04]  /*17a60*/  STG.E.U16 [R208.64+0x70], R134 ;  /* 0x00007086d0007986 */ /* 0x0003e8000c101516 */
[----:B------:R2:W-:Y:S06]  /*17a70*/  STG.E.U16 [R210.64+0x70], R2 ;  /* 0x00007002d2007986 */ /* 0x0005ec000c101516 */
[----:B------:R-:W-:Y:S05]  /*17a80*/  @!P0 HADD2 R250, -R0.H0_H0, -RZ.H0_H0 ;  /* 0xa00000ff00fa8230 */ /* 0x000fea0000000900 */
[----:B------:R-:W-:Y:S05]  /*17a90*/  @!P0 PRMT R0, R250, 0x5410, RZ ;  /* 0x00005410fa008816 */ /* 0x000fea00000000ff */
[----:B------:R3:W-:Y:S01]  /*17aa0*/  STG.E.U16 [R210.64+0x72], R0 ;  /* 0x00007200d2007986 */ /* 0x0007e2000c101516 */
[----:B-1----:R-:W-:Y:S01]  /*17ab0*/  IADD3 R208, P0, R208, -0x80, RZ ;  /* 0xffffff80d0d07810 */ /* 0x002fe20007f1e0ff */
[----:B--2---:R-:W-:Y:S03]  /*17ac0*/  FADD.FTZ R2, R217, R218 ;  /* 0x000000dad9027221 */ /* 0x004fe60000010000 */
[----:B------:R-:W-:Y:S01]  /*17ad0*/  IADD3.X R209, R209, -0x1, RZ, P0, !PT ;  /* 0xffffffffd1d17810 */ /* 0x000fe200007fe4ff */
[----:B------:R-:W-:Y:S04]  /*17ae0*/  FADD.FTZ R2, R214, R2 ;  /* 0x00000002d6027221 */ /* 0x000fe80000010000 */
[----:B------:R-:W-:Y:S02]  /*17af0*/  FADD.FTZ R244, R213, R2 ;  /* 0x00000002d5f47221 */ /* 0x000fe40000010000 */
[----:B---3--:R-:W-:Y:S04]  /*17b00*/  FADD.FTZ R0, R216, R219 ;  /* 0x000000dbd8007221 */ /* 0x008fe80000010000 */
[----:B------:R-:W-:Y:S04]  /*17b10*/  FADD.FTZ R0, R215, R0 ;  /* 0x00000000d7007221 */ /* 0x000fe80000010000 */
[----:B------:R-:W-:Y:S04]  /*17b20*/  FADD.FTZ R0, R212, R0 ;  /* 0x00000000d4007221 */ /* 0x000fe80000010000 */
[----:B------:R-:W-:Y:S02]  /*17b30*/  FADD.FTZ R245, R207, R0 ;  /* 0x00000000cff57221 */ /* 0x000fe40000010000 */
[----:B------:R-:W-:Y:S01]  /*17b40*/  IMAD.MOV.U32 R0, RZ, RZ, R132 ;  /* 0x000000ffff007224 */ /* 0x000fe200078e0084 */
[----:B------:R-:W-:-:S05]  /*17b50*/  @P1 BRA `(.L_x_613) ;  /* 0xffffa63000001947 */ /* 0x000fca000383ffff */
.L_x_612:
        /* <DEDUP_REMOVED lines=11> */
[----:B------:R-:W-:Y:S02]  /*17c10*/  @UP0 UIMAD.WIDE.U32 UR12, UR14, UR4, URZ ;  /* 0x000000040e0c02a5 */ /* 0x000fe4000f8e003f */
[----:B------:R-:W-:Y:S02]  /*17c20*/  UMOV UR24, URZ ;  /* 0x0000003f00187c82 */ /* 0x000fe40008000000 */
[----:B------:R-:W-:-:S02]  /*17c30*/  @UP0 UIMAD UR7, UR14, UR5, UR13 ;  /* 0x000000050e0702a4 */ /* 0x000fc4000f8e020d */
[----:B------:R-:W-:Y:S02]  /*17c40*/  UMOV UR25, URZ ;  /* 0x0000003f00197c82 */ /* 0x000fe40008000000 */
[----:B------:R-:W-:Y:S02]  /*17c50*/  ULDC.64 UR4, c[0x0][0x1e0] ;  /* 0x0000780000047ab9 */ /* 0x000fe40000000a00 */
[----:B------:R-:W-:Y:S01]  /*17c60*/  @UP1 ULDC UR13, c[0x0][0x210] ;  /* 0x00008400000d1ab9 */ /* 0x000fe20000000800 */
[----:B-1----:R-:W-:Y:S01]  /*17c70*/  FADD.FTZ R244, R0, R244 ;  /* 0x000000f400f47221 */ /* 0x002fe20000010000 */
[----:B--2---:R-:W-:Y:S02]  /*17c80*/  @!UP0 USHF.R.S32.HI UR11, URZ, 0x1f, UR6 ;  /* 0x0000001f3f0b8899 */ /* 0x004fe40008011406 */
[----:B------:R-:W-:Y:S01]  /*17c90*/  @!UP0 UIMAD.WIDE.U32 UR18, UR6, UR4, URZ ;  /* 0x00000004061282a5 */ /* 0x000fe2000f8e003f */
[----:B---3--:R-:W-:Y:S01]  /*17ca0*/  FADD.FTZ R245, R2, R245 ;  /* 0x000000f502f57221 */ /* 0x008fe20000010000 */
[----:B------:R-:W1:Y:S01]  /*17cb0*/  SHFL.BFLY PT, R4, R244, 0x1, 0x1f ;  /* 0x0c201f00f4047f89 */ /* 0x000e6200000e0000 */
[----:B------:R-:W-:Y:S01]  /*17cc0*/  MOV R2, 0x3f800000 ;  /* 0x3f80000000027802 */ /* 0x000fe20000000f00 */
[----:B------:R-:W-:Y:S01]  /*17cd0*/  @!UP0 UIMAD UR11, UR11, UR4, URZ ;  /* 0x000000040b0b82a4 */ /* 0x000fe2000f8e023f */
[----:B----4-:R-:W-:Y:S01]  /*17ce0*/  SHF.R.S32.HI R176, RZ, 0x1f, R175 ;  /* 0x0000001fffb07819 */ /* 0x010fe200000114af */
[----:B------:R-:W2:Y:S01]  /*17cf0*/  SHFL.BFLY PT, R0, R245, 0x1, 0x1f ;  /* 0x0c201f00f5007f89 */ /* 0x000ea200000e0000 */
[----:B------:R-:W-:-:S02]  /*17d00*/  ULDC.U8 UR4, c[0x0][0x328] ;  /* 0x0000ca0000047ab9 */ /* 0x000fc40000000000 */
[CC--:B------:R-:W-:Y:S01]  /*17d10*/  LEA.HI R6, R176.reuse, R175.reuse, RZ, 0x2 ;  /* 0x000000afb0067211 */ /* 0x0c0fe200078f10ff */
[----:B------:R-:W-:Y:S01]  /*17d20*/  UISETP.NE.AND UP2, UPT, UR4, URZ, UPT ;  /* 0x0000003f0400728c */ /* 0x000fe2000bf45270 */
[----:B------:R-:W-:Y:S01]  /*17d30*/  LEA.HI R174, R176, R175, RZ, 0x5 ;  /* 0x000000afb0ae7211 */ /* 0x000fe200078f28ff */
[----:B------:R-:W-:Y:S01]  /*17d40*/  @!UP0 UIMAD UR11, UR6, UR5, UR11 ;  /* 0x00000005060b82a4 */ /* 0x000fe2000f8e020b */
[----:B------:R-:W-:Y:S01]  /*17d50*/  SHF.R.S32.HI R5, RZ, 0x1f, R6 ;  /* 0x0000001fff057819 */ /* 0x000fe20000011406 */
[----:B------:R-:W-:Y:S01]  /*17d60*/  UISETP.NE.OR UP3, UPT, UR9, URZ, !UP2 ;  /* 0x0000003f0900728c */ /* 0x000fe2000d765670 */
[----:B------:R-:W-:Y:S01]  /*17d70*/  SHF.R.S32.HI R7, RZ, 0x5, R174 ;  /* 0x00000005ff077819 */ /* 0x000fe200000114ae */
[----:B------:R-:W3:Y:S01]  /*17d80*/  S2UR UR9, SR_CTAID.X ;  /* 0x00000000000979c3 */ /* 0x000ee20000002500 */
[----:B------:R-:W-:Y:S02]  /*17d90*/  ULDC UR5, c[0x0][0x234] ;  /* 0x00008d0000057ab9 */ /* 0x000fe40000000800 */
[----:B------:R-:W-:-:S02]  /*17da0*/  @UP1 UIMAD UR13, UR13, UR8, URZ ;  /* 0x000000080d0d12a4 */ /* 0x000fc4000f8e023f */
[----:B------:R-:W-:Y:S02]  /*17db0*/  @!UP1 USEL UR13, UR8, UR5, !UP2 ;  /* 0x00000005080d9287 */ /* 0x000fe4000d000000 */
[----:B------:R-:W-:Y:S02]  /*17dc0*/  ULDC UR4, c[0x0][0x1c0] ;  /* 0x0000700000047ab9 */ /* 0x000fe40000000800 */
[----:B------:R-:W-:Y:S01]  /*17dd0*/  @UP1 UMOV UR15, 0x1 ;  /* 0x00000001000f1882 */ /* 0x000fe20000000000 */
[----:B-1----:R-:W-:Y:S01]  /*17de0*/  FADD.FTZ R244, R244, R4 ;  /* 0x00000004f4f47221 */ /* 0x002fe20000010000 */
[----:B------:R-:W-:Y:S01]  /*17df0*/  MOV R4, 0x3f800000 ;  /* 0x3f80000000047802 */ /* 0x000fe20000000f00 */
[----:B------:R-:W-:Y:S01]  /*17e00*/  @!UP1 UIMAD UR15, UR13, UR4, URZ ;  /* 0x000000040d0f92a4 */ /* 0x000fe2000f8e023f */
[----:B--2---:R-:W-:Y:S02]  /*17e10*/  FADD.FTZ R245, R245, R0 ;  /* 0x00000000f5f57221 */ /* 0x004fe40000010000 */
[----:B------:R-:W-:Y:S01]  /*17e20*/  FSETP.NE.FTZ.AND P4, PT, R244, RZ, PT ;  /* 0x000000fff400720b */ /* 0x000fe20003f95000 */
[----:B------:R-:W-:Y:S01]  /*17e30*/  @!UP3 UIMAD UR8, UR6, UR8, URZ ;  /* 0x000000080608b2a4 */ /* 0x000fe2000f8e023f */
[----:B------:R-:W-:Y:S01]  /*17e40*/  SHF.R.S32.HI R0, RZ, 0x2, R6 ;  /* 0x00000002ff007819 */ /* 0x000fe20000011406 */
[----:B------:R-:W-:Y:S01]  /*17e50*/  @UP1 ULDC UR16, c[0x0][0x210] ;  /* 0x0000840000101ab9 */ /* 0x000fe20000000800 */
[----:B------:R-:W-:Y:S01]  /*17e60*/  FSETP.NE.FTZ.AND P3, PT, R245, RZ, PT ;  /* 0x000000fff500720b */ /* 0x000fe20003f75000 */
[----:B------:R-:W-:Y:S01]  /*17e70*/  UIMAD UR5, UR6, UR15, URZ ;  /* 0x0000000f060572a4 */ /* 0x000fe2000f8e023f */
[----:B------:R-:W-:Y:S01]  /*17e80*/  LOP3.LUT R6, R6, 0x3ffffffc, RZ, 0xc0, !PT ;  /* 0x3ffffffc06067812 */ /* 0x000fe200078ec0ff */
[----:B------:R-:W-:Y:S01]  /*17e90*/  @!UP1 UMOV UR16, 0x1 ;  /* 0x0000000100109882 */ /* 0x000fe20000000000 */
[----:B------:R-:W-:Y:S01]  /*17ea0*/  LEA.HI R5, R5, R0, RZ, 0x3 ;  /* 0x0000000005057211 */ /* 0x000fe200078f18ff */
[----:B------:R-:W-:Y:S01]  /*17eb0*/  @!UP3 USEL UR8, UR8, UR14, !UP0 ;  /* 0x0000000e0808b287 */ /* 0x000fe2000c000000 */
[----:B------:R-:W-:Y:S01]  /*17ec0*/  IADD3 R6, -R6, R175, RZ ;  /* 0x000000af06067210 */ /* 0x000fe20007ffe1ff */
[----:B---3--:R-:W-:Y:S01]  /*17ed0*/  UIMAD UR4, UR9, UR16, URZ ;  /* 0x00000010090472a4 */ /* 0x008fe2000f8e023f */
[----:B------:R-:W-:Y:S01]  /*17ee0*/  LOP3.LUT R5, R5, 0xfffffff8, RZ, 0xc0, !PT ;  /* 0xfffffff805057812 */ /* 0x000fe200078ec0ff */
[----:B------:R-:W1:Y:S01]  /*17ef0*/  @P4 MUFU.RCP R2, R244 ;  /* 0x000000f400024308 */ /* 0x000e620000001000 */
[----:B------:R-:W-:Y:S01]  /*17f00*/  LEA R173, R7, R6, 0x9 ;  /* 0x0000000607ad7211 */ /* 0x000fe200078e48ff */
[----:B------:R-:W-:Y:S01]  /*17f10*/  USEL UR5, UR5, URZ, UP3 ;  /* 0x0000003f05057287 */ /* 0x000fe20009800000 */
[----:B------:R-:W-:Y:S01]  /*17f20*/  IADD3 R21, R0, -R5, RZ ;  /* 0x8000000500157210 */ /* 0x000fe20007ffe0ff */
[----:B------:R-:W-:-:S02]  /*17f30*/  USHF.L.U32 UR4, UR4, 0x6, URZ ;  /* 0x0000000604047899 */ /* 0x000fc4000800063f */
[----:B------:R-:W-:Y:S01]  /*17f40*/  UIMAD UR13, UR10, UR13, UR5 ;  /* 0x0000000d0a0d72a4 */ /* 0x000fe2000f8e0205 */
[----:B------:R-:W-:Y:S01]  /*17f50*/  R2P PR, R21, 0x6 ;  /* 0x0000000615007804 */ /* 0x000fe20000000000 */
[----:B------:R-:W2:Y:S01]  /*17f60*/  @P3 MUFU.RCP R4, R245 ;  /* 0x000000f500043308 */ /* 0x000ea20000001000 */
[----:B------:R-:W-:Y:S02]  /*17f70*/  @!UP3 UMOV UR24, UR8 ;  /* 0x000000080018bc82 */ /* 0x000fe40008000000 */
[----:B------:R-:W-:Y:S02]  /*17f80*/  USHF.R.S32.HI UR5, URZ, 0x1f, UR4 ;  /* 0x0000001f3f057899 */ /* 0x000fe40008011404 */
[----:B------:R-:W-:Y:S02]  /*17f90*/  @!UP3 USHF.R.S32.HI UR25, URZ, 0x1f, UR8 ;  /* 0x0000001f3f19b899 */ /* 0x000fe40008011408 */
[----:B------:R-:W-:Y:S01]  /*17fa0*/  USHF.R.S32.HI UR6, URZ, 0x1f, UR13 ;  /* 0x0000001f3f067899 */ /* 0x000fe2000801140d */
[----:B-1----:R-:W-:Y:S01]  /*17fb0*/  FMUL.FTZ R2, R2, c[0x0][0x2dc] ;  /* 0x0000b70002027a20 */ /* 0x002fe20000410000 */
[----:B------:R-:W-:-:S02]  /*17fc0*/  UIADD3 UR4, UP2, UP1, UR4, UR24, UR13 ;  /* 0x0000001804047290 */ /* 0x000fc4000f95e00d */
[----:B------:R-:W-:Y:S01]  /*17fd0*/  @!UP0 UIADD3 UR7, UR19, UR11, URZ ;  /* 0x0000000b13078290 */ /* 0x000fe2000fffe03f */
[C---:B------:R-:W-:Y:S01]  /*17fe0*/  FMUL.FTZ R7, R2.reuse, R161 ;  /* 0x000000a102077220 */ /* 0x040fe20000410000 */
[----:B------:R-:W-:Y:S01]  /*17ff0*/  UIADD3.X UR5, UR5, UR25, UR6, UP2, UP1 ;  /* 0x0000001905057290 */ /* 0x000fe200097e2406 */
[----:B------:R-:W-:Y:S01]  /*18000*/  FMUL.FTZ R172, R2, R164 ;  /* 0x000000a402ac7220 */ /* 0x000fe20000410000 */
[----:B------:R-:W-:Y:S01]  /*18010*/  @!UP0 UMOV UR12, UR18 ;  /* 0x00000012000c8c82 */ /* 0x000fe20008000000 */
[----:B--2---:R-:W-:Y:S02]  /*18020*/  FMUL.FTZ R0, R4, c[0x0][0x2dc] ;  /* 0x0000b70004007a20 */ /* 0x004fe40000410000 */
[C---:B------:R-:W-:Y:S02]  /*18030*/  FMUL.FTZ R5, R2.reuse, R165 ;  /* 0x000000a502057220 */ /* 0x040fe40000410000 */
        /* <DEDUP_REMOVED lines=18> */
[C---:B------:R-:W-:Y:S02]  /*18160*/  FMUL.FTZ R133, R2.reuse, R49 ;  /* 0x0000003102857220 */ /* 0x040fe40000410000 */
[----:B------:R-:W-:-:S02]  /*18170*/  FMUL.FTZ R27, R2, R53 ;  /* 0x00000035021b7220 */ /* 0x000fc40000410000 */
[C---:B------:R-:W-:Y:S02]  /*18180*/  FMUL.FTZ R145, R2.reuse, R145 ;  /* 0x0000009102917220 */ /* 0x040fe40000410000 */
        /* <DEDUP_REMOVED lines=8> */
[C---:B------:R-:W-:Y:S01]  /*18210*/  FMUL.FTZ R53, R2.reuse, R57 ;  /* 0x0000003902357220 */ /* 0x040fe20000410000 */
[----:B------:R-:W-:Y:S01]  /*18220*/  F2FP.PACK_AB R57, R133, R153 ;  /* 0x000000998539723e */ /* 0x000fe200000000ff */
[C---:B------:R-:W-:Y:S02]  /*18230*/  FMUL.FTZ R148, R2.reuse, R60 ;  /* 0x0000003c02947220 */ /* 0x040fe40000410000 */
        /* <DEDUP_REMOVED lines=9> */
[C---:B------:R-:W-:Y:S01]  /*182d0*/  FMUL.FTZ R72, R2.reuse, R72 ;  /* 0x0000004802487220 */ /* 0x040fe20000410000 */
[----:B------:R-:W-:Y:S01]  /*182e0*/  F2FP.PACK_AB R49, R49, R144 ;  /* 0x000000903131723e */ /* 0x000fe200000000ff */
        /* <DEDUP_REMOVED lines=10> */
[C---:B------:R-:W-:Y:S02]  /*18390*/  FMUL.FTZ R37, R2.reuse, R89 ;  /* 0x0000005902257220 */ /* 0x040fe40000410000 */
[----:B------:R-:W-:-:S02]  /*183a0*/  FMUL.FTZ R92, R2, R92 ;  /* 0x0000005c025c7220 */ /* 0x000fc40000410000 */
[C---:B------:R-:W-:Y:S01]  /*183b0*/  FMUL.FTZ R35, R2.reuse, R93 ;  /* 0x0000005d02237220 */ /* 0x040fe20000410000 */
[----:B------:R-:W-:Y:S01]  /*183c0*/  F2FP.PACK_AB R37, R37, R88 ;  /* 0x000000582525723e */ /* 0x000fe200000000ff */
[C---:B------:R-:W-:Y:S02]  /*183d0*/  FMUL.FTZ R96, R2.reuse, R96 ;  /* 0x0000006002607220 */ /* 0x040fe40000410000 */
[C---:B-----5:R-:W-:Y:S01]  /*183e0*/  FMUL.FTZ R33, R2.reuse, R97 ;  /* 0x0000006102217220 */ /* 0x060fe20000410000 */
        /* <DEDUP_REMOVED lines=19> */
[----:B------:R-:W-:Y:S02]  /*18520*/  FMUL.FTZ R129, R2, R129 ;  /* 0x0000008102817220 */ /* 0x000fe40000410000 */
[C---:B------:R-:W-:Y:S02]  /*18530*/  FMUL.FTZ R20, R0.reuse, R38 ;  /* 0x0000002600147220 */ /* 0x040fe40000410000 */
[C---:B------:R-:W-:Y:S02]  /*18540*/  FMUL.FTZ R19, R0.reuse, R42 ;  /* 0x0000002a00137220 */ /* 0x040fe40000410000 */
[C---:B------:R-:W-:Y:S02]  /*18550*/  FMUL.FTZ R18, R0.reuse, R46 ;  /* 0x0000002e00127220 */ /* 0x040fe40000410000 */
[C---:B------:R-:W-:Y:S02]  /*18560*/  FMUL.FTZ R17, R0.reuse, R50 ;  /* 0x0000003200117220 */ /* 0x040fe40000410000 */
[----:B------:R-:W-:-:S02]  /*18570*/  FMUL.FTZ R16, R0, R54 ;  /* 0x0000003600107220 */ /* 0x000fc40000410000 */
[C---:B------:R-:W-:Y:S02]  /*18580*/  FMUL.FTZ R2, R0.reuse, R66 ;  /* 0x0000004200027220 */ /* 0x040fe40000410000 */
[C---:B------:R-:W-:Y:S01]  /*18590*/  FMUL.FTZ R48, R0.reuse, R67 ;  /* 0x0000004300307220 */ /* 0x040fe20000410000 */
[----:B------:R-:W-:Y:S01]  /*185a0*/  F2FP.PACK_AB R67, R141, R164 ;  /* 0x000000a48d43723e */ /* 0x000fe200000000ff */
[C---:B------:R-:W-:Y:S02]  /*185b0*/  FMUL.FTZ R166, R0.reuse, R166 ;  /* 0x000000a600a67220 */ /* 0x040fe40000410000 */
[----:B------:R-:W-:Y:S01]  /*185c0*/  FMUL.FTZ R4, R0, R167 ;  /* 0x000000a700047220 */ /* 0x000fe20000410000 */
[----:B------:R-:W-:Y:S01]  /*185d0*/  F2FP.PACK_AB R48, R48, R2 ;  /* 0x000000023030723e */ /* 0x000fe200000000ff */
[C---:B------:R-:W-:Y:S01]  /*185e0*/  FMUL.FTZ R162, R0.reuse, R162 ;  /* 0x000000a200a27220 */ /* 0x040fe20000410000 */
[----:B------:R-:W-:Y:S01]  /*185f0*/  LOP3.LUT R2, R21, 0x1, RZ, 0xc0, !PT ;  /* 0x0000000115027812 */ /* 0x000fe200078ec0ff */
[----:B------:R-:W-:Y:S01]  /*18600*/  FMUL.FTZ R9, R0, R163 ;  /* 0x000000a300097220 */ /* 0x000fe20000410000 */
[----:B------:R-:W-:Y:S01]  /*18610*/  F2FP.PACK_AB R4, R4, R166 ;  /* 0x000000a60404723e */ /* 0x000fe200000000ff */
[----:B------:R-:W-:Y:S01]  /*18620*/  FMUL.FTZ R158, R0, R158 ;  /* 0x0000009e009e7220 */ /* 0x000fe20000410000 */
[----:B------:R-:W-:Y:S01]  /*18630*/  ISETP.NE.U32.AND P0, PT, R2, 0x1, PT ;  /* 0x000000010200780c */ /* 0x000fe20003f05070 */
        /* <DEDUP_REMOVED lines=14> */
[C---:B------:R-:W-:Y:S02]  /*18720*/  FMUL.FTZ R138, R0.reuse, R138 ;  /* 0x0000008a008a7220 */ /* 0x040fe40000410000 */
[C---:B------:R-:W-:Y:S01]  /*18730*/  FMUL.FTZ R64, R0.reuse, R139 ;  /* 0x0000008b00407220 */ /* 0x040fe20000410000 */
[----:B------:R-:W-:Y:S01]  /*18740*/  F2FP.PACK_AB R66, R143, R142 ;  /* 0x0000008e8f42723e */ /* 0x000fe200000000ff */
[C---:B------:R-:W-:Y:S02]  /*18750*/  FMUL.FTZ R39, R0.reuse, R39 ;  /* 0x0000002700277220 */ /* 0x040fe40000410000 */
        /* <DEDUP_REMOVED lines=17> */
[----:B------:R-:W-:Y:S01]  /*18870*/  MOV R10, 0x40 ;  /* 0x00000040000a7802 */ /* 0x000fe20000000f00 */
[----:B------:R-:W-:Y:S01]  /*18880*/  FMUL.FTZ R46, R0, R71 ;  /* 0x00000047002e7220 */ /* 0x000fe20000410000 */
[----:B------:R-:W-:Y:S01]  /*18890*/  F2FP.PACK_AB R50, R50, R6 ;  /* 0x000000063232723e */ /* 0x000fe200000000ff */
[C---:B------:R-:W-:Y:S01]  /*188a0*/  FMUL.FTZ R74, R0.reuse, R74 ;  /* 0x0000004a004a7220 */ /* 0x040fe20000410000 */
[----:B------:R-:W-:Y:S01]  /*188b0*/  MOV R6, 0x20 ;  /* 0x0000002000067802 */ /* 0x000fe20000000f00 */
[----:B------:R-:W-:Y:S01]  /*188c0*/  FMUL.FTZ R44, R0, R75 ;  /* 0x0000004b002c7220 */ /* 0x000fe20000410000 */
[----:B------:R-:W-:Y:S01]  /*188d0*/  SEL R10, R10, 0xffffffc0, !P2 ;  /* 0xffffffc00a0a7807 */ /* 0x000fe20005000000 */
[----:B------:R-:W-:Y:S01]  /*188e0*/  FMUL.FTZ R78, R0, R78 ;  /* 0x0000004e004e7220 */ /* 0x000fe20000410000 */
[----:B------:R-:W-:Y:S01]  /*188f0*/  SEL R6, R6, 0xffffffe0, !P1 ;  /* 0xffffffe006067807 */ /* 0x000fe20004800000 */
[----:B------:R-:W-:Y:S01]  /*18900*/  FMUL.FTZ R42, R0, R79 ;  /* 0x0000004f002a7220 */ /* 0x000fe20000410000 */
[----:B------:R-:W-:Y:S01]  /*18910*/  F2FP.PACK_AB R63, R136, R160 ;  /* 0x000000a0883f723e */ /* 0x000fe200000000ff */
[----:B------:R-:W-:Y:S01]  /*18920*/  FMUL.FTZ R82, R0, R82 ;  /* 0x0000005200527220 */ /* 0x000fe20000410000 */
        /* <DEDUP_REMOVED lines=47> */
[----:B------:R-:W-:-:S02]  /*18c20*/  FMUL.FTZ R130, R0, R130 ;  /* 0x0000008200827220 */ /* 0x000fc40000410000 */
[----:B------:R-:W-:Y:S01]  /*18c30*/  FMUL.FTZ R131, R0, R131 ;  /* 0x0000008300837220 */ /* 0x000fe20000410000 */
[----:B------:R-:W-:Y:S02]  /*18c40*/  SHF.L.U32 R0, R21, 0x6, RZ ;  /* 0x0000000615007819 */ /* 0x000fe400000006ff */
[----:B------:R-:W-:Y:S02]  /*18c50*/  F2FP.PACK_AB R21, R121, R120 ;  /* 0x000000787915723e */ /* 0x000fe400000000ff */
[----:B------:R-:W-:Y:S02]  /*18c60*/  LOP3.LUT R0, R0, 0x1c0, RZ, 0xc0, !PT ;  /* 0x000001c000007812 */ /* 0x000fe400078ec0ff */
[----:B------:R-:W-:Y:S02]  /*18c70*/  F2FP.PACK_AB R18, R127, R126 ;  /* 0x0000007e7f12723e */ /* 0x000fe400000000ff */
[----:B------:R-:W-:Y:S02]  /*18c80*/  LEA.HI R0, R0, R0, RZ, 0x1d ;  /* 0x0000000000007211 */ /* 0x000fe400078fe8ff */
[----:B------:R-:W-:-:S02]  /*18c90*/  F2FP.PACK_AB R16, R131, R130 ;  /* 0x000000828310723e */ /* 0x000fc400000000ff */
        /* <DEDUP_REMOVED lines=63> */
[----:B------:R-:W-:Y:S04]  /*19090*/  STS [R5+0x6400], R26 ;  /* 0x0064001a05007388 */ /* 0x000fe80000000800 */
[----:B------:R-:W-:Y:S04]  /*190a0*/  STS [R4+0x6000], R25 ;  /* 0x0060001904007388 */ /* 0x000fe80000000800 */
[----:B------:R3:W-:Y:S01]  /*190b0*/  STS [R4+0x6400], R24 ;  /* 0x0064001804007388 */ /* 0x0007e20000000800 */
[----:B-1----:R-:W-:-:S03]  /*190c0*/  LOP3.LUT R0, R174, 0xffffffe0, RZ, 0xc0, !PT ;  /* 0xffffffe0ae007812 */ /* 0x002fc600078ec0ff */
[----:B------:R-:W-:Y:S01]  /*190d0*/  STS [R8+0x6000], R23 ;  /* 0x0060001708007388 */ /* 0x000fe20000000800 */
[----:B------:R-:W-:-:S03]  /*190e0*/  IADD3 R0, R175, -R0, RZ ;  /* 0x80000000af007210 */ /* 0x000fc60007ffe0ff */
[----:B------:R1:W-:Y:S01]  /*190f0*/  STS [R8+0x6400], R22 ;  /* 0x0064001608007388 */ /* 0x0003e20000000800 */
[----:B--2---:R-:W2:Y:S01]  /*19100*/  @P4 MUFU.LG2 R2, R244 ;  /* 0x000000f400024308 */ /* 0x004ea20000000c00 */
[----:B------:R-:W-:Y:S02]  /*19110*/  LOP3.LUT P0, RZ, R0, 0x3, RZ, 0xc0, !PT ;  /* 0x0000000300ff7812 */ /* 0x000fe4000780c0ff */
[----:B------:R-:W-:Y:S04]  /*19120*/  STS [R9+0x6000], R21 ;  /* 0x0060001509007388 */ /* 0x000fe80000000800 */
[----:B------:R-:W-:Y:S04]  /*19130*/  STS [R9+0x6400], R20 ;  /* 0x0064001409007388 */ /* 0x000fe80000000800 */
[----:B------:R-:W-:Y:S04]  /*19140*/  STS [R7+0x6000], R19 ;  /* 0x0060001307007388 */ /* 0x000fe80000000800 */
[----:B------:R4:W-:Y:S01]  /*19150*/  STS [R7+0x6400], R18 ;  /* 0x0064001207007388 */ /* 0x0009e20000000800 */
[----:B---3--:R-:W3:Y:S01]  /*19160*/  @P3 MUFU.LG2 R4, R245 ;  /* 0x000000f500043308 */ /* 0x008ee20000000c00 */
[----:B--2---:R-:W-:-:S02]  /*19170*/  @P4 FMUL.FTZ R2, R2, 0.69314718246459960938 ;  /* 0x3f31721802024820 */ /* 0x004fc40000410000 */
[----:B------:R2:W-:Y:S04]  /*19180*/  STS [R6+0x6000], R17 ;  /* 0x0060001106007388 */ /* 0x0005e80000000800 */
[----:B------:R2:W-:Y:S01]  /*19190*/  STS [R6+0x6400], R16 ;  /* 0x0064001006007388 */ /* 0x0005e20000000800 */
[----:B-1----:R-:W-:-:S03]  /*191a0*/  MOV R8, 0x7f800000 ;  /* 0x7f80000000087802 */ /* 0x002fc60000000f00 */
[----:B------:R-:W-:Y:S01]  /*191b0*/  BAR.SYNC.DEFER_BLOCKING 0x0 ;  /* 0x0000000000007b1d */ /* 0x000fe20000010000 */
[----:B---3--:R-:W-:-:S04]  /*191c0*/  @P3 FMUL.FTZ R0, R4, 0.69314718246459960938 ;  /* 0x3f31721804003820 */ /* 0x008fc80000410000 */
[----:B------:R-:W-:Y:S01]  /*191d0*/  @P3 FFMA.FTZ R8, R3, c[0x0][0x238], R0 ;  /* 0x00008e0003083a23 */ /* 0x000fe20000010000 */
[----:B----4-:R-:W-:Y:S01]  /*191e0*/  MOV R7, 0x7f800000 ;  /* 0x7f80000000077802 */ /* 0x010fe20000000f00 */
        /* <DEDUP_REMOVED lines=18> */
[----:B---34-:R-:W3:Y:S01]  /*19310*/  LDL.LU R177, [R1+0x10c] ;  /* 0x00010c0001b17983 */ /* 0x018ee20000300800 */
[----:B------:R-:W-:Y:S01]  /*19320*/  UIMAD UR6, UR9, -0x40, UR20 ;  /* 0xffffffc0090678a4 */ /* 0x000fe2000f8e0214 */
[----:B---3--:R-:W-:-:S05]  /*19330*/  IADD3 R0, R177, 0x8, RZ ;  /* 0x00000008b1007810 */ /* 0x008fca0007ffe0ff */
[----:B------:R-:W-:Y:S02]  /*19340*/  ISETP.GE.AND P3, PT, R177, UR6, PT ;  /* 0x00000006b1007c0c */ /* 0x000fe4000bf66270 */
[----:B------:R-:W-:-:S11]  /*19350*/  ISETP.GE.AND P2, PT, R0, UR6, PT ;  /* 0x0000000600007c0c */ /* 0x000fd6000bf46270 */
[----:B------:R-:W-:Y:S02]  /*19360*/  @!P3 IMAD R2, R177, UR16, RZ ;  /* 0x00000010b102bc24 */ /* 0x000fe4000f8e02ff */
[----:B------:R-:W-:-:S03]  /*19370*/  @!P2 IMAD R0, R0, UR16, RZ ;  /* 0x000000100000ac24 */ /* 0x000fc6000f8e02ff */
[----:B------:R-:W-:Y:S02]  /*19380*/  @!P3 IADD3 R3, P1, R2, UR4, RZ ;  /* 0x000000040203bc10 */ /* 0x000fe4000ff3e0ff */
[----:B--2---:R-:W-:Y:S02]  /*19390*/  @!P2 IADD3 R6, P0, R0, UR4, RZ ;  /* 0x000000040006ac10 */ /* 0x004fe4000ff1e0ff */
        /* <DEDUP_REMOVED lines=8> */
.L_x_617:
[----:B---34-:R-:W-:Y:S05]  /*19420*/  BSYNC B0 ;  /* 0x0000000000007941 */ /* 0x018fea0003800000 */
.L_x_616:
[----:B------:R-:W3:Y:S04]  /*19430*/  LDL.64 R82, [R1+0x88] ;  /* 0x0000880001527983 */ /* 0x000ee80000100a00 */
[----:B------:R4:W5:Y:S04]  /*19440*/  LDL R80, [R1+0xc0] ;  /* 0x0000c00001507983 */ /* 0x0009680000100800 */
[----:B------:R4:W5:Y:S04]  /*19450*/  LDL R15, [R1+0xb0] ;  /* 0x0000b000010f7983 */ /* 0x0009680000100800 */
[----:B------:R4:W5:Y:S01]  /*19460*/  LDL R14, [R1+0xc4] ;  /* 0x0000c400010e7983 */ /* 0x0009620000100800 */
[----:B------:R-:W-:Y:S01]  /*19470*/  LEA.HI R13, R176, R175, RZ, 0x3 ;  /* 0x000000afb00d7211 */ /* 0x000fe200078f18ff */
[----:B------:R-:W-:Y:S01]  /*19480*/  UIMAD UR9, UR9, -0x40, UR20 ;  /* 0xffffffc0090978a4 */ /* 0x000fe2000f8e0214 */
[----:B------:R-:W-:Y:S01]  /*19490*/  BSSY B0, `(.L_x_618) ;  /* 0x0000024000007945 */ /* 0x000fe20003800000 */
[----:B------:R-:W2:Y:S02]  /*194a0*/  S2R R0, SR_TID.X ;  /* 0x0000000000007919 */ /* 0x000ea40000002100 */
[----:B--2---:R-:W-:Y:S01]  /*194b0*/  SHF.R.S32.HI R3, RZ, 0x3, R13 ;  /* 0x00000003ff037819 */ /* 0x004fe2000001140d */
[----:B------:R-:W-:Y:S01]  /*194c0*/  USHF.R.S32.HI UR6, URZ, 0x1f, UR10 ;  /* 0x0000001f3f067899 */ /* 0x000fe2000801140a */
[----:B------:R-:W2:Y:S01]  /*194d0*/  S2R R10, SR_CTAID.Z ;  /* 0x00000000000a7919 */ /* 0x000ea20000002700 */
[----:B------:R-:W-:-:S02]  /*194e0*/  ULDC.64 UR4, c[0x0][0x1f0] ;  /* 0x00007c0000047ab9 */ /* 0x000fc40000000a00 */
[----:B------:R-:W-:-:S04]  /*194f0*/  UIMAD UR4, UR6, UR4, URZ ;  /* 0x00000004060472a4 */ /* 0x000fc8000f8e023f */
[----:B------:R-:W-:Y:S01]  /*19500*/  UIMAD UR4, UR10, UR5, UR4 ;  /* 0x000000050a0472a4 */ /* 0x000fe2000f8e0204 */
[----:B------:R-:W-:-:S04]  /*19510*/  SHF.R.S32.HI R2, RZ, 0x1f, R0 ;  /* 0x0000001fff027819 */ /* 0x000fc80000011400 */
[----:B------:R-:W-:-:S04]  /*19520*/  LEA.HI R2, R2, R0, RZ, 0x3 ;  /* 0x0000000002027211 */ /* 0x000fc800078f18ff */
[----:B------:R-:W-:Y:S02]  /*19530*/  SHF.R.S32.HI R2, RZ, 0x3, R2 ;  /* 0x00000003ff027819 */ /* 0x000fe40000011402 */
[----:B---3--:R-:W-:Y:S02]  /*19540*/  SHF.R.S32.HI R0, RZ, 0x1f, R82 ;  /* 0x0000001fff007819 */ /* 0x008fe40000011452 */
[----:B------:R-:W-:-:S04]  /*19550*/  IADD3 R4, P0, R82, UR12, RZ ;  /* 0x0000000c52047c10 */ /* 0x000fc8000ff1e0ff */
[----:B------:R-:W-:Y:S02]  /*19560*/  IADD3.X R5, R0, UR7, RZ, P0, !PT ;  /* 0x0000000700057c10 */ /* 0x000fe400087fe4ff */
[----:B------:R-:W-:Y:S02]  /*19570*/  ISETP.GE.AND P0, PT, R3, UR9, PT ;  /* 0x0000000903007c0c */ /* 0x000fe4000bf06270 */
[----:B------:R-:W-:Y:S01]  /*19580*/  SHF.R.S32.HI R3, RZ, 0x1f, R2 ;  /* 0x0000001fff037819 */ /* 0x000fe20000011402 */
[----:B--2---:R-:W-:-:S04]  /*19590*/  IMAD.WIDE.U32 R10, R10, c[0x0][0x1f0], R4 ;  /* 0x00007c000a0a7a25 */ /* 0x004fc800078e0004 */
[----:B------:R-:W-:Y:S01]  /*195a0*/  IMAD.U32 R4, RZ, RZ, UR17 ;  /* 0x00000011ff047e24 */ /* 0x000fe2000f8e00ff */
[----:B------:R-:W-:-:S03]  /*195b0*/  IADD3 R9, R11, UR4, RZ ;  /* 0x000000040b097c10 */ /* 0x000fc6000fffe0ff */
[----:B------:R-:W-:Y:S02]  /*195c0*/  IMAD.WIDE R4, R4, 0x40, R2 ;  /* 0x0000004004047825 */ /* 0x000fe400078e0202 */
[----:B------:R-:W-:Y:S05]  /*195d0*/  @P0 BRA `(.L_x_619) ;  /* 0x000000f000000947 */ /* 0x000fea0003800000 */
[----:B----4-:R-:W-:Y:S01]  /*195e0*/  IMAD R0, R5, c[0x0][0x1e8], RZ ;  /* 0x00007a0005007a24 */ /* 0x010fe200078e02ff */
        /* <DEDUP_REMOVED lines=10> */
[----:B-1----:R1:W-:Y:S04]  /*19690*/  @!P4 STG.E.128 [R2.64], R28 ;  /* 0x0000001c0200c986 */ /* 0x0023e8000c101d16 */
[----:B------:R1:W-:Y:S04]  /*196a0*/  @!P3 STG.E.128 [R2.64+0x80], R24 ;  /* 0x000080180200b986 */ /* 0x0003e8000c101d16 */
[----:B------:R1:W-:Y:S04]  /*196b0*/  @!P2 STG.E.128 [R2.64+0x100], R20 ;  /* 0x000100140200a986 */ /* 0x0003e8000c101d16 */
[----:B------:R1:W-:Y:S02]  /*196c0*/  @!P1 STG.E.128 [R2.64+0x180], R16 ;  /* 0x0001801002009986 */ /* 0x0003e4000c101d16 */
.L_x_619:
[----:B----4-:R-:W-:Y:S05]  /*196d0*/  BSYNC B0 ;  /* 0x0000000000007941 */ /* 0x010fea0003800000 */
.L_x_618:
[----:B------:R-:W-:Y:S01]  /*196e0*/  LEA.HI.SX32 R0, R13, 0x10, 0x1d ;  /* 0x000000100d007811 */ /* 0x000fe200078feaff */
[----:B------:R-:W-:Y:S03]  /*196f0*/  BSSY B0, `(.L_x_620) ;  /* 0x0000015000007945 */ /* 0x000fe60003800000 */
[----:B------:R-:W-:-:S13]  /*19700*/  ISETP.GE.AND P0, PT, R0, UR9, PT ;  /* 0x0000000900007c0c */ /* 0x000fda000bf06270 */
[----:B------:R-:W-:Y:S05]  /*19710*/  @P0 BRA `(.L_x_621) ;  /* 0x0000012000000947 */ /* 0x000fea0003800000 */
[----:B------:R-:W-:Y:S01]  /*19720*/  IADD3 R12, P0, R4, 0x10, RZ ;  /* 0x00000010040c7810 */ /* 0x000fe20007f1e0ff */
[----:B-1----:R-:W-:Y:S01]  /*19730*/  IMAD.MOV.U32 R2, RZ, RZ, R10 ;  /* 0x000000ffff027224 */ /* 0x002fe200078e000a */
        /* <DEDUP_REMOVED lines=13> */
[----:B------:R1:W-:Y:S04]  /*19810*/  @!P2 STG.E.128 [R2.64+0x80], R40 ;  /* 0x000080280200a986 */ /* 0x0003e8000c101d16 */
[----:B------:R1:W-:Y:S04]  /*19820*/  @!P1 STG.E.128 [R2.64+0x100], R36 ;  /* 0x0001002402009986 */ /* 0x0003e8000c101d16 */
[----:B------:R1:W-:Y:S02]  /*19830*/  @!P0 STG.E.128 [R2.64+0x180], R32 ;  /* 0x0001802002008986 */ /* 0x0003e4000c101d16 */
.L_x_621:
[----:B------:R-:W-:Y:S05]  /*19840*/  BSYNC B0 ;  /* 0x0000000000007941 */ /* 0x000fea0003800000 */
.L_x_620:
        /* <DEDUP_REMOVED lines=22> */
.L_x_623:
[----:B------:R-:W-:Y:S05]  /*199b0*/  BSYNC B0 ;  /* 0x0000000000007941 */ /* 0x000fea0003800000 */
.L_x_622:
[----:B------:R-:W-:-:S04]  /*199c0*/  LEA.HI.SX32 R0, R13, 0x30, 0x1d ;  /* 0x000000300d007811 */ /* 0x000fc800078feaff */
[----:B------:R-:W-:-:S13]  /*199d0*/  ISETP.GE.AND P0, PT, R0, UR9, PT ;  /* 0x0000000900007c0c */ /* 0x000fda000bf06270 */
[----:B------:R-:W-:Y:S05]  /*199e0*/  @P0 EXIT ;  /* 0x000000000000094d */ /* 0x000fea0003800000 */
[----:B------:R-:W-:Y:S01]  /*199f0*/  IADD3 R6, P0, R4, 0x30, RZ ;  /* 0x0000003004067810 */ /* 0x000fe20007f1e0ff */
[----:B-1----:R-:W-:Y:S01]  /*19a00*/  IMAD.MOV.U32 R2, RZ, RZ, R10 ;  /* 0x000000ffff027224 */ /* 0x002fe200078e000a */
        /* <DEDUP_REMOVED lines=18> */
.L_x_577:
        /* <DEDUP_REMOVED lines=81> */
.L_x_625:
[----:B------:R-:W-:Y:S05]  /*1a040*/  BSYNC B0 ;  /* 0x0000000000007941 */ /* 0x000fea0003800000 */
.L_x_624:
        /* <DEDUP_REMOVED lines=22> */
.L_x_627:
[----:B------:R-:W-:Y:S05]  /*1a1b0*/  BSYNC B0 ;  /* 0x0000000000007941 */ /* 0x000fea0003800000 */
.L_x_626:
        /* <DEDUP_REMOVED lines=22> */
.L_x_629:
[----:B------:R-:W-:Y:S05]  /*1a320*/  BSYNC B0 ;  /* 0x0000000000007941 */ /* 0x000fea0003800000 */
.L_x_628:
        /* <DEDUP_REMOVED lines=21> */
.L_x_631:
[----:B------:R-:W-:Y:S05]  /*1a480*/  BSYNC B0 ;  /* 0x0000000000007941 */ /* 0x000fea0003800000 */
.L_x_630:
        /* <DEDUP_REMOVED lines=35> */
.L_x_632:
        /* <DEDUP_REMOVED lines=12> */
.L_x_1083:


//--------------------- .text._ZN5flash16flash_fwd_kernelI23Flash_fwd_kernel_traitsILi256ELi64ELi64ELi4ELb0ELb0EN7cutlass6half_tE19Flash_kernel_traitsILi256ELi64ELi64ELi4ES3_EELb0ELb1ELb0ELb1ELb0ELb0ELb1ELb0EEEvNS_16Flash_fwd_paramsE --------------------------
	.section	.text._ZN5flash16flash_fwd_kernelI23Flash_fwd_kernel_traitsILi256ELi64ELi64ELi4ELb0ELb0EN7cutlass6half_tE19Flash_kernel_traitsILi256ELi64ELi64ELi4ES3_EELb0ELb1ELb0ELb1ELb0ELb0ELb1ELb0EEEvNS_16Flash_fwd_paramsE,"ax",@progbits
	.sectioninfo	@"SHI_REGISTERS=255"
	.align	128
        .global         _ZN5flash16flash_fwd_kernelI23Flash_fwd_kernel_traitsILi256ELi64ELi64ELi4ELb0ELb0EN7cutlass6half_tE19Flash_kernel_traitsILi256ELi64ELi64ELi4ES3_EELb0ELb1ELb0ELb1ELb0ELb0ELb1ELb0EEEvNS_16Flash_fwd_paramsE
        .type           _ZN5flash16flash_fwd_kernelI23Flash_fwd_kernel_traitsILi256ELi64ELi64ELi4ELb0ELb0EN7cutlass6half_tE19Flash_kernel_traitsILi256ELi64ELi64ELi4ES3_EELb0ELb1ELb0ELb1ELb0ELb0ELb1ELb0EEEvNS_16Flash_fwd_paramsE,@function
        .size           _ZN5flash16flash_fwd_kernelI23Flash_fwd_kernel_traitsILi256ELi64ELi64ELi4ELb0ELb0EN7cutlass6half_tE19Flash_kernel_traitsILi256ELi64ELi64ELi4ES3_EELb0ELb1ELb0ELb1ELb0ELb0ELb1ELb0EEEvNS_16Flash_fwd_paramsE,(.L_x_1084 - _ZN5flash16flash_fwd_kernelI23Flash_fwd_kernel_traitsILi256ELi64ELi64ELi4ELb0ELb0EN7cutlass6half_tE19Flash_kernel_traitsILi256ELi64ELi64ELi4ES3_EELb0ELb1ELb0ELb1ELb0ELb0ELb1ELb0EEEvNS_16Flash_fwd_paramsE)
        .other          _ZN5flash16flash_fwd_kernelI23Flash_fwd_kernel_traitsILi256ELi64ELi64ELi4ELb0ELb0EN7cutlass6half_tE19Flash_kernel_traitsILi256ELi64ELi64ELi4ES3_EELb0ELb1ELb0ELb1ELb0ELb0ELb1ELb0EEEvNS_16Flash_fwd_paramsE,@"STO_CUDA_ENTRY STV_DEFAULT"
_ZN5flash16flash_fwd_kernelI23Flash_fwd_kernel_traitsILi256ELi64ELi64ELi4ELb0ELb0EN7cutlass6half_tE19Flash_kernel_traitsILi256ELi64ELi64ELi4ES3_EELb0ELb1ELb0ELb1ELb0ELb0ELb1ELb0EEEvNS_16Flash_fwd_paramsE:
.text._ZN5flash16flash_fwd_kernelI23Flash_fwd_kernel_traitsILi256ELi64ELi64ELi4ELb0ELb0EN7cutlass6half_tE19Flash_kernel_traitsILi256ELi64ELi64ELi4ES3_EELb0ELb1ELb0ELb1ELb0ELb0ELb1ELb0EEEvNS_16Flash_fwd_paramsE:
        /* <DEDUP_REMOVED lines=30> */
[----:B------:R-:W4:Y:S01]  /*01e0*/  @P0 LDG.E R4, [R4.64] ;  /* 0x0000001404040981 */ /* 0x000f22000c1e1900 */
[----:B------:R-:W-:-:S06]  /*01f0*/  UIMAD.WIDE UR6, UR24, UR10, UR6 ;  /* 0x0000000a180672a5 */ /* 0x000fcc000f8e0206 */
[----:B-1----:R-:W-:Y:S02]  /*0200*/  IMAD.U32 R2, RZ, RZ, UR6 ;  /* 0x00000006ff027e24 */ /* 0x002fe4000f8e00ff */
        /* <DEDUP_REMOVED lines=23> */
.L_x_633:
[----:B-1----:R-:W-:Y:S02]  /*0380*/  ULDC UR6, c[0x0][0x218] ;  /* 0x0000860000067ab9 */ /* 0x002fe40000000800 */
.L_x_634:
        /* <DEDUP_REMOVED lines=70> */
.L_x_636:
        /* <DEDUP_REMOVED lines=15> */
[----:B-1----:R-:W-:Y:S02]  /*08e0*/  UIMAD.WIDE.U32 UR28, UR13, UR5, URZ ;  /* 0x000000050d1c72a5 */ /* 0x002fe4000f8e003f */
        /* <DEDUP_REMOVED lines=35> */
.L_x_637:
        /* <DEDUP_REMOVED lines=11> */
[C---:B------:R-:W-:Y:S01]  /*0bd0*/  LEA.HI R3, R4.reuse, R5, RZ, 0x1 ;  /* 0x0000000504037211 */ /* 0x040fe200078f08ff */
        /* <DEDUP_REMOVED lines=15> */
[----:B------:R-:W-:Y:S01]  /*0cd0*/  UIMAD UR4, UR26, UR5, UR4 ;  /* 0x000000051a0472a4 */ /* 0x000fe2000f8e0204 */
        /* <DEDUP_REMOVED lines=23> */
[----:B------:R-:W-:Y:S01]  /*0e50*/  IADD3 R139, R144, 0x80, RZ ;  /* 0x00000080908b7810 */ /* 0x000fe20007ffe0ff */
        /* <DEDUP_REMOVED lines=9> */
[----:B------:R-:W-:-:S02]  /*0ef0*/  IADD3 R2, P0, R2, UR14, RZ ;  /* 0x0000000e02027c10 */ /* 0x000fc4000ff1e0ff */
[----:B------:R-:W-:Y:S02]  /*0f00*/  SHF.R.U32.HI R0, RZ, 0x3, R0 ;  /* 0x00000003ff007819 */ /* 0x000fe40000011600 */
[----:B------:R-:W-:Y:S01]  /*0f10*/  IADD3.X R3, R3, UR13, R6, P0, !PT ;  /* 0x0000000d03037c10 */ /* 0x000fe200087fe406 */
[----:B------:R-:W-:Y:S01]  /*0f20*/  IMAD.U32 R6, RZ, RZ, UR8 ;  /* 0x00000008ff067e24 */ /* 0x000fe2000f8e00ff */
[----:B------:R-:W-:Y:S01]  /*0f30*/  LOP3.LUT R7, R7, R0, RZ, 0x3c, !PT ;  /* 0x0000000007077212 */ /* 0x000fe200078e3cff */
[----:B------:R-:W-:Y:S01]  /*0f40*/  IMAD.U32 R0, RZ, RZ, UR8 ;  /* 0x00000008ff007e24 */ /* 0x000fe2000f8e00ff */
[----:B------:R-:W-:Y:S01]  /*0f50*/  ISETP.GE.AND P0, PT, R18, UR6, PT ;  /* 0x0000000612007c0c */ /* 0x000fe2000bf06270 */
[----:B------:R-:W-:Y:S01]  /*0f60*/  IMAD.WIDE.U32 R26, R6, c[0x0][0x1b8], R2 ;  /* 0x00006e00061a7a25 */ /* 0x000fe200078e0002 */
[----:B------:R-:W-:Y:S02]  /*0f70*/  LEA.HI R2, R13, R25, RZ, 0x5 ;  /* 0x000000190d027211 */ /* 0x000fe400078f28ff */
[----:B------:R-:W-:Y:S01]  /*0f80*/  LOP3.LUT R10, R10, 0xfffffe00, R11, 0xf8, !PT ;  /* 0xfffffe000a0a7812 */ /* 0x000fe200078ef80b */
[----:B------:R-:W-:Y:S01]  /*0f90*/  IMAD.WIDE.U32 R32, R0, c[0x0][0x1b0], R4 ;  /* 0x00006c0000207a25 */ /* 0x000fe200078e0004 */
[----:B------:R-:W-:-:S02]  /*0fa0*/  IADD3 R31, R27, UR23, RZ ;  /* 0x000000171b1f7c10 */ /* 0x000fc4000fffe0ff */
[----:B------:R-:W-:Y:S01]  /*0fb0*/  LOP3.LUT R0, R2, 0xffffffe0, RZ, 0xc0, !PT ;  /* 0xffffffe002007812 */ /* 0x000fe200078ec0ff */
[----:B------:R-:W-:Y:S01]  /*0fc0*/  IMAD.SHL.U32 R5, R12, 0x40, RZ ;  /* 0x000000400c057824 */ /* 0x000fe200078e00ff */
[----:B------:R1:W-:Y:S01]  /*0fd0*/  STL.64 [R1+0x38], R32 ;  /* 0x0000382001007387 */ /* 0x0003e20000100a00 */
[----:B------:R-:W-:Y:S01]  /*0fe0*/  IADD3 R35, R33, UR22, RZ ;  /* 0x0000001621237c10 */ /* 0x000fe2000fffe0ff */
[----:B------:R-:W-:Y:S01]  /*0ff0*/  IMAD.MOV.U32 R4, RZ, RZ, 0x10 ;  /* 0x00000010ff047424 */ /* 0x000fe200078e00ff */
[----:B------:R-:W-:Y:S01]  /*1000*/  SHF.R.S32.HI R128, RZ, 0x5, R2 ;  /* 0x00000005ff807819 */ /* 0x000fe20000011402 */
[----:B------:R1:W-:Y:S01]  /*1010*/  STL.64 [R1+0x48], R26 ;  /* 0x0000481a01007387 */ /* 0x0003e20000100a00 */
[----:B------:R-:W-:Y:S01]  /*1020*/  IMAD.MOV.U32 R3, RZ, RZ, 0x20 ;  /* 0x00000020ff037424 */ /* 0x000fe200078e00ff */
[----:B------:R-:W-:Y:S01]  /*1030*/  LOP3.LUT R5, R7, 0xfffffe00, R5, 0xf8, !PT ;  /* 0xfffffe0007057812 */ /* 0x000fe200078ef805 */
[----:B------:R-:W-:Y:S01]  /*1040*/  IMAD.IADD R23, R25, 0x1, -R0 ;  /* 0x0000000119177824 */ /* 0x000fe200078e0a00 */
[----:B------:R1:W-:Y:S01]  /*1050*/  STL [R1+0x30], R142 ;  /* 0x0000308e01007387 */ /* 0x0003e20000100800 */
[----:B------:R-:W-:Y:S01]  /*1060*/  IADD3 R7, R21, UR4, RZ ;  /* 0x0000000415077c10 */ /* 0x000fe2000fffe0ff */
[----:B------:R-:W-:Y:S01]  /*1070*/  IMAD.SHL.U32 R231, R10, 0x2, RZ ;  /* 0x000000020ae77824 */ /* 0x000fe200078e00ff */
        /* <DEDUP_REMOVED lines=45> */
.L_x_639:
[----:B------:R-:W-:Y:S05]  /*1350*/  BSYNC B0 ;  /* 0x0000000000007941 */ /* 0x000fea0003800000 */
.L_x_638:
        /* <DEDUP_REMOVED lines=45> */
.L_x_641:
[----:B------:R-:W-:Y:S05]  /*1630*/  BSYNC B0 ;  /* 0x0000000000007941 */ /* 0x000fea0003800000 */
.L_x_640:
        /* <DEDUP_REMOVED lines=45> */
.L_x_643:
[----:B------:R-:W-:Y:S05]  /*1910*/  BSYNC B0 ;  /* 0x0000000000007941 */ /* 0x000fea0003800000 */
.L_x_642:
        /* <DEDUP_REMOVED lines=48> */
.L_x_645:
[----:B------:R-:W-:Y:S05]  /*1c20*/  BSYNC B0 ;  /* 0x0000000000007941 */ /* 0x000fea0003800000 */
.L_x_644:
        /* <DEDUP_REMOVED lines=48> */
.L_x_647:
[----:B------:R-:W-:Y:S05]  /*1f30*/  BSYNC B0 ;  /* 0x0000000000007941 */ /* 0x000fea0003800000 */
.L_x_646:
        /* <DEDUP_REMOVED lines=41> */
.L_x_649:
[----:B------:R-:W-:Y:S05]  /*21d0*/  BSYNC B0 ;  /* 0x0000000000007941 */ /* 0x000fea0003800000 */
.L_x_648:
        /* <DEDUP_REMOVED lines=40> */
.L_x_651:
[----:B------:R-:W-:Y:S05]  /*2460*/  BSYNC B0 ;  /* 0x0000000000007941 */ /* 0x000fea0003800000 */
.L_x_650:
        /* <DEDUP_REMOVED lines=42> */
.L_x_653:
[----:B------:R-:W-:Y:S05]  /*2710*/  BSYNC B0 ;  /* 0x0000000000007941 */ /* 0x000fea0003800000 */
.L_x_652:
        /* <DEDUP_REMOVED lines=20> */
[----:B------:R-:W-:-:S05]  /*2860*/  IMAD.U32 R2, RZ, RZ, UR6 ;  /* 0x00000006ff027e24 */ /* 0x000fca000f8e00ff */
[----:B------:R-:W-:Y:S01]  /*2870*/  MOV R3, UR7 ;  /* 0x0000000700037c02 */ /* 0x000fe20008000f00 */
[----:B------:R-:W-:-:S04]  /*2880*/  ULDC.64 UR6, c[0x0][0x1a0] ;  /* 0x0000680000067ab9 */ /* 0x000fc80000000a00 */
[----:B------:R2:W4:Y:S01]  /*2890*/  @P0 LDG.E R2, [R2.64] ;  /* 0x0000001402020981 */ /* 0x000522000c1e1900 */
[----:B------:R-:W-:Y:S01]  /*28a0*/  ISETP.GE.AND P1, PT, R18, UR29, PT ;  /* 0x0000001d12007c0c */ /* 0x000fe2000bf26270 */
[----:B------:R-:W-:Y:S01]  /*28b0*/  USHF.L.U64.HI UR31, UR6, UR31, UR7 ;  /* 0x0000001f061f7299 */ /* 0x000fe20008010207 */
[----:B------:R-:W-:Y:S01]  /*28c0*/  MOV R8, R26 ;  /* 0x0000001a00087202 */ /* 0x000fe20000000f00 */
[----:B------:R-:W-:Y:S01]  /*28d0*/  BAR.SYNC.DEFER_BLOCKING 0x0 ;  /* 0x0000000000007b1d */ /* 0x000fe20000010000 */
[----:B------:R-:W-:Y:S01]  /*28e0*/  USHF.L.U32 UR5, UR6, 0x6, URZ ;  /* 0x0000000606057899 */ /* 0x000fe2000800063f */
[----:B------:R-:W-:Y:S01]  /*28f0*/  SHF.R.S32.HI R6, RZ, 0x1f, R23 ;  /* 0x0000001fff067819 */ /* 0x000fe20000011417 */
[----:B------:R-:W-:Y:S01]  /*2900*/  UIMAD UR4, UR31, UR30, URZ ;  /* 0x0000001e1f0472a4 */ /* 0x000fe2000f8e023f */
[----:B------:R-:W-:Y:S02]  /*2910*/  IMAD.SHL.U32 R25, R25, 0x2, RZ ;  /* 0x0000000219197824 */ /* 0x000fe400078e00ff */
[----:B------:R1:W-:Y:S01]  /*2920*/  STL.64 [R1+0x40], R8 ;  /* 0x0000400801007387 */ /* 0x0003e20000100a00 */
[----:B------:R-:W-:Y:S01]  /*2930*/  UIMAD UR34, UR34, UR5, UR4 ;  /* 0x00000005222272a4 */ /* 0x000fe2000f8e0204 */
[----:B------:R-:W-:Y:S01]  /*2940*/  LEA.HI R6, R6, R23, RZ, 0x2 ;  /* 0x0000001706067211 */ /* 0x000fe200078f10ff */
[----:B------:R-:W-:Y:S01]  /*2950*/  BSSY B0, `(.L_x_654) ;  /* 0x0000031000007945 */ /* 0x000fe20003800000 */
[----:B------:R-:W-:Y:S01]  /*2960*/  UMOV UR4, URZ ;  /* 0x0000003f00047c82 */ /* 0x000fe20008000000 */
[----:B------:R-:W-:-:S02]  /*2970*/  LOP3.LUT R104, R25, 0x6, RZ, 0xc0, !PT ;  /* 0x0000000619687812 */ /* 0x000fc400078ec0ff */
        /* <DEDUP_REMOVED lines=46> */
.L_x_655:
[----:B-1----:R-:W-:Y:S05]  /*2c60*/  BSYNC B0 ;  /* 0x0000000000007941 */ /* 0x002fea0003800000 */
.L_x_654:
        /* <DEDUP_REMOVED lines=45> */
.L_x_657:
[----:B------:R-:W-:Y:S05]  /*2f40*/  BSYNC B0 ;  /* 0x0000000000007941 */ /* 0x000fea0003800000 */
.L_x_656:
        /* <DEDUP_REMOVED lines=44> */
.L_x_659:
[----:B------:R-:W-:Y:S05]  /*3210*/  BSYNC B0 ;  /* 0x0000000000007941 */ /* 0x000fea0003800000 */
.L_x_658:
        /* <DEDUP_REMOVED lines=46> */
.L_x_661:
[----:B------:R-:W-:Y:S05]  /*3500*/  BSYNC B0 ;  /* 0x0000000000007941 */ /* 0x000fea0003800000 */
.L_x_660:
[C---:B--2---:R-:W-:Y:S01]  /*3510*/  IMAD.SHL.U32 R2, R28.reuse, 0x40, RZ ;  /* 0x000000401c027824 */ /* 0x044fe200078e00ff */
[----:B------:R-:W-:Y:S01]  /*3520*/  R2P PR, R28, 0x6 ;  /* 0x000000061c007804 */ /* 0x000fe20000000000 */
[----:B------:R-:W-:Y:S01]  /*3530*/  IMAD.SHL.U32 R3, R18, 0x8, RZ ;  /* 0x0000000812037824 */ /* 0x000fe200078e00ff */
[----:B------:R-:W0:Y:S01]  /*3540*/  LDGDEPBAR ;  /* 0x00000000000079af */ /* 0x000e220000000000 */
[----:B------:R-:W-:Y:S01]  /*3550*/  UISETP.GE.AND UP0, UPT, UR9, 0x2, UPT ;  /* 0x000000020900788c */ /* 0x000fe2000bf06270 */
[----:B------:R-:W-:-:S04]  /*3560*/  LOP3.LUT R2, R2, 0x1c0, RZ, 0xc0, !PT ;  /* 0x000001c002027812 */ /* 0x000fc800078ec0ff */
[----:B------:R-:W-:Y:S02]  /*3570*/  LOP3.LUT R3, R2, 0x8, R3, 0xf8, !PT ;  /* 0x0000000802037812 */ /* 0x000fe400078ef803 */
[----:B------:R-:W-:-:S04]  /*3580*/  SHF.R.U32.HI R2, RZ, 0x3, R2 ;  /* 0x00000003ff027819 */ /* 0x000fc80000011602 */
[----:B------:R-:W-:Y:S01]  /*3590*/  LOP3.LUT R2, R3, R2, RZ, 0x3c, !PT ;  /* 0x0000000203027212 */ /* 0x000fe200078e3cff */
[----:B------:R-:W-:-:S04]  /*35a0*/  IMAD R3, R128, 0x400, R5 ;  /* 0x0000040080037824 */ /* 0x000fc800078e0205 */
[----:B------:R-:W-:Y:S02]  /*35b0*/  IMAD R2, R24, 0x200, R2 ;  /* 0x0000020018027824 */ /* 0x000fe400078e0202 */
[----:B------:R-:W-:Y:S01]  /*35c0*/  IMAD.SHL.U32 R211, R3, 0x2, RZ ;  /* 0x0000000203d37824 */ /* 0x000fe200078e00ff */
[----:B------:R-:W-:Y:S01]  /*35d0*/  LEA R3, R128, UR17, 0x4 ;  /* 0x0000001180037c11 */ /* 0x000fe2000f8e20ff */
[----:B------:R-:W-:Y:S02]  /*35e0*/  IMAD.SHL.U32 R204, R2, 0x2, RZ ;  /* 0x0000000202cc7824 */ /* 0x000fe400078e00ff */
[--C-:B------:R-:W-:Y:S01]  /*35f0*/  IMAD R212, R4, 0x2, R211.reuse ;  /* 0x0000000204d47824 */ /* 0x100fe200078e02d3 */
[----:B------:R-:W-:Y:S01]  /*3600*/  LDSM.16.M88.4 R12, [R211] ;  /* 0x00000000d30c783b */ /* 0x000fe20000000200 */
[----:B------:R-:W-:Y:S01]  /*3610*/  IMAD R214, R0, 0x2, R211 ;  /* 0x0000000200d67824 */ /* 0x000fe200078e02d3 */
[----:B------:R-:W-:Y:S01]  /*3620*/  IADD3 R2, R204, 0x8000, RZ ;  /* 0x00008000cc027810 */ /* 0x000fe20007ffe0ff */
[----:B------:R-:W-:Y:S01]  /*3630*/  IMAD R213, R0, 0x2, R212 ;  /* 0x0000000200d57824 */ /* 0x000fe200078e02d4 */
[----:B------:R-:W2:Y:S01]  /*3640*/  LDSM.16.M88.4 R16, [R204+0x8000] ;  /* 0x00800000cc10783b */ /* 0x000ea20000000200 */
[----:B------:R-:W-:-:S02]  /*3650*/  IADD3 R215, R204, 0x8020, RZ ;  /* 0x00008020ccd77810 */ /* 0x000fc40007ffe0ff */
[----:B------:R-:W-:Y:S01]  /*3660*/  @P1 IADD3 R215, R2, -0x20, RZ ;  /* 0xffffffe002d71810 */ /* 0x000fe20007ffe0ff */
[----:B------:R-:W5:Y:S01]  /*3670*/  LDSM.16.M88.4 R20, [R204+0x8800] ;  /* 0x00880000cc14783b */ /* 0x000f620000000200 */
[----:B------:R-:W-:Y:S01]  /*3680*/  IMAD.MOV.U32 R2, RZ, RZ, 0x40 ;  /* 0x00000040ff027424 */ /* 0x000fe200078e00ff */
[----:B------:R-:W-:Y:S02]  /*3690*/  IADD3 R3, R3, 0x1, R133 ;  /* 0x0000000103037810 */ /* 0x000fe40007ffe085 */
[----:B------:R-:W1:Y:S01]  /*36a0*/  LDSM.16.M88.4 R24, [R204+0x9000] ;  /* 0x00900000cc18783b */ /* 0x000e620000000200 */
        /* <DEDUP_REMOVED lines=12> */
[----:B------:R-:W1:Y:S01]  /*3770*/  LDSM.16.M88.4 R36, [R215+0x800] ;  /* 0x00080000d724783b */ /* 0x000e620000000200 */
[----:B------:R-:W-:-:S02]  /*3780*/  IADD3 R225, R215, 0x3000, RZ ;  /* 0x00003000d7e17810 */ /* 0x000fc40007ffe0ff */
[C---:B------:R-:W-:Y:S01]  /*3790*/  IADD3 R224, R215.reuse, 0x3800, RZ ;  /* 0x00003800d7e07810 */ /* 0x040fe20007ffe0ff */
[----:B------:R-:W1:Y:S01]  /*37a0*/  LDSM.16.M88.4 R44, [R215+0x1000] ;  /* 0x00100000d72c783b */ /* 0x000e620000000200 */
[C---:B------:R-:W-:Y:S02]  /*37b0*/  IADD3 R223, R215.reuse, 0x4000, RZ ;  /* 0x00004000d7df7810 */ /* 0x040fe40007ffe0ff */
[C---:B------:R-:W-:Y:S01]  /*37c0*/  IADD3 R222, R215.reuse, 0x4800, RZ ;  /* 0x00004800d7de7810 */ /* 0x040fe20007ffe0ff */
[----:B------:R-:W1:Y:S01]  /*37d0*/  LDSM.16.M88.4 R64, [R215+0x1800] ;  /* 0x00180000d740783b */ /* 0x000e620000000200 */
[C---:B------:R-:W-:Y:S02]  /*37e0*/  IADD3 R221, R215.reuse, 0x5000, RZ ;  /* 0x00005000d7dd7810 */ /* 0x040fe40007ffe0ff */
[C---:B------:R-:W-:Y:S01]  /*37f0*/  IADD3 R220, R215.reuse, 0x5800, RZ ;  /* 0x00005800d7dc7810 */ /* 0x040fe20007ffe0ff */
[----:B------:R-:W-:Y:S01]  /*3800*/  LDSM.16.M88.4 R76, [R210+0x8000] ;  /* 0x00800000d24c783b */ /* 0x000fe20000000200 */
[----:B------:R-:W-:-:S02]  /*3810*/  IADD3 R219, R215, 0x6000, RZ ;  /* 0x00006000d7db7810 */ /* 0x000fc40007ffe0ff */
[C---:B------:R-:W-:Y:S01]  /*3820*/  IADD3 R218, R215.reuse, 0x6800, RZ ;  /* 0x00006800d7da7810 */ /* 0x040fe20007ffe0ff */
[C---:B--2---:R-:W-:Y:S01]  /*3830*/  HMMA.16816.F32 R56, R12.reuse, R16, RZ ;  /* 0x000000100c38723c */ /* 0x044fe200000018ff */
[----:B------:R-:W-:Y:S01]  /*3840*/  LDSM.16.M88.4 R72, [R210+0x8800] ;  /* 0x00880000d248783b */ /* 0x000fe20000000200 */
[C---:B------:R-:W-:Y:S02]  /*3850*/  IADD3 R217, R215.reuse, 0x7000, RZ ;  /* 0x00007000d7d97810 */ /* 0x040fe40007ffe0ff */
[----:B------:R-:W-:Y:S01]  /*3860*/  IADD3 R216, R215, 0x7800, RZ ;  /* 0x00007800d7d87810 */ /* 0x000fe20007ffe0ff */
[----:B------:R-:W-:Y:S03]  /*3870*/  LDSM.16.M88.4 R80, [R204+0xa000] ;  /* 0x00a00000cc50783b */ /* 0x000fe60000000200 */
[C---:B------:R-:W-:Y:S01]  /*3880*/  HMMA.16816.F32 R48, R12.reuse, R18, RZ ;  /* 0x000000120c30723c */ /* 0x040fe200000018ff */
[----:B------:R-:W-:Y:S04]  /*3890*/  LDSM.16.M88.4 R88, [R215+0x3800] ;  /* 0x00380000d758783b */ /* 0x000fe80000000200 */
[----:B------:R-:W-:Y:S03]  /*38a0*/  LDSM.16.M88.4 R96, [R210+0xa000] ;  /* 0x00a00000d260783b */ /* 0x000fe60000000200 */
[C---:B-----5:R-:W-:Y:S01]  /*38b0*/  HMMA.16816.F32 R32, R12.reuse, R22, RZ ;  /* 0x000000160c20723c */ /* 0x060fe200000018ff */
[----:B------:R-:W-:Y:S04]  /*38c0*/  LDSM.16.M88.4 R84, [R210+0xb800] ;  /* 0x00b80000d254783b */ /* 0x000fe80000000200 */
[----:B------:R-:W-:Y:S03]  /*38d0*/  LDSM.16.M88.4 R92, [R209+0x2000] ;  /* 0x00200000d15c783b */ /* 0x000fe60000000200 */
[C---:B------:R-:W-:Y:S01]  /*38e0*/  HMMA.16816.F32 R40, R12.reuse, R20, RZ ;  /* 0x000000140c28723c */ /* 0x040fe200000018ff */
[----:B------:R-:W2:Y:S07]  /*38f0*/  LDSM.16.M88.4 R20, [R214] ;  /* 0x00000000d614783b */ /* 0x000eae0000000200 */
[C---:B-1----:R-:W-:Y:S08]  /*3900*/  HMMA.16816.F32 R28, R12.reuse, R24, RZ ;  /* 0x000000180c1c723c */ /* 0x042ff000000018ff */
[C---:B------:R-:W-:Y:S08]  /*3910*/  HMMA.16816.F32 R16, R12.reuse, R26, RZ ;  /* 0x0000001a0c10723c */ /* 0x040ff000000018ff */
[C---:B---3--:R-:W-:Y:S08]  /*3920*/  HMMA.16816.F32 R24, R12.reuse, R60, RZ ;  /* 0x0000003c0c18723c */ /* 0x048ff000000018ff */
[----:B------:R-:W-:Y:S01]  /*3930*/  HMMA.16816.F32 R60, R12, R62, RZ ;  /* 0x0000003e0c3c723c */ /* 0x000fe200000018ff */
[----:B------:R-:W1:Y:S07]  /*3940*/  LDSM.16.M88.4 R12, [R210+0x9000] ;  /* 0x00900000d20c783b */ /* 0x000e6e0000000200 */
[C---:B----4-:R-:W-:Y:S08]  /*3950*/  HMMA.16816.F32 R68, R8.reuse, R52, R56 ;  /* 0x000000340844723c */ /* 0x050ff00000001838 */
[C---:B------:R-:W-:Y:S08]  /*3960*/  HMMA.16816.F32 R52, R8.reuse, R54, R48 ;  /* 0x000000360834723c */ /* 0x040ff00000001830 */
[C---:B------:R-:W-:Y:S08]  /*3970*/  HMMA.16816.F32 R48, R8.reuse, R38, R32 ;  /* 0x000000260830723c */ /* 0x040ff00000001820 */
[C---:B------:R-:W-:Y:S08]  /*3980*/  HMMA.16816.F32 R32, R8.reuse, R44, R28 ;  /* 0x0000002c0820723c */ /* 0x040ff0000000181c */
[C---:B------:R-:W-:Y:S01]  /*3990*/  HMMA.16816.F32 R56, R8.reuse, R36, R40 ;  /* 0x000000240838723c */ /* 0x040fe20000001828 */
[----:B------:R-:W3:Y:S07]  /*39a0*/  LDSM.16.M88.4 R36, [R210+0x9800] ;  /* 0x00980000d224783b */ /* 0x000eee0000000200 */
[C---:B------:R-:W-:Y:S08]  /*39b0*/  HMMA.16816.F32 R28, R8.reuse, R64, R24 ;  /* 0x00000040081c723c */ /* 0x040ff00000001818 */
[C---:B------:R-:W-:Y:S01]  /*39c0*/  HMMA.16816.F32 R16, R8.reuse, R46, R16 ;  /* 0x0000002e0810723c */ /* 0x040fe20000001810 */
[----:B------:R-:W-:Y:S07]  /*39d0*/  LDSM.16.M88.4 R44, [R209] ;  /* 0x00000000d12c783b */ /* 0x000fee0000000200 */
[----:B------:R-:W-:Y:S01]  /*39e0*/  HMMA.16816.F32 R24, R8, R66, R60 ;  /* 0x000000420818723c */ /* 0x000fe2000000183c */
[----:B------:R-:W4:Y:S04]  /*39f0*/  LDSM.16.M88.4 R8, [R213] ;  /* 0x00000000d508783b */ /* 0x000f280000000200 */
[----:B------:R-:W5:Y:S03]  /*3a00*/  LDSM.16.M88.4 R60, [R209+0x800] ;  /* 0x00080000d13c783b */ /* 0x000f660000000200 */
[C---:B--2---:R-:W-:Y:S01]  /*3a10*/  HMMA.16816.F32 R40, R20.reuse, R76, R68 ;  /* 0x0000004c1428723c */ /* 0x044fe20000001844 */
[----:B------:R-:W2:Y:S07]  /*3a20*/  LDSM.16.M88.4 R68, [R209+0x1000] ;  /* 0x00100000d144783b */ /* 0x000eae0000000200 */
[C---:B------:R-:W-:Y:S01]  /*3a30*/  HMMA.16816.F32 R52, R20.reuse, R78, R52 ;  /* 0x0000004e1434723c */ /* 0x040fe20000001834 */
[----:B------:R-:W2:Y:S07]  /*3a40*/  LDSM.16.M88.4 R76, [R209+0x1800] ;  /* 0x00180000d14c783b */ /* 0x000eae0000000200 */
[C---:B------:R-:W-:Y:S08]  /*3a50*/  HMMA.16816.F32 R56, R20.reuse, R72, R56 ;  /* 0x000000481438723c */ /* 0x040ff00000001838 */
[C---:B------:R-:W-:Y:S01]  /*3a60*/  HMMA.16816.F32 R48, R20.reuse, R74, R48 ;  /* 0x0000004a1430723c */ /* 0x040fe20000001830 */
[----:B------:R-:W-:Y:S07]  /*3a70*/  LDSM.16.M88.4 R72, [R215+0x2000] ;  /* 0x00200000d748783b */ /* 0x000fee0000000200 */
[C---:B-1----:R-:W-:Y:S08]  /*3a80*/  HMMA.16816.F32 R64, R20.reuse, R12, R32 ;  /* 0x0000000c1440723c */ /* 0x042ff00000001820 */
[C---:B------:R-:W-:Y:S01]  /*3a90*/  HMMA.16816.F32 R32, R20.reuse, R14, R16 ;  /* 0x0000000e1420723c */ /* 0x040fe20000001810 */
[----:B------:R-:W1:Y:S07]  /*3aa0*/  LDSM.16.M88.4 R16, [R211+0x2000] ;  /* 0x00200000d310783b */ /* 0x000e6e0000000200 */
[C---:B---3--:R-:W-:Y:S08]  /*3ab0*/  HMMA.16816.F32 R28, R20.reuse, R36, R28 ;  /* 0x00000024141c723c */ /* 0x048ff0000000181c */
[----:B------:R-:W-:Y:S01]  /*3ac0*/  HMMA.16816.F32 R24, R20, R38, R24 ;  /* 0x000000261418723c */ /* 0x000fe20000001818 */
[----:B------:R-:W-:Y:S07]  /*3ad0*/  LDSM.16.M88.4 R20, [R212+0x2000] ;  /* 0x00200000d414783b */ /* 0x000fee0000000200 */
[C---:B----4-:R-:W-:Y:S08]  /*3ae0*/  HMMA.16816.F32 R12, R8.reuse, R44, R40 ;  /* 0x0000002c080c723c */ /* 0x050ff00000001828 */
[C---:B------:R-:W-:Y:S01]  /*3af0*/  HMMA.16816.F32 R36, R8.reuse, R46, R52 ;  /* 0x0000002e0824723c */ /* 0x040fe20000001834 */
[----:B------:R-:W3:Y:S04]  /*3b00*/  LDSM.16.M88.4 R44, [R204+0xa800] ;  /* 0x00a80000cc2c783b */ /* 0x000ee80000000200 */
[----:B------:R-:W4:Y:S03]  /*3b10*/  LDSM.16.M88.4 R52, [R204+0xb000] ;  /* 0x00b00000cc34783b */ /* 0x000f260000000200 */
[C---:B-----5:R-:W-:Y:S08]  /*3b20*/  HMMA.16816.F32 R40, R8.reuse, R60, R56 ;  /* 0x0000003c0828723c */ /* 0x060ff00000001838 */
[C---:B------:R-:W-:Y:S08]  /*3b30*/  HMMA.16816.F32 R48, R8.reuse, R62, R48 ;  /* 0x0000003e0830723c */ /* 0x040ff00000001830 */
[C---:B--2---:R-:W-:Y:S08]  /*3b40*/  HMMA.16816.F32 R64, R8.reuse, R68, R64 ;  /* 0x000000440840723c */ /* 0x044ff00000001840 */
[C---:B------:R-:W-:Y:S01]  /*3b50*/  HMMA.16816.F32 R60, R8.reuse, R70, R32 ;  /* 0x00000046083c723c */ /* 0x040fe20000001820 */
[----:B------:R-:W2:Y:S07]  /*3b60*/  LDSM.16.M88.4 R68, [R204+0xb800] ;  /* 0x00b80000cc44783b */ /* 0x000eae0000000200 */
[C---:B------:R-:W-:Y:S08]  /*3b70*/  HMMA.16816.F32 R56, R8.reuse, R76, R28 ;  /* 0x0000004c0838723c */ /* 0x040ff0000000181c */
[----:B------:R-:W-:Y:S01]  /*3b80*/  HMMA.16816.F32 R32, R8, R78, R24 ;  /* 0x0000004e0820723c */ /* 0x000fe20000001818 */
[----:B------:R-:W5:Y:S07]  /*3b90*/  LDSM.16.M88.4 R76, [R215+0x2800] ;  /* 0x00280000d74c783b */ /* 0x000f6e0000000200 */
[C---:B-1----:R-:W-:Y:S01]  /*3ba0*/  HMMA.16816.F32 R28, R16.reuse, R80, R12 ;  /* 0x00000050101c723c */ /* 0x042fe2000000180c */
[----:B------:R-:W-:Y:S07]  /*3bb0*/  LDSM.16.M88.4 R12, [R214+0x2000] ;  /* 0x00200000d60c783b */ /* 0x000fee0000000200 */
[C---:B------:R-:W-:Y:S01]  /*3bc0*/  HMMA.16816.F32 R24, R16.reuse, R82, R36 ;  /* 0x000000521018723c */ /* 0x040fe20000001824 */
[----:B------:R-:W1:Y:S07]  /*3bd0*/  LDSM.16.M88.4 R80, [R215+0x3000] ;  /* 0x00300000d750783b */ /* 0x000e6e0000000200 */
[C---:B---3--:R-:W-:Y:S08]  /*3be0*/  HMMA.16816.F32 R8, R16.reuse, R44, R40 ;  /* 0x0000002c1008723c */ /* 0x048ff00000001828 */
[C---:B------:R-:W-:Y:S08]  /*3bf0*/  HMMA.16816.F32 R44, R16.reuse, R46, R48 ;  /* 0x0000002e102c723c */ /* 0x040ff00000001830 */
[C---:B----4-:R-:W-:Y:S01]  /*3c00*/  HMMA.16816.F32 R48, R16.reuse, R52, R64 ;  /* 0x000000341030723c */ /* 0x050fe20000001840 */
[----:B------:R-:W-:Y:S07]  /*3c10*/  LDSM.16.M88.4 R64, [R209+0x2800] ;  /* 0x00280000d140783b */ /* 0x000fee0000000200 */
[C---:B------:R-:W-:Y:S01]  /*3c20*/  HMMA.16816.F32 R52, R16.reuse, R54, R60 ;  /* 0x000000361034723c */ /* 0x040fe2000000183c */
[----:B------:R-:W3:Y:S07]  /*3c30*/  LDSM.16.M88.4 R60, [R210+0xa800] ;  /* 0x00a80000d23c783b */ /* 0x000eee0000000200 */
[C---:B--2---:R-:W-:Y:S08]  /*3c40*/  HMMA.16816.F32 R56, R16.reuse, R68, R56 ;  /* 0x000000441038723c */ /* 0x044ff00000001838 */
[----:B------:R-:W-:Y:S01]  /*3c50*/  HMMA.16816.F32 R40, R16, R70, R32 ;  /* 0x000000461028723c */ /* 0x000fe20000001820 */
[----:B------:R-:W-:Y:S07]  /*3c60*/  LDSM.16.M88.4 R68, [R209+0x3000] ;  /* 0x00300000d144783b */ /* 0x000fee0000000200 */
[C---:B------:R-:W-:Y:S08]  /*3c70*/  HMMA.16816.F32 R36, R20.reuse, R72, R28 ;  /* 0x000000481424723c */ /* 0x040ff0000000181c */
[C---:B------:R-:W-:Y:S01]  /*3c80*/  HMMA.16816.F32 R16, R20.reuse, R74, R24 ;  /* 0x0000004a1410723c */ /* 0x040fe20000001818 */
[----:B------:R-:W2:Y:S07]  /*3c90*/  LDSM.16.M88.4 R72, [R210+0xb000] ;  /* 0x00b00000d248783b */ /* 0x000eae0000000200 */
[C---:B-----5:R-:W-:Y:S01]  /*3ca0*/  HMMA.16816.F32 R32, R20.reuse, R76, R8 ;  /* 0x0000004c1420723c */ /* 0x060fe20000001808 */
[----:B------:R-:W4:Y:S07]  /*3cb0*/  LDSM.16.M88.4 R8, [R213+0x2000] ;  /* 0x00200000d508783b */ /* 0x000f2e0000000200 */
[C---:B------:R-:W-:Y:S01]  /*3cc0*/  HMMA.16816.F32 R28, R20.reuse, R78, R44 ;  /* 0x0000004e141c723c */ /* 0x040fe2000000182c */
[----:B------:R-:W-:Y:S07]  /*3cd0*/  LDSM.16.M88.4 R76, [R204+0xc800] ;  /* 0x00c80000cc4c783b */ /* 0x000fee0000000200 */
[C---:B-1----:R-:W-:Y:S08]  /*3ce0*/  HMMA.16816.F32 R24, R20.reuse, R80, R48 ;  /* 0x000000501418723c */ /* 0x042ff00000001830 */
[C---:B------:R-:W-:Y:S01]  /*3cf0*/  HMMA.16816.F32 R52, R20.reuse, R82, R52 ;  /* 0x000000521434723c */ /* 0x040fe20000001834 */
[----:B------:R-:W-:Y:S07]  /*3d00*/  LDSM.16.M88.4 R80, [R209+0x3800] ;  /* 0x00380000d150783b */ /* 0x000fee0000000200 */
[C---:B------:R-:W-:Y:S08]  /*3d10*/  HMMA.16816.F32 R56, R20.reuse, R88, R56 ;  /* 0x000000581438723c */ /* 0x040ff00000001838 */
[----:B------:R-:W-:Y:S01]  /*3d20*/  HMMA.16816.F32 R20, R20, R90, R40 ;  /* 0x0000005a1414723c */ /* 0x000fe20000001828 */
[----:B------:R-:W-:Y:S07]  /*3d30*/  LDSM.16.M88.4 R88, [R204+0xc000] ;  /* 0x00c00000cc58783b */ /* 0x000fee0000000200 */
[C---:B------:R-:W-:Y:S08]  /*3d40*/  HMMA.16816.F32 R48, R12.reuse, R96, R36 ;  /* 0x000000600c30723c */ /* 0x040ff00000001824 */
[C---:B------:R-:W-:Y:S01]  /*3d50*/  HMMA.16816.F32 R44, R12.reuse, R98, R16 ;  /* 0x000000620c2c723c */ /* 0x040fe20000001810 */
[----:B------:R-:W1:Y:S07]  /*3d60*/  LDSM.16.M88.4 R16, [R211+0x4000] ;  /* 0x00400000d310783b */ /* 0x000e6e0000000200 */
[C---:B---3--:R-:W-:Y:S08]  /*3d70*/  HMMA.16816.F32 R40, R12.reuse, R60, R32 ;  /* 0x0000003c0c28723c */ /* 0x048ff00000001820 */
[C---:B------:R-:W-:Y:S08]  /*3d80*/  HMMA.16816.F32 R36, R12.reuse, R62, R28 ;  /* 0x0000003e0c24723c */ /* 0x040ff0000000181c */
[C---:B--2---:R-:W-:Y:S08]  /*3d90*/  HMMA.16816.F32 R32, R12.reuse, R72, R24 ;  /* 0x000000480c20723c */ /* 0x044ff00000001818 */
[C---:B------:R-:W-:Y:S01]  /*3da0*/  HMMA.16816.F32 R28, R12.reuse, R74, R52 ;  /* 0x0000004a0c1c723c */ /* 0x040fe20000001834 */
[----:B------:R-:W-:Y:S07]  /*3db0*/  LDSM.16.M88.4 R72, [R215+0x5000] ;  /* 0x00500000d748783b */ /* 0x000fee0000000200 */
[C---:B------:R-:W-:Y:S08]  /*3dc0*/  HMMA.16816.F32 R24, R12.reuse, R84, R56 ;  /* 0x000000540c18723c */ /* 0x040ff00000001838 */
[----:B------:R-:W-:Y:S01]  /*3dd0*/  HMMA.16816.F32 R20, R12, R86, R20 ;  /* 0x000000560c14723c */ /* 0x000fe20000001814 */
[----:B------:R-:W2:Y:S07]  /*3de0*/  LDSM.16.M88.4 R84, [R204+0xd000] ;  /* 0x00d00000cc54783b */ /* 0x000eae0000000200 */
[C---:B----4-:R-:W-:Y:S08]  /*3df0*/  HMMA.16816.F32 R12, R8.reuse, R92, R48 ;  /* 0x0000005c080c723c */ /* 0x050ff00000001830 */
[C---:B------:R-:W-:Y:S08]  /*3e00*/  HMMA.16816.F32 R44, R8.reuse, R94, R44 ;  /* 0x0000005e082c723c */ /* 0x040ff0000000182c */
[C---:B------:R-:W-:Y:S01]  /*3e10*/  HMMA.16816.F32 R52, R8.reuse, R66, R36 ;  /* 0x000000420834723c */ /* 0x040fe20000001824 */
[----:B------:R-:W3:Y:S07]  /*3e20*/  LDSM.16.M88.4 R36, [R204+0xd800] ;  /* 0x00d80000cc24783b */ /* 0x000eee0000000200 */
[C---:B------:R-:W-:Y:S08]  /*3e30*/  HMMA.16816.F32 R60, R8.reuse, R64, R40 ;  /* 0x00000040083c723c */ /* 0x040ff00000001828 */
[C---:B------:R-:W-:Y:S08]  /*3e40*/  HMMA.16816.F32 R48, R8.reuse, R70, R28 ;  /* 0x000000460830723c */ /* 0x040ff0000000181c */
[----:B------:R-:W-:Y:S01]  /*3e50*/  HMMA.16816.F32 R56, R8, R68, R32 ;  /* 0x000000440838723c */ /* 0x000fe20000001820 */
[----:B------:R-:W-:Y:S04]  /*3e60*/  LDSM.16.M88.4 R32, [R215+0x4000] ;  /* 0x00400000d720783b */ /* 0x000fe80000000200 */
[----:B------:R-:W-:Y:S03]  /*3e70*/  LDSM.16.M88.4 R68, [R215+0x4800] ;  /* 0x00480000d744783b */ /* 0x000fe60000000200 */
[----:B-1----:R-:W-:Y:S01]  /*3e80*/  HMMA.16816.F32 R28, R16, R88, R12 ;  /* 0x00000058101c723c */ /* 0x002fe2000000180c */
[----:B------:R-:W1:Y:S07]  /*3e90*/  LDSM.16.M88.4 R12, [R212+0x4000] ;  /* 0x00400000d40c783b */ /* 0x000e6e0000000200 */
[C---:B------:R-:W-:Y:S08]  /*3ea0*/  HMMA.16816.F32 R64, R8.reuse, R80, R24 ;  /* 0x000000500840723c */ /* 0x040ff00000001818 */
[----:B------:R-:W-:Y:S01]  /*3eb0*/  HMMA.16816.F32 R40, R8, R82, R20 ;  /* 0x000000520828723c */ /* 0x000fe20000001814 */
[----:B------:R-:W-:Y:S04]  /*3ec0*/  LDSM.16.M88.4 R8, [R214+0x4000] ;  /* 0x00400000d608783b */ /* 0x000fe80000000200 */
[----:B------:R-:W-:Y:S03]  /*3ed0*/  LDSM.16.M88.4 R80, [R210+0xc000] ;  /* 0x00c00000d250783b */ /* 0x000fe60000000200 */
[C---:B------:R-:W-:Y:S01]  /*3ee0*/  HMMA.16816.F32 R24, R16.reuse, R90, R44 ;  /* 0x0000005a1018723c */ /* 0x040fe2000000182c */
[----:B------:R-:W-:Y:S07]  /*3ef0*/  LDSM.16.M88.4 R88, [R210+0xd000] ;  /* 0x00d00000d258783b */ /* 0x000fee0000000200 */
[C---:B------:R-:W-:Y:S08]  /*3f00*/  HMMA.16816.F32 R20, R16.reuse, R76, R60 ;  /* 0x0000004c1014723c */ /* 0x040ff0000000183c */
[C---:B------:R-:W-:Y:S01]  /*3f10*/  HMMA.16816.F32 R44, R16.reuse, R78, R52 ;  /* 0x0000004e102c723c */ /* 0x040fe20000001834 */
[----:B------:R-:W4:Y:S07]  /*3f20*/  LDSM.16.M88.4 R76, [R215+0x5800] ;  /* 0x00580000d74c783b */ /* 0x000f2e0000000200 */
[C---:B--2---:R-:W-:Y:S08]  /*3f30*/  HMMA.16816.F32 R52, R16.reuse, R86, R48 ;  /* 0x000000561034723c */ /* 0x044ff00000001830 */
[C---:B------:R-:W-:Y:S01]  /*3f40*/  HMMA.16816.F32 R56, R16.reuse, R84, R56 ;  /* 0x000000541038723c */ /* 0x040fe20000001838 */
[----:B------:R-:W2:Y:S07]  /*3f50*/  LDSM.16.M88.4 R84, [R210+0xc800] ;  /* 0x00c80000d254783b */ /* 0x000eae0000000200 */
[C---:B---3--:R-:W-:Y:S01]  /*3f60*/  HMMA.16816.F32 R60, R16.reuse, R36, R64 ;  /* 0x00000024103c723c */ /* 0x048fe20000001840 */
[----:B------:R-:W-:Y:S07]  /*3f70*/  LDSM.16.M88.4 R64, [R210+0xd800] ;  /* 0x00d80000d240783b */ /* 0x000fee0000000200 */
[----:B------:R-:W-:Y:S08]  /*3f80*/  HMMA.16816.F32 R16, R16, R38, R40 ;  /* 0x000000261010723c */ /* 0x000ff00000001828 */
[C---:B-1----:R-:W-:Y:S08]  /*3f90*/  HMMA.16816.F32 R48, R12.reuse, R32, R28 ;  /* 0x000000200c30723c */ /* 0x042ff0000000181c */
[C---:B------:R-:W-:Y:S01]  /*3fa0*/  HMMA.16816.F32 R40, R12.reuse, R34, R24 ;  /* 0x000000220c28723c */ /* 0x040fe20000001818 */
[----:B------:R-:W-:Y:S07]  /*3fb0*/  LDSM.16.M88.4 R24, [R213+0x4000] ;  /* 0x00400000d518783b */ /* 0x000fee0000000200 */
[C---:B------:R-:W-:Y:S08]  /*3fc0*/  HMMA.16816.F32 R36, R12.reuse, R68, R20 ;  /* 0x000000440c24723c */ /* 0x040ff00000001814 */
[C---:B------:R-:W-:Y:S01]  /*3fd0*/  HMMA.16816.F32 R20, R12.reuse, R74, R52 ;  /* 0x0000004a0c14723c */ /* 0x040fe20000001834 */
[----:B------:R-:W1:Y:S07]  /*3fe0*/  LDSM.16.M88.4 R52, [R209+0x4000] ;  /* 0x00400000d134783b */ /* 0x000e6e0000000200 */
[C---:B------:R-:W-:Y:S08]  /*3ff0*/  HMMA.16816.F32 R32, R12.reuse, R70, R44 ;  /* 0x000000460c20723c */ /* 0x040ff0000000182c */
[C---:B------:R-:W-:Y:S01]  /*4000*/  HMMA.16816.F32 R28, R12.reuse, R72, R56 ;  /* 0x000000480c1c723c */ /* 0x040fe20000001838 */
[----:B------:R-:W-:Y:S04]  /*4010*/  LDSM.16.M88.4 R56, [R204+0xe000] ;  /* 0x00e00000cc38783b */ /* 0x000fe80000000200 */
[----:B------:R-:W-:Y:S03]  /*4020*/  LDSM.16.M88.4 R72, [R215+0x6800] ;  /* 0x00680000d748783b */ /* 0x000fe60000000200 */
[C---:B----4-:R-:W-:Y:S08]  /*4030*/  HMMA.16816.F32 R44, R12.reuse, R76, R60 ;  /* 0x0000004c0c2c723c */ /* 0x050ff0000000183c */
[----:B------:R-:W-:Y:S01]  /*4040*/  HMMA.16816.F32 R16, R12, R78, R16 ;  /* 0x0000004e0c10723c */ /* 0x000fe20000001810 */
[----:B------:R-:W-:Y:S07]  /*4050*/  LDSM.16.M88.4 R76, [R209+0x5000] ;  /* 0x00500000d14c783b */ /* 0x000fee0000000200 */
[C---:B------:R-:W-:Y:S08]  /*4060*/  HMMA.16816.F32 R12, R8.reuse, R80, R48 ;  /* 0x00000050080c723c */ /* 0x040ff00000001830 */
[C---:B------:R-:W-:Y:S08]  /*4070*/  HMMA.16816.F32 R40, R8.reuse, R82, R40 ;  /* 0x000000520828723c */ /* 0x040ff00000001828 */
[C---:B------:R-:W-:Y:S01]  /*4080*/  HMMA.16816.F32 R80, R8.reuse, R90, R20 ;  /* 0x0000005a0850723c */ /* 0x040fe20000001814 */
[----:B------:R-:W3:Y:S07]  /*4090*/  LDSM.16.M88.4 R20, [R211+0x6000] ;  /* 0x00600000d314783b */ /* 0x000eee0000000200 */
[----:B--2---:R-:W-:Y:S01]  /*40a0*/  HMMA.16816.F32 R48, R8, R86, R32 ;  /* 0x000000560830723c */ /* 0x004fe20000001820 */
[----:B------:R-:W2:Y:S07]  /*40b0*/  LDSM.16.M88.4 R32, [R209+0x4800] ;  /* 0x00480000d120783b */ /* 0x000eae0000000200 */
[----:B-1----:R-:W-:Y:S08]  /*40c0*/  HMMA.16816.F32 R12, R24, R52, R12 ;  /* 0x00000034180c723c */ /* 0x002ff0000000180c */
[C---:B------:R-:W-:Y:S01]  /*40d0*/  HMMA.16816.F32 R96, R8.reuse, R64, R44 ;  /* 0x000000400860723c */ /* 0x040fe2000000182c */
[----:B------:R-:W-:Y:S07]  /*40e0*/  LDSM.16.M88.4 R44, [R215+0x6000] ;  /* 0x00600000d72c783b */ /* 0x000fee0000000200 */
[C---:B------:R-:W-:Y:S01]  /*40f0*/  HMMA.16816.F32 R100, R8.reuse, R66, R16 ;  /* 0x000000420864723c */ /* 0x040fe20000001810 */
[----:B------:R-:W1:Y:S07]  /*4100*/  LDSM.16.M88.4 R16, [R212+0x6000] ;  /* 0x00600000d410783b */ /* 0x000e6e0000000200 */
[C---:B------:R-:W-:Y:S01]  /*4110*/  HMMA.16816.F32 R36, R8.reuse, R84, R36 ;  /* 0x000000540824723c */ /* 0x040fe20000001824 */
[----:B------:R-:W-:Y:S07]  /*4120*/  LDSM.16.M88.4 R84, [R215+0x7000] ;  /* 0x00700000d754783b */ /* 0x000fee0000000200 */
[----:B------:R-:W-:Y:S01]  /*4130*/  HMMA.16816.F32 R68, R8, R88, R28 ;  /* 0x000000580844723c */ /* 0x000fe2000000181c */
[----:B------:R-:W-:Y:S07]  /*4140*/  LDSM.16.M88.4 R88, [R204+0xf000] ;  /* 0x00f00000cc58783b */ /* 0x000fee0000000200 */
[----:B------:R-:W-:Y:S01]  /*4150*/  HMMA.16816.F32 R28, R24, R54, R40 ;  /* 0x00000036181c723c */ /* 0x000fe20000001828 */
[----:B------:R-:W4:Y:S06]  /*4160*/  LDSM.16.M88.4 R52, [R204+0xe800] ;  /* 0x00e80000cc34783b */ /* 0x000f2c0000000200 */
[----:B------:R-:W-:Y:S01]  /*4170*/  IMAD R40, R2, 0x40, R104 ;  /* 0x0000004002287824 */ /* 0x000fe200078e0268 */
[----:B---3--:R-:W-:Y:S01]  /*4180*/  HMMA.16816.F32 R8, R20, R56, R12 ;  /* 0x000000381408723c */ /* 0x008fe2000000180c */
[----:B------:R-:W-:Y:S02]  /*4190*/  LDSM.16.M88.4 R12, [R214+0x6000] ;  /* 0x00600000d60c783b */ /* 0x000fe40000000200 */
[----:B------:R-:W-:Y:S01]  /*41a0*/  I2F R131, R40 ;  /* 0x0000002800837306 */ /* 0x000fe20000201400 */
[----:B------:R-:W-:-:S02]  /*41b0*/  IADD3 R114, R40, 0x1, RZ ;  /* 0x0000000128727810 */ /* 0x000fc40007ffe0ff */
[C---:B------:R-:W-:Y:S02]  /*41c0*/  IADD3 R111, R40.reuse, 0x8, RZ ;  /* 0x00000008286f7810 */ /* 0x040fe40007ffe0ff */
[C---:B--2---:R-:W-:Y:S01]  /*41d0*/  HMMA.16816.F32 R60, R24.reuse, R34, R48 ;  /* 0x00000022183c723c */ /* 0x044fe20000001830 */
[----:B------:R-:W2:Y:S01]  /*41e0*/  LDSM.16.M88.4 R48, [R210+0xe000] ;  /* 0x00e00000d230783b */ /* 0x000ea20000000200 */
[C---:B------:R-:W-:Y:S01]  /*41f0*/  IADD3 R109, R40.reuse, 0x10, RZ ;  /* 0x00000010286d7810 */ /* 0x040fe20007ffe0ff */
[----:B------:R-:W-:Y:S01]  /*4200*/  I2F R121, R114 ;  /* 0x0000007200797306 */ /* 0x000fe20000201400 */
[C---:B------:R-:W-:Y:S02]  /*4210*/  IADD3 R105, R40.reuse, 0x11, RZ ;  /* 0x0000001128697810 */ /* 0x040fe40007ffe0ff */
[C---:B------:R-:W-:Y:S02]  /*4220*/  IADD3 R6, R40.reuse, 0x9, RZ ;  /* 0x0000000928067810 */ /* 0x040fe40007ffe0ff */
[----:B------:R-:W-:Y:S01]  /*4230*/  HMMA.16816.F32 R36, R24, R32, R36 ;  /* 0x000000201824723c */ /* 0x000fe20000001824 */
[----:B------:R-:W-:-:S02]  /*4240*/  IADD3 R106, R40, 0x18, RZ ;  /* 0x00000018286a7810 */ /* 0x000fc40007ffe0ff */
[----:B------:R-:W-:Y:S01]  /*4250*/  I2F R125, R111 ;  /* 0x0000006f007d7306 */ /* 0x000fe20000201400 */
[C---:B------:R-:W-:Y:S02]  /*4260*/  IADD3 R113, R40.reuse, 0x20, RZ ;  /* 0x0000002028717810 */ /* 0x040fe40007ffe0ff */
[C---:B------:R-:W-:Y:S02]  /*4270*/  IADD3 R108, R40.reuse, 0x21, RZ ;  /* 0x00000021286c7810 */ /* 0x040fe40007ffe0ff */
[----:B------:R-:W-:Y:S01]  /*4280*/  HMMA.16816.F32 R32, R20, R58, R28 ;  /* 0x0000003a1420723c */ /* 0x000fe2000000181c */
[----:B------:R-:W-:Y:S01]  /*4290*/  LDSM.16.M88.4 R56, [R210+0xe800] ;  /* 0x00e80000d238783b */ /* 0x000fe20000000200 */
[C---:B------:R-:W-:Y:S01]  /*42a0*/  IADD3 R104, R40.reuse, 0x19, RZ ;  /* 0x0000001928687810 */ /* 0x040fe20007ffe0ff */
[----:B------:R-:W-:Y:S01]  /*42b0*/  I2F R124, R109 ;  /* 0x0000006d007c7306 */ /* 0x000fe20000201400 */
[C---:B------:R-:W-:Y:S02]  /*42c0*/  IADD3 R112, R40.reuse, 0x28, RZ ;  /* 0x0000002828707810 */ /* 0x040fe40007ffe0ff */
[----:B------:R-:W-:-:S02]  /*42d0*/  IADD3 R110, R40, 0x29, RZ ;  /* 0x00000029286e7810 */ /* 0x000fc40007ffe0ff */
[----:B-1----:R-:W-:Y:S01]  /*42e0*/  HMMA.16816.F32 R28, R16, R44, R8 ;  /* 0x0000002c101c723c */ /* 0x002fe20000001808 */
[----:B------:R-:W-:Y:S01]  /*42f0*/  LDSM.16.M88.4 R8, [R213+0x6000] ;  /* 0x00600000d508783b */ /* 0x000fe20000000200 */
[C---:B------:R-:W-:Y:S01]  /*4300*/  IADD3 R107, R40.reuse, 0x30, RZ ;  /* 0x00000030286b7810 */ /* 0x040fe20007ffe0ff */
[----:B------:R-:W-:Y:S01]  /*4310*/  I2F R127, R105 ;  /* 0x00000069007f7306 */ /* 0x000fe20000201400 */
[----:B------:R-:W-:-:S04]  /*4320*/  IADD3 R43, R40, 0x39, RZ ;  /* 0x00000039282b7810 */ /* 0x000fc80007ffe0ff */
[C---:B------:R-:W-:Y:S01]  /*4330*/  HMMA.16816.F32 R64, R24.reuse, R76, R68 ;  /* 0x0000004c1840723c */ /* 0x040fe20000001844 */
[----:B------:R-:W-:Y:S02]  /*4340*/  LDSM.16.M88.4 R68, [R209+0x5800] ;  /* 0x00580000d144783b */ /* 0x000fe40000000200 */
[----:B------:R-:W-:Y:S05]  /*4350*/  I2F R119, R6 ;  /* 0x0000000600777306 */ /* 0x000fea0000201400 */
[----:B------:R-:W-:Y:S01]  /*4360*/  HMMA.16816.F32 R92, R24, R78, R80 ;  /* 0x0000004e185c723c */ /* 0x000fe20000001850 */
[----:B------:R-:W1:Y:S02]  /*4370*/  LDSM.16.M88.4 R76, [R209+0x6000] ;  /* 0x00600000d14c783b */ /* 0x000e640000000200 */
[----:B------:R-:W-:Y:S02]  /*4380*/  I2F R130, R106 ;  /* 0x0000006a00827306 */ /* 0x000fe40000201400 */
[----:B------:R-:W-:Y:S03]  /*4390*/  LDSM.16.M88.4 R80, [R210+0xf000] ;  /* 0x00f00000d250783b */ /* 0x000fe60000000200 */
[----:B----4-:R-:W-:Y:S03]  /*43a0*/  HMMA.16816.F32 R36, R20, R52, R36 ;  /* 0x000000341424723c */ /* 0x010fe60000001824 */
[----:B------:R-:W-:Y:S05]  /*43b0*/  I2F R123, R113 ;  /* 0x00000071007b7306 */ /* 0x000fea0000201400 */
[----:B------:R-:W-:Y:S03]  /*43c0*/  HMMA.16816.F32 R32, R16, R46, R32 ;  /* 0x0000002e1020723c */ /* 0x000fe60000001820 */
[----:B------:R-:W-:Y:S05]  /*43d0*/  I2F R122, R108 ;  /* 0x0000006c007a7306 */ /* 0x000fea0000201400 */
[----:B--2---:R-:W-:Y:S03]  /*43e0*/  HMMA.16816.F32 R28, R12, R48, R28 ;  /* 0x000000300c1c723c */ /* 0x004fe6000000181c */
[----:B------:R-:W-:Y:S05]  /*43f0*/  I2F R129, R104 ;  /* 0x0000006800817306 */ /* 0x000fea0000201400 */
[----:B------:R-:W-:Y:S03]  /*4400*/  HMMA.16816.F32 R44, R16, R72, R36 ;  /* 0x00000048102c723c */ /* 0x000fe60000001824 */
[----:B------:R-:W-:Y:S05]  /*4410*/  I2F R120, R112 ;  /* 0x0000007000787306 */ /* 0x000fea0000201400 */
[----:B------:R-:W-:Y:S01]  /*4420*/  HMMA.16816.F32 R52, R20, R54, R60 ;  /* 0x000000361434723c */ /* 0x000fe2000000183c */
[----:B------:R-:W-:Y:S02]  /*4430*/  LDSM.16.M88.4 R60, [R204+0xf800] ;  /* 0x00f80000cc3c783b */ /* 0x000fe40000000200 */
[----:B------:R-:W-:Y:S05]  /*4440*/  I2F R126, R110 ;  /* 0x0000006e007e7306 */ /* 0x000fea0000201400 */
[----:B------:R-:W-:Y:S03]  /*4450*/  HMMA.16816.F32 R48, R12, R50, R32 ;  /* 0x000000320c30723c */ /* 0x000fe60000001820 */
[----:B------:R-:W-:Y:S05]  /*4460*/  I2F R118, R107 ;  /* 0x0000006b00767306 */ /* 0x000fea0000201400 */
[----:B------:R-:W-:Y:S01]  /*4470*/  HMMA.16816.F32 R32, R20, R88, R64 ;  /* 0x000000581420723c */ /* 0x000fe20000001840 */
[----:B------:R-:W2:Y:S02]  /*4480*/  LDSM.16.M88.4 R64, [R209+0x6800] ;  /* 0x00680000d140783b */ /* 0x000ea40000000200 */
[----:B------:R-:W-:Y:S04]  /*4490*/  I2F R115, R43 ;  /* 0x0000002b00737306 */ /* 0x000fe80000201400 */
[C---:B------:R-:W-:Y:S01]  /*44a0*/  IADD3 R89, R40.reuse, 0x31, RZ ;  /* 0x0000003128597810 */ /* 0x040fe20007ffe0ff */
[----:B-1----:R-:W-:Y:S01]  /*44b0*/  HMMA.16816.F32 R36, R8, R76, R28 ;  /* 0x0000004c0824723c */ /* 0x002fe2000000181c */
[----:B------:R-:W-:-:S02]  /*44c0*/  IADD3 R88, R40, 0x38, RZ ;  /* 0x0000003828587810 */ /* 0x000fc40007ffe0ff */
[----:B------:R-:W-:Y:S05]  /*44d0*/  I2F R117, R89 ;  /* 0x0000005900757306 */ /* 0x000fea0000201400 */
[----:B------:R-:W-:Y:S03]  /*44e0*/  HMMA.16816.F32 R44, R12, R56, R44 ;  /* 0x000000380c2c723c */ /* 0x000fe6000000182c */
[----:B------:R-:W-:Y:S05]  /*44f0*/  I2F R116, R88 ;  /* 0x0000005800747306 */ /* 0x000fea0000201400 */
[----:B------:R-:W-:Y:S01]  /*4500*/  HMMA.16816.F32 R28, R16, R74, R52 ;  /* 0x0000004a101c723c */ /* 0x000fe20000001834 */
[----:B------:R-:W1:Y:S07]  /*4510*/  LDSM.16.M88.4 R72, [R209+0x7000] ;  /* 0x00700000d148783b */ /* 0x000e6e0000000200 */
[----:B------:R-:W-:Y:S01]  /*4520*/  HMMA.16816.F32 R52, R8, R78, R48 ;  /* 0x0000004e0834723c */ /* 0x000fe20000001830 */
[----:B------:R-:W-:-:S04]  /*4530*/  FMUL.FTZ R2, R36, c[0x0][0x2ec] ;  /* 0x0000bb0024027a20 */ /* 0x000fc80000410000 */
[----:B------:R3:W-:Y:S03]  /*4540*/  MUFU.TANH R132, R2 ;  /* 0x0000000200847308 */ /* 0x0007e60000002400 */
[----:B------:R-:W-:Y:S08]  /*4550*/  HMMA.16816.F32 R76, R24, R68, R96 ;  /* 0x00000044184c723c */ /* 0x000ff00000001860 */
[----:B------:R-:W-:Y:S01]  /*4560*/  HMMA.16816.F32 R48, R16, R84, R32 ;  /* 0x000000541030723c */ /* 0x000fe20000001820 */
[----:B---3--:R-:W-:-:S07]  /*4570*/  FMUL.FTZ R2, R37, c[0x0][0x2ec] ;  /* 0x0000bb0025027a20 */ /* 0x008fce0000410000 */
[----:B------:R-:W-:Y:S01]  /*4580*/  HMMA.16816.F32 R32, R20, R90, R92 ;  /* 0x0000005a1420723c */ /* 0x000fe2000000185c */
[----:B------:R3:W-:Y:S07]  /*4590*/  MUFU.TANH R97, R2 ;  /* 0x0000000200617308 */ /* 0x0007ee0000002400 */
[----:B--2---:R-:W-:Y:S08]  /*45a0*/  HMMA.16816.F32 R44, R8, R64, R44 ;  /* 0x00000040082c723c */ /* 0x004ff0000000182c */
[C---:B------:R-:W-:Y:S01]  /*45b0*/  HMMA.16816.F32 R28, R12.reuse, R58, R28 ;  /* 0x0000003a0c1c723c */ /* 0x040fe2000000181c */
[----:B---3--:R-:W-:Y:S01]  /*45c0*/  FMUL.FTZ R2, R38, c[0x0][0x2ec] ;  /* 0x0000bb0026027a20 */ /* 0x008fe20000410000 */
[----:B------:R-:W2:Y:S03]  /*45d0*/  LDSM.16.M88.4 R56, [R215+0x7800] ;  /* 0x00780000d738783b */ /* 0x000ea60000000200 */
[----:B------:R3:W-:Y:S03]  /*45e0*/  MUFU.TANH R98, R2 ;  /* 0x0000000200627308 */ /* 0x0007e60000002400 */
[----:B------:R-:W-:Y:S01]  /*45f0*/  HMMA.16816.F32 R48, R12, R80, R48 ;  /* 0x000000500c30723c */ /* 0x000fe20000001830 */
[----:B---3--:R-:W-:-:S07]  /*4600*/  FMUL.FTZ R2, R39, c[0x0][0x2ec] ;  /* 0x0000bb0027027a20 */ /* 0x008fce0000410000 */
[----:B------:R-:W-:Y:S01]  /*4610*/  HMMA.16816.F32 R36, R24, R70, R100 ;  /* 0x000000461824723c */ /* 0x000fe20000001864 */
[----:B------:R3:W-:Y:S07]  /*4620*/  MUFU.TANH R96, R2 ;  /* 0x0000000200607308 */ /* 0x0007ee0000002400 */
[----:B------:R-:W-:Y:S08]  /*4630*/  HMMA.16816.F32 R24, R16, R86, R32 ;  /* 0x000000561018723c */ /* 0x000ff00000001820 */
[----:B------:R-:W-:Y:S01]  /*4640*/  HMMA.16816.F32 R32, R20, R60, R76 ;  /* 0x0000003c1420723c */ /* 0x000fe2000000184c */
[----:B---3--:R-:W-:-:S04]  /*4650*/  FMUL.FTZ R2, R52, c[0x0][0x2ec] ;  /* 0x0000bb0034027a20 */ /* 0x008fc80000410000 */
[----:B------:R3:W-:Y:S02]  /*4660*/  MUFU.TANH R85, R2 ;  /* 0x0000000200557308 */ /* 0x0007e40000002400 */
[----:B---3--:R-:W-:-:S06]  /*4670*/  FMUL.FTZ R2, R53, c[0x0][0x2ec] ;  /* 0x0000bb0035027a20 */ /* 0x008fcc0000410000 */
[----:B------:R3:W-:Y:S02]  /*4680*/  MUFU.TANH R84, R2 ;  /* 0x0000000200547308 */ /* 0x0007e40000002400 */
[----:B---3--:R-:W-:-:S06]  /*4690*/  FMUL.FTZ R2, R54, c[0x0][0x2ec] ;  /* 0x0000bb0036027a20 */ /* 0x008fcc0000410000 */
[----:B------:R3:W-:Y:S02]  /*46a0*/  MUFU.TANH R69, R2 ;  /* 0x0000000200457308 */ /* 0x0007e40000002400 */
[----:B---3--:R-:W-:Y:S02]  /*46b0*/  FMUL.FTZ R2, R55, c[0x0][0x2ec] ;  /* 0x0000bb0037027a20 */ /* 0x008fe40000410000 */
[----:B------:R-:W-:Y:S04]  /*46c0*/  HMMA.16816.F32 R52, R8, R66, R28 ;  /* 0x000000420834723c */ /* 0x000fe8000000181c */
[----:B------:R3:W-:Y:S04]  /*46d0*/  MUFU.TANH R68, R2 ;  /* 0x0000000200447308 */ /* 0x0007e80000002400 */
[----:B------:R-:W-:Y:S08]  /*46e0*/  HMMA.16816.F32 R28, R20, R62, R36 ;  /* 0x0000003e141c723c */ /* 0x000ff00000001824 */
[----:B-1----:R-:W-:Y:S01]  /*46f0*/  HMMA.16816.F32 R36, R8, R72, R48 ;  /* 0x000000480824723c */ /* 0x002fe20000001830 */
[----:B---3--:R-:W-:-:S04]  /*4700*/  FMUL.FTZ R2, R44, c[0x0][0x2ec] ;  /* 0x0000bb002c027a20 */ /* 0x008fc80000410000 */
[----:B------:R1:W-:Y:S03]  /*4710*/  MUFU.TANH R64, R2 ;  /* 0x0000000200407308 */ /* 0x0003e60000002400 */
[----:B------:R-:W-:Y:S01]  /*4720*/  HMMA.16816.F32 R20, R12, R82, R24 ;  /* 0x000000520c14723c */ /* 0x000fe20000001818 */
[----:B------:R-:W-:Y:S02]  /*4730*/  FMUL.FTZ R54, R54, c[0x0][0x2ec] ;  /* 0x0000bb0036367a20 */ /* 0x000fe40000410000 */
[----:B------:R-:W-:Y:S02]  /*4740*/  FMUL.FTZ R52, R52, c[0x0][0x2ec] ;  /* 0x0000bb0034347a20 */ /* 0x000fe40000410000 */
[----:B------:R-:W-:Y:S02]  /*4750*/  FMUL.FTZ R53, R53, c[0x0][0x2ec] ;  /* 0x0000bb0035357a20 */ /* 0x000fe40000410000 */
[----:B------:R-:W-:Y:S01]  /*4760*/  MUFU.TANH R54, R54 ;  /* 0x0000003600367308 */ /* 0x000fe20000002400 */
[----:B--2---:R-:W-:Y:S01]  /*4770*/  HMMA.16816.F32 R24, R16, R56, R32 ;  /* 0x000000381018723c */ /* 0x004fe20000001820 */
[----:B------:R-:W-:Y:S01]  /*4780*/  LDSM.16.M88.4 R32, [R209+0x7800] ;  /* 0x00780000d120783b */ /* 0x000fe20000000200 */
[----:B------:R-:W-:-:S02]  /*4790*/  FMUL.FTZ R55, R55, c[0x0][0x2ec] ;  /* 0x0000bb0037377a20 */ /* 0x000fc40000410000 */
[----:B-1----:R-:W-:-:S03]  /*47a0*/  FMUL.FTZ R2, R45, c[0x0][0x2ec] ;  /* 0x0000bb002d027a20 */ /* 0x002fc60000410000 */
[----:B------:R-:W-:Y:S01]  /*47b0*/  MUFU.TANH R52, R52 ;  /* 0x0000003400347308 */ /* 0x000fe20000002400 */
[----:B------:R-:W-:Y:S01]  /*47c0*/  HMMA.16816.F32 R28, R16, R58, R28 ;  /* 0x0000003a101c723c */ /* 0x000fe2000000181c */
[----:B------:R-:W-:Y:S02]  /*47d0*/  FMUL.FTZ R38, R38, c[0x0][0x2ec] ;  /* 0x0000bb0026267a20 */ /* 0x000fe40000410000 */
[----:B------:R-:W-:-:S04]  /*47e0*/  FMUL.FTZ R39, R39, c[0x0][0x2ec] ;  /* 0x0000bb0027277a20 */ /* 0x000fc80000410000 */
[----:B------:R1:W-:Y:S01]  /*47f0*/  MUFU.TANH R65, R2 ;  /* 0x0000000200417308 */ /* 0x0003e20000002400 */
[----:B------:R-:W-:Y:S07]  /*4800*/  HMMA.16816.F32 R20, R8, R74, R20 ;  /* 0x0000004a0814723c */ /* 0x000fee0000001814 */
[----:B------:R-:W-:Y:S01]  /*4810*/  MUFU.TANH R53, R53 ;  /* 0x0000003500357308 */ /* 0x000fe20000002400 */
[----:B-1----:R-:W-:-:S07]  /*4820*/  FMUL.FTZ R2, R46, c[0x0][0x2ec] ;  /* 0x0000bb002e027a20 */ /* 0x002fce0000410000 */
[----:B------:R-:W-:Y:S08]  /*4830*/  MUFU.TANH R55, R55 ;  /* 0x0000003700377308 */ /* 0x000ff00000002400 */
[----:B------:R1:W-:Y:S01]  /*4840*/  MUFU.TANH R42, R2 ;  /* 0x00000002002a7308 */ /* 0x0003e20000002400 */
[----:B------:R-:W-:Y:S02]  /*4850*/  FMUL.FTZ R22, R22, c[0x0][0x2ec] ;  /* 0x0000bb0016167a20 */ /* 0x000fe40000410000 */
[----:B------:R-:W-:-:S02]  /*4860*/  FMUL.FTZ R23, R23, c[0x0][0x2ec] ;  /* 0x0000bb0017177a20 */ /* 0x000fc40000410000 */
[----:B------:R-:W-:-:S03]  /*4870*/  FMUL.FTZ R21, R21, c[0x0][0x2ec] ;  /* 0x0000bb0015157a20 */ /* 0x000fc60000410000 */
[----:B------:R-:W-:Y:S01]  /*4880*/  MUFU.TANH R22, R22 ;  /* 0x0000001600167308 */ /* 0x000fe20000002400 */
[----:B-1----:R-:W-:-:S07]  /*4890*/  FMUL.FTZ R2, R47, c[0x0][0x2ec] ;  /* 0x0000bb002f027a20 */ /* 0x002fce0000410000 */
[----:B------:R-:W-:Y:S01]  /*48a0*/  MUFU.TANH R38, R38 ;  /* 0x0000002600267308 */ /* 0x000fe20000002400 */
[----:B------:R-:W1:Y:S01]  /*48b0*/  LDSM.16.M88.4 R44, [R210+0xf800] ;  /* 0x00f80000d22c783b */ /* 0x000e620000000200 */
[----:B------:R-:W-:-:S06]  /*48c0*/  DEPBAR.LE SB0, 0x0 ;  /* 0x000080000000791a */ /* 0x000fcc0000000000 */
[----:B------:R2:W-:Y:S08]  /*48d0*/  MUFU.TANH R41, R2 ;  /* 0x0000000200297308 */ /* 0x0005f00000002400 */
[----:B------:R-:W-:Y:S01]  /*48e0*/  MUFU.TANH R23, R23 ;  /* 0x0000001700177308 */ /* 0x000fe20000002400 */
[----:B--2---:R-:W-:-:S07]  /*48f0*/  FMUL.FTZ R2, R36, c[0x0][0x2ec] ;  /* 0x0000bb0024027a20 */ /* 0x004fce0000410000 */
[----:B------:R-:W2:Y:S08]  /*4900*/  MUFU.TANH R7, R39 ;  /* 0x0000002700077308 */ /* 0x000eb00000002400 */
[----:B------:R3:W4:Y:S01]  /*4910*/  MUFU.TANH R36, R2 ;  /* 0x0000000200247308 */ /* 0x0007220000002400 */
[----:B-1----:R-:W-:Y:S07]  /*4920*/  HMMA.16816.F32 R24, R12, R44, R24 ;  /* 0x0000002c0c18723c */ /* 0x002fee0000001818 */
[----:B------:R-:W-:Y:S01]  /*4930*/  MUFU.TANH R21, R21 ;  /* 0x0000001500157308 */ /* 0x000fe20000002400 */
[----:B--2---:R-:W-:-:S02]  /*4940*/  FFMA.FTZ R7, R122, UR4, R7 ;  /* 0x000000047a077c23 */ /* 0x004fc40008010007 */
[----:B---3--:R-:W-:Y:S01]  /*4950*/  FMUL.FTZ R2, R37, c[0x0][0x2ec] ;  /* 0x0000bb0025027a20 */ /* 0x008fe20000410000 */
[----:B------:R-:W-:Y:S04]  /*4960*/  HMMA.16816.F32 R12, R12, R46, R28 ;  /* 0x0000002e0c0c723c */ /* 0x000fe8000000181c */
[----:B------:R1:W2:Y:S09]  /*4970*/  MUFU.TANH R19, R2 ;  /* 0x0000000200137308 */ /* 0x0002b20000002400 */
[----:B------:R-:W-:Y:S01]  /*4980*/  HMMA.16816.F32 R24, R8, R32, R24 ;  /* 0x000000200818723c */ /* 0x000fe20000001818 */
[----:B-1----:R-:W-:-:S05]  /*4990*/  IMAD.U32 R2, RZ, RZ, UR18 ;  /* 0x00000012ff027e24 */ /* 0x002fca000f8e00ff */
[----:B------:R-:W-:-:S05]  /*49a0*/  IADD3 R2, R2, -UR19, R3 ;  /* 0x8000001302027c10 */ /* 0x000fca000fffe003 */
[----:B------:R-:W-:Y:S01]  /*49b0*/  HMMA.16816.F32 R8, R8, R34, R12 ;  /* 0x000000220808723c */ /* 0x000fe2000000180c */
[----:B------:R-:W-:-:S04]  /*49c0*/  IADD3 R2, R2, c[0x0][0x2e8], RZ ;  /* 0x0000ba0002027a10 */ /* 0x000fc80007ffe0ff */
[C---:B------:R-:W-:Y:S02]  /*49d0*/  IADD3 R3, R2.reuse, 0x8, RZ ;  /* 0x0000000802037810 */ /* 0x040fe40007ffe0ff */
[----:B------:R-:W-:Y:S01]  /*49e0*/  IMNMX R16, R2, UR18, PT ;  /* 0x0000001202107c17 */ /* 0x000fe2000b800200 */
[----:B------:R-:W-:Y:S01]  /*49f0*/  FMUL.FTZ R2, R20, c[0x0][0x2ec] ;  /* 0x0000bb0014027a20 */ /* 0x000fe20000410000 */
[----:B------:R-:W-:Y:S01]  /*4a00*/  IMNMX R17, R3, UR18, PT ;  /* 0x0000001203117c17 */ /* 0x000fe2000b800200 */
[----:B------:R-:W-:Y:S01]  /*4a10*/  FFMA.FTZ R3, R125, UR4, R85 ;  /* 0x000000047d037c23 */ /* 0x000fe20008010055 */
[-C--:B------:R-:W-:Y:S01]  /*4a20*/  ISETP.GE.AND P2, PT, R109, R16.reuse, PT ;  /* 0x000000106d00720c */ /* 0x080fe20003f46270 */
[----:B------:R1:W3:Y:S01]  /*4a30*/  MUFU.TANH R18, R2 ;  /* 0x0000000200127308 */ /* 0x0002e20000002400 */
[-C--:B------:R-:W-:Y:S01]  /*4a40*/  ISETP.GE.AND P3, PT, R114, R17.reuse, PT ;  /* 0x000000117200720c */ /* 0x080fe20003f66270 */
[----:B------:R-:W-:Y:S01]  /*4a50*/  FMUL.FTZ R25, R25, c[0x0][0x2ec] ;  /* 0x0000bb0019197a20 */ /* 0x000fe20000410000 */
[CC--:B------:R-:W-:Y:S01]  /*4a60*/  ISETP.GE.AND P1, PT, R111.reuse, R17.reuse, PT ;  /* 0x000000116f00720c */ /* 0x0c0fe20003f26270 */
[----:B------:R-:W-:Y:S01]  /*4a70*/  FMUL.FTZ R24, R24, c[0x0][0x2ec] ;  /* 0x0000bb0018187a20 */ /* 0x000fe20000410000 */
[-C--:B------:R-:W-:Y:S01]  /*4a80*/  ISETP.GE.AND P4, PT, R111, R16.reuse, PT ;  /* 0x000000106f00720c */ /* 0x080fe20003f86270 */
[----:B------:R-:W-:Y:S01]  /*4a90*/  FMUL.FTZ R27, R27, c[0x0][0x2ec] ;  /* 0x0000bb001b1b7a20 */ /* 0x000fe20000410000 */
[CC--:B------:R-:W-:Y:S01]  /*4aa0*/  ISETP.GE.AND P0, PT, R6.reuse, R16.reuse, PT ;  /* 0x000000100600720c */ /* 0x0c0fe20003f06270 */
[----:B------:R-:W5:Y:S01]  /*4ab0*/  MUFU.TANH R25, R25 ;  /* 0x0000001900197308 */ /* 0x000f620000002400 */
[-C--:B------:R-:W-:Y:S01]  /*4ac0*/  ISETP.GE.AND P5, PT, R6, R17.reuse, PT ;  /* 0x000000110600720c */ /* 0x080fe20003fa6270 */
[----:B------:R-:W-:Y:S01]  /*4ad0*/  FFMA.FTZ R6, R121, UR4, R97 ;  /* 0x0000000479067c23 */ /* 0x000fe20008010061 */
[-C--:B------:R-:W-:Y:S01]  /*4ae0*/  ISETP.GE.AND P6, PT, R114, R16.reuse, PT ;  /* 0x000000107200720c */ /* 0x080fe20003fc6270 */
[----:B------:R-:W-:Y:S01]  /*4af0*/  FMUL.FTZ R11, R11, c[0x0][0x2ec] ;  /* 0x0000bb000b0b7a20 */ /* 0x000fe20000410000 */
[----:B------:R-:W-:Y:S01]  /*4b00*/  FSEL R30, R3, -INF , !P4 ;  /* 0xff800000031e7808 */ /* 0x000fe20006000000 */
[----:B------:R-:W-:Y:S01]  /*4b10*/  FFMA.FTZ R3, R119, UR4, R84 ;  /* 0x0000000477037c23 */ /* 0x000fe20008010054 */
[-C--:B------:R-:W-:Y:S01]  /*4b20*/  ISETP.GE.AND P4, PT, R105, R17.reuse, PT ;  /* 0x000000116900720c */ /* 0x080fe20003f86270 */
[----:B-1----:R-:W-:Y:S01]  /*4b30*/  FFMA.FTZ R2, R121, UR4, R96 ;  /* 0x0000000479027c23 */ /* 0x002fe20008010060 */
[----:B------:R-:W-:Y:S01]  /*4b40*/  FSEL R28, R6, -INF , !P6 ;  /* 0xff800000061c7808 */ /* 0x000fe20007000000 */
[----:B------:R-:W-:Y:S01]  /*4b50*/  FFMA.FTZ R6, R119, UR4, R68 ;  /* 0x0000000477067c23 */ /* 0x000fe20008010044 */
[----:B------:R-:W-:Y:S01]  /*4b60*/  FSEL R29, R3, -INF , !P0 ;  /* 0xff800000031d7808 */ /* 0x000fe20004000000 */
[----:B------:R-:W-:Y:S01]  /*4b70*/  FFMA.FTZ R3, R124, UR4, R42 ;  /* 0x000000047c037c23 */ /* 0x000fe2000801002a */
[----:B------:R-:W-:Y:S01]  /*4b80*/  FSEL R31, R2, -INF , !P3 ;  /* 0xff800000021f7808 */ /* 0x000fe20005800000 */
[----:B------:R-:W-:Y:S01]  /*4b90*/  FFMA.FTZ R2, R125, UR4, R69 ;  /* 0x000000047d027c23 */ /* 0x000fe20008010045 */
[-C--:B------:R-:W-:Y:S01]  /*4ba0*/  ISETP.GE.AND P0, PT, R106, R17.reuse, PT ;  /* 0x000000116a00720c */ /* 0x080fe20003f06270 */
[----:B------:R-:W-:Y:S01]  /*4bb0*/  MUFU.TANH R24, R24 ;  /* 0x0000001800187308 */ /* 0x000fe20000002400 */
[-C--:B------:R-:W-:Y:S01]  /*4bc0*/  ISETP.GE.AND P6, PT, R109, R17.reuse, PT ;  /* 0x000000116d00720c */ /* 0x080fe20003fc6270 */
[----:B------:R-:W-:Y:S01]  /*4bd0*/  FMUL.FTZ R10, R10, c[0x0][0x2ec] ;  /* 0x0000bb000a0a7a20 */ /* 0x000fe20000410000 */
[----:B------:R-:W-:Y:S01]  /*4be0*/  FSEL R33, R2, -INF , !P1 ;  /* 0xff80000002217808 */ /* 0x000fe20004800000 */
[----:B------:R-:W-:Y:S01]  /*4bf0*/  FFMA.FTZ R2, R124, UR4, R64 ;  /* 0x000000047c027c23 */ /* 0x000fe20008010040 */
[----:B------:R-:W-:Y:S01]  /*4c00*/  FSEL R32, R6, -INF , !P5 ;  /* 0xff80000006207808 */ /* 0x000fe20006800000 */
[----:B------:R-:W-:Y:S01]  /*4c10*/  FFMA.FTZ R6, R127, UR4, R65 ;  /* 0x000000047f067c23 */ /* 0x000fe20008010041 */
[-C--:B------:R-:W-:Y:S01]  /*4c20*/  ISETP.GE.AND P3, PT, R105, R16.reuse, PT ;  /* 0x000000106900720c */ /* 0x080fe20003f66270 */
[----:B------:R-:W-:Y:S01]  /*4c30*/  MUFU.TANH R27, R27 ;  /* 0x0000001b001b7308 */ /* 0x000fe20000002400 */
[----:B------:R-:W-:Y:S01]  /*4c40*/  FSEL R125, R2, -INF , !P2 ;  /* 0xff800000027d7808 */ /* 0x000fe20005000000 */
[----:B------:R-:W-:Y:S01]  /*4c50*/  FFMA.FTZ R2, R127, UR4, R41 ;  /* 0x000000047f027c23 */ /* 0x000fe20008010029 */
[----:B------:R-:W-:Y:S01]  /*4c60*/  FSEL R134, R3, -INF , !P6 ;  /* 0xff80000003867808 */ /* 0x000fe20007000000 */
[----:B------:R-:W-:Y:S01]  /*4c70*/  FFMA.FTZ R3, R130, UR4, R52 ;  /* 0x0000000482037c23 */ /* 0x000fe20008010034 */
[-C--:B------:R-:W-:Y:S01]  /*4c80*/  ISETP.GE.AND P6, PT, R113, R16.reuse, PT ;  /* 0x000000107100720c */ /* 0x080fe20003fc6270 */
[----:B------:R-:W-:Y:S01]  /*4c90*/  FMUL.FTZ R8, R8, c[0x0][0x2ec] ;  /* 0x0000bb0008087a20 */ /* 0x000fe20000410000 */
[----:B------:R-:W-:Y:S01]  /*4ca0*/  FSEL R148, R2, -INF , !P4 ;  /* 0xff80000002947808 */ /* 0x000fe20006000000 */
[----:B------:R-:W-:Y:S01]  /*4cb0*/  FFMA.FTZ R2, R130, UR4, R54 ;  /* 0x0000000482027c23 */ /* 0x000fe20008010036 */
[-C--:B------:R-:W-:Y:S01]  /*4cc0*/  ISETP.GE.AND P1, PT, R106, R16.reuse, PT ;  /* 0x000000106a00720c */ /* 0x080fe20003f26270 */
[----:B------:R-:W-:Y:S01]  /*4cd0*/  MUFU.TANH R11, R11 ;  /* 0x0000000b000b7308 */ /* 0x000fe20000002400 */
[----:B------:R-:W-:Y:S01]  /*4ce0*/  FSEL R124, R6, -INF , !P3 ;  /* 0xff800000067c7808 */ /* 0x000fe20005800000 */
[----:B------:R-:W-:Y:S01]  /*4cf0*/  FMUL.FTZ R6, R26, c[0x0][0x2ec] ;  /* 0x0000bb001a067a20 */ /* 0x000fe20000410000 */
[----:B------:R-:W-:Y:S01]  /*4d00*/  FSEL R133, R2, -INF , !P0 ;  /* 0xff80000002857808 */ /* 0x000fe20004000000 */
[----:B----4-:R-:W-:Y:S01]  /*4d10*/  FFMA.FTZ R2, R123, UR4, R36 ;  /* 0x000000047b027c23 */ /* 0x010fe20008010024 */
[----:B------:R-:W-:Y:S01]  /*4d20*/  FSEL R128, R3, -INF , !P1 ;  /* 0xff80000003807808 */ /* 0x000fe20004800000 */
[----:B------:R-:W-:Y:S01]  /*4d30*/  FFMA.FTZ R3, R129, UR4, R53 ;  /* 0x0000000481037c23 */ /* 0x000fe20008010035 */
[-C--:B------:R-:W-:Y:S01]  /*4d40*/  ISETP.GE.AND P4, PT, R108, R16.reuse, PT ;  /* 0x000000106c00720c */ /* 0x080fe20003f86270 */
[----:B------:R1:W4:Y:S01]  /*4d50*/  MUFU.TANH R13, R6 ;  /* 0x00000006000d7308 */ /* 0x0003220000002400 */
[----:B------:R-:W-:Y:S01]  /*4d60*/  FSEL R194, R2, -INF , !P6 ;  /* 0xff80000002c27808 */ /* 0x000fe20007000000 */
[----:B--2---:R-:W-:Y:S01]  /*4d70*/  FFMA.FTZ R2, R122, UR4, R19 ;  /* 0x000000047a027c23 */ /* 0x004fe20008010013 */
[----:B------:R-:W-:Y:S01]  /*4d80*/  ISETP.GE.AND P5, PT, R104, R16, PT ;  /* 0x000000106800720c */ /* 0x000fe20003fa6270 */
[----:B------:R-:W-:Y:S01]  /*4d90*/  FMUL.FTZ R9, R9, c[0x0][0x2ec] ;  /* 0x0000bb0009097a20 */ /* 0x000fe20000410000 */
[----:B------:R-:W-:-:S02]  /*4da0*/  ISETP.GE.AND P3, PT, R113, R17, PT ;  /* 0x000000117100720c */ /* 0x000fc40003f66270 */
[----:B------:R-:W-:Y:S01]  /*4db0*/  FSEL R195, R2, -INF , !P4 ;  /* 0xff80000002c37808 */ /* 0x000fe20006000000 */
[----:B------:R-:W-:Y:S01]  /*4dc0*/  FFMA.FTZ R2, R120, UR4, R22 ;  /* 0x0000000478027c23 */ /* 0x000fe20008010016 */
[-C--:B------:R-:W-:Y:S01]  /*4dd0*/  ISETP.GE.AND P2, PT, R104, R17.reuse, PT ;  /* 0x000000116800720c */ /* 0x080fe20003f46270 */
[----:B------:R-:W2:Y:S01]  /*4de0*/  MUFU.TANH R12, R8 ;  /* 0x00000008000c7308 */ /* 0x000ea20000002400 */
[----:B------:R-:W-:Y:S01]  /*4df0*/  BAR.SYNC.DEFER_BLOCKING 0x0 ;  /* 0x0000000000007b1d */ /* 0x000fe20000010000 */
[-C--:B------:R-:W-:Y:S02]  /*4e00*/  ISETP.GE.AND P6, PT, R110, R17.reuse, PT ;  /* 0x000000116e00720c */ /* 0x080fe40003fc6270 */
[-C--:B------:R-:W-:Y:S01]  /*4e10*/  ISETP.GE.AND P1, PT, R108, R17.reuse, PT ;  /* 0x000000116c00720c */ /* 0x080fe20003f26270 */
[----:B-1----:R-:W-:Y:S01]  /*4e20*/  FFMA.FTZ R6, R129, UR4, R55 ;  /* 0x0000000481067c23 */ /* 0x002fe20008010037 */
[----:B------:R-:W-:Y:S01]  /*4e30*/  FSEL R129, R3, -INF , !P5 ;  /* 0xff80000003817808 */ /* 0x000fe20006800000 */
[----:B------:R-:W-:Y:S01]  /*4e40*/  FFMA.FTZ R3, R123, UR4, R38 ;  /* 0x000000047b037c23 */ /* 0x000fe20008010026 */
[----:B------:R-:W-:Y:S01]  /*4e50*/  ISETP.GE.AND P5, PT, R112, R17, PT ;  /* 0x000000117000720c */ /* 0x000fe20003fa6270 */
[----:B------:R-:W-:Y:S01]  /*4e60*/  MUFU.TANH R10, R10 ;  /* 0x0000000a000a7308 */ /* 0x000fe20000002400 */
[----:B------:R-:W-:Y:S01]  /*4e70*/  FSEL R135, R6, -INF , !P2 ;  /* 0xff80000006877808 */ /* 0x000fe20005000000 */
[----:B---3--:R-:W-:Y:S01]  /*4e80*/  FFMA.FTZ R6, R120, UR4, R18 ;  /* 0x0000000478067c23 */ /* 0x008fe20008010012 */
[----:B------:R-:W-:Y:S01]  /*4e90*/  FSEL R199, R2, -INF , !P5 ;  /* 0xff80000002c77808 */ /* 0x000fe20006800000 */
[C---:B------:R-:W-:Y:S01]  /*4ea0*/  FFMA.FTZ R2, R126.reuse, UR4, R23 ;  /* 0x000000047e027c23 */ /* 0x040fe20008010017 */
[----:B------:R-:W-:Y:S01]  /*4eb0*/  FSEL R188, R3, -INF , !P3 ;  /* 0xff80000003bc7808 */ /* 0x000fe20005800000 */
[----:B------:R-:W-:Y:S01]  /*4ec0*/  FFMA.FTZ R3, R126, UR4, R21 ;  /* 0x000000047e037c23 */ /* 0x000fe20008010015 */
[-C--:B------:R-:W-:Y:S01]  /*4ed0*/  ISETP.GE.AND P2, PT, R110, R16.reuse, PT ;  /* 0x000000106e00720c */ /* 0x080fe20003f46270 */
[----:B------:R2:W1:Y:S01]  /*4ee0*/  MUFU.TANH R8, R9 ;  /* 0x0000000900087308 */ /* 0x0004620000002400 */
[----:B------:R-:W-:Y:S01]  /*4ef0*/  FSEL R252, R2, -INF , !P6 ;  /* 0xff80000002fc7808 */ /* 0x000fe20007000000 */
[----:B-----5:R-:W-:Y:S01]  /*4f00*/  FFMA.FTZ R2, R117, UR4, R25 ;  /* 0x0000000475027c23 */ /* 0x020fe20008010019 */
[----:B------:R-:W-:Y:S01]  /*4f10*/  FSEL R137, R7, -INF , !P1 ;  /* 0xff80000007897808 */ /* 0x000fe20004800000 */
[----:B------:R-:W-:Y:S01]  /*4f20*/  FFMA.FTZ R7, R131, UR4, R98 ;  /* 0x0000000483077c23 */ /* 0x000fe20008010062 */
[----:B------:R-:W-:Y:S01]  /*4f30*/  FSEL R193, R3, -INF , !P2 ;  /* 0xff80000003c17808 */ /* 0x000fe20005000000 */
[----:B----4-:R-:W-:Y:S01]  /*4f40*/  FFMA.FTZ R3, R118, UR4, R13 ;  /* 0x0000000476037c23 */ /* 0x010fe2000801000d */
[----:B------:R-:W-:-:S02]  /*4f50*/  ISETP.GE.AND P0, PT, R112, R16, PT ;  /* 0x000000107000720c */ /* 0x000fc40003f06270 */
[-C--:B------:R-:W-:Y:S02]  /*4f60*/  ISETP.GE.AND P1, PT, R89, R16.reuse, PT ;  /* 0x000000105900720c */ /* 0x080fe40003f26270 */
[-C--:B------:R-:W-:Y:S02]  /*4f70*/  ISETP.GE.AND P4, PT, R107, R17.reuse, PT ;  /* 0x000000116b00720c */ /* 0x080fe40003f86270 */
[----:B------:R-:W-:Y:S01]  /*4f80*/  FSEL R192, R6, -INF , !P0 ;  /* 0xff80000006c07808 */ /* 0x000fe20004000000 */
[----:B------:R-:W-:Y:S01]  /*4f90*/  FFMA.FTZ R6, R118, UR4, R24 ;  /* 0x0000000476067c23 */ /* 0x000fe20008010018 */
[----:B------:R-:W-:Y:S01]  /*4fa0*/  FSEL R173, R2, -INF , !P1 ;  /* 0xff80000002ad7808 */ /* 0x000fe20004800000 */
[----:B------:R-:W-:Y:S01]  /*4fb0*/  FFMA.FTZ R2, R117, UR4, R27 ;  /* 0x0000000475027c23 */ /* 0x000fe2000801001b */
[----:B------:R-:W-:Y:S01]  /*4fc0*/  FSEL R172, R3, -INF , !P4 ;  /* 0xff80000003ac7808 */ /* 0x000fe20006000000 */
[----:B------:R-:W-:Y:S01]  /*4fd0*/  FFMA.FTZ R3, R115, UR4, R11 ;  /* 0x0000000473037c23 */ /* 0x000fe2000801000b */
[----:B------:R-:W-:Y:S01]  /*4fe0*/  ISETP.GE.AND P3, PT, R107, R16, PT ;  /* 0x000000106b00720c */ /* 0x000fe20003f66270 */
[----:B--2---:R-:W-:Y:S01]  /*4ff0*/  FFMA.FTZ R9, R116, UR4, R12 ;  /* 0x0000000474097c23 */ /* 0x004fe2000801000c */
[-C--:B------:R-:W-:Y:S01]  /*5000*/  ISETP.GE.AND P0, PT, R89, R17.reuse, PT ;  /* 0x000000115900720c */ /* 0x080fe20003f06270 */
[----:B-1----:R-:W-:Y:S01]  /*5010*/  FFMA.FTZ R8, R115, UR4, R8 ;  /* 0x0000000473087c23 */ /* 0x002fe20008010008 */
[----:B------:R-:W-:-:S02]  /*5020*/  ISETP.GE.AND P1, PT, R43, R17, PT ;  /* 0x000000112b00720c */ /* 0x000fc40003f26270 */
[----:B------:R-:W-:Y:S02]  /*5030*/  FSEL R6, R6, -INF , !P3 ;  /* 0xff80000006067808 */ /* 0x000fe40005800000 */
[----:B------:R-:W-:Y:S02]  /*5040*/  FSEL R180, R2, -INF , !P0 ;  /* 0xff80000002b47808 */ /* 0x000fe40004000000 */
[----:B------:R-:W-:Y:S01]  /*5050*/  FSEL R2, R3, -INF , !P1 ;  /* 0xff80000003027808 */ /* 0x000fe20004800000 */
[----:B------:R1:W-:Y:S01]  /*5060*/  STL [R1+0x14], R6 ;  /* 0x0000140601007387 */ /* 0x0003e20000100800 */
[----:B------:R-:W-:Y:S02]  /*5070*/  PLOP3.LUT P0, PT, PT, PT, UP0, 0x80, 0x0 ;  /* 0x000000000000781c */ /* 0x000fe40003f0f008 */
[C---:B------:R-:W-:Y:S01]  /*5080*/  ISETP.GE.AND P5, PT, R88.reuse, R16, PT ;  /* 0x000000105800720c */ /* 0x040fe20003fa6270 */
[----:B------:R2:W-:Y:S01]  /*5090*/  STL [R1+0x20], R2 ;  /* 0x0000200201007387 */ /* 0x0005e20000100800 */
[----:B------:R-:W-:-:S02]  /*50a0*/  ISETP.GE.AND P2, PT, R88, R17, PT ;  /* 0x000000115800720c */ /* 0x000fc40003f46270 */
[CC--:B------:R-:W-:Y:S02]  /*50b0*/  ISETP.GE.AND P6, PT, R40.reuse, R16.reuse, PT ;  /* 0x000000102800720c */ /* 0x0c0fe40003fc6270 */
[----:B------:R-:W-:Y:S02]  /*50c0*/  ISETP.GE.AND P3, PT, R40, R17, PT ;  /* 0x000000112800720c */ /* 0x000fe40003f66270 */
[----:B------:R-:W-:Y:S02]  /*50d0*/  ISETP.GE.AND P4, PT, R43, R16, PT ;  /* 0x000000102b00720c */ /* 0x000fe40003f86270 */
[----:B------:R-:W-:Y:S02]  /*50e0*/  FSEL R171, R9, -INF , !P5 ;  /* 0xff80000009ab7808 */ /* 0x000fe40006800000 */
[----:B------:R-:W-:Y:S02]  /*50f0*/  FSEL R21, R7, -INF , !P3 ;  /* 0xff80000007157808 */ /* 0x000fe40005800000 */
[----:B------:R-:W-:Y:S01]  /*5100*/  FSEL R175, R8, -INF , !P4 ;  /* 0xff80000008af7808 */ /* 0x000fe20006000000 */
[----:B-1----:R-:W-:-:S02]  /*5110*/  FFMA.FTZ R6, R116, UR4, R10 ;  /* 0x0000000474067c23 */ /* 0x002fc4000801000a */
[----:B------:R-:W-:-:S03]  /*5120*/  FFMA.FTZ R10, R131, UR4, R132 ;  /* 0x00000004830a7c23 */ /* 0x000fc60008010084 */
[----:B------:R-:W-:Y:S02]  /*5130*/  FSEL R22, R6, -INF , !P2 ;  /* 0xff80000006167808 */ /* 0x000fe40005000000 */
[----:B------:R-:W-:Y:S01]  /*5140*/  FSEL R20, R10, -INF , !P6 ;  /* 0xff8000000a147808 */ /* 0x000fe20007000000 */
[----:B------:R-:W-:Y:S05]  /*5150*/  @!P0 BRA `(.L_x_662) ;  /* 0x0000084000008947 */ /* 0x000fea0003800000 */
[----:B--2---:R-:W-:Y:S01]  /*5160*/  UIADD3 UR7, UR9, -0x2, URZ ;  /* 0xfffffffe09077890 */ /* 0x004fe2000fffe03f */
        /* <DEDUP_REMOVED lines=129> */
.L_x_664:
[----:B------:R-:W-:Y:S05]  /*5980*/  BSYNC B0 ;  /* 0x0000000000007941 */ /* 0x000fea0003800000 */
.L_x_663:
[----:B------:R-:W0:Y:S02]  /*5990*/  LDGDEPBAR ;  /* 0x00000000000079af */ /* 0x000e240000000000 */
.L_x_662:
[----:B--2---:R-:W-:Y:S01]  /*59a0*/  STL [R1+0x58], R204 ;  /* 0x000058cc01007387 */ /* 0x004fe20000100800 */
[----:B-1----:R-:W-:-:S03]  /*59b0*/  MOV R18, R137 ;  /* 0x0000008900127202 */ /* 0x002fc60000000f00 */
[----:B------:R1:W-:Y:S04]  /*59c0*/  STL [R1+0x54], R17 ;  /* 0x0000541101007387 */ /* 0x0003e80000100800 */
[----:B-1----:R-:W2:Y:S01]  /*59d0*/  LDL.LU R17, [R1+0x14] ;  /* 0x0000140001117983 */ /* 0x002ea20000300800 */
[----:B------:R-:W-:-:S03]  /*59e0*/  IMAD.MOV.U32 R19, RZ, RZ, R22 ;  /* 0x000000ffff137224 */ /* 0x000fc600078e0016 */
[----:B------:R-:W-:Y:S04]  /*59f0*/  STL [R1+0x50], R16 ;  /* 0x0000501001007387 */ /* 0x000fe80000100800 */
[----:B------:R-:W3:Y:S01]  /*5a00*/  LDL.LU R204, [R1+0x20] ;  /* 0x0000200001cc7983 */ /* 0x000ee20000300800 */
[----:B------:R-:W-:Y:S02]  /*5a10*/  FMNMX.FTZ R2, R20, R28, !PT ;  /* 0x0000001c14027209 */ /* 0x000fe40007810000 */
[----:B------:R-:W-:Y:S02]  /*5a20*/  SHF.L.U32 R205, R5, 0x1, RZ ;  /* 0x0000000105cd7819 */ /* 0x000fe400000006ff */
[----:B------:R-:W-:Y:S02]  /*5a30*/  FMNMX.FTZ R2, R30, R2, !PT ;  /* 0x000000021e027209 */ /* 0x000fe40007810000 */
[----:B------:R-:W-:Y:S01]  /*5a40*/  LEA R208, R0, R205, 0x1 ;  /* 0x000000cd00d07211 */ /* 0x000fe200078e08ff */
[----:B------:R-:W-:Y:S01]  /*5a50*/  IMAD R206, R4, 0x2, R205 ;  /* 0x0000000204ce7824 */ /* 0x000fe200078e02cd */
[----:B------:R-:W-:Y:S01]  /*5a60*/  FMNMX.FTZ R2, R29, R2, !PT ;  /* 0x000000021d027209 */ /* 0x000fe20007810000 */
[----:B------:R-:W-:Y:S02]  /*5a70*/  LDSM.16.MT88.4 R44, [R205+0x12000] ;  /* 0x01200000cd2c783b */ /* 0x000fe40000004200 */
[----:B------:R-:W-:Y:S01]  /*5a80*/  IMAD R207, R0, 0x2, R206 ;  /* 0x0000000200cf7824 */ /* 0x000fe200078e02ce */
[----:B------:R-:W-:Y:S01]  /*5a90*/  FMNMX.FTZ R2, R125, R2, !PT ;  /* 0x000000027d027209 */ /* 0x000fe20007810000 */
[----:B------:R-:W-:Y:S03]  /*5aa0*/  LDSM.16.MT88.4 R12, [R206+0x10000] ;  /* 0x01000000ce0c783b */ /* 0x000fe60000004200 */
        /* <DEDUP_REMOVED lines=16> */
[----:B------:R-:W-:-:S04]  /*5bb0*/  FMNMX.FTZ R2, R135, R2, !PT ;  /* 0x0000000287027209 */ /* 0x000fc80007810000 */
[----:B------:R-:W-:-:S04]  /*5bc0*/  FMNMX.FTZ R2, R188, R2, !PT ;  /* 0x00000002bc027209 */ /* 0x000fc80007810000 */
[----:B------:R-:W-:-:S04]  /*5bd0*/  FMNMX.FTZ R2, R18, R2, !PT ;  /* 0x0000000212027209 */ /* 0x000fc80007810000 */
[----:B------:R-:W-:-:S04]  /*5be0*/  FMNMX.FTZ R2, R199, R2, !PT ;  /* 0x00000002c7027209 */ /* 0x000fc80007810000 */
[----:B------:R-:W-:-:S04]  /*5bf0*/  FMNMX.FTZ R2, R252, R2, !PT ;  /* 0x00000002fc027209 */ /* 0x000fc80007810000 */
[----:B------:R-:W-:-:S04]  /*5c00*/  FMNMX.FTZ R2, R172, R2, !PT ;  /* 0x00000002ac027209 */ /* 0x000fc80007810000 */
[----:B------:R-:W-:-:S04]  /*5c10*/  FMNMX.FTZ R2, R180, R2, !PT ;  /* 0x00000002b4027209 */ /* 0x000fc80007810000 */
[----:B------:R-:W-:Y:S02]  /*5c20*/  FMNMX.FTZ R2, R19, R2, !PT ;  /* 0x0000000213027209 */ /* 0x000fe40007810000 */
[----:B--2---:R-:W-:-:S04]  /*5c30*/  FMNMX.FTZ R132, R17, R132, !PT ;  /* 0x0000008411847209 */ /* 0x004fc80007810000 */
[----:B------:R-:W-:-:S04]  /*5c40*/  FMNMX.FTZ R132, R173, R132, !PT ;  /* 0x00000084ad847209 */ /* 0x000fc80007810000 */
[----:B------:R-:W-:Y:S02]  /*5c50*/  FMNMX.FTZ R132, R171, R132, !PT ;  /* 0x00000084ab847209 */ /* 0x000fe40007810000 */
[----:B---3--:R-:W-:Y:S02]  /*5c60*/  FMNMX.FTZ R2, R204, R2, !PT ;  /* 0x00000002cc027209 */ /* 0x008fe40007810000 */
[----:B------:R-:W-:-:S03]  /*5c70*/  FMNMX.FTZ R132, R175, R132, !PT ;  /* 0x00000084af847209 */ /* 0x000fc60007810000 */
[----:B------:R-:W1:Y:S04]  /*5c80*/  SHFL.BFLY PT, R3, R2, 0x2, 0x1f ;  /* 0x0c401f0002037f89 */ /* 0x000e6800000e0000 */
[----:B------:R-:W2:Y:S01]  /*5c90*/  SHFL.BFLY PT, R6, R132, 0x2, 0x1f ;  /* 0x0c401f0084067f89 */ /* 0x000ea200000e0000 */
[----:B-1----:R-:W-:Y:S02]  /*5ca0*/  FMNMX.FTZ R2, R2, R3, !PT ;  /* 0x0000000302027209 */ /* 0x002fe40007810000 */
[----:B--2---:R-:W-:-:S03]  /*5cb0*/  FMNMX.FTZ R132, R132, R6, !PT ;  /* 0x0000000684847209 */ /* 0x004fc60007810000 */
[----:B------:R-:W-:Y:S04]  /*5cc0*/  SHFL.BFLY PT, R7, R2, 0x1, 0x1f ;  /* 0x0c201f0002077f89 */ /* 0x000fe800000e0000 */
[----:B------:R-:W1:Y:S02]  /*5cd0*/  SHFL.BFLY PT, R6, R132, 0x1, 0x1f ;  /* 0x0c201f0084067f89 */ /* 0x000e6400000e0000 */
[----:B-1----:R-:W-:-:S04]  /*5ce0*/  FMNMX.FTZ R132, R132, R6, !PT ;  /* 0x0000000684847209 */ /* 0x002fc80007810000 */
[C---:B------:R-:W-:Y:S01]  /*5cf0*/  FSETP.NEU.FTZ.AND P1, PT, R132.reuse, -INF , PT ;  /* 0xff8000008400780b */ /* 0x040fe20003f3d000 */
[----:B------:R-:W-:-:S05]  /*5d00*/  FMUL.FTZ R8, R132, c[0x0][0x23c] ;  /* 0x00008f0084087a20 */ /* 0x000fca0000410000 */
[----:B------:R-:W-:-:S05]  /*5d10*/  FSEL R8, R8, RZ, P1 ;  /* 0x000000ff08087208 */ /* 0x000fca0000800000 */
[--C-:B------:R-:W-:Y:S02]  /*5d20*/  FFMA.FTZ R3, R20, c[0x0][0x23c], -R8.reuse ;  /* 0x00008f0014037a23 */ /* 0x100fe40000010808 */
[--C-:B------:R-:W-:Y:S02]  /*5d30*/  FFMA.FTZ R6, R30, c[0x0][0x23c], -R8.reuse ;  /* 0x00008f001e067a23 */ /* 0x100fe40000010808 */
[----:B------:R1:W-:Y:S01]  /*5d40*/  MUFU.EX2 R197, R3 ;  /* 0x0000000300c57308 */ /* 0x0003e20000000800 */
[----:B------:R-:W-:-:S07]  /*5d50*/  FFMA.FTZ R0, R125, c[0x0][0x23c], -R8 ;  /* 0x00008f007d007a23 */ /* 0x000fce0000010808 */
[----:B------:R2:W-:Y:S01]  /*5d60*/  MUFU.EX2 R181, R6 ;  /* 0x0000000600b57308 */ /* 0x0005e20000000800 */
[----:B-1----:R-:W-:Y:S01]  /*5d70*/  FMNMX.FTZ R3, R2, R7, !PT ;  /* 0x0000000702037209 */ /* 0x002fe20007810000 */
[----:B------:R-:W-:-:S06]  /*5d80*/  FFMA.FTZ R2, R28, c[0x0][0x23c], -R8 ;  /* 0x00008f001c027a23 */ /* 0x000fcc0000010808 */
[----:B------:R1:W-:Y:S01]  /*5d90*/  MUFU.EX2 R10, R0 ;  /* 0x00000000000a7308 */ /* 0x0003e20000000800 */
[----:B------:R-:W-:Y:S01]  /*5da0*/  FSETP.NEU.FTZ.AND P1, PT, R3, -INF , PT ;  /* 0xff8000000300780b */ /* 0x000fe20003f3d000 */
[----:B--2---:R-:W-:-:S06]  /*5db0*/  FFMA.FTZ R6, R29, c[0x0][0x23c], -R8 ;  /* 0x00008f001d067a23 */ /* 0x004fcc0000010808 */
[----:B------:R2:W-:Y:S08]  /*5dc0*/  MUFU.EX2 R183, R2 ;  /* 0x0000000200b77308 */ /* 0x0005f00000000800 */
[----:B------:R3:W4:Y:S01]  /*5dd0*/  MUFU.EX2 R200, R6 ;  /* 0x0000000600c87308 */ /* 0x0007220000000800 */
[----:B-1----:R-:W-:Y:S02]  /*5de0*/  FFMA.FTZ R0, R124, c[0x0][0x23c], -R8 ;  /* 0x00008f007c007a23 */ /* 0x002fe40000010808 */
[----:B--2---:R-:W-:-:S05]  /*5df0*/  FMUL.FTZ R2, R3, c[0x0][0x23c] ;  /* 0x00008f0003027a20 */ /* 0x004fca0000410000 */
[----:B------:R1:W-:Y:S01]  /*5e00*/  MUFU.EX2 R196, R0 ;  /* 0x0000000000c47308 */ /* 0x0003e20000000800 */
[----:B------:R-:W-:-:S05]  /*5e10*/  FSEL R2, R2, RZ, P1 ;  /* 0x000000ff02027208 */ /* 0x000fca0000800000 */
[--C-:B---3--:R-:W-:Y:S02]  /*5e20*/  FFMA.FTZ R6, R21, c[0x0][0x23c], -R2.reuse ;  /* 0x00008f0015067a23 */ /* 0x108fe40000010802 */
[----:B------:R-:W2:Y:S01]  /*5e30*/  LDSM.16.MT88.4 R20, [R205+0x10000] ;  /* 0x01000000cd14783b */ /* 0x000ea20000004200 */
[----:B------:R-:W-:Y:S01]  /*5e40*/  FFMA.FTZ R4, R31, c[0x0][0x23c], -R2 ;  /* 0x00008f001f047a23 */ /* 0x000fe20000010802 */
[----:B------:R4:W-:Y:S02]  /*5e50*/  MUFU.EX2 R11, R6 ;  /* 0x00000006000b7308 */ /* 0x0009e40000000800 */
[----:B------:R-:W3:Y:S01]  /*5e60*/  LDSM.16.MT88.4 R28, [R208+0x12000] ;  /* 0x01200000d01c783b */ /* 0x000ee20000004200 */
[----:B-1----:R-:W-:-:S05]  /*5e70*/  FFMA.FTZ R0, R128, c[0x0][0x23c], -R8 ;  /* 0x00008f0080007a23 */ /* 0x002fca0000010808 */
[----:B------:R1:W1:Y:S01]  /*5e80*/  MUFU.EX2 R182, R4 ;  /* 0x0000000400b67308 */ /* 0x0002620000000800 */
[----:B----4-:R-:W-:-:S07]  /*5e90*/  F2FP.PACK_AB R6, R200, R181 ;  /* 0x000000b5c806723e */ /* 0x010fce00000000ff */
[----:B------:R4:W-:Y:S01]  /*5ea0*/  MUFU.EX2 R190, R0 ;  /* 0x0000000000be7308 */ /* 0x0009e20000000800 */
[----:B-1----:R-:W-:Y:S01]  /*5eb0*/  FFMA.FTZ R4, R33, c[0x0][0x23c], -R2 ;  /* 0x00008f0021047a23 */ /* 0x002fe20000010802 */
[----:B------:R-:W-:-:S06]  /*5ec0*/  F2FP.PACK_AB R5, R182, R11 ;  /* 0x0000000bb605723e */ /* 0x000fcc00000000ff */
[----:B------:R1:W-:Y:S01]  /*5ed0*/  MUFU.EX2 R16, R4 ;  /* 0x0000000400107308 */ /* 0x0003e20000000800 */
[----:B----4-:R-:W-:-:S07]  /*5ee0*/  FFMA.FTZ R0, R129, c[0x0][0x23c], -R8 ;  /* 0x00008f0081007a23 */ /* 0x010fce0000010808 */
[----:B------:R4:W-:Y:S01]  /*5ef0*/  MUFU.EX2 R198, R0 ;  /* 0x0000000000c67308 */ /* 0x0009e20000000800 */
[--C-:B-1----:R-:W-:Y:S02]  /*5f00*/  FFMA.FTZ R4, R32, c[0x0][0x23c], -R2.reuse ;  /* 0x00008f0020047a23 */ /* 0x102fe40000010802 */
[----:B------:R-:W-:Y:S05]  /*5f10*/  LDSM.16.MT88.4 R32, [R206+0x12000] ;  /* 0x01200000ce20783b */ /* 0x000fea0000004200 */
[----:B------:R1:W1:Y:S01]  /*5f20*/  MUFU.EX2 R160, R4 ;  /* 0x0000000400a07308 */ /* 0x0002620000000800 */
[----:B----4-:R-:W-:Y:S02]  /*5f30*/  FFMA.FTZ R0, R134, c[0x0][0x23c], -R2 ;  /* 0x00008f0086007a23 */ /* 0x010fe40000010802 */
[----:B------:R-:W-:-:S05]  /*5f40*/  IMAD.MOV.U32 R134, RZ, RZ, R172 ;  /* 0x000000ffff867224 */ /* 0x000fca00078e00ac */
[----:B------:R4:W-:Y:S01]  /*5f50*/  MUFU.EX2 R9, R0 ;  /* 0x0000000000097308 */ /* 0x0009e20000000800 */
[----:B-1----:R-:W-:Y:S02]  /*5f60*/  F2FP.PACK_AB R4, R183, R197 ;  /* 0x000000c5b704723e */ /* 0x002fe400000000ff */
[----:B------:R-:W-:-:S07]  /*5f70*/  F2FP.PACK_AB R7, R160, R16 ;  /* 0x00000010a007723e */ /* 0x000fce00000000ff */
[----:B--2---:R-:W-:Y:S01]  /*5f80*/  HMMA.16816.F32 R120, R4, R20, RZ ;  /* 0x000000140478723c */ /* 0x004fe200000018ff */
[----:B----4-:R-:W-:-:S04]  /*5f90*/  FFMA.FTZ R0, R148, c[0x0][0x23c], -R2 ;  /* 0x00008f0094007a23 */ /* 0x010fc80000010802 */
[----:B------:R1:W2:Y:S03]  /*5fa0*/  MUFU.EX2 R191, R0 ;  /* 0x0000000000bf7308 */ /* 0x0002a60000000800 */
[C---:B------:R-:W-:Y:S01]  /*5fb0*/  HMMA.16816.F32 R92, R4.reuse, R22, RZ ;  /* 0x00000016045c723c */ /* 0x040fe200000018ff */
[----:B------:R-:W4:Y:S07]  /*5fc0*/  LDSM.16.MT88.4 R20, [R205+0x14000] ;  /* 0x01400000cd14783b */ /* 0x000f2e0000004200 */
[----:B------:R-:W-:Y:S01]  /*5fd0*/  HMMA.16816.F32 R116, R4, R12, RZ ;  /* 0x0000000c0474723c */ /* 0x000fe200000018ff */
[----:B-1----:R-:W-:-:S02]  /*5fe0*/  FFMA.FTZ R0, R133, c[0x0][0x23c], -R2 ;  /* 0x00008f0085007a23 */ /* 0x002fc40000010802 */
[----:B------:R-:W-:-:S05]  /*5ff0*/  IMAD.MOV.U32 R133, RZ, RZ, R180 ;  /* 0x000000ffff857224 */ /* 0x000fca00078e00b4 */
[C---:B------:R-:W-:Y:S01]  /*6000*/  HMMA.16816.F32 R88, R4.reuse, R14, RZ ;  /* 0x0000000e0458723c */ /* 0x040fe200000018ff */
[----:B------:R-:W1:Y:S01]  /*6010*/  LDSM.16.MT88.4 R12, [R206+0x14000] ;  /* 0x01400000ce0c783b */ /* 0x000e620000004200 */
[----:B------:R2:W-:Y:S06]  /*6020*/  MUFU.EX2 R189, R0 ;  /* 0x0000000000bd7308 */ /* 0x0005ec0000000800 */
[C---:B------:R-:W-:Y:S08]  /*6030*/  HMMA.16816.F32 R56, R4.reuse, R36, RZ ;  /* 0x000000240438723c */ /* 0x040ff000000018ff */
[----:B------:R-:W-:Y:S01]  /*6040*/  HMMA.16816.F32 R84, R4, R38, RZ ;  /* 0x000000260454723c */ /* 0x000fe200000018ff */
[----:B------:R-:W1:Y:S01]  /*6050*/  LDSM.16.MT88.4 R36, [R208+0x14000] ;  /* 0x01400000d024783b */ /* 0x000e620000004200 */
[----:B--2---:R-:W-:Y:S01]  /*6060*/  FFMA.FTZ R0, R135, c[0x0][0x23c], -R2 ;  /* 0x00008f0087007a23 */ /* 0x004fe20000010802 */
[----:B------:R-:W-:-:S03]  /*6070*/  MOV R135, R197 ;  /* 0x000000c500877202 */ /* 0x000fc60000000f00 */
[----:B------:R2:W1:Y:S02]  /*6080*/  MUFU.EX2 R174, R0 ;  /* 0x0000000000ae7308 */ /* 0x0004640000000800 */
[C---:B------:R-:W-:Y:S08]  /*6090*/  HMMA.16816.F32 R112, R4.reuse, R40, RZ ;  /* 0x000000280470723c */ /* 0x040ff000000018ff */
[----:B------:R-:W-:Y:S01]  /*60a0*/  HMMA.16816.F32 R80, R4, R42, RZ ;  /* 0x0000002a0450723c */ /* 0x000fe200000018ff */
[----:B------:R-:W1:Y:S01]  /*60b0*/  LDSM.16.MT88.4 R40, [R207+0x14000] ;  /* 0x01400000cf28783b */ /* 0x000e620000004200 */
[----:B--2---:R-:W-:-:S06]  /*60c0*/  MOV R0, R160 ;  /* 0x000000a000007202 */ /* 0x004fcc0000000f00 */
[C---:B---3--:R-:W-:Y:S08]  /*60d0*/  HMMA.16816.F32 R108, R4.reuse, R28, RZ ;  /* 0x0000001c046c723c */ /* 0x048ff000000018ff */
[C---:B------:R-:W-:Y:S01]  /*60e0*/  HMMA.16816.F32 R68, R4.reuse, R30, RZ ;  /* 0x0000001e0444723c */ /* 0x040fe200000018ff */
[----:B------:R-:W2:Y:S07]  /*60f0*/  LDSM.16.MT88.4 R28, [R205+0x16000] ;  /* 0x01600000cd1c783b */ /* 0x000eae0000004200 */
[C---:B------:R-:W-:Y:S08]  /*6100*/  HMMA.16816.F32 R104, R4.reuse, R24, RZ ;  /* 0x000000180468723c */ /* 0x040ff000000018ff */
[C---:B------:R-:W-:Y:S01]  /*6110*/  HMMA.16816.F32 R136, R4.reuse, R26, RZ ;  /* 0x0000001a0488723c */ /* 0x040fe200000018ff */
[----:B------:R-:W3:Y:S07]  /*6120*/  LDSM.16.MT88.4 R24, [R206+0x16000] ;  /* 0x01600000ce18783b */ /* 0x000eee0000004200 */
[C---:B----4-:R-:W-:Y:S08]  /*6130*/  HMMA.16816.F32 R100, R4.reuse, R20, RZ ;  /* 0x000000140464723c */ /* 0x050ff000000018ff */
[C---:B------:R-:W-:Y:S01]  /*6140*/  HMMA.16816.F32 R64, R4.reuse, R22, RZ ;  /* 0x000000160440723c */ /* 0x040fe200000018ff */
[----:B------:R-:W4:Y:S07]  /*6150*/  LDSM.16.MT88.4 R20, [R208+0x16000] ;  /* 0x01600000d014783b */ /* 0x000f2e0000004200 */
[C---:B-1----:R-:W-:Y:S08]  /*6160*/  HMMA.16816.F32 R96, R4.reuse, R12, RZ ;  /* 0x0000000c0460723c */ /* 0x042ff000000018ff */
[C---:B------:R-:W-:Y:S01]  /*6170*/  HMMA.16816.F32 R60, R4.reuse, R14, RZ ;  /* 0x0000000e043c723c */ /* 0x040fe200000018ff */
[----:B------:R-:W1:Y:S07]  /*6180*/  LDSM.16.MT88.4 R12, [R207+0x16000] ;  /* 0x01600000cf0c783b */ /* 0x000e6e0000004200 */
[C---:B------:R-:W-:Y:S08]  /*6190*/  HMMA.16816.F32 R52, R4.reuse, R44, RZ ;  /* 0x0000002c0434723c */ /* 0x040ff000000018ff */
[C---:B------:R-:W-:Y:S08]  /*61a0*/  HMMA.16816.F32 R76, R4.reuse, R46, RZ ;  /* 0x0000002e044c723c */ /* 0x040ff000000018ff */
[C---:B------:R-:W-:Y:S08]  /*61b0*/  HMMA.16816.F32 R44, R4.reuse, R36, RZ ;  /* 0x00000024042c723c */ /* 0x040ff000000018ff */
[C---:B------:R-:W-:Y:S01]  /*61c0*/  HMMA.16816.F32 R124, R4.reuse, R38, RZ ;  /* 0x00000026047c723c */ /* 0x040fe200000018ff */
[----:B------:R-:W1:Y:S07]  /*61d0*/  LDSM.16.MT88.4 R36, [R205+0x10800] ;  /* 0x01080000cd24783b */ /* 0x000e6e0000004200 */
[C---:B------:R-:W-:Y:S08]  /*61e0*/  HMMA.16816.F32 R48, R4.reuse, R32, RZ ;  /* 0x000000200430723c */ /* 0x040ff000000018ff */
[C---:B------:R-:W-:Y:S01]  /*61f0*/  HMMA.16816.F32 R72, R4.reuse, R34, RZ ;  /* 0x000000220448723c */ /* 0x040fe200000018ff */
[----:B------:R-:W-:Y:S07]  /*6200*/  LDSM.16.MT88.4 R32, [R206+0x10800] ;  /* 0x01080000ce20783b */ /* 0x000fee0000004200 */
[C---:B------:R-:W-:Y:S08]  /*6210*/  HMMA.16816.F32 R140, R4.reuse, R40, RZ ;  /* 0x00000028048c723c */ /* 0x040ff000000018ff */
[C---:B------:R-:W-:Y:S01]  /*6220*/  HMMA.16816.F32 R128, R4.reuse, R42, RZ ;  /* 0x0000002a0480723c */ /* 0x040fe200000018ff */
[----:B------:R-:W-:Y:S07]  /*6230*/  LDSM.16.MT88.4 R40, [R208+0x10800] ;  /* 0x01080000d028783b */ /* 0x000fee0000004200 */
[C---:B--2---:R-:W-:Y:S08]  /*6240*/  HMMA.16816.F32 R144, R4.reuse, R28, RZ ;  /* 0x0000001c0490723c */ /* 0x044ff000000018ff */
[C---:B------:R-:W-:Y:S08]  /*6250*/  HMMA.16816.F32 R148, R4.reuse, R30, RZ ;  /* 0x0000001e0494723c */ /* 0x040ff000000018ff */
[C---:B---3--:R-:W-:Y:S08]  /*6260*/  HMMA.16816.F32 R152, R4.reuse, R24, RZ ;  /* 0x000000180498723c */ /* 0x048ff000000018ff */
[C---:B------:R-:W-:Y:S08]  /*6270*/  HMMA.16816.F32 R156, R4.reuse, R26, RZ ;  /* 0x0000001a049c723c */ /* 0x040ff000000018ff */
[C---:B----4-:R-:W-:Y:S08]  /*6280*/  HMMA.16816.F32 R160, R4.reuse, R20, RZ ;  /* 0x0000001404a0723c */ /* 0x050ff000000018ff */
[C---:B------:R-:W-:Y:S01]  /*6290*/  HMMA.16816.F32 R164, R4.reuse, R22, RZ ;  /* 0x0000001604a4723c */ /* 0x040fe200000018ff */
[----:B------:R-:W2:Y:S07]  /*62a0*/  LDSM.16.MT88.4 R20, [R207+0x10800] ;  /* 0x01080000cf14783b */ /* 0x000eae0000004200 */
[C---:B-1----:R-:W-:Y:S08]  /*62b0*/  HMMA.16816.F32 R176, R4.reuse, R12, RZ ;  /* 0x0000000c04b0723c */ /* 0x042ff000000018ff */
[----:B------:R-:W-:Y:S01]  /*62c0*/  HMMA.16816.F32 R184, R4, R14, RZ ;  /* 0x0000000e04b8723c */ /* 0x000fe200000018ff */
[----:B------:R-:W1:Y:S06]  /*62d0*/  LDSM.16.MT88.4 R12, [R205+0x12800] ;  /* 0x01280000cd0c783b */ /* 0x000e6c0000004200 */
[----:B------:R-:W-:-:S02]  /*62e0*/  F2FP.PACK_AB R4, R196, R10 ;  /* 0x0000000ac404723e */ /* 0x000fc400000000ff */
[----:B------:R-:W-:Y:S02]  /*62f0*/  F2FP.PACK_AB R5, R191, R9 ;  /* 0x00000009bf05723e */ /* 0x000fe400000000ff */
[----:B------:R-:W-:Y:S02]  /*6300*/  F2FP.PACK_AB R6, R198, R190 ;  /* 0x000000bec606723e */ /* 0x000fe400000000ff */
[----:B------:R-:W-:-:S07]  /*6310*/  F2FP.PACK_AB R7, R174, R189 ;  /* 0x000000bdae07723e */ /* 0x000fce00000000ff */
[C---:B------:R-:W-:Y:S08]  /*6320*/  HMMA.16816.F32 R28, R4.reuse, R36, R120 ;  /* 0x00000024041c723c */ /* 0x040ff00000001878 */
[C---:B------:R-:W-:Y:S01]  /*6330*/  HMMA.16816.F32 R92, R4.reuse, R38, R92 ;  /* 0x00000026045c723c */ /* 0x040fe2000000185c */
[----:B------:R-:W3:Y:S07]  /*6340*/  LDSM.16.MT88.4 R36, [R208+0x12800] ;  /* 0x01280000d024783b */ /* 0x000eee0000004200 */
[C---:B--2---:R-:W-:Y:S08]  /*6350*/  HMMA.16816.F32 R244, R4.reuse, R20, R112 ;  /* 0x0000001404f4723c */ /* 0x044ff00000001870 */
[----:B-1----:R-:W-:Y:S01]  /*6360*/  HMMA.16816.F32 R240, R4, R12, R52 ;  /* 0x0000000c04f0723c */ /* 0x002fe20000001834 */
[----:B------:R-:W-:Y:S01]  /*6370*/  IMAD.MOV.U32 R24, RZ, RZ, R28 ;  /* 0x000000ffff187224 */ /* 0x000fe200078e001c */
[----:B------:R-:W-:Y:S01]  /*6380*/  MOV R170, R29 ;  /* 0x0000001d00aa7202 */ /* 0x000fe20000000f00 */
[----:B------:R-:W-:Y:S01]  /*6390*/  IMAD.MOV.U32 R169, RZ, RZ, R30 ;  /* 0x000000ffffa97224 */ /* 0x000fe200078e001e */
[----:B------:R-:W-:-:S02]  /*63a0*/  MOV R168, R31 ;  /* 0x0000001f00a87202 */ /* 0x000fc40000000f00 */
[----:B------:R-:W-:Y:S02]  /*63b0*/  LDSM.16.MT88.4 R28, [R206+0x12800] ;  /* 0x01280000ce1c783b */ /* 0x000fe40000004200 */
[C---:B------:R-:W-:Y:S08]  /*63c0*/  HMMA.16816.F32 R112, R4.reuse, R14, R76 ;  /* 0x0000000e0470723c */ /* 0x040ff0000000184c */
[C---:B------:R-:W-:Y:S07]  /*63d0*/  HMMA.16816.F32 R120, R4.reuse, R40, R56 ;  /* 0x000000280478723c */ /* 0x040fee0000001838 */
[----:B------:R-:W-:Y:S01]  /*63e0*/  MOV R58, R191 ;  /* 0x000000bf003a7202 */ /* 0x000fe20000000f00 */
[----:B------:R-:W-:Y:S01]  /*63f0*/  HMMA.16816.F32 R232, R4, R42, R84 ;  /* 0x0000002a04e8723c */ /* 0x000fe20000001854 */
[----:B------:R-:W1:Y:S01]  /*6400*/  LDSM.16.MT88.4 R40, [R207+0x12800] ;  /* 0x01280000cf28783b */ /* 0x000e620000004200 */
[----:B------:R-:W-:Y:S01]  /*6410*/  IMAD.MOV.U32 R57, RZ, RZ, R190 ;  /* 0x000000ffff397224 */ /* 0x000fe200078e00be */
[----:B------:R-:W-:Y:S01]  /*6420*/  MOV R56, R189 ;  /* 0x000000bd00387202 */ /* 0x000fe20000000f00 */
[----:B------:R-:W-:-:S03]  /*6430*/  IMAD.MOV.U32 R59, RZ, RZ, R188 ;  /* 0x000000ffff3b7224 */ /* 0x000fc600078e00bc */
[----:B------:R-:W-:Y:S01]  /*6440*/  MOV R84, R24 ;  /* 0x0000001800547202 */ /* 0x000fe20000000f00 */
[----:B---3--:R-:W-:Y:S01]  /*6450*/  HMMA.16816.F32 R12, R4, R38, R68 ;  /* 0x00000026040c723c */ /* 0x008fe20000001844 */
[----:B------:R-:W-:Y:S01]  /*6460*/  LDSM.16.MT88.4 R24, [R206+0x14800] ;  /* 0x01480000ce18783b */ /* 0x000fe20000004200 */
[----:B------:R-:W-:Y:S01]  /*6470*/  MOV R87, R183 ;  /* 0x000000b700577202 */ /* 0x000fe20000000f00 */
[----:B------:R-:W-:Y:S01]  /*6480*/  IMAD.MOV.U32 R86, RZ, RZ, R182 ;  /* 0x000000ffff567224 */ /* 0x000fe200078e00b6 */
[----:B------:R-:W-:-:S04]  /*6490*/  MOV R85, R181 ;  /* 0x000000b500557202 */ /* 0x000fc80000000f00 */
[C---:B------:R-:W-:Y:S08]  /*64a0*/  HMMA.16816.F32 R248, R4.reuse, R32, R116 ;  /* 0x0000002004f8723c */ /* 0x040ff00000001874 */
[C---:B------:R-:W-:Y:S01]  /*64b0*/  HMMA.16816.F32 R236, R4.reuse, R34, R88 ;  /* 0x0000002204ec723c */ /* 0x040fe20000001858 */
[----:B------:R-:W2:Y:S06]  /*64c0*/  LDSM.16.MT88.4 R32, [R205+0x14800] ;  /* 0x01480000cd20783b */ /* 0x000eac0000004200 */
[----:B------:R-:W-:Y:S01]  /*64d0*/  IMAD.MOV.U32 R91, RZ, RZ, R200 ;  /* 0x000000ffff5b7224 */ /* 0x000fe200078e00c8 */
[----:B------:R-:W-:Y:S01]  /*64e0*/  MOV R55, R12 ;  /* 0x0000000c00377202 */ /* 0x000fe20000000f00 */
[C---:B------:R-:W-:Y:S01]  /*64f0*/  HMMA.16816.F32 R200, R4.reuse, R22, R80 ;  /* 0x0000001604c8723c */ /* 0x040fe20000001850 */
[----:B------:R-:W3:Y:S01]  /*6500*/  LDSM.16.MT88.4 R20, [R208+0x14800] ;  /* 0x01480000d014783b */ /* 0x000ee20000004200 */
[----:B------:R-:W-:Y:S01]  /*6510*/  IMAD.MOV.U32 R54, RZ, RZ, R13 ;  /* 0x000000ffff367224 */ /* 0x000fe200078e000d */
[----:B------:R-:W-:Y:S01]  /*6520*/  MOV R53, R14 ;  /* 0x0000000e00357202 */ /* 0x000fe20000000f00 */
[----:B------:R-:W-:Y:S01]  /*6530*/  IMAD.MOV.U32 R52, RZ, RZ, R15 ;  /* 0x000000ffff347224 */ /* 0x000fe200078e000f */
[----:B------:R-:W-:Y:S01]  /*6540*/  MOV R90, R199 ;  /* 0x000000c7005a7202 */ /* 0x000fe20000000f00 */
[----:B------:R-:W4:Y:S01]  /*6550*/  LDSM.16.MT88.4 R12, [R207+0x14800] ;  /* 0x01480000cf0c783b */ /* 0x000f220000004200 */
[----:B------:R-:W-:Y:S01]  /*6560*/  IMAD.MOV.U32 R83, RZ, RZ, R175 ;  /* 0x000000ffff537224 */ /* 0x000fe200078e00af */
[----:B-1----:R-:W-:Y:S01]  /*6570*/  HMMA.16816.F32 R180, R4, R42, R136 ;  /* 0x0000002a04b4723c */ /* 0x002fe20000001888 */
[----:B------:R-:W-:-:S02]  /*6580*/  IMAD.MOV.U32 R88, RZ, RZ, R196 ;  /* 0x000000ffff587224 */ /* 0x000fc400078e00c4 */
[----:B------:R-:W-:-:S04]  /*6590*/  IMAD.MOV.U32 R89, RZ, RZ, R198 ;  /* 0x000000ffff597224 */ /* 0x000fc800078e00c6 */
[----:B------:R-:W-:Y:S01]  /*65a0*/  IMAD.MOV.U32 R43, RZ, RZ, R174 ;  /* 0x000000ffff2b7224 */ /* 0x000fe200078e00ae */
[----:B------:R-:W-:Y:S01]  /*65b0*/  MOV R42, R173 ;  /* 0x000000ad002a7202 */ /* 0x000fe20000000f00 */
[C---:B------:R-:W-:Y:S07]  /*65c0*/  HMMA.16816.F32 R188, R4.reuse, R40, R104 ;  /* 0x0000002804bc723c */ /* 0x040fee0000001868 */
[----:B------:R-:W-:Y:S01]  /*65d0*/  MOV R105, R85 ;  /* 0x0000005500697202 */ /* 0x000fe20000000f00 */
[----:B------:R-:W-:Y:S01]  /*65e0*/  IMAD.MOV.U32 R106, RZ, RZ, R86 ;  /* 0x000000ffff6a7224 */ /* 0x000fe200078e0056 */
[----:B------:R-:W-:Y:S01]  /*65f0*/  MOV R107, R87 ;  /* 0x00000057006b7202 */ /* 0x000fe20000000f00 */
[----:B------:R-:W-:Y:S01]  /*6600*/  HMMA.16816.F32 R108, R4, R36, R108 ;  /* 0x00000024046c723c */ /* 0x000fe2000000186c */
[----:B------:R-:W1:Y:S01]  /*6610*/  LDSM.16.MT88.4 R36, [R205+0x16800] ;  /* 0x01680000cd24783b */ /* 0x000e620000004200 */
[----:B------:R-:W-:Y:S01]  /*6620*/  MOV R41, R0 ;  /* 0x0000000000297202 */ /* 0x000fe20000000f00 */
[----:B------:R-:W-:-:S02]  /*6630*/  FFMA.FTZ R0, R194, c[0x0][0x23c], -R8 ;  /* 0x00008f00c2007a23 */ /* 0x000fc40000010808 */
[----:B------:R-:W-:-:S03]  /*6640*/  IMAD.MOV.U32 R104, RZ, RZ, R91 ;  /* 0x000000ffff687224 */ /* 0x000fc600078e005b */
[C---:B--2---:R-:W-:Y:S07]  /*6650*/  HMMA.16816.F32 R172, R4.reuse, R32, R100 ;  /* 0x0000002004ac723c */ /* 0x044fee0000001864 */
[----:B------:R-:W-:Y:S01]  /*6660*/  IMAD.MOV.U32 R101, RZ, RZ, R171 ;  /* 0x000000ffff657224 */ /* 0x000fe200078e00ab */
[----:B------:R-:W-:Y:S01]  /*6670*/  MOV R32, R170 ;  /* 0x000000aa00207202 */ /* 0x000fe20000000f00 */
[----:B------:R-:W-:Y:S01]  /*6680*/  IMAD.MOV.U32 R33, RZ, RZ, R169 ;  /* 0x000000ffff217224 */ /* 0x000fe200078e00a9 */
[----:B------:R-:W-:Y:S01]  /*6690*/  MOV R100, R168 ;  /* 0x000000a800647202 */ /* 0x000fe20000000f00 */
[----:B---3--:R-:W-:Y:S01]  /*66a0*/  HMMA.16816.F32 R68, R4, R22, R124 ;  /* 0x000000160444723c */ /* 0x008fe2000000187c */
[----:B------:R-:W-:Y:S01]  /*66b0*/  MOV R103, R83 ;  /* 0x0000005300677202 */ /* 0x000fe20000000f00 */
[----:B------:R-:W-:-:S02]  /*66c0*/  IMAD.MOV.U32 R83, RZ, RZ, R18 ;  /* 0x000000ffff537224 */ /* 0x000fc400078e0012 */
[----:B------:R-:W-:Y:S01]  /*66d0*/  IMAD.MOV.U32 R102, RZ, RZ, R89 ;  /* 0x000000ffff667224 */ /* 0x000fe200078e0059 */
[----:B------:R-:W-:Y:S01]  /*66e0*/  MOV R81, R110 ;  /* 0x0000006e00517202 */ /* 0x000fe20000000f00 */
[----:B------:R-:W-:Y:S01]  /*66f0*/  IMAD.MOV.U32 R80, RZ, RZ, R111 ;  /* 0x000000ffff507224 */ /* 0x000fe200078e006f */
[----:B------:R-:W-:Y:S01]  /*6700*/  MOV R111, R88 ;  /* 0x00000058006f7202 */ /* 0x000fe20000000f00 */
[----:B------:R-:W-:Y:S01]  /*6710*/  HMMA.16816.F32 R168, R4, R34, R64 ;  /* 0x0000002204a8723c */ /* 0x000fe20000001840 */
[----:B------:R-:W-:Y:S01]  /*6720*/  IMAD.MOV.U32 R82, RZ, RZ, R109 ;  /* 0x000000ffff527224 */ /* 0x000fe200078e006d */
[----:B------:R-:W-:Y:S01]  /*6730*/  MOV R109, R57 ;  /* 0x00000039006d7202 */ /* 0x000fe20000000f00 */
[----:B------:R-:W-:-:S04]  /*6740*/  IMAD.MOV.U32 R110, RZ, RZ, R58 ;  /* 0x000000ffff6e7224 */ /* 0x000fc800078e003a */
[----:B------:R-:W-:Y:S01]  /*6750*/  IMAD.MOV.U32 R35, RZ, RZ, R84 ;  /* 0x000000ffff237224 */ /* 0x000fe200078e0054 */
[----:B----4-:R-:W-:Y:S01]  /*6760*/  HMMA.16816.F32 R76, R4, R14, R128 ;  /* 0x0000000e044c723c */ /* 0x010fe20000001880 */
[----:B------:R2:W-:Y:S01]  /*6770*/  MUFU.EX2 R131, R0 ;  /* 0x0000000000837308 */ /* 0x0005e20000000800 */
[----:B------:R-:W-:-:S06]  /*6780*/  MOV R34, R90 ;  /* 0x0000005a00227202 */ /* 0x000fcc0000000f00 */
[C---:B------:R-:W-:Y:S01]  /*6790*/  HMMA.16816.F32 R84, R4.reuse, R20, R44 ;  /* 0x000000140454723c */ /* 0x040fe2000000182c */
[----:B------:R-:W3:Y:S07]  /*67a0*/  LDSM.16.MT88.4 R20, [R208+0x16800] ;  /* 0x01680000d014783b */ /* 0x000eee0000004200 */
[----:B------:R-:W-:Y:S01]  /*67b0*/  HMMA.16816.F32 R136, R4, R24, R96 ;  /* 0x000000180488723c */ /* 0x000fe20000001860 */
[----:B--2---:R-:W-:-:S04]  /*67c0*/  FFMA.FTZ R0, R195, c[0x0][0x23c], -R8 ;  /* 0x00008f00c3007a23 */ /* 0x004fc80000010808 */
[----:B------:R2:W-:Y:S02]  /*67d0*/  MUFU.EX2 R99, R0 ;  /* 0x0000000000637308 */ /* 0x0005e40000000800 */
[----:B------:R-:W-:Y:S01]  /*67e0*/  IMAD.MOV.U32 R24, RZ, RZ, R35 ;  /* 0x000000ffff187224 */ /* 0x000fe200078e0023 */
        /* <DEDUP_REMOVED lines=9> */
[----:B------:R-:W-:Y:S01]  /*6880*/  LDSM.16.MT88.4 R12, [R207+0x16800] ;  /* 0x01680000cf0c783b */ /* 0x000fe20000004200 */
[----:B------:R-:W-:Y:S01]  /*6890*/  IMAD.MOV.U32 R108, RZ, RZ, R56 ;  /* 0x000000ffff6c7224 */ /* 0x000fe200078e0038 */
[----:B------:R-:W-:Y:S01]  /*68a0*/  MOV R40, R28 ;  /* 0x0000001c00287202 */ /* 0x000fe20000000f00 */
[----:B--2---:R-:W-:Y:S01]  /*68b0*/  FFMA.FTZ R0, R192, c[0x0][0x23c], -R8 ;  /* 0x00008f00c0007a23 */ /* 0x004fe20000010808 */
[----:B------:R-:W-:-:S02]  /*68c0*/  MOV R42, R82 ;  /* 0x00000052002a7202 */ /* 0x000fc40000000f00 */
[----:B------:R-:W-:Y:S01]  /*68d0*/  IMAD.MOV.U32 R141, RZ, RZ, R127 ;  /* 0x000000ffff8d7224 */ /* 0x000fe200078e007f */
[----:B------:R-:W-:Y:S01]  /*68e0*/  HMMA.16816.F32 R88, R4, R26, R60 ;  /* 0x0000001a0458723c */ /* 0x000fe2000000183c */
[----:B------:R2:W4:Y:S01]  /*68f0*/  MUFU.EX2 R98, R0 ;  /* 0x0000000000627308 */ /* 0x0005220000000800 */
[----:B------:R-:W-:-:S05]  /*6900*/  MOV R140, R126 ;  /* 0x0000007e008c7202 */ /* 0x000fca0000000f00 */
[----:B------:R-:W-:Y:S01]  /*6910*/  MOV R27, R34 ;  /* 0x00000022001b7202 */ /* 0x000fe20000000f00 */
[C---:B------:R-:W-:Y:S01]  /*6920*/  HMMA.16816.F32 R196, R4.reuse, R30, R72 ;  /* 0x0000001e04c4723c */ /* 0x040fe20000001848 */
[----:B------:R-:W4:Y:S01]  /*6930*/  LDSM.16.MT88.4 R28, [R206+0x16800] ;  /* 0x01680000ce1c783b */ /* 0x000f220000004200 */
[----:B------:R-:W-:Y:S02]  /*6940*/  IMAD.MOV.U32 R26, RZ, RZ, R96 ;  /* 0x000000ffff1a7224 */ /* 0x000fe400078e0060 */
[----:B------:R-:W-:Y:S01]  /*6950*/  IMAD.MOV.U32 R96, RZ, RZ, R100 ;  /* 0x000000ffff607224 */ /* 0x000fe200078e0064 */
[----:B------:R-:W-:Y:S01]  /*6960*/  LDSM.16.MT88.4 R32, [R205+0x11000] ;  /* 0x01100000cd20783b */ /* 0x000fe20000004200 */
[----:B------:R-:W-:Y:S01]  /*6970*/  IMAD.MOV.U32 R100, RZ, RZ, R42 ;  /* 0x000000ffff647224 */ /* 0x000fe200078e002a */
[----:B------:R-:W-:Y:S01]  /*6980*/  MOV R142, R26 ;  /* 0x0000001a008e7202 */ /* 0x000fe20000000f00 */
[----:B-1----:R-:W-:Y:S01]  /*6990*/  HMMA.16816.F32 R64, R4, R36, R144 ;  /* 0x000000240440723c */ /* 0x002fe20000001890 */
[----:B--2---:R-:W-:Y:S01]  /*69a0*/  FFMA.FTZ R0, R193, c[0x0][0x23c], -R8 ;  /* 0x00008f00c1007a23 */ /* 0x004fe20000010808 */
[----:B------:R-:W-:Y:S01]  /*69b0*/  MOV R128, R96 ;  /* 0x0000006000807202 */ /* 0x000fe20000000f00 */
[----:B------:R-:W-:-:S02]  /*69c0*/  IMAD.MOV.U32 R42, RZ, RZ, R54 ;  /* 0x000000ffff2a7224 */ /* 0x000fc400078e0036 */
[----:B------:R1:W2:Y:S03]  /*69d0*/  MUFU.EX2 R125, R0 ;  /* 0x00000000007d7308 */ /* 0x0002a60000000800 */
[----:B------:R-:W-:Y:S01]  /*69e0*/  HMMA.16816.F32 R72, R4, R38, R148 ;  /* 0x000000260448723c */ /* 0x000fe20000001894 */
[----:B------:R-:W2:Y:S01]  /*69f0*/  LDSM.16.MT88.4 R36, [R208+0x11000] ;  /* 0x01100000d024783b */ /* 0x000ea20000004200 */
[----:B-1----:R-:W-:-:S06]  /*6a00*/  FFMA.FTZ R0, R59, c[0x0][0x23c], -R2 ;  /* 0x00008f003b007a23 */ /* 0x002fcc0000010802 */
[C---:B---3--:R-:W-:Y:S01]  /*6a10*/  HMMA.16816.F32 R56, R4.reuse, R20, R160 ;  /* 0x000000140438723c */ /* 0x048fe200000018a0 */
[----:B------:R1:W-:Y:S06]  /*6a20*/  MUFU.EX2 R18, R0 ;  /* 0x0000000000127308 */ /* 0x0003ec0000000800 */
[----:B----4-:R-:W-:Y:S01]  /*6a30*/  MOV R161, R98 ;  /* 0x0000006200a17202 */ /* 0x010fe20000000f00 */
        /* <DEDUP_REMOVED lines=10> */
[----:B-1----:R-:W-:Y:S01]  /*6ae0*/  FFMA.FTZ R0, R83, c[0x0][0x23c], -R2 ;  /* 0x00008f0053007a23 */ /* 0x002fe20000010802 */
[----:B------:R-:W-:Y:S01]  /*6af0*/  MOV R194, R24 ;  /* 0x0000001800c27202 */ /* 0x000fe20000000f00 */
[----:B------:R-:W-:Y:S01]  /*6b00*/  IMAD.MOV.U32 R147, RZ, RZ, R25 ;  /* 0x000000ffff937224 */ /* 0x000fe200078e0019 */
[----:B------:R-:W-:Y:S01]  /*6b10*/  MOV R103, R55 ;  /* 0x0000003700677202 */ /* 0x000fe20000000f00 */
[----:B------:R1:W-:Y:S01]  /*6b20*/  MUFU.EX2 R160, R0 ;  /* 0x0000000000a07308 */ /* 0x0003e20000000800 */
[----:B------:R-:W-:Y:S01]  /*6b30*/  IMAD.MOV.U32 R98, RZ, RZ, R102 ;  /* 0x000000ffff627224 */ /* 0x000fe200078e0066 */
[----:B------:R-:W-:Y:S01]  /*6b40*/  HMMA.16816.F32 R60, R4, R28, R152 ;  /* 0x0000001c043c723c */ /* 0x000fe20000001898 */
[----:B------:R-:W-:-:S02]  /*6b50*/  IMAD.MOV.U32 R102, RZ, RZ, R40 ;  /* 0x000000ffff667224 */ /* 0x000fc400078e0028 */
        /* <DEDUP_REMOVED lines=8> */
[----:B------:R-:W-:Y:S02]  /*6be0*/  IMAD.MOV.U32 R102, RZ, RZ, R204 ;  /* 0x000000ffff667224 */ /* 0x000fe400078e00cc */
[----:B-1----:R-:W-:Y:S01]  /*6bf0*/  FFMA.FTZ R0, R27, c[0x0][0x23c], -R2 ;  /* 0x00008f001b007a23 */ /* 0x002fe20000010802 */
[----:B------:R-:W-:-:S03]  /*6c00*/  MOV R27, R97 ;  /* 0x00000061001b7202 */ /* 0x000fc60000000f00 */
[C---:B------:R-:W-:Y:S01]  /*6c10*/  HMMA.16816.F32 R80, R4.reuse, R22, R164 ;  /* 0x000000160450723c */ /* 0x040fe200000018a4 */
[----:B------:R-:W1:Y:S01]  /*6c20*/  MUFU.EX2 R20, R0 ;  /* 0x0000000000147308 */ /* 0x000e620000000800 */
[----:B------:R-:W-:Y:S01]  /*6c30*/  MOV R97, R101 ;  /* 0x0000006500617202 */ /* 0x000fe20000000f00 */
[----:B------:R-:W-:Y:S01]  /*6c40*/  IMAD.MOV.U32 R143, RZ, RZ, R27 ;  /* 0x000000ffff8f7224 */ /* 0x000fe200078e001b */
[----:B------:R-:W-:Y:S01]  /*6c50*/  MOV R101, R43 ;  /* 0x0000002b00657202 */ /* 0x000fe20000000f00 */
[----:B------:R-:W3:Y:S01]  /*6c60*/  LDSM.16.MT88.4 R24, [R207+0x11000] ;  /* 0x01100000cf18783b */ /* 0x000ee20000004200 */
[----:B------:R-:W-:Y:S01]  /*6c70*/  MOV R43, R53 ;  /* 0x00000035002b7202 */ /* 0x000fe20000000f00 */
        /* <DEDUP_REMOVED lines=9> */
[----:B--2---:R-:W-:Y:S01]  /*6d10*/  IMAD.MOV.U32 R178, RZ, RZ, R125 ;  /* 0x000000ffffb27224 */ /* 0x004fe200078e007d */
[----:B-1----:R-:W-:Y:S01]  /*6d20*/  MOV R177, R20 ;  /* 0x0000001400b17202 */ /* 0x002fe20000000f00 */
[----:B------:R-:W-:Y:S01]  /*6d30*/  FFMA.FTZ R0, R252, c[0x0][0x23c], -R2 ;  /* 0x00008f00fc007a23 */ /* 0x000fe20000010802 */
[----:B------:R-:W-:Y:S01]  /*6d40*/  MOV R125, R100 ;  /* 0x00000064007d7202 */ /* 0x000fe20000000f00 */
[----:B------:R-:W-:Y:S01]  /*6d50*/  IMAD.MOV.U32 R100, RZ, RZ, R41 ;  /* 0x000000ffff647224 */ /* 0x000fe200078e0029 */
[----:B------:R-:W-:Y:S01]  /*6d60*/  MOV R179, R102 ;  /* 0x0000006600b37202 */ /* 0x000fe20000000f00 */
[----:B------:R-:W1:Y:S01]  /*6d70*/  MUFU.EX2 R252, R0 ;  /* 0x0000000000fc7308 */ /* 0x000e620000000800 */
[----:B------:R-:W-:Y:S01]  /*6d80*/  HMMA.16816.F32 R40, R4, R14, R184 ;  /* 0x0000000e0428723c */ /* 0x000fe200000018b8 */
[----:B------:R-:W-:Y:S01]  /*6d90*/  IMAD.MOV.U32 R104, RZ, RZ, R16 ;  /* 0x000000ffff687224 */ /* 0x000fe200078e0010 */
[----:B------:R-:W-:Y:S01]  /*6da0*/  MOV R128, R100 ;  /* 0x0000006400807202 */ /* 0x000fe20000000f00 */
[----:B------:R-:W-:Y:S01]  /*6db0*/  IMAD.MOV.U32 R147, RZ, RZ, R101 ;  /* 0x000000ffff937224 */ /* 0x000fe200078e0065 */
[----:B------:R-:W-:Y:S01]  /*6dc0*/  MOV R153, R106 ;  /* 0x0000006a00997202 */ /* 0x000fe20000000f00 */
[----:B------:R-:W-:Y:S01]  /*6dd0*/  IMAD.MOV.U32 R163, RZ, RZ, R103 ;  /* 0x000000ffffa37224 */ /* 0x000fe200078e0067 */
[----:B------:R-:W2:Y:S01]  /*6de0*/  LDSM.16.MT88.4 R20, [R205+0x13000] ;  /* 0x01300000cd14783b */ /* 0x000ea20000004200 */
[----:B------:R-:W-:-:S02]  /*6df0*/  F2FP.PACK_AB R4, R162, R131 ;  /* 0x00000083a204723e */ /* 0x000fc400000000ff */
[----:B------:R-:W-:Y:S01]  /*6e00*/  F2FP.PACK_AB R5, R160, R18 ;  /* 0x00000012a005723e */ /* 0x000fe200000000ff */
[----:B------:R-:W-:Y:S01]  /*6e10*/  IMAD.MOV.U32 R152, RZ, RZ, R105 ;  /* 0x000000ffff987224 */ /* 0x000fe200078e0069 */
[----:B------:R-:W-:Y:S01]  /*6e20*/  F2FP.PACK_AB R6, R178, R161 ;  /* 0x000000a1b206723e */ /* 0x000fe200000000ff */
[----:B------:R-:W-:Y:S01]  /*6e30*/  IMAD.MOV.U32 R154, RZ, RZ, R107 ;  /* 0x000000ffff9a7224 */ /* 0x000fe200078e006b */
[----:B------:R-:W-:Y:S01]  /*6e40*/  MOV R155, R108 ;  /* 0x0000006c009b7202 */ /* 0x000fe20000000f00 */
[----:B------:R-:W4:Y:S01]  /*6e50*/  LDSM.16.MT88.4 R12, [R206+0x13000] ;  /* 0x01300000ce0c783b */ /* 0x000f220000004200 */
[----:B-1----:R-:W-:Y:S02]  /*6e60*/  F2FP.PACK_AB R7, R252, R177 ;  /* 0x000000b1fc07723e */ /* 0x002fe400000000ff */
[----:B------:R-:W-:Y:S01]  /*6e70*/  MOV R193, R104 ;  /* 0x0000006800c17202 */ /* 0x000fe20000000f00 */
[----:B------:R-:W-:Y:S01]  /*6e80*/  IMAD.MOV.U32 R144, RZ, RZ, R109 ;  /* 0x000000ffff907224 */ /* 0x000fe200078e006d */
[----:B------:R-:W-:Y:S01]  /*6e90*/  MOV R145, R110 ;  /* 0x0000006e00917202 */ /* 0x000fe20000000f00 */
[----:B------:R-:W-:Y:S01]  /*6ea0*/  IMAD.MOV.U32 R146, RZ, RZ, R111 ;  /* 0x000000ffff927224 */ /* 0x000fe200078e006f */
[----:B------:R1:W5:Y:S01]  /*6eb0*/  LDL.LU R204, [R1+0x58] ;  /* 0x0000580001cc7983 */ /* 0x0003620000300800 */
[C---:B------:R-:W-:Y:S01]  /*6ec0*/  HMMA.16816.F32 R156, R4.reuse, R36, R120 ;  /* 0x00000024049c723c */ /* 0x040fe20000001878 */
[----:B------:R-:W-:Y:S01]  /*6ed0*/  MOV R184, R96 ;  /* 0x0000006000b87202 */ /* 0x000fe20000000f00 */
[----:B------:R-:W-:Y:S01]  /*6ee0*/  IMAD.MOV.U32 R185, RZ, RZ, R97 ;  /* 0x000000ffffb97224 */ /* 0x000fe200078e0061 */
[----:B------:R-:W-:Y:S01]  /*6ef0*/  MOV R186, R98 ;  /* 0x0000006200ba7202 */ /* 0x000fe20000000f00 */
[----:B------:R-:W-:Y:S01]  /*6f00*/  IMAD.MOV.U32 R187, RZ, RZ, R99 ;  /* 0x000000ffffbb7224 */ /* 0x000fe200078e0063 */
[----:B------:R1:W5:Y:S03]  /*6f10*/  LDL.LU R17, [R1+0x54] ;  /* 0x0000540001117983 */ /* 0x0003660000300800 */
[C---:B------:R-:W-:Y:S01]  /*6f20*/  HMMA.16816.F32 R100, R4.reuse, R38, R232 ;  /* 0x000000260464723c */ /* 0x040fe200000018e8 */
[----:B------:R-:W1:Y:S04]  /*6f30*/  LDSM.16.MT88.4 R36, [R207+0x13000] ;  /* 0x01300000cf24783b */ /* 0x000e680000004200 */
[----:B------:R1:W5:Y:S03]  /*6f40*/  LDL.LU R16, [R1+0x50] ;  /* 0x0000500001107983 */ /* 0x0003660000300800 */
[C---:B---3--:R-:W-:Y:S07]  /*6f50*/  HMMA.16816.F32 R164, R4.reuse, R24, R244 ;  /* 0x0000001804a4723c */ /* 0x048fee00000018f4 */
[----:B------:R-:W-:Y:S01]  /*6f60*/  IMAD.MOV.U32 R245, RZ, RZ, R192 ;  /* 0x000000fffff57224 */ /* 0x000fe200078e00c0 */
[----:B------:R-:W-:Y:S01]  /*6f70*/  HMMA.16816.F32 R104, R4, R26, R200 ;  /* 0x0000001a0468723c */ /* 0x000fe200000018c8 */
[----:B------:R-:W3:Y:S01]  /*6f80*/  LDSM.16.MT88.4 R24, [R206+0x15000] ;  /* 0x01500000ce18783b */ /* 0x000ee20000004200 */
[----:B------:R-:W-:-:S06]  /*6f90*/  IMAD.MOV.U32 R247, RZ, RZ, R194 ;  /* 0x000000fffff77224 */ /* 0x000fcc00078e00c2 */
[C---:B------:R-:W-:Y:S08]  /*6fa0*/  HMMA.16816.F32 R140, R4.reuse, R32, R140 ;  /* 0x00000020048c723c */ /* 0x040ff0000000188c */
[C---:B------:R-:W-:Y:S01]  /*6fb0*/  HMMA.16816.F32 R92, R4.reuse, R34, R92 ;  /* 0x00000022045c723c */ /* 0x040fe2000000185c */
[----:B------:R-:W1:Y:S07]  /*6fc0*/  LDSM.16.MT88.4 R32, [R208+0x13000] ;  /* 0x01300000d020783b */ /* 0x000e6e0000004200 */
[C---:B------:R-:W-:Y:S07]  /*6fd0*/  HMMA.16816.F32 R148, R4.reuse, R28, R248 ;  /* 0x0000001c0494723c */ /* 0x040fee00000018f8 */
[----:B------:R-:W-:Y:S01]  /*6fe0*/  MOV R249, R179 ;  /* 0x000000b300f97202 */ /* 0x000fe20000000f00 */
[C---:B------:R-:W-:Y:S01]  /*6ff0*/  HMMA.16816.F32 R96, R4.reuse, R30, R236 ;  /* 0x0000001e0460723c */ /* 0x040fe200000018ec */
[----:B------:R-:W3:Y:S01]  /*7000*/  LDSM.16.MT88.4 R28, [R205+0x15000] ;  /* 0x01500000cd1c783b */ /* 0x000ee20000004200 */
[----:B------:R-:W-:Y:S01]  /*7010*/  IMAD.MOV.U32 R179, RZ, RZ, R163 ;  /* 0x000000ffffb37224 */ /* 0x000fe200078e00a3 */
[----:B------:R-:W-:Y:S01]  /*7020*/  MOV R163, R193 ;  /* 0x000000c100a37202 */ /* 0x000fe20000000f00 */
[----:B------:R-:W-:Y:S01]  /*7030*/  IMAD.MOV.U32 R251, RZ, RZ, R178 ;  /* 0x000000fffffb7224 */ /* 0x000fe200078e00b2 */
[----:B------:R-:W-:Y:S01]  /*7040*/  MOV R248, R195 ;  /* 0x000000c300f87202 */ /* 0x000fe20000000f00 */
[--C-:B------:R-:W-:Y:S01]  /*7050*/  FFMA.FTZ R0, R179, c[0x0][0x23c], -R8.reuse ;  /* 0x00008f00b3007a23 */ /* 0x100fe20000010808 */
[----:B------:R-:W-:Y:S01]  /*7060*/  MOV R250, R177 ;  /* 0x000000b100fa7202 */ /* 0x000fe20000000f00 */
[C---:B--2---:R-:W-:Y:S02]  /*7070*/  HMMA.16816.F32 R108, R4.reuse, R20, R240 ;  /* 0x00000014046c723c */ /* 0x044fe400000018f0 */
[----:B------:R2:W-:Y:S06]  /*7080*/  MUFU.EX2 R246, R0 ;  /* 0x0000000000f67308 */ /* 0x0005ec0000000800 */
[C---:B------:R-:W-:Y:S01]  /*7090*/  HMMA.16816.F32 R112, R4.reuse, R22, R112 ;  /* 0x000000160470723c */ /* 0x040fe20000001870 */
[----:B------:R-:W-:Y:S07]  /*70a0*/  LDSM.16.MT88.4 R20, [R207+0x15000] ;  /* 0x01500000cf14783b */ /* 0x000fee0000004200 */
[----:B----4-:R-:W-:Y:S01]  /*70b0*/  HMMA.16816.F32 R116, R4, R12, R116 ;  /* 0x0000000c0474723c */ /* 0x010fe20000001874 */
[----:B--2---:R-:W-:-:S04]  /*70c0*/  FFMA.FTZ R0, R245, c[0x0][0x23c], -R8 ;  /* 0x00008f00f5007a23 */ /* 0x004fc80000010808 */
[----:B------:R2:W4:Y:S03]  /*70d0*/  MUFU.EX2 R245, R0 ;  /* 0x0000000000f57308 */ /* 0x0005260000000800 */
[C---:B------:R-:W-:Y:S01]  /*70e0*/  HMMA.16816.F32 R120, R4.reuse, R14, R196 ;  /* 0x0000000e0478723c */ /* 0x040fe200000018c4 */
[----:B------:R-:W4:Y:S07]  /*70f0*/  LDSM.16.MT88.4 R12, [R208+0x15000] ;  /* 0x01500000d00c783b */ /* 0x000f2e0000004200 */
[----:B-1----:R-:W-:Y:S01]  /*7100*/  HMMA.16816.F32 R236, R4, R36, R188 ;  /* 0x0000002404ec723c */ /* 0x002fe200000018bc */
[----:B--2---:R-:W-:-:S06]  /*7110*/  FFMA.FTZ R0, R247, c[0x0][0x23c], -R8 ;  /* 0x00008f00f7007a23 */ /* 0x004fcc0000010808 */
[----:B------:R-:W-:Y:S01]  /*7120*/  MOV R37, R155 ;  /* 0x0000009b00257202 */ /* 0x000fe20000000f00 */
[C---:B---3--:R-:W-:Y:S01]  /*7130*/  HMMA.16816.F32 R200, R4.reuse, R24, R136 ;  /* 0x0000001804c8723c */ /* 0x048fe20000001888 */
[----:B------:R-:W-:Y:S01]  /*7140*/  IMAD.MOV.U32 R36, RZ, RZ, R154 ;  /* 0x000000ffff247224 */ /* 0x000fe200078e009a */
[----:B------:R1:W-:Y:S01]  /*7150*/  MUFU.EX2 R244, R0 ;  /* 0x0000000000f47308 */ /* 0x0003e20000000800 */
[----:B------:R-:W-:Y:S01]  /*7160*/  IMAD.MOV.U32 R154, RZ, RZ, R11 ;  /* 0x000000ffff9a7224 */ /* 0x000fe200078e000b */
[----:B------:R-:W-:Y:S01]  /*7170*/  MOV R155, R10 ;  /* 0x0000000a009b7202 */ /* 0x000fe20000000f00 */
[----:B------:R-:W-:Y:S02]  /*7180*/  IMAD.MOV.U32 R247, RZ, RZ, R162 ;  /* 0x000000fffff77224 */ /* 0x000fe400078e00a2 */
[----:B------:R-:W-:Y:S01]  /*7190*/  IMAD.MOV.U32 R162, RZ, RZ, R146 ;  /* 0x000000ffffa27224 */ /* 0x000fe200078e0092 */
[C---:B------:R-:W-:Y:S01]  /*71a0*/  HMMA.16816.F32 R188, R4.reuse, R26, R88 ;  /* 0x0000001a04bc723c */ /* 0x040fe20000001858 */
[----:B------:R-:W2:Y:S06]  /*71b0*/  LDSM.16.MT88.4 R24, [R208+0x17000] ;  /* 0x01700000d018783b */ /* 0x000eac0000004200 */
[----:B------:R-:W-:Y:S01]  /*71c0*/  MOV R88, R154 ;  /* 0x0000009a00587202 */ /* 0x000fe20000000f00 */
[----:B------:R-:W-:Y:S01]  /*71d0*/  HMMA.16816.F32 R124, R4, R32, R124 ;  /* 0x00000020047c723c */ /* 0x000fe2000000187c */
[----:B-1----:R-:W-:Y:S01]  /*71e0*/  FFMA.FTZ R0, R248, c[0x0][0x23c], -R8 ;  /* 0x00008f00f8007a23 */ /* 0x002fe20000010808 */
[----:B------:R-:W-:Y:S01]  /*71f0*/  MOV R248, R160 ;  /* 0x000000a000f87202 */ /* 0x000fe20000000f00 */
[----:B------:R-:W-:-:S05]  /*7200*/  IMAD.MOV.U32 R160, RZ, RZ, R144 ;  /* 0x000000ffffa07224 */ /* 0x000fca00078e0090 */
[C---:B------:R-:W-:Y:S01]  /*7210*/  HMMA.16816.F32 R196, R4.reuse, R34, R184 ;  /* 0x0000002204c4723c */ /* 0x040fe200000018b8 */
[----:B------:R-:W1:Y:S07]  /*7220*/  LDSM.16.MT88.4 R32, [R205+0x17000] ;  /* 0x01700000cd20783b */ /* 0x000e6e0000004200 */
[C---:B------:R-:W-:Y:S08]  /*7230*/  HMMA.16816.F32 R232, R4.reuse, R28, R172 ;  /* 0x0000001c04e8723c */ /* 0x040ff000000018ac */
[C---:B------:R-:W-:Y:S01]  /*7240*/  HMMA.16816.F32 R192, R4.reuse, R30, R168 ;  /* 0x0000001e04c0723c */ /* 0x040fe200000018a8 */
[----:B------:R-:W3:Y:S06]  /*7250*/  LDSM.16.MT88.4 R28, [R206+0x17000] ;  /* 0x01700000ce1c783b */ /* 0x000eec0000004200 */
[----:B------:R-:W-:Y:S01]  /*7260*/  MOV R170, R249 ;  /* 0x000000f900aa7202 */ /* 0x000fe20000000f00 */
[----:B------:R-:W-:Y:S01]  /*7270*/  HMMA.16816.F32 R240, R4, R38, R180 ;  /* 0x0000002604f0723c */ /* 0x000fe200000018b4 */
[----:B------:R-:W-:Y:S01]  /*7280*/  MOV R171, R163 ;  /* 0x000000a300ab7202 */ /* 0x000fe20000000f00 */
[----:B------:R-:W-:Y:S01]  /*7290*/  IMAD.MOV.U32 R249, RZ, RZ, R161 ;  /* 0x000000fffff97224 */ /* 0x000fe200078e00a1 */
[----:B------:R-:W-:-:S02]  /*72a0*/  MOV R163, R147 ;  /* 0x0000009300a37202 */ /* 0x000fc40000000f00 */
[----:B------:R-:W-:Y:S02]  /*72b0*/  MOV R161, R145 ;  /* 0x0000009100a17202 */ /* 0x000fe40000000f00 */
[----:B------:R-:W-:Y:S01]  /*72c0*/  MOV R39, R153 ;  /* 0x0000009900277202 */ /* 0x000fe20000000f00 */
[C---:B----4-:R-:W-:Y:S01]  /*72d0*/  HMMA.16816.F32 R84, R4.reuse, R12, R84 ;  /* 0x0000000c0454723c */ /* 0x050fe20000001854 */
[----:B------:R-:W-:Y:S01]  /*72e0*/  MOV R153, R135 ;  /* 0x0000008700997202 */ /* 0x000fe20000000f00 */
[----:B------:R-:W-:Y:S01]  /*72f0*/  IMAD.MOV.U32 R38, RZ, RZ, R152 ;  /* 0x000000ffff267224 */ /* 0x000fe200078e0098 */
[----:B------:R4:W-:Y:S01]  /*7300*/  MUFU.EX2 R135, R0 ;  /* 0x0000000000877308 */ /* 0x0009e20000000800 */
[----:B------:R-:W-:Y:S01]  /*7310*/  IMAD.MOV.U32 R152, RZ, RZ, R128 ;  /* 0x000000ffff987224 */ /* 0x000fe200078e0080 */
[----:B------:R-:W-:Y:S01]  /*7320*/  MOV R89, R153 ;  /* 0x0000009900597202 */ /* 0x000fe20000000f00 */
[----:B------:R-:W-:Y:S01]  /*7330*/  IMAD.MOV.U32 R128, RZ, RZ, R9 ;  /* 0x000000ffff807224 */ /* 0x000fe200078e0009 */
[----:B------:R-:W-:Y:S01]  /*7340*/  MOV R91, R163 ;  /* 0x000000a3005b7202 */ /* 0x000fe20000000f00 */
[----:B------:R-:W-:Y:S01]  /*7350*/  HMMA.16816.F32 R184, R4, R14, R68 ;  /* 0x0000000e04b8723c */ /* 0x000fe20000001844 */
[----:B------:R-:W3:Y:S01]  /*7360*/  LDSM.16.MT88.4 R12, [R207+0x17000] ;  /* 0x01700000cf0c783b */ /* 0x000ee20000004200 */
[----:B------:R-:W-:-:S03]  /*7370*/  IMAD.MOV.U32 R90, RZ, RZ, R152 ;  /* 0x000000ffff5a7224 */ /* 0x000fc600078e0098 */
[----:B------:R-:W-:Y:S02]  /*7380*/  LDSM.16.MT88.4 R144, [R205+0x11800] ;  /* 0x01180000cd90783b */ /* 0x000fe40000004200 */
[----:B------:R-:W-:Y:S01]  /*7390*/  IMAD.MOV.U32 R68, RZ, RZ, R36 ;  /* 0x000000ffff447224 */ /* 0x000fe200078e0024 */
[C---:B------:R-:W-:Y:S01]  /*73a0*/  HMMA.16816.F32 R180, R4.reuse, R20, R48 ;  /* 0x0000001404b4723c */ /* 0x040fe20000001830 */
[----:B------:R-:W3:Y:S01]  /*73b0*/  LDSM.16.MT88.4 R48, [R206+0x13800] ;  /* 0x01380000ce30783b */ /* 0x000ee20000004200 */
[----:B------:R-:W-:Y:S01]  /*73c0*/  MOV R69, R39 ;  /* 0x0000002700457202 */ /* 0x000fe20000000f00 */
[----:B----4-:R-:W-:Y:S01]  /*73d0*/  FFMA.FTZ R0, R134, c[0x0][0x23c], -R2 ;  /* 0x00008f0086007a23 */ /* 0x010fe20000010802 */
[----:B------:R-:W-:Y:S01]  /*73e0*/  MOV R71, R171 ;  /* 0x000000ab00477202 */ /* 0x000fe20000000f00 */
[----:B------:R-:W-:Y:S02]  /*73f0*/  IMAD.MOV.U32 R70, RZ, RZ, R38 ;  /* 0x000000ffff467224 */ /* 0x000fe400078e0026 */
[----:B------:R4:W-:Y:S01]  /*7400*/  MUFU.EX2 R134, R0 ;  /* 0x0000000000867308 */ /* 0x0009e20000000800 */
[C---:B------:R-:W-:Y:S07]  /*7410*/  HMMA.16816.F32 R176, R4.reuse, R22, R76 ;  /* 0x0000001604b0723c */ /* 0x040fee000000184c */
[----:B------:R-:W-:Y:S01]  /*7420*/  IMAD.MOV.U32 R76, RZ, RZ, R162 ;  /* 0x000000ffff4c7224 */ /* 0x000fe200078e00a2 */
[----:B--2---:R-:W-:Y:S01]  /*7430*/  HMMA.16816.F32 R20, R4, R24, R56 ;  /* 0x000000180414723c */ /* 0x004fe20000001838 */
[----:B------:R-:W2:Y:S01]  /*7440*/  LDSM.16.MT88.4 R56, [R208+0x13800] ;  /* 0x01380000d038783b */ /* 0x000ea20000004200 */
[----:B------:R-:W-:Y:S01]  /*7450*/  MOV R77, R161 ;  /* 0x000000a1004d7202 */ /* 0x000fe20000000f00 */
[----:B------:R-:W-:Y:S01]  /*7460*/  IMAD.MOV.U32 R78, RZ, RZ, R160 ;  /* 0x000000ffff4e7224 */ /* 0x000fe200078e00a0 */
[----:B------:R-:W-:Y:S01]  /*7470*/  MOV R79, R37 ;  /* 0x00000025004f7202 */ /* 0x000fe20000000f00 */
[----:B------:R-:W-:Y:S01]  /*7480*/  LDSM.16.MT88.4 R160, [R208+0x11800] ;  /* 0x01180000d0a0783b */ /* 0x000fe20000004200 */
[----:B----4-:R-:W-:-:S02]  /*7490*/  FFMA.FTZ R0, R133, c[0x0][0x23c], -R2 ;  /* 0x00008f0085007a23 */ /* 0x010fc40000010802 */
[C---:B-1----:R-:W-:Y:S01]  /*74a0*/  HMMA.16816.F32 R172, R4.reuse, R32, R64 ;  /* 0x0000002004ac723c */ /* 0x042fe20000001840 */
[----:B------:R-:W1:Y:S01]  /*74b0*/  LDSM.16.MT88.4 R64, [R207+0x13800] ;  /* 0x01380000cf40783b */ /* 0x000e620000004200 */
[----:B------:R4:W4:Y:S06]  /*74c0*/  MUFU.EX2 R133, R0 ;  /* 0x0000000000857308 */ /* 0x00092c0000000800 */
[C---:B------:R-:W-:Y:S07]  /*74d0*/  HMMA.16816.F32 R24, R4.reuse, R26, R80 ;  /* 0x0000001a0418723c */ /* 0x040fee0000001850 */
[----:B------:R-:W-:Y:S01]  /*74e0*/  MOV R83, R18 ;  /* 0x0000001200537202 */ /* 0x000fe20000000f00 */
[----:B---3--:R-:W-:Y:S01]  /*74f0*/  HMMA.16816.F32 R8, R4, R28, R60 ;  /* 0x0000001c0408723c */ /* 0x008fe2000000183c */
[----:B----4-:R-:W-:-:S02]  /*7500*/  FFMA.FTZ R0, R19, c[0x0][0x23c], -R2 ;  /* 0x00008f0013007a23 */ /* 0x010fc40000010802 */
[----:B------:R-:W-:Y:S02]  /*7510*/  FFMA.FTZ R2, R170, c[0x0][0x23c], -R2 ;  /* 0x00008f00aa027a23 */ /* 0x000fe40000010802 */
[----:B------:R3:W-:Y:S02]  /*7520*/  MUFU.EX2 R19, R0 ;  /* 0x0000000000137308 */ /* 0x0007e40000000800 */
[----:B------:R-:W-:Y:S01]  /*7530*/  MOV R62, R128 ;  /* 0x00000080003e7202 */ /* 0x000fe20000000f00 */
[----:B------:R-:W-:Y:S01]  /*7540*/  IMAD.MOV.U32 R60, RZ, RZ, R130 ;  /* 0x000000ffff3c7224 */ /* 0x000fe200078e0082 */
[----:B------:R-:W-:Y:S01]  /*7550*/  MOV R61, R129 ;  /* 0x00000081003d7202 */ /* 0x000fe20000000f00 */
[----:B------:R-:W-:Y:S01]  /*7560*/  IMAD.MOV.U32 R63, RZ, RZ, R155 ;  /* 0x000000ffff3f7224 */ /* 0x000fe200078e009b */
[----:B------:R-:W-:Y:S01]  /*7570*/  F2FP.PACK_AB R128, R245, R246 ;  /* 0x000000f6f580723e */ /* 0x000fe200000000ff */
[C---:B------:R-:W-:Y:S01]  /*7580*/  HMMA.16816.F32 R28, R4.reuse, R30, R44 ;  /* 0x0000001e041c723c */ /* 0x040fe2000000182c */
[----:B------:R-:W-:Y:S01]  /*7590*/  F2FP.PACK_AB R129, R133, R134 ;  /* 0x000000868581723e */ /* 0x000fe200000000ff */
[----:B------:R-:W4:Y:S01]  /*75a0*/  MUFU.EX2 R18, R2 ;  /* 0x0000000200127308 */ /* 0x000f220000000800 */
[----:B------:R-:W-:Y:S01]  /*75b0*/  F2FP.PACK_AB R130, R135, R244 ;  /* 0x000000f48782723e */ /* 0x000fe200000000ff */
[----:B------:R-:W1:Y:S04]  /*75c0*/  LDSM.16.MT88.4 R152, [R206+0x11800] ;  /* 0x01180000ce98783b */ /* 0x000e680000004200 */
[----:B------:R-:W-:Y:S01]  /*75d0*/  HMMA.16816.F32 R136, R4, R12, R52 ;  /* 0x0000000c0488723c */ /* 0x000fe20000001834 */
[----:B------:R-:W1:Y:S01]  /*75e0*/  LDSM.16.MT88.4 R168, [R207+0x11800] ;  /* 0x01180000cfa8783b */ /* 0x000e620000004200 */
[----:B---3--:R-:W-:-:S06]  /*75f0*/  MOV R0, R131 ;  /* 0x0000008300007202 */ /* 0x008fcc0000000f00 */
[----:B------:R-:W-:Y:S01]  /*7600*/  HMMA.16816.F32 R12, R4, R14, R40 ;  /* 0x0000000e040c723c */ /* 0x000fe20000001828 */
[----:B------:R-:W3:Y:S01]  /*7610*/  LDSM.16.MT88.4 R40, [R205+0x13800] ;  /* 0x01380000cd28783b */ /* 0x000ee20000004200 */
[----:B----4-:R-:W-:Y:S02]  /*7620*/  F2FP.PACK_AB R131, R18, R19 ;  /* 0x000000131283723e */ /* 0x010fe400000000ff */
[----:B------:R-:W-:-:S04]  /*7630*/  MOV R2, R89 ;  /* 0x0000005900027202 */ /* 0x000fc80000000f00 */
[----:B------:R-:W-:Y:S01]  /*7640*/  HMMA.16816.F32 R32, R4, R34, R72 ;  /* 0x000000220420723c */ /* 0x000fe20000001848 */
[----:B------:R-:W4:Y:S04]  /*7650*/  LDSM.16.MT88.4 R72, [R205+0x15800] ;  /* 0x01580000cd48783b */ /* 0x000f280000004200 */
[----:B------:R-:W-:Y:S03]  /*7660*/  LDSM.16.MT88.4 R4, [R207+0x17800] ;  /* 0x01780000cf04783b */ /* 0x000fe60000004200 */
[C---:B------:R-:W-:Y:S07]  /*7670*/  HMMA.16816.F32 R44, R128.reuse, R48, R116 ;  /* 0x00000030802c723c */ /* 0x040fee0000001874 */
[----:B------:R-:W-:Y:S01]  /*7680*/  MOV R119, R62 ;  /* 0x0000003e00777202 */ /* 0x000fe20000000f00 */
[----:B--2---:R-:W-:Y:S01]  /*7690*/  HMMA.16816.F32 R52, R128, R56, R124 ;  /* 0x000000388034723c */ /* 0x004fe2000000187c */
[----:B------:R-:W-:Y:S01]  /*76a0*/  MOV R118, R63 ;  /* 0x0000003f00767202 */ /* 0x000fe20000000f00 */
[----:B------:R-:W-:Y:S01]  /*76b0*/  IMAD.MOV.U32 R116, RZ, RZ, R91 ;  /* 0x000000ffff747224 */ /* 0x000fe200078e005b */
[----:B------:R-:W-:-:S04]  /*76c0*/  MOV R117, R90 ;  /* 0x0000005a00757202 */ /* 0x000fc80000000f00 */
[----:B------:R-:W-:Y:S01]  /*76d0*/  MOV R125, R60 ;  /* 0x0000003c007d7202 */ /* 0x000fe20000000f00 */
[----:B------:R-:W-:Y:S01]  /*76e0*/  IMAD.MOV.U32 R124, RZ, RZ, R61 ;  /* 0x000000ffff7c7224 */ /* 0x000fe200078e003d */
[----:B------:R-:W-:Y:S01]  /*76f0*/  MOV R126, R0 ;  /* 0x00000000007e7202 */ /* 0x000fe20000000f00 */
[C---:B-1----:R-:W-:Y:S01]  /*7700*/  HMMA.16816.F32 R60, R128.reuse, R64, R236 ;  /* 0x00000040803c723c */ /* 0x042fe200000018ec */
[----:B------:R-:W-:Y:S02]  /*7710*/  IMAD.MOV.U32 R0, RZ, RZ, R88 ;  /* 0x000000ffff007224 */ /* 0x000fe400078e0058 */
[----:B------:R-:W-:Y:S01]  /*7720*/  IMAD.MOV.U32 R127, RZ, RZ, R83 ;  /* 0x000000ffff7f7224 */ /* 0x000fe200078e0053 */
[----:B------:R-:W-:Y:S03]  /*7730*/  LDSM.16.MT88.4 R88, [R208+0x15800] ;  /* 0x01580000d058783b */ /* 0x000fe60000004200 */
[----:B------:R-:W-:Y:S01]  /*7740*/  MOV R236, R68 ;  /* 0x0000004400ec7202 */ /* 0x000fe20000000f00 */
[----:B------:R-:W-:Y:S01]  /*7750*/  IMAD.MOV.U32 R237, RZ, RZ, R69 ;  /* 0x000000ffffed7224 */ /* 0x000fe200078e0045 */
[----:B------:R-:W-:Y:S01]  /*7760*/  MOV R238, R70 ;  /* 0x0000004600ee7202 */ /* 0x000fe20000000f00 */
[----:B------:R-:W-:Y:S01]  /*7770*/  HMMA.16816.F32 R56, R128, R58, R196 ;  /* 0x0000003a8038723c */ /* 0x000fe200000018c4 */
[----:B------:R-:W-:Y:S01]  /*7780*/  MOV R239, R71 ;  /* 0x0000004700ef7202 */ /* 0x000fe20000000f00 */
[----:B------:R-:W-:Y:S01]  /*7790*/  FADD.FTZ R2, R2, R236 ;  /* 0x000000ec02027221 */ /* 0x000fe20000010000 */
[----:B------:R-:W1:Y:S01]  /*77a0*/  LDSM.16.MT88.4 R80, [R206+0x15800] ;  /* 0x01580000ce50783b */ /* 0x000e620000004200 */
[----:B------:R-:W-:-:S02]  /*77b0*/  FADD.FTZ R0, R0, R237 ;  /* 0x000000ed00007221 */ /* 0x000fc40000010000 */
[----:B------:R-:W-:Y:S01]  /*77c0*/  FADD.FTZ R2, R238, R2 ;  /* 0x00000002ee027221 */ /* 0x000fe20000010000 */
[----:B------:R-:W-:Y:S01]  /*77d0*/  MOV R196, R76 ;  /* 0x0000004c00c47202 */ /* 0x000fe20000000f00 */
[----:B------:R-:W-:Y:S01]  /*77e0*/  FADD.FTZ R0, R239, R0 ;  /* 0x00000000ef007221 */ /* 0x000fe20000010000 */
[----:B------:R-:W-:Y:S01]  /*77f0*/  MOV R197, R77 ;  /* 0x0000004d00c57202 */ /* 0x000fe20000000f00 */
[----:B------:R-:W-:Y:S01]  /*7800*/  FADD.FTZ R2, R116, R2 ;  /* 0x0000000274027221 */ /* 0x000fe20000010000 */
[----:B------:R-:W-:Y:S01]  /*7810*/  MOV R199, R79 ;  /* 0x0000004f00c77202 */ /* 0x000fe20000000f00 */
[----:B------:R-:W-:Y:S01]  /*7820*/  FADD.FTZ R0, R117, R0 ;  /* 0x0000000075007221 */ /* 0x000fe20000010000 */
[----:B------:R-:W-:Y:S01]  /*7830*/  HMMA.16816.F32 R148, R128, R152, R148 ;  /* 0x000000988094723c */ /* 0x000fe20000001894 */
[----:B------:R-:W-:Y:S02]  /*7840*/  FADD.FTZ R2, R118, R2 ;  /* 0x0000000276027221 */ /* 0x000fe40000010000 */
[----:B------:R-:W-:-:S02]  /*7850*/  FADD.FTZ R0, R119, R0 ;  /* 0x0000000077007221 */ /* 0x000fc40000010000 */
[----:B------:R-:W-:Y:S02]  /*7860*/  IMAD.MOV.U32 R198, RZ, RZ, R78 ;  /* 0x000000ffffc67224 */ /* 0x000fe400078e004e */
[----:B------:R-:W-:Y:S01]  /*7870*/  FADD.FTZ R2, R196, R2 ;  /* 0x00000002c4027221 */ /* 0x000fe20000010000 */
[C---:B------:R-:W-:Y:S01]  /*7880*/  HMMA.16816.F32 R164, R128.reuse, R168, R164 ;  /* 0x000000a880a4723c */ /* 0x040fe200000018a4 */
[----:B------:R-:W-:Y:S02]  /*7890*/  FADD.FTZ R0, R197, R0 ;  /* 0x00000000c5007221 */ /* 0x000fe40000010000 */
[----:B------:R-:W-:Y:S02]  /*78a0*/  FADD.FTZ R2, R198, R2 ;  /* 0x00000002c6027221 */ /* 0x000fe40000010000 */
[----:B------:R-:W-:Y:S02]  /*78b0*/  FADD.FTZ R0, R199, R0 ;  /* 0x00000000c7007221 */ /* 0x000fe40000010000 */
[----:B------:R-:W-:Y:S01]  /*78c0*/  FADD.FTZ R2, R124, R2 ;  /* 0x000000027c027221 */ /* 0x000fe20000010000 */
[----:B---3--:R-:W-:Y:S01]  /*78d0*/  HMMA.16816.F32 R36, R128, R40, R108 ;  /* 0x000000288024723c */ /* 0x008fe2000000186c */
[----:B------:R-:W-:-:S02]  /*78e0*/  FADD.FTZ R0, R125, R0 ;  /* 0x000000007d007221 */ /* 0x000fc40000010000 */
[----:B------:R-:W-:Y:S02]  /*78f0*/  FADD.FTZ R2, R126, R2 ;  /* 0x000000027e027221 */ /* 0x000fe40000010000 */
[----:B------:R-:W-:Y:S02]  /*7900*/  FADD.FTZ R0, R127, R0 ;  /* 0x000000007f007221 */ /* 0x000fe40000010000 */
[----:B------:R-:W-:Y:S01]  /*7910*/  FADD.FTZ R2, R247, R2 ;  /* 0x00000002f7027221 */ /* 0x000fe20000010000 */
[----:B------:R-:W-:Y:S01]  /*7920*/  HMMA.16816.F32 R152, R128, R154, R96 ;  /* 0x0000009a8098723c */ /* 0x000fe20000001860 */
[----:B------:R-:W-:Y:S01]  /*7930*/  FADD.FTZ R0, R248, R0 ;  /* 0x00000000f8007221 */ /* 0x000fe20000010000 */
[----:B------:R-:W2:Y:S01]  /*7940*/  LDSM.16.MT88.4 R96, [R207+0x15800] ;  /* 0x01580000cf60783b */ /* 0x000ea20000004200 */
[----:B------:R-:W-:Y:S02]  /*7950*/  FADD.FTZ R2, R249, R2 ;  /* 0x00000002f9027221 */ /* 0x000fe40000010000 */
[----:B------:R-:W-:-:S02]  /*7960*/  FADD.FTZ R0, R250, R0 ;  /* 0x00000000fa007221 */ /* 0x000fc40000010000 */
[----:B------:R-:W-:Y:S01]  /*7970*/  FADD.FTZ R2, R251, R2 ;  /* 0x00000002fb027221 */ /* 0x000fe20000010000 */
[C---:B------:R-:W-:Y:S01]  /*7980*/  HMMA.16816.F32 R168, R128.reuse, R170, R104 ;  /* 0x000000aa80a8723c */ /* 0x040fe20000001868 */
[----:B------:R-:W3:Y:S01]  /*7990*/  LDSM.16.MT88.4 R104, [R205+0x17800] ;  /* 0x01780000cd68783b */ /* 0x000ee20000004200 */
[----:B------:R-:W-:Y:S02]  /*79a0*/  FADD.FTZ R0, R252, R0 ;  /* 0x00000000fc007221 */ /* 0x000fe40000010000 */
[----:B------:R-:W-:Y:S02]  /*79b0*/  FADD.FTZ R2, R246, R2 ;  /* 0x00000002f6027221 */ /* 0x000fe40000010000 */
[----:B------:R-:W-:Y:S02]  /*79c0*/  FADD.FTZ R0, R134, R0 ;  /* 0x0000000086007221 */ /* 0x000fe40000010000 */
[----:B------:R-:W-:Y:S01]  /*79d0*/  HMMA.16816.F32 R40, R128, R42, R112 ;  /* 0x0000002a8028723c */ /* 0x000fe20000001870 */
[----:B------:R-:W1:Y:S01]  /*79e0*/  LDSM.16.MT88.4 R112, [R206+0x17800] ;  /* 0x01780000ce70783b */ /* 0x000e620000004200 */
[----:B------:R-:W-:-:S02]  /*79f0*/  FADD.FTZ R2, R245, R2 ;  /* 0x00000002f5027221 */ /* 0x000fc40000010000 */
[----:B------:R-:W-:Y:S02]  /*7a00*/  FADD.FTZ R0, R133, R0 ;  /* 0x0000000085007221 */ /* 0x000fe40000010000 */
[----:B------:R-:W-:Y:S02]  /*7a10*/  FADD.FTZ R2, R244, R2 ;  /* 0x00000002f4027221 */ /* 0x000fe40000010000 */
[----:B------:R-:W-:Y:S01]  /*7a20*/  HMMA.16816.F32 R48, R128, R50, R120 ;  /* 0x000000328030723c */ /* 0x000fe20000001878 */
[----:B------:R-:W1:Y:S01]  /*7a30*/  LDSM.16.MT88.4 R120, [R208+0x17800] ;  /* 0x01780000d078783b */ /* 0x000e620000004200 */
[----:B------:R-:W-:Y:S02]  /*7a40*/  FADD.FTZ R0, R19, R0 ;  /* 0x0000000013007221 */ /* 0x000fe40000010000 */
[----:B------:R-:W-:Y:S02]  /*7a50*/  FADD.FTZ R248, R135, R2 ;  /* 0x0000000287f87221 */ /* 0x000fe40000010000 */
[----:B------:R-:W-:-:S02]  /*7a60*/  FADD.FTZ R249, R18, R0 ;  /* 0x0000000012f97221 */ /* 0x000fc40000010000 */
[C---:B------:R-:W-:Y:S01]  /*7a70*/  HMMA.16816.F32 R140, R128.reuse, R144, R140 ;  /* 0x00000090808c723c */ /* 0x040fe2000000188c */
[----:B------:R1:W-:Y:S04]  /*7a80*/  STL [R1+0x8], R248 ;  /* 0x000008f801007387 */ /* 0x0003e80000100800 */
[----:B------:R1:W-:Y:S03]  /*7a90*/  STL [R1+0xc], R249 ;  /* 0x00000cf901007387 */ /* 0x0003e60000100800 */
[C---:B------:R-:W-:Y:S08]  /*7aa0*/  HMMA.16816.F32 R156, R128.reuse, R160, R156 ;  /* 0x000000a0809c723c */ /* 0x040ff0000000189c */
[C---:B------:R-:W-:Y:S08]  /*7ab0*/  HMMA.16816.F32 R144, R128.reuse, R146, R92 ;  /* 0x000000928090723c */ /* 0x040ff0000000185c */
[C---:B------:R-:W-:Y:S08]  /*7ac0*/  HMMA.16816.F32 R160, R128.reuse, R162, R100 ;  /* 0x000000a280a0723c */ /* 0x040ff00000001864 */
[C---:B----4-:R-:W-:Y:S08]  /*7ad0*/  HMMA.16816.F32 R68, R128.reuse, R72, R232 ;  /* 0x000000488044723c */ /* 0x050ff000000018e8 */
[C---:B-1----:R-:W-:Y:S08]  /*7ae0*/  HMMA.16816.F32 R76, R128.reuse, R80, R200 ;  /* 0x00000050804c723c */ /* 0x042ff000000018c8 */
[C---:B------:R-:W-:Y:S08]  /*7af0*/  HMMA.16816.F32 R84, R128.reuse, R88, R84 ;  /* 0x000000588054723c */ /* 0x040ff00000001854 */
        /* <DEDUP_REMOVED lines=17> */
[----:B------:R-:W4:Y:S04]  /*7c10*/  LDL R247, [R1+0x30] ;  /* 0x0000300001f77983 */ /* 0x000f280000100800 */
[----:B------:R-:W4:Y:S04]  /*7c20*/  LDL.64 R198, [R1+0x40] ;  /* 0x0000400001c67983 */ /* 0x000f280000100a00 */
        /* <DEDUP_REMOVED lines=9> */
[----:B---3--:R-:W-:Y:S02]  /*7cc0*/  ISETP.GE.AND P4, PT, R250, c[0x0][0x220], PT ;  /* 0x00008800fa007a0c */ /* 0x008fe40003f86270 */
[----:B----4-:R-:W-:Y:S01]  /*7cd0*/  ISETP.GE.AND P5, PT, R247, c[0x0][0x220], PT ;  /* 0x00008800f7007a0c */ /* 0x010fe20003fa6270 */
[----:B------:R-:W-:Y:S01]  /*7ce0*/  IMAD.WIDE.U32 R4, R4, UR5, R198 ;  /* 0x0000000504047c25 */ /* 0x000fe2000f8e00c6 */
[----:B------:R-:W-:-:S04]  /*7cf0*/  ISETP.GE.AND P3, PT, R251, c[0x0][0x220], PT ;  /* 0x00008800fb007a0c */ /* 0x000fc80003f66270 */
[----:B------:R-:W-:-:S03]  /*7d00*/  IADD3 R0, R5, UR6, RZ ;  /* 0x0000000605007c10 */ /* 0x000fc6000fffe0ff */
[C---:B------:R-:W-:Y:S02]  /*7d10*/  @!P6 LEA R136, P2, R4.reuse, c[0x0][0x170], 0x1 ;  /* 0x00005c000488ea11 */ /* 0x040fe400078408ff */
[C---:B------:R-:W-:Y:S02]  /*7d20*/  @!P4 LEA R32, P0, R4.reuse, c[0x0][0x170], 0x1 ;  /* 0x00005c000420ca11 */ /* 0x040fe400078008ff */
[C-C-:B------:R-:W-:Y:S02]  /*7d30*/  @!P6 LEA.HI.X R137, R4.reuse, c[0x0][0x174], R0.reuse, 0x1, P2 ;  /* 0x00005d000489ea11 */ /* 0x140fe400010f0c00 */
[C---:B------:R-:W-:Y:S02]  /*7d40*/  @!P5 LEA R34, P1, R4.reuse, c[0x0][0x170], 0x1 ;  /* 0x00005c000422da11 */ /* 0x040fe400078208ff */
[C---:B------:R-:W-:Y:S02]  /*7d50*/  IADD3 R2, P2, R4.reuse, UR24, RZ ;  /* 0x0000001804027c10 */ /* 0x040fe4000ff5e0ff */
[----:B------:R-:W-:-:S02]  /*7d60*/  @!P4 LEA.HI.X R33, R4, c[0x0][0x174], R0, 0x1, P0 ;  /* 0x00005d000421ca11 */ /* 0x000fc400000f0c00 */
        /* <DEDUP_REMOVED lines=123> */
[----:B------:R-:W-:Y:S04]  /*8520*/  LDSM.16.M88.4 R240, [R210+0x8800] ;  /* 0x00880000d2f0783b */ /* 0x000fe80000000200 */
[----:B------:R-:W-:Y:S04]  /*8530*/  LDSM.16.M88.4 R244, [R210+0xd000] ;  /* 0x00d00000d2f4783b */ /* 0x000fe80000000200 */
        /* <DEDUP_REMOVED lines=11> */
[----:B------:R-:W1:Y:S07]  /*85f0*/  LDSM.16.M88.4 R4, [R214] ;  /* 0x00000000d604783b */ /* 0x000e6e0000000200 */
[C---:B------:R-:W-:Y:S08]  /*8600*/  HMMA.16816.F32 R200, R8.reuse, R184, R136 ;  /* 0x000000b808c8723c */ /* 0x040ff00000001888 */
[C---:B------:R-:W-:Y:S08]  /*8610*/  HMMA.16816.F32 R196, R8.reuse, R186, R176 ;  /* 0x000000ba08c4723c */ /* 0x040ff000000018b0 */
[C---:B--2---:R-:W-:Y:S01]  /*8620*/  HMMA.16816.F32 R184, R8.reuse, R180, R32 ;  /* 0x000000b408b8723c */ /* 0x044fe20000001820 */
[----:B------:R-:W2:Y:S07]  /*8630*/  LDSM.16.M88.4 R32, [R210+0x9000] ;  /* 0x00900000d220783b */ /* 0x000eae0000000200 */
[C---:B---3--:R-:W-:Y:S01]  /*8640*/  HMMA.16816.F32 R172, R8.reuse, R192, R24 ;  /* 0x000000c008ac723c */ /* 0x048fe20000001818 */
[----:B------:R-:W3:Y:S07]  /*8650*/  LDSM.16.M88.4 R24, [R210+0x9800] ;  /* 0x00980000d218783b */ /* 0x000eee0000000200 */
[C---:B------:R-:W-:Y:S01]  /*8660*/  HMMA.16816.F32 R176, R8.reuse, R182, R28 ;  /* 0x000000b608b0723c */ /* 0x040fe2000000181c */
[----:B------:R-:W-:Y:S07]  /*8670*/  LDSM.16.M88.4 R180, [R209] ;  /* 0x00000000d1b4783b */ /* 0x000fee0000000200 */
[C---:B------:R-:W-:Y:S08]  /*8680*/  HMMA.16816.F32 R136, R8.reuse, R194, R20 ;  /* 0x000000c20888723c */ /* 0x040ff00000001814 */
[C---:B------:R-:W-:Y:S08]  /*8690*/  HMMA.16816.F32 R28, R8.reuse, R236, R12 ;  /* 0x000000ec081c723c */ /* 0x040ff0000000180c */
[----:B------:R-:W-:Y:S01]  /*86a0*/  HMMA.16816.F32 R20, R8, R238, R188 ;  /* 0x000000ee0814723c */ /* 0x000fe200000018bc */
[----:B------:R-:W3:Y:S04]  /*86b0*/  LDSM.16.M88.4 R8, [R213] ;  /* 0x00000000d508783b */ /* 0x000ee80000000200 */
[----:B------:R-:W3:Y:S03]  /*86c0*/  LDSM.16.M88.4 R188, [R209+0x800] ;  /* 0x00080000d1bc783b */ /* 0x000ee60000000200 */
[C---:B-1----:R-:W-:Y:S01]  /*86d0*/  HMMA.16816.F32 R12, R4.reuse, R232, R200 ;  /* 0x000000e8040c723c */ /* 0x042fe200000018c8 */
[----:B------:R-:W-:Y:S04]  /*86e0*/  LDSM.16.M88.4 R200, [R204+0xb000] ;  /* 0x00b00000ccc8783b */ /* 0x000fe80000000200 */
[----:B------:R-:W-:Y:S03]  /*86f0*/  LDSM.16.M88.4 R236, [R210+0xb800] ;  /* 0x00b80000d2ec783b */ /* 0x000fe60000000200 */
[C---:B------:R-:W-:Y:S01]  /*8700*/  HMMA.16816.F32 R196, R4.reuse, R234, R196 ;  /* 0x000000ea04c4723c */ /* 0x040fe200000018c4 */
[----:B------:R-:W1:Y:S07]  /*8710*/  LDSM.16.M88.4 R232, [R209+0x1000] ;  /* 0x00100000d1e8783b */ /* 0x000e6e0000000200 */
[C---:B------:R-:W-:Y:S08]  /*8720*/  HMMA.16816.F32 R192, R4.reuse, R240, R184 ;  /* 0x000000f004c0723c */ /* 0x040ff000000018b8 */
[C---:B------:R-:W-:Y:S01]  /*8730*/  HMMA.16816.F32 R184, R4.reuse, R242, R176 ;  /* 0x000000f204b8723c */ /* 0x040fe200000018b0 */
[----:B------:R-:W-:Y:S07]  /*8740*/  LDSM.16.M88.4 R240, [R225] ;  /* 0x00000000e1f0783b */ /* 0x000fee0000000200 */
[C---:B--2---:R-:W-:Y:S08]  /*8750*/  HMMA.16816.F32 R176, R4.reuse, R32, R172 ;  /* 0x0000002004b0723c */ /* 0x044ff000000018ac */
[C---:B------:R-:W-:Y:S08]  /*8760*/  HMMA.16816.F32 R172, R4.reuse, R34, R136 ;  /* 0x0000002204ac723c */ /* 0x040ff00000001888 */
[C---:B---3--:R-:W-:Y:S01]  /*8770*/  HMMA.16816.F32 R136, R4.reuse, R24, R28 ;  /* 0x000000180488723c */ /* 0x048fe2000000181c */
[----:B------:R-:W2:Y:S07]  /*8780*/  LDSM.16.M88.4 R28, [R209+0x1800] ;  /* 0x00180000d11c783b */ /* 0x000eae0000000200 */
[----:B------:R-:W-:Y:S01]  /*8790*/  HMMA.16816.F32 R32, R4, R26, R20 ;  /* 0x0000001a0420723c */ /* 0x000fe20000001814 */
[----:B------:R-:W-:Y:S04]  /*87a0*/  LDSM.16.M88.4 R4, [R211+0x2000] ;  /* 0x00200000d304783b */ /* 0x000fe80000000200 */
[----:B------:R-:W3:Y:S03]  /*87b0*/  LDSM.16.M88.4 R24, [R204+0xa000] ;  /* 0x00a00000cc18783b */ /* 0x000ee60000000200 */
[C---:B------:R-:W-:Y:S08]  /*87c0*/  HMMA.16816.F32 R20, R8.reuse, R180, R12 ;  /* 0x000000b40814723c */ /* 0x040ff0000000180c */
[C---:B------:R-:W-:Y:S01]  /*87d0*/  HMMA.16816.F32 R12, R8.reuse, R182, R196 ;  /* 0x000000b6080c723c */ /* 0x040fe200000018c4 */
[----:B------:R-:W3:Y:S07]  /*87e0*/  LDSM.16.M88.4 R196, [R204+0xa800] ;  /* 0x00a80000ccc4783b */ /* 0x000eee0000000200 */
        /* <DEDUP_REMOVED lines=8> */
[----:B------:R-:W2:Y:S04]  /*8870*/  LDSM.16.M88.4 R32, [R227] ;  /* 0x00000000e320783b */ /* 0x000ea80000000200 */
[----:B------:R-:W1:Y:S01]  /*8880*/  LDSM.16.M88.4 R28, [R226] ;  /* 0x00000000e21c783b */ /* 0x000e620000000200 */
[C---:B---3--:R-:W-:Y:S08]  /*8890*/  HMMA.16816.F32 R136, R4.reuse, R24, R20 ;  /* 0x000000180488723c */ /* 0x048ff00000001814 */
[C---:B------:R-:W-:Y:S08]  /*88a0*/  HMMA.16816.F32 R24, R4.reuse, R26, R12 ;  /* 0x0000001a0418723c */ /* 0x040ff0000000180c */
[C---:B------:R-:W-:Y:S08]  /*88b0*/  HMMA.16816.F32 R20, R4.reuse, R196, R192 ;  /* 0x000000c40414723c */ /* 0x040ff000000018c0 */
[C---:B------:R-:W-:Y:S08]  /*88c0*/  HMMA.16816.F32 R12, R4.reuse, R198, R188 ;  /* 0x000000c6040c723c */ /* 0x040ff000000018bc */
[C---:B------:R-:W-:Y:S08]  /*88d0*/  HMMA.16816.F32 R196, R4.reuse, R200, R184 ;  /* 0x000000c804c4723c */ /* 0x040ff000000018b8 */
[C---:B------:R-:W-:Y:S01]  /*88e0*/  HMMA.16816.F32 R192, R4.reuse, R202, R180 ;  /* 0x000000ca04c0723c */ /* 0x040fe200000018b4 */
[----:B------:R-:W3:Y:S07]  /*88f0*/  LDSM.16.M88.4 R200, [R224] ;  /* 0x00000000e0c8783b */ /* 0x000eee0000000200 */
        /* <DEDUP_REMOVED lines=9> */
[----:B------:R-:W2:Y:S07]  /*8990*/  LDSM.16.M88.4 R28, [R210+0xb000] ;  /* 0x00b00000d21c783b */ /* 0x000eae0000000200 */
[C---:B------:R-:W-:Y:S01]  /*89a0*/  HMMA.16816.F32 R20, R8.reuse, R240, R196 ;  /* 0x000000f00814723c */ /* 0x040fe200000018c4 */
[----:B------:R-:W-:Y:S07]  /*89b0*/  LDSM.16.M88.4 R196, [R209+0x2000] ;  /* 0x00200000d1c4783b */ /* 0x000fee0000000200 */
[C---:B------:R-:W-:Y:S01]  /*89c0*/  HMMA.16816.F32 R12, R8.reuse, R242, R192 ;  /* 0x000000f2080c723c */ /* 0x040fe200000018c0 */
[----:B------:R-:W-:Y:S07]  /*89d0*/  LDSM.16.M88.4 R240, [R209+0x5800] ;  /* 0x00580000d1f0783b */ /* 0x000fee0000000200 */
        /* <DEDUP_REMOVED lines=11> */
[C---:B------:R-:W-:Y:S08]  /*8a90*/  HMMA.16816.F32 R32, R4.reuse, R30, R12 ;  /* 0x0000001e0420723c */ /* 0x040ff0000000180c */
[C---:B------:R-:W-:Y:S01]  /*8aa0*/  HMMA.16816.F32 R28, R4.reuse, R236, R136 ;  /* 0x000000ec041c723c */ /* 0x040fe20000001888 */
[----:B------:R-:W2:Y:S07]  /*8ab0*/  LDSM.16.M88.4 R136, [R209+0x3000] ;  /* 0x00300000d188783b */ /* 0x000eae0000000200 */
[----:B------:R-:W-:Y:S01]  /*8ac0*/  HMMA.16816.F32 R20, R4, R238, R184 ;  /* 0x000000ee0414723c */ /* 0x000fe200000018b8 */
[----:B------:R-:W4:Y:S04]  /*8ad0*/  LDSM.16.M88.4 R4, [R211+0x4000] ;  /* 0x00400000d304783b */ /* 0x000f280000000200 */
[----:B------:R-:W-:Y:S03]  /*8ae0*/  LDSM.16.M88.4 R236, [R220] ;  /* 0x00000000dcec783b */ /* 0x000fe60000000200 */
[C---:B---3--:R-:W-:Y:S08]  /*8af0*/  HMMA.16816.F32 R12, R8.reuse, R196, R192 ;  /* 0x000000c4080c723c */ /* 0x048ff000000018c0 */
[C---:B------:R-:W-:Y:S01]  /*8b00*/  HMMA.16816.F32 R188, R8.reuse, R198, R188 ;  /* 0x000000c608bc723c */ /* 0x040fe200000018bc */
[----:B------:R-:W3:Y:S07]  /*8b10*/  LDSM.16.M88.4 R196, [R204+0xc800] ;  /* 0x00c80000ccc4783b */ /* 0x000eee0000000200 */
[C---:B-1----:R-:W-:Y:S08]  /*8b20*/  HMMA.16816.F32 R184, R8.reuse, R232, R180 ;  /* 0x000000e808b8723c */ /* 0x042ff000000018b4 */
[C---:B------:R-:W-:Y:S01]  /*8b30*/  HMMA.16816.F32 R180, R8.reuse, R234, R176 ;  /* 0x000000ea08b4723c */ /* 0x040fe200000018b0 */
[----:B------:R-:W1:Y:S07]  /*8b40*/  LDSM.16.M88.4 R232, [R204+0xd000] ;  /* 0x00d00000cce8783b */ /* 0x000e6e0000000200 */
[C---:B--2---:R-:W-:Y:S08]  /*8b50*/  HMMA.16816.F32 R176, R8.reuse, R136, R172 ;  /* 0x0000008808b0723c */ /* 0x044ff000000018ac */
[C---:B------:R-:W-:Y:S08]  /*8b60*/  HMMA.16816.F32 R172, R8.reuse, R138, R32 ;  /* 0x0000008a08ac723c */ /* 0x040ff00000001820 */
[C---:B------:R-:W-:Y:S01]  /*8b70*/  HMMA.16816.F32 R136, R8.reuse, R24, R28 ;  /* 0x000000180888723c */ /* 0x040fe2000000181c */
[----:B------:R-:W2:Y:S07]  /*8b80*/  LDSM.16.M88.4 R28, [R204+0xd800] ;  /* 0x00d80000cc1c783b */ /* 0x000eae0000000200 */
[----:B------:R-:W-:Y:S01]  /*8b90*/  HMMA.16816.F32 R32, R8, R26, R20 ;  /* 0x0000001a0820723c */ /* 0x000fe20000001814 */
[----:B------:R-:W-:Y:S04]  /*8ba0*/  LDSM.16.M88.4 R8, [R212+0x4000] ;  /* 0x00400000d408783b */ /* 0x000fe80000000200 */
[----:B------:R-:W2:Y:S03]  /*8bb0*/  LDSM.16.M88.4 R24, [R223] ;  /* 0x00000000df18783b */ /* 0x000ea60000000200 */
[C---:B----4-:R-:W-:Y:S08]  /*8bc0*/  HMMA.16816.F32 R20, R4.reuse, R200, R12 ;  /* 0x000000c80414723c */ /* 0x050ff0000000180c */
[C---:B------:R-:W-:Y:S01]  /*8bd0*/  HMMA.16816.F32 R12, R4.reuse, R202, R188 ;  /* 0x000000ca040c723c */ /* 0x040fe200000018bc */
[----:B------:R-:W4:Y:S07]  /*8be0*/  LDSM.16.M88.4 R200, [R222] ;  /* 0x00000000dec8783b */ /* 0x000f2e0000000200 */
[C---:B---3--:R-:W-:Y:S08]  /*8bf0*/  HMMA.16816.F32 R192, R4.reuse, R196, R184 ;  /* 0x000000c404c0723c */ /* 0x048ff000000018b8 */
[C---:B------:R-:W-:Y:S01]  /*8c00*/  HMMA.16816.F32 R188, R4.reuse, R198, R180 ;  /* 0x000000c604bc723c */ /* 0x040fe200000018b4 */
[----:B------:R-:W3:Y:S07]  /*8c10*/  LDSM.16.M88.4 R196, [R221] ;  /* 0x00000000ddc4783b */ /* 0x000eee0000000200 */
[C---:B-1----:R-:W-:Y:S08]  /*8c20*/  HMMA.16816.F32 R184, R4.reuse, R232, R176 ;  /* 0x000000e804b8723c */ /* 0x042ff000000018b0 */
[C---:B------:R-:W-:Y:S01]  /*8c30*/  HMMA.16816.F32 R180, R4.reuse, R234, R172 ;  /* 0x000000ea04b4723c */ /* 0x040fe200000018ac */
[----:B------:R-:W-:Y:S07]  /*8c40*/  LDSM.16.M88.4 R232, [R210+0xd800] ;  /* 0x00d80000d2e8783b */ /* 0x000fee0000000200 */
[C---:B--2---:R-:W-:Y:S08]  /*8c50*/  HMMA.16816.F32 R176, R4.reuse, R28, R136 ;  /* 0x0000001c04b0723c */ /* 0x044ff00000001888 */
[----:B------:R-:W-:Y:S01]  /*8c60*/  HMMA.16816.F32 R172, R4, R30, R32 ;  /* 0x0000001e04ac723c */ /* 0x000fe20000001820 */
[----:B------:R-:W-:Y:S04]  /*8c70*/  LDSM.16.M88.4 R4, [R214+0x4000] ;  /* 0x00400000d604783b */ /* 0x000fe80000000200 */
[----:B------:R-:W1:Y:S03]  /*8c80*/  LDSM.16.M88.4 R32, [R210+0xc000] ;  /* 0x00c00000d220783b */ /* 0x000e660000000200 */
[C---:B------:R-:W-:Y:S01]  /*8c90*/  HMMA.16816.F32 R136, R8.reuse, R24, R20 ;  /* 0x000000180888723c */ /* 0x040fe20000001814 */
[----:B------:R-:W2:Y:S07]  /*8ca0*/  LDSM.16.M88.4 R28, [R210+0xc800] ;  /* 0x00c80000d21c783b */ /* 0x000eae0000000200 */
[C---:B------:R-:W-:Y:S08]  /*8cb0*/  HMMA.16816.F32 R24, R8.reuse, R26, R12 ;  /* 0x0000001a0818723c */ /* 0x040ff0000000180c */
[C---:B----4-:R-:W-:Y:S08]  /*8cc0*/  HMMA.16816.F32 R12, R8.reuse, R202, R188 ;  /* 0x000000ca080c723c */ /* 0x050ff000000018bc */
[C---:B------:R-:W-:Y:S08]  /*8cd0*/  HMMA.16816.F32 R20, R8.reuse, R200, R192 ;  /* 0x000000c80814723c */ /* 0x040ff000000018c0 */
[C---:B---3--:R-:W-:Y:S08]  /*8ce0*/  HMMA.16816.F32 R200, R8.reuse, R196, R184 ;  /* 0x000000c408c8723c */ /* 0x048ff000000018b8 */
[C---:B------:R-:W-:Y:S08]  /*8cf0*/  HMMA.16816.F32 R196, R8.reuse, R198, R180 ;  /* 0x000000c608c4723c */ /* 0x040ff000000018b4 */
[C---:B------:R-:W-:Y:S08]  /*8d00*/  HMMA.16816.F32 R192, R8.reuse, R236, R176 ;  /* 0x000000ec08c0723c */ /* 0x040ff000000018b0 */
[----:B------:R-:W-:Y:S01]  /*8d10*/  HMMA.16816.F32 R188, R8, R238, R172 ;  /* 0x000000ee08bc723c */ /* 0x000fe200000018ac */
[----:B------:R-:W-:Y:S04]  /*8d20*/  LDSM.16.M88.4 R8, [R213+0x4000] ;  /* 0x00400000d508783b */ /* 0x000fe80000000200 */
[----:B------:R-:W3:Y:S03]  /*8d30*/  LDSM.16.M88.4 R236, [R209+0x4000] ;  /* 0x00400000d1ec783b */ /* 0x000ee60000000200 */
[C---:B-1----:R-:W-:Y:S01]  /*8d40*/  HMMA.16816.F32 R184, R4.reuse, R32, R136 ;  /* 0x0000002004b8723c */ /* 0x042fe20000001888 */
[----:B------:R-:W1:Y:S04]  /*8d50*/  LDSM.16.M88.4 R172, [R209+0x4800] ;  /* 0x00480000d1ac783b */ /* 0x000e680000000200 */
[----:B------:R-:W4:Y:S03]  /*8d60*/  LDSM.16.M88.4 R136, [R209+0x5000] ;  /* 0x00500000d188783b */ /* 0x000f260000000200 */
[C---:B------:R-:W-:Y:S08]  /*8d70*/  HMMA.16816.F32 R180, R4.reuse, R34, R24 ;  /* 0x0000002204b4723c */ /* 0x040ff00000001818 */
[C---:B--2---:R-:W-:Y:S08]  /*8d80*/  HMMA.16816.F32 R32, R4.reuse, R30, R12 ;  /* 0x0000001e0420723c */ /* 0x044ff0000000180c */
[C---:B------:R-:W-:Y:S08]  /*8d90*/  HMMA.16816.F32 R176, R4.reuse, R28, R20 ;  /* 0x0000001c04b0723c */ /* 0x040ff00000001814 */
[C---:B------:R-:W-:Y:S01]  /*8da0*/  HMMA.16816.F32 R28, R4.reuse, R244, R200 ;  /* 0x000000f4041c723c */ /* 0x040fe200000018c8 */
[----:B------:R-:W-:Y:S07]  /*8db0*/  LDSM.16.M88.4 R200, [R204+0xe000] ;  /* 0x00e00000ccc8783b */ /* 0x000fee0000000200 */
[C---:B------:R-:W-:Y:S08]  /*8dc0*/  HMMA.16816.F32 R24, R4.reuse, R246, R196 ;  /* 0x000000f60418723c */ /* 0x040ff000000018c4 */
[C---:B------:R-:W-:Y:S08]  /*8dd0*/  HMMA.16816.F32 R20, R4.reuse, R232, R192 ;  /* 0x000000e80414723c */ /* 0x040ff000000018c0 */
[----:B------:R-:W-:Y:S01]  /*8de0*/  HMMA.16816.F32 R12, R4, R234, R188 ;  /* 0x000000ea040c723c */ /* 0x000fe200000018bc */
[----:B------:R-:W-:Y:S04]  /*8df0*/  LDSM.16.M88.4 R4, [R211+0x6000] ;  /* 0x00600000d304783b */ /* 0x000fe80000000200 */
[----:B------:R-:W2:Y:S03]  /*8e00*/  LDSM.16.M88.4 R232, [R204+0xe800] ;  /* 0x00e80000cce8783b */ /* 0x000ea60000000200 */
[C---:B---3--:R-:W-:Y:S08]  /*8e10*/  HMMA.16816.F32 R196, R8.reuse, R236, R184 ;  /* 0x000000ec08c4723c */ /* 0x048ff000000018b8 */
[C---:B-1----:R-:W-:Y:S01]  /*8e20*/  HMMA.16816.F32 R184, R8.reuse, R174, R32 ;  /* 0x000000ae08b8723c */ /* 0x042fe20000001820 */
[----:B------:R-:W1:Y:S07]  /*8e30*/  LDSM.16.M88.4 R32, [R204+0xf000] ;  /* 0x00f00000cc20783b */ /* 0x000e6e0000000200 */
[C---:B------:R-:W-:Y:S08]  /*8e40*/  HMMA.16816.F32 R192, R8.reuse, R238, R180 ;  /* 0x000000ee08c0723c */ /* 0x040ff000000018b4 */
[C---:B----4-:R-:W-:Y:S01]  /*8e50*/  HMMA.16816.F32 R180, R8.reuse, R136, R28 ;  /* 0x0000008808b4723c */ /* 0x050fe2000000181c */
[----:B------:R-:W3:Y:S07]  /*8e60*/  LDSM.16.M88.4 R28, [R204+0xf800] ;  /* 0x00f80000cc1c783b */ /* 0x000eee0000000200 */
[C---:B------:R-:W-:Y:S08]  /*8e70*/  HMMA.16816.F32 R188, R8.reuse, R172, R176 ;  /* 0x000000ac08bc723c */ /* 0x040ff000000018b0 */
[C---:B------:R-:W-:Y:S01]  /*8e80*/  HMMA.16816.F32 R176, R8.reuse, R138, R24 ;  /* 0x0000008a08b0723c */ /* 0x040fe20000001818 */
[----:B------:R-:W-:Y:S07]  /*8e90*/  LDSM.16.M88.4 R136, [R219] ;  /* 0x00000000db88783b */ /* 0x000fee0000000200 */
[C---:B------:R-:W-:Y:S08]  /*8ea0*/  HMMA.16816.F32 R172, R8.reuse, R240, R20 ;  /* 0x000000f008ac723c */ /* 0x040ff00000001814 */
[----:B------:R-:W-:Y:S01]  /*8eb0*/  HMMA.16816.F32 R24, R8, R242, R12 ;  /* 0x000000f20818723c */ /* 0x000fe2000000180c */
[----:B------:R-:W4:Y:S04]  /*8ec0*/  LDSM.16.M88.4 R12, [R212+0x6000] ;  /* 0x00600000d40c783b */ /* 0x000f280000000200 */
[----:B------:R-:W-:Y:S03]  /*8ed0*/  LDSM.16.M88.4 R8, [R214+0x6000] ;  /* 0x00600000d608783b */ /* 0x000fe60000000200 */
[C---:B--2---:R-:W-:Y:S08]  /*8ee0*/  HMMA.16816.F32 R236, R4.reuse, R232, R188 ;  /* 0x000000e804ec723c */ /* 0x044ff000000018bc */
[C---:B------:R-:W-:Y:S08]  /*8ef0*/  HMMA.16816.F32 R188, R4.reuse, R234, R184 ;  /* 0x000000ea04bc723c */ /* 0x040ff000000018b8 */
[C---:B-1----:R-:W-:Y:S08]  /*8f00*/  HMMA.16816.F32 R184, R4.reuse, R32, R180 ;  /* 0x0000002004b8723c */ /* 0x042ff000000018b4 */
[C---:B------:R-:W-:Y:S01]  /*8f10*/  HMMA.16816.F32 R180, R4.reuse, R34, R176 ;  /* 0x0000002204b4723c */ /* 0x040fe200000018b0 */
[----:B------:R-:W1:Y:S07]  /*8f20*/  LDSM.16.M88.4 R32, [R218] ;  /* 0x00000000da20783b */ /* 0x000e6e0000000200 */
[C---:B------:R-:W-:Y:S08]  /*8f30*/  HMMA.16816.F32 R20, R4.reuse, R200, R196 ;  /* 0x000000c80414723c */ /* 0x040ff000000018c4 */
[C---:B------:R-:W-:Y:S01]  /*8f40*/  HMMA.16816.F32 R192, R4.reuse, R202, R192 ;  /* 0x000000ca04c0723c */ /* 0x040fe200000018c0 */
[----:B------:R-:W-:Y:S07]  /*8f50*/  LDSM.16.M88.4 R200, [R210+0xe000] ;  /* 0x00e00000d2c8783b */ /* 0x000fee0000000200 */
[C---:B---3--:R-:W-:Y:S01]  /*8f60*/  HMMA.16816.F32 R232, R4.reuse, R28, R172 ;  /* 0x0000001c04e8723c */ /* 0x048fe200000018ac */
[----:B------:R-:W-:Y:S07]  /*8f70*/  LDSM.16.M88.4 R172, [R209+0x6000] ;  /* 0x00600000d1ac783b */ /* 0x000fee0000000200 */
[----:B------:R-:W-:Y:S01]  /*8f80*/  HMMA.16816.F32 R176, R4, R30, R24 ;  /* 0x0000001e04b0723c */ /* 0x000fe20000001818 */
[----:B------:R-:W2:Y:S04]  /*8f90*/  LDSM.16.M88.4 R28, [R217] ;  /* 0x00000000d91c783b */ /* 0x000ea80000000200 */
[----:B------:R-:W-:Y:S03]  /*8fa0*/  LDSM.16.M88.4 R4, [R213+0x6000] ;  /* 0x00600000d504783b */ /* 0x000fe60000000200 */
[C---:B----4-:R-:W-:Y:S08]  /*8fb0*/  HMMA.16816.F32 R20, R12.reuse, R136, R20 ;  /* 0x000000880c14723c */ /* 0x050ff00000001814 */
[C---:B------:R-:W-:Y:S01]  /*8fc0*/  HMMA.16816.F32 R24, R12.reuse, R138, R192 ;  /* 0x0000008a0c18723c */ /* 0x040fe200000018c0 */
[----:B------:R-:W3:Y:S07]  /*8fd0*/  LDSM.16.M88.4 R136, [R216] ;  /* 0x00000000d888783b */ /* 0x000eee0000000200 */
[C---:B-1----:R-:W-:Y:S08]  /*8fe0*/  HMMA.16816.F32 R236, R12.reuse, R32, R236 ;  /* 0x000000200cec723c */ /* 0x042ff000000018ec */
[C---:B--2---:R-:W-:Y:S08]  /*8ff0*/  HMMA.16816.F32 R192, R12.reuse, R28, R184 ;  /* 0x0000001c0cc0723c */ /* 0x044ff000000018b8 */
[----:B------:R-:W-:Y:S01]  /*9000*/  HMMA.16816.F32 R196, R12, R30, R180 ;  /* 0x0000001e0cc4723c */ /* 0x000fe200000018b4 */
[----:B------:R-:W1:Y:S04]  /*9010*/  LDSM.16.M88.4 R28, [R210+0xe800] ;  /* 0x00e80000d21c783b */ /* 0x000e680000000200 */
[----:B------:R-:W2:Y:S03]  /*9020*/  LDSM.16.M88.4 R180, [R210+0xf000] ;  /* 0x00f00000d2b4783b */ /* 0x000ea60000000200 */
[C---:B------:R-:W-:Y:S08]  /*9030*/  HMMA.16816.F32 R20, R8.reuse, R200, R20 ;  /* 0x000000c80814723c */ /* 0x040ff00000001814 */
[----:B------:R-:W-:Y:S08]  /*9040*/  HMMA.16816.F32 R24, R8, R202, R24 ;  /* 0x000000ca0818723c */ /* 0x000ff00000001818 */
[C---:B---3--:R-:W-:Y:S01]  /*9050*/  HMMA.16816.F32 R200, R12.reuse, R138, R176 ;  /* 0x0000008a0cc8723c */ /* 0x048fe200000018b0 */
[----:B------:R-:W3:Y:S07]  /*9060*/  LDSM.16.M88.4 R176, [R209+0x6800] ;  /* 0x00680000d1b0783b */ /* 0x000eee0000000200 */
[----:B------:R-:W-:Y:S08]  /*9070*/  HMMA.16816.F32 R232, R12, R136, R232 ;  /* 0x000000880ce8723c */ /* 0x000ff000000018e8 */
[----:B-1----:R-:W-:Y:S08]  /*9080*/  HMMA.16816.F32 R136, R8, R28, R236 ;  /* 0x0000001c0888723c */ /* 0x002ff000000018ec */
[----:B------:R-:W-:Y:S08]  /*9090*/  HMMA.16816.F32 R188, R12, R34, R188 ;  /* 0x000000220cbc723c */ /* 0x000ff000000018bc */
[C---:B------:R-:W-:Y:S08]  /*90a0*/  HMMA.16816.F32 R240, R4.reuse, R172, R20 ;  /* 0x000000ac04f0723c */ /* 0x040ff00000001814 */
[----:B------:R-:W-:Y:S01]  /*90b0*/  HMMA.16816.F32 R184, R4, R174, R24 ;  /* 0x000000ae04b8723c */ /* 0x000fe20000001818 */
[----:B------:R-:W1:Y:S07]  /*90c0*/  LDSM.16.M88.4 R172, [R210+0xf800] ;  /* 0x00f80000d2ac783b */ /* 0x000e6e0000000200 */
[C---:B--2---:R-:W-:Y:S08]  /*90d0*/  HMMA.16816.F32 R192, R8.reuse, R180, R192 ;  /* 0x000000b408c0723c */ /* 0x044ff000000018c0 */
[----:B------:R-:W-:Y:S08]  /*90e0*/  HMMA.16816.F32 R196, R8, R182, R196 ;  /* 0x000000b608c4723c */ /* 0x000ff000000018c4 */
[----:B---3--:R-:W-:Y:S01]  /*90f0*/  HMMA.16816.F32 R180, R4, R176, R136 ;  /* 0x000000b004b4723c */ /* 0x008fe20000001888 */
[----:B------:R-:W2:Y:S07]  /*9100*/  LDSM.16.M88.4 R136, [R209+0x7000] ;  /* 0x00700000d188783b */ /* 0x000eae0000000200 */
[----:B------:R-:W-:Y:S01]  /*9110*/  HMMA.16816.F32 R188, R8, R30, R188 ;  /* 0x0000001e08bc723c */ /* 0x000fe200000018bc */
[----:B------:R-:W-:-:S07]  /*9120*/  IMAD.SHL.U32 R251, R251, 0x2, RZ ;  /* 0x00000002fbfb7824 */ /* 0x000fce00078e00ff */
[C---:B-1----:R-:W-:Y:S08]  /*9130*/  HMMA.16816.F32 R232, R8.reuse, R172, R232 ;  /* 0x000000ac08e8723c */ /* 0x042ff000000018e8 */
[----:B------:R-:W-:Y:S01]  /*9140*/  HMMA.16816.F32 R200, R8, R174, R200 ;  /* 0x000000ae08c8723c */ /* 0x000fe200000018c8 */
[----:B------:R-:W-:-:S07]  /*9150*/  LOP3.LUT R251, R251, 0x6, RZ, 0xc0, !PT ;  /* 0x00000006fbfb7812 */ /* 0x000fce00078ec0ff */
[----:B------:R-:W-:Y:S01]  /*9160*/  HMMA.16816.F32 R172, R4, R178, R188 ;  /* 0x000000b204ac723c */ /* 0x000fe200000018bc */
[----:B------:R-:W1:Y:S01]  /*9170*/  LDSM.16.M88.4 R176, [R209+0x7800] ;  /* 0x00780000d1b0783b */ /* 0x000e620000000200 */
[----:B------:R-:W-:Y:S01]  /*9180*/  IMAD R0, R0, 0x40, R251 ;  /* 0x0000004000007824 */ /* 0x000fe200078e02fb */
[----:B------:R-:W-:Y:S01]  /*9190*/  UISETP.GE.AND UP0, UPT, UR9, 0x3, UPT ;  /* 0x000000030900788c */ /* 0x000fe2000bf06270 */
[----:B------:R-:W-:Y:S01]  /*91a0*/  FMUL.FTZ R241, R241, c[0x0][0x2ec] ;  /* 0x0000bb00f1f17a20 */ /* 0x000fe20000410000 */
[----:B------:R-:W-:-:S04]  /*91b0*/  DEPBAR.LE SB0, 0x0 ;  /* 0x000080000000791a */ /* 0x000fc80000000000 */
[----:B--2---:R-:W-:Y:S01]  /*91c0*/  HMMA.16816.F32 R8, R4, R136, R192 ;  /* 0x000000880408723c */ /* 0x004fe200000018c0 */
[C---:B------:R-:W-:Y:S01]  /*91d0*/  IADD3 R20, R0.reuse, 0x1, RZ ;  /* 0x0000000100147810 */ /* 0x040fe20007ffe0ff */
[----:B------:R-:W-:Y:S01]  /*91e0*/  MUFU.TANH R241, R241 ;  /* 0x000000f100f17308 */ /* 0x000fe20000002400 */
[----:B------:R-:W-:Y:S01]  /*91f0*/  FMUL.FTZ R243, R243, c[0x0][0x2ec] ;  /* 0x0000bb00f3f37a20 */ /* 0x000fe20000410000 */
[----:B------:R-:W-:Y:S01]  /*9200*/  IADD3 R2, R0, 0x8, RZ ;  /* 0x0000000800027810 */ /* 0x000fe20007ffe0ff */
[----:B------:R-:W-:Y:S02]  /*9210*/  FMUL.FTZ R184, R184, c[0x0][0x2ec] ;  /* 0x0000bb00b8b87a20 */ /* 0x000fe40000410000 */
[----:B------:R-:W-:-:S03]  /*9220*/  FMUL.FTZ R186, R186, c[0x0][0x2ec] ;  /* 0x0000bb00baba7a20 */ /* 0x000fc60000410000 */
[----:B------:R-:W2:Y:S01]  /*9230*/  I2F R23, R20 ;  /* 0x0000001400177306 */ /* 0x000ea20000201400 */
[----:B------:R-:W-:Y:S01]  /*9240*/  FMUL.FTZ R185, R185, c[0x0][0x2ec] ;  /* 0x0000bb00b9b97a20 */ /* 0x000fe20000410000 */
[----:B------:R-:W-:Y:S01]  /*9250*/  HMMA.16816.F32 R136, R4, R138, R196 ;  /* 0x0000008a0488723c */ /* 0x000fe200000018c4 */
[----:B------:R-:W-:Y:S01]  /*9260*/  FMUL.FTZ R187, R187, c[0x0][0x2ec] ;  /* 0x0000bb00bbbb7a20 */ /* 0x000fe20000410000 */
[----:B------:R-:W-:Y:S01]  /*9270*/  IADD3 R15, R0, 0x9, RZ ;  /* 0x00000009000f7810 */ /* 0x000fe20007ffe0ff */
[----:B------:R-:W-:-:S03]  /*9280*/  FMUL.FTZ R180, R180, c[0x0][0x2ec] ;  /* 0x0000bb00b4b47a20 */ /* 0x000fc60000410000 */
[----:B------:R-:W-:Y:S01]  /*9290*/  I2F R24, R2 ;  /* 0x0000000200187306 */ /* 0x000fe20000201400 */
[----:B------:R-:W-:-:S07]  /*92a0*/  IADD3 R18, R0, 0x10, RZ ;  /* 0x0000001000127810 */ /* 0x000fce0007ffe0ff */
[----:B------:R-:W3:Y:S01]  /*92b0*/  MUFU.TANH R243, R243 ;  /* 0x000000f300f37308 */ /* 0x000ee20000002400 */
[----:B------:R-:W-:-:S07]  /*92c0*/  FMUL.FTZ R8, R8, c[0x0][0x2ec] ;  /* 0x0000bb0008087a20 */ /* 0x000fce0000410000 */
[----:B------:R-:W-:Y:S01]  /*92d0*/  MUFU.TANH R133, R184 ;  /* 0x000000b800857308 */ /* 0x000fe20000002400 */
[----:B------:R-:W-:-:S07]  /*92e0*/  FMUL.FTZ R182, R182, c[0x0][0x2ec] ;  /* 0x0000bb00b6b67a20 */ /* 0x000fce0000410000 */
[----:B------:R-:W4:Y:S01]  /*92f0*/  MUFU.TANH R186, R186 ;  /* 0x000000ba00ba7308 */ /* 0x000f220000002400 */
[----:B------:R-:W-:Y:S01]  /*9300*/  FMUL.FTZ R181, R181, c[0x0][0x2ec] ;  /* 0x0000bb00b5b57a20 */ /* 0x000fe20000410000 */
[----:B------:R-:W-:Y:S01]  /*9310*/  IADD3 R19, R0, 0x11, RZ ;  /* 0x0000001100137810 */ /* 0x000fe20007ffe0ff */
[----:B------:R-:W-:-:S05]  /*9320*/  FMUL.FTZ R183, R183, c[0x0][0x2ec] ;  /* 0x0000bb00b7b77a20 */ /* 0x000fca0000410000 */
[----:B------:R-:W-:Y:S01]  /*9330*/  MUFU.TANH R35, R185 ;  /* 0x000000b900237308 */ /* 0x000fe20000002400 */
[----:B------:R-:W-:Y:S01]  /*9340*/  FMUL.FTZ R9, R9, c[0x0][0x2ec] ;  /* 0x0000bb0009097a20 */ /* 0x000fe20000410000 */
[----:B------:R-:W-:-:S06]  /*9350*/  ISETP.GE.AND P1, PT, R20, R16, PT ;  /* 0x000000101400720c */ /* 0x000fcc0003f26270 */
[----:B------:R-:W-:Y:S08]  /*9360*/  I2F R29, R15 ;  /* 0x0000000f001d7306 */ /* 0x000ff00000201400 */
[----:B------:R-:W-:Y:S08]  /*9370*/  I2F R30, R18 ;  /* 0x00000012001e7306 */ /* 0x000ff00000201400 */
[----:B------:R-:W-:Y:S08]  /*9380*/  MUFU.TANH R187, R187 ;  /* 0x000000bb00bb7308 */ /* 0x000ff00000002400 */
[----:B------:R-:W1:Y:S01]  /*9390*/  MUFU.TANH R185, R180 ;  /* 0x000000b400b97308 */ /* 0x000e620000002400 */
[----:B------:R-:W-:Y:S01]  /*93a0*/  IADD3 R21, R0, 0x19, RZ ;  /* 0x0000001900157810 */ /* 0x000fe20007ffe0ff */
[----:B------:R-:W-:-:S06]  /*93b0*/  FMUL.FTZ R173, R173, c[0x0][0x2ec] ;  /* 0x0000bb00adad7a20 */ /* 0x000fcc0000410000 */
[----:B------:R2:W-:Y:S01]  /*93c0*/  MUFU.TANH R192, R8 ;  /* 0x0000000800c07308 */ /* 0x0005e20000002400 */
[----:B------:R-:W-:Y:S01]  /*93d0*/  IADD3 R22, R0, 0x18, RZ ;  /* 0x0000001800167810 */ /* 0x000fe20007ffe0ff */
[----:B------:R-:W-:-:S06]  /*93e0*/  FMUL.FTZ R172, R172, c[0x0][0x2ec] ;  /* 0x0000bb00acac7a20 */ /* 0x000fcc0000410000 */
[----:B------:R-:W1:Y:S01]  /*93f0*/  MUFU.TANH R184, R182 ;  /* 0x000000b600b87308 */ /* 0x000e620000002400 */
[----:B------:R-:W-:Y:S02]  /*9400*/  FMUL.FTZ R174, R174, c[0x0][0x2ec] ;  /* 0x0000bb00aeae7a20 */ /* 0x000fe40000410000 */
[----:B--2---:R-:W-:-:S05]  /*9410*/  FFMA.FTZ R8, R23, UR4, R241 ;  /* 0x0000000417087c23 */ /* 0x004fca00080100f1 */
[----:B------:R-:W-:Y:S01]  /*9420*/  MUFU.TANH R236, R181 ;  /* 0x000000b500ec7308 */ /* 0x000fe20000002400 */
[----:B------:R-:W-:Y:S02]  /*9430*/  ISETP.GE.AND P2, PT, R20, R17, PT ;  /* 0x000000111400720c */ /* 0x000fe40003f46270 */
[----:B------:R-:W-:Y:S01]  /*9440*/  FSEL R135, R8, -INF , !P1 ;  /* 0xff80000008877808 */ /* 0x000fe20004800000 */
[----:B---3--:R-:W-:-:S04]  /*9450*/  FFMA.FTZ R8, R23, UR4, R243 ;  /* 0x0000000417087c23 */ /* 0x008fc800080100f3 */
[----:B------:R1:W-:Y:S01]  /*9460*/  MUFU.TANH R237, R183 ;  /* 0x000000b700ed7308 */ /* 0x0003e20000002400 */
[C---:B------:R-:W-:Y:S02]  /*9470*/  ISETP.GE.AND P0, PT, R2.reuse, R16, PT ;  /* 0x000000100200720c */ /* 0x040fe40003f06270 */
[----:B------:R-:W-:Y:S01]  /*9480*/  ISETP.GE.AND P1, PT, R2, R17, PT ;  /* 0x000000110200720c */ /* 0x000fe20003f26270 */
[----:B----4-:R-:W-:-:S04]  /*9490*/  FFMA.FTZ R2, R24, UR4, R186 ;  /* 0x0000000418027c23 */ /* 0x010fc800080100ba */
[----:B------:R-:W2:Y:S01]  /*94a0*/  I2F R33, R19 ;  /* 0x0000001300217306 */ /* 0x000ea20000201400 */
[----:B------:R-:W-:Y:S01]  /*94b0*/  FMUL.FTZ R175, R175, c[0x0][0x2ec] ;  /* 0x0000bb00afaf7a20 */ /* 0x000fe20000410000 */
[----:B-1----:R-:W-:Y:S06]  /*94c0*/  HMMA.16816.F32 R180, R4, R176, R232 ;  /* 0x000000b004b4723c */ /* 0x002fec00000018e8 */
[----:B------:R1:W-:Y:S01]  /*94d0*/  MUFU.TANH R194, R9 ;  /* 0x0000000900c27308 */ /* 0x0003e20000002400 */
[----:B------:R-:W-:Y:S02]  /*94e0*/  IADD3 R14, R0, 0x20, RZ ;  /* 0x00000020000e7810 */ /* 0x000fe40007ffe0ff */
[----:B------:R-:W-:-:S05]  /*94f0*/  FSEL R134, R2, -INF , !P1 ;  /* 0xff80000002867808 */ /* 0x000fca0004800000 */
[----:B------:R-:W-:Y:S01]  /*9500*/  I2F R31, R21 ;  /* 0x00000015001f7306 */ /* 0x000fe20000201400 */
[----:B-1----:R-:W-:-:S07]  /*9510*/  FFMA.FTZ R9, R24, UR4, R133 ;  /* 0x0000000418097c23 */ /* 0x002fce0008010085 */
[----:B------:R-:W-:Y:S01]  /*9520*/  MUFU.TANH R195, R173 ;  /* 0x000000ad00c37308 */ /* 0x000fe20000002400 */
[----:B------:R-:W-:Y:S01]  /*9530*/  FFMA.FTZ R24, R30, UR4, R185 ;  /* 0x000000041e187c23 */ /* 0x000fe200080100b9 */
[----:B------:R-:W-:Y:S02]  /*9540*/  FSEL R133, R9, -INF , !P0 ;  /* 0xff80000009857808 */ /* 0x000fe40004000000 */
[----:B------:R-:W-:-:S04]  /*9550*/  ISETP.GE.AND P0, PT, R15, R17, PT ;  /* 0x000000110f00720c */ /* 0x000fc80003f06270 */
[----:B------:R-:W-:Y:S01]  /*9560*/  I2F R32, R22 ;  /* 0x0000001600207306 */ /* 0x000fe20000201400 */
[----:B------:R-:W-:Y:S01]  /*9570*/  ISETP.GE.AND P1, PT, R18, R16, PT ;  /* 0x000000101200720c */ /* 0x000fe20003f26270 */
[----:B------:R-:W-:-:S06]  /*9580*/  FMUL.FTZ R136, R136, c[0x0][0x2ec] ;  /* 0x0000bb0088887a20 */ /* 0x000fcc0000410000 */
[----:B------:R1:W-:Y:S01]  /*9590*/  MUFU.TANH R189, R172 ;  /* 0x000000ac00bd7308 */ /* 0x0003e20000002400 */
[----:B------:R-:W-:Y:S02]  /*95a0*/  FMUL.FTZ R137, R137, c[0x0][0x2ec] ;  /* 0x0000bb0089897a20 */ /* 0x000fe40000410000 */
[----:B------:R-:W-:-:S05]  /*95b0*/  FMUL.FTZ R138, R138, c[0x0][0x2ec] ;  /* 0x0000bb008a8a7a20 */ /* 0x000fca0000410000 */
[----:B------:R-:W3:Y:S01]  /*95c0*/  MUFU.TANH R190, R174 ;  /* 0x000000ae00be7308 */ /* 0x000ee20000002400 */
[----:B------:R-:W-:Y:S01]  /*95d0*/  FMUL.FTZ R139, R139, c[0x0][0x2ec] ;  /* 0x0000bb008b8b7a20 */ /* 0x000fe20000410000 */
[----:B------:R-:W-:Y:S02]  /*95e0*/  IADD3 R13, R0, 0x21, RZ ;  /* 0x00000021000d7810 */ /* 0x000fe40007ffe0ff */
[----:B-1----:R-:W-:-:S04]  /*95f0*/  FSEL R172, R8, -INF , !P2 ;  /* 0xff80000008ac7808 */ /* 0x002fc80005000000 */
[----:B------:R-:W1:Y:S01]  /*9600*/  MUFU.TANH R188, R175 ;  /* 0x000000af00bc7308 */ /* 0x000e620000002400 */
[-C--:B------:R-:W-:Y:S01]  /*9610*/  ISETP.GE.AND P2, PT, R15, R16.reuse, PT ;  /* 0x000000100f00720c */ /* 0x080fe20003f46270 */
[C---:B------:R-:W-:Y:S02]  /*9620*/  FFMA.FTZ R15, R29.reuse, UR4, R187 ;  /* 0x000000041d0f7c23 */ /* 0x040fe400080100bb */
[----:B------:R-:W-:Y:S02]  /*9630*/  FFMA.FTZ R8, R29, UR4, R35 ;  /* 0x000000041d087c23 */ /* 0x000fe40008010023 */
[----:B------:R-:W-:Y:S02]  /*9640*/  FMUL.FTZ R10, R10, c[0x0][0x2ec] ;  /* 0x0000bb000a0a7a20 */ /* 0x000fe40000410000 */
[----:B------:R-:W4:Y:S01]  /*9650*/  I2F R28, R14 ;  /* 0x0000000e001c7306 */ /* 0x000f220000201400 */
[----:B------:R-:W-:Y:S01]  /*9660*/  FFMA.FTZ R2, R30, UR4, R184 ;  /* 0x000000041e027c23 */ /* 0x000fe200080100b8 */
[----:B------:R-:W-:Y:S01]  /*9670*/  FSEL R29, R15, -INF , !P0 ;  /* 0xff8000000f1d7808 */ /* 0x000fe20004000000 */
[----:B------:R-:W-:Y:S01]  /*9680*/  FMUL.FTZ R11, R11, c[0x0][0x2ec] ;  /* 0x0000bb000b0b7a20 */ /* 0x000fe20000410000 */
[----:B------:R-:W-:Y:S01]  /*9690*/  FSEL R30, R24, -INF , !P1 ;  /* 0xff800000181e7808 */ /* 0x000fe20004800000 */
[----:B--2---:R-:W-:Y:S01]  /*96a0*/  FFMA.FTZ R15, R33, UR4, R236 ;  /* 0x00000004210f7c23 */ /* 0x004fe200080100ec */
[----:B------:R-:W-:-:S02]  /*96b0*/  ISETP.GE.AND P0, PT, R19, R16, PT ;  /* 0x000000101300720c */ /* 0x000fc40003f06270 */
[----:B------:R-:W-:Y:S01]  /*96c0*/  MUFU.TANH R193, R136 ;  /* 0x0000008800c17308 */ /* 0x000fe20000002400 */
[-C--:B------:R-:W-:Y:S01]  /*96d0*/  ISETP.GE.AND P1, PT, R19, R17.reuse, PT ;  /* 0x000000111300720c */ /* 0x080fe20003f26270 */
[----:B------:R-:W-:Y:S01]  /*96e0*/  FFMA.FTZ R19, R33, UR4, R237 ;  /* 0x0000000421137c23 */ /* 0x000fe200080100ed */
[----:B------:R-:W-:Y:S02]  /*96f0*/  FSEL R35, R8, -INF , !P2 ;  /* 0xff80000008237808 */ /* 0x000fe40005000000 */
[----:B------:R-:W-:-:S03]  /*9700*/  ISETP.GE.AND P2, PT, R18, R17, PT ;  /* 0x000000111200720c */ /* 0x000fc60003f46270 */
[----:B------:R-:W-:Y:S01]  /*9710*/  MUFU.TANH R174, R137 ;  /* 0x0000008900ae7308 */ /* 0x000fe20000002400 */
[----:B------:R-:W-:-:S07]  /*9720*/  IADD3 R12, R0, 0x28, RZ ;  /* 0x00000028000c7810 */ /* 0x000fce0007ffe0ff */
[----:B------:R-:W-:Y:S01]  /*9730*/  MUFU.TANH R173, R138 ;  /* 0x0000008a00ad7308 */ /* 0x000fe20000002400 */
[----:B------:R-:W-:-:S07]  /*9740*/  FSEL R177, R2, -INF , !P2 ;  /* 0xff80000002b17808 */ /* 0x000fce0005000000 */
[----:B------:R2:W-:Y:S01]  /*9750*/  MUFU.TANH R24, R139 ;  /* 0x0000008b00187308 */ /* 0x0005e20000002400 */
[----:B------:R-:W-:Y:S02]  /*9760*/  FSEL R176, R15, -INF , !P0 ;  /* 0xff8000000fb07808 */ /* 0x000fe40004000000 */
[----:B------:R-:W-:-:S05]  /*9770*/  FSEL R184, R19, -INF , !P1 ;  /* 0xff80000013b87808 */ /* 0x000fca0004800000 */
[----:B------:R1:W1:Y:S01]  /*9780*/  MUFU.TANH R175, R10 ;  /* 0x0000000a00af7308 */ /* 0x0002620000002400 */
[-C--:B------:R-:W-:Y:S01]  /*9790*/  ISETP.GE.AND P2, PT, R22, R16.reuse, PT ;  /* 0x000000101600720c */ /* 0x080fe20003f46270 */
[----:B---3--:R-:W-:Y:S01]  /*97a0*/  FFMA.FTZ R19, R32, UR4, R190 ;  /* 0x0000000420137c23 */ /* 0x008fe200080100be */
[----:B--2---:R-:W-:Y:S05]  /*97b0*/  HMMA.16816.F32 R136, R4, R178, R200 ;  /* 0x000000b20488723c */ /* 0x004fea00000018c8 */
[----:B------:R-:W2:Y:S01]  /*97c0*/  I2F R27, R13 ;  /* 0x0000000d001b7306 */ /* 0x000ea20000201400 */
[----:B------:R-:W-:Y:S01]  /*97d0*/  ISETP.GE.AND P0, PT, R22, R17, PT ;  /* 0x000000111600720c */ /* 0x000fe20003f06270 */
[----:B------:R-:W-:Y:S01]  /*97e0*/  FFMA.FTZ R22, R32, UR4, R189 ;  /* 0x0000000420167c23 */ /* 0x000fe200080100bd */
[----:B------:R-:W-:Y:S01]  /*97f0*/  ISETP.GE.AND P1, PT, R21, R16, PT ;  /* 0x000000101500720c */ /* 0x000fe20003f26270 */
[----:B------:R-:W-:-:S04]  /*9800*/  FFMA.FTZ R4, R31, UR4, R195 ;  /* 0x000000041f047c23 */ /* 0x000fc800080100c3 */
[----:B------:R3:W2:Y:S01]  /*9810*/  MUFU.TANH R191, R11 ;  /* 0x0000000b00bf7308 */ /* 0x0006a20000002400 */
[----:B------:R-:W-:Y:S01]  /*9820*/  FMUL.FTZ R180, R180, c[0x0][0x2ec] ;  /* 0x0000bb00b4b47a20 */ /* 0x000fe20000410000 */
[----:B-1----:R-:W-:Y:S01]  /*9830*/  IADD3 R10, R0, 0x30, RZ ;  /* 0x00000030000a7810 */ /* 0x002fe20007ffe0ff */
[----:B------:R-:W-:Y:S01]  /*9840*/  FFMA.FTZ R6, R31, UR4, R188 ;  /* 0x000000041f067c23 */ /* 0x000fe200080100bc */
[----:B------:R-:W-:Y:S01]  /*9850*/  FSEL R31, R4, -INF , !P1 ;  /* 0xff800000041f7808 */ /* 0x000fe20004800000 */
[----:B----4-:R-:W-:-:S03]  /*9860*/  FFMA.FTZ R4, R28, UR4, R192 ;  /* 0x000000041c047c23 */ /* 0x010fc600080100c0 */
[----:B------:R-:W1:Y:S01]  /*9870*/  I2F R26, R12 ;  /* 0x0000000c001a7306 */ /* 0x000e620000201400 */
[----:B------:R-:W-:Y:S02]  /*9880*/  FSEL R32, R19, -INF , !P0 ;  /* 0xff80000013207808 */ /* 0x000fe40004000000 */
[----:B---3--:R-:W-:-:S05]  /*9890*/  IADD3 R11, R0, 0x29, RZ ;  /* 0x00000029000b7810 */ /* 0x008fca0007ffe0ff */
[----:B------:R-:W3:Y:S01]  /*98a0*/  I2F R25, R11 ;  /* 0x0000000b00197306 */ /* 0x000ee20000201400 */
[----:B------:R-:W-:Y:S02]  /*98b0*/  FSEL R33, R22, -INF , !P2 ;  /* 0xff80000016217808 */ /* 0x000fe40005000000 */
[----:B------:R-:W-:Y:S01]  /*98c0*/  ISETP.GE.AND P0, PT, R14, R16, PT ;  /* 0x000000100e00720c */ /* 0x000fe20003f06270 */
[----:B------:R-:W-:Y:S01]  /*98d0*/  FMUL.FTZ R181, R181, c[0x0][0x2ec] ;  /* 0x0000bb00b5b57a20 */ /* 0x000fe20000410000 */
[----:B------:R-:W-:-:S03]  /*98e0*/  ISETP.GE.AND P2, PT, R21, R17, PT ;  /* 0x000000111500720c */ /* 0x000fc60003f46270 */
[----:B------:R-:W-:Y:S01]  /*98f0*/  I2F R23, R10 ;  /* 0x0000000a00177306 */ /* 0x000fe20000201400 */
[----:B------:R-:W-:Y:S01]  /*9900*/  IADD3 R9, R0, 0x31, RZ ;  /* 0x0000003100097810 */ /* 0x000fe20007ffe0ff */
[----:B------:R-:W-:Y:S01]  /*9910*/  FMUL.FTZ R182, R182, c[0x0][0x2ec] ;  /* 0x0000bb00b6b67a20 */ /* 0x000fe20000410000 */
[----:B------:R-:W-:Y:S01]  /*9920*/  FSEL R186, R4, -INF , !P0 ;  /* 0xff80000004ba7808 */ /* 0x000fe20004000000 */
[----:B------:R-:W-:Y:S01]  /*9930*/  FFMA.FTZ R5, R28, UR4, R175 ;  /* 0x000000041c057c23 */ /* 0x000fe200080100af */
[----:B------:R-:W-:-:S03]  /*9940*/  FSEL R178, R6, -INF , !P2 ;  /* 0xff80000006b27808 */ /* 0x000fc60005000000 */
[----:B------:R-:W4:Y:S01]  /*9950*/  MUFU.TANH R180, R180 ;  /* 0x000000b400b47308 */ /* 0x000f220000002400 */
[----:B--2---:R-:W-:Y:S01]  /*9960*/  FFMA.FTZ R4, R27, UR4, R194 ;  /* 0x000000041b047c23 */ /* 0x004fe200080100c2 */
[-C--:B------:R-:W-:Y:S01]  /*9970*/  ISETP.GE.AND P1, PT, R14, R17.reuse, PT ;  /* 0x000000110e00720c */ /* 0x080fe20003f26270 */
[----:B------:R-:W-:Y:S01]  /*9980*/  FMUL.FTZ R183, R183, c[0x0][0x2ec] ;  /* 0x0000bb00b7b77a20 */ /* 0x000fe20000410000 */
[-C--:B------:R-:W-:Y:S01]  /*9990*/  ISETP.GE.AND P2, PT, R13, R16.reuse, PT ;  /* 0x000000100d00720c */ /* 0x080fe20003f46270 */
[----:B------:R-:W-:Y:S01]  /*99a0*/  FFMA.FTZ R6, R27, UR4, R191 ;  /* 0x000000041b067c23 */ /* 0x000fe200080100bf */
[----:B------:R-:W-:Y:S02]  /*99b0*/  ISETP.GE.AND P0, PT, R13, R17, PT ;  /* 0x000000110d00720c */ /* 0x000fe40003f06270 */
[----:B------:R-:W-:Y:S01]  /*99c0*/  I2F R20, R9 ;  /* 0x0000000900147306 */ /* 0x000fe20000201400 */
[----:B------:R-:W-:Y:S02]  /*99d0*/  FSEL R189, R5, -INF , !P1 ;  /* 0xff80000005bd7808 */ /* 0x000fe40004800000 */
[----:B------:R-:W-:Y:S01]  /*99e0*/  FSEL R187, R4, -INF , !P2 ;  /* 0xff80000004bb7808 */ /* 0x000fe20005000000 */
[----:B-1----:R-:W-:Y:S01]  /*99f0*/  FFMA.FTZ R5, R26, UR4, R193 ;  /* 0x000000041a057c23 */ /* 0x002fe200080100c1 */
[----:B------:R-:W-:-:S03]  /*9a00*/  ISETP.GE.AND P1, PT, R12, R16, PT ;  /* 0x000000100c00720c */ /* 0x000fc60003f26270 */
[----:B------:R-:W1:Y:S01]  /*9a10*/  MUFU.TANH R181, R181 ;  /* 0x000000b500b57308 */ /* 0x000e620000002400 */
[----:B------:R-:W-:Y:S01]  /*9a20*/  ISETP.GE.AND P2, PT, R12, R17, PT ;  /* 0x000000110c00720c */ /* 0x000fe20003f46270 */
[----:B------:R-:W-:Y:S01]  /*9a30*/  FMUL.FTZ R12, R136, c[0x0][0x2ec] ;  /* 0x0000bb00880c7a20 */ /* 0x000fe20000410000 */
[----:B------:R-:W-:Y:S01]  /*9a40*/  FSEL R250, R6, -INF , !P0 ;  /* 0xff80000006fa7808 */ /* 0x000fe20004000000 */
[----:B---3--:R-:W-:Y:S01]  /*9a50*/  FFMA.FTZ R4, R25, UR4, R174 ;  /* 0x0000000419047c23 */ /* 0x008fe200080100ae */
[----:B------:R-:W-:Y:S01]  /*9a60*/  ISETP.GE.AND P0, PT, R11, R16, PT ;  /* 0x000000100b00720c */ /* 0x000fe20003f06270 */
[----:B------:R-:W-:Y:S02]  /*9a70*/  FFMA.FTZ R26, R26, UR4, R173 ;  /* 0x000000041a1a7c23 */ /* 0x000fe400080100ad */
[----:B------:R-:W2:Y:S01]  /*9a80*/  MUFU.TANH R182, R182 ;  /* 0x000000b600b67308 */ /* 0x000ea20000002400 */
[----:B------:R-:W-:Y:S01]  /*9a90*/  IADD3 R8, R0, 0x38, RZ ;  /* 0x0000003800087810 */ /* 0x000fe20007ffe0ff */
[----:B------:R-:W-:Y:S01]  /*9aa0*/  FMUL.FTZ R240, R240, c[0x0][0x2ec] ;  /* 0x0000bb00f0f07a20 */ /* 0x000fe20000410000 */
[----:B------:R-:W-:-:S05]  /*9ab0*/  FSEL R185, R4, -INF , !P0 ;  /* 0xff80000004b97808 */ /* 0x000fca0004000000 */
[----:B------:R-:W3:Y:S01]  /*9ac0*/  MUFU.TANH R183, R183 ;  /* 0x000000b700b77308 */ /* 0x000ee20000002400 */
[----:B------:R-:W-:Y:S01]  /*9ad0*/  FSEL R251, R26, -INF , !P2 ;  /* 0xff8000001afb7808 */ /* 0x000fe20005000000 */
[----:B----4-:R-:W-:Y:S01]  /*9ae0*/  FFMA.FTZ R4, R23, UR4, R180 ;  /* 0x0000000417047c23 */ /* 0x010fe200080100b4 */
[----:B------:R-:W-:Y:S01]  /*9af0*/  ISETP.GE.AND P2, PT, R10, R16, PT ;  /* 0x000000100a00720c */ /* 0x000fe20003f46270 */
[----:B------:R-:W-:Y:S02]  /*9b00*/  FMUL.FTZ R138, R138, c[0x0][0x2ec] ;  /* 0x0000bb008a8a7a20 */ /* 0x000fe40000410000 */
[----:B------:R-:W-:Y:S02]  /*9b10*/  FMUL.FTZ R7, R242, c[0x0][0x2ec] ;  /* 0x0000bb00f2077a20 */ /* 0x000fe40000410000 */
[----:B------:R-:W-:Y:S01]  /*9b20*/  I2F R18, R8 ;  /* 0x0000000800127306 */ /* 0x000fe20000201400 */
[----:B------:R-:W-:Y:S02]  /*9b30*/  ISETP.GE.AND P0, PT, R10, R17, PT ;  /* 0x000000110a00720c */ /* 0x000fe40003f06270 */
[----:B------:R-:W-:-:S05]  /*9b40*/  FSEL R247, R4, -INF , !P2 ;  /* 0xff80000004f77808 */ /* 0x000fca0005000000 */
[----:B------:R-:W4:Y:S01]  /*9b50*/  MUFU.TANH R12, R12 ;  /* 0x0000000c000c7308 */ /* 0x000f220000002400 */
[----:B-1----:R-:W-:Y:S01]  /*9b60*/  FFMA.FTZ R4, R20, UR4, R181 ;  /* 0x0000000414047c23 */ /* 0x002fe200080100b5 */
[----:B------:R-:W-:Y:S01]  /*9b70*/  ISETP.GE.AND P2, PT, R9, R16, PT ;  /* 0x000000100900720c */ /* 0x000fe20003f46270 */
[----:B------:R-:W-:Y:S01]  /*9b80*/  FFMA.FTZ R25, R25, UR4, R24 ;  /* 0x0000000419197c23 */ /* 0x000fe20008010018 */
[----:B------:R-:W-:-:S04]  /*9b90*/  FSEL R179, R5, -INF , !P1 ;  /* 0xff80000005b37808 */ /* 0x000fc80004800000 */
[----:B------:R1:W1:Y:S01]  /*9ba0*/  MUFU.TANH R10, R138 ;  /* 0x0000008a000a7308 */ /* 0x0002620000002400 */
[----:B--2---:R-:W-:Y:S01]  /*9bb0*/  FFMA.FTZ R23, R23, UR4, R182 ;  /* 0x0000000417177c23 */ /* 0x004fe200080100b6 */
[----:B------:R-:W-:Y:S01]  /*9bc0*/  ISETP.GE.AND P1, PT, R11, R17, PT ;  /* 0x000000110b00720c */ /* 0x000fe20003f26270 */
[----:B---3--:R-:W-:-:S05]  /*9bd0*/  FFMA.FTZ R20, R20, UR4, R183 ;  /* 0x0000000414147c23 */ /* 0x008fca00080100b7 */
[----:B------:R4:W-:Y:S08]  /*9be0*/  I2F R34, R0 ;  /* 0x0000000000227306 */ /* 0x0009f00000201400 */
[----:B------:R-:W2:Y:S01]  /*9bf0*/  MUFU.TANH R240, R240 ;  /* 0x000000f000f07308 */ /* 0x000ea20000002400 */
[----:B-1----:R-:W-:Y:S02]  /*9c00*/  FSEL R138, R4, -INF , !P2 ;  /* 0xff800000048a7808 */ /* 0x002fe40005000000 */
[----:B------:R-:W-:-:S05]  /*9c10*/  ISETP.GE.AND P2, PT, R9, R17, PT ;  /* 0x000000110900720c */ /* 0x000fca0003f46270 */
[----:B------:R-:W1:Y:S01]  /*9c20*/  MUFU.TANH R7, R7 ;  /* 0x0000000700077308 */ /* 0x000e620000002400 */
[----:B------:R-:W-:Y:S02]  /*9c30*/  FSEL R252, R25, -INF , !P1 ;  /* 0xff80000019fc7808 */ /* 0x000fe40004800000 */
[----:B------:R-:W-:Y:S01]  /*9c40*/  FSEL R173, R23, -INF , !P0 ;  /* 0xff80000017ad7808 */ /* 0x000fe20004000000 */
[----:B------:R-:W-:Y:S01]  /*9c50*/  FMUL.FTZ R6, R137, c[0x0][0x2ec] ;  /* 0x0000bb0089067a20 */ /* 0x000fe20000410000 */
[C---:B------:R-:W-:Y:S01]  /*9c60*/  IADD3 R2, R0.reuse, 0x39, RZ ;  /* 0x0000003900027810 */ /* 0x040fe20007ffe0ff */
[----:B------:R-:W-:Y:S01]  /*9c70*/  BAR.SYNC.DEFER_BLOCKING 0x0 ;  /* 0x0000000000007b1d */ /* 0x000fe20000010000 */
[CC--:B------:R-:W-:Y:S02]  /*9c80*/  ISETP.GE.AND P1, PT, R0.reuse, R16.reuse, PT ;  /* 0x000000100000720c */ /* 0x0c0fe40003f26270 */
[-C--:B------:R-:W-:Y:S01]  /*9c90*/  ISETP.GE.AND P0, PT, R0, R17.reuse, PT ;  /* 0x000000110000720c */ /* 0x080fe20003f06270 */
[----:B----4-:R-:W-:Y:S01]  /*9ca0*/  FFMA.FTZ R0, R18, UR4, R12 ;  /* 0x0000000412007c23 */ /* 0x010fe2000801000c */
[----:B------:R-:W-:Y:S01]  /*9cb0*/  FSEL R246, R20, -INF , !P2 ;  /* 0xff80000014f67808 */ /* 0x000fe20005000000 */
[----:B------:R-:W-:Y:S01]  /*9cc0*/  FMUL.FTZ R5, R139, c[0x0][0x2ec] ;  /* 0x0000bb008b057a20 */ /* 0x000fe20000410000 */
[----:B------:R-:W-:Y:S01]  /*9cd0*/  ISETP.GE.AND P2, PT, R8, R16, PT ;  /* 0x000000100800720c */ /* 0x000fe20003f46270 */
[----:B------:R-:W-:Y:S01]  /*9ce0*/  FFMA.FTZ R4, R18, UR4, R10 ;  /* 0x0000000412047c23 */ /* 0x000fe2000801000a */
[----:B------:R-:W-:Y:S01]  /*9cf0*/  I2F R15, R2 ;  /* 0x00000002000f7306 */ /* 0x000fe20000201400 */
[----:B--2---:R-:W-:Y:S01]  /*9d00*/  FFMA.FTZ R18, R34, UR4, R240 ;  /* 0x0000000422127c23 */ /* 0x004fe200080100f0 */
[----:B------:R-:W-:Y:S01]  /*9d10*/  FSEL R174, R0, -INF , !P2 ;  /* 0xff80000000ae7808 */ /* 0x000fe20005000000 */
[----:B-1----:R-:W-:Y:S01]  /*9d20*/  FFMA.FTZ R34, R34, UR4, R7 ;  /* 0x0000000422227c23 */ /* 0x002fe20008010007 */
[----:B------:R-:W-:-:S04]  /*9d30*/  ISETP.GE.AND P2, PT, R8, R17, PT ;  /* 0x000000110800720c */ /* 0x000fc80003f46270 */
[----:B------:R-:W1:Y:S01]  /*9d40*/  MUFU.TANH R6, R6 ;  /* 0x0000000600067308 */ /* 0x000e620000002400 */
[----:B------:R-:W-:Y:S02]  /*9d50*/  FSEL R244, R4, -INF , !P2 ;  /* 0xff80000004f47808 */ /* 0x000fe40005000000 */
[----:B------:R-:W-:-:S05]  /*9d60*/  ISETP.GE.AND P2, PT, R2, R16, PT ;  /* 0x000000100200720c */ /* 0x000fca0003f46270 */
[----:B------:R-:W2:Y:S01]  /*9d70*/  MUFU.TANH R5, R5 ;  /* 0x0000000500057308 */ /* 0x000ea20000002400 */
[----:B------:R-:W-:Y:S02]  /*9d80*/  FSEL R16, R34, -INF , !P0 ;  /* 0xff80000022107808 */ /* 0x000fe40004000000 */
[----:B------:R-:W-:Y:S02]  /*9d90*/  PLOP3.LUT P0, PT, PT, PT, UP0, 0x80, 0x0 ;  /* 0x000000000000781c */ /* 0x000fe40003f0f008 */
[----:B------:R-:W-:Y:S01]  /*9da0*/  FSEL R18, R18, -INF , !P1 ;  /* 0xff80000012127808 */ /* 0x000fe20004800000 */
[C---:B-1----:R-:W-:Y:S01]  /*9db0*/  FFMA.FTZ R0, R15.reuse, UR4, R6 ;  /* 0x000000040f007c23 */ /* 0x042fe20008010006 */
[----:B------:R-:W-:Y:S01]  /*9dc0*/  ISETP.GE.AND P1, PT, R2, R17, PT ;  /* 0x000000110200720c */ /* 0x000fe20003f26270 */
[----:B--2---:R-:W-:-:S03]  /*9dd0*/  FFMA.FTZ R15, R15, UR4, R5 ;  /* 0x000000040f0f7c23 */ /* 0x004fc60008010005 */
[----:B------:R-:W-:Y:S02]  /*9de0*/  FSEL R245, R0, -INF , !P2 ;  /* 0xff80000000f57808 */ /* 0x000fe40005000000 */
[----:B------:R-:W-:-:S03]  /*9df0*/  FSEL R175, R15, -INF , !P1 ;  /* 0xff8000000faf7808 */ /* 0x000fc60004800000 */
        /* <DEDUP_REMOVED lines=135> */
.L_x_668:
[----:B------:R-:W-:Y:S05]  /*a670*/  BSYNC B0 ;  /* 0x0000000000007941 */ /* 0x000fea0003800000 */
.L_x_667:
[----:B------:R-:W0:Y:S02]  /*a680*/  LDGDEPBAR ;  /* 0x00000000000079af */ /* 0x000e240000000000 */
.L_x_666:
[----:B------:R-:W-:Y:S01]  /*a690*/  FMNMX.FTZ R0, R132, R18, !PT ;  /* 0x0000001284007209 */ /* 0x000fe20007810000 */
[----:B-1----:R-:W-:Y:S01]  /*a6a0*/  LDSM.16.MT88.4 R12, [R205+0x10000] ;  /* 0x01000000cd0c783b */ /* 0x002fe20000004200 */
[----:B------:R-:W-:Y:S01]  /*a6b0*/  MOV R34, R251 ;  /* 0x000000fb00227202 */ /* 0x000fe20000000f00 */
[----:B------:R-:W-:Y:S01]  /*a6c0*/  IMAD.MOV.U32 R182, RZ, RZ, R248 ;  /* 0x000000ffffb67224 */ /* 0x000fe200078e00f8 */
[----:B------:R-:W-:Y:S01]  /*a6d0*/  FMNMX.FTZ R0, R135, R0, !PT ;  /* 0x0000000087007209 */ /* 0x000fe20007810000 */
[----:B------:R-:W-:Y:S01]  /*a6e0*/  LDSM.16.MT88.4 R24, [R206+0x10000] ;  /* 0x01000000ce18783b */ /* 0x000fe20000004200 */
[----:B------:R-:W-:Y:S01]  /*a6f0*/  MOV R181, R249 ;  /* 0x000000f900b57202 */ /* 0x000fe20000000f00 */
[----:B------:R-:W-:Y:S01]  /*a700*/  @UP0 UIADD3 UR9, UR9, -0x3, URZ ;  /* 0xfffffffd09090890 */ /* 0x000fe2000fffe03f */
        /* <DEDUP_REMOVED lines=25> */
[----:B------:R-:W-:-:S03]  /*a8a0*/  FMNMX.FTZ R4, R252, R4, !PT ;  /* 0x00000004fc047209 */ /* 0x000fc60007810000 */
[----:B------:R-:W1:Y:S01]  /*a8b0*/  SHFL.BFLY PT, R5, R0, 0x2, 0x1f ;  /* 0x0c401f0000057f89 */ /* 0x000e6200000e0000 */
[----:B------:R-:W-:-:S04]  /*a8c0*/  FMNMX.FTZ R4, R173, R4, !PT ;  /* 0x00000004ad047209 */ /* 0x000fc80007810000 */
[----:B------:R-:W-:-:S04]  /*a8d0*/  FMNMX.FTZ R4, R246, R4, !PT ;  /* 0x00000004f6047209 */ /* 0x000fc80007810000 */
[----:B------:R-:W-:-:S04]  /*a8e0*/  FMNMX.FTZ R4, R244, R4, !PT ;  /* 0x00000004f4047209 */ /* 0x000fc80007810000 */
[----:B------:R-:W-:-:S05]  /*a8f0*/  FMNMX.FTZ R4, R175, R4, !PT ;  /* 0x00000004af047209 */ /* 0x000fca0007810000 */
[----:B------:R-:W2:Y:S01]  /*a900*/  SHFL.BFLY PT, R2, R4, 0x2, 0x1f ;  /* 0x0c401f0004027f89 */ /* 0x000ea200000e0000 */
[----:B-1----:R-:W-:-:S05]  /*a910*/  FMNMX.FTZ R0, R0, R5, !PT ;  /* 0x0000000500007209 */ /* 0x002fca0007810000 */
[----:B------:R-:W1:Y:S01]  /*a920*/  SHFL.BFLY PT, R5, R0, 0x1, 0x1f ;  /* 0x0c201f0000057f89 */ /* 0x000e6200000e0000 */
[----:B--2---:R-:W-:-:S05]  /*a930*/  FMNMX.FTZ R4, R4, R2, !PT ;  /* 0x0000000204047209 */ /* 0x004fca0007810000 */
[----:B------:R-:W2:Y:S01]  /*a940*/  SHFL.BFLY PT, R6, R4, 0x1, 0x1f ;  /* 0x0c201f0004067f89 */ /* 0x000ea200000e0000 */
[----:B-1----:R-:W-:-:S04]  /*a950*/  FMNMX.FTZ R11, R0, R5, !PT ;  /* 0x00000005000b7209 */ /* 0x002fc80007810000 */
[C---:B------:R-:W-:Y:S01]  /*a960*/  FSETP.NEU.FTZ.AND P2, PT, R11.reuse, -INF , PT ;  /* 0xff8000000b00780b */ /* 0x040fe20003f5d000 */
[----:B------:R-:W-:-:S05]  /*a970*/  FMUL.FTZ R2, R11, c[0x0][0x23c] ;  /* 0x00008f000b027a20 */ /* 0x000fca0000410000 */
[----:B------:R-:W-:-:S05]  /*a980*/  FSEL R2, R2, RZ, P2 ;  /* 0x000000ff02027208 */ /* 0x000fca0001000000 */
[--C-:B------:R-:W-:Y:S02]  /*a990*/  FFMA.FTZ R0, R135, c[0x0][0x23c], -R2.reuse ;  /* 0x00008f0087007a23 */ /* 0x100fe40000010802 */
[--C-:B------:R-:W-:Y:S01]  /*a9a0*/  FFMA.FTZ R18, R18, c[0x0][0x23c], -R2.reuse ;  /* 0x00008f0012127a23 */ /* 0x100fe20000010802 */
[----:B--2---:R-:W-:Y:S01]  /*a9b0*/  FMNMX.FTZ R10, R4, R6, !PT ;  /* 0x00000006040a7209 */ /* 0x004fe20007810000 */
[----:B------:R1:W-:Y:S01]  /*a9c0*/  MUFU.EX2 R180, R0 ;  /* 0x0000000000b47308 */ /* 0x0003e20000000800 */
[----:B------:R-:W-:Y:S01]  /*a9d0*/  FFMA.FTZ R4, R133, c[0x0][0x23c], -R2 ;  /* 0x00008f0085047a23 */ /* 0x000fe20000010802 */
[----:B------:R-:W-:Y:S02]  /*a9e0*/  FSEL R6, R11, RZ, P2 ;  /* 0x000000ff0b067208 */ /* 0x000fe40001000000 */
[----:B------:R-:W-:-:S03]  /*a9f0*/  FSETP.NEU.FTZ.AND P1, PT, R10, -INF , PT ;  /* 0xff8000000a00780b */ /* 0x000fc60003f3d000 */
[----:B------:R-:W-:Y:S01]  /*aa00*/  FADD.FTZ R6, R132, -R6 ;  /* 0x8000000684067221 */ /* 0x000fe20000010000 */
[----:B------:R2:W-:Y:S01]  /*aa10*/  MUFU.EX2 R136, R4 ;  /* 0x0000000400887308 */ /* 0x0005e20000000800 */
[----:B------:R-:W-:Y:S02]  /*aa20*/  FSEL R5, R10, RZ, P1 ;  /* 0x000000ff0a057208 */ /* 0x000fe40000800000 */
[----:B------:R-:W-:-:S03]  /*aa30*/  FMUL.FTZ R6, R6, c[0x0][0x23c] ;  /* 0x00008f0006067a20 */ /* 0x000fc60000410000 */
[----:B------:R-:W-:Y:S02]  /*aa40*/  FADD.FTZ R3, R3, -R5 ;  /* 0x8000000503037221 */ /* 0x000fe40000010000 */
[----:B-1----:R-:W-:Y:S01]  /*aa50*/  FMUL.FTZ R0, R10, c[0x0][0x23c] ;  /* 0x00008f000a007a20 */ /* 0x002fe20000410000 */
[----:B------:R-:W-:Y:S01]  /*aa60*/  MUFU.EX2 R7, R18 ;  /* 0x0000001200077308 */ /* 0x000fe20000000800 */
[----:B------:R-:W-:-:S03]  /*aa70*/  FMUL.FTZ R3, R3, c[0x0][0x23c] ;  /* 0x00008f0003037a20 */ /* 0x000fc60000410000 */
[----:B------:R-:W-:Y:S01]  /*aa80*/  FSEL R0, R0, RZ, P1 ;  /* 0x000000ff00007208 */ /* 0x000fe20000800000 */
[----:B--2---:R-:W-:-:S03]  /*aa90*/  FFMA.FTZ R4, R35, c[0x0][0x23c], -R2 ;  /* 0x00008f0023047a23 */ /* 0x004fc60000010802 */
[----:B------:R-:W1:Y:S01]  /*aaa0*/  MUFU.EX2 R8, R6 ;  /* 0x0000000600087308 */ /* 0x000e620000000800 */
[----:B------:R-:W-:Y:S01]  /*aab0*/  FFMA.FTZ R16, R16, c[0x0][0x23c], -R0 ;  /* 0x00008f0010107a23 */ /* 0x000fe20000010800 */
[----:B------:R-:W-:-:S06]  /*aac0*/  MOV R35, R250 ;  /* 0x000000fa00237202 */ /* 0x000fcc0000000f00 */
[----:B------:R2:W3:Y:S08]  /*aad0*/  MUFU.EX2 R135, R4 ;  /* 0x0000000400877308 */ /* 0x0004f00000000800 */
[----:B------:R-:W-:Y:S01]  /*aae0*/  MUFU.EX2 R18, R16 ;  /* 0x0000001000127308 */ /* 0x000fe20000000800 */
[-C--:B-1----:R-:W-:Y:S02]  /*aaf0*/  FMUL.FTZ R140, R140, R8.reuse ;  /* 0x000000088c8c7220 */ /* 0x082fe40000410000 */
[----:B------:R-:W-:-:S02]  /*ab00*/  FMUL.FTZ R141, R141, R8 ;  /* 0x000000088d8d7220 */ /* 0x000fc40000410000 */
[-C--:B------:R-:W-:Y:S02]  /*ab10*/  FMUL.FTZ R144, R144, R8.reuse ;  /* 0x0000000890907220 */ /* 0x080fe40000410000 */
[-C--:B------:R-:W-:Y:S01]  /*ab20*/  FMUL.FTZ R145, R145, R8.reuse ;  /* 0x0000000891917220 */ /* 0x080fe20000410000 */
[----:B------:R-:W1:Y:S01]  /*ab30*/  MUFU.EX2 R3, R3 ;  /* 0x0000000300037308 */ /* 0x000e620000000800 */
[----:B--2---:R-:W-:Y:S01]  /*ab40*/  FFMA.FTZ R4, R172, c[0x0][0x23c], -R0 ;  /* 0x00008f00ac047a23 */ /* 0x004fe20000010800 */
[----:B------:R-:W-:Y:S01]  /*ab50*/  MOV R172, R7 ;  /* 0x0000000700ac7202 */ /* 0x000fe20000000f00 */
[----:B------:R-:W-:Y:S01]  /*ab60*/  FMUL.FTZ R164, R164, R8 ;  /* 0x00000008a4a47220 */ /* 0x000fe20000410000 */
[----:B---3--:R-:W-:Y:S01]  /*ab70*/  F2FP.PACK_AB R6, R135, R136 ;  /* 0x000000888706723e */ /* 0x008fe200000000ff */
[-C--:B------:R-:W-:Y:S02]  /*ab80*/  FMUL.FTZ R165, R165, R8.reuse ;  /* 0x00000008a5a57220 */ /* 0x080fe40000410000 */
[-C--:B------:R-:W-:Y:S01]  /*ab90*/  FMUL.FTZ R168, R168, R8.reuse ;  /* 0x00000008a8a87220 */ /* 0x080fe20000410000 */
[----:B------:R-:W2:Y:S01]  /*aba0*/  MUFU.EX2 R16, R4 ;  /* 0x0000000400107308 */ /* 0x000ea20000000800 */
[----:B------:R-:W-:-:S02]  /*abb0*/  FMUL.FTZ R169, R169, R8 ;  /* 0x00000008a9a97220 */ /* 0x000fc40000410000 */
[-C--:B------:R-:W-:Y:S02]  /*abc0*/  FMUL.FTZ R156, R156, R8.reuse ;  /* 0x000000089c9c7220 */ /* 0x080fe40000410000 */
[-C--:B------:R-:W-:Y:S02]  /*abd0*/  FMUL.FTZ R157, R157, R8.reuse ;  /* 0x000000089d9d7220 */ /* 0x080fe40000410000 */
[----:B------:R-:W-:Y:S02]  /*abe0*/  FMUL.FTZ R160, R160, R8 ;  /* 0x00000008a0a07220 */ /* 0x000fe40000410000 */
[-C--:B-1----:R-:W-:Y:S02]  /*abf0*/  FMUL.FTZ R142, R142, R3.reuse ;  /* 0x000000038e8e7220 */ /* 0x082fe40000410000 */
[-C--:B------:R-:W-:Y:S02]  /*ac00*/  FMUL.FTZ R143, R143, R3.reuse ;  /* 0x000000038f8f7220 */ /* 0x080fe40000410000 */
[----:B------:R-:W-:-:S02]  /*ac10*/  FMUL.FTZ R146, R146, R3 ;  /* 0x0000000392927220 */ /* 0x000fc40000410000 */
[-C--:B------:R-:W-:Y:S01]  /*ac20*/  FMUL.FTZ R147, R147, R3.reuse ;  /* 0x0000000393937220 */ /* 0x080fe20000410000 */
[----:B--2---:R-:W-:Y:S01]  /*ac30*/  F2FP.PACK_AB R5, R16, R18 ;  /* 0x000000121005723e */ /* 0x004fe200000000ff */
[----:B------:R-:W-:Y:S02]  /*ac40*/  FFMA.FTZ R4, R134, c[0x0][0x23c], -R0 ;  /* 0x00008f0086047a23 */ /* 0x000fe40000010800 */
[-C--:B------:R-:W-:Y:S02]  /*ac50*/  FMUL.FTZ R166, R166, R3.reuse ;  /* 0x00000003a6a67220 */ /* 0x080fe40000410000 */
[----:B------:R1:W-:Y:S01]  /*ac60*/  MUFU.EX2 R133, R4 ;  /* 0x0000000400857308 */ /* 0x0003e20000000800 */
[-C--:B------:R-:W-:Y:S02]  /*ac70*/  FMUL.FTZ R167, R167, R3.reuse ;  /* 0x00000003a7a77220 */ /* 0x080fe40000410000 */
[-C--:B------:R-:W-:Y:S02]  /*ac80*/  FMUL.FTZ R170, R170, R3.reuse ;  /* 0x00000003aaaa7220 */ /* 0x080fe40000410000 */
[----:B------:R-:W-:-:S02]  /*ac90*/  FMUL.FTZ R171, R171, R3 ;  /* 0x00000003abab7220 */ /* 0x000fc40000410000 */
[-C--:B------:R-:W-:Y:S02]  /*aca0*/  FMUL.FTZ R158, R158, R3.reuse ;  /* 0x000000039e9e7220 */ /* 0x080fe40000410000 */
[-C--:B------:R-:W-:Y:S02]  /*acb0*/  FMUL.FTZ R159, R159, R3.reuse ;  /* 0x000000039f9f7220 */ /* 0x080fe40000410000 */
[----:B------:R-:W-:Y:S02]  /*acc0*/  FMUL.FTZ R161, R161, R8 ;  /* 0x00000008a1a17220 */ /* 0x000fe40000410000 */
[-C--:B------:R-:W-:Y:S02]  /*acd0*/  FMUL.FTZ R162, R162, R3.reuse ;  /* 0x00000003a2a27220 */ /* 0x080fe40000410000 */
[----:B------:R-:W-:Y:S02]  /*ace0*/  FMUL.FTZ R163, R163, R3 ;  /* 0x00000003a3a37220 */ /* 0x000fe40000410000 */
[----:B-1----:R-:W-:-:S02]  /*acf0*/  FFMA.FTZ R4, R29, c[0x0][0x23c], -R0 ;  /* 0x00008f001d047a23 */ /* 0x002fc40000010800 */
[-C--:B------:R-:W-:Y:S02]  /*ad00*/  FMUL.FTZ R36, R36, R8.reuse ;  /* 0x0000000824247220 */ /* 0x080fe40000410000 */
[----:B------:R1:W2:Y:S01]  /*ad10*/  MUFU.EX2 R17, R4 ;  /* 0x0000000400117308 */ /* 0x0002a20000000800 */
[-C--:B------:R-:W-:Y:S02]  /*ad20*/  FMUL.FTZ R37, R37, R8.reuse ;  /* 0x0000000825257220 */ /* 0x080fe40000410000 */
[-C--:B------:R-:W-:Y:S02]  /*ad30*/  FMUL.FTZ R38, R38, R3.reuse ;  /* 0x0000000326267220 */ /* 0x080fe40000410000 */
[----:B------:R-:W-:Y:S02]  /*ad40*/  FMUL.FTZ R39, R39, R3 ;  /* 0x0000000327277220 */ /* 0x000fe40000410000 */
[-C--:B------:R-:W-:Y:S02]  /*ad50*/  FMUL.FTZ R40, R40, R8.reuse ;  /* 0x0000000828287220 */ /* 0x080fe40000410000 */
[----:B------:R-:W-:-:S02]  /*ad60*/  FMUL.FTZ R41, R41, R8 ;  /* 0x0000000829297220 */ /* 0x000fc40000410000 */
[-C--:B------:R-:W-:Y:S02]  /*ad70*/  FMUL.FTZ R42, R42, R3.reuse ;  /* 0x000000032a2a7220 */ /* 0x080fe40000410000 */
[----:B------:R-:W-:Y:S02]  /*ad80*/  FMUL.FTZ R43, R43, R3 ;  /* 0x000000032b2b7220 */ /* 0x000fe40000410000 */
[----:B------:R-:W-:Y:S01]  /*ad90*/  FMUL.FTZ R52, R52, R8 ;  /* 0x0000000834347220 */ /* 0x000fe20000410000 */
[----:B-1----:R-:W-:Y:S01]  /*ada0*/  F2FP.PACK_AB R4, R180, R172 ;  /* 0x000000acb404723e */ /* 0x002fe200000000ff */
[----:B------:R-:W-:Y:S01]  /*adb0*/  FMUL.FTZ R53, R53, R8 ;  /* 0x0000000835357220 */ /* 0x000fe20000410000 */
[----:B--2---:R-:W-:Y:S01]  /*adc0*/  F2FP.PACK_AB R7, R17, R133 ;  /* 0x000000851107723e */ /* 0x004fe200000000ff */
[-C--:B------:R-:W-:Y:S02]  /*add0*/  FMUL.FTZ R54, R54, R3.reuse ;  /* 0x0000000336367220 */ /* 0x080fe40000410000 */
[----:B------:R-:W-:-:S02]  /*ade0*/  FMUL.FTZ R55, R55, R3 ;  /* 0x0000000337377220 */ /* 0x000fc40000410000 */
[-C--:B------:R-:W-:Y:S02]  /*adf0*/  FMUL.FTZ R56, R56, R8.reuse ;  /* 0x0000000838387220 */ /* 0x080fe40000410000 */
[C---:B------:R-:W-:Y:S01]  /*ae00*/  HMMA.16816.F32 R20, R4.reuse, R12, R140 ;  /* 0x0000000c0414723c */ /* 0x040fe2000000188c */
[-C--:B------:R-:W-:Y:S02]  /*ae10*/  FMUL.FTZ R57, R57, R8.reuse ;  /* 0x0000000839397220 */ /* 0x080fe40000410000 */
[-C--:B------:R-:W-:Y:S02]  /*ae20*/  FMUL.FTZ R58, R58, R3.reuse ;  /* 0x000000033a3a7220 */ /* 0x080fe40000410000 */
[----:B------:R-:W-:Y:S02]  /*ae30*/  FMUL.FTZ R59, R59, R3 ;  /* 0x000000033b3b7220 */ /* 0x000fe40000410000 */
[----:B------:R-:W-:Y:S01]  /*ae40*/  IMAD.MOV.U32 R143, RZ, RZ, R18 ;  /* 0x000000ffff8f7224 */ /* 0x000fe200078e0012 */
[----:B------:R-:W-:Y:S01]  /*ae50*/  HMMA.16816.F32 R12, R4, R14, R144 ;  /* 0x0000000e040c723c */ /* 0x000fe20000001890 */
[-C--:B------:R-:W-:Y:S01]  /*ae60*/  FMUL.FTZ R48, R48, R8.reuse ;  /* 0x0000000830307220 */ /* 0x080fe20000410000 */
[----:B------:R-:W-:Y:S01]  /*ae70*/  MOV R142, R247 ;  /* 0x000000f7008e7202 */ /* 0x000fe20000000f00 */
[----:B------:R-:W-:Y:S01]  /*ae80*/  FMUL.FTZ R49, R49, R8 ;  /* 0x0000000831317220 */ /* 0x000fe20000410000 */
[----:B------:R-:W-:Y:S01]  /*ae90*/  MOV R141, R246 ;  /* 0x000000f6008d7202 */ /* 0x000fe20000000f00 */
[----:B------:R-:W-:-:S02]  /*aea0*/  FMUL.FTZ R50, R50, R3 ;  /* 0x0000000332327220 */ /* 0x000fc40000410000 */
[----:B------:R-:W-:Y:S01]  /*aeb0*/  IMAD.MOV.U32 R146, RZ, RZ, R17 ;  /* 0x000000ffff927224 */ /* 0x000fe200078e0011 */
[----:B------:R-:W-:Y:S01]  /*aec0*/  MOV R145, R16 ;  /* 0x0000001000917202 */ /* 0x000fe20000000f00 */
[----:B------:R-:W-:Y:S01]  /*aed0*/  FMUL.FTZ R51, R51, R3 ;  /* 0x0000000333337220 */ /* 0x000fe20000410000 */
[----:B------:R-:W1:Y:S01]  /*aee0*/  LDSM.16.MT88.4 R16, [R207+0x10000] ;  /* 0x01000000cf10783b */ /* 0x000e620000004200 */
[-C--:B------:R-:W-:Y:S01]  /*aef0*/  FMUL.FTZ R60, R60, R8.reuse ;  /* 0x000000083c3c7220 */ /* 0x080fe20000410000 */
[----:B------:R-:W-:Y:S01]  /*af00*/  MOV R147, R245 ;  /* 0x000000f500937202 */ /* 0x000fe20000000f00 */
[----:B------:R-:W-:Y:S01]  /*af10*/  FMUL.FTZ R61, R61, R8 ;  /* 0x000000083d3d7220 */ /* 0x000fe20000410000 */
[----:B------:R-:W-:Y:S01]  /*af20*/  MOV R144, R244 ;  /* 0x000000f400907202 */ /* 0x000fe20000000f00 */
[----:B------:R-:W-:Y:S01]  /*af30*/  FMUL.FTZ R62, R62, R3 ;  /* 0x000000033e3e7220 */ /* 0x000fe20000410000 */
[----:B------:R-:W-:Y:S01]  /*af40*/  MOV R29, R21 ;  /* 0x00000015001d7202 */ /* 0x000fe20000000f00 */
[----:B------:R-:W-:Y:S01]  /*af50*/  IMAD.MOV.U32 R132, RZ, RZ, R20 ;  /* 0x000000ffff847224 */ /* 0x000fe200078e0014 */
[----:B------:R-:W-:Y:S01]  /*af60*/  MOV R28, R22 ;  /* 0x00000016001c7202 */ /* 0x000fe20000000f00 */
[----:B------:R-:W-:Y:S01]  /*af70*/  FMUL.FTZ R63, R63, R3 ;  /* 0x000000033f3f7220 */ /* 0x000fe20000410000 */
[----:B------:R-:W-:Y:S01]  /*af80*/  MOV R9, R23 ;  /* 0x0000001700097202 */ /* 0x000fe20000000f00 */
[-C--:B------:R-:W-:Y:S01]  /*af90*/  FMUL.FTZ R64, R64, R8.reuse ;  /* 0x0000000840407220 */ /* 0x080fe20000410000 */
[----:B------:R-:W2:Y:S01]  /*afa0*/  LDSM.16.MT88.4 R20, [R208+0x10000] ;  /* 0x01000000d014783b */ /* 0x000ea20000004200 */
[----:B------:R-:W-:Y:S01]  /*afb0*/  FMUL.FTZ R65, R65, R8 ;  /* 0x0000000841417220 */ /* 0x000fe20000410000 */
[----:B------:R-:W-:Y:S01]  /*afc0*/  MOV R139, R13 ;  /* 0x0000000d008b7202 */ /* 0x000fe20000000f00 */
[----:B------:R-:W-:Y:S01]  /*afd0*/  IMAD.MOV.U32 R140, RZ, RZ, R12 ;  /* 0x000000ffff8c7224 */ /* 0x000fe200078e000c */
[----:B------:R-:W-:Y:S01]  /*afe0*/  MOV R137, R14 ;  /* 0x0000000e00897202 */ /* 0x000fe20000000f00 */
[----:B------:R-:W-:Y:S01]  /*aff0*/  FMUL.FTZ R66, R66, R3 ;  /* 0x0000000342427220 */ /* 0x000fe20000410000 */
[----:B------:R-:W-:Y:S01]  /*b000*/  MOV R134, R15 ;  /* 0x0000000f00867202 */ /* 0x000fe20000000f00 */
[----:B------:R-:W-:Y:S01]  /*b010*/  FMUL.FTZ R67, R67, R3 ;  /* 0x0000000343437220 */ /* 0x000fe20000410000 */
[----:B------:R-:W3:Y:S01]  /*b020*/  LDSM.16.MT88.4 R12, [R205+0x12000] ;  /* 0x01200000cd0c783b */ /* 0x000ee20000004200 */
        /* <DEDUP_REMOVED lines=8> */
[----:B------:R-:W-:-:S02]  /*b0b0*/  FMUL.FTZ R155, R155, R3 ;  /* 0x000000039b9b7220 */ /* 0x000fc40000410000 */
[-C--:B------:R-:W-:Y:S02]  /*b0c0*/  FMUL.FTZ R44, R44, R8.reuse ;  /* 0x000000082c2c7220 */ /* 0x080fe40000410000 */
[-C--:B------:R-:W-:Y:S02]  /*b0d0*/  FMUL.FTZ R45, R45, R8.reuse ;  /* 0x000000082d2d7220 */ /* 0x080fe40000410000 */
[-C--:B------:R-:W-:Y:S01]  /*b0e0*/  FMUL.FTZ R46, R46, R3.reuse ;  /* 0x000000032e2e7220 */ /* 0x080fe20000410000 */
[----:B-1----:R-:W-:Y:S01]  /*b0f0*/  HMMA.16816.F32 R232, R4, R16, R164 ;  /* 0x0000001004e8723c */ /* 0x002fe200000018a4 */
[----:B------:R-:W-:Y:S02]  /*b100*/  FMUL.FTZ R47, R47, R3 ;  /* 0x000000032f2f7220 */ /* 0x000fe40000410000 */
[-C--:B------:R-:W-:Y:S02]  /*b110*/  FMUL.FTZ R76, R76, R8.reuse ;  /* 0x000000084c4c7220 */ /* 0x080fe40000410000 */
[----:B------:R-:W-:-:S02]  /*b120*/  FMUL.FTZ R77, R77, R8 ;  /* 0x000000084d4d7220 */ /* 0x000fc40000410000 */
[-C--:B------:R-:W-:Y:S01]  /*b130*/  FMUL.FTZ R78, R78, R3.reuse ;  /* 0x000000034e4e7220 */ /* 0x080fe20000410000 */
[C---:B------:R-:W-:Y:S01]  /*b140*/  HMMA.16816.F32 R200, R4.reuse, R18, R168 ;  /* 0x0000001204c8723c */ /* 0x040fe200000018a8 */
[----:B------:R-:W1:Y:S01]  /*b150*/  LDSM.16.MT88.4 R16, [R208+0x12000] ;  /* 0x01200000d010783b */ /* 0x000e620000004200 */
[-C--:B------:R-:W-:Y:S02]  /*b160*/  FMUL.FTZ R79, R79, R3.reuse ;  /* 0x000000034f4f7220 */ /* 0x080fe40000410000 */
[-C--:B------:R-:W-:Y:S02]  /*b170*/  FMUL.FTZ R80, R80, R8.reuse ;  /* 0x0000000850507220 */ /* 0x080fe40000410000 */
[----:B------:R-:W-:Y:S02]  /*b180*/  FMUL.FTZ R81, R81, R8 ;  /* 0x0000000851517220 */ /* 0x000fe40000410000 */
        /* <DEDUP_REMOVED lines=14> */
[----:B------:R-:W-:Y:S01]  /*b270*/  MOV R38, R182 ;  /* 0x000000b600267202 */ /* 0x000fe20000000f00 */
[----:B------:R-:W-:Y:S01]  /*b280*/  HMMA.16816.F32 R192, R4, R14, R40 ;  /* 0x0000000e04c0723c */ /* 0x000fe20000001828 */
[----:B------:R-:W3:Y:S01]  /*b290*/  LDSM.16.MT88.4 R12, [R207+0x12000] ;  /* 0x01200000cf0c783b */ /* 0x000ee20000004200 */
[----:B------:R-:W-:Y:S01]  /*b2a0*/  MOV R37, R181 ;  /* 0x000000b500257202 */ /* 0x000fe20000000f00 */
[----:B------:R-:W-:Y:S01]  /*b2b0*/  IMAD.MOV.U32 R36, RZ, RZ, R180 ;  /* 0x000000ffff247224 */ /* 0x000fe200078e00b4 */
[----:B------:R-:W-:Y:S01]  /*b2c0*/  MOV R39, R189 ;  /* 0x000000bd00277202 */ /* 0x000fe20000000f00 */
[----:B------:R-:W-:-:S02]  /*b2d0*/  FMUL.FTZ R68, R68, R8 ;  /* 0x0000000844447220 */ /* 0x000fc40000410000 */
[----:B------:R-:W-:Y:S01]  /*b2e0*/  FMUL.FTZ R69, R69, R8 ;  /* 0x0000000845457220 */ /* 0x000fe20000410000 */
[C---:B------:R-:W-:Y:S01]  /*b2f0*/  HMMA.16816.F32 R244, R4.reuse, R26, R152 ;  /* 0x0000001a04f4723c */ /* 0x040fe20000001898 */
[----:B------:R-:W-:Y:S01]  /*b300*/  LDSM.16.MT88.4 R24, [R207+0x14000] ;  /* 0x01400000cf18783b */ /* 0x000fe20000004200 */
[----:B------:R-:W-:Y:S01]  /*b310*/  FMUL.FTZ R70, R70, R3 ;  /* 0x0000000346467220 */ /* 0x000fe20000410000 */
[----:B------:R-:W-:Y:S01]  /*b320*/  MOV R41, R141 ;  /* 0x0000008d00297202 */ /* 0x000fe20000000f00 */
[----:B------:R-:W-:Y:S01]  /*b330*/  FMUL.FTZ R71, R71, R3 ;  /* 0x0000000347477220 */ /* 0x000fe20000410000 */
[----:B------:R-:W-:Y:S01]  /*b340*/  MOV R40, R142 ;  /* 0x0000008e00287202 */ /* 0x000fe20000000f00 */
[----:B------:R-:W-:Y:S01]  /*b350*/  FMUL.FTZ R72, R72, R8 ;  /* 0x0000000848487220 */ /* 0x000fe20000410000 */
[----:B------:R-:W-:Y:S01]  /*b360*/  MOV R43, R146 ;  /* 0x00000092002b7202 */ /* 0x000fe20000000f00 */
[----:B-1----:R-:W-:Y:S01]  /*b370*/  HMMA.16816.F32 R160, R4, R16, R52 ;  /* 0x0000001004a0723c */ /* 0x002fe20000001834 */
[----:B------:R-:W-:-:S02]  /*b380*/  FMUL.FTZ R73, R73, R8 ;  /* 0x0000000849497220 */ /* 0x000fc40000410000 */
[-C--:B------:R-:W-:Y:S02]  /*b390*/  FMUL.FTZ R74, R74, R3.reuse ;  /* 0x000000034a4a7220 */ /* 0x080fe40000410000 */
[----:B------:R-:W-:Y:S02]  /*b3a0*/  FMUL.FTZ R75, R75, R3 ;  /* 0x000000034b4b7220 */ /* 0x000fe40000410000 */
[----:B------:R-:W-:Y:S01]  /*b3b0*/  MOV R53, R139 ;  /* 0x0000008b00357202 */ /* 0x000fe20000000f00 */
[----:B------:R-:W-:Y:S01]  /*b3c0*/  HMMA.16816.F32 R168, R4, R18, R56 ;  /* 0x0000001204a8723c */ /* 0x000fe20000001838 */
[----:B------:R-:W1:Y:S01]  /*b3d0*/  LDSM.16.MT88.4 R16, [R206+0x14000] ;  /* 0x01400000ce10783b */ /* 0x000e620000004200 */
[----:B------:R-:W-:Y:S01]  /*b3e0*/  MOV R54, R137 ;  /* 0x0000008900367202 */ /* 0x000fe20000000f00 */
[----:B------:R-:W-:Y:S01]  /*b3f0*/  FMUL.FTZ R100, R100, R8 ;  /* 0x0000000864647220 */ /* 0x000fe20000410000 */
[----:B------:R-:W-:Y:S01]  /*b400*/  MOV R52, R140 ;  /* 0x0000008c00347202 */ /* 0x000fe20000000f00 */
[----:B------:R-:W-:-:S02]  /*b410*/  FMUL.FTZ R101, R101, R8 ;  /* 0x0000000865657220 */ /* 0x000fc40000410000 */
[-C--:B------:R-:W-:Y:S01]  /*b420*/  FMUL.FTZ R102, R102, R3.reuse ;  /* 0x0000000366667220 */ /* 0x080fe20000410000 */
[C---:B--2---:R-:W-:Y:S01]  /*b430*/  HMMA.16816.F32 R180, R4.reuse, R22, R48 ;  /* 0x0000001604b4723c */ /* 0x044fe20000001830 */
[----:B------:R-:W-:Y:S01]  /*b440*/  FMUL.FTZ R103, R103, R3 ;  /* 0x0000000367677220 */ /* 0x000fe20000410000 */
[----:B------:R-:W-:Y:S01]  /*b450*/  MOV R59, R174 ;  /* 0x000000ae003b7202 */ /* 0x000fe20000000f00 */
[-C--:B------:R-:W-:Y:S01]  /*b460*/  FMUL.FTZ R104, R104, R8.reuse ;  /* 0x0000000868687220 */ /* 0x080fe20000410000 */
[----:B------:R-:W-:Y:S01]  /*b470*/  MOV R57, R175 ;  /* 0x000000af00397202 */ /* 0x000fe20000000f00 */
[----:B------:R-:W-:Y:S01]  /*b480*/  FMUL.FTZ R105, R105, R8 ;  /* 0x0000000869697220 */ /* 0x000fe20000410000 */
[----:B------:R-:W-:Y:S01]  /*b490*/  MOV R56, R133 ;  /* 0x0000008500387202 */ /* 0x000fe20000000f00 */
[-C--:B------:R-:W-:Y:S01]  /*b4a0*/  FMUL.FTZ R106, R106, R3.reuse ;  /* 0x000000036a6a7220 */ /* 0x080fe20000410000 */
[----:B------:R-:W-:Y:S01]  /*b4b0*/  MOV R49, R138 ;  /* 0x0000008a00317202 */ /* 0x000fe20000000f00 */
[----:B---3--:R-:W-:Y:S01]  /*b4c0*/  HMMA.16816.F32 R156, R4, R12, R60 ;  /* 0x0000000c049c723c */ /* 0x008fe2000000183c */
[----:B------:R-:W-:Y:S01]  /*b4d0*/  FMUL.FTZ R107, R107, R3 ;  /* 0x000000036b6b7220 */ /* 0x000fe20000410000 */
[----:B------:R-:W-:Y:S01]  /*b4e0*/  MOV R51, R144 ;  /* 0x0000009000337202 */ /* 0x000fe20000000f00 */
[-C--:B------:R-:W-:Y:S01]  /*b4f0*/  FMUL.FTZ R84, R84, R8.reuse ;  /* 0x0000000854547220 */ /* 0x080fe20000410000 */
[----:B------:R-:W-:Y:S01]  /*b500*/  MOV R50, R145 ;  /* 0x0000009100327202 */ /* 0x000fe20000000f00 */
[----:B------:R-:W-:-:S02]  /*b510*/  FMUL.FTZ R85, R85, R8 ;  /* 0x0000000855557220 */ /* 0x000fc40000410000 */
[----:B------:R-:W-:Y:S01]  /*b520*/  MOV R63, R136 ;  /* 0x00000088003f7202 */ /* 0x000fe20000000f00 */
[C---:B------:R-:W-:Y:S01]  /*b530*/  HMMA.16816.F32 R164, R4.reuse, R14, R64 ;  /* 0x0000000e04a4723c */ /* 0x040fe20000001840 */
[----:B------:R-:W2:Y:S01]  /*b540*/  LDSM.16.MT88.4 R12, [R208+0x14000] ;  /* 0x01400000d00c783b */ /* 0x000ea20000004200 */
[-C--:B------:R-:W-:Y:S02]  /*b550*/  FMUL.FTZ R86, R86, R3.reuse ;  /* 0x0000000356567220 */ /* 0x080fe40000410000 */
[----:B------:R-:W-:Y:S02]  /*b560*/  FMUL.FTZ R87, R87, R3 ;  /* 0x0000000357577220 */ /* 0x000fe40000410000 */
        /* <DEDUP_REMOVED lines=8> */
[----:B------:R-:W-:Y:S01]  /*b5f0*/  FFMA.FTZ R9, R30, c[0x0][0x23c], -R2 ;  /* 0x00008f001e097a23 */ /* 0x000fe20000010802 */
[----:B------:R-:W-:Y:S01]  /*b600*/  MOV R47, R143 ;  /* 0x0000008f002f7202 */ /* 0x000fe20000000f00 */
[----:B-1----:R-:W-:Y:S01]  /*b610*/  HMMA.16816.F32 R148, R4, R16, R76 ;  /* 0x000000100494723c */ /* 0x002fe2000000184c */
[----:B------:R-:W-:Y:S01]  /*b620*/  IMAD.MOV.U32 R46, RZ, RZ, R172 ;  /* 0x000000ffff2e7224 */ /* 0x000fe200078e00ac */
[----:B------:R-:W-:Y:S01]  /*b630*/  MOV R45, R135 ;  /* 0x00000087002d7202 */ /* 0x000fe20000000f00 */
[----:B------:R-:W-:-:S02]  /*b640*/  FMUL.FTZ R96, R96, R8 ;  /* 0x0000000860607220 */ /* 0x000fc40000410000 */
[-C--:B------:R-:W-:Y:S02]  /*b650*/  FMUL.FTZ R97, R97, R8.reuse ;  /* 0x0000000861617220 */ /* 0x080fe40000410000 */
[-C--:B------:R-:W-:Y:S01]  /*b660*/  FMUL.FTZ R98, R98, R3.reuse ;  /* 0x0000000362627220 */ /* 0x080fe20000410000 */
[----:B------:R-:W-:Y:S01]  /*b670*/  HMMA.16816.F32 R136, R4, R18, R80 ;  /* 0x000000120488723c */ /* 0x000fe20000001850 */
[----:B------:R-:W1:Y:S01]  /*b680*/  LDSM.16.MT88.4 R16, [R205+0x16000] ;  /* 0x01600000cd10783b */ /* 0x000e620000004200 */
[----:B------:R4:W-:Y:S01]  /*b690*/  MUFU.EX2 R81, R9 ;  /* 0x0000000900517308 */ /* 0x0009e20000000800 */
[----:B------:R-:W-:Y:S01]  /*b6a0*/  FMUL.FTZ R99, R99, R3 ;  /* 0x0000000363637220 */ /* 0x000fe20000410000 */
[----:B------:R-:W-:Y:S01]  /*b6b0*/  MOV R79, R39 ;  /* 0x00000027004f7202 */ /* 0x000fe20000000f00 */
[----:B------:R-:W-:Y:S01]  /*b6c0*/  FMUL.FTZ R108, R108, R8 ;  /* 0x000000086c6c7220 */ /* 0x000fe20000410000 */
[----:B------:R-:W-:Y:S01]  /*b6d0*/  MOV R78, R34 ;  /* 0x00000022004e7202 */ /* 0x000fe20000000f00 */
[----:B------:R-:W-:Y:S01]  /*b6e0*/  FMUL.FTZ R109, R109, R8 ;  /* 0x000000086d6d7220 */ /* 0x000fe20000410000 */
[----:B------:R-:W-:Y:S01]  /*b6f0*/  MOV R80, R40 ;  /* 0x0000002800507202 */ /* 0x000fe20000000f00 */
[----:B------:R-:W-:-:S02]  /*b700*/  FMUL.FTZ R110, R110, R3 ;  /* 0x000000036e6e7220 */ /* 0x000fc40000410000 */
[-C--:B------:R-:W-:Y:S02]  /*b710*/  FMUL.FTZ R111, R111, R3.reuse ;  /* 0x000000036f6f7220 */ /* 0x080fe40000410000 */
[-C--:B------:R-:W-:Y:S02]  /*b720*/  FMUL.FTZ R112, R112, R8.reuse ;  /* 0x0000000870707220 */ /* 0x080fe40000410000 */
[----:B------:R-:W-:Y:S01]  /*b730*/  FMUL.FTZ R113, R113, R8 ;  /* 0x0000000871717220 */ /* 0x000fe20000410000 */
[----:B--2---:R-:W-:Y:S01]  /*b740*/  HMMA.16816.F32 R172, R4, R14, R88 ;  /* 0x0000000e04ac723c */ /* 0x004fe20000001858 */
[----:B----4-:R-:W-:Y:S01]  /*b750*/  FFMA.FTZ R9, R176, c[0x0][0x23c], -R2 ;  /* 0x00008f00b0097a23 */ /* 0x010fe20000010802 */
[----:B------:R-:W-:Y:S01]  /*b760*/  MOV R176, R56 ;  /* 0x0000003800b07202 */ /* 0x000fe20000000f00 */
[-C--:B------:R-:W-:Y:S02]  /*b770*/  FMUL.FTZ R114, R114, R3.reuse ;  /* 0x0000000372727220 */ /* 0x080fe40000410000 */
[----:B------:R-:W-:-:S02]  /*b780*/  FMUL.FTZ R115, R115, R3 ;  /* 0x0000000373737220 */ /* 0x000fc40000410000 */
[-C--:B------:R-:W-:Y:S01]  /*b790*/  FMUL.FTZ R124, R124, R8.reuse ;  /* 0x000000087c7c7220 */ /* 0x080fe20000410000 */
[C---:B------:R-:W-:Y:S01]  /*b7a0*/  HMMA.16816.F32 R88, R4.reuse, R24, R92 ;  /* 0x000000180458723c */ /* 0x040fe2000000185c */
[-C--:B------:R-:W-:Y:S02]  /*b7b0*/  FMUL.FTZ R125, R125, R8.reuse ;  /* 0x000000087d7d7220 */ /* 0x080fe40000410000 */
[-C--:B------:R-:W-:Y:S02]  /*b7c0*/  FMUL.FTZ R126, R126, R3.reuse ;  /* 0x000000037e7e7220 */ /* 0x080fe40000410000 */
[----:B------:R-:W-:Y:S02]  /*b7d0*/  FMUL.FTZ R127, R127, R3 ;  /* 0x000000037f7f7220 */ /* 0x000fe40000410000 */
[-C--:B------:R-:W-:Y:S01]  /*b7e0*/  FMUL.FTZ R128, R128, R8.reuse ;  /* 0x0000000880807220 */ /* 0x080fe20000410000 */
[----:B---3--:R-:W-:Y:S01]  /*b7f0*/  HMMA.16816.F32 R152, R4, R20, R68 ;  /* 0x000000140498723c */ /* 0x008fe20000001844 */
[----:B------:R-:W-:-:S02]  /*b800*/  FMUL.FTZ R129, R129, R8 ;  /* 0x0000000881817220 */ /* 0x000fc40000410000 */
[-C--:B------:R-:W-:Y:S02]  /*b810*/  FMUL.FTZ R130, R130, R3.reuse ;  /* 0x0000000382827220 */ /* 0x080fe40000410000 */
[----:B------:R-:W-:Y:S02]  /*b820*/  FMUL.FTZ R131, R131, R3 ;  /* 0x0000000383837220 */ /* 0x000fe40000410000 */
[----:B------:R-:W-:Y:S01]  /*b830*/  IMAD.MOV.U32 R42, RZ, RZ, R147 ;  /* 0x000000ffff2a7224 */ /* 0x000fe200078e0093 */
[----:B------:R-:W-:Y:S01]  /*b840*/  HMMA.16816.F32 R140, R4, R22, R72 ;  /* 0x00000016048c723c */ /* 0x000fe20000001848 */
[----:B------:R-:W2:Y:S01]  /*b850*/  LDSM.16.MT88.4 R20, [R206+0x16000] ;  /* 0x01600000ce14783b */ /* 0x000ea20000004200 */
[----:B------:R-:W-:Y:S01]  /*b860*/  FMUL.FTZ R116, R116, R8 ;  /* 0x0000000874747220 */ /* 0x000fe20000410000 */
[----:B------:R-:W-:Y:S01]  /*b870*/  MOV R71, R38 ;  /* 0x0000002600477202 */ /* 0x000fe20000000f00 */
[----:B------:R-:W-:Y:S01]  /*b880*/  FMUL.FTZ R117, R117, R8 ;  /* 0x0000000875757220 */ /* 0x000fe20000410000 */
[----:B------:R-:W-:Y:S01]  /*b890*/  MOV R70, R37 ;  /* 0x0000002500467202 */ /* 0x000fe20000000f00 */
[----:B------:R-:W-:-:S02]  /*b8a0*/  FMUL.FTZ R118, R118, R3 ;  /* 0x0000000376767220 */ /* 0x000fc40000410000 */
        /* <DEDUP_REMOVED lines=8> */
[----:B------:R-:W-:Y:S02]  /*b930*/  IMAD.MOV.U32 R69, RZ, RZ, R36 ;  /* 0x000000ffff457224 */ /* 0x000fe400078e0024 */
[----:B------:R-:W-:Y:S01]  /*b940*/  IMAD.MOV.U32 R77, RZ, RZ, R35 ;  /* 0x000000ffff4d7224 */ /* 0x000fe200078e0023 */
[----:B------:R-:W-:Y:S01]  /*b950*/  LDSM.16.MT88.4 R36, [R207+0x12800] ;  /* 0x01280000cf24783b */ /* 0x000fe20000004200 */
[C---:B------:R-:W-:Y:S01]  /*b960*/  HMMA.16816.F32 R132, R4.reuse, R12, R84 ;  /* 0x0000000c0484723c */ /* 0x040fe20000001854 */
[----:B------:R3:W4:Y:S01]  /*b970*/  MUFU.EX2 R85, R9 ;  /* 0x0000000900557308 */ /* 0x0007220000000800 */
[----:B------:R-:W-:Y:S01]  /*b980*/  IMAD.MOV.U32 R103, RZ, RZ, R63 ;  /* 0x000000ffff677224 */ /* 0x000fe200078e003f */
[----:B------:R-:W5:Y:S04]  /*b990*/  LDSM.16.MT88.4 R12, [R208+0x16000] ;  /* 0x01600000d00c783b */ /* 0x000f680000004200 */
[----:B------:R-:W-:Y:S01]  /*b9a0*/  MOV R86, R46 ;  /* 0x0000002e00567202 */ /* 0x000fe20000000f00 */
[----:B------:R-:W-:Y:S01]  /*b9b0*/  HMMA.16816.F32 R144, R4, R26, R96 ;  /* 0x0000001a0490723c */ /* 0x000fe20000001860 */
[----:B------:R-:W4:Y:S01]  /*b9c0*/  LDSM.16.MT88.4 R24, [R205+0x10800] ;  /* 0x01080000cd18783b */ /* 0x000f220000004200 */
[----:B------:R-:W-:Y:S01]  /*b9d0*/  IMAD.MOV.U32 R87, RZ, RZ, R47 ;  /* 0x000000ffff577224 */ /* 0x000fe200078e002f */
[----:B------:R-:W-:Y:S01]  /*b9e0*/  MOV R84, R45 ;  /* 0x0000002d00547202 */ /* 0x000fe20000000f00 */
[----:B------:R-:W-:Y:S01]  /*b9f0*/  IMAD.MOV.U32 R46, RZ, RZ, R43 ;  /* 0x000000ffff2e7224 */ /* 0x000fe200078e002b */
[----:B------:R-:W-:-:S02]  /*ba00*/  MOV R47, R41 ;  /* 0x00000029002f7202 */ /* 0x000fc40000000f00 */
[----:B------:R-:W-:Y:S01]  /*ba10*/  MOV R45, R42 ;  /* 0x0000002a002d7202 */ /* 0x000fe20000000f00 */
[----:B------:R-:W-:Y:S01]  /*ba20*/  IMAD.MOV.U32 R98, RZ, RZ, R59 ;  /* 0x000000ffff627224 */ /* 0x000fe200078e003b */
[C---:B--2---:R-:W-:Y:S01]  /*ba30*/  HMMA.16816.F32 R108, R4.reuse, R20, R108 ;  /* 0x00000014046c723c */ /* 0x044fe2000000186c */
[--C-:B---3--:R-:W-:Y:S01]  /*ba40*/  FFMA.FTZ R9, R33, c[0x0][0x23c], -R2.reuse ;  /* 0x00008f0021097a23 */ /* 0x108fe20000010802 */
[----:B------:R-:W-:Y:S02]  /*ba50*/  MOV R96, R57 ;  /* 0x0000003900607202 */ /* 0x000fe40000000f00 */
[----:B------:R-:W-:Y:S01]  /*ba60*/  MOV R97, R58 ;  /* 0x0000003a00617202 */ /* 0x000fe20000000f00 */
[----:B------:R2:W-:Y:S01]  /*ba70*/  MUFU.EX2 R44, R9 ;  /* 0x00000009002c7308 */ /* 0x0005e20000000800 */
[----:B------:R-:W-:Y:S02]  /*ba80*/  MOV R99, R49 ;  /* 0x0000003100637202 */ /* 0x000fe40000000f00 */
[C---:B------:R-:W-:Y:S01]  /*ba90*/  HMMA.16816.F32 R112, R4.reuse, R22, R112 ;  /* 0x000000160470723c */ /* 0x040fe20000001870 */
[----:B------:R-:W3:Y:S07]  /*baa0*/  LDSM.16.MT88.4 R20, [R206+0x10800] ;  /* 0x01080000ce14783b */ /* 0x000eee0000004200 */
[----:B-1----:R-:W-:Y:S01]  /*bab0*/  HMMA.16816.F32 R124, R4, R16, R124 ;  /* 0x00000010047c723c */ /* 0x002fe2000000187c */
[----:B--2---:R-:W-:-:S02]  /*bac0*/  FFMA.FTZ R9, R31, c[0x0][0x23c], -R2 ;  /* 0x00008f001f097a23 */ /* 0x004fc40000010802 */
[----:B------:R-:W1:Y:S05]  /*bad0*/  LDSM.16.MT88.4 R28, [R208+0x10800] ;  /* 0x01080000d01c783b */ /* 0x000e6a0000004200 */
[C---:B------:R-:W-:Y:S01]  /*bae0*/  HMMA.16816.F32 R128, R4.reuse, R18, R128 ;  /* 0x000000120480723c */ /* 0x040fe20000001880 */
[----:B------:R2:W2:Y:S01]  /*baf0*/  MUFU.EX2 R68, R9 ;  /* 0x0000000900447308 */ /* 0x0004a20000000800 */
[----:B------:R-:W1:Y:S06]  /*bb00*/  LDSM.16.MT88.4 R16, [R207+0x10800] ;  /* 0x01080000cf10783b */ /* 0x000e6c0000004200 */
[C---:B-----5:R-:W-:Y:S08]  /*bb10*/  HMMA.16816.F32 R116, R4.reuse, R12, R116 ;  /* 0x0000000c0474723c */ /* 0x060ff00000001874 */
[----:B------:R-:W-:Y:S01]  /*bb20*/  HMMA.16816.F32 R120, R4, R14, R120 ;  /* 0x0000000e0478723c */ /* 0x000fe20000001878 */
[----:B--2---:R-:W-:Y:S01]  /*bb30*/  FFMA.FTZ R9, R177, c[0x0][0x23c], -R0 ;  /* 0x00008f00b1097a23 */ /* 0x004fe20000010800 */
[----:B------:R-:W2:Y:S01]  /*bb40*/  LDSM.16.MT88.4 R12, [R205+0x12800] ;  /* 0x01280000cd0c783b */ /* 0x000ea20000004200 */
[----:B------:R-:W-:-:S02]  /*bb50*/  MOV R177, R97 ;  /* 0x0000006100b17202 */ /* 0x000fc40000000f00 */
[----:B------:R5:W-:Y:S02]  /*bb60*/  MUFU.EX2 R82, R9 ;  /* 0x0000000900527308 */ /* 0x000be40000000800 */
[----:B----4-:R-:W-:Y:S02]  /*bb70*/  F2FP.PACK_AB R4, R85, R81 ;  /* 0x000000515504723e */ /* 0x010fe400000000ff */
[----:B------:R-:W-:Y:S01]  /*bb80*/  F2FP.PACK_AB R6, R68, R44 ;  /* 0x0000002c4406723e */ /* 0x000fe200000000ff */
[----:B-----5:R-:W-:Y:S01]  /*bb90*/  FFMA.FTZ R9, R184, c[0x0][0x23c], -R0 ;  /* 0x00008f00b8097a23 */ /* 0x020fe20000010800 */
[----:B------:R-:W-:-:S03]  /*bba0*/  MOV R184, R98 ;  /* 0x0000006200b87202 */ /* 0x000fc60000000f00 */
[----:B------:R4:W5:Y:S02]  /*bbb0*/  MUFU.EX2 R48, R9 ;  /* 0x0000000900307308 */ /* 0x0009640000000800 */
[--C-:B----4-:R-:W-:Y:S01]  /*bbc0*/  FFMA.FTZ R9, R32, c[0x0][0x23c], -R0.reuse ;  /* 0x00008f0020097a23 */ /* 0x110fe20000010800 */
[----:B-----5:R-:W-:Y:S01]  /*bbd0*/  F2FP.PACK_AB R5, R48, R82 ;  /* 0x000000523005723e */ /* 0x020fe200000000ff */
[----:B------:R-:W-:Y:S04]  /*bbe0*/  LDSM.16.MT88.4 R32, [R208+0x12800] ;  /* 0x01280000d020783b */ /* 0x000fe80000004200 */
[----:B------:R4:W-:Y:S02]  /*bbf0*/  MUFU.EX2 R83, R9 ;  /* 0x0000000900537308 */ /* 0x0009e40000000800 */
[----:B----4-:R-:W-:Y:S01]  /*bc00*/  FFMA.FTZ R9, R178, c[0x0][0x23c], -R0 ;  /* 0x00008f00b2097a23 */ /* 0x010fe20000010800 */
[----:B------:R-:W-:-:S05]  /*bc10*/  MOV R178, R99 ;  /* 0x0000006300b27202 */ /* 0x000fca0000000f00 */
[----:B------:R-:W4:Y:S02]  /*bc20*/  MUFU.EX2 R76, R9 ;  /* 0x00000009004c7308 */ /* 0x000f240000000800 */
[----:B----4-:R-:W-:Y:S01]  /*bc30*/  F2FP.PACK_AB R7, R76, R83 ;  /* 0x000000534c07723e */ /* 0x010fe200000000ff */
[----:B------:R-:W-:-:S06]  /*bc40*/  FFMA.FTZ R9, R186, c[0x0][0x23c], -R2 ;  /* 0x00008f00ba097a23 */ /* 0x000fcc0000010802 */
[C---:B------:R-:W-:Y:S08]  /*bc50*/  HMMA.16816.F32 R72, R4.reuse, R24, R64 ;  /* 0x000000180448723c */ /* 0x040ff00000001840 */
[C---:B------:R-:W-:Y:S01]  /*bc60*/  HMMA.16816.F32 R64, R4.reuse, R26, R52 ;  /* 0x0000001a0440723c */ /* 0x040fe20000001834 */
[----:B------:R-:W4:Y:S07]  /*bc70*/  LDSM.16.MT88.4 R24, [R206+0x12800] ;  /* 0x01280000ce18783b */ /* 0x000f2e0000004200 */
[C---:B---3--:R-:W-:Y:S07]  /*bc80*/  HMMA.16816.F32 R60, R4.reuse, R20, R248 ;  /* 0x00000014043c723c */ /* 0x048fee00000018f8 */
[----:B------:R-:W-:Y:S01]  /*bc90*/  MOV R250, R68 ;  /* 0x0000004400fa7202 */ /* 0x000fe20000000f00 */
[----:B------:R-:W-:Y:S01]  /*bca0*/  HMMA.16816.F32 R52, R4, R22, R244 ;  /* 0x000000160434723c */ /* 0x000fe200000018f4 */
[----:B------:R-:W-:Y:S01]  /*bcb0*/  IMAD.MOV.U32 R251, RZ, RZ, R71 ;  /* 0x000000fffffb7224 */ /* 0x000fe200078e0047 */
[----:B------:R-:W-:Y:S01]  /*bcc0*/  MOV R249, R82 ;  /* 0x0000005200f97202 */ /* 0x000fe20000000f00 */
[----:B------:R-:W-:Y:S01]  /*bcd0*/  LDSM.16.MT88.4 R20, [R206+0x14800] ;  /* 0x01480000ce14783b */ /* 0x000fe20000004200 */
[----:B------:R-:W-:-:S03]  /*bce0*/  MOV R248, R83 ;  /* 0x0000005300f87202 */ /* 0x000fc60000000f00 */
[----:B------:R-:W-:Y:S01]  /*bcf0*/  MOV R246, R44 ;  /* 0x0000002c00f67202 */ /* 0x000fe20000000f00 */
[----:B-1----:R-:W-:Y:S01]  /*bd00*/  HMMA.16816.F32 R40, R4, R28, R240 ;  /* 0x0000001c0428723c */ /* 0x002fe200000018f0 */
[----:B------:R-:W-:Y:S01]  /*bd10*/  MOV R245, R45 ;  /* 0x0000002d00f57202 */ /* 0x000fe20000000f00 */
[----:B------:R-:W-:Y:S01]  /*bd20*/  IMAD.MOV.U32 R247, RZ, RZ, R47 ;  /* 0x000000fffff77224 */ /* 0x000fe200078e002f */
[----:B------:R-:W-:-:S04]  /*bd30*/  MOV R244, R51 ;  /* 0x0000003300f47202 */ /* 0x000fc80000000f00 */
[----:B------:R-:W-:Y:S01]  /*bd40*/  MOV R243, R69 ;  /* 0x0000004500f37202 */ /* 0x000fe20000000f00 */
[C---:B------:R-:W-:Y:S01]  /*bd50*/  HMMA.16816.F32 R56, R4.reuse, R16, R232 ;  /* 0x000000100438723c */ /* 0x040fe200000018e8 */
[----:B------:R-:W-:Y:S02]  /*bd60*/  MOV R242, R70 ;  /* 0x0000004600f27202 */ /* 0x000fe40000000f00 */
[----:B------:R-:W-:Y:S02]  /*bd70*/  MOV R241, R50 ;  /* 0x0000003200f17202 */ /* 0x000fe40000000f00 */
[----:B------:R-:W-:Y:S02]  /*bd80*/  MOV R240, R48 ;  /* 0x0000003000f07202 */ /* 0x000fe40000000f00 */
[----:B------:R-:W-:Y:S01]  /*bd90*/  MOV R232, R46 ;  /* 0x0000002e00e87202 */ /* 0x000fe20000000f00 */
[----:B--2---:R-:W-:Y:S01]  /*bda0*/  HMMA.16816.F32 R68, R4, R12, R196 ;  /* 0x0000000c0444723c */ /* 0x004fe200000018c4 */
[----:B------:R-:W-:Y:S01]  /*bdb0*/  IMAD.MOV.U32 R233, RZ, RZ, R84 ;  /* 0x000000ffffe97224 */ /* 0x000fe200078e0054 */
[----:B------:R-:W-:-:S02]  /*bdc0*/  MOV R235, R103 ;  /* 0x0000006700eb7202 */ /* 0x000fc40000000f00 */
[----:B------:R-:W-:Y:S01]  /*bdd0*/  MOV R234, R176 ;  /* 0x000000b000ea7202 */ /* 0x000fe20000000f00 */
[----:B------:R-:W-:Y:S02]  /*bde0*/  IMAD.MOV.U32 R176, RZ, RZ, R96 ;  /* 0x000000ffffb07224 */ /* 0x000fe400078e0060 */
[----:B------:R-:W-:Y:S01]  /*bdf0*/  MOV R198, R77 ;  /* 0x0000004d00c67202 */ /* 0x000fe20000000f00 */
[C---:B------:R-:W-:Y:S01]  /*be00*/  HMMA.16816.F32 R44, R4.reuse, R18, R200 ;  /* 0x00000012042c723c */ /* 0x040fe200000018c8 */
[----:B------:R-:W-:Y:S01]  /*be10*/  MOV R199, R78 ;  /* 0x0000004e00c77202 */ /* 0x000fe20000000f00 */
[----:B------:R-:W1:Y:S01]  /*be20*/  LDSM.16.MT88.4 R16, [R208+0x14800] ;  /* 0x01480000d010783b */ /* 0x000e620000004200 */
[----:B------:R-:W-:Y:S01]  /*be30*/  MOV R197, R79 ;  /* 0x0000004f00c57202 */ /* 0x000fe20000000f00 */
[----:B------:R2:W3:Y:S03]  /*be40*/  MUFU.EX2 R200, R9 ;  /* 0x0000000900c87308 */ /* 0x0004e60000000800 */
[----:B------:R-:W-:Y:S01]  /*be50*/  IMAD.MOV.U32 R202, RZ, RZ, R76 ;  /* 0x000000ffffca7224 */ /* 0x000fe200078e004c */
[----:B------:R-:W-:Y:S01]  /*be60*/  HMMA.16816.F32 R48, R4, R30, R236 ;  /* 0x0000001e0430723c */ /* 0x000fe200000018ec */
[----:B------:R-:W-:Y:S01]  /*be70*/  LDSM.16.MT88.4 R28, [R205+0x14800] ;  /* 0x01480000cd1c783b */ /* 0x000fe20000004200 */
[----:B------:R-:W-:-:S05]  /*be80*/  MOV R203, R81 ;  /* 0x0000005100cb7202 */ /* 0x000fca0000000f00 */
[----:B------:R-:W-:Y:S01]  /*be90*/  MOV R236, R85 ;  /* 0x0000005500ec7202 */ /* 0x000fe20000000f00 */
[C---:B------:R-:W-:Y:S01]  /*bea0*/  HMMA.16816.F32 R76, R4.reuse, R14, R192 ;  /* 0x0000000e044c723c */ /* 0x040fe200000018c0 */
[----:B------:R-:W5:Y:S01]  /*beb0*/  LDSM.16.MT88.4 R12, [R207+0x14800] ;  /* 0x01480000cf0c783b */ /* 0x000f620000004200 */
[----:B------:R-:W-:Y:S01]  /*bec0*/  MOV R237, R86 ;  /* 0x0000005600ed7202 */ /* 0x000fe20000000f00 */
[----:B------:R-:W-:Y:S01]  /*bed0*/  IMAD.MOV.U32 R239, RZ, RZ, R80 ;  /* 0x000000ffffef7224 */ /* 0x000fe200078e0050 */
[----:B------:R-:W-:Y:S01]  /*bee0*/  MOV R238, R87 ;  /* 0x0000005700ee7202 */ /* 0x000fe20000000f00 */
[--C-:B--2---:R-:W-:Y:S02]  /*bef0*/  FFMA.FTZ R9, R187, c[0x0][0x23c], -R2.reuse ;  /* 0x00008f00bb097a23 */ /* 0x104fe40000010802 */
[----:B------:R-:W-:Y:S01]  /*bf00*/  MOV R194, R243 ;  /* 0x000000f300c27202 */ /* 0x000fe20000000f00 */
[C---:B----4-:R-:W-:Y:S01]  /*bf10*/  HMMA.16816.F32 R84, R4.reuse, R26, R180 ;  /* 0x0000001a0454723c */ /* 0x050fe200000018b4 */
[----:B------:R2:W-:Y:S07]  /*bf20*/  MUFU.EX2 R182, R9 ;  /* 0x0000000900b67308 */ /* 0x0005ee0000000800 */
[C---:B------:R-:W-:Y:S01]  /*bf30*/  HMMA.16816.F32 R80, R4.reuse, R24, R188 ;  /* 0x000000180450723c */ /* 0x040fe200000018bc */
[----:B------:R-:W-:Y:S07]  /*bf40*/  LDSM.16.MT88.4 R24, [R206+0x16800] ;  /* 0x01680000ce18783b */ /* 0x000fee0000004200 */
[----:B------:R-:W-:Y:S01]  /*bf50*/  HMMA.16816.F32 R160, R4, R32, R160 ;  /* 0x0000002004a0723c */ /* 0x000fe200000018a0 */
[----:B--2---:R-:W-:-:S04]  /*bf60*/  FFMA.FTZ R9, R179, c[0x0][0x23c], -R2 ;  /* 0x00008f00b3097a23 */ /* 0x004fc80000010802 */
[----:B------:R2:W-:Y:S03]  /*bf70*/  MUFU.EX2 R183, R9 ;  /* 0x0000000900b77308 */ /* 0x0005e60000000800 */
[C---:B------:R-:W-:Y:S01]  /*bf80*/  HMMA.16816.F32 R168, R4.reuse, R34, R168 ;  /* 0x0000002204a8723c */ /* 0x040fe200000018a8 */
[----:B------:R-:W-:Y:S07]  /*bf90*/  LDSM.16.MT88.4 R32, [R205+0x16800] ;  /* 0x01680000cd20783b */ /* 0x000fee0000004200 */
[----:B-1----:R-:W-:Y:S01]  /*bfa0*/  HMMA.16816.F32 R132, R4, R16, R132 ;  /* 0x000000100484723c */ /* 0x002fe20000001884 */
[----:B--2---:R-:W-:-:S07]  /*bfb0*/  FFMA.FTZ R9, R185, c[0x0][0x23c], -R2 ;  /* 0x00008f00b9097a23 */ /* 0x004fce0000010802 */
[C---:B-----5:R-:W-:Y:S01]  /*bfc0*/  HMMA.16816.F32 R88, R4.reuse, R12, R88 ;  /* 0x0000000c0458723c */ /* 0x060fe20000001858 */
[----:B------:R1:W-:Y:S07]  /*bfd0*/  MUFU.EX2 R201, R9 ;  /* 0x0000000900c97308 */ /* 0x0003ee0000000800 */
[C---:B------:R-:W-:Y:S01]  /*bfe0*/  HMMA.16816.F32 R100, R4.reuse, R14, R144 ;  /* 0x0000000e0464723c */ /* 0x040fe20000001890 */
[----:B------:R-:W2:Y:S07]  /*bff0*/  LDSM.16.MT88.4 R12, [R207+0x16800] ;  /* 0x01680000cf0c783b */ /* 0x000eae0000004200 */
[C---:B------:R-:W-:Y:S01]  /*c000*/  HMMA.16816.F32 R96, R4.reuse, R18, R172 ;  /* 0x000000120460723c */ /* 0x040fe200000018ac */
[--C-:B-1----:R-:W-:Y:S01]  /*c010*/  FFMA.FTZ R9, R197, c[0x0][0x23c], -R0.reuse ;  /* 0x00008f00c5097a23 */ /* 0x102fe20000010800 */
[----:B------:R-:W1:Y:S03]  /*c020*/  LDSM.16.MT88.4 R16, [R208+0x16800] ;  /* 0x01680000d010783b */ /* 0x000e660000004200 */
[----:B------:R4:W5:Y:S03]  /*c030*/  MUFU.EX2 R144, R9 ;  /* 0x0000000900907308 */ /* 0x0009660000000800 */
[C---:B------:R-:W-:Y:S08]  /*c040*/  HMMA.16816.F32 R152, R4.reuse, R28, R152 ;  /* 0x0000001c0498723c */ /* 0x040ff00000001898 */
[----:B------:R-:W-:Y:S01]  /*c050*/  HMMA.16816.F32 R140, R4, R30, R140 ;  /* 0x0000001e048c723c */ /* 0x000fe2000000188c */
[----:B------:R-:W1:Y:S01]  /*c060*/  LDSM.16.MT88.4 R28, [R205+0x11000] ;  /* 0x01100000cd1c783b */ /* 0x000e620000004200 */
[----:B----4-:R-:W-:-:S06]  /*c070*/  FFMA.FTZ R9, R198, c[0x0][0x23c], -R0 ;  /* 0x00008f00c6097a23 */ /* 0x010fcc0000010800 */
[C---:B------:R-:W-:Y:S01]  /*c080*/  HMMA.16816.F32 R156, R4.reuse, R36, R156 ;  /* 0x00000024049c723c */ /* 0x040fe2000000189c */
[----:B------:R4:W1:Y:S07]  /*c090*/  MUFU.EX2 R147, R9 ;  /* 0x0000000900937308 */ /* 0x00086e0000000800 */
[C---:B------:R-:W-:Y:S08]  /*c0a0*/  HMMA.16816.F32 R164, R4.reuse, R38, R164 ;  /* 0x0000002604a4723c */ /* 0x040ff000000018a4 */
[----:B--2---:R-:W-:Y:S01]  /*c0b0*/  HMMA.16816.F32 R36, R4, R14, R128 ;  /* 0x0000000e0424723c */ /* 0x004fe20000001880 */
[----:B----4-:R-:W-:-:S04]  /*c0c0*/  FFMA.FTZ R9, R199, c[0x0][0x23c], -R0 ;  /* 0x00008f00c7097a23 */ /* 0x010fc80000010800 */
[----:B------:R2:W-:Y:S02]  /*c0d0*/  MUFU.EX2 R146, R9 ;  /* 0x0000000900927308 */ /* 0x0005e40000000800 */
[----:B---3--:R-:W-:Y:S01]  /*c0e0*/  IMAD.MOV.U32 R128, RZ, RZ, R200 ;  /* 0x000000ffff807224 */ /* 0x008fe200078e00c8 */
[----:B-----5:R-:W-:Y:S01]  /*c0f0*/  MOV R129, R144 ;  /* 0x0000009000817202 */ /* 0x020fe20000000f00 */
[----:B------:R-:W-:Y:S01]  /*c100*/  HMMA.16816.F32 R148, R4, R20, R148 ;  /* 0x000000140494723c */ /* 0x000fe20000001894 */
[----:B------:R-:W-:-:S07]  /*c110*/  MOV R131, R236 ;  /* 0x000000ec00837202 */ /* 0x000fce0000000f00 */
[----:B------:R-:W-:Y:S01]  /*c120*/  HMMA.16816.F32 R136, R4, R22, R136 ;  /* 0x000000160488723c */ /* 0x000fe20000001888 */
[----:B------:R-:W-:Y:S01]  /*c130*/  LDSM.16.MT88.4 R20, [R207+0x11000] ;  /* 0x01100000cf14783b */ /* 0x000fe20000004200 */
[----:B--2---:R-:W-:Y:S02]  /*c140*/  FFMA.FTZ R9, R252, c[0x0][0x23c], -R0 ;  /* 0x00008f00fc097a23 */ /* 0x004fe40000010800 */
[----:B------:R-:W-:Y:S01]  /*c150*/  IMAD.MOV.U32 R252, RZ, RZ, R201 ;  /* 0x000000fffffc7224 */ /* 0x000fe200078e00c9 */
[----:B------:R-:W-:-:S03]  /*c160*/  MOV R201, R202 ;  /* 0x000000ca00c97202 */ /* 0x000fc60000000f00 */
[C---:B------:R-:W-:Y:S01]  /*c170*/  HMMA.16816.F32 R92, R4.reuse, R32, R92 ;  /* 0x00000020045c723c */ /* 0x040fe2000000185c */
[----:B------:R-:W-:Y:S02]  /*c180*/  MOV R202, R203 ;  /* 0x000000cb00ca7202 */ /* 0x000fe40000000f00 */
[----:B------:R-:W-:Y:S01]  /*c190*/  MOV R203, R232 ;  /* 0x000000e800cb7202 */ /* 0x000fe20000000f00 */
[----:B------:R-:W-:Y:S01]  /*c1a0*/  IMAD.MOV.U32 R232, RZ, RZ, R233 ;  /* 0x000000ffffe87224 */ /* 0x000fe200078e00e9 */
        /* <DEDUP_REMOVED lines=9> */
[----:B------:R2:W3:Y:S01]  /*c240*/  MUFU.EX2 R251, R9 ;  /* 0x0000000900fb7308 */ /* 0x0004e20000000800 */
[----:B------:R-:W-:Y:S01]  /*c250*/  HMMA.16816.F32 R108, R4, R24, R108 ;  /* 0x00000018046c723c */ /* 0x000fe2000000186c */
[----:B------:R-:W-:Y:S01]  /*c260*/  MOV R189, R233 ;  /* 0x000000e900bd7202 */ /* 0x000fe20000000f00 */
[----:B------:R-:W-:Y:S01]  /*c270*/  LDSM.16.MT88.4 R32, [R208+0x11000] ;  /* 0x01100000d020783b */ /* 0x000fe20000004200 */
[----:B------:R-:W-:-:S02]  /*c280*/  MOV R190, R234 ;  /* 0x000000ea00be7202 */ /* 0x000fc40000000f00 */
[----:B------:R-:W-:Y:S02]  /*c290*/  MOV R195, R235 ;  /* 0x000000eb00c37202 */ /* 0x000fe40000000f00 */
[----:B------:R-:W-:Y:S01]  /*c2a0*/  MOV R192, R241 ;  /* 0x000000f100c07202 */ /* 0x000fe20000000f00 */
[C---:B------:R-:W-:Y:S01]  /*c2b0*/  HMMA.16816.F32 R112, R4.reuse, R26, R112 ;  /* 0x0000001a0470723c */ /* 0x040fe20000001870 */
[----:B------:R-:W4:Y:S01]  /*c2c0*/  LDSM.16.MT88.4 R24, [R206+0x11000] ;  /* 0x01100000ce18783b */ /* 0x000f220000004200 */
[----:B------:R-:W-:Y:S01]  /*c2d0*/  MOV R193, R242 ;  /* 0x000000f200c17202 */ /* 0x000fe20000000f00 */
[----:B------:R-:W-:Y:S01]  /*c2e0*/  IMAD.MOV.U32 R130, RZ, RZ, R195 ;  /* 0x000000ffff827224 */ /* 0x000fe200078e00c3 */
[----:B------:R-:W-:Y:S02]  /*c2f0*/  MOV R181, R203 ;  /* 0x000000cb00b57202 */ /* 0x000fe40000000f00 */
[----:B------:R-:W-:Y:S01]  /*c300*/  MOV R144, R202 ;  /* 0x000000ca00907202 */ /* 0x000fe20000000f00 */
[----:B--2---:R-:W-:Y:S01]  /*c310*/  IMAD.MOV.U32 R9, RZ, RZ, R239 ;  /* 0x000000ffff097224 */ /* 0x004fe200078e00ef */
[----:B-1----:R-:W-:Y:S01]  /*c320*/  HMMA.16816.F32 R116, R4, R16, R116 ;  /* 0x000000100474723c */ /* 0x002fe20000001874 */
[----:B------:R-:W-:-:S02]  /*c330*/  MOV R145, R201 ;  /* 0x000000c900917202 */ /* 0x000fc40000000f00 */
[----:B------:R-:W-:-:S05]  /*c340*/  FFMA.FTZ R9, R9, c[0x0][0x23c], -R2 ;  /* 0x00008f0009097a23 */ /* 0x000fca0000010802 */
[C---:B------:R-:W-:Y:S01]  /*c350*/  HMMA.16816.F32 R120, R4.reuse, R18, R120 ;  /* 0x000000120478723c */ /* 0x040fe20000001878 */
[----:B------:R-:W1:Y:S07]  /*c360*/  LDSM.16.MT88.4 R16, [R205+0x13000] ;  /* 0x01300000cd10783b */ /* 0x000e6e0000004200 */
[----:B------:R-:W-:Y:S01]  /*c370*/  HMMA.16816.F32 R124, R4, R12, R124 ;  /* 0x0000000c047c723c */ /* 0x000fe2000000187c */
[----:B------:R-:W2:Y:S06]  /*c380*/  LDSM.16.MT88.4 R12, [R206+0x13000] ;  /* 0x01300000ce0c783b */ /* 0x000eac0000004200 */
[----:B------:R-:W-:-:S02]  /*c390*/  F2FP.PACK_AB R4, R182, R128 ;  /* 0x00000080b604723e */ /* 0x000fc400000000ff */
[----:B------:R-:W-:Y:S02]  /*c3a0*/  F2FP.PACK_AB R5, R147, R129 ;  /* 0x000000819305723e */ /* 0x000fe400000000ff */
[----:B------:R-:W-:Y:S02]  /*c3b0*/  F2FP.PACK_AB R6, R252, R183 ;  /* 0x000000b7fc06723e */ /* 0x000fe400000000ff */
[----:B---3--:R-:W-:-:S07]  /*c3c0*/  F2FP.PACK_AB R7, R251, R146 ;  /* 0x00000092fb07723e */ /* 0x008fce00000000ff */
[C---:B------:R-:W-:Y:S08]  /*c3d0*/  HMMA.16816.F32 R232, R4.reuse, R28, R72 ;  /* 0x0000001c04e8723c */ /* 0x040ff00000001848 */
[C---:B------:R-:W-:Y:S01]  /*c3e0*/  HMMA.16816.F32 R240, R4.reuse, R30, R64 ;  /* 0x0000001e04f0723c */ /* 0x040fe20000001840 */
[----:B------:R-:W3:Y:S07]  /*c3f0*/  LDSM.16.MT88.4 R28, [R208+0x13000] ;  /* 0x01300000d01c783b */ /* 0x000eee0000004200 */
[C---:B----4-:R-:W-:Y:S08]  /*c400*/  HMMA.16816.F32 R64, R4.reuse, R26, R52 ;  /* 0x0000001a0440723c */ /* 0x050ff00000001834 */
[C---:B-1----:R-:W-:Y:S08]  /*c410*/  HMMA.16816.F32 R52, R4.reuse, R16, R68 ;  /* 0x000000100434723c */ /* 0x042ff00000001844 */
[C---:B--2---:R-:W-:Y:S08]  /*c420*/  HMMA.16816.F32 R68, R4.reuse, R12, R80 ;  /* 0x0000000c0444723c */ /* 0x044ff00000001850 */
[C---:B------:R-:W-:Y:S07]  /*c430*/  HMMA.16816.F32 R72, R4.reuse, R20, R56 ;  /* 0x000000140448723c */ /* 0x040fee0000001838 */
[----:B------:R-:W-:Y:S01]  /*c440*/  MOV R56, R194 ;  /* 0x000000c200387202 */ /* 0x000fe20000000f00 */
[----:B------:R-:W-:Y:S01]  /*c450*/  HMMA.16816.F32 R196, R4, R32, R40 ;  /* 0x0000002004c4723c */ /* 0x000fe20000001828 */
[----:B------:R-:W-:Y:S01]  /*c460*/  MOV R57, R193 ;  /* 0x000000c100397202 */ /* 0x000fe20000000f00 */
[----:B------:R-:W-:Y:S01]  /*c470*/  IMAD.MOV.U32 R59, RZ, RZ, R191 ;  /* 0x000000ffff3b7224 */ /* 0x000fe200078e00bf */
[----:B------:R-:W-:-:S04]  /*c480*/  MOV R58, R192 ;  /* 0x000000c0003a7202 */ /* 0x000fc80000000f00 */
[----:B------:R-:W-:Y:S01]  /*c490*/  IMAD.MOV.U32 R43, RZ, RZ, R181 ;  /* 0x000000ffff2b7224 */ /* 0x000fe200078e00b5 */
[C---:B---3--:R-:W-:Y:S01]  /*c4a0*/  HMMA.16816.F32 R80, R4.reuse, R28, R160 ;  /* 0x0000001c0450723c */ /* 0x048fe200000018a0 */
[----:B------:R-:W-:Y:S02]  /*c4b0*/  MOV R42, R182 ;  /* 0x000000b6002a7202 */ /* 0x000fe40000000f00 */
[----:B------:R-:W-:Y:S02]  /*c4c0*/  MOV R40, R183 ;  /* 0x000000b700287202 */ /* 0x000fe40000000f00 */
[----:B------:R-:W-:Y:S02]  /*c4d0*/  MOV R41, R147 ;  /* 0x0000009300297202 */ /* 0x000fe40000000f00 */
[----:B------:R-:W-:Y:S01]  /*c4e0*/  MOV R160, R178 ;  /* 0x000000b200a07202 */ /* 0x000fe20000000f00 */
[----:B------:R-:W-:Y:S01]  /*c4f0*/  IMAD.MOV.U32 R163, RZ, RZ, R176 ;  /* 0x000000ffffa37224 */ /* 0x000fe200078e00b0 */
[----:B------:R-:W-:Y:S01]  /*c500*/  MOV R161, R184 ;  /* 0x000000b800a17202 */ /* 0x000fe20000000f00 */
[----:B------:R-:W-:Y:S01]  /*c510*/  HMMA.16816.F32 R180, R4, R34, R48 ;  /* 0x0000002204b4723c */ /* 0x000fe20000001830 */
[----:B------:R-:W-:Y:S01]  /*c520*/  MOV R162, R177 ;  /* 0x000000b100a27202 */ /* 0x000fe20000000f00 */
[----:B------:R-:W1:Y:S01]  /*c530*/  LDSM.16.MT88.4 R32, [R207+0x13000] ;  /* 0x01300000cf20783b */ /* 0x000e620000004200 */
[----:B------:R-:W-:-:S04]  /*c540*/  MOV R147, R238 ;  /* 0x000000ee00937202 */ /* 0x000fc80000000f00 */
[----:B------:R-:W-:Y:S01]  /*c550*/  MOV R48, R190 ;  /* 0x000000be00307202 */ /* 0x000fe20000000f00 */
[C---:B------:R-:W-:Y:S01]  /*c560*/  HMMA.16816.F32 R176, R4.reuse, R30, R168 ;  /* 0x0000001e04b0723c */ /* 0x040fe200000018a8 */
[----:B------:R-:W-:Y:S01]  /*c570*/  MOV R49, R189 ;  /* 0x000000bd00317202 */ /* 0x000fe20000000f00 */
[----:B------:R-:W-:Y:S01]  /*c580*/  IMAD.MOV.U32 R51, RZ, RZ, R146 ;  /* 0x000000ffff337224 */ /* 0x000fe200078e0092 */
[----:B------:R-:W-:Y:S01]  /*c590*/  MOV R50, R188 ;  /* 0x000000bc00327202 */ /* 0x000fe20000000f00 */
[----:B------:R-:W-:Y:S01]  /*c5a0*/  LDSM.16.MT88.4 R28, [R205+0x17000] ;  /* 0x01700000cd1c783b */ /* 0x000fe20000004200 */
[----:B------:R-:W-:Y:S02]  /*c5b0*/  MOV R146, R237 ;  /* 0x000000ed00927202 */ /* 0x000fe40000000f00 */
[----:B------:R-:W-:Y:S01]  /*c5c0*/  MOV R171, R160 ;  /* 0x000000a000ab7202 */ /* 0x000fe20000000f00 */
[----:B------:R-:W-:Y:S01]  /*c5d0*/  HMMA.16816.F32 R200, R4, R24, R60 ;  /* 0x0000001804c8723c */ /* 0x000fe2000000183c */
[----:B------:R-:W-:Y:S01]  /*c5e0*/  MOV R160, R161 ;  /* 0x000000a100a07202 */ /* 0x000fe20000000f00 */
[----:B------:R-:W2:Y:S01]  /*c5f0*/  LDSM.16.MT88.4 R24, [R205+0x15000] ;  /* 0x01500000cd18783b */ /* 0x000ea20000004200 */
[----:B------:R-:W-:Y:S01]  /*c600*/  MOV R161, R162 ;  /* 0x000000a200a17202 */ /* 0x000fe20000000f00 */
[----:B------:R-:W-:Y:S01]  /*c610*/  IMAD.MOV.U32 R162, RZ, RZ, R163 ;  /* 0x000000ffffa27224 */ /* 0x000fe200078e00a3 */
[----:B------:R-:W-:-:S02]  /*c620*/  MOV R163, R56 ;  /* 0x0000003800a37202 */ /* 0x000fc40000000f00 */
        /* <DEDUP_REMOVED lines=8> */
[----:B------:R-:W-:Y:S01]  /*c6b0*/  IMAD.MOV.U32 R50, RZ, RZ, R51 ;  /* 0x000000ffff327224 */ /* 0x000fe200078e0033 */
[----:B------:R-:W-:Y:S01]  /*c6c0*/  MOV R51, R40 ;  /* 0x0000002800337202 */ /* 0x000fe20000000f00 */
[----:B------:R-:W-:Y:S01]  /*c6d0*/  HMMA.16816.F32 R76, R4, R14, R84 ;  /* 0x0000000e044c723c */ /* 0x000fe20000001854 */
[----:B------:R-:W-:Y:S01]  /*c6e0*/  MOV R40, R41 ;  /* 0x0000002900287202 */ /* 0x000fe20000000f00 */
[----:B------:R-:W3:Y:S01]  /*c6f0*/  LDSM.16.MT88.4 R12, [R208+0x15000] ;  /* 0x01500000d00c783b */ /* 0x000ee20000004200 */
[----:B------:R-:W-:Y:S01]  /*c700*/  MOV R41, R42 ;  /* 0x0000002a00297202 */ /* 0x000fe20000000f00 */
[----:B------:R-:W-:Y:S01]  /*c710*/  IMAD.MOV.U32 R42, RZ, RZ, R43 ;  /* 0x000000ffff2a7224 */ /* 0x000fe200078e002b */
[----:B------:R-:W-:-:S02]  /*c720*/  MOV R43, R144 ;  /* 0x00000090002b7202 */ /* 0x000fc40000000f00 */
[----:B------:R-:W-:Y:S01]  /*c730*/  MOV R144, R145 ;  /* 0x0000009100907202 */ /* 0x000fe20000000f00 */
[C---:B-1----:R-:W-:Y:S01]  /*c740*/  HMMA.16816.F32 R192, R4.reuse, R32, R156 ;  /* 0x0000002004c0723c */ /* 0x042fe2000000189c */
[----:B------:R-:W-:Y:S02]  /*c750*/  MOV R145, R250 ;  /* 0x000000fa00917202 */ /* 0x000fe40000000f00 */
[----:B------:R1:W-:Y:S04]  /*c760*/  MUFU.EX2 R250, R9 ;  /* 0x0000000900fa7308 */ /* 0x0003e80000000800 */
[----:B------:R-:W-:Y:S01]  /*c770*/  MOV R158, R130 ;  /* 0x00000082009e7202 */ /* 0x000fe20000000f00 */
[C---:B------:R-:W-:Y:S01]  /*c780*/  HMMA.16816.F32 R44, R4.reuse, R22, R44 ;  /* 0x00000016042c723c */ /* 0x040fe2000000182c */
[----:B------:R-:W4:Y:S07]  /*c790*/  LDSM.16.MT88.4 R20, [R206+0x15000] ;  /* 0x01500000ce14783b */ /* 0x000f2e0000004200 */
[----:B------:R-:W-:Y:S01]  /*c7a0*/  HMMA.16816.F32 R236, R4, R34, R164 ;  /* 0x0000002204ec723c */ /* 0x000fe200000018a4 */
[----:B-1----:R-:W-:-:S02]  /*c7b0*/  FFMA.FTZ R9, R171, c[0x0][0x23c], -R2 ;  /* 0x00008f00ab097a23 */ /* 0x002fc40000010802 */
[----:B------:R-:W-:Y:S01]  /*c7c0*/  IMAD.MOV.U32 R171, RZ, RZ, R160 ;  /* 0x000000ffffab7224 */ /* 0x000fe200078e00a0 */
[----:B------:R-:W-:Y:S02]  /*c7d0*/  MOV R160, R161 ;  /* 0x000000a100a07202 */ /* 0x000fe40000000f00 */
[----:B------:R-:W-:Y:S02]  /*c7e0*/  MOV R161, R162 ;  /* 0x000000a200a17202 */ /* 0x000fe40000000f00 */
[----:B--2---:R-:W-:Y:S01]  /*c7f0*/  HMMA.16816.F32 R172, R4, R26, R140 ;  /* 0x0000001a04ac723c */ /* 0x004fe2000000188c */
[----:B------:R-:W-:Y:S01]  /*c800*/  MOV R162, R163 ;  /* 0x000000a300a27202 */ /* 0x000fe20000000f00 */
[----:B------:R-:W-:Y:S01]  /*c810*/  IMAD.MOV.U32 R163, RZ, RZ, R56 ;  /* 0x000000ffffa37224 */ /* 0x000fe200078e0038 */
[----:B------:R-:W-:Y:S02]  /*c820*/  MOV R56, R57 ;  /* 0x0000003900387202 */ /* 0x000fe40000000f00 */
[----:B------:R-:W-:-:S02]  /*c830*/  MOV R57, R58 ;  /* 0x0000003a00397202 */ /* 0x000fc40000000f00 */
[----:B------:R-:W-:Y:S01]  /*c840*/  MOV R58, R59 ;  /* 0x0000003b003a7202 */ /* 0x000fe20000000f00 */
[----:B------:R-:W-:Y:S01]  /*c850*/  IMAD.MOV.U32 R59, RZ, RZ, R48 ;  /* 0x000000ffff3b7224 */ /* 0x000fe200078e0030 */
[----:B------:R-:W-:Y:S01]  /*c860*/  MOV R48, R49 ;  /* 0x0000003100307202 */ /* 0x000fe20000000f00 */
[C---:B---3--:R-:W-:Y:S01]  /*c870*/  HMMA.16816.F32 R84, R4.reuse, R12, R132 ;  /* 0x0000000c0454723c */ /* 0x048fe20000001884 */
[----:B------:R-:W-:Y:S02]  /*c880*/  MOV R49, R50 ;  /* 0x0000003200317202 */ /* 0x000fe40000000f00 */
[----:B------:R-:W-:Y:S01]  /*c890*/  MOV R50, R51 ;  /* 0x0000003300327202 */ /* 0x000fe20000000f00 */
[----:B------:R-:W-:Y:S01]  /*c8a0*/  IMAD.MOV.U32 R51, RZ, RZ, R40 ;  /* 0x000000ffff337224 */ /* 0x000fe200078e0028 */
[----:B------:R-:W-:Y:S02]  /*c8b0*/  MOV R40, R41 ;  /* 0x0000002900287202 */ /* 0x000fe40000000f00 */
[----:B------:R-:W-:Y:S01]  /*c8c0*/  MOV R41, R42 ;  /* 0x0000002a00297202 */ /* 0x000fe20000000f00 */
[----:B------:R-:W-:Y:S01]  /*c8d0*/  HMMA.16816.F32 R132, R4, R14, R96 ;  /* 0x0000000e0484723c */ /* 0x000fe20000001860 */
[----:B------:R-:W-:Y:S01]  /*c8e0*/  MOV R42, R43 ;  /* 0x0000002b002a7202 */ /* 0x000fe20000000f00 */
[----:B------:R-:W-:Y:S01]  /*c8f0*/  IMAD.MOV.U32 R43, RZ, RZ, R129 ;  /* 0x000000ffff2b7224 */ /* 0x000fe200078e0081 */
[----:B------:R-:W-:Y:S01]  /*c900*/  MOV R129, R144 ;  /* 0x0000009000817202 */ /* 0x000fe20000000f00 */
[----:B------:R-:W1:Y:S01]  /*c910*/  LDSM.16.MT88.4 R12, [R207+0x17000] ;  /* 0x01700000cf0c783b */ /* 0x000e620000004200 */
[----:B------:R-:W-:-:S02]  /*c920*/  MOV R144, R145 ;  /* 0x0000009100907202 */ /* 0x000fc40000000f00 */
[----:B------:R-:W-:Y:S01]  /*c930*/  MOV R145, R249 ;  /* 0x000000f900917202 */ /* 0x000fe20000000f00 */
[C---:B----4-:R-:W-:Y:S01]  /*c940*/  HMMA.16816.F32 R184, R4.reuse, R20, R148 ;  /* 0x0000001404b8723c */ /* 0x050fe20000001894 */
[----:B------:R2:W3:Y:S07]  /*c950*/  MUFU.EX2 R249, R9 ;  /* 0x0000000900f97308 */ /* 0x0004ee0000000800 */
[C---:B------:R-:W-:Y:S08]  /*c960*/  HMMA.16816.F32 R32, R4.reuse, R16, R88 ;  /* 0x000000100420723c */ /* 0x040ff00000001858 */
[C---:B------:R-:W-:Y:S01]  /*c970*/  HMMA.16816.F32 R188, R4.reuse, R24, R152 ;  /* 0x0000001804bc723c */ /* 0x040fe20000001898 */
[----:B--2---:R-:W-:Y:S01]  /*c980*/  FFMA.FTZ R9, R171, c[0x0][0x23c], -R2 ;  /* 0x00008f00ab097a23 */ /* 0x004fe20000010802 */
[----:B------:R-:W-:Y:S01]  /*c990*/  LDSM.16.MT88.4 R152, [R206+0x11800] ;  /* 0x01180000ce98783b */ /* 0x000fe20000004200 */
[----:B------:R-:W-:Y:S01]  /*c9a0*/  IMAD.MOV.U32 R171, RZ, RZ, R160 ;  /* 0x000000ffffab7224 */ /* 0x000fe200078e00a0 */
[----:B------:R-:W-:Y:S01]  /*c9b0*/  MOV R160, R161 ;  /* 0x000000a100a07202 */ /* 0x000fe20000000f00 */
[----:B------:R-:W-:Y:S01]  /*c9c0*/  FFMA.FTZ R2, R245, c[0x0][0x23c], -R2 ;  /* 0x00008f00f5027a23 */ /* 0x000fe20000010802 */
[----:B------:R-:W-:Y:S01]  /*c9d0*/  MOV R161, R162 ;  /* 0x000000a200a17202 */ /* 0x000fe20000000f00 */
[----:B------:R-:W2:Y:S01]  /*c9e0*/  LDSM.16.MT88.4 R24, [R206+0x17000] ;  /* 0x01700000ce18783b */ /* 0x000ea20000004200 */
[----:B------:R-:W-:Y:S01]  /*c9f0*/  MOV R162, R163 ;  /* 0x000000a300a27202 */ /* 0x000fe20000000f00 */
[----:B------:R-:W-:Y:S01]  /*ca00*/  IMAD.MOV.U32 R163, RZ, RZ, R56 ;  /* 0x000000ffffa37224 */ /* 0x000fe200078e0038 */
[----:B------:R-:W-:Y:S01]  /*ca10*/  MOV R56, R57 ;  /* 0x0000003900387202 */ /* 0x000fe20000000f00 */
[----:B------:R-:W-:Y:S01]  /*ca20*/  HMMA.16816.F32 R16, R4, R18, R100 ;  /* 0x000000120410723c */ /* 0x000fe20000001864 */
[----:B------:R-:W-:Y:S01]  /*ca30*/  MOV R57, R58 ;  /* 0x0000003a00397202 */ /* 0x000fe20000000f00 */
[----:B------:R-:W-:Y:S01]  /*ca40*/  IMAD.MOV.U32 R169, RZ, RZ, R162 ;  /* 0x000000ffffa97224 */ /* 0x000fe200078e00a2 */
[----:B------:R-:W-:Y:S01]  /*ca50*/  MOV R58, R59 ;  /* 0x0000003b003a7202 */ /* 0x000fe20000000f00 */
[----:B------:R-:W-:Y:S01]  /*ca60*/  IMAD.MOV.U32 R59, RZ, RZ, R48 ;  /* 0x000000ffff3b7224 */ /* 0x000fe200078e0030 */
[----:B------:R-:W-:-:S02]  /*ca70*/  MOV R48, R49 ;  /* 0x0000003100307202 */ /* 0x000fc40000000f00 */
[----:B------:R-:W-:Y:S01]  /*ca80*/  MOV R49, R50 ;  /* 0x0000003200317202 */ /* 0x000fe20000000f00 */
[C---:B------:R-:W-:Y:S01]  /*ca90*/  HMMA.16816.F32 R100, R4.reuse, R28, R92 ;  /* 0x0000001c0464723c */ /* 0x040fe2000000185c */
[----:B------:R-:W-:Y:S01]  /*caa0*/  MOV R50, R51 ;  /* 0x0000003300327202 */ /* 0x000fe20000000f00 */
[----:B------:R-:W-:Y:S01]  /*cab0*/  IMAD.MOV.U32 R51, RZ, RZ, R40 ;  /* 0x000000ffff337224 */ /* 0x000fe200078e0028 */
[----:B------:R-:W-:Y:S02]  /*cac0*/  MOV R40, R41 ;  /* 0x0000002900287202 */ /* 0x000fe40000000f00 */
[----:B------:R-:W-:Y:S02]  /*cad0*/  MOV R41, R42 ;  /* 0x0000002a00297202 */ /* 0x000fe40000000f00 */
[----:B------:R-:W-:Y:S01]  /*cae0*/  MOV R42, R43 ;  /* 0x0000002b002a7202 */ /* 0x000fe20000000f00 */
[----:B------:R-:W-:Y:S01]  /*caf0*/  IMAD.MOV.U32 R43, RZ, RZ, R128 ;  /* 0x000000ffff2b7224 */ /* 0x000fe200078e0080 */
[----:B------:R-:W-:Y:S01]  /*cb00*/  MOV R128, R129 ;  /* 0x0000008100807202 */ /* 0x000fe20000000f00 */
[----:B-1----:R-:W-:Y:S01]  /*cb10*/  HMMA.16816.F32 R124, R4, R12, R124 ;  /* 0x0000000c047c723c */ /* 0x002fe2000000187c */
[----:B------:R-:W-:-:S02]  /*cb20*/  MOV R129, R144 ;  /* 0x0000009000817202 */ /* 0x000fc40000000f00 */
[----:B------:R-:W-:Y:S01]  /*cb30*/  MOV R144, R145 ;  /* 0x0000009100907202 */ /* 0x000fe20000000f00 */
[----:B------:R-:W-:Y:S01]  /*cb40*/  IMAD.MOV.U32 R145, RZ, RZ, R248 ;  /* 0x000000ffff917224 */ /* 0x000fe200078e00f8 */
[----:B------:R-:W-:Y:S01]  /*cb50*/  MOV R245, R247 ;  /* 0x000000f700f57202 */ /* 0x000fe20000000f00 */
[----:B------:R-:W-:Y:S01]  /*cb60*/  MUFU.EX2 R248, R9 ;  /* 0x0000000900f87308 */ /* 0x000fe20000000800 */
[----:B------:R-:W-:Y:S01]  /*cb70*/  MOV R159, R160 ;  /* 0x000000a0009f7202 */ /* 0x000fe20000000f00 */
[C---:B------:R-:W-:Y:S01]  /*cb80*/  HMMA.16816.F32 R12, R4.reuse, R14, R36 ;  /* 0x0000000e040c723c */ /* 0x040fe20000001824 */
[----:B------:R-:W-:Y:S01]  /*cb90*/  MOV R168, R161 ;  /* 0x000000a100a87202 */ /* 0x000fe20000000f00 */
[----:B------:R-:W-:Y:S01]  /*cba0*/  IMAD.MOV.U32 R161, RZ, RZ, R58 ;  /* 0x000000ffffa17224 */ /* 0x000fe200078e003a */
[----:B------:R-:W-:Y:S01]  /*cbb0*/  MOV R160, R57 ;  /* 0x0000003900a07202 */ /* 0x000fe20000000f00 */
[----:B------:R-:W-:Y:S01]  /*cbc0*/  IMAD.MOV.U32 R58, RZ, RZ, R50 ;  /* 0x000000ffff3a7224 */ /* 0x000fe200078e0032 */
[----:B------:R-:W-:Y:S01]  /*cbd0*/  MOV R162, R59 ;  /* 0x0000003b00a27202 */ /* 0x000fe20000000f00 */
[----:B------:R1:W4:Y:S01]  /*cbe0*/  MUFU.EX2 R247, R2 ;  /* 0x0000000200f77308 */ /* 0x0003220000000800 */
[----:B------:R-:W-:Y:S01]  /*cbf0*/  MOV R57, R49 ;  /* 0x0000003100397202 */ /* 0x000fe20000000f00 */
[----:B------:R-:W-:Y:S01]  /*cc00*/  IMAD.MOV.U32 R49, RZ, RZ, R42 ;  /* 0x000000ffff317224 */ /* 0x000fe200078e002a */
[----:B------:R-:W-:Y:S01]  /*cc10*/  MOV R59, R51 ;  /* 0x00000033003b7202 */ /* 0x000fe20000000f00 */
[----:B------:R-:W-:Y:S01]  /*cc20*/  HMMA.16816.F32 R136, R4, R22, R136 ;  /* 0x000000160488723c */ /* 0x000fe20000001888 */
[----:B------:R-:W-:Y:S01]  /*cc30*/  MOV R50, R43 ;  /* 0x0000002b00327202 */ /* 0x000fe20000000f00 */
[----:B------:R-:W5:Y:S01]  /*cc40*/  LDSM.16.MT88.4 R20, [R208+0x17000] ;  /* 0x01700000d014783b */ /* 0x000f620000004200 */
[----:B------:R-:W-:-:S02]  /*cc50*/  MOV R51, R128 ;  /* 0x0000008000337202 */ /* 0x000fc40000000f00 */
[----:B------:R-:W-:Y:S02]  /*cc60*/  MOV R42, R145 ;  /* 0x00000091002a7202 */ /* 0x000fe40000000f00 */
[----:B------:R-:W-:Y:S01]  /*cc70*/  MOV R43, R146 ;  /* 0x00000092002b7202 */ /* 0x000fe20000000f00 */
[----:B------:R-:W-:Y:S01]  /*cc80*/  IMAD.MOV.U32 R150, RZ, RZ, R51 ;  /* 0x000000ffff967224 */ /* 0x000fe200078e0033 */
[----:B------:R-:W-:Y:S01]  /*cc90*/  MOV R128, R147 ;  /* 0x0000009300807202 */ /* 0x000fe20000000f00 */
[----:B--2---:R-:W-:Y:S01]  /*cca0*/  HMMA.16816.F32 R108, R4, R24, R108 ;  /* 0x00000018046c723c */ /* 0x004fe2000000186c */
[----:B------:R-:W-:Y:S01]  /*ccb0*/  MOV R170, R163 ;  /* 0x000000a300aa7202 */ /* 0x000fe20000000f00 */
[----:B-1----:R-:W-:Y:S01]  /*ccc0*/  FFMA.FTZ R2, R171, c[0x0][0x23c], -R0 ;  /* 0x00008f00ab027a23 */ /* 0x002fe20000010800 */
[----:B------:R-:W-:Y:S01]  /*ccd0*/  MOV R171, R56 ;  /* 0x0000003800ab7202 */ /* 0x000fe20000000f00 */
[----:B------:R-:W-:Y:S01]  /*cce0*/  IMAD.MOV.U32 R89, RZ, RZ, R43 ;  /* 0x000000ffff597224 */ /* 0x000fe200078e002b */
[----:B------:R-:W-:-:S02]  /*ccf0*/  MOV R56, R48 ;  /* 0x0000003000387202 */ /* 0x000fc40000000f00 */
[----:B------:R-:W-:Y:S01]  /*cd00*/  MOV R48, R41 ;  /* 0x0000002900307202 */ /* 0x000fe20000000f00 */
[----:B------:R-:W-:Y:S01]  /*cd10*/  IMAD.MOV.U32 R41, RZ, RZ, R144 ;  /* 0x000000ffff297224 */ /* 0x000fe200078e0090 */
[----:B------:R-:W-:Y:S01]  /*cd20*/  MOV R163, R40 ;  /* 0x0000002800a37202 */ /* 0x000fe20000000f00 */
[----:B------:R-:W1:Y:S01]  /*cd30*/  LDSM.16.MT88.4 R144, [R205+0x11800] ;  /* 0x01180000cd90783b */ /* 0x000e620000004200 */
[----:B------:R-:W-:Y:S01]  /*cd40*/  MOV R40, R129 ;  /* 0x0000008100287202 */ /* 0x000fe20000000f00 */
[----:B------:R-:W-:Y:S01]  /*cd50*/  IMAD.MOV.U32 R129, RZ, RZ, R246 ;  /* 0x000000ffff817224 */ /* 0x000fe200078e00f6 */
[----:B------:R-:W-:Y:S01]  /*cd60*/  MOV R156, R128 ;  /* 0x00000080009c7202 */ /* 0x000fe20000000f00 */
[----:B------:R2:W-:Y:S01]  /*cd70*/  MUFU.EX2 R246, R2 ;  /* 0x0000000200f67308 */ /* 0x0005e20000000800 */
[----:B---3--:R-:W-:Y:S01]  /*cd80*/  F2FP.PACK_AB R128, R249, R250 ;  /* 0x000000faf980723e */ /* 0x008fe200000000ff */
[----:B------:R-:W-:Y:S01]  /*cd90*/  IMAD.MOV.U32 R96, RZ, RZ, R163 ;  /* 0x000000ffff607224 */ /* 0x000fe200078e00a3 */
[----:B------:R-:W-:Y:S01]  /*cda0*/  MOV R157, R129 ;  /* 0x00000081009d7202 */ /* 0x000fe20000000f00 */
[----:B------:R-:W-:Y:S01]  /*cdb0*/  IMAD.MOV.U32 R164, RZ, RZ, R171 ;  /* 0x000000ffffa47224 */ /* 0x000fe200078e00ab */
[----:B----4-:R-:W-:Y:S01]  /*cdc0*/  F2FP.PACK_AB R130, R247, R248 ;  /* 0x000000f8f782723e */ /* 0x010fe200000000ff */
[----:B------:R-:W-:Y:S01]  /*cdd0*/  HMMA.16816.F32 R28, R4, R30, R104 ;  /* 0x0000001e041c723c */ /* 0x000fe20000001868 */
[----:B------:R-:W-:Y:S01]  /*cde0*/  MOV R151, R40 ;  /* 0x0000002800977202 */ /* 0x000fe20000000f00 */
[----:B------:R-:W-:Y:S01]  /*cdf0*/  LDSM.16.MT88.4 R104, [R205+0x17800] ;  /* 0x01780000cd68783b */ /* 0x000fe20000004200 */
[----:B------:R-:W-:-:S02]  /*ce00*/  MOV R90, R41 ;  /* 0x00000029005a7202 */ /* 0x000fc40000000f00 */
[----:B------:R-:W-:Y:S02]  /*ce10*/  MOV R88, R42 ;  /* 0x0000002a00587202 */ /* 0x000fe40000000f00 */
[----:B------:R-:W3:Y:S01]  /*ce20*/  LDSM.16.MT88.4 R40, [R205+0x13800] ;  /* 0x01380000cd28783b */ /* 0x000ee20000004200 */
[----:B------:R-:W-:Y:S01]  /*ce30*/  MOV R99, R160 ;  /* 0x000000a000637202 */ /* 0x000fe20000000f00 */
[C---:B------:R-:W-:Y:S01]  /*ce40*/  HMMA.16816.F32 R24, R4.reuse, R26, R112 ;  /* 0x0000001a0418723c */ /* 0x040fe20000001870 */
[----:B--2---:R-:W-:Y:S01]  /*ce50*/  FFMA.FTZ R2, R245, c[0x0][0x23c], -R0 ;  /* 0x00008f00f5027a23 */ /* 0x004fe20000010800 */
[----:B------:R-:W-:Y:S01]  /*ce60*/  MOV R98, R161 ;  /* 0x000000a100627202 */ /* 0x000fe20000000f00 */
[----:B------:R-:W-:Y:S01]  /*ce70*/  LDSM.16.MT88.4 R112, [R206+0x17800] ;  /* 0x01780000ce70783b */ /* 0x000fe20000004200 */
[----:B------:R-:W-:Y:S01]  /*ce80*/  MOV R97, R162 ;  /* 0x000000a200617202 */ /* 0x000fe20000000f00 */
[----:B------:R2:W4:Y:S01]  /*ce90*/  MUFU.EX2 R245, R2 ;  /* 0x0000000200f57308 */ /* 0x0005220000000800 */
[----:B------:R-:W-:Y:S01]  /*cea0*/  MOV R148, R49 ;  /* 0x0000003100947202 */ /* 0x000fe20000000f00 */
[----:B------:R-:W1:Y:S01]  /*ceb0*/  LDSM.16.MT88.4 R160, [R208+0x11800] ;  /* 0x01180000d0a0783b */ /* 0x000e620000004200 */
[----:B------:R-:W-:Y:S01]  /*cec0*/  MOV R149, R50 ;  /* 0x0000003200957202 */ /* 0x000fe20000000f00 */
[----:B-----5:R-:W-:Y:S01]  /*ced0*/  HMMA.16816.F32 R116, R4, R20, R116 ;  /* 0x000000140474723c */ /* 0x020fe20000001874 */
[----:B------:R-:W-:-:S02]  /*cee0*/  MOV R166, R169 ;  /* 0x000000a900a67202 */ /* 0x000fc40000000f00 */
[----:B------:R-:W-:Y:S02]  /*cef0*/  MOV R94, R89 ;  /* 0x00000059005e7202 */ /* 0x000fe40000000f00 */
[----:B------:R-:W-:Y:S02]  /*cf00*/  MOV R165, R170 ;  /* 0x000000aa00a57202 */ /* 0x000fe40000000f00 */
[----:B------:R-:W-:Y:S01]  /*cf10*/  MOV R95, R156 ;  /* 0x0000009c005f7202 */ /* 0x000fe20000000f00 */
[----:B------:R-:W-:Y:S01]  /*cf20*/  HMMA.16816.F32 R20, R4, R22, R120 ;  /* 0x000000160414723c */ /* 0x000fe20000001878 */
[----:B------:R-:W-:Y:S01]  /*cf30*/  MOV R167, R168 ;  /* 0x000000a800a77202 */ /* 0x000fe20000000f00 */
[----:B------:R-:W-:Y:S01]  /*cf40*/  LDSM.16.MT88.4 R120, [R208+0x17800] ;  /* 0x01780000d078783b */ /* 0x000fe20000004200 */
[----:B------:R-:W-:Y:S01]  /*cf50*/  MOV R91, R48 ;  /* 0x00000030005b7202 */ /* 0x000fe20000000f00 */
[--C-:B--2---:R-:W-:Y:S01]  /*cf60*/  FFMA.FTZ R2, R244, c[0x0][0x23c], -R0.reuse ;  /* 0x00008f00f4027a23 */ /* 0x104fe20000010800 */
[----:B----4-:R-:W-:Y:S01]  /*cf70*/  F2FP.PACK_AB R129, R245, R246 ;  /* 0x000000f6f581723e */ /* 0x010fe200000000ff */
[----:B------:R-:W-:Y:S01]  /*cf80*/  FFMA.FTZ R0, R159, c[0x0][0x23c], -R0 ;  /* 0x00008f009f007a23 */ /* 0x000fe20000010800 */
[----:B------:R-:W-:Y:S01]  /*cf90*/  LDSM.16.MT88.4 R168, [R207+0x11800] ;  /* 0x01180000cfa8783b */ /* 0x000fe20000004200 */
[----:B------:R2:W-:Y:S01]  /*cfa0*/  MUFU.EX2 R244, R2 ;  /* 0x0000000200f47308 */ /* 0x0005e20000000800 */
[----:B------:R-:W-:-:S02]  /*cfb0*/  IMAD.MOV.U32 R159, RZ, RZ, R131 ;  /* 0x000000ffff9f7224 */ /* 0x000fc400078e0083 */
[----:B------:R-:W-:Y:S04]  /*cfc0*/  LDSM.16.MT88.4 R48, [R206+0x13800] ;  /* 0x01380000ce30783b */ /* 0x000fe80000004200 */
[----:B------:R-:W-:Y:S01]  /*cfd0*/  LDSM.16.MT88.4 R4, [R207+0x17800] ;  /* 0x01780000cf04783b */ /* 0x000fe20000004200 */
[----:B------:R-:W4:Y:S01]  /*cfe0*/  MUFU.EX2 R9, R0 ;  /* 0x0000000000097308 */ /* 0x000f220000000800 */
[----:B--2---:R-:W-:Y:S01]  /*cff0*/  IMAD.MOV.U32 R2, RZ, RZ, R164 ;  /* 0x000000ffff027224 */ /* 0x004fe200078e00a4 */
[----:B----4-:R-:W-:Y:S02]  /*d000*/  F2FP.PACK_AB R131, R9, R244 ;  /* 0x000000f40983723e */ /* 0x010fe400000000ff */
[----:B------:R-:W-:-:S05]  /*d010*/  MOV R0, R166 ;  /* 0x000000a600007202 */ /* 0x000fca0000000f00 */
[C---:B-1----:R-:W-:Y:S07]  /*d020*/  HMMA.16816.F32 R140, R128.reuse, R144, R232 ;  /* 0x00000090808c723c */ /* 0x042fee00000018e8 */
[----:B------:R-:W-:Y:S01]  /*d030*/  MOV R235, R56 ;  /* 0x0000003800eb7202 */ /* 0x000fe20000000f00 */
[----:B------:R-:W-:Y:S01]  /*d040*/  IMAD.MOV.U32 R232, RZ, RZ, R59 ;  /* 0x000000ffffe87224 */ /* 0x000fe200078e003b */
[----:B------:R-:W-:Y:S01]  /*d050*/  MOV R234, R57 ;  /* 0x0000003900ea7202 */ /* 0x000fe20000000f00 */
[----:B------:R-:W-:Y:S01]  /*d060*/  HMMA.16816.F32 R144, R128, R146, R240 ;  /* 0x000000928090723c */ /* 0x000fe200000018f0 */
[----:B------:R-:W-:-:S02]  /*d070*/  MOV R233, R58 ;  /* 0x0000003a00e97202 */ /* 0x000fc40000000f00 */
[----:B------:R-:W1:Y:S04]  /*d080*/  LDSM.16.MT88.4 R56, [R208+0x13800] ;  /* 0x01380000d038783b */ /* 0x000e680000004200 */
[----:B------:R-:W-:Y:S01]  /*d090*/  MOV R243, R148 ;  /* 0x0000009400f37202 */ /* 0x000fe20000000f00 */
[----:B------:R-:W-:Y:S01]  /*d0a0*/  IMAD.MOV.U32 R240, RZ, RZ, R151 ;  /* 0x000000fffff07224 */ /* 0x000fe200078e0097 */
[----:B------:R-:W-:Y:S01]  /*d0b0*/  MOV R242, R149 ;  /* 0x0000009500f27202 */ /* 0x000fe20000000f00 */
[----:B---3--:R-:W-:Y:S01]  /*d0c0*/  HMMA.16816.F32 R36, R128, R40, R52 ;  /* 0x000000288024723c */ /* 0x008fe20000001834 */
[----:B------:R-:W-:-:S07]  /*d0d0*/  MOV R241, R150 ;  /* 0x0000009600f17202 */ /* 0x000fce0000000f00 */
[C---:B------:R-:W-:Y:S07]  /*d0e0*/  HMMA.16816.F32 R148, R128.reuse, R152, R200 ;  /* 0x000000988094723c */ /* 0x040fee00000018c8 */
[----:B------:R-:W-:Y:S01]  /*d0f0*/  IMAD.MOV.U32 R202, RZ, RZ, R157 ;  /* 0x000000ffffca7224 */ /* 0x000fe200078e009d */
[----:B------:R-:W-:Y:S01]  /*d100*/  MOV R201, R158 ;  /* 0x0000009e00c97202 */ /* 0x000fe20000000f00 */
[----:B------:R-:W-:Y:S01]  /*d110*/  HMMA.16816.F32 R152, R128, R154, R64 ;  /* 0x0000009a8098723c */ /* 0x000fe20000001840 */
[----:B------:R-:W-:Y:S01]  /*d120*/  MOV R200, R159 ;  /* 0x0000009f00c87202 */ /* 0x000fe20000000f00 */
[----:B------:R-:W2:Y:S01]  /*d130*/  LDSM.16.MT88.4 R64, [R207+0x13800] ;  /* 0x01380000cf40783b */ /* 0x000ea20000004200 */
[----:B------:R-:W-:-:S05]  /*d140*/  MOV R203, R88 ;  /* 0x0000005800cb7202 */ /* 0x000fca0000000f00 */
[C---:B------:R-:W-:Y:S07]  /*d150*/  HMMA.16816.F32 R156, R128.reuse, R160, R196 ;  /* 0x000000a0809c723c */ /* 0x040fee00000018c4 */
[----:B------:R-:W-:Y:S01]  /*d160*/  MOV R196, R97 ;  /* 0x0000006100c47202 */ /* 0x000fe20000000f00 */
[C---:B-1----:R-:W-:Y:S01]  /*d170*/  HMMA.16816.F32 R52, R128.reuse, R56, R80 ;  /* 0x000000388034723c */ /* 0x042fe20000001850 */
[----:B------:R-:W-:Y:S01]  /*d180*/  MOV R197, R96 ;  /* 0x0000006000c57202 */ /* 0x000fe20000000f00 */
[----:B------:R-:W-:Y:S01]  /*d190*/  IMAD.MOV.U32 R198, RZ, RZ, R91 ;  /* 0x000000ffffc67224 */ /* 0x000fe200078e005b */
[----:B------:R-:W-:Y:S01]  /*d1a0*/  MOV R199, R90 ;  /* 0x0000005a00c77202 */ /* 0x000fe20000000f00 */
[----:B------:R-:W1:Y:S04]  /*d1b0*/  LDSM.16.MT88.4 R80, [R206+0x15800] ;  /* 0x01580000ce50783b */ /* 0x000e680000004200 */
[C---:B------:R-:W-:Y:S01]  /*d1c0*/  HMMA.16816.F32 R56, R128.reuse, R58, R176 ;  /* 0x0000003a8038723c */ /* 0x040fe200000018b0 */
[----:B------:R-:W-:Y:S06]  /*d1d0*/  LDSM.16.MT88.4 R88, [R208+0x15800] ;  /* 0x01580000d058783b */ /* 0x000fec0000004200 */
[----:B------:R-:W-:Y:S01]  /*d1e0*/  MOV R178, R94 ;  /* 0x0000005e00b27202 */ /* 0x000fe20000000f00 */
[----:B------:R-:W-:Y:S01]  /*d1f0*/  HMMA.16816.F32 R160, R128, R162, R180 ;  /* 0x000000a280a0723c */ /* 0x000fe200000018b4 */
[----:B------:R-:W-:-:S03]  /*d200*/  IMAD.MOV.U32 R179, RZ, RZ, R95 ;  /* 0x000000ffffb37224 */ /* 0x000fc600078e005f */
[----:B------:R-:W-:-:S03]  /*d210*/  FFMA.FTZ R0, R0, R8, R178 ;  /* 0x0000000800007223 */ /* 0x000fc600000100b2 */
[----:B------:R-:W-:Y:S01]  /*d220*/  MOV R180, R165 ;  /* 0x000000a500b47202 */ /* 0x000fe20000000f00 */
[C---:B------:R-:W-:Y:S01]  /*d230*/  HMMA.16816.F32 R40, R128.reuse, R42, R60 ;  /* 0x0000002a8028723c */ /* 0x040fe2000000183c */
[----:B------:R-:W-:Y:S02]  /*d240*/  MOV R181, R167 ;  /* 0x000000a700b57202 */ /* 0x000fe40000000f00 */
[----:B------:R-:W-:Y:S01]  /*d250*/  MOV R182, R99 ;  /* 0x0000006300b67202 */ /* 0x000fe20000000f00 */
[----:B------:R-:W-:Y:S01]  /*d260*/  FFMA.FTZ R3, R180, R3, R179 ;  /* 0x00000003b4037223 */ /* 0x000fe200000100b3 */
[----:B------:R-:W-:Y:S01]  /*d270*/  MOV R183, R98 ;  /* 0x0000006200b77202 */ /* 0x000fe20000000f00 */
[----:B------:R-:W-:Y:S01]  /*d280*/  FADD.FTZ R0, R181, R0 ;  /* 0x00000000b5007221 */ /* 0x000fe20000010000 */
[----:B------:R-:W-:Y:S01]  /*d290*/  LDSM.16.MT88.4 R96, [R207+0x15800] ;  /* 0x01580000cf60783b */ /* 0x000fe20000004200 */
[----:B------:R-:W-:Y:S01]  /*d2a0*/  FADD.FTZ R2, R2, R3 ;  /* 0x0000000302027221 */ /* 0x000fe20000010000 */
[----:B------:R-:W-:Y:S01]  /*d2b0*/  HMMA.16816.F32 R164, R128, R168, R72 ;  /* 0x000000a880a4723c */ /* 0x000fe20000001848 */
[----:B------:R-:W-:Y:S01]  /*d2c0*/  FADD.FTZ R0, R182, R0 ;  /* 0x00000000b6007221 */ /* 0x000fe20000010000 */
[----:B------:R-:W3:Y:S01]  /*d2d0*/  LDSM.16.MT88.4 R72, [R205+0x15800] ;  /* 0x01580000cd48783b */ /* 0x000ee20000004200 */
[----:B------:R-:W-:-:S02]  /*d2e0*/  FADD.FTZ R2, R183, R2 ;  /* 0x00000002b7027221 */ /* 0x000fc40000010000 */
[----:B------:R-:W-:Y:S02]  /*d2f0*/  FADD.FTZ R0, R196, R0 ;  /* 0x00000000c4007221 */ /* 0x000fe40000010000 */
[----:B------:R-:W-:Y:S01]  /*d300*/  FADD.FTZ R2, R197, R2 ;  /* 0x00000002c5027221 */ /* 0x000fe20000010000 */
        /* <DEDUP_REMOVED lines=11> */
[----:B------:R-:W-:Y:S01]  /*d3c0*/  FADD.FTZ R2, R242, R3 ;  /* 0x00000003f2027221 */ /* 0x000fe20000010000 */
[-C--:B------:R-:W-:Y:S01]  /*d3d0*/  MOV R3, R10.reuse ;  /* 0x0000000a00037202 */ /* 0x080fe20000000f00 */
[----:B------:R-:W-:Y:S01]  /*d3e0*/  FADD.FTZ R0, R243, R0 ;  /* 0x00000000f3007221 */ /* 0x000fe20000010000 */
[----:B------:R-:W-:Y:S01]  /*d3f0*/  @P0 MOV R3, R10 ;  /* 0x0000000a00030202 */ /* 0x000fe20000000f00 */
[----:B------:R-:W-:-:S02]  /*d400*/  FADD.FTZ R2, R232, R2 ;  /* 0x00000002e8027221 */ /* 0x000fc40000010000 */
[----:B------:R-:W-:Y:S01]  /*d410*/  FADD.FTZ R0, R233, R0 ;  /* 0x00000000e9007221 */ /* 0x000fe20000010000 */
[C---:B--2---:R-:W-:Y:S01]  /*d420*/  HMMA.16816.F32 R60, R128.reuse, R64, R192 ;  /* 0x00000040803c723c */ /* 0x044fe200000018c0 */
[----:B------:R-:W-:Y:S02]  /*d430*/  FADD.FTZ R2, R234, R2 ;  /* 0x00000002ea027221 */ /* 0x000fe40000010000 */
[----:B------:R-:W-:Y:S02]  /*d440*/  FADD.FTZ R0, R235, R0 ;  /* 0x00000000eb007221 */ /* 0x000fe40000010000 */
[----:B------:R-:W-:Y:S02]  /*d450*/  FADD.FTZ R2, R252, R2 ;  /* 0x00000002fc027221 */ /* 0x000fe40000010000 */
[----:B------:R-:W-:Y:S01]  /*d460*/  FADD.FTZ R0, R251, R0 ;  /* 0x00000000fb007221 */ /* 0x000fe20000010000 */
[----:B-1----:R-:W-:Y:S01]  /*d470*/  HMMA.16816.F32 R76, R128, R80, R184 ;  /* 0x00000050804c723c */ /* 0x002fe200000018b8 */
[----:B------:R-:W-:-:S02]  /*d480*/  FADD.FTZ R2, R250, R2 ;  /* 0x00000002fa027221 */ /* 0x000fc40000010000 */
[----:B------:R-:W-:Y:S02]  /*d490*/  FADD.FTZ R0, R246, R0 ;  /* 0x00000000f6007221 */ /* 0x000fe40000010000 */
[----:B------:R-:W-:Y:S02]  /*d4a0*/  FADD.FTZ R2, R249, R2 ;  /* 0x00000002f9027221 */ /* 0x000fe40000010000 */
[----:B------:R-:W-:Y:S01]  /*d4b0*/  FADD.FTZ R0, R245, R0 ;  /* 0x00000000f5007221 */ /* 0x000fe20000010000 */
[----:B---3--:R-:W-:Y:S01]  /*d4c0*/  HMMA.16816.F32 R68, R128, R72, R188 ;  /* 0x000000488044723c */ /* 0x008fe200000018bc */
[----:B------:R-:W-:Y:S02]  /*d4d0*/  FADD.FTZ R2, R248, R2 ;  /* 0x00000002f8027221 */ /* 0x000fe40000010000 */
[----:B------:R-:W-:Y:S02]  /*d4e0*/  FADD.FTZ R0, R244, R0 ;  /* 0x00000000f4007221 */ /* 0x000fe40000010000 */
[----:B------:R-:W-:-:S02]  /*d4f0*/  FADD.FTZ R2, R247, R2 ;  /* 0x00000002f7027221 */ /* 0x000fc40000010000 */
[----:B------:R-:W-:Y:S01]  /*d500*/  FADD.FTZ R0, R9, R0 ;  /* 0x0000000009007221 */ /* 0x000fe20000010000 */
[C---:B------:R-:W-:Y:S02]  /*d510*/  HMMA.16816.F32 R84, R128.reuse, R88, R84 ;  /* 0x000000588054723c */ /* 0x040fe40000001854 */
[----:B------:R1:W-:Y:S04]  /*d520*/  STL [R1+0x8], R2 ;  /* 0x0000080201007387 */ /* 0x0003e80000100800 */
[----:B------:R1:W-:Y:S02]  /*d530*/  STL [R1+0xc], R0 ;  /* 0x00000c0001007387 */ /* 0x0003e40000100800 */
[C---:B------:R-:W-:Y:S08]  /*d540*/  HMMA.16816.F32 R92, R128.reuse, R96, R32 ;  /* 0x00000060805c723c */ /* 0x040ff00000001820 */
[C---:B------:R-:W-:Y:S08]  /*d550*/  HMMA.16816.F32 R100, R128.reuse, R104, R100 ;  /* 0x000000688064723c */ /* 0x040ff00000001864 */
[C---:B------:R-:W-:Y:S08]  /*d560*/  HMMA.16816.F32 R108, R128.reuse, R112, R108 ;  /* 0x00000070806c723c */ /* 0x040ff0000000186c */
[C---:B------:R-:W-:Y:S08]  /*d570*/  HMMA.16816.F32 R116, R128.reuse, R120, R116 ;  /* 0x000000788074723c */ /* 0x040ff00000001874 */
[C---:B------:R-:W-:Y:S08]  /*d580*/  HMMA.16816.F32 R64, R128.reuse, R66, R236 ;  /* 0x000000428040723c */ /* 0x040ff000000018ec */
[C---:B------:R-:W-:Y:S08]  /*d590*/  HMMA.16816.F32 R72, R128.reuse, R74, R172 ;  /* 0x0000004a8048723c */ /* 0x040ff000000018ac */
[C---:B------:R-:W-:Y:S08]  /*d5a0*/  HMMA.16816.F32 R80, R128.reuse, R82, R136 ;  /* 0x000000528050723c */ /* 0x040ff00000001888 */
[C---:B------:R-:W-:Y:S07]  /*d5b0*/  HMMA.16816.F32 R88, R128.reuse, R90, R132 ;  /* 0x0000005a8058723c */ /* 0x040fee0000001884 */
[-C--:B------:R-:W-:Y:S01]  /*d5c0*/  MOV R132, R11.reuse ;  /* 0x0000000b00847202 */ /* 0x080fe20000000f00 */
[----:B------:R-:W-:Y:S01]  /*d5d0*/  HMMA.16816.F32 R96, R128, R98, R16 ;  /* 0x000000628060723c */ /* 0x000fe20000001810 */
[----:B------:R-:W-:-:S07]  /*d5e0*/  @P0 MOV R132, R11 ;  /* 0x0000000b00840202 */ /* 0x000fce0000000f00 */
[C---:B------:R-:W-:Y:S08]  /*d5f0*/  HMMA.16816.F32 R104, R128.reuse, R106, R28 ;  /* 0x0000006a8068723c */ /* 0x040ff0000000181c */
[C---:B------:R-:W-:Y:S08]  /*d600*/  HMMA.16816.F32 R112, R128.reuse, R114, R24 ;  /* 0x000000728070723c */ /* 0x040ff00000001818 */
[C---:B------:R-:W-:Y:S08]  /*d610*/  HMMA.16816.F32 R120, R128.reuse, R122, R20 ;  /* 0x0000007a8078723c */ /* 0x040ff00000001814 */
[C---:B------:R-:W-:Y:S08]  /*d620*/  HMMA.16816.F32 R124, R128.reuse, R4, R124 ;  /* 0x00000004807c723c */ /* 0x040ff0000000187c */
[----:B------:R-:W-:Y:S01]  /*d630*/  HMMA.16816.F32 R128, R128, R6, R12 ;  /* 0x000000068080723c */ /* 0x000fe2000000180c */
[----:B------:R-:W-:Y:S11]  /*d640*/  @P0 BRA `(.L_x_669) ;  /* 0x0000001000000947 */ /* 0x000ff60003800000 */
.L_x_665:
[----:B-1----:R-:W-:-:S12]  /*d650*/  UIADD3 UR9, UR30, -0x1, URZ ;  /* 0xffffffff1e097890 */ /* 0x002fd8000fffe03f */
.L_x_669:
[----:B-1----:R-:W-:-:S13]  /*d660*/  ISETP.LE.AND P0, PT, RZ, UR9, PT ;  /* 0x00000009ff007c0c */ /* 0x002fda000bf03270 */
[----:B------:R-:W-:Y:S05]  /*d670*/  @!P0 BRA `(.L_x_670) ;  /* 0x000049d000008947 */ /* 0x000fea0003800000 */
[----:B------:R-:W2:Y:S01]  /*d680*/  LDL.64 R18, [R1+0x18] ;  /* 0x0000180001127983 */ /* 0x000ea20000100a00 */
[----:B------:R-:W-:Y:S02]  /*d690*/  IMAD.U32 R6, RZ, RZ, UR8 ;  /* 0x00000008ff067e24 */ /* 0x000fe4000f8e00ff */
[----:B------:R-:W-:Y:S01]  /*d6a0*/  IMAD.U32 R8, RZ, RZ, UR11 ;  /* 0x0000000bff087e24 */ /* 0x000fe2000f8e00ff */
[----:B------:R-:W1:Y:S01]  /*d6b0*/  S2R R9, SR_TID.X ;  /* 0x0000000000097919 */ /* 0x000e620000002100 */
[----:B------:R-:W-:Y:S02]  /*d6c0*/  IMAD.U32 R2, RZ, RZ, UR8 ;  /* 0x00000008ff027e24 */ /* 0x000fe4000f8e00ff */
[----:B------:R-:W-:Y:S02]  /*d6d0*/  IMAD.MOV.U32 R133, RZ, RZ, R3 ;  /* 0x000000ffff857224 */ /* 0x000fe400078e0003 */
[----:B------:R-:W-:Y:S01]  /*d6e0*/  IMAD.MOV.U32 R134, RZ, RZ, R132 ;  /* 0x000000ffff867224 */ /* 0x000fe200078e0084 */
[----:B-1----:R-:W-:-:S04]  /*d6f0*/  SHF.R.S32.HI R244, RZ, 0x1f, R9 ;  /* 0x0000001ffff47819 */ /* 0x002fc80000011409 */
[----:B------:R-:W-:-:S04]  /*d700*/  LEA.HI R244, R244, R9, RZ, 0x3 ;  /* 0x00000009f4f47211 */ /* 0x000fc800078f18ff */
[----:B------:R-:W-:-:S04]  /*d710*/  SHF.R.S32.HI R244, RZ, 0x3, R244 ;  /* 0x00000003fff47819 */ /* 0x000fc800000114f4 */
[----:B------:R-:W-:Y:S02]  /*d720*/  SHF.R.S32.HI R245, RZ, 0x1f, R244 ;  /* 0x0000001ffff57819 */ /* 0x000fe400000114f4 */
[C---:B------:R-:W-:Y:S02]  /*d730*/  IADD3 R250, P3, R244.reuse, 0x10, RZ ;  /* 0x00000010f4fa7810 */ /* 0x040fe40007f7e0ff */
[----:B------:R-:W-:-:S03]  /*d740*/  IADD3 R248, P2, R244, 0x20, RZ ;  /* 0x00000020f4f87810 */ /* 0x000fc60007f5e0ff */
[--C-:B------:R-:W-:Y:S02]  /*d750*/  IMAD.X R251, RZ, RZ, R245.reuse, P3 ;  /* 0x000000fffffb7224 */ /* 0x100fe400018e06f5 */
[----:B------:R-:W-:Y:S02]  /*d760*/  IMAD.X R249, RZ, RZ, R245, P2 ;  /* 0x000000fffff97224 */ /* 0x000fe400010e06f5 */
[----:B--2---:R-:W-:Y:S02]  /*d770*/  IMAD.MOV.U32 R4, RZ, RZ, R18 ;  /* 0x000000ffff047224 */ /* 0x004fe400078e0012 */
[----:B------:R-:W-:-:S04]  /*d780*/  IMAD.MOV.U32 R5, RZ, RZ, R19 ;  /* 0x000000ffff057224 */ /* 0x000fc800078e0013 */
[----:B------:R-:W-:-:S04]  /*d790*/  IMAD.WIDE.U32 R6, R6, c[0x0][0x1b0], R4 ;  /* 0x00006c0006067a25 */ /* 0x000fc800078e0004 */
[----:B------:R-:W-:Y:S01]  /*d7a0*/  IMAD.WIDE.U32 R4, R2, c[0x0][0x1b8], R4 ;  /* 0x00006e0002047a25 */ /* 0x000fe200078e0004 */
[----:B------:R-:W-:-:S03]  /*d7b0*/  IADD3 R0, P0, R6, UR12, RZ ;  /* 0x0000000c06007c10 */ /* 0x000fc6000ff1e0ff */
[----:B------:R-:W-:Y:S01]  /*d7c0*/  IMAD.U32 R2, RZ, RZ, UR13 ;  /* 0x0000000dff027e24 */ /* 0x000fe2000f8e00ff */
[----:B------:R-:W-:Y:S01]  /*d7d0*/  IADD3.X R8, R8, UR22, R7, P0, !PT ;  /* 0x0000001608087c10 */ /* 0x000fe200087fe407 */
[----:B------:R-:W-:Y:S01]  /*d7e0*/  UMOV UR13, URZ ;  /* 0x0000003f000d7c82 */ /* 0x000fe20008000000 */
[----:B------:R-:W-:Y:S02]  /*d7f0*/  LEA R6, P1, R0, c[0x0][0x168], 0x1 ;  /* 0x00005a0000067a11 */ /* 0x000fe400078208ff */
[----:B------:R-:W-:Y:S02]  /*d800*/  IADD3 R243, P0, R4, UR14, RZ ;  /* 0x0000000e04f37c10 */ /* 0x000fe4000ff1e0ff */
[----:B------:R-:W-:Y:S01]  /*d810*/  LEA.HI.X R0, R0, c[0x0][0x16c], R8, 0x1, P1 ;  /* 0x00005b0000007a11 */ /* 0x000fe200008f0c08 */
[----:B------:R1:W-:Y:S01]  /*d820*/  STL [R1+0x4], R6 ;  /* 0x0000040601007387 */ /* 0x0003e20000100800 */
[----:B------:R-:W-:Y:S02]  /*d830*/  IADD3.X R2, R2, UR23, R5, P0, !PT ;  /* 0x0000001702027c10 */ /* 0x000fe400087fe405 */
[----:B------:R-:W-:Y:S01]  /*d840*/  LEA R252, P0, R243, c[0x0][0x170], 0x1 ;  /* 0x00005c00f3fc7a11 */ /* 0x000fe200078008ff */
[----:B------:R1:W-:Y:S01]  /*d850*/  STL [R1], R0 ;  /* 0x0000000001007387 */ /* 0x0003e20000100800 */
[----:B------:R-:W-:-:S02]  /*d860*/  IADD3 R246, P1, R244, 0x30, RZ ;  /* 0x00000030f4f67810 */ /* 0x000fc40007f3e0ff */
[----:B------:R-:W-:Y:S01]  /*d870*/  LEA.HI.X R243, R243, c[0x0][0x174], R2, 0x1, P0 ;  /* 0x00005d00f3f37a11 */ /* 0x000fe200000f0c02 */
[----:B-----5:R-:W2:Y:S01]  /*d880*/  LDL R16, [R1+0x30] ;  /* 0x0000300001107983 */ /* 0x020ea20000100800 */
[----:B------:R-:W-:Y:S01]  /*d890*/  ISETP.GE.AND P6, PT, R18, c[0x0][0x220], PT ;  /* 0x0000880012007a0c */ /* 0x000fe20003fc6270 */
[----:B------:R-:W-:Y:S02]  /*d8a0*/  IMAD.X R247, RZ, RZ, R245, P1 ;  /* 0x000000fffff77224 */ /* 0x000fe400008e06f5 */
[----:B------:R-:W3:Y:S04]  /*d8b0*/  LDL R15, [R1+0x24] ;  /* 0x00002400010f7983 */ /* 0x000ee80000100800 */
[----:B------:R-:W4:Y:S04]  /*d8c0*/  LDL R14, [R1+0x34] ;  /* 0x00003400010e7983 */ /* 0x000f280000100800 */
[----:B------:R-:W2:Y:S04]  /*d8d0*/  LDL.LU.64 R12, [R1+0x40] ;  /* 0x00004000010c7983 */ /* 0x000ea80000300a00 */
[----:B------:R-:W3:Y:S01]  /*d8e0*/  LDL.LU.64 R10, [R1+0x48] ;  /* 0x00004800010a7983 */ /* 0x000ee20000300a00 */
[----:B--2---:R-:W-:-:S02]  /*d8f0*/  IMAD.MOV.U32 R3, RZ, RZ, R13 ;  /* 0x000000ffff037224 */ /* 0x004fc400078e000d */
[----:B---3--:R-:W-:-:S05]  /*d900*/  IMAD.MOV.U32 R2, RZ, RZ, R10 ;  /* 0x000000ffff027224 */ /* 0x008fca00078e000a */
[----:B------:R1:W-:Y:S01]  /*d910*/  STL.64 [R1+0x10], R2 ;  /* 0x0000100201007387 */ /* 0x0003e20000100a00 */
[----:B------:R-:W-:Y:S02]  /*d920*/  ISETP.GE.AND P5, PT, R16, c[0x0][0x220], PT ;  /* 0x0000880010007a0c */ /* 0x000fe40003fa6270 */
[----:B------:R-:W-:Y:S02]  /*d930*/  ISETP.GE.AND P4, PT, R15, c[0x0][0x220], PT ;  /* 0x000088000f007a0c */ /* 0x000fe40003f86270 */
[----:B----4-:R-:W-:Y:S01]  /*d940*/  ISETP.GE.AND P3, PT, R14, c[0x0][0x220], PT ;  /* 0x000088000e007a0c */ /* 0x010fe20003f66270 */
[----:B------:R-:W-:Y:S05]  /*d950*/  BRA `(.L_x_671) ;  /* 0x000006d000007947 */ /* 0x000fea0003800000 */
.L_x_673:
        /* <DEDUP_REMOVED lines=109> */
.L_x_671:
[----:B-1----:R-:W2:Y:S01]  /*e030*/  LDL.64 R6, [R1+0x10] ;  /* 0x0000100001067983 */ /* 0x002ea20000100a00 */
[----:B------:R-:W-:Y:S01]  /*e040*/  UIADD3 UR8, -UR13, UR9, URZ ;  /* 0x000000090d087290 */ /* 0x000fe2000fffe13f */
[----:B------:R-:W-:Y:S04]  /*e050*/  DEPBAR.LE SB0, 0x0 ;  /* 0x000080000000791a */ /* 0x000fe80000000000 */
[----:B------:R-:W-:Y:S01]  /*e060*/  BAR.SYNC.DEFER_BLOCKING 0x0 ;  /* 0x0000000000007b1d */ /* 0x000fe20000010000 */
[----:B------:R-:W-:Y:S01]  /*e070*/  MOV R4, UR8 ;  /* 0x0000000800047c02 */ /* 0x000fe20008000f00 */
[----:B------:R-:W-:Y:S01]  /*e080*/  USHF.R.S32.HI UR7, URZ, 0x1f, UR8 ;  /* 0x0000001f3f077899 */ /* 0x000fe20008011408 */
[----:B------:R-:W-:Y:S01]  /*e090*/  MOV R2, UR8 ;  /* 0x0000000800027c02 */ /* 0x000fe20008000f00 */
[----:B------:R-:W-:Y:S01]  /*e0a0*/  UIMAD UR6, UR31, UR8, URZ ;  /* 0x000000081f0672a4 */ /* 0x000fe2000f8e023f */
[----:B------:R-:W-:Y:S01]  /*e0b0*/  IMAD.U32 R3, RZ, RZ, UR8 ;  /* 0x00000008ff037e24 */ /* 0x000fe2000f8e00ff */
[----:B------:R-:W-:Y:S01]  /*e0c0*/  UIADD3 UR11, UR9, -0x1, URZ ;  /* 0xffffffff090b7890 */ /* 0x000fe2000fffe03f */
[----:B------:R-:W-:Y:S01]  /*e0d0*/  LEA R2, P0, R2, R244, 0x6 ;  /* 0x000000f402027211 */ /* 0x000fe200078030ff */
[----:B------:R-:W-:Y:S02]  /*e0e0*/  UIMAD UR6, UR7, UR5, UR6 ;  /* 0x00000005070672a4 */ /* 0x000fe4000f8e0206 */
[----:B------:R-:W-:Y:S01]  /*e0f0*/  UIADD3 UR11, UR11, -UR13, URZ ;  /* 0x8000000d0b0b7290 */ /* 0x000fe2000fffe03f */
[----:B------:R-:W-:Y:S01]  /*e100*/  LEA.HI.X.SX32 R3, R3, R245, 0x6, P0 ;  /* 0x000000f503037211 */ /* 0x000fe200000f36ff */
[----:B------:R-:W-:Y:S05]  /*e110*/  @P6 STS.128 [R231+0x10000], RZ ;  /* 0x010000ffe7006388 */ /* 0x000fea0000000c00 */
[----:B------:R-:W3:Y:S05]  /*e120*/  LDL R233, [R1+0x4] ;  /* 0x0000040001e97983 */ /* 0x000eea0000100800 */
[----:B------:R-:W4:Y:S01]  /*e130*/  LDL R232, [R1] ;  /* 0x0000000001e87983 */ /* 0x000f220000100800 */
        /* <DEDUP_REMOVED lines=16> */
[C---:B------:R-:W-:Y:S01]  /*e240*/  @!P6 IADD3 R4, P0, R0.reuse, UR24, RZ ;  /* 0x000000180004ec10 */ /* 0x040fe2000ff1e0ff */
[----:B------:R-:W-:Y:S01]  /*e250*/  @P5 STS.128 [R231+0x12000], RZ ;  /* 0x012000ffe7005388 */ /* 0x000fe20000000c00 */
[----:B------:R-:W-:Y:S01]  /*e260*/  @!P6 LEA R12, P1, R0, c[0x0][0x170], 0x1 ;  /* 0x00005c00000cea11 */ /* 0x000fe200078208ff */
[----:B------:R-:W-:Y:S01]  /*e270*/  IMAD R5, R2, c[0x0][0x1a4], R5 ;  /* 0x0000690002057a24 */ /* 0x000fe200078e0205 */
[----:B------:R-:W-:Y:S02]  /*e280*/  LEA R8, P2, R6, R252, 0x1 ;  /* 0x000000fc06087211 */ /* 0x000fe400078408ff */
[----:B------:R-:W-:Y:S02]  /*e290*/  @!P6 IADD3.X R2, R3, UR10, RZ, P0, !PT ;  /* 0x0000000a0302ec10 */ /* 0x000fe400087fe4ff */
[----:B------:R-:W-:Y:S02]  /*e2a0*/  IADD3 R5, R7, R5, RZ ;  /* 0x0000000507057210 */ /* 0x000fe40007ffe0ff */
[----:B------:R-:W-:Y:S02]  /*e2b0*/  @!P6 LEA R10, P0, R4, c[0x0][0x170], 0x1 ;  /* 0x00005c00040aea11 */ /* 0x000fe400078008ff */
[----:B------:R-:W-:Y:S01]  /*e2c0*/  LEA.HI.X R9, R6, R243, R5, 0x1, P2 ;  /* 0x000000f306097211 */ /* 0x000fe200010f0c05 */
[----:B------:R-:W-:Y:S01]  /*e2d0*/  IMAD.U32 R6, RZ, RZ, UR8 ;  /* 0x00000008ff067e24 */ /* 0x000fe2000f8e00ff */
[----:B------:R-:W-:Y:S01]  /*e2e0*/  @!P6 LEA.HI.X R11, R4, c[0x0][0x174], R2, 0x1, P0 ;  /* 0x00005d00040bea11 */ /* 0x000fe200000f0c02 */
[----:B------:R-:W-:Y:S01]  /*e2f0*/  IMAD.U32 R5, RZ, RZ, UR8 ;  /* 0x00000008ff057e24 */ /* 0x000fe2000f8e00ff */
[----:B------:R-:W-:Y:S01]  /*e300*/  MOV R4, UR8 ;  /* 0x0000000800047c02 */ /* 0x000fe20008000f00 */
[----:B------:R-:W-:Y:S01]  /*e310*/  @!PT LDS RZ, [RZ] ;  /* 0x00000000fffff984 */ /* 0x000fe20000000800 */
[----:B------:R-:W-:Y:S01]  /*e320*/  @!PT LDS RZ, [RZ] ;  /* 0x00000000fffff984 */ /* 0x000fe20000000800 */
[----:B------:R-:W-:Y:S01]  /*e330*/  @!PT LDS RZ, [RZ] ;  /* 0x00000000fffff984 */ /* 0x000fe20000000800 */
[----:B------:R2:W-:Y:S01]  /*e340*/  @!P5 LDGSTS.E.BYPASS.LTC128B.128 [R231+0x12000], [R8.64+0x80] ;  /* 0x1200008008e7dfae */ /* 0x0005e2000b901d54 */
[----:B------:R-:W-:Y:S02]  /*e350*/  LEA R6, P2, R6, R250, 0x6 ;  /* 0x000000fa06067211 */ /* 0x000fe400078430ff */
[----:B------:R-:W-:Y:S02]  /*e360*/  MOV R2, UR8 ;  /* 0x0000000800027c02 */ /* 0x000fe40008000f00 */
[----:B------:R-:W-:Y:S01]  /*e370*/  @P4 STS.128 [R231+0x14000], RZ ;  /* 0x014000ffe7004388 */ /* 0x000fe20000000c00 */
[----:B------:R-:W-:Y:S01]  /*e380*/  LEA.HI.X.SX32 R7, R5, R251, 0x6, P2 ;  /* 0x000000fb05077211 */ /* 0x000fe200010f36ff */
[----:B------:R-:W-:Y:S01]  /*e390*/  IMAD.WIDE.U32 R22, R6, c[0x0][0x1a0], RZ ;  /* 0x0000680006167a25 */ /* 0x000fe200078e00ff */
[----:B------:R-:W-:Y:S02]  /*e3a0*/  @!P6 LEA.HI.X R13, R0, c[0x0][0x174], R3, 0x1, P1 ;  /* 0x00005d00000dea11 */ /* 0x000fe400008f0c03 */
[----:B------:R-:W-:Y:S01]  /*e3b0*/  @!PT LDS RZ, [RZ] ;  /* 0x00000000fffff984 */ /* 0x000fe20000000800 */
[----:B------:R-:W-:Y:S01]  /*e3c0*/  @!PT LDS RZ, [RZ] ;  /* 0x00000000fffff984 */ /* 0x000fe20000000800 */
[----:B------:R-:W-:Y:S01]  /*e3d0*/  @!PT LDS RZ, [RZ] ;  /* 0x00000000fffff984 */ /* 0x000fe20000000800 */
[----:B------:R2:W-:Y:S01]  /*e3e0*/  @!P4 LDGSTS.E.BYPASS.LTC128B.128 [R231+0x14000], [R8.64+0x100] ;  /* 0x1400010008e7cfae */ /* 0x0005e2000b901d54 */
[----:B------:R-:W-:Y:S02]  /*e3f0*/  LEA R4, P1, R4, R248, 0x6 ;  /* 0x000000f804047211 */ /* 0x000fe400078230ff */
[----:B------:R-:W-:Y:S02]  /*e400*/  LEA R2, P0, R2, R246, 0x6 ;  /* 0x000000f602027211 */ /* 0x000fe400078030ff */
[----:B------:R-:W-:Y:S01]  /*e410*/  @P3 STS.128 [R231+0x16000], RZ ;  /* 0x016000ffe7003388 */ /* 0x000fe20000000c00 */
[----:B------:R-:W-:Y:S01]  /*e420*/  MOV R3, UR8 ;  /* 0x0000000800037c02 */ /* 0x000fe20008000f00 */
[----:B------:R-:W-:Y:S01]  /*e430*/  IMAD.WIDE.U32 R20, R4, c[0x0][0x1a0], RZ ;  /* 0x0000680004147a25 */ /* 0x000fe200078e00ff */
[----:B------:R-:W-:Y:S02]  /*e440*/  MOV R0, UR8 ;  /* 0x0000000800007c02 */ /* 0x000fe40008000f00 */
[----:B------:R-:W-:Y:S01]  /*e450*/  @!PT LDS RZ, [RZ] ;  /* 0x00000000fffff984 */ /* 0x000fe20000000800 */
[----:B------:R-:W-:Y:S01]  /*e460*/  @!PT LDS RZ, [RZ] ;  /* 0x00000000fffff984 */ /* 0x000fe20000000800 */
[----:B------:R-:W-:Y:S01]  /*e470*/  @!PT LDS RZ, [RZ] ;  /* 0x00000000fffff984 */ /* 0x000fe20000000800 */
[----:B------:R2:W-:Y:S01]  /*e480*/  @!P3 LDGSTS.E.BYPASS.LTC128B.128 [R231+0x16000], [R8.64+0x180] ;  /* 0x1600018008e7bfae */ /* 0x0005e2000b901d54 */
[----:B------:R-:W-:Y:S01]  /*e490*/  LEA.HI.X.SX32 R5, R3, R249, 0x6, P1 ;  /* 0x000000f903057211 */ /* 0x000fe200008f36ff */
[----:B------:R-:W-:Y:S01]  /*e4a0*/  IMAD.WIDE.U32 R18, R2, c[0x0][0x1a0], RZ ;  /* 0x0000680002127a25 */ /* 0x000fe200078e00ff */
[----:B------:R-:W-:Y:S02]  /*e4b0*/  LEA.HI.X.SX32 R3, R0, R247, 0x6, P0 ;  /* 0x000000f700037211 */ /* 0x000fe400000f36ff */
[----:B------:R-:W-:Y:S01]  /*e4c0*/  @P6 STS.128 [R231+0x10800], RZ ;  /* 0x010800ffe7006388 */ /* 0x000fe20000000c00 */
[----:B------:R-:W-:Y:S02]  /*e4d0*/  IMAD R0, R7, c[0x0][0x1a0], RZ ;  /* 0x0000680007007a24 */ /* 0x000fe400078e02ff */
[----:B------:R-:W-:Y:S02]  /*e4e0*/  IMAD R5, R5, c[0x0][0x1a0], RZ ;  /* 0x0000680005057a24 */ /* 0x000fe400078e02ff */
[----:B------:R-:W-:Y:S01]  /*e4f0*/  IMAD R0, R6, c[0x0][0x1a4], R0 ;  /* 0x0000690006007a24 */ /* 0x000fe200078e0200 */
[----:B------:R-:W-:Y:S01]  /*e500*/  @!PT LDS RZ, [RZ] ;  /* 0x00000000fffff984 */ /* 0x000fe20000000800 */
[----:B------:R-:W-:Y:S01]  /*e510*/  @!PT LDS RZ, [RZ] ;  /* 0x00000000fffff984 */ /* 0x000fe20000000800 */
[----:B------:R-:W-:Y:S01]  /*e520*/  @!PT LDS RZ, [RZ] ;  /* 0x00000000fffff984 */ /* 0x000fe20000000800 */
[----:B------:R5:W-:Y:S01]  /*e530*/  @!P6 LDGSTS.E.BYPASS.LTC128B.128 [R231+0x10800], [R14.64] ;  /* 0x108000000ee7efae */ /* 0x000be2000b901d54 */
[-C--:B------:R-:W-:Y:S01]  /*e540*/  LEA R6, P2, R22, R252.reuse, 0x1 ;  /* 0x000000fc16067211 */ /* 0x080fe200078408ff */
[----:B------:R-:W-:Y:S01]  /*e550*/  IMAD R5, R4, c[0x0][0x1a4], R5 ;  /* 0x0000690004057a24 */ /* 0x000fe200078e0205 */
[-C--:B------:R-:W-:Y:S01]  /*e560*/  LEA R4, P1, R20, R252.reuse, 0x1 ;  /* 0x000000fc14047211 */ /* 0x080fe200078208ff */
[----:B------:R-:W-:Y:S01]  /*e570*/  IMAD.IADD R0, R23, 0x1, R0 ;  /* 0x0000000117007824 */ /* 0x000fe200078e0200 */
[----:B------:R-:W-:Y:S01]  /*e580*/  @P5 STS.128 [R231+0x12800], RZ ;  /* 0x012800ffe7005388 */ /* 0x000fe20000000c00 */
[----:B------:R-:W-:Y:S01]  /*e590*/  IMAD R3, R3, c[0x0][0x1a0], RZ ;  /* 0x0000680003037a24 */ /* 0x000fe200078e02ff */
[----:B------:R-:W-:Y:S02]  /*e5a0*/  IADD3 R5, R21, R5, RZ ;  /* 0x0000000515057210 */ /* 0x000fe40007ffe0ff */
[-C--:B------:R-:W-:Y:S01]  /*e5b0*/  LEA.HI.X R7, R22, R243.reuse, R0, 0x1, P2 ;  /* 0x000000f316077211 */ /* 0x080fe200010f0c00 */
[----:B------:R-:W-:Y:S01]  /*e5c0*/  IMAD R3, R2, c[0x0][0x1a4], R3 ;  /* 0x0000690002037a24 */ /* 0x000fe200078e0203 */
[----:B------:R-:W-:Y:S01]  /*e5d0*/  LEA.HI.X R5, R20, R243, R5, 0x1, P1 ;  /* 0x000000f314057211 */ /* 0x000fe200008f0c05 */
[----:B------:R-:W-:Y:S01]  /*e5e0*/  IMAD.U32 R0, RZ, RZ, UR11 ;  /* 0x0000000bff007e24 */ /* 0x000fe2000f8e00ff */
[C---:B------:R-:W-:Y:S01]  /*e5f0*/  LEA R2, P0, R18.reuse, R252, 0x1 ;  /* 0x000000fc12027211 */ /* 0x040fe200078008ff */
[----:B------:R-:W-:Y:S01]  /*e600*/  @!PT LDS RZ, [RZ] ;  /* 0x00000000fffff984 */ /* 0x000fe20000000800 */
[----:B------:R-:W-:Y:S01]  /*e610*/  @!PT LDS RZ, [RZ] ;  /* 0x00000000fffff984 */ /* 0x000fe20000000800 */
[----:B------:R-:W-:Y:S01]  /*e620*/  @!PT LDS RZ, [RZ] ;  /* 0x00000000fffff984 */ /* 0x000fe20000000800 */
[----:B------:R1:W-:Y:S01]  /*e630*/  @!P5 LDGSTS.E.BYPASS.LTC128B.128 [R231+0x12800], [R6.64+0x80] ;  /* 0x1280008006e7dfae */ /* 0x0003e2000b901d54 */
[----:B------:R-:W-:Y:S04]  /*e640*/  IADD3 R3, R19, R3, RZ ;  /* 0x0000000313037210 */ /* 0x000fe80007ffe0ff */
[----:B------:R-:W-:Y:S01]  /*e650*/  @P4 STS.128 [R231+0x14800], RZ ;  /* 0x014800ffe7004388 */ /* 0x000fe20000000c00 */
[----:B------:R-:W-:Y:S04]  /*e660*/  LEA.HI.X R3, R18, R243, R3, 0x1, P0 ;  /* 0x000000f312037211 */ /* 0x000fe800000f0c03 */
        /* <DEDUP_REMOVED lines=50> */
[----:B--2---:R-:W2:Y:S05]  /*e990*/  LDSM.16.M88.4 R8, [R204+0x8000] ;  /* 0x00800000cc08783b */ /* 0x004eaa0000000200 */
[----:B-1----:R-:W5:Y:S05]  /*e9a0*/  LDSM.16.M88.4 R16, [R204+0x8800] ;  /* 0x00880000cc10783b */ /* 0x002f6a0000000200 */
[----:B------:R-:W1:Y:S05]  /*e9b0*/  LDSM.16.M88.4 R24, [R204+0x9000] ;  /* 0x00900000cc18783b */ /* 0x000e6a0000000200 */
[----:B------:R-:W0:Y:S01]  /*e9c0*/  LDGDEPBAR ;  /* 0x00000000000079af */ /* 0x000e220000000000 */
[----:B---3--:R-:W-:Y:S01]  /*e9d0*/  MOV R2, UR11 ;  /* 0x0000000b00027c02 */ /* 0x008fe20008000f00 */
[----:B------:R-:W-:Y:S03]  /*e9e0*/  IMAD.U32 R3, RZ, RZ, UR11 ;  /* 0x0000000bff037e24 */ /* 0x000fe6000f8e00ff */
[----:B------:R-:W3:Y:S01]  /*e9f0*/  LDSM.16.M88.4 R136, [R204+0x9800] ;  /* 0x00980000cc88783b */ /* 0x000ee20000000200 */
[----:B------:R-:W-:Y:S04]  /*ea00*/  LEA R2, P1, R2, R248, 0x6 ;  /* 0x000000f802027211 */ /* 0x000fe800078230ff */
[----:B------:R-:W-:Y:S01]  /*ea10*/  LDSM.16.M88.4 R172, [R212] ;  /* 0x00000000d4ac783b */ /* 0x000fe20000000200 */
[----:B------:R-:W-:Y:S04]  /*ea20*/  LEA.HI.X.SX32 R3, R3, R249, 0x6, P1 ;  /* 0x000000f903037211 */ /* 0x000fe800008f36ff */
[----:B------:R-:W1:Y:S01]  /*ea30*/  LDSM.16.M88.4 R176, [R215] ;  /* 0x00000000d7b0783b */ /* 0x000e620000000200 */
[----:B------:R-:W-:Y:S04]  /*ea40*/  IMAD R3, R3, c[0x0][0x198], RZ ;  /* 0x0000660003037a24 */ /* 0x000fe800078e02ff */
[----:B------:R-:W3:Y:S01]  /*ea50*/  LDSM.16.M88.4 R180, [R230] ;  /* 0x00000000e6b4783b */ /* 0x000ee20000000200 */
[----:B------:R-:W-:Y:S01]  /*ea60*/  IMAD R3, R2, c[0x0][0x19c], R3 ;  /* 0x0000670002037a24 */ /* 0x000fe200078e0203 */
[C---:B--2---:R-:W-:Y:S03]  /*ea70*/  HMMA.16816.F32 R4, R32.reuse, R8, RZ ;  /* 0x000000082004723c */ /* 0x044fe600000018ff */
[----:B------:R-:W2:Y:S05]  /*ea80*/  LDSM.16.M88.4 R184, [R229] ;  /* 0x00000000e5b8783b */ /* 0x000eaa0000000200 */
[----:B------:R-:W2:Y:S01]  /*ea90*/  LDSM.16.M88.4 R188, [R228] ;  /* 0x00000000e4bc783b */ /* 0x000ea20000000200 */
[C---:B------:R-:W-:Y:S04]  /*eaa0*/  HMMA.16816.F32 R8, R32.reuse, R10, RZ ;  /* 0x0000000a2008723c */ /* 0x040fe800000018ff */
[----:B------:R-:W-:Y:S04]  /*eab0*/  LDSM.16.M88.4 R192, [R210+0x8000] ;  /* 0x00800000d2c0783b */ /* 0x000fe80000000200 */
[C---:B-----5:R-:W-:Y:S01]  /*eac0*/  HMMA.16816.F32 R12, R32.reuse, R16, RZ ;  /* 0x00000010200c723c */ /* 0x060fe200000018ff */
[----:B------:R-:W-:Y:S05]  /*ead0*/  LDSM.16.M88.4 R196, [R210+0x8800] ;  /* 0x00880000d2c4783b */ /* 0x000fea0000000200 */
[----:B------:R-:W-:Y:S02]  /*eae0*/  LDSM.16.M88.4 R200, [R209] ;  /* 0x00000000d1c8783b */ /* 0x000fe40000000200 */
[C---:B------:R-:W-:Y:S08]  /*eaf0*/  HMMA.16816.F32 R16, R32.reuse, R18, RZ ;  /* 0x000000122010723c */ /* 0x040ff000000018ff */
[C---:B-1----:R-:W-:Y:S08]  /*eb00*/  HMMA.16816.F32 R20, R32.reuse, R24, RZ ;  /* 0x000000182014723c */ /* 0x042ff000000018ff */
[C---:B------:R-:W-:Y:S08]  /*eb10*/  HMMA.16816.F32 R24, R32.reuse, R26, RZ ;  /* 0x0000001a2018723c */ /* 0x040ff000000018ff */
[C---:B---3--:R-:W-:Y:S08]  /*eb20*/  HMMA.16816.F32 R28, R32.reuse, R136, RZ ;  /* 0x00000088201c723c */ /* 0x048ff000000018ff */
[----:B------:R-:W-:Y:S01]  /*eb30*/  HMMA.16816.F32 R32, R32, R138, RZ ;  /* 0x0000008a2020723c */ /* 0x000fe200000018ff */
[----:B------:R-:W1:Y:S07]  /*eb40*/  LDSM.16.M88.4 R136, [R214] ;  /* 0x00000000d688783b */ /* 0x000e6e0000000200 */
[C---:B------:R-:W-:Y:S08]  /*eb50*/  HMMA.16816.F32 R4, R172.reuse, R176, R4 ;  /* 0x000000b0ac04723c */ /* 0x040ff00000001804 */
[C---:B------:R-:W-:Y:S01]  /*eb60*/  HMMA.16816.F32 R8, R172.reuse, R178, R8 ;  /* 0x000000b2ac08723c */ /* 0x040fe20000001808 */
[----:B------:R-:W3:Y:S07]  /*eb70*/  LDSM.16.M88.4 R176, [R210+0x9000] ;  /* 0x00900000d2b0783b */ /* 0x000eee0000000200 */
[C---:B------:R-:W-:Y:S08]  /*eb80*/  HMMA.16816.F32 R12, R172.reuse, R180, R12 ;  /* 0x000000b4ac0c723c */ /* 0x040ff0000000180c */
[C---:B------:R-:W-:Y:S01]  /*eb90*/  HMMA.16816.F32 R16, R172.reuse, R182, R16 ;  /* 0x000000b6ac10723c */ /* 0x040fe20000001810 */
[----:B------:R-:W5:Y:S07]  /*eba0*/  LDSM.16.M88.4 R180, [R210+0x9800] ;  /* 0x00980000d2b4783b */ /* 0x000f6e0000000200 */
[C---:B--2---:R-:W-:Y:S08]  /*ebb0*/  HMMA.16816.F32 R20, R172.reuse, R184, R20 ;  /* 0x000000b8ac14723c */ /* 0x044ff00000001814 */
[C---:B------:R-:W-:Y:S01]  /*ebc0*/  HMMA.16816.F32 R24, R172.reuse, R186, R24 ;  /* 0x000000baac18723c */ /* 0x040fe20000001818 */
[----:B------:R-:W2:Y:S07]  /*ebd0*/  LDSM.16.M88.4 R184, [R213] ;  /* 0x00000000d5b8783b */ /* 0x000eae0000000200 */
[C---:B------:R-:W-:Y:S08]  /*ebe0*/  HMMA.16816.F32 R28, R172.reuse, R188, R28 ;  /* 0x000000bcac1c723c */ /* 0x040ff0000000181c */
[----:B------:R-:W-:Y:S01]  /*ebf0*/  HMMA.16816.F32 R32, R172, R190, R32 ;  /* 0x000000beac20723c */ /* 0x000fe20000001820 */
[----:B------:R-:W2:Y:S05]  /*ec00*/  LDSM.16.M88.4 R172, [R209+0x800] ;  /* 0x00080000d1ac783b */ /* 0x000eaa0000000200 */
[----:B------:R-:W-:Y:S02]  /*ec10*/  LDSM.16.M88.4 R188, [R209+0x1800] ;  /* 0x00180000d1bc783b */ /* 0x000fe40000000200 */
        /* <DEDUP_REMOVED lines=9> */
[C---:B-----5:R-:W-:Y:S08]  /*ecb0*/  HMMA.16816.F32 R28, R136.reuse, R180, R28 ;  /* 0x000000b4881c723c */ /* 0x060ff0000000181c */
[----:B------:R-:W-:Y:S01]  /*ecc0*/  HMMA.16816.F32 R32, R136, R182, R32 ;  /* 0x000000b68820723c */ /* 0x000fe20000001820 */
[----:B------:R-:W3:Y:S05]  /*ecd0*/  LDSM.16.M88.4 R136, [R204+0xa800] ;  /* 0x00a80000cc88783b */ /* 0x000eea0000000200 */
[----:B------:R-:W5:Y:S02]  /*ece0*/  LDSM.16.M88.4 R180, [R204+0xb000] ;  /* 0x00b00000ccb4783b */ /* 0x000f640000000200 */
[C---:B--2---:R-:W-:Y:S08]  /*ecf0*/  HMMA.16816.F32 R4, R184.reuse, R200, R4 ;  /* 0x000000c8b804723c */ /* 0x044ff00000001804 */
[C---:B------:R-:W-:Y:S01]  /*ed00*/  HMMA.16816.F32 R8, R184.reuse, R202, R8 ;  /* 0x000000cab808723c */ /* 0x040fe20000001808 */
[----:B------:R-:W2:Y:S07]  /*ed10*/  LDSM.16.M88.4 R200, [R204+0xb800] ;  /* 0x00b80000ccc8783b */ /* 0x000eae0000000200 */
[C---:B------:R-:W-:Y:S08]  /*ed20*/  HMMA.16816.F32 R12, R184.reuse, R172, R12 ;  /* 0x000000acb80c723c */ /* 0x040ff0000000180c */
[C---:B------:R-:W-:Y:S01]  /*ed30*/  HMMA.16816.F32 R16, R184.reuse, R174, R16 ;  /* 0x000000aeb810723c */ /* 0x040fe20000001810 */
[----:B------:R-:W-:Y:S07]  /*ed40*/  LDSM.16.M88.4 R172, [R212+0x2000] ;  /* 0x00200000d4ac783b */ /* 0x000fee0000000200 */
[C---:B-1----:R-:W-:Y:S08]  /*ed50*/  HMMA.16816.F32 R20, R184.reuse, R176, R20 ;  /* 0x000000b0b814723c */ /* 0x042ff00000001814 */
[C---:B------:R-:W-:Y:S01]  /*ed60*/  HMMA.16816.F32 R24, R184.reuse, R178, R24 ;  /* 0x000000b2b818723c */ /* 0x040fe20000001818 */
[----:B------:R-:W1:Y:S07]  /*ed70*/  LDSM.16.M88.4 R176, [R227] ;  /* 0x00000000e3b0783b */ /* 0x000e6e0000000200 */
[C---:B------:R-:W-:Y:S08]  /*ed80*/  HMMA.16816.F32 R28, R184.reuse, R188, R28 ;  /* 0x000000bcb81c723c */ /* 0x040ff0000000181c */
[----:B------:R-:W-:Y:S01]  /*ed90*/  HMMA.16816.F32 R32, R184, R190, R32 ;  /* 0x000000beb820723c */ /* 0x000fe20000001820 */
[----:B------:R-:W1:Y:S05]  /*eda0*/  LDSM.16.M88.4 R184, [R226] ;  /* 0x00000000e2b8783b */ /* 0x000e6a0000000200 */
[----:B------:R-:W1:Y:S02]  /*edb0*/  LDSM.16.M88.4 R188, [R225] ;  /* 0x00000000e1bc783b */ /* 0x000e640000000200 */
[C---:B------:R-:W-:Y:S08]  /*edc0*/  HMMA.16816.F32 R4, R192.reuse, R196, R4 ;  /* 0x000000c4c004723c */ /* 0x040ff00000001804 */
[C---:B------:R-:W-:Y:S01]  /*edd0*/  HMMA.16816.F32 R8, R192.reuse, R198, R8 ;  /* 0x000000c6c008723c */ /* 0x040fe20000001808 */
[----:B------:R-:W1:Y:S07]  /*ede0*/  LDSM.16.M88.4 R196, [R224] ;  /* 0x00000000e0c4783b */ /* 0x000e6e0000000200 */
[C---:B---3--:R-:W-:Y:S08]  /*edf0*/  HMMA.16816.F32 R12, R192.reuse, R136, R12 ;  /* 0x00000088c00c723c */ /* 0x048ff0000000180c */
[C---:B------:R-:W-:Y:S01]  /*ee00*/  HMMA.16816.F32 R16, R192.reuse, R138, R16 ;  /* 0x0000008ac010723c */ /* 0x040fe20000001810 */
[----:B------:R-:W-:Y:S07]  /*ee10*/  LDSM.16.M88.4 R136, [R214+0x2000] ;  /* 0x00200000d688783b */ /* 0x000fee0000000200 */
[C---:B-----5:R-:W-:Y:S08]  /*ee20*/  HMMA.16816.F32 R20, R192.reuse, R180, R20 ;  /* 0x000000b4c014723c */ /* 0x060ff00000001814 */
[C---:B------:R-:W-:Y:S01]  /*ee30*/  HMMA.16816.F32 R24, R192.reuse, R182, R24 ;  /* 0x000000b6c018723c */ /* 0x040fe20000001818 */
[----:B------:R-:W3:Y:S07]  /*ee40*/  LDSM.16.M88.4 R180, [R210+0xa000] ;  /* 0x00a00000d2b4783b */ /* 0x000eee0000000200 */
[C---:B--2---:R-:W-:Y:S08]  /*ee50*/  HMMA.16816.F32 R28, R192.reuse, R200, R28 ;  /* 0x000000c8c01c723c */ /* 0x044ff0000000181c */
[----:B------:R-:W-:Y:S01]  /*ee60*/  HMMA.16816.F32 R32, R192, R202, R32 ;  /* 0x000000cac020723c */ /* 0x000fe20000001820 */
[----:B------:R-:W2:Y:S05]  /*ee70*/  LDSM.16.M88.4 R192, [R210+0xa800] ;  /* 0x00a80000d2c0783b */ /* 0x000eaa0000000200 */
[----:B------:R-:W-:Y:S02]  /*ee80*/  LDSM.16.M88.4 R200, [R209+0x3800] ;  /* 0x00380000d1c8783b */ /* 0x000fe40000000200 */
[C---:B-1----:R-:W-:Y:S08]  /*ee90*/  HMMA.16816.F32 R4, R172.reuse, R176, R4 ;  /* 0x000000b0ac04723c */ /* 0x042ff00000001804 */
[C---:B------:R-:W-:Y:S01]  /*eea0*/  HMMA.16816.F32 R8, R172.reuse, R178, R8 ;  /* 0x000000b2ac08723c */ /* 0x040fe20000001808 */
[----:B------:R-:W1:Y:S07]  /*eeb0*/  LDSM.16.M88.4 R176, [R210+0xb000] ;  /* 0x00b00000d2b0783b */ /* 0x000e6e0000000200 */
[C---:B------:R-:W-:Y:S08]  /*eec0*/  HMMA.16816.F32 R12, R172.reuse, R184, R12 ;  /* 0x000000b8ac0c723c */ /* 0x040ff0000000180c */
[C---:B------:R-:W-:Y:S01]  /*eed0*/  HMMA.16816.F32 R16, R172.reuse, R186, R16 ;  /* 0x000000baac10723c */ /* 0x040fe20000001810 */
[----:B------:R-:W5:Y:S07]  /*eee0*/  LDSM.16.M88.4 R184, [R210+0xb800] ;  /* 0x00b80000d2b8783b */ /* 0x000f6e0000000200 */
[C---:B------:R-:W-:Y:S08]  /*eef0*/  HMMA.16816.F32 R20, R172.reuse, R188, R20 ;  /* 0x000000bcac14723c */ /* 0x040ff00000001814 */
[C---:B------:R-:W-:Y:S01]  /*ef00*/  HMMA.16816.F32 R24, R172.reuse, R190, R24 ;  /* 0x000000beac18723c */ /* 0x040fe20000001818 */
[----:B------:R-:W-:Y:S07]  /*ef10*/  LDSM.16.M88.4 R188, [R209+0x2000] ;  /* 0x00200000d1bc783b */ /* 0x000fee0000000200 */
[C---:B------:R-:W-:Y:S08]  /*ef20*/  HMMA.16816.F32 R28, R172.reuse, R196, R28 ;  /* 0x000000c4ac1c723c */ /* 0x040ff0000000181c */
[----:B------:R-:W-:Y:S01]  /*ef30*/  HMMA.16816.F32 R32, R172, R198, R32 ;  /* 0x000000c6ac20723c */ /* 0x000fe20000001820 */
[----:B------:R-:W4:Y:S05]  /*ef40*/  LDSM.16.M88.4 R172, [R213+0x2000] ;  /* 0x00200000d5ac783b */ /* 0x000f2a0000000200 */
[----:B------:R-:W-:Y:S02]  /*ef50*/  LDSM.16.M88.4 R196, [R209+0x3000] ;  /* 0x00300000d1c4783b */ /* 0x000fe40000000200 */
[C---:B---3--:R-:W-:Y:S08]  /*ef60*/  HMMA.16816.F32 R4, R136.reuse, R180, R4 ;  /* 0x000000b48804723c */ /* 0x048ff00000001804 */
[C---:B------:R-:W-:Y:S01]  /*ef70*/  HMMA.16816.F32 R8, R136.reuse, R182, R8 ;  /* 0x000000b68808723c */ /* 0x040fe20000001808 */
[----:B------:R-:W3:Y:S07]  /*ef80*/  LDSM.16.M88.4 R180, [R209+0x2800] ;  /* 0x00280000d1b4783b */ /* 0x000eee0000000200 */
[C---:B--2---:R-:W-:Y:S08]  /*ef90*/  HMMA.16816.F32 R12, R136.reuse, R192, R12 ;  /* 0x000000c0880c723c */ /* 0x044ff0000000180c */
[C---:B------:R-:W-:Y:S01]  /*efa0*/  HMMA.16816.F32 R16, R136.reuse, R194, R16 ;  /* 0x000000c28810723c */ /* 0x040fe20000001810 */
[----:B------:R-:W-:Y:S07]  /*efb0*/  LDSM.16.M88.4 R192, [R212+0x4000] ;  /* 0x00400000d4c0783b */ /* 0x000fee0000000200 */
[C---:B-1----:R-:W-:Y:S08]  /*efc0*/  HMMA.16816.F32 R20, R136.reuse, R176, R20 ;  /* 0x000000b08814723c */ /* 0x042ff00000001814 */
[C---:B------:R-:W-:Y:S01]  /*efd0*/  HMMA.16816.F32 R24, R136.reuse, R178, R24 ;  /* 0x000000b28818723c */ /* 0x040fe20000001818 */
[----:B------:R-:W-:Y:S07]  /*efe0*/  LDSM.16.M88.4 R176, [R204+0xc000] ;  /* 0x00c00000ccb0783b */ /* 0x000fee0000000200 */
[C---:B-----5:R-:W-:Y:S08]  /*eff0*/  HMMA.16816.F32 R28, R136.reuse, R184, R28 ;  /* 0x000000b8881c723c */ /* 0x060ff0000000181c */
[----:B------:R-:W-:Y:S01]  /*f000*/  HMMA.16816.F32 R32, R136, R186, R32 ;  /* 0x000000ba8820723c */ /* 0x000fe20000001820 */
[----:B------:R-:W1:Y:S05]  /*f010*/  LDSM.16.M88.4 R136, [R211+0x4000] ;  /* 0x00400000d388783b */ /* 0x000e6a0000000200 */
[----:B------:R-:W2:Y:S02]  /*f020*/  LDSM.16.M88.4 R184, [R204+0xc800] ;  /* 0x00c80000ccb8783b */ /* 0x000ea40000000200 */
[C---:B----4-:R-:W-:Y:S08]  /*f030*/  HMMA.16816.F32 R4, R172.reuse, R188, R4 ;  /* 0x000000bcac04723c */ /* 0x050ff00000001804 */
[C---:B------:R-:W-:Y:S01]  /*f040*/  HMMA.16816.F32 R8, R172.reuse, R190, R8 ;  /* 0x000000beac08723c */ /* 0x040fe20000001808 */
[----:B------:R-:W-:Y:S07]  /*f050*/  LDSM.16.M88.4 R188, [R204+0xd800] ;  /* 0x00d80000ccbc783b */ /* 0x000fee0000000200 */
[C---:B---3--:R-:W-:Y:S08]  /*f060*/  HMMA.16816.F32 R12, R172.reuse, R180, R12 ;  /* 0x000000b4ac0c723c */ /* 0x048ff0000000180c */
[C---:B------:R-:W-:Y:S01]  /*f070*/  HMMA.16816.F32 R16, R172.reuse, R182, R16 ;  /* 0x000000b6ac10723c */ /* 0x040fe20000001810 */
[----:B------:R-:W3:Y:S07]  /*f080*/  LDSM.16.M88.4 R180, [R204+0xd000] ;  /* 0x00d00000ccb4783b */ /* 0x000eee0000000200 */
[C---:B------:R-:W-:Y:S08]  /*f090*/  HMMA.16816.F32 R20, R172.reuse, R196, R20 ;  /* 0x000000c4ac14723c */ /* 0x040ff00000001814 */
[C---:B------:R-:W-:Y:S01]  /*f0a0*/  HMMA.16816.F32 R24, R172.reuse, R198, R24 ;  /* 0x000000c6ac18723c */ /* 0x040fe20000001818 */
[----:B------:R-:W4:Y:S07]  /*f0b0*/  LDSM.16.M88.4 R196, [R223] ;  /* 0x00000000dfc4783b */ /* 0x000f2e0000000200 */
[C---:B------:R-:W-:Y:S08]  /*f0c0*/  HMMA.16816.F32 R28, R172.reuse, R200, R28 ;  /* 0x000000c8ac1c723c */ /* 0x040ff0000000181c */
[----:B------:R-:W-:Y:S01]  /*f0d0*/  HMMA.16816.F32 R32, R172, R202, R32 ;  /* 0x000000caac20723c */ /* 0x000fe20000001820 */
[----:B------:R-:W5:Y:S05]  /*f0e0*/  LDSM.16.M88.4 R172, [R222] ;  /* 0x00000000deac783b */ /* 0x000f6a0000000200 */
[----:B------:R-:W-:Y:S02]  /*f0f0*/  LDSM.16.M88.4 R200, [R220] ;  /* 0x00000000dcc8783b */ /* 0x000fe40000000200 */
[C---:B-1----:R-:W-:Y:S08]  /*f100*/  HMMA.16816.F32 R4, R136.reuse, R176, R4 ;  /* 0x000000b08804723c */ /* 0x042ff00000001804 */
[C---:B------:R-:W-:Y:S01]  /*f110*/  HMMA.16816.F32 R8, R136.reuse, R178, R8 ;  /* 0x000000b28808723c */ /* 0x040fe20000001808 */
[----:B------:R-:W1:Y:S07]  /*f120*/  LDSM.16.M88.4 R176, [R221] ;  /* 0x00000000ddb0783b */ /* 0x000e6e0000000200 */
[C---:B--2---:R-:W-:Y:S08]  /*f130*/  HMMA.16816.F32 R12, R136.reuse, R184, R12 ;  /* 0x000000b8880c723c */ /* 0x044ff0000000180c */
[C---:B------:R-:W-:Y:S01]  /*f140*/  HMMA.16816.F32 R16, R136.reuse, R186, R16 ;  /* 0x000000ba8810723c */ /* 0x040fe20000001810 */
[----:B------:R-:W-:Y:S07]  /*f150*/  LDSM.16.M88.4 R184, [R210+0xc800] ;  /* 0x00c80000d2b8783b */ /* 0x000fee0000000200 */
[C---:B---3--:R-:W-:Y:S08]  /*f160*/  HMMA.16816.F32 R20, R136.reuse, R180, R20 ;  /* 0x000000b48814723c */ /* 0x048ff00000001814 */
[C---:B------:R-:W-:Y:S01]  /*f170*/  HMMA.16816.F32 R24, R136.reuse, R182, R24 ;  /* 0x000000b68818723c */ /* 0x040fe20000001818 */
[----:B------:R-:W-:Y:S07]  /*f180*/  LDSM.16.M88.4 R180, [R210+0xc000] ;  /* 0x00c00000d2b4783b */ /* 0x000fee0000000200 */
[C---:B------:R-:W-:Y:S08]  /*f190*/  HMMA.16816.F32 R28, R136.reuse, R188, R28 ;  /* 0x000000bc881c723c */ /* 0x040ff0000000181c */
[----:B------:R-:W-:Y:S01]  /*f1a0*/  HMMA.16816.F32 R32, R136, R190, R32 ;  /* 0x000000be8820723c */ /* 0x000fe20000001820 */
[----:B------:R-:W2:Y:S05]  /*f1b0*/  LDSM.16.M88.4 R136, [R214+0x4000] ;  /* 0x00400000d688783b */ /* 0x000eaa0000000200 */
[----:B------:R-:W3:Y:S02]  /*f1c0*/  LDSM.16.M88.4 R188, [R210+0xd000] ;  /* 0x00d00000d2bc783b */ /* 0x000ee40000000200 */
[C---:B----4-:R-:W-:Y:S08]  /*f1d0*/  HMMA.16816.F32 R4, R192.reuse, R196, R4 ;  /* 0x000000c4c004723c */ /* 0x050ff00000001804 */
[C---:B------:R-:W-:Y:S01]  /*f1e0*/  HMMA.16816.F32 R8, R192.reuse, R198, R8 ;  /* 0x000000c6c008723c */ /* 0x040fe20000001808 */
[----:B------:R-:W4:Y:S07]  /*f1f0*/  LDSM.16.M88.4 R196, [R210+0xd800] ;  /* 0x00d80000d2c4783b */ /* 0x000f2e0000000200 */
[C---:B-----5:R-:W-:Y:S08]  /*f200*/  HMMA.16816.F32 R12, R192.reuse, R172, R12 ;  /* 0x000000acc00c723c */ /* 0x060ff0000000180c */
[C---:B------:R-:W-:Y:S01]  /*f210*/  HMMA.16816.F32 R16, R192.reuse, R174, R16 ;  /* 0x000000aec010723c */ /* 0x040fe20000001810 */
[----:B------:R-:W-:Y:S07]  /*f220*/  LDSM.16.M88.4 R172, [R213+0x4000] ;  /* 0x00400000d5ac783b */ /* 0x000fee0000000200 */
[C---:B-1----:R-:W-:Y:S08]  /*f230*/  HMMA.16816.F32 R20, R192.reuse, R176, R20 ;  /* 0x000000b0c014723c */ /* 0x042ff00000001814 */
[C---:B------:R-:W-:Y:S01]  /*f240*/  HMMA.16816.F32 R24, R192.reuse, R178, R24 ;  /* 0x000000b2c018723c */ /* 0x040fe20000001818 */
[----:B------:R-:W1:Y:S07]  /*f250*/  LDSM.16.M88.4 R176, [R209+0x4000] ;  /* 0x00400000d1b0783b */ /* 0x000e6e0000000200 */
[C---:B------:R-:W-:Y:S08]  /*f260*/  HMMA.16816.F32 R28, R192.reuse, R200, R28 ;  /* 0x000000c8c01c723c */ /* 0x040ff0000000181c */
[----:B------:R-:W-:Y:S01]  /*f270*/  HMMA.16816.F32 R32, R192, R202, R32 ;  /* 0x000000cac020723c */ /* 0x000fe20000001820 */
[----:B------:R-:W5:Y:S05]  /*f280*/  LDSM.16.M88.4 R192, [R209+0x4800] ;  /* 0x00480000d1c0783b */ /* 0x000f6a0000000200 */
[----:B------:R-:W-:Y:S02]  /*f290*/  LDSM.16.M88.4 R200, [R204+0xe000] ;  /* 0x00e00000ccc8783b */ /* 0x000fe40000000200 */
[C---:B--2---:R-:W-:Y:S08]  /*f2a0*/  HMMA.16816.F32 R4, R136.reuse, R180, R4 ;  /* 0x000000b48804723c */ /* 0x044ff00000001804 */
[C---:B------:R-:W-:Y:S01]  /*f2b0*/  HMMA.16816.F32 R8, R136.reuse, R182, R8 ;  /* 0x000000b68808723c */ /* 0x040fe20000001808 */
[----:B------:R-:W2:Y:S07]  /*f2c0*/  LDSM.16.M88.4 R180, [R209+0x5000] ;  /* 0x00500000d1b4783b */ /* 0x000eae0000000200 */
[C---:B------:R-:W-:Y:S08]  /*f2d0*/  HMMA.16816.F32 R12, R136.reuse, R184, R12 ;  /* 0x000000b8880c723c */ /* 0x040ff0000000180c */
[C---:B------:R-:W-:Y:S01]  /*f2e0*/  HMMA.16816.F32 R16, R136.reuse, R186, R16 ;  /* 0x000000ba8810723c */ /* 0x040fe20000001810 */
[----:B------:R-:W2:Y:S07]  /*f2f0*/  LDSM.16.M88.4 R184, [R209+0x5800] ;  /* 0x00580000d1b8783b */ /* 0x000eae0000000200 */
[C---:B---3--:R-:W-:Y:S08]  /*f300*/  HMMA.16816.F32 R20, R136.reuse, R188, R20 ;  /* 0x000000bc8814723c */ /* 0x048ff00000001814 */
[C---:B------:R-:W-:Y:S01]  /*f310*/  HMMA.16816.F32 R24, R136.reuse, R190, R24 ;  /* 0x000000be8818723c */ /* 0x040fe20000001818 */
[----:B------:R-:W3:Y:S07]  /*f320*/  LDSM.16.M88.4 R188, [R211+0x6000] ;  /* 0x00600000d3bc783b */ /* 0x000eee0000000200 */
[C---:B----4-:R-:W-:Y:S08]  /*f330*/  HMMA.16816.F32 R28, R136.reuse, R196, R28 ;  /* 0x000000c4881c723c */ /* 0x050ff0000000181c */
[----:B------:R-:W-:Y:S01]  /*f340*/  HMMA.16816.F32 R32, R136, R198, R32 ;  /* 0x000000c68820723c */ /* 0x000fe20000001820 */
[----:B------:R-:W4:Y:S05]  /*f350*/  LDSM.16.M88.4 R136, [R204+0xe800] ;  /* 0x00e80000cc88783b */ /* 0x000f2a0000000200 */
[----:B------:R-:W-:Y:S02]  /*f360*/  LDSM.16.M88.4 R196, [R217] ;  /* 0x00000000d9c4783b */ /* 0x000fe40000000200 */
[C---:B-1----:R-:W-:Y:S08]  /*f370*/  HMMA.16816.F32 R4, R172.reuse, R176, R4 ;  /* 0x000000b0ac04723c */ /* 0x042ff00000001804 */
[C---:B------:R-:W-:Y:S01]  /*f380*/  HMMA.16816.F32 R8, R172.reuse, R178, R8 ;  /* 0x000000b2ac08723c */ /* 0x040fe20000001808 */
[----:B------:R-:W1:Y:S07]  /*f390*/  LDSM.16.M88.4 R176, [R204+0xf000] ;  /* 0x00f00000ccb0783b */ /* 0x000e6e0000000200 */
[C---:B-----5:R-:W-:Y:S08]  /*f3a0*/  HMMA.16816.F32 R12, R172.reuse, R192, R12 ;  /* 0x000000c0ac0c723c */ /* 0x060ff0000000180c */
[C---:B------:R-:W-:Y:S01]  /*f3b0*/  HMMA.16816.F32 R16, R172.reuse, R194, R16 ;  /* 0x000000c2ac10723c */ /* 0x040fe20000001810 */
[----:B------:R-:W5:Y:S07]  /*f3c0*/  LDSM.16.M88.4 R192, [R204+0xf800] ;  /* 0x00f80000ccc0783b */ /* 0x000f6e0000000200 */
[C---:B--2---:R-:W-:Y:S08]  /*f3d0*/  HMMA.16816.F32 R20, R172.reuse, R180, R20 ;  /* 0x000000b4ac14723c */ /* 0x044ff00000001814 */
[C---:B------:R-:W-:Y:S01]  /*f3e0*/  HMMA.16816.F32 R24, R172.reuse, R182, R24 ;  /* 0x000000b6ac18723c */ /* 0x040fe20000001818 */
[----:B------:R-:W-:Y:S07]  /*f3f0*/  LDSM.16.M88.4 R180, [R219] ;  /* 0x00000000dbb4783b */ /* 0x000fee0000000200 */
[C---:B------:R-:W-:Y:S08]  /*f400*/  HMMA.16816.F32 R28, R172.reuse, R184, R28 ;  /* 0x000000b8ac1c723c */ /* 0x040ff0000000181c */
[----:B------:R-:W-:Y:S01]  /*f410*/  HMMA.16816.F32 R32, R172, R186, R32 ;  /* 0x000000baac20723c */ /* 0x000fe20000001820 */
[----:B------:R-:W2:Y:S05]  /*f420*/  LDSM.16.M88.4 R172, [R212+0x6000] ;  /* 0x00600000d4ac783b */ /* 0x000eaa0000000200 */
[----:B------:R-:W2:Y:S02]  /*f430*/  LDSM.16.M88.4 R184, [R218] ;  /* 0x00000000dab8783b */ /* 0x000ea40000000200 */
[C---:B---3--:R-:W-:Y:S08]  /*f440*/  HMMA.16816.F32 R4, R188.reuse, R200, R4 ;  /* 0x000000c8bc04723c */ /* 0x048ff00000001804 */
[C---:B------:R-:W-:Y:S01]  /*f450*/  HMMA.16816.F32 R8, R188.reuse, R202, R8 ;  /* 0x000000cabc08723c */ /* 0x040fe20000001808 */
[----:B------:R-:W3:Y:S07]  /*f460*/  LDSM.16.M88.4 R200, [R216] ;  /* 0x00000000d8c8783b */ /* 0x000eee0000000200 */
[C---:B----4-:R-:W-:Y:S08]  /*f470*/  HMMA.16816.F32 R12, R188.reuse, R136, R12 ;  /* 0x00000088bc0c723c */ /* 0x050ff0000000180c */
[C---:B------:R-:W-:Y:S01]  /*f480*/  HMMA.16816.F32 R16, R188.reuse, R138, R16 ;  /* 0x0000008abc10723c */ /* 0x040fe20000001810 */
[----:B------:R-:W-:Y:S07]  /*f490*/  LDSM.16.M88.4 R136, [R214+0x6000] ;  /* 0x00600000d688783b */ /* 0x000fee0000000200 */
[C---:B-1----:R-:W-:Y:S08]  /*f4a0*/  HMMA.16816.F32 R20, R188.reuse, R176, R20 ;  /* 0x000000b0bc14723c */ /* 0x042ff00000001814 */
[C---:B------:R-:W-:Y:S01]  /*f4b0*/  HMMA.16816.F32 R24, R188.reuse, R178, R24 ;  /* 0x000000b2bc18723c */ /* 0x040fe20000001818 */
[----:B------:R-:W1:Y:S07]  /*f4c0*/  LDSM.16.M88.4 R176, [R210+0xe000] ;  /* 0x00e00000d2b0783b */ /* 0x000e6e0000000200 */
[C---:B-----5:R-:W-:Y:S08]  /*f4d0*/  HMMA.16816.F32 R28, R188.reuse, R192, R28 ;  /* 0x000000c0bc1c723c */ /* 0x060ff0000000181c */
[----:B------:R-:W-:Y:S01]  /*f4e0*/  HMMA.16816.F32 R32, R188, R194, R32 ;  /* 0x000000c2bc20723c */ /* 0x000fe20000001820 */
[----:B------:R-:W-:Y:S05]  /*f4f0*/  LDSM.16.M88.4 R188, [R210+0xf800] ;  /* 0x00f80000d2bc783b */ /* 0x000fea0000000200 */
[----:B------:R-:W-:Y:S02]  /*f500*/  LDSM.16.M88.4 R192, [R213+0x6000] ;  /* 0x00600000d5c0783b */ /* 0x000fe40000000200 */
[C---:B--2---:R-:W-:Y:S08]  /*f510*/  HMMA.16816.F32 R4, R172.reuse, R180, R4 ;  /* 0x000000b4ac04723c */ /* 0x044ff00000001804 */
        /* <DEDUP_REMOVED lines=9> */
[----:B------:R-:W-:Y:S08]  /*f5b0*/  HMMA.16816.F32 R32, R172, R202, R32 ;  /* 0x000000caac20723c */ /* 0x000ff00000001820 */
[C---:B-1----:R-:W-:Y:S08]  /*f5c0*/  HMMA.16816.F32 R4, R136.reuse, R176, R4 ;  /* 0x000000b08804723c */ /* 0x042ff00000001804 */
[C---:B------:R-:W-:Y:S08]  /*f5d0*/  HMMA.16816.F32 R8, R136.reuse, R178, R8 ;  /* 0x000000b28808723c */ /* 0x040ff00000001808 */
[C---:B--2---:R-:W-:Y:S08]  /*f5e0*/  HMMA.16816.F32 R12, R136.reuse, R180, R12 ;  /* 0x000000b4880c723c */ /* 0x044ff0000000180c */
[C---:B------:R-:W-:Y:S08]  /*f5f0*/  HMMA.16816.F32 R16, R136.reuse, R182, R16 ;  /* 0x000000b68810723c */ /* 0x040ff00000001810 */
[C---:B----4-:R-:W-:Y:S08]  /*f600*/  HMMA.16816.F32 R20, R136.reuse, R184, R20 ;  /* 0x000000b88814723c */ /* 0x050ff00000001814 */
[C---:B------:R-:W-:Y:S08]  /*f610*/  HMMA.16816.F32 R24, R136.reuse, R186, R24 ;  /* 0x000000ba8818723c */ /* 0x040ff00000001818 */
[C---:B------:R-:W-:Y:S08]  /*f620*/  HMMA.16816.F32 R28, R136.reuse, R188, R28 ;  /* 0x000000bc881c723c */ /* 0x040ff0000000181c */
[----:B------:R-:W-:Y:S01]  /*f630*/  HMMA.16816.F32 R32, R136, R190, R32 ;  /* 0x000000be8820723c */ /* 0x000fe20000001820 */
[----:B------:R-:W1:Y:S07]  /*f640*/  LDSM.16.M88.4 R136, [R209+0x6800] ;  /* 0x00680000d188783b */ /* 0x000e6e0000000200 */
[C---:B-----5:R-:W-:Y:S08]  /*f650*/  HMMA.16816.F32 R4, R192.reuse, R196, R4 ;  /* 0x000000c4c004723c */ /* 0x060ff00000001804 */
[C---:B------:R-:W-:Y:S11]  /*f660*/  HMMA.16816.F32 R8, R192.reuse, R198, R8 ;  /* 0x000000c6c008723c */ /* 0x040ff60000001808 */
[----:B------:R-:W-:Y:S05]  /*f670*/  @!UPT UIADD3 URZ, URZ, URZ, URZ ;  /* 0x0000003f3f3ff290 */ /* 0x000fea000fffe03f */
[----:B------:R-:W-:Y:S02]  /*f680*/  FMUL.FTZ R4, R4, c[0x0][0x2ec] ;  /* 0x0000bb0004047a20 */ /* 0x000fe40000410000 */
[----:B------:R-:W-:Y:S02]  /*f690*/  FMUL.FTZ R5, R5, c[0x0][0x2ec] ;  /* 0x0000bb0005057a20 */ /* 0x000fe40000410000 */
[----:B------:R-:W2:Y:S01]  /*f6a0*/  MUFU.TANH R188, R4 ;  /* 0x0000000400bc7308 */ /* 0x000ea20000002400 */
[----:B------:R-:W-:Y:S02]  /*f6b0*/  FMUL.FTZ R6, R6, c[0x0][0x2ec] ;  /* 0x0000bb0006067a20 */ /* 0x000fe40000410000 */
[----:B------:R-:W-:Y:S02]  /*f6c0*/  FMUL.FTZ R7, R7, c[0x0][0x2ec] ;  /* 0x0000bb0007077a20 */ /* 0x000fe40000410000 */
[----:B------:R-:W-:Y:S01]  /*f6d0*/  FMUL.FTZ R8, R8, c[0x0][0x2ec] ;  /* 0x0000bb0008087a20 */ /* 0x000fe20000410000 */
[C---:B-1----:R-:W-:Y:S03]  /*f6e0*/  HMMA.16816.F32 R12, R192.reuse, R136, R12 ;  /* 0x00000088c00c723c */ /* 0x042fe6000000180c */
[----:B------:R-:W-:Y:S01]  /*f6f0*/  FMUL.FTZ R9, R9, c[0x0][0x2ec] ;  /* 0x0000bb0009097a20 */ /* 0x000fe20000410000 */
[----:B------:R-:W1:Y:S01]  /*f700*/  MUFU.TANH R187, R5 ;  /* 0x0000000500bb7308 */ /* 0x000e620000002400 */
[----:B------:R-:W-:Y:S02]  /*f710*/  FMUL.FTZ R10, R10, c[0x0][0x2ec] ;  /* 0x0000bb000a0a7a20 */ /* 0x000fe40000410000 */
[----:B------:R-:W-:Y:S01]  /*f720*/  FMUL.FTZ R11, R11, c[0x0][0x2ec] ;  /* 0x0000bb000b0b7a20 */ /* 0x000fe20000410000 */
[C---:B------:R-:W-:Y:S06]  /*f730*/  HMMA.16816.F32 R16, R192.reuse, R138, R16 ;  /* 0x0000008ac010723c */ /* 0x040fec0000001810 */
[----:B------:R-:W3:Y:S10]  /*f740*/  MUFU.TANH R185, R6 ;  /* 0x0000000600b97308 */ /* 0x000ef40000002400 */
[----:B------:R4:W1:Y:S01]  /*f750*/  MUFU.TANH R184, R7 ;  /* 0x0000000700b87308 */ /* 0x0008620000002400 */
[----:B------:R-:W-:Y:S02]  /*f760*/  FMUL.FTZ R14, R14, c[0x0][0x2ec] ;  /* 0x0000bb000e0e7a20 */ /* 0x000fe40000410000 */
[----:B------:R-:W-:Y:S02]  /*f770*/  FMUL.FTZ R15, R15, c[0x0][0x2ec] ;  /* 0x0000bb000f0f7a20 */ /* 0x000fe40000410000 */
[----:B------:R-:W-:Y:S02]  /*f780*/  FMUL.FTZ R12, R12, c[0x0][0x2ec] ;  /* 0x0000bb000c0c7a20 */ /* 0x000fe40000410000 */
[----:B------:R-:W-:Y:S02]  /*f790*/  FMUL.FTZ R13, R13, c[0x0][0x2ec] ;  /* 0x0000bb000d0d7a20 */ /* 0x000fe40000410000 */
[----:B------:R-:W-:Y:S01]  /*f7a0*/  FMUL.FTZ R16, R16, c[0x0][0x2ec] ;  /* 0x0000bb0010107a20 */ /* 0x000fe20000410000 */
[----:B------:R-:W1:Y:S01]  /*f7b0*/  MUFU.TANH R186, R8 ;  /* 0x0000000800ba7308 */ /* 0x000e620000002400 */
[----:B------:R-:W-:Y:S02]  /*f7c0*/  FMUL.FTZ R17, R17, c[0x0][0x2ec] ;  /* 0x0000bb0011117a20 */ /* 0x000fe40000410000 */
[----:B------:R-:W-:Y:S02]  /*f7d0*/  FMUL.FTZ R18, R18, c[0x0][0x2ec] ;  /* 0x0000bb0012127a20 */ /* 0x000fe40000410000 */
[----:B------:R-:W-:Y:S05]  /*f7e0*/  FMUL.FTZ R19, R19, c[0x0][0x2ec] ;  /* 0x0000bb0013137a20 */ /* 0x000fea0000410000 */
[----:B------:R-:W1:Y:S01]  /*f7f0*/  MUFU.TANH R183, R9 ;  /* 0x0000000900b77308 */ /* 0x000e620000002400 */
[----:B----4-:R-:W4:Y:S09]  /*f800*/  LDSM.16.M88.4 R4, [R209+0x7000] ;  /* 0x00700000d104783b */ /* 0x010f320000000200 */
[----:B------:R-:W1:Y:S10]  /*f810*/  MUFU.TANH R182, R10 ;  /* 0x0000000a00b67308 */ /* 0x000e740000002400 */
[----:B------:R5:W1:Y:S10]  /*f820*/  MUFU.TANH R181, R11 ;  /* 0x0000000b00b57308 */ /* 0x000a740000002400 */
[----:B------:R-:W1:Y:S10]  /*f830*/  MUFU.TANH R179, R16 ;  /* 0x0000001000b37308 */ /* 0x000e740000002400 */
[----:B------:R-:W1:Y:S01]  /*f840*/  MUFU.TANH R175, R17 ;  /* 0x0000001100af7308 */ /* 0x000e620000002400 */
[----:B-----5:R-:W5:Y:S01]  /*f850*/  LDSM.16.M88.4 R8, [R209+0x7800] ;  /* 0x00780000d108783b */ /* 0x020f620000000200 */
[----:B------:R-:W-:Y:S08]  /*f860*/  DEPBAR.LE SB0, 0x0 ;  /* 0x000080000000791a */ /* 0x000ff00000000000 */
[----:B------:R-:W1:Y:S01]  /*f870*/  MUFU.TANH R174, R14 ;  /* 0x0000000e00ae7308 */ /* 0x000e620000002400 */
[----:B------:R-:W-:Y:S01]  /*f880*/  BAR.SYNC.DEFER_BLOCKING 0x0 ;  /* 0x0000000000007b1d */ /* 0x000fe20000010000 */
[C---:B----4-:R-:W-:Y:S07]  /*f890*/  HMMA.16816.F32 R20, R192.reuse, R4, R20 ;  /* 0x00000004c014723c */ /* 0x050fee0000001814 */
[----:B------:R-:W-:Y:S01]  /*f8a0*/  MOV R4, UR11 ;  /* 0x0000000b00047c02 */ /* 0x000fe20008000f00 */
[----:B------:R-:W4:Y:S01]  /*f8b0*/  MUFU.TANH R176, R15 ;  /* 0x0000000f00b07308 */ /* 0x000f220000002400 */
[C---:B------:R-:W-:Y:S03]  /*f8c0*/  HMMA.16816.F32 R24, R192.reuse, R6, R24 ;  /* 0x00000006c018723c */ /* 0x040fe60000001818 */
[----:B------:R-:W-:Y:S02]  /*f8d0*/  MOV R5, UR11 ;  /* 0x0000000b00057c02 */ /* 0x000fe40008000f00 */
[----:B------:R-:W-:Y:S02]  /*f8e0*/  LEA R4, P2, R4, R250, 0x6 ;  /* 0x000000fa04047211 */ /* 0x000fe400078430ff */
[----:B------:R-:W-:Y:S02]  /*f8f0*/  IMAD.U32 R6, RZ, RZ, UR11 ;  /* 0x0000000bff067e24 */ /* 0x000fe4000f8e00ff */
[----:B------:R-:W1:Y:S03]  /*f900*/  MUFU.TANH R178, R12 ;  /* 0x0000000c00b27308 */ /* 0x000e660000002400 */
[----:B------:R-:W-:Y:S02]  /*f910*/  LEA R6, P0, R6, R244, 0x6 ;  /* 0x000000f406067211 */ /* 0x000fe400078030ff */
[----:B------:R-:W-:Y:S01]  /*f920*/  LEA.HI.X.SX32 R5, R5, R251, 0x6, P2 ;  /* 0x000000fb05057211 */ /* 0x000fe200010f36ff */
[----:B------:R-:W-:Y:S01]  /*f930*/  FMUL.FTZ R22, R22, c[0x0][0x2ec] ;  /* 0x0000bb0016167a20 */ /* 0x000fe20000410000 */
[----:B------:R-:W-:Y:S01]  /*f940*/  LEA.HI.X.SX32 R7, R0, R245, 0x6, P0 ;  /* 0x000000f500077211 */ /* 0x000fe200000f36ff */
[----:B------:R-:W-:Y:S02]  /*f950*/  FMUL.FTZ R23, R23, c[0x0][0x2ec] ;  /* 0x0000bb0017177a20 */ /* 0x000fe40000410000 */
[----:B------:R-:W1:Y:S01]  /*f960*/  MUFU.TANH R137, R22 ;  /* 0x0000001600897308 */ /* 0x000e620000002400 */
[----:B------:R-:W-:Y:S02]  /*f970*/  IMAD R5, R5, c[0x0][0x198], RZ ;  /* 0x0000660005057a24 */ /* 0x000fe400078e02ff */
[----:B------:R-:W-:Y:S01]  /*f980*/  IMAD R0, R7, c[0x0][0x198], RZ ;  /* 0x0000660007007a24 */ /* 0x000fe200078e02ff */
[C---:B-----5:R-:W-:Y:S03]  /*f990*/  HMMA.16816.F32 R28, R192.reuse, R8, R28 ;  /* 0x00000008c01c723c */ /* 0x060fe6000000181c */
[----:B------:R-:W-:Y:S02]  /*f9a0*/  FMUL.FTZ R24, R24, c[0x0][0x2ec] ;  /* 0x0000bb0018187a20 */ /* 0x000fe40000410000 */
[----:B------:R-:W-:Y:S01]  /*f9b0*/  FMUL.FTZ R25, R25, c[0x0][0x2ec] ;  /* 0x0000bb0019197a20 */ /* 0x000fe20000410000 */
[----:B------:R5:W1:Y:S01]  /*f9c0*/  MUFU.TANH R138, R23 ;  /* 0x00000017008a7308 */ /* 0x000a620000002400 */
[----:B------:R-:W-:Y:S01]  /*f9d0*/  FMUL.FTZ R26, R26, c[0x0][0x2ec] ;  /* 0x0000bb001a1a7a20 */ /* 0x000fe20000410000 */
[----:B------:R-:W-:Y:S01]  /*f9e0*/  HMMA.16816.F32 R32, R192, R10, R32 ;  /* 0x0000000ac020723c */ /* 0x000fe20000001820 */
[----:B------:R-:W-:Y:S03]  /*f9f0*/  MOV R8, UR11 ;  /* 0x0000000b00087c02 */ /* 0x000fe60008000f00 */
[----:B------:R-:W-:Y:S02]  /*fa00*/  FMUL.FTZ R27, R27, c[0x0][0x2ec] ;  /* 0x0000bb001b1b7a20 */ /* 0x000fe40000410000 */
[----:B------:R-:W-:Y:S01]  /*fa10*/  FMUL.FTZ R20, R20, c[0x0][0x2ec] ;  /* 0x0000bb0014147a20 */ /* 0x000fe20000410000 */
[----:B------:R-:W-:Y:S01]  /*fa20*/  MOV R10, UR11 ;  /* 0x0000000b000a7c02 */ /* 0x000fe20008000f00 */
[----:B------:R1:W1:Y:S01]  /*fa30*/  MUFU.TANH R136, R24 ;  /* 0x0000001800887308 */ /* 0x0002620000002400 */
[----:B------:R-:W-:Y:S03]  /*fa40*/  FMUL.FTZ R21, R21, c[0x0][0x2ec] ;  /* 0x0000bb0015157a20 */ /* 0x000fe60000410000 */
[----:B------:R-:W-:Y:S01]  /*fa50*/  IMAD R7, R4, c[0x0][0x19c], R5 ;  /* 0x0000670004077a24 */ /* 0x000fe200078e0205 */
[----:B------:R-:W-:Y:S01]  /*fa60*/  LEA R10, P0, R10, R246, 0x6 ;  /* 0x000000f60a0a7211 */ /* 0x000fe200078030ff */
[----:B------:R-:W-:Y:S03]  /*fa70*/  IMAD.WIDE.U32 R4, R4, c[0x0][0x198], RZ ;  /* 0x0000660004047a25 */ /* 0x000fe600078e00ff */
[----:B------:R-:W-:Y:S01]  /*fa80*/  LEA.HI.X.SX32 R11, R8, R247, 0x6, P0 ;  /* 0x000000f7080b7211 */ /* 0x000fe200000f36ff */
[----:B------:R2:W2:Y:S01]  /*fa90*/  MUFU.TANH R132, R25 ;  /* 0x0000001900847308 */ /* 0x0004a20000002400 */
[----:B------:R-:W-:Y:S02]  /*faa0*/  FMUL.FTZ R28, R28, c[0x0][0x2ec] ;  /* 0x0000bb001c1c7a20 */ /* 0x000fe40000410000 */
[----:B------:R-:W-:Y:S02]  /*fab0*/  FMUL.FTZ R30, R30, c[0x0][0x2ec] ;  /* 0x0000bb001e1e7a20 */ /* 0x000fe40000410000 */
[----:B-----5:R-:W-:Y:S02]  /*fac0*/  FMUL.FTZ R23, R31, c[0x0][0x2ec] ;  /* 0x0000bb001f177a20 */ /* 0x020fe40000410000 */
[----:B------:R-:W-:Y:S02]  /*fad0*/  FMUL.FTZ R22, R33, c[0x0][0x2ec] ;  /* 0x0000bb0021167a20 */ /* 0x000fe40000410000 */
[----:B------:R-:W-:Y:S01]  /*fae0*/  FMUL.FTZ R34, R34, c[0x0][0x2ec] ;  /* 0x0000bb0022227a20 */ /* 0x000fe20000410000 */
[----:B------:R5:W3:Y:S01]  /*faf0*/  MUFU.TANH R180, R13 ;  /* 0x0000000d00b47308 */ /* 0x000ae20000002400 */
[----:B------:R-:W-:Y:S02]  /*fb00*/  FMUL.FTZ R35, R35, c[0x0][0x2ec] ;  /* 0x0000bb0023237a20 */ /* 0x000fe40000410000 */
[----:B------:R-:W-:Y:S02]  /*fb10*/  IMAD R9, R6, c[0x0][0x19c], R0 ;  /* 0x0000670006097a24 */ /* 0x000fe400078e0200 */
[----:B-1----:R-:W-:Y:S02]  /*fb20*/  FMUL.FTZ R24, R32, c[0x0][0x2ec] ;  /* 0x0000bb0020187a20 */ /* 0x002fe40000410000 */
[----:B------:R-:W-:Y:S02]  /*fb30*/  IMAD.IADD R7, R5, 0x1, R7 ;  /* 0x0000000105077824 */ /* 0x000fe400078e0207 */
[----:B------:R-:W-:Y:S01]  /*fb40*/  IMAD.WIDE.U32 R16, R6, c[0x0][0x198], RZ ;  /* 0x0000660006107a25 */ /* 0x000fe200078e00ff */
[----:B------:R1:W1:Y:S01]  /*fb50*/  MUFU.TANH R139, R18 ;  /* 0x00000012008b7308 */ /* 0x0002620000002400 */
[-C--:B------:R-:W-:Y:S02]  /*fb60*/  LEA R6, P0, R4, R233.reuse, 0x1 ;  /* 0x000000e904067211 */ /* 0x080fe400078008ff */
[----:B------:R-:W-:Y:S01]  /*fb70*/  IMAD.WIDE.U32 R14, R2, c[0x0][0x198], RZ ;  /* 0x00006600020e7a25 */ /* 0x000fe200078e00ff */
[----:B------:R-:W-:Y:S02]  /*fb80*/  LEA R8, P1, R16, R233, 0x1 ;  /* 0x000000e910087211 */ /* 0x000fe400078208ff */
[-C--:B------:R-:W-:Y:S01]  /*fb90*/  LEA.HI.X R7, R4, R232.reuse, R7, 0x1, P0 ;  /* 0x000000e804077211 */ /* 0x080fe200000f0c07 */
[----:B--2---:R-:W-:Y:S01]  /*fba0*/  FMUL.FTZ R25, R29, c[0x0][0x2ec] ;  /* 0x0000bb001d197a20 */ /* 0x004fe20000410000 */
[----:B------:R-:W-:Y:S01]  /*fbb0*/  ISETP.LT.AND P0, PT, RZ, UR8, PT ;  /* 0x00000008ff007c0c */ /* 0x000fe2000bf01270 */
[----:B------:R-:W-:Y:S01]  /*fbc0*/  IMAD R2, R11, c[0x0][0x198], RZ ;  /* 0x000066000b027a24 */ /* 0x000fe200078e02ff */
[----:B------:R2:W1:Y:S01]  /*fbd0*/  MUFU.TANH R173, R19 ;  /* 0x0000001300ad7308 */ /* 0x0004620000002400 */
[----:B------:R-:W-:Y:S02]  /*fbe0*/  IADD3 R9, R17, R9, RZ ;  /* 0x0000000911097210 */ /* 0x000fe40007ffe0ff */
[----:B------:R-:W-:Y:S01]  /*fbf0*/  LEA R4, P2, R14, R233, 0x1 ;  /* 0x000000e90e047211 */ /* 0x000fe200078408ff */
[----:B-----5:R-:W-:Y:S01]  /*fc00*/  IMAD.WIDE.U32 R12, R10, c[0x0][0x198], RZ ;  /* 0x000066000a0c7a25 */ /* 0x020fe200078e00ff */
[-C--:B------:R-:W-:Y:S02]  /*fc10*/  LEA.HI.X R9, R16, R232.reuse, R9, 0x1, P1 ;  /* 0x000000e810097211 */ /* 0x080fe400008f0c09 */
[----:B------:R-:W-:Y:S01]  /*fc20*/  IADD3 R3, R15, R3, RZ ;  /* 0x000000030f037210 */ /* 0x000fe20007ffe0ff */
[----:B------:R-:W-:Y:S01]  /*fc30*/  IMAD R10, R10, c[0x0][0x19c], R2 ;  /* 0x000067000a0a7a24 */ /* 0x000fe200078e0202 */
[----:B------:R-:W-:Y:S01]  /*fc40*/  LEA R2, P1, R12, R233, 0x1 ;  /* 0x000000e90c027211 */ /* 0x000fe200078208ff */
[----:B------:R2:W1:Y:S01]  /*fc50*/  MUFU.TANH R177, R20 ;  /* 0x0000001400b17308 */ /* 0x0004620000002400 */
[----:B------:R-:W-:Y:S02]  /*fc60*/  LEA.HI.X R5, R14, R232, R3, 0x1, P2 ;  /* 0x000000e80e057211 */ /* 0x000fe400010f0c03 */
[----:B------:R-:W-:Y:S04]  /*fc70*/  IADD3 R10, R13, R10, RZ ;  /* 0x0000000a0d0a7210 */ /* 0x000fe80007ffe0ff */
[----:B------:R-:W-:Y:S03]  /*fc80*/  LEA.HI.X R3, R12, R232, R10, 0x1, P1 ;  /* 0x000000e80c037211 */ /* 0x000fe600008f0c0a */
[----:B------:R2:W1:Y:S10]  /*fc90*/  MUFU.TANH R172, R21 ;  /* 0x0000001500ac7308 */ /* 0x0004740000002400 */
[----:B------:R-:W1:Y:S10]  /*fca0*/  MUFU.TANH R26, R26 ;  /* 0x0000001a001a7308 */ /* 0x000e740000002400 */
[----:B------:R-:W1:Y:S10]  /*fcb0*/  MUFU.TANH R27, R27 ;  /* 0x0000001b001b7308 */ /* 0x000e740000002400 */
[----:B------:R-:W1:Y:S10]  /*fcc0*/  MUFU.TANH R28, R28 ;  /* 0x0000001c001c7308 */ /* 0x000e740000002400 */
[----:B------:R-:W1:Y:S10]  /*fcd0*/  MUFU.TANH R25, R25 ;  /* 0x0000001900197308 */ /* 0x000e740000002400 */
[----:B------:R-:W1:Y:S10]  /*fce0*/  MUFU.TANH R30, R30 ;  /* 0x0000001e001e7308 */ /* 0x000e740000002400 */
[----:B------:R-:W1:Y:S10]  /*fcf0*/  MUFU.TANH R23, R23 ;  /* 0x0000001700177308 */ /* 0x000e740000002400 */
[----:B------:R-:W1:Y:S10]  /*fd00*/  MUFU.TANH R24, R24 ;  /* 0x0000001800187308 */ /* 0x000e740000002400 */
[----:B------:R-:W1:Y:S10]  /*fd10*/  MUFU.TANH R22, R22 ;  /* 0x0000001600167308 */ /* 0x000e740000002400 */
[----:B------:R2:W1:Y:S10]  /*fd20*/  MUFU.TANH R135, R34 ;  /* 0x0000002200877308 */ /* 0x0004740000002400 */
[----:B------:R2:W1:Y:S02]  /*fd30*/  MUFU.TANH R0, R35 ;  /* 0x0000002300007308 */ /* 0x0004640000002400 */
[----:B-1234-:R-:W-:-:S05]  /*fd40*/  @P0 BRA `(.L_x_673) ;  /* 0xffffdc1000000947 */ /* 0x01efca000383ffff */
.L_x_672:
[----:B-1----:R-:W1:Y:S01]  /*fd50*/  S2R R3, SR_TID.X ;  /* 0x0000000000037919 */ /* 0x002e620000002100 */
[----:B------:R-:W-:Y:S01]  /*fd60*/  MOV R2, UR8 ;  /* 0x0000000800027c02 */ /* 0x000fe20008000f00 */
        /* <DEDUP_REMOVED lines=18> */
[C---:B------:R-:W-:Y:S02]  /*fe90*/  IADD3 R20, R2.reuse, 0x30, RZ ;  /* 0x0000003002147810 */ /* 0x040fe40007ffe0ff */
[----:B------:R-:W-:Y:S01]  /*fea0*/  IADD3 R19, R2, 0x31, RZ ;  /* 0x0000003102137810 */ /* 0x000fe20007ffe0ff */
[C---:B-1----:R-:W-:Y:S02]  /*feb0*/  FFMA.FTZ R4, R5.reuse, UR4, R185 ;  /* 0x0000000405047c23 */ /* 0x042fe400080100b9 */
[----:B------:R-:W-:Y:S03]  /*fec0*/  FFMA.FTZ R5, R5, UR4, R188 ;  /* 0x0000000405057c23 */ /* 0x000fe600080100bc */
[----:B------:R-:W-:Y:S01]  /*fed0*/  FMNMX.FTZ R3, R4, R133, !PT ;  /* 0x0000008504037209 */ /* 0x000fe20007810000 */
[----:B------:R-:W1:Y:S01]  /*fee0*/  I2F R11, R11 ;  /* 0x0000000b000b7306 */ /* 0x000e620000201400 */
[C---:B--2---:R-:W-:Y:S02]  /*fef0*/  FFMA.FTZ R8, R10.reuse, UR4, R184 ;  /* 0x000000040a087c23 */ /* 0x044fe400080100b8 */
[----:B------:R-:W-:Y:S03]  /*ff00*/  FFMA.FTZ R10, R10, UR4, R187 ;  /* 0x000000040a0a7c23 */ /* 0x000fe600080100bb */
[----:B------:R-:W-:Y:S04]  /*ff10*/  FMNMX.FTZ R3, R8, R3, !PT ;  /* 0x0000000308037209 */ /* 0x000fe80007810000 */
[----:B------:R-:W2:Y:S01]  /*ff20*/  I2F R12, R12 ;  /* 0x0000000c000c7306 */ /* 0x000ea20000201400 */
[C---:B---3--:R-:W-:Y:S02]  /*ff30*/  FFMA.FTZ R7, R9.reuse, UR4, R182 ;  /* 0x0000000409077c23 */ /* 0x048fe400080100b6 */
[----:B------:R-:W-:Y:S03]  /*ff40*/  FFMA.FTZ R9, R9, UR4, R186 ;  /* 0x0000000409097c23 */ /* 0x000fe600080100ba */
[----:B------:R-:W-:Y:S04]  /*ff50*/  FMNMX.FTZ R3, R7, R3, !PT ;  /* 0x0000000307037209 */ /* 0x000fe80007810000 */
[----:B------:R-:W3:Y:S01]  /*ff60*/  I2F R13, R13 ;  /* 0x0000000d000d7306 */ /* 0x000ee20000201400 */
[C---:B-1----:R-:W-:Y:S02]  /*ff70*/  FFMA.FTZ R6, R11.reuse, UR4, R181 ;  /* 0x000000040b067c23 */ /* 0x042fe400080100b5 */
[----:B------:R-:W-:Y:S03]  /*ff80*/  FFMA.FTZ R11, R11, UR4, R183 ;  /* 0x000000040b0b7c23 */ /* 0x000fe600080100b7 */
[----:B------:R-:W-:Y:S04]  /*ff90*/  FMNMX.FTZ R3, R6, R3, !PT ;  /* 0x0000000306037209 */ /* 0x000fe80007810000 */
[----:B------:R-:W1:Y:S01]  /*ffa0*/  I2F R14, R14 ;  /* 0x0000000e000e7306 */ /* 0x000e620000201400 */
[C---:B--2---:R-:W-:Y:S02]  /*ffb0*/  FFMA.FTZ R174, R12.reuse, UR4, R174 ;  /* 0x000000040cae7c23 */ /* 0x044fe400080100ae */
[----:B------:R-:W-:Y:S01]  /*ffc0*/  FFMA.FTZ R178, R12, UR4, R178 ;  /* 0x000000040cb27c23 */ /* 0x000fe200080100b2 */
[----:B------:R-:W-:Y:S02]  /*ffd0*/  FMNMX.FTZ R12, R5, R134, !PT ;  /* 0x00000086050c7209 */ /* 0x000fe40007810000 */
[----:B------:R-:W-:Y:S04]  /*ffe0*/  FMNMX.FTZ R3, R174, R3, !PT ;  /* 0x00000003ae037209 */ /* 0x000fe80007810000 */
[----:B------:R-:W2:Y:S01]  /*fff0*/  I2F R15, R15 ;  /* 0x0000000f000f7306 */ /* 0x000ea20000201400 */
[----:B------:R-:W-:Y:S01]  /*10000*/  FMNMX.FTZ R12, R10, R12, !PT ;  /* 0x0000000c0a0c7209 */ /* 0x000fe20007810000 */
[----:B---3--:R-:W-:Y:S03]  /*10010*/  FFMA.FTZ R176, R13, UR4, R176 ;  /* 0x000000040db07c23 */ /* 0x008fe600080100b0 */
[----:B------:R-:W-:Y:S01]  /*10020*/  FMNMX.FTZ R12, R9, R12, !PT ;  /* 0x0000000c090c7209 */ /* 0x000fe20007810000 */
[----:B------:R-:W-:Y:S01]  /*10030*/  FFMA.FTZ R180, R13, UR4, R180 ;  /* 0x000000040db47c23 */ /* 0x000fe200080100b4 */
[----:B------:R-:W-:Y:S02]  /*10040*/  IADD3 R13, R2, 0x38, RZ ;  /* 0x00000038020d7810 */ /* 0x000fe40007ffe0ff */
[----:B------:R-:W-:Y:S01]  /*10050*/  FMNMX.FTZ R3, R176, R3, !PT ;  /* 0x00000003b0037209 */ /* 0x000fe20007810000 */
[----:B------:R-:W3:Y:S01]  /*10060*/  I2F R16, R16 ;  /* 0x0000001000107306 */ /* 0x000ee20000201400 */
[----:B------:R-:W-:Y:S01]  /*10070*/  FMNMX.FTZ R12, R11, R12, !PT ;  /* 0x0000000c0b0c7209 */ /* 0x000fe20007810000 */
[----:B-1----:R-:W-:Y:S03]  /*10080*/  FFMA.FTZ R139, R14, UR4, R139 ;  /* 0x000000040e8b7c23 */ /* 0x002fe6000801008b */
[----:B------:R-:W-:Y:S01]  /*10090*/  FMNMX.FTZ R12, R178, R12, !PT ;  /* 0x0000000cb20c7209 */ /* 0x000fe20007810000 */
[----:B------:R-:W-:Y:S01]  /*100a0*/  FFMA.FTZ R179, R14, UR4, R179 ;  /* 0x000000040eb37c23 */ /* 0x000fe200080100b3 */
[----:B------:R-:W-:Y:S02]  /*100b0*/  IADD3 R14, R2, 0x39, RZ ;  /* 0x00000039020e7810 */ /* 0x000fe40007ffe0ff */
[----:B------:R-:W-:Y:S01]  /*100c0*/  FMNMX.FTZ R3, R139, R3, !PT ;  /* 0x000000038b037209 */ /* 0x000fe20007810000 */
[----:B------:R-:W1:Y:S01]  /*100d0*/  I2F R17, R17 ;  /* 0x0000001100117306 */ /* 0x000e620000201400 */
[----:B------:R-:W-:Y:S01]  /*100e0*/  FMNMX.FTZ R12, R180, R12, !PT ;  /* 0x0000000cb40c7209 */ /* 0x000fe20007810000 */
[----:B--2---:R-:W-:Y:S03]  /*100f0*/  FFMA.FTZ R173, R15, UR4, R173 ;  /* 0x000000040fad7c23 */ /* 0x004fe600080100ad */
[----:B------:R-:W-:Y:S01]  /*10100*/  FMNMX.FTZ R12, R179, R12, !PT ;  /* 0x0000000cb30c7209 */ /* 0x000fe20007810000 */
[----:B------:R-:W-:Y:S01]  /*10110*/  FFMA.FTZ R175, R15, UR4, R175 ;  /* 0x000000040faf7c23 */ /* 0x000fe200080100af */
        /* <DEDUP_REMOVED lines=14> */
[----:B------:R-:W-:Y:S03]  /*10200*/  FFMA.FTZ R184, R18, UR4, R136 ;  /* 0x0000000412b87c23 */ /* 0x000fe60008010088 */
        /* <DEDUP_REMOVED lines=17> */
[----:B------:R-:W-:Y:S01]  /*10320*/  FMNMX.FTZ R132, R232, R132, !PT ;  /* 0x00000084e8847209 */ /* 0x000fe20007810000 */
[C---:B---3--:R-:W-:Y:S02]  /*10330*/  FFMA.FTZ R135, R13.reuse, UR4, R135 ;  /* 0x000000040d877c23 */ /* 0x048fe40008010087 */
[----:B------:R-:W-:Y:S05]  /*10340*/  FFMA.FTZ R233, R13, UR4, R24 ;  /* 0x000000040de97c23 */ /* 0x000fea0008010018 */
[----:B------:R-:W-:Y:S01]  /*10350*/  FMNMX.FTZ R132, R233, R132, !PT ;  /* 0x00000084e9847209 */ /* 0x000fe20007810000 */
[----:B-1----:R-:W-:Y:S01]  /*10360*/  FFMA.FTZ R136, R3, UR4, R0 ;  /* 0x0000000403887c23 */ /* 0x002fe20008010000 */
[----:B------:R-:W-:Y:S01]  /*10370*/  FMNMX.FTZ R0, R135, R2, !PT ;  /* 0x0000000287007209 */ /* 0x000fe20007810000 */
[----:B------:R-:W-:Y:S02]  /*10380*/  FFMA.FTZ R234, R3, UR4, R22 ;  /* 0x0000000403ea7c23 */ /* 0x000fe40008010016 */
[----:B------:R-:W-:Y:S01]  /*10390*/  LDSM.16.MT88.4 R20, [R206+0x10000] ;  /* 0x01000000ce14783b */ /* 0x000fe20000004200 */
[----:B------:R-:W-:Y:S02]  /*103a0*/  FMNMX.FTZ R0, R136, R0, !PT ;  /* 0x0000000088007209 */ /* 0x000fe40007810000 */
[----:B------:R-:W-:Y:S05]  /*103b0*/  FMNMX.FTZ R132, R234, R132, !PT ;  /* 0x00000084ea847209 */ /* 0x000fea0007810000 */
        /* <DEDUP_REMOVED lines=8> */
[C---:B------:R-:W-:Y:S02]  /*10440*/  FADD.FTZ R0, -R3.reuse, R133 ;  /* 0x0000008503007221 */ /* 0x040fe40000010100 */
[----:B------:R-:W-:Y:S01]  /*10450*/  FMUL.FTZ R133, R3, c[0x0][0x23c] ;  /* 0x00008f0003857a20 */ /* 0x000fe20000410000 */
[----:B--2---:R-:W-:Y:S01]  /*10460*/  FMNMX.FTZ R132, R132, R12, !PT ;  /* 0x0000000c84847209 */ /* 0x004fe20007810000 */
[----:B------:R-:W-:Y:S01]  /*10470*/  FMUL.FTZ R0, R0, c[0x0][0x23c] ;  /* 0x00008f0000007a20 */ /* 0x000fe20000410000 */
[----:B------:R-:W1:Y:S02]  /*10480*/  LDSM.16.MT88.4 R12, [R205+0x10000] ;  /* 0x01000000cd0c783b */ /* 0x000e640000004200 */
[----:B------:R-:W-:Y:S01]  /*10490*/  FSEL R133, R133, RZ, P1 ;  /* 0x000000ff85857208 */ /* 0x000fe20000800000 */
[----:B------:R2:W3:Y:S01]  /*104a0*/  MUFU.EX2 R2, R0 ;  /* 0x0000000000027308 */ /* 0x0004e20000000800 */
[----:B------:R-:W-:Y:S03]  /*104b0*/  FSETP.NEU.FTZ.AND P1, PT, R132, -INF , PT ;  /* 0xff8000008400780b */ /* 0x000fe60003f3d000 */
[--C-:B------:R-:W-:Y:S02]  /*104c0*/  FFMA.FTZ R4, R4, c[0x0][0x23c], -R133.reuse ;  /* 0x00008f0004047a23 */ /* 0x100fe40000010885 */
[--C-:B------:R-:W-:Y:S02]  /*104d0*/  FFMA.FTZ R8, R8, c[0x0][0x23c], -R133.reuse ;  /* 0x00008f0008087a23 */ /* 0x100fe40000010885 */
[--C-:B------:R-:W-:Y:S02]  /*104e0*/  FFMA.FTZ R7, R7, c[0x0][0x23c], -R133.reuse ;  /* 0x00008f0007077a23 */ /* 0x100fe40000010885 */
[--C-:B------:R-:W-:Y:S01]  /*104f0*/  FFMA.FTZ R6, R6, c[0x0][0x23c], -R133.reuse ;  /* 0x00008f0006067a23 */ /* 0x100fe20000010885 */
[----:B------:R-:W-:Y:S01]  /*10500*/  MUFU.EX2 R241, R8 ;  /* 0x0000000800f17308 */ /* 0x000fe20000000800 */
[--C-:B------:R-:W-:Y:S02]  /*10510*/  FFMA.FTZ R137, R174, c[0x0][0x23c], -R133.reuse ;  /* 0x00008f00ae897a23 */ /* 0x100fe40000010885 */
[--C-:B------:R-:W-:Y:S07]  /*10520*/  FFMA.FTZ R135, R135, c[0x0][0x23c], -R133.reuse ;  /* 0x00008f0087877a23 */ /* 0x100fee0000010885 */
[----:B------:R-:W-:Y:S01]  /*10530*/  MUFU.EX2 R242, R4 ;  /* 0x0000000400f27308 */ /* 0x000fe20000000800 */
[C---:B--2---:R-:W-:Y:S02]  /*10540*/  FADD.FTZ R0, -R132.reuse, R134 ;  /* 0x0000008684007221 */ /* 0x044fe40000010100 */
[----:B------:R-:W-:Y:S02]  /*10550*/  FMUL.FTZ R134, R132, c[0x0][0x23c] ;  /* 0x00008f0084867a20 */ /* 0x000fe40000410000 */
[----:B------:R-:W-:Y:S02]  /*10560*/  FMUL.FTZ R0, R0, c[0x0][0x23c] ;  /* 0x00008f0000007a20 */ /* 0x000fe40000410000 */
[----:B---3--:R-:W-:Y:S01]  /*10570*/  FMUL.FTZ R18, R2, R154 ;  /* 0x0000009a02127220 */ /* 0x008fe20000410000 */
[----:B------:R-:W-:Y:S02]  /*10580*/  FSEL R134, R134, RZ, P1 ;  /* 0x000000ff86867208 */ /* 0x000fe40000800000 */
[----:B------:R2:W-:Y:S01]  /*10590*/  MUFU.EX2 R240, R7 ;  /* 0x0000000700f07308 */ /* 0x0005e20000000800 */
[C---:B------:R-:W-:Y:S02]  /*105a0*/  FMUL.FTZ R19, R2.reuse, R155 ;  /* 0x0000009b02137220 */ /* 0x040fe40000410000 */
[----:B------:R-:W-:Y:S02]  /*105b0*/  FMUL.FTZ R26, R2, R162 ;  /* 0x000000a2021a7220 */ /* 0x000fe40000410000 */
[--C-:B------:R-:W-:Y:S02]  /*105c0*/  FFMA.FTZ R10, R10, c[0x0][0x23c], -R134.reuse ;  /* 0x00008f000a0a7a23 */ /* 0x100fe40000010886 */
[--C-:B------:R-:W-:Y:S02]  /*105d0*/  FFMA.FTZ R9, R9, c[0x0][0x23c], -R134.reuse ;  /* 0x00008f0009097a23 */ /* 0x100fe40000010886 */
[--C-:B------:R-:W-:Y:S01]  /*105e0*/  FFMA.FTZ R11, R11, c[0x0][0x23c], -R134.reuse ;  /* 0x00008f000b0b7a23 */ /* 0x100fe20000010886 */
[----:B------:R-:W3:Y:S01]  /*105f0*/  MUFU.EX2 R0, R0 ;  /* 0x0000000000007308 */ /* 0x000ee20000000800 */
[--C-:B------:R-:W-:Y:S02]  /*10600*/  FFMA.FTZ R5, R5, c[0x0][0x23c], -R134.reuse ;  /* 0x00008f0005057a23 */ /* 0x100fe40000010886 */
[C---:B------:R-:W-:Y:S02]  /*10610*/  FMUL.FTZ R27, R2.reuse, R163 ;  /* 0x000000a3021b7220 */ /* 0x040fe40000410000 */
[C---:B------:R-:W-:Y:S02]  /*10620*/  FMUL.FTZ R34, R2.reuse, R170 ;  /* 0x000000aa02227220 */ /* 0x040fe40000410000 */
[C---:B------:R-:W-:Y:S02]  /*10630*/  FMUL.FTZ R35, R2.reuse, R171 ;  /* 0x000000ab02237220 */ /* 0x040fe40000410000 */
[C---:B------:R-:W-:Y:S01]  /*10640*/  FMUL.FTZ R38, R2.reuse, R38 ;  /* 0x0000002602267220 */ /* 0x040fe20000410000 */
[----:B------:R4:W-:Y:S01]  /*10650*/  MUFU.EX2 R237, R10 ;  /* 0x0000000a00ed7308 */ /* 0x0009e20000000800 */
[C---:B------:R-:W-:Y:S02]  /*10660*/  FMUL.FTZ R39, R2.reuse, R39 ;  /* 0x0000002702277220 */ /* 0x040fe40000410000 */
[C---:B------:R-:W-:Y:S02]  /*10670*/  FMUL.FTZ R42, R2.reuse, R42 ;  /* 0x0000002a022a7220 */ /* 0x040fe40000410000 */
[C---:B--2---:R-:W-:Y:S02]  /*10680*/  FMUL.FTZ R7, R2.reuse, R143 ;  /* 0x0000008f02077220 */ /* 0x044fe40000410000 */
[C---:B------:R-:W-:Y:S02]  /*10690*/  FMUL.FTZ R43, R2.reuse, R43 ;  /* 0x0000002b022b7220 */ /* 0x040fe40000410000 */
[C---:B------:R-:W-:Y:S01]  /*106a0*/  FMUL.FTZ R46, R2.reuse, R46 ;  /* 0x0000002e022e7220 */ /* 0x040fe20000410000 */
[----:B------:R2:W-:Y:S01]  /*106b0*/  MUFU.EX2 R236, R9 ;  /* 0x0000000900ec7308 */ /* 0x0005e20000000800 */
[C---:B------:R-:W-:Y:S02]  /*106c0*/  FMUL.FTZ R47, R2.reuse, R47 ;  /* 0x0000002f022f7220 */ /* 0x040fe40000410000 */
[----:B------:R-:W-:Y:S02]  /*106d0*/  FMUL.FTZ R50, R2, R50 ;  /* 0x0000003202327220 */ /* 0x000fe40000410000 */
[C---:B---3--:R-:W-:Y:S02]  /*106e0*/  FMUL.FTZ R4, R0.reuse, R140 ;  /* 0x0000008c00047220 */ /* 0x048fe40000410000 */
[C---:B------:R-:W-:Y:S02]  /*106f0*/  FMUL.FTZ R8, R0.reuse, R144 ;  /* 0x0000009000087220 */ /* 0x040fe40000410000 */
[C---:B------:R-:W-:Y:S01]  /*10700*/  FMUL.FTZ R16, R0.reuse, R152 ;  /* 0x0000009800107220 */ /* 0x040fe20000410000 */
[----:B------:R3:W-:Y:S01]  /*10710*/  MUFU.EX2 R235, R11 ;  /* 0x0000000b00eb7308 */ /* 0x0007e20000000800 */
[----:B------:R-:W-:Y:S02]  /*10720*/  FMUL.FTZ R17, R0, R153 ;  /* 0x0000009900117220 */ /* 0x000fe40000410000 */
[----:B------:R-:W-:Y:S01]  /*10730*/  LDSM.16.MT88.4 R152, [R206+0x12000] ;  /* 0x01200000ce98783b */ /* 0x000fe20000004200 */
[----:B----4-:R-:W-:Y:S02]  /*10740*/  FMUL.FTZ R10, R2, R146 ;  /* 0x00000092020a7220 */ /* 0x010fe40000410000 */
[C---:B------:R-:W-:Y:S02]  /*10750*/  FMUL.FTZ R24, R0.reuse, R160 ;  /* 0x000000a000187220 */ /* 0x040fe40000410000 */
[C---:B------:R-:W-:Y:S02]  /*10760*/  FMUL.FTZ R25, R0.reuse, R161 ;  /* 0x000000a100197220 */ /* 0x040fe40000410000 */
[----:B------:R-:W4:Y:S01]  /*10770*/  MUFU.EX2 R239, R6 ;  /* 0x0000000600ef7308 */ /* 0x000f220000000800 */
[----:B------:R-:W-:Y:S01]  /*10780*/  LDSM.16.MT88.4 R160, [R205+0x12800] ;  /* 0x01280000cda0783b */ /* 0x000fe20000004200 */
[C---:B------:R-:W-:Y:S02]  /*10790*/  FMUL.FTZ R32, R0.reuse, R168 ;  /* 0x000000a800207220 */ /* 0x040fe40000410000 */
[C---:B--2---:R-:W-:Y:S02]  /*107a0*/  FMUL.FTZ R9, R0.reuse, R145 ;  /* 0x0000009100097220 */ /* 0x044fe40000410000 */
[C---:B------:R-:W-:Y:S02]  /*107b0*/  FMUL.FTZ R33, R0.reuse, R169 ;  /* 0x000000a900217220 */ /* 0x040fe40000410000 */
[C---:B------:R-:W-:Y:S01]  /*107c0*/  FMUL.FTZ R36, R0.reuse, R36 ;  /* 0x0000002400247220 */ /* 0x040fe20000410000 */
[----:B------:R-:W-:Y:S01]  /*107d0*/  LDSM.16.MT88.4 R168, [R206+0x14800] ;  /* 0x01480000cea8783b */ /* 0x000fe20000004200 */
[----:B------:R-:W2:Y:S01]  /*107e0*/  MUFU.EX2 R238, R5 ;  /* 0x0000000500ee7308 */ /* 0x000ea20000000800 */
[C---:B------:R-:W-:Y:S02]  /*107f0*/  FMUL.FTZ R37, R0.reuse, R37 ;  /* 0x0000002500257220 */ /* 0x040fe40000410000 */
[----:B------:R-:W-:Y:S02]  /*10800*/  FMUL.FTZ R40, R0, R40 ;  /* 0x0000002800287220 */ /* 0x000fe40000410000 */
[----:B---3--:R-:W-:Y:S02]  /*10810*/  FMUL.FTZ R11, R2, R147 ;  /* 0x00000093020b7220 */ /* 0x008fe40000410000 */
[----:B------:R-:W3:Y:S01]  /*10820*/  LDSM.16.MT88.4 R144, [R207+0x10000] ;  /* 0x01000000cf90783b */ /* 0x000ee20000004200 */
[C---:B------:R-:W-:Y:S02]  /*10830*/  FMUL.FTZ R41, R0.reuse, R41 ;  /* 0x0000002900297220 */ /* 0x040fe40000410000 */
[----:B------:R5:W-:Y:S01]  /*10840*/  MUFU.EX2 R200, R137 ;  /* 0x0000008900c87308 */ /* 0x000be20000000800 */
[C---:B------:R-:W-:Y:S02]  /*10850*/  FMUL.FTZ R44, R0.reuse, R44 ;  /* 0x0000002c002c7220 */ /* 0x040fe40000410000 */
[----:B------:R-:W-:Y:S01]  /*10860*/  FMUL.FTZ R45, R0, R45 ;  /* 0x0000002d002d7220 */ /* 0x000fe20000410000 */
[----:B----4-:R-:W-:Y:S01]  /*10870*/  F2FP.PACK_AB R143, R239, R240 ;  /* 0x000000f0ef8f723e */ /* 0x010fe200000000ff */
[C---:B------:R-:W-:Y:S01]  /*10880*/  FMUL.FTZ R6, R2.reuse, R142 ;  /* 0x0000008e02067220 */ /* 0x040fe20000410000 */
[----:B------:R-:W-:Y:S01]  /*10890*/  F2FP.PACK_AB R142, R235, R236 ;  /* 0x000000eceb8e723e */ /* 0x000fe200000000ff */
[----:B------:R-:W-:Y:S02]  /*108a0*/  FMUL.FTZ R51, R2, R51 ;  /* 0x0000003302337220 */ /* 0x000fe40000410000 */
[C---:B------:R-:W-:Y:S02]  /*108b0*/  FMUL.FTZ R48, R0.reuse, R48 ;  /* 0x0000003000307220 */ /* 0x040fe40000410000 */
[----:B------:R-:W-:Y:S02]  /*108c0*/  FMUL.FTZ R49, R0, R49 ;  /* 0x0000003100317220 */ /* 0x000fe40000410000 */
[----:B------:R-:W-:Y:S01]  /*108d0*/  FMUL.FTZ R54, R2, R54 ;  /* 0x0000003602367220 */ /* 0x000fe20000410000 */
[----:B--2---:R-:W-:Y:S01]  /*108e0*/  F2FP.PACK_AB R140, R237, R238 ;  /* 0x000000eeed8c723e */ /* 0x004fe200000000ff */
[----:B------:R-:W-:Y:S01]  /*108f0*/  FMUL.FTZ R5, R0, R141 ;  /* 0x0000008d00057220 */ /* 0x000fe20000410000 */
[----:B------:R-:W-:Y:S01]  /*10900*/  F2FP.PACK_AB R141, R241, R242 ;  /* 0x000000f2f18d723e */ /* 0x000fe200000000ff */
[----:B------:R-:W-:Y:S02]  /*10910*/  FMUL.FTZ R55, R2, R55 ;  /* 0x0000003702377220 */ /* 0x000fe40000410000 */
[C---:B------:R-:W-:Y:S02]  /*10920*/  FMUL.FTZ R52, R0.reuse, R52 ;  /* 0x0000003400347220 */ /* 0x040fe40000410000 */
[----:B------:R-:W-:Y:S02]  /*10930*/  FMUL.FTZ R53, R0, R53 ;  /* 0x0000003500357220 */ /* 0x000fe40000410000 */
[C---:B-1----:R-:W-:Y:S05]  /*10940*/  HMMA.16816.F32 R4, R140.reuse, R12, R4 ;  /* 0x0000000c8c04723c */ /* 0x042fea0000001804 */
[--C-:B-----5:R-:W-:Y:S02]  /*10950*/  FFMA.FTZ R137, R176, c[0x0][0x23c], -R133.reuse ;  /* 0x00008f00b0897a23 */ /* 0x120fe40000010885 */
[C---:B------:R-:W-:Y:S01]  /*10960*/  FMUL.FTZ R12, R0.reuse, R148 ;  /* 0x00000094000c7220 */ /* 0x040fe20000410000 */
[C---:B------:R-:W-:Y:S01]  /*10970*/  HMMA.16816.F32 R8, R140.reuse, R14, R8 ;  /* 0x0000000e8c08723c */ /* 0x040fe20000001808 */
[----:B------:R1:W2:Y:S03]  /*10980*/  MUFU.EX2 R199, R137 ;  /* 0x0000008900c77308 */ /* 0x0002a60000000800 */
[----:B------:R-:W-:Y:S02]  /*10990*/  FMUL.FTZ R13, R0, R149 ;  /* 0x00000095000d7220 */ /* 0x000fe40000410000 */
[C---:B------:R-:W-:Y:S02]  /*109a0*/  FMUL.FTZ R58, R2.reuse, R58 ;  /* 0x0000003a023a7220 */ /* 0x040fe40000410000 */
[C---:B------:R-:W-:Y:S04]  /*109b0*/  FMUL.FTZ R14, R2.reuse, R150 ;  /* 0x00000096020e7220 */ /* 0x040fe80000410000 */
[C---:B------:R-:W-:Y:S02]  /*109c0*/  FMUL.FTZ R15, R2.reuse, R151 ;  /* 0x00000097020f7220 */ /* 0x040fe40000410000 */
[----:B------:R-:W4:Y:S01]  /*109d0*/  LDSM.16.MT88.4 R148, [R205+0x12000] ;  /* 0x01200000cd94783b */ /* 0x000f220000004200 */
[----:B------:R-:W-:Y:S02]  /*109e0*/  FMUL.FTZ R59, R2, R59 ;  /* 0x0000003b023b7220 */ /* 0x000fe40000410000 */
[C---:B------:R-:W-:Y:S02]  /*109f0*/  FMUL.FTZ R56, R0.reuse, R56 ;  /* 0x0000003800387220 */ /* 0x040fe40000410000 */
[C---:B------:R-:W-:Y:S03]  /*10a00*/  HMMA.16816.F32 R12, R140.reuse, R20, R12 ;  /* 0x000000148c0c723c */ /* 0x040fe6000000180c */
[----:B------:R-:W-:Y:S02]  /*10a10*/  FMUL.FTZ R57, R0, R57 ;  /* 0x0000003900397220 */ /* 0x000fe40000410000 */
[----:B------:R-:W-:Y:S02]  /*10a20*/  FMUL.FTZ R62, R2, R62 ;  /* 0x0000003e023e7220 */ /* 0x000fe40000410000 */
[C---:B------:R-:W-:Y:S01]  /*10a30*/  FMUL.FTZ R20, R0.reuse, R156 ;  /* 0x0000009c00147220 */ /* 0x040fe20000410000 */
[C---:B------:R-:W-:Y:S04]  /*10a40*/  HMMA.16816.F32 R16, R140.reuse, R22, R16 ;  /* 0x000000168c10723c */ /* 0x040fe80000001810 */
[----:B------:R-:W-:Y:S02]  /*10a50*/  FMUL.FTZ R21, R0, R157 ;  /* 0x0000009d00157220 */ /* 0x000fe40000410000 */
[--C-:B-1----:R-:W-:Y:S02]  /*10a60*/  FFMA.FTZ R137, R139, c[0x0][0x23c], -R133.reuse ;  /* 0x00008f008b897a23 */ /* 0x102fe40000010885 */
[C---:B------:R-:W-:Y:S02]  /*10a70*/  FMUL.FTZ R22, R2.reuse, R158 ;  /* 0x0000009e02167220 */ /* 0x040fe40000410000 */
[----:B------:R1:W-:Y:S02]  /*10a80*/  MUFU.EX2 R198, R137 ;  /* 0x0000008900c67308 */ /* 0x0003e40000000800 */
[C---:B------:R-:W-:Y:S02]  /*10a90*/  FMUL.FTZ R23, R2.reuse, R159 ;  /* 0x0000009f02177220 */ /* 0x040fe40000410000 */
[----:B------:R-:W-:Y:S01]  /*10aa0*/  LDSM.16.MT88.4 R156, [R208+0x10800] ;  /* 0x01080000d09c783b */ /* 0x000fe20000004200 */
        /* <DEDUP_REMOVED lines=8> */
[C---:B------:R-:W-:Y:S02]  /*10b30*/  FMUL.FTZ R67, R2.reuse, R67 ;  /* 0x0000004302437220 */ /* 0x040fe40000410000 */
[C---:B------:R-:W-:Y:S04]  /*10b40*/  FMUL.FTZ R30, R2.reuse, R166 ;  /* 0x000000a6021e7220 */ /* 0x040fe80000410000 */
[----:B------:R-:W-:Y:S02]  /*10b50*/  FMUL.FTZ R31, R2, R167 ;  /* 0x000000a7021f7220 */ /* 0x000fe40000410000 */
[----:B------:R-:W-:Y:S01]  /*10b60*/  LDSM.16.MT88.4 R164, [R206+0x12800] ;  /* 0x01280000cea4783b */ /* 0x000fe20000004200 */
[--C-:B-1----:R-:W-:Y:S02]  /*10b70*/  FFMA.FTZ R137, R173, c[0x0][0x23c], -R133.reuse ;  /* 0x00008f00ad897a23 */ /* 0x102fe40000010885 */
[C---:B------:R-:W-:Y:S02]  /*10b80*/  FMUL.FTZ R64, R0.reuse, R64 ;  /* 0x0000004000407220 */ /* 0x040fe40000410000 */
[C---:B---3--:R-:W-:Y:S01]  /*10b90*/  HMMA.16816.F32 R28, R140.reuse, R144, R28 ;  /* 0x000000908c1c723c */ /* 0x048fe2000000181c */
[----:B------:R1:W3:Y:S02]  /*10ba0*/  MUFU.EX2 R197, R137 ;  /* 0x0000008900c57308 */ /* 0x0002e40000000800 */
[----:B------:R-:W-:Y:S02]  /*10bb0*/  FMUL.FTZ R65, R0, R65 ;  /* 0x0000004100417220 */ /* 0x000fe40000410000 */
[C---:B------:R-:W-:Y:S02]  /*10bc0*/  FMUL.FTZ R70, R2.reuse, R70 ;  /* 0x0000004602467220 */ /* 0x040fe40000410000 */
[----:B------:R-:W-:Y:S01]  /*10bd0*/  FMUL.FTZ R71, R2, R71 ;  /* 0x0000004702477220 */ /* 0x000fe20000410000 */
[C---:B------:R-:W-:Y:S01]  /*10be0*/  HMMA.16816.F32 R32, R140.reuse, R146, R32 ;  /* 0x000000928c20723c */ /* 0x040fe20000001820 */
[----:B------:R-:W5:Y:S03]  /*10bf0*/  LDSM.16.MT88.4 R144, [R208+0x12000] ;  /* 0x01200000d090783b */ /* 0x000f660000004200 */
[C---:B------:R-:W-:Y:S02]  /*10c00*/  FMUL.FTZ R68, R0.reuse, R68 ;  /* 0x0000004400447220 */ /* 0x040fe40000410000 */
[----:B------:R-:W-:Y:S02]  /*10c10*/  FMUL.FTZ R69, R0, R69 ;  /* 0x0000004500457220 */ /* 0x000fe40000410000 */
[C---:B----4-:R-:W-:Y:S04]  /*10c20*/  HMMA.16816.F32 R36, R140.reuse, R148, R36 ;  /* 0x000000948c24723c */ /* 0x050fe80000001824 */
[C---:B------:R-:W-:Y:S02]  /*10c30*/  FMUL.FTZ R74, R2.reuse, R74 ;  /* 0x0000004a024a7220 */ /* 0x040fe40000410000 */
[----:B------:R-:W-:Y:S02]  /*10c40*/  FMUL.FTZ R75, R2, R75 ;  /* 0x0000004b024b7220 */ /* 0x000fe40000410000 */
[C---:B------:R-:W-:Y:S01]  /*10c50*/  HMMA.16816.F32 R40, R140.reuse, R150, R40 ;  /* 0x000000968c28723c */ /* 0x040fe20000001828 */
[----:B------:R-:W4:Y:S03]  /*10c60*/  LDSM.16.MT88.4 R148, [R207+0x12000] ;  /* 0x01200000cf94783b */ /* 0x000f260000004200 */
[--C-:B-1----:R-:W-:Y:S02]  /*10c70*/  FFMA.FTZ R137, R178, c[0x0][0x23c], -R134.reuse ;  /* 0x00008f00b2897a23 */ /* 0x102fe40000010886 */
[C---:B------:R-:W-:Y:S02]  /*10c80*/  FMUL.FTZ R72, R0.reuse, R72 ;  /* 0x0000004800487220 */ /* 0x040fe40000410000 */
[C---:B------:R-:W-:Y:S01]  /*10c90*/  HMMA.16816.F32 R44, R140.reuse, R152, R44 ;  /* 0x000000988c2c723c */ /* 0x040fe2000000182c */
[----:B------:R1:W-:Y:S03]  /*10ca0*/  MUFU.EX2 R196, R137 ;  /* 0x0000008900c47308 */ /* 0x0003e60000000800 */
[----:B------:R-:W-:Y:S02]  /*10cb0*/  FMUL.FTZ R73, R0, R73 ;  /* 0x0000004900497220 */ /* 0x000fe40000410000 */
[C---:B------:R-:W-:Y:S02]  /*10cc0*/  FMUL.FTZ R78, R2.reuse, R78 ;  /* 0x0000004e024e7220 */ /* 0x040fe40000410000 */
[C---:B------:R-:W-:Y:S01]  /*10cd0*/  HMMA.16816.F32 R48, R140.reuse, R154, R48 ;  /* 0x0000009a8c30723c */ /* 0x040fe20000001830 */
[----:B------:R-:W1:Y:S03]  /*10ce0*/  LDSM.16.MT88.4 R152, [R205+0x14000] ;  /* 0x01400000cd98783b */ /* 0x000e660000004200 */
[----:B------:R-:W-:Y:S02]  /*10cf0*/  FMUL.FTZ R79, R2, R79 ;  /* 0x0000004f024f7220 */ /* 0x000fe40000410000 */
[C---:B------:R-:W-:Y:S02]  /*10d00*/  FMUL.FTZ R76, R0.reuse, R76 ;  /* 0x0000004c004c7220 */ /* 0x040fe40000410000 */
[----:B------:R-:W-:Y:S01]  /*10d10*/  FMUL.FTZ R77, R0, R77 ;  /* 0x0000004d004d7220 */ /* 0x000fe20000410000 */
[C---:B-----5:R-:W-:Y:S03]  /*10d20*/  HMMA.16816.F32 R52, R140.reuse, R144, R52 ;  /* 0x000000908c34723c */ /* 0x060fe60000001834 */
[C---:B------:R-:W-:Y:S02]  /*10d30*/  FMUL.FTZ R82, R2.reuse, R82 ;  /* 0x0000005202527220 */ /* 0x040fe40000410000 */
[----:B------:R-:W-:Y:S02]  /*10d40*/  FMUL.FTZ R83, R2, R83 ;  /* 0x0000005302537220 */ /* 0x000fe40000410000 */
[C---:B------:R-:W-:Y:S01]  /*10d50*/  FMUL.FTZ R80, R0.reuse, R80 ;  /* 0x0000005000507220 */ /* 0x040fe20000410000 */
[C---:B------:R-:W-:Y:S01]  /*10d60*/  HMMA.16816.F32 R56, R140.reuse, R146, R56 ;  /* 0x000000928c38723c */ /* 0x040fe20000001838 */
[----:B------:R-:W5:Y:S03]  /*10d70*/  LDSM.16.MT88.4 R144, [R206+0x14000] ;  /* 0x01400000ce90783b */ /* 0x000f660000004200 */
        /* <DEDUP_REMOVED lines=20> */
[--C-:B------:R-:W-:Y:S01]  /*10ec0*/  FFMA.FTZ R137, R180, c[0x0][0x23c], -R134.reuse ;  /* 0x00008f00b4897a23 */ /* 0x100fe20000010886 */
[C---:B------:R-:W-:Y:S01]  /*10ed0*/  HMMA.16816.F32 R80, R140.reuse, R146, R80 ;  /* 0x000000928c50723c */ /* 0x040fe20000001850 */
[----:B------:R-:W5:Y:S02]  /*10ee0*/  LDSM.16.MT88.4 R144, [R205+0x16000] ;  /* 0x01600000cd90783b */ /* 0x000f640000004200 */
[----:B------:R2:W2:Y:S01]  /*10ef0*/  MUFU.EX2 R195, R137 ;  /* 0x0000008900c37308 */ /* 0x0004a20000000800 */
        /* <DEDUP_REMOVED lines=9> */
[C---:B-1----:R-:W-:Y:S04]  /*10f90*/  HMMA.16816.F32 R92, R140.reuse, R152, R92 ;  /* 0x000000988c5c723c */ /* 0x042fe8000000185c */
[--C-:B--2---:R-:W-:Y:S02]  /*10fa0*/  FFMA.FTZ R137, R179, c[0x0][0x23c], -R134.reuse ;  /* 0x00008f00b3897a23 */ /* 0x104fe40000010886 */
[C---:B------:R-:W-:Y:S02]  /*10fb0*/  FMUL.FTZ R100, R0.reuse, R100 ;  /* 0x0000006400647220 */ /* 0x040fe40000410000 */
[C---:B------:R-:W-:Y:S01]  /*10fc0*/  HMMA.16816.F32 R96, R140.reuse, R154, R96 ;  /* 0x0000009a8c60723c */ /* 0x040fe20000001860 */
[----:B------:R-:W1:Y:S01]  /*10fd0*/  LDSM.16.MT88.4 R152, [R208+0x16000] ;  /* 0x01600000d098783b */ /* 0x000e620000004200 */
[----:B------:R2:W-:Y:S02]  /*10fe0*/  MUFU.EX2 R194, R137 ;  /* 0x0000008900c27308 */ /* 0x0005e40000000800 */
        /* <DEDUP_REMOVED lines=12> */
[--C-:B--2---:R-:W-:Y:S02]  /*110b0*/  FFMA.FTZ R137, R175, c[0x0][0x23c], -R134.reuse ;  /* 0x00008f00af897a23 */ /* 0x104fe40000010886 */
[C---:B------:R-:W-:Y:S02]  /*110c0*/  FMUL.FTZ R114, R2.reuse, R114 ;  /* 0x0000007202727220 */ /* 0x040fe40000410000 */
[----:B------:R2:W1:Y:S01]  /*110d0*/  MUFU.EX2 R193, R137 ;  /* 0x0000008900c17308 */ /* 0x0004620000000800 */
[C---:B----4-:R-:W-:Y:S03]  /*110e0*/  HMMA.16816.F32 R108, R140.reuse, R148, R108 ;  /* 0x000000948c6c723c */ /* 0x050fe6000000186c */
[----:B------:R-:W-:Y:S02]  /*110f0*/  FMUL.FTZ R115, R2, R115 ;  /* 0x0000007302737220 */ /* 0x000fe40000410000 */
[C---:B------:R-:W-:Y:S02]  /*11100*/  FMUL.FTZ R112, R0.reuse, R112 ;  /* 0x0000007000707220 */ /* 0x040fe40000410000 */
[----:B------:R-:W-:Y:S02]  /*11110*/  FMUL.FTZ R113, R0, R113 ;  /* 0x0000007100717220 */ /* 0x000fe40000410000 */
[C---:B------:R-:W-:Y:S03]  /*11120*/  FMUL.FTZ R118, R2.reuse, R118 ;  /* 0x0000007602767220 */ /* 0x040fe60000410000 */
[----:B------:R-:W-:Y:S02]  /*11130*/  FMUL.FTZ R119, R2, R119 ;  /* 0x0000007702777220 */ /* 0x000fe40000410000 */
[C---:B------:R-:W-:Y:S01]  /*11140*/  HMMA.16816.F32 R112, R140.reuse, R150, R112 ;  /* 0x000000968c70723c */ /* 0x040fe20000001870 */
[----:B------:R-:W4:Y:S02]  /*11150*/  LDSM.16.MT88.4 R148, [R205+0x10800] ;  /* 0x01080000cd94783b */ /* 0x000f240000004200 */
        /* <DEDUP_REMOVED lines=15> */
[C---:B-----5:R-:W-:Y:S03]  /*11250*/  HMMA.16816.F32 R124, R140.reuse, R144, R124 ;  /* 0x000000908c7c723c */ /* 0x060fe6000000187c */
[C---:B------:R-:W-:Y:S02]  /*11260*/  FMUL.FTZ R128, R0.reuse, R128 ;  /* 0x0000008000807220 */ /* 0x040fe40000410000 */
[----:B------:R-:W-:Y:S02]  /*11270*/  FMUL.FTZ R129, R0, R129 ;  /* 0x0000008100817220 */ /* 0x000fe40000410000 */
[--C-:B--2---:R-:W-:Y:S04]  /*11280*/  FFMA.FTZ R137, R181, c[0x0][0x23c], -R133.reuse ;  /* 0x00008f00b5897a23 */ /* 0x104fe80000010885 */
[----:B------:R2:W-:Y:S01]  /*11290*/  MUFU.EX2 R192, R137 ;  /* 0x0000008900c07308 */ /* 0x0005e20000000800 */
[----:B------:R-:W-:Y:S01]  /*112a0*/  HMMA.16816.F32 R128, R140, R146, R128 ;  /* 0x000000928c80723c */ /* 0x000fe20000001880 */
[----:B------:R-:W5:Y:S06]  /*112b0*/  LDSM.16.MT88.4 R144, [R207+0x10800] ;  /* 0x01080000cf90783b */ /* 0x000f6c0000004200 */
[----:B------:R-:W-:Y:S02]  /*112c0*/  F2FP.PACK_AB R141, R199, R200 ;  /* 0x000000c8c78d723e */ /* 0x000fe400000000ff */
[----:B---3--:R-:W-:Y:S03]  /*112d0*/  F2FP.PACK_AB R143, R197, R198 ;  /* 0x000000c6c58f723e */ /* 0x008fe600000000ff */
[----:B------:R-:W-:Y:S02]  /*112e0*/  F2FP.PACK_AB R140, R195, R196 ;  /* 0x000000c4c38c723e */ /* 0x000fe400000000ff */
[----:B------:R-:W-:Y:S07]  /*112f0*/  F2FP.PACK_AB R142, R193, R194 ;  /* 0x000000c2c18e723e */ /* 0x000fee00000000ff */
[C---:B----4-:R-:W-:Y:S03]  /*11300*/  HMMA.16816.F32 R4, R140.reuse, R148, R4 ;  /* 0x000000948c04723c */ /* 0x050fe60000001804 */
[--C-:B--2---:R-:W-:Y:S04]  /*11310*/  FFMA.FTZ R137, R138, c[0x0][0x23c], -R133.reuse ;  /* 0x00008f008a897a23 */ /* 0x104fe80000010885 */
[----:B------:R2:W3:Y:S01]  /*11320*/  MUFU.EX2 R191, R137 ;  /* 0x0000008900bf7308 */ /* 0x0004e20000000800 */
[C---:B------:R-:W-:Y:S01]  /*11330*/  HMMA.16816.F32 R8, R140.reuse, R150, R8 ;  /* 0x000000968c08723c */ /* 0x040fe20000001808 */
[----:B------:R-:W4:Y:S07]  /*11340*/  LDSM.16.MT88.4 R148, [R208+0x12800] ;  /* 0x01280000d094783b */ /* 0x000f2e0000004200 */
[C---:B-1----:R-:W-:Y:S08]  /*11350*/  HMMA.16816.F32 R12, R140.reuse, R152, R12 ;  /* 0x000000988c0c723c */ /* 0x042ff0000000180c */
[C---:B------:R-:W-:Y:S01]  /*11360*/  HMMA.16816.F32 R16, R140.reuse, R154, R16 ;  /* 0x0000009a8c10723c */ /* 0x040fe20000001810 */
[----:B------:R-:W1:Y:S03]  /*11370*/  LDSM.16.MT88.4 R152, [R207+0x12800] ;  /* 0x01280000cf98783b */ /* 0x000e660000004200 */
[--C-:B--2---:R-:W-:Y:S04]  /*11380*/  FFMA.FTZ R137, R182, c[0x0][0x23c], -R133.reuse ;  /* 0x00008f00b6897a23 */ /* 0x104fe80000010885 */
[C---:B------:R-:W-:Y:S01]  /*11390*/  HMMA.16816.F32 R20, R140.reuse, R156, R20 ;  /* 0x0000009c8c14723c */ /* 0x040fe20000001814 */
[----:B------:R-:W-:Y:S07]  /*113a0*/  MUFU.EX2 R182, R135 ;  /* 0x0000008700b67308 */ /* 0x000fee0000000800 */
[C---:B------:R-:W-:Y:S01]  /*113b0*/  HMMA.16816.F32 R24, R140.reuse, R158, R24 ;  /* 0x0000009e8c18723c */ /* 0x040fe20000001818 */
[----:B------:R-:W2:Y:S02]  /*113c0*/  LDSM.16.MT88.4 R156, [R205+0x14800] ;  /* 0x01480000cd9c783b */ /* 0x000ea40000004200 */
[----:B------:R1:W-:Y:S05]  /*113d0*/  MUFU.EX2 R190, R137 ;  /* 0x0000008900be7308 */ /* 0x0003ea0000000800 */
[C---:B-----5:R-:W-:Y:S08]  /*113e0*/  HMMA.16816.F32 R28, R140.reuse, R144, R28 ;  /* 0x000000908c1c723c */ /* 0x060ff0000000181c */
[C---:B------:R-:W-:Y:S01]  /*113f0*/  HMMA.16816.F32 R32, R140.reuse, R146, R32 ;  /* 0x000000928c20723c */ /* 0x040fe20000001820 */
[----:B------:R-:W5:Y:S07]  /*11400*/  LDSM.16.MT88.4 R144, [R208+0x14800] ;  /* 0x01480000d090783b */ /* 0x000f6e0000004200 */
[C---:B------:R-:W-:Y:S04]  /*11410*/  HMMA.16816.F32 R36, R140.reuse, R160, R36 ;  /* 0x000000a08c24723c */ /* 0x040fe80000001824 */
[--C-:B-1----:R-:W-:Y:S04]  /*11420*/  FFMA.FTZ R137, R183, c[0x0][0x23c], -R133.reuse ;  /* 0x00008f00b7897a23 */ /* 0x102fe80000010885 */
[C---:B------:R-:W-:Y:S01]  /*11430*/  HMMA.16816.F32 R40, R140.reuse, R162, R40 ;  /* 0x000000a28c28723c */ /* 0x040fe20000001828 */
[----:B------:R-:W-:Y:S01]  /*11440*/  LDSM.16.MT88.4 R160, [R206+0x11000] ;  /* 0x01100000cea0783b */ /* 0x000fe20000004200 */
[----:B------:R1:W1:Y:S06]  /*11450*/  MUFU.EX2 R189, R137 ;  /* 0x0000008900bd7308 */ /* 0x00026c0000000800 */
[C---:B------:R-:W-:Y:S08]  /*11460*/  HMMA.16816.F32 R44, R140.reuse, R164, R44 ;  /* 0x000000a48c2c723c */ /* 0x040ff0000000182c */
[C---:B------:R-:W-:Y:S01]  /*11470*/  HMMA.16816.F32 R48, R140.reuse, R166, R48 ;  /* 0x000000a68c30723c */ /* 0x040fe20000001830 */
[----:B------:R-:W-:Y:S07]  /*11480*/  LDSM.16.MT88.4 R164, [R208+0x13000] ;  /* 0x01300000d0a4783b */ /* 0x000fee0000004200 */
[C---:B----4-:R-:W-:Y:S04]  /*11490*/  HMMA.16816.F32 R52, R140.reuse, R148, R52 ;  /* 0x000000948c34723c */ /* 0x050fe80000001834 */
[--C-:B-1----:R-:W-:Y:S02]  /*114a0*/  FFMA.FTZ R137, R177, c[0x0][0x23c], -R134.reuse ;  /* 0x00008f00b1897a23 */ /* 0x102fe40000010886 */
[----:B------:R-:W-:Y:S02]  /*114b0*/  LDSM.16.MT88.4 R176, [R206+0x13800] ;  /* 0x01380000ceb0783b */ /* 0x000fe40000004200 */
[C---:B------:R-:W-:Y:S01]  /*114c0*/  HMMA.16816.F32 R56, R140.reuse, R150, R56 ;  /* 0x000000968c38723c */ /* 0x040fe20000001838 */
[----:B------:R1:W-:Y:S05]  /*114d0*/  MUFU.EX2 R188, R137 ;  /* 0x0000008900bc7308 */ /* 0x0003ea0000000800 */
[----:B------:R-:W4:Y:S02]  /*114e0*/  LDSM.16.MT88.4 R148, [R207+0x14800] ;  /* 0x01480000cf94783b */ /* 0x000f240000004200 */
[C---:B------:R-:W-:Y:S08]  /*114f0*/  HMMA.16816.F32 R60, R140.reuse, R152, R60 ;  /* 0x000000988c3c723c */ /* 0x040ff0000000183c */
[C---:B------:R-:W-:Y:S01]  /*11500*/  HMMA.16816.F32 R64, R140.reuse, R154, R64 ;  /* 0x0000009a8c40723c */ /* 0x040fe20000001840 */
[----:B------:R-:W3:Y:S07]  /*11510*/  LDSM.16.MT88.4 R152, [R205+0x16800] ;  /* 0x01680000cd98783b */ /* 0x000eee0000004200 */
[C---:B--2---:R-:W-:Y:S04]  /*11520*/  HMMA.16816.F32 R68, R140.reuse, R156, R68 ;  /* 0x0000009c8c44723c */ /* 0x044fe80000001844 */
[--C-:B-1----:R-:W-:Y:S02]  /*11530*/  FFMA.FTZ R137, R172, c[0x0][0x23c], -R134.reuse ;  /* 0x00008f00ac897a23 */ /* 0x102fe40000010886 */
[----:B------:R-:W-:Y:S02]  /*11540*/  LDSM.16.MT88.4 R172, [R205+0x13800] ;  /* 0x01380000cdac783b */ /* 0x000fe40000004200 */
[C---:B------:R-:W-:Y:S01]  /*11550*/  HMMA.16816.F32 R72, R140.reuse, R158, R72 ;  /* 0x0000009e8c48723c */ /* 0x040fe20000001848 */
[----:B------:R1:W2:Y:S05]  /*11560*/  MUFU.EX2 R187, R137 ;  /* 0x0000008900bb7308 */ /* 0x0002aa0000000800 */
[----:B------:R-:W2:Y:S02]  /*11570*/  LDSM.16.MT88.4 R156, [R206+0x16800] ;  /* 0x01680000ce9c783b */ /* 0x000ea40000004200 */
[C---:B------:R-:W-:Y:S08]  /*11580*/  HMMA.16816.F32 R76, R140.reuse, R168, R76 ;  /* 0x000000a88c4c723c */ /* 0x040ff0000000184c */
[C---:B------:R-:W-:Y:S01]  /*11590*/  HMMA.16816.F32 R80, R140.reuse, R170, R80 ;  /* 0x000000aa8c50723c */ /* 0x040fe20000001850 */
[----:B------:R-:W-:Y:S07]  /*115a0*/  LDSM.16.MT88.4 R168, [R207+0x11800] ;  /* 0x01180000cfa8783b */ /* 0x000fee0000004200 */
[C---:B-----5:R-:W-:Y:S04]  /*115b0*/  HMMA.16816.F32 R84, R140.reuse, R144, R84 ;  /* 0x000000908c54723c */ /* 0x060fe80000001854 */
[--C-:B-1----:R-:W-:Y:S04]  /*115c0*/  FFMA.FTZ R137, R184, c[0x0][0x23c], -R134.reuse ;  /* 0x00008f00b8897a23 */ /* 0x102fe80000010886 */
[C---:B------:R-:W-:Y:S01]  /*115d0*/  HMMA.16816.F32 R88, R140.reuse, R146, R88 ;  /* 0x000000928c58723c */ /* 0x040fe20000001858 */
[----:B------:R-:W1:Y:S01]  /*115e0*/  LDSM.16.MT88.4 R144, [R208+0x16800] ;  /* 0x01680000d090783b */ /* 0x000e620000004200 */
[----:B------:R5:W-:Y:S06]  /*115f0*/  MUFU.EX2 R186, R137 ;  /* 0x0000008900ba7308 */ /* 0x000bec0000000800 */
[C---:B----4-:R-:W-:Y:S08]  /*11600*/  HMMA.16816.F32 R92, R140.reuse, R148, R92 ;  /* 0x000000948c5c723c */ /* 0x050ff0000000185c */
[C---:B------:R-:W-:Y:S01]  /*11610*/  HMMA.16816.F32 R96, R140.reuse, R150, R96 ;  /* 0x000000968c60723c */ /* 0x040fe20000001860 */
[----:B------:R-:W4:Y:S07]  /*11620*/  LDSM.16.MT88.4 R148, [R207+0x16800] ;  /* 0x01680000cf94783b */ /* 0x000f2e0000004200 */
[C---:B---3--:R-:W-:Y:S04]  /*11630*/  HMMA.16816.F32 R100, R140.reuse, R152, R100 ;  /* 0x000000988c64723c */ /* 0x048fe80000001864 */
[--C-:B-----5:R-:W-:Y:S04]  /*11640*/  FFMA.FTZ R137, R185, c[0x0][0x23c], -R134.reuse ;  /* 0x00008f00b9897a23 */ /* 0x120fe80000010886 */
[C---:B------:R-:W-:Y:S01]  /*11650*/  HMMA.16816.F32 R104, R140.reuse, R154, R104 ;  /* 0x0000009a8c68723c */ /* 0x040fe20000001868 */
[----:B------:R-:W3:Y:S01]  /*11660*/  LDSM.16.MT88.4 R152, [R205+0x11000] ;  /* 0x01100000cd98783b */ /* 0x000ee20000004200 */
[----:B------:R5:W3:Y:S06]  /*11670*/  MUFU.EX2 R185, R137 ;  /* 0x0000008900b97308 */ /* 0x000aec0000000800 */
[C---:B--2---:R-:W-:Y:S08]  /*11680*/  HMMA.16816.F32 R108, R140.reuse, R156, R108 ;  /* 0x0000009c8c6c723c */ /* 0x044ff0000000186c */
[C---:B------:R-:W-:Y:S01]  /*11690*/  HMMA.16816.F32 R112, R140.reuse, R158, R112 ;  /* 0x0000009e8c70723c */ /* 0x040fe20000001870 */
[----:B------:R-:W2:Y:S07]  /*116a0*/  LDSM.16.MT88.4 R156, [R208+0x11000] ;  /* 0x01100000d09c783b */ /* 0x000eae0000004200 */
[C---:B-1----:R-:W-:Y:S04]  /*116b0*/  HMMA.16816.F32 R116, R140.reuse, R144, R116 ;  /* 0x000000908c74723c */ /* 0x042fe80000001874 */
[--C-:B-----5:R-:W-:Y:S02]  /*116c0*/  FFMA.FTZ R137, R201, c[0x0][0x23c], -R133.reuse ;  /* 0x00008f00c9897a23 */ /* 0x120fe40000010885 */
[----:B------:R-:W5:Y:S02]  /*116d0*/  LDL.LU R201, [R1+0x8] ;  /* 0x0000080001c97983 */ /* 0x000f640000300800 */
[C---:B------:R-:W-:Y:S01]  /*116e0*/  HMMA.16816.F32 R120, R140.reuse, R146, R120 ;  /* 0x000000928c78723c */ /* 0x040fe20000001878 */
[----:B------:R1:W-:Y:S01]  /*116f0*/  MUFU.EX2 R184, R137 ;  /* 0x0000008900b87308 */ /* 0x0003e20000000800 */
[----:B------:R-:W2:Y:S06]  /*11700*/  LDSM.16.MT88.4 R144, [R207+0x11000] ;  /* 0x01100000cf90783b */ /* 0x000eac0000004200 */
[C---:B----4-:R-:W-:Y:S08]  /*11710*/  HMMA.16816.F32 R124, R140.reuse, R148, R124 ;  /* 0x000000948c7c723c */ /* 0x050ff0000000187c */
[----:B------:R-:W-:Y:S01]  /*11720*/  HMMA.16816.F32 R128, R140, R150, R128 ;  /* 0x000000968c80723c */ /* 0x000fe20000001880 */
[----:B------:R-:W4:Y:S06]  /*11730*/  LDSM.16.MT88.4 R148, [R205+0x13000] ;  /* 0x01300000cd94783b */ /* 0x000f2c0000004200 */
[----:B------:R-:W-:Y:S02]  /*11740*/  F2FP.PACK_AB R141, R191, R192 ;  /* 0x000000c0bf8d723e */ /* 0x000fe400000000ff */
[----:B------:R-:W-:Y:S03]  /*11750*/  F2FP.PACK_AB R143, R189, R190 ;  /* 0x000000bebd8f723e */ /* 0x000fe600000000ff */
[----:B------:R-:W-:Y:S01]  /*11760*/  F2FP.PACK_AB R140, R187, R188 ;  /* 0x000000bcbb8c723e */ /* 0x000fe200000000ff */
[--C-:B-1----:R-:W-:Y:S01]  /*11770*/  FFMA.FTZ R137, R202, c[0x0][0x23c], -R133.reuse ;  /* 0x00008f00ca897a23 */ /* 0x102fe20000010885 */
[----:B---3--:R-:W-:Y:S01]  /*11780*/  F2FP.PACK_AB R142, R185, R186 ;  /* 0x000000bab98e723e */ /* 0x008fe200000000ff */
[----:B------:R-:W3:Y:S01]  /*11790*/  LDL.LU R202, [R1+0xc] ;  /* 0x00000c0001ca7983 */ /* 0x000ee20000300800 */
[----:B------:R-:W-:Y:S01]  /*117a0*/  FFMA.FTZ R133, R136, c[0x0][0x23c], -R133 ;  /* 0x00008f0088857a23 */ /* 0x000fe20000010885 */
[----:B------:R1:W1:Y:S04]  /*117b0*/  MUFU.EX2 R183, R137 ;  /* 0x0000008900b77308 */ /* 0x0002680000000800 */
[C---:B------:R-:W-:Y:S06]  /*117c0*/  HMMA.16816.F32 R4, R140.reuse, R152, R4 ;  /* 0x000000988c04723c */ /* 0x040fec0000001804 */
[----:B------:R2:W-:Y:S02]  /*117d0*/  MUFU.EX2 R181, R133 ;  /* 0x0000008500b57308 */ /* 0x0005e40000000800 */
[C---:B------:R-:W-:Y:S01]  /*117e0*/  HMMA.16816.F32 R8, R140.reuse, R154, R8 ;  /* 0x0000009a8c08723c */ /* 0x040fe20000001808 */
[----:B------:R-:W4:Y:S07]  /*117f0*/  LDSM.16.MT88.4 R152, [R206+0x13000] ;  /* 0x01300000ce98783b */ /* 0x000f2e0000004200 */
[C---:B------:R-:W-:Y:S01]  /*11800*/  HMMA.16816.F32 R12, R140.reuse, R160, R12 ;  /* 0x000000a08c0c723c */ /* 0x040fe2000000180c */
[----:B-1----:R-:W-:Y:S07]  /*11810*/  LDSM.16.MT88.4 R136, [R208+0x17000] ;  /* 0x01700000d088783b */ /* 0x002fee0000004200 */
[C---:B------:R-:W-:Y:S01]  /*11820*/  HMMA.16816.F32 R16, R140.reuse, R162, R16 ;  /* 0x000000a28c10723c */ /* 0x040fe20000001810 */
[----:B------:R-:W1:Y:S03]  /*11830*/  LDSM.16.MT88.4 R160, [R207+0x13000] ;  /* 0x01300000cfa0783b */ /* 0x000e660000004200 */
[--C-:B--2---:R-:W-:Y:S04]  /*11840*/  FFMA.FTZ R133, R203, c[0x0][0x23c], -R134.reuse ;  /* 0x00008f00cb857a23 */ /* 0x104fe80000010886 */
[C---:B------:R-:W-:Y:S01]  /*11850*/  HMMA.16816.F32 R20, R140.reuse, R156, R20 ;  /* 0x0000009c8c14723c */ /* 0x040fe20000001814 */
[----:B------:R2:W-:Y:S07]  /*11860*/  MUFU.EX2 R180, R133 ;  /* 0x0000008500b47308 */ /* 0x0005ee0000000800 */
[C---:B------:R-:W-:Y:S01]  /*11870*/  HMMA.16816.F32 R24, R140.reuse, R158, R24 ;  /* 0x0000009e8c18723c */ /* 0x040fe20000001818 */
[----:B------:R-:W1:Y:S07]  /*11880*/  LDSM.16.MT88.4 R156, [R205+0x15000] ;  /* 0x01500000cd9c783b */ /* 0x000e6e0000004200 */
[C---:B------:R-:W-:Y:S08]  /*11890*/  HMMA.16816.F32 R28, R140.reuse, R144, R28 ;  /* 0x000000908c1c723c */ /* 0x040ff0000000181c */
[C---:B------:R-:W-:Y:S01]  /*118a0*/  HMMA.16816.F32 R32, R140.reuse, R146, R32 ;  /* 0x000000928c20723c */ /* 0x040fe20000001820 */
[----:B------:R-:W1:Y:S03]  /*118b0*/  LDSM.16.MT88.4 R144, [R206+0x15000] ;  /* 0x01500000ce90783b */ /* 0x000e660000004200 */
[--C-:B--2---:R-:W-:Y:S04]  /*118c0*/  FFMA.FTZ R133, R232, c[0x0][0x23c], -R134.reuse ;  /* 0x00008f00e8857a23 */ /* 0x104fe80000010886 */
[C---:B----4-:R-:W-:Y:S01]  /*118d0*/  HMMA.16816.F32 R36, R140.reuse, R148, R36 ;  /* 0x000000948c24723c */ /* 0x050fe20000001824 */
[----:B------:R2:W4:Y:S07]  /*118e0*/  MUFU.EX2 R135, R133 ;  /* 0x0000008500877308 */ /* 0x00052e0000000800 */
[C---:B------:R-:W-:Y:S01]  /*118f0*/  HMMA.16816.F32 R40, R140.reuse, R150, R40 ;  /* 0x000000968c28723c */ /* 0x040fe20000001828 */
[----:B------:R-:W4:Y:S07]  /*11900*/  LDSM.16.MT88.4 R148, [R208+0x15000] ;  /* 0x01500000d094783b */ /* 0x000f2e0000004200 */
[C---:B------:R-:W-:Y:S08]  /*11910*/  HMMA.16816.F32 R44, R140.reuse, R152, R44 ;  /* 0x000000988c2c723c */ /* 0x040ff0000000182c */
[C---:B------:R-:W-:Y:S01]  /*11920*/  HMMA.16816.F32 R48, R140.reuse, R154, R48 ;  /* 0x0000009a8c30723c */ /* 0x040fe20000001830 */
[----:B------:R-:W4:Y:S03]  /*11930*/  LDSM.16.MT88.4 R152, [R207+0x15000] ;  /* 0x01500000cf98783b */ /* 0x000f260000004200 */
[--C-:B--2---:R-:W-:Y:S02]  /*11940*/  FFMA.FTZ R133, R233, c[0x0][0x23c], -R134.reuse ;  /* 0x00008f00e9857a23 */ /* 0x104fe40000010886 */
[----:B------:R-:W-:Y:S02]  /*11950*/  FFMA.FTZ R134, R234, c[0x0][0x23c], -R134 ;  /* 0x00008f00ea867a23 */ /* 0x000fe40000010886 */
[C---:B------:R-:W-:Y:S02]  /*11960*/  HMMA.16816.F32 R52, R140.reuse, R164, R52 ;  /* 0x000000a48c34723c */ /* 0x040fe40000001834 */
[----:B------:R-:W-:Y:S06]  /*11970*/  MUFU.EX2 R133, R133 ;  /* 0x0000008500857308 */ /* 0x000fec0000000800 */
[C---:B------:R-:W-:Y:S04]  /*11980*/  HMMA.16816.F32 R56, R140.reuse, R166, R56 ;  /* 0x000000a68c38723c */ /* 0x040fe80000001838 */
[----:B------:R-:W2:Y:S04]  /*11990*/  MUFU.EX2 R134, R134 ;  /* 0x0000008600867308 */ /* 0x000ea80000000800 */
[C---:B-1----:R-:W-:Y:S08]  /*119a0*/  HMMA.16816.F32 R60, R140.reuse, R160, R60 ;  /* 0x000000a08c3c723c */ /* 0x042ff0000000183c */
[C---:B------:R-:W-:Y:S01]  /*119b0*/  HMMA.16816.F32 R64, R140.reuse, R162, R64 ;  /* 0x000000a28c40723c */ /* 0x040fe20000001840 */
[----:B------:R-:W-:Y:S07]  /*119c0*/  LDSM.16.MT88.4 R160, [R208+0x11800] ;  /* 0x01180000d0a0783b */ /* 0x000fee0000004200 */
[C---:B------:R-:W-:Y:S08]  /*119d0*/  HMMA.16816.F32 R68, R140.reuse, R156, R68 ;  /* 0x0000009c8c44723c */ /* 0x040ff00000001844 */
        /* <DEDUP_REMOVED lines=15> */
[C---:B------:R-:W-:Y:S08]  /*11ad0*/  HMMA.16816.F32 R112, R140.reuse, R146, R112 ;  /* 0x000000928c70723c */ /* 0x040ff00000001870 */
[C---:B------:R-:W-:Y:S07]  /*11ae0*/  HMMA.16816.F32 R116, R140.reuse, R136, R116 ;  /* 0x000000888c74723c */ /* 0x040fee0000001874 */
[----:B------:R-:W-:Y:S01]  /*11af0*/  F2FP.PACK_AB R137, R183, R184 ;  /* 0x000000b8b789723e */ /* 0x000fe200000000ff */
[C---:B------:R-:W-:Y:S04]  /*11b00*/  HMMA.16816.F32 R120, R140.reuse, R138, R120 ;  /* 0x0000008a8c78723c */ /* 0x040fe80000001878 */
[----:B------:R-:W-:Y:S03]  /*11b10*/  F2FP.PACK_AB R136, R135, R180 ;  /* 0x000000b48788723e */ /* 0x000fe600000000ff */
[----:B------:R-:W-:Y:S01]  /*11b20*/  F2FP.PACK_AB R139, R181, R182 ;  /* 0x000000b6b58b723e */ /* 0x000fe200000000ff */
[C---:B----4-:R-:W-:Y:S04]  /*11b30*/  HMMA.16816.F32 R124, R140.reuse, R148, R124 ;  /* 0x000000948c7c723c */ /* 0x050fe8000000187c */
[----:B------:R-:W-:Y:S04]  /*11b40*/  F2FP.PACK_AB R138, R134, R133 ;  /* 0x00000085868a723e */ /* 0x000fe800000000ff */
[----:B------:R-:W-:Y:S08]  /*11b50*/  HMMA.16816.F32 R128, R140, R150, R128 ;  /* 0x000000968c80723c */ /* 0x000ff00000001880 */
[C---:B------:R-:W-:Y:S01]  /*11b60*/  HMMA.16816.F32 R140, R136.reuse, R152, R4 ;  /* 0x00000098888c723c */ /* 0x040fe20000001804 */
[----:B------:R-:W2:Y:S04]  /*11b70*/  LDSM.16.MT88.4 R4, [R208+0x13800] ;  /* 0x01380000d004783b */ /* 0x000ea80000004200 */
[----:B-----5:R-:W-:Y:S03]  /*11b80*/  FFMA.FTZ R0, R0, R201, R238 ;  /* 0x000000c900007223 */ /* 0x020fe600000100ee */
[C---:B------:R-:W-:Y:S01]  /*11b90*/  HMMA.16816.F32 R144, R136.reuse, R154, R8 ;  /* 0x0000009a8890723c */ /* 0x040fe20000001808 */
[----:B------:R-:W4:Y:S07]  /*11ba0*/  LDSM.16.MT88.4 R8, [R207+0x13800] ;  /* 0x01380000cf08783b */ /* 0x000f2e0000004200 */
[C---:B-1----:R-:W-:Y:S01]  /*11bb0*/  HMMA.16816.F32 R148, R136.reuse, R156, R12 ;  /* 0x0000009c8894723c */ /* 0x042fe2000000180c */
[----:B------:R-:W1:Y:S07]  /*11bc0*/  LDSM.16.MT88.4 R12, [R205+0x15800] ;  /* 0x01580000cd0c783b */ /* 0x000e6e0000004200 */
[C---:B------:R-:W-:Y:S01]  /*11bd0*/  HMMA.16816.F32 R152, R136.reuse, R158, R16 ;  /* 0x0000009e8898723c */ /* 0x040fe20000001810 */
[----:B------:R-:W5:Y:S07]  /*11be0*/  LDSM.16.MT88.4 R16, [R206+0x15800] ;  /* 0x01580000ce10783b */ /* 0x000f6e0000004200 */
[C---:B------:R-:W-:Y:S01]  /*11bf0*/  HMMA.16816.F32 R156, R136.reuse, R160, R20 ;  /* 0x000000a0889c723c */ /* 0x040fe20000001814 */
[----:B------:R-:W1:Y:S03]  /*11c00*/  LDSM.16.MT88.4 R20, [R208+0x15800] ;  /* 0x01580000d014783b */ /* 0x000e660000004200 */
[----:B---3--:R-:W-:Y:S04]  /*11c10*/  FFMA.FTZ R2, R2, R202, R242 ;  /* 0x000000ca02027223 */ /* 0x008fe800000100f2 */
[C---:B------:R-:W-:Y:S01]  /*11c20*/  HMMA.16816.F32 R160, R136.reuse, R162, R24 ;  /* 0x000000a288a0723c */ /* 0x040fe20000001818 */
[----:B------:R-:W3:Y:S03]  /*11c30*/  LDSM.16.MT88.4 R24, [R207+0x15800] ;  /* 0x01580000cf18783b */ /* 0x000ee60000004200 */
[----:B------:R-:W-:Y:S04]  /*11c40*/  FADD.FTZ R2, R241, R2 ;  /* 0x00000002f1027221 */ /* 0x000fe80000010000 */
[C---:B------:R-:W-:Y:S01]  /*11c50*/  HMMA.16816.F32 R164, R136.reuse, R168, R28 ;  /* 0x000000a888a4723c */ /* 0x040fe2000000181c */
[----:B------:R-:W1:Y:S07]  /*11c60*/  LDSM.16.MT88.4 R28, [R205+0x17800] ;  /* 0x01780000cd1c783b */ /* 0x000e6e0000004200 */
[C---:B------:R-:W-:Y:S08]  /*11c70*/  HMMA.16816.F32 R168, R136.reuse, R170, R32 ;  /* 0x000000aa88a8723c */ /* 0x040ff00000001820 */
[C---:B------:R-:W-:Y:S08]  /*11c80*/  HMMA.16816.F32 R36, R136.reuse, R172, R36 ;  /* 0x000000ac8824723c */ /* 0x040ff00000001824 */
        /* <DEDUP_REMOVED lines=12> */
[C---:B-----5:R-:W-:Y:S07]  /*11d50*/  HMMA.16816.F32 R76, R136.reuse, R16, R76 ;  /* 0x00000010884c723c */ /* 0x060fee000000184c */
        /* <DEDUP_REMOVED lines=10> */
[C---:B---3--:R-:W-:Y:S04]  /*11e00*/  HMMA.16816.F32 R92, R136.reuse, R24, R92 ;  /* 0x00000018885c723c */ /* 0x048fe8000000185c */
        /* <DEDUP_REMOVED lines=11> */
[C---:B--2---:R-:W-:Y:S04]  /*11ec0*/  HMMA.16816.F32 R108, R136.reuse, R4, R108 ;  /* 0x00000004886c723c */ /* 0x044fe8000000186c */
[----:B------:R-:W-:Y:S02]  /*11ed0*/  FADD.FTZ R0, R191, R0 ;  /* 0x00000000bf007221 */ /* 0x000fe40000010000 */
[----:B------:R-:W-:Y:S02]  /*11ee0*/  FADD.FTZ R2, R187, R2 ;  /* 0x00000002bb027221 */ /* 0x000fe40000010000 */
[C---:B------:R-:W-:Y:S04]  /*11ef0*/  HMMA.16816.F32 R112, R136.reuse, R6, R112 ;  /* 0x000000068870723c */ /* 0x040fe80000001870 */
[----:B------:R-:W-:Y:S02]  /*11f00*/  FADD.FTZ R0, R190, R0 ;  /* 0x00000000be007221 */ /* 0x000fe40000010000 */
[----:B------:R-:W-:Y:S02]  /*11f10*/  FADD.FTZ R2, R186, R2 ;  /* 0x00000002ba027221 */ /* 0x000fe40000010000 */
[C---:B----4-:R-:W-:Y:S04]  /*11f20*/  HMMA.16816.F32 R116, R136.reuse, R8, R116 ;  /* 0x000000088874723c */ /* 0x050fe80000001874 */
        /* <DEDUP_REMOVED lines=8> */
[----:B------:R-:W-:Y:S04]  /*11fb0*/  HMMA.16816.F32 R128, R136, R14, R128 ;  /* 0x0000000e8880723c */ /* 0x000fe80000001880 */
[----:B------:R-:W-:Y:S02]  /*11fc0*/  FADD.FTZ R0, R182, R0 ;  /* 0x00000000b6007221 */ /* 0x000fe40000010000 */
[----:B------:R-:W-:Y:S01]  /*11fd0*/  FADD.FTZ R2, R133, R2 ;  /* 0x0000000285027221 */ /* 0x000fe20000010000 */
[----:B------:R-:W-:Y:S01]  /*11fe0*/  MOV R133, R3 ;  /* 0x0000000300857202 */ /* 0x000fe20000000f00 */
[----:B------:R-:W-:Y:S04]  /*11ff0*/  FADD.FTZ R4, R181, R0 ;  /* 0x00000000b5047221 */ /* 0x000fe80000010000 */
[----:B------:R-:W-:Y:S01]  /*12000*/  FADD.FTZ R0, R134, R2 ;  /* 0x0000000286007221 */ /* 0x000fe20000010000 */
[----:B------:R1:W-:Y:S01]  /*12010*/  STL [R1+0xc], R4 ;  /* 0x00000c0401007387 */ /* 0x0003e20000100800 */
[----:B------:R-:W-:Y:S03]  /*12020*/  MOV R134, R132 ;  /* 0x0000008400867202 */ /* 0x000fe60000000f00 */
[----:B------:R1:W-:Y:S02]  /*12030*/  STL [R1+0x8], R0 ;  /* 0x0000080001007387 */ /* 0x0003e40000100800 */
[----:B-1----:R-:W-:-:S05]  /*12040*/  @P0 BRA `(.L_x_671) ;  /* 0xffffbfe000000947 */ /* 0x002fca000383ffff */
.L_x_670:
[----:B------:R-:W2:Y:S01]  /*12050*/  LDL.LU R5, [R1+0x8] ;  /* 0x0000080001057983 */ /* 0x000ea20000300800 */
[----:B------:R-:W1:Y:S01]  /*12060*/  S2UR UR6, SR_CTAID.Y ;  /* 0x00000000000679c3 */ /* 0x000e620000002600 */
[----:B------:R-:W-:-:S02]  /*12070*/  UISETP.NE.AND UP0, UPT, UR15, -0x1, UPT ;  /* 0xffffffff0f00788c */ /* 0x000fc4000bf05270 */
[----:B------:R-:W3:Y:S01]  /*12080*/  LDL.LU R4, [R1+0xc] ;  /* 0x00000c0001047983 */ /* 0x000ee20000300800 */
[----:B------:R-:W-:Y:S01]  /*12090*/  ULDC.64 UR4, c[0x0][0x1e8] ;  /* 0x00007a0000047ab9 */ /* 0x000fe20000000a00 */
[----:B------:R-:W-:Y:S01]  /*120a0*/  BSSY B0, `(.L_x_674) ;  /* 0x0000193000007945 */ /* 0x000fe20003800000 */
[----:B------:R-:W-:Y:S02]  /*120b0*/  ULDC UR8, c[0x0][0x214] ;  /* 0x0000850000087ab9 */ /* 0x000fe40000000800 */
[----:B------:R-:W4:Y:S01]  /*120c0*/  S2UR UR9, SR_CTAID.X ;  /* 0x00000000000979c3 */ /* 0x000f220000002500 */
[----:B------:R-:W-:Y:S02]  /*120d0*/  UMOV UR26, URZ ;  /* 0x0000003f001a7c82 */ /* 0x000fe40008000000 */
[----:B------:R-:W-:Y:S02]  /*120e0*/  UMOV UR27, URZ ;  /* 0x0000003f001b7c82 */ /* 0x000fe40008000000 */
[----:B------:R-:W-:-:S03]  /*120f0*/  @UP0 UIMAD.WIDE.U32 UR22, UR15, UR4, URZ ;  /* 0x000000040f1602a5 */ /* 0x000fc6000f8e003f */
[----:B------:R-:W4:Y:S01]  /*12100*/  S2UR UR10, SR_CTAID.Z ;  /* 0x00000000000a79c3 */ /* 0x000f220000002700 */
[----:B------:R-:W-:-:S03]  /*12110*/  @UP0 UIMAD UR7, UR15, UR5, UR23 ;  /* 0x000000050f0702a4 */ /* 0x000fc6000f8e0217 */
[----:B------:R-:W-:Y:S02]  /*12120*/  ULDC.64 UR4, c[0x0][0x1e0] ;  /* 0x0000780000047ab9 */ /* 0x000fe40000000a00 */
[----:B-1----:R-:W-:Y:S02]  /*12130*/  @!UP0 USHF.R.S32.HI UR12, URZ, 0x1f, UR6 ;  /* 0x0000001f3f0c8899 */ /* 0x002fe40008011406 */
[----:B------:R-:W-:Y:S02]  /*12140*/  @!UP0 UIMAD.WIDE.U32 UR24, UR6, UR4, URZ ;  /* 0x00000004061882a5 */ /* 0x000fe4000f8e003f */
[----:B------:R-:W-:-:S03]  /*12150*/  @!UP0 UIMAD UR12, UR12, UR4, URZ ;  /* 0x000000040c0c82a4 */ /* 0x000fc6000f8e023f */
[----:B------:R-:W-:Y:S02]  /*12160*/  ULDC.U8 UR4, c[0x0][0x329] ;  /* 0x0000ca4000047ab9 */ /* 0x000fe40000000000 */
[----:B------:R-:W-:Y:S02]  /*12170*/  UISETP.NE.AND UP1, UPT, UR4, URZ, UPT ;  /* 0x0000003f0400728c */ /* 0x000fe4000bf25270 */
[----:B------:R-:W-:Y:S02]  /*12180*/  @!UP0 UIMAD UR12, UR6, UR5, UR12 ;  /* 0x00000005060c82a4 */ /* 0x000fe4000f8e020c */
[----:B------:R-:W-:Y:S02]  /*12190*/  @!UP0 UMOV UR22, UR24 ;  /* 0x0000001800168c82 */ /* 0x000fe40008000000 */
[----:B------:R-:W-:Y:S02]  /*121a0*/  ULDC.U8 UR5, c[0x0][0x328] ;  /* 0x0000ca0000057ab9 */ /* 0x000fe40000000000 */
[----:B------:R-:W-:-:S02]  /*121b0*/  UISETP.NE.AND UP2, UPT, UR5, URZ, UPT ;  /* 0x0000003f0500728c */ /* 0x000fc4000bf45270 */
[----:B------:R-:W-:Y:S02]  /*121c0*/  @!UP0 UIADD3 UR7, UR25, UR12, URZ ;  /* 0x0000000c19078290 */ /* 0x000fe4000fffe03f */
[----:B------:R-:W-:Y:S02]  /*121d0*/  UISETP.NE.OR UP3, UPT, UR4, URZ, !UP2 ;  /* 0x0000003f0400728c */ /* 0x000fe4000d765670 */
[----:B------:R-:W-:Y:S02]  /*121e0*/  @UP1 ULDC UR11, c[0x0][0x210] ;  /* 0x00008400000b1ab9 */ /* 0x000fe40000000800 */
[----:B------:R-:W-:Y:S02]  /*121f0*/  ULDC UR5, c[0x0][0x234] ;  /* 0x00008d0000057ab9 */ /* 0x000fe40000000800 */
[----:B------:R-:W-:Y:S02]  /*12200*/  @UP1 UIMAD UR11, UR11, UR8, URZ ;  /* 0x000000080b0b12a4 */ /* 0x000fe4000f8e023f */
[----:B------:R-:W-:-:S02]  /*12210*/  @!UP1 USEL UR11, UR8, UR5, !UP2 ;  /* 0x00000005080b9287 */ /* 0x000fc4000d000000 */
[----:B------:R-:W-:Y:S02]  /*12220*/  ULDC UR4, c[0x0][0x1c0] ;  /* 0x0000700000047ab9 */ /* 0x000fe40000000800 */
[----:B------:R-:W-:Y:S02]  /*12230*/  @UP1 UMOV UR13, 0x1 ;  /* 0x00000001000d1882 */ /* 0x000fe40000000000 */
[----:B------:R-:W-:Y:S02]  /*12240*/  @!UP1 UIMAD UR13, UR11, UR4, URZ ;  /* 0x000000040b0d92a4 */ /* 0x000fe4000f8e023f */
[----:B------:R-:W-:Y:S02]  /*12250*/  @!UP3 UIMAD UR17, UR6, UR8, URZ ;  /* 0x000000080611b2a4 */ /* 0x000fe4000f8e023f */
[----:B------:R-:W-:Y:S02]  /*12260*/  @UP1 ULDC UR14, c[0x0][0x210] ;  /* 0x00008400000e1ab9 */ /* 0x000fe40000000800 */
[----:B------:R-:W-:-:S02]  /*12270*/  UIMAD UR4, UR6, UR13, URZ ;  /* 0x0000000d060472a4 */ /* 0x000fc4000f8e023f */
[----:B------:R-:W-:Y:S02]  /*12280*/  @!UP1 UMOV UR14, 0x1 ;  /* 0x00000001000e9882 */ /* 0x000fe40000000000 */
[----:B------:R-:W-:Y:S02]  /*12290*/  @!UP3 USEL UR17, UR17, UR15, !UP0 ;  /* 0x0000000f1111b287 */ /* 0x000fe4000c000000 */
[----:B----4-:R-:W-:Y:S02]  /*122a0*/  UIMAD UR5, UR9, UR14, URZ ;  /* 0x0000000e090572a4 */ /* 0x010fe4000f8e023f */
[----:B------:R-:W-:Y:S02]  /*122b0*/  USEL UR4, UR4, URZ, UP3 ;  /* 0x0000003f04047287 */ /* 0x000fe40009800000 */
[----:B------:R-:W-:Y:S02]  /*122c0*/  USHF.L.U32 UR5, UR5, 0x6, URZ ;  /* 0x0000000605057899 */ /* 0x000fe4000800063f */
[----:B------:R-:W-:-:S02]  /*122d0*/  UIMAD UR11, UR10, UR11, UR4 ;  /* 0x0000000b0a0b72a4 */ /* 0x000fc4000f8e0204 */
[----:B------:R-:W-:Y:S02]  /*122e0*/  @!UP3 UMOV UR26, UR17 ;  /* 0x00000011001abc82 */ /* 0x000fe40008000000 */
[----:B------:R-:W-:Y:S02]  /*122f0*/  USHF.R.S32.HI UR4, URZ, 0x1f, UR5 ;  /* 0x0000001f3f047899 */ /* 0x000fe40008011405 */
[----:B------:R-:W-:Y:S02]  /*12300*/  @!UP3 USHF.R.S32.HI UR27, URZ, 0x1f, UR17 ;  /* 0x0000001f3f1bb899 */ /* 0x000fe40008011411 */
[----:B------:R-:W-:Y:S02]  /*12310*/  USHF.R.S32.HI UR6, URZ, 0x1f, UR11 ;  /* 0x0000001f3f067899 */ /* 0x000fe4000801140b */
[----:B------:R-:W-:-:S04]  /*12320*/  UIADD3 UR5, UP2, UP1, UR5, UR26, UR11 ;  /* 0x0000001a05057290 */ /* 0x000fc8000f95e00b */
[----:B------:R-:W-:Y:S01]  /*12330*/  UIADD3.X UR4, UR4, UR27, UR6, UP2, UP1 ;  /* 0x0000001b04047290 */ /* 0x000fe200097e2406 */
[----:B--2---:R-:W1:Y:S04]  /*12340*/  SHFL.BFLY PT, R0, R5, 0x2, 0x1f ;  /* 0x0c401f0005007f89 */ /* 0x004e6800000e0000 */
[----:B---3--:R-:W2:Y:S01]  /*12350*/  SHFL.BFLY PT, R2, R4, 0x2, 0x1f ;  /* 0x0c401f0004027f89 */ /* 0x008ea200000e0000 */
[----:B-1----:R-:W-:Y:S02]  /*12360*/  FADD.FTZ R0, R0, R5 ;  /* 0x0000000500007221 */ /* 0x002fe40000010000 */
[----:B--2---:R-:W-:-:S03]  /*12370*/  FADD.FTZ R2, R2, R4 ;  /* 0x0000000402027221 */ /* 0x004fc60000010000 */
[----:B------:R-:W1:Y:S04]  /*12380*/  SHFL.BFLY PT, R5, R0, 0x1, 0x1f ;  /* 0x0c201f0000057f89 */ /* 0x000e6800000e0000 */
[----:B------:R-:W2:Y:S01]  /*12390*/  SHFL.BFLY PT, R4, R2, 0x1, 0x1f ;  /* 0x0c201f0002047f89 */ /* 0x000ea200000e0000 */
[----:B-1----:R-:W-:Y:S01]  /*123a0*/  FADD.FTZ R133, R0, R5 ;  /* 0x0000000500857221 */ /* 0x002fe20000010000 */
[----:B------:R-:W-:Y:S01]  /*123b0*/  MOV R0, 0x3f800000 ;  /* 0x3f80000000007802 */ /* 0x000fe20000000f00 */
[----:B--2---:R-:W-:-:S03]  /*123c0*/  FADD.FTZ R134, R2, R4 ;  /* 0x0000000402867221 */ /* 0x004fc60000010000 */
[----:B------:R-:W-:Y:S02]  /*123d0*/  FSETP.NE.FTZ.AND P4, PT, R133, RZ, PT ;  /* 0x000000ff8500720b */ /* 0x000fe40003f95000 */
[----:B------:R-:W-:Y:S02]  /*123e0*/  MOV R2, 0x3f800000 ;  /* 0x3f80000000027802 */ /* 0x000fe40000000f00 */
[----:B------:R-:W-:-:S09]  /*123f0*/  FSETP.NE.FTZ.AND P3, PT, R134, RZ, PT ;  /* 0x000000ff8600720b */ /* 0x000fd20003f75000 */
[----:B------:R-:W1:Y:S08]  /*12400*/  @P4 MUFU.RCP R0, R133 ;  /* 0x0000008500004308 */ /* 0x000e700000001000 */
[----:B------:R-:W2:Y:S01]  /*12410*/  @P3 MUFU.RCP R2, R134 ;  /* 0x0000008600023308 */ /* 0x000ea20000001000 */
[C---:B-1----:R-:W-:Y:S02]  /*12420*/  FMUL.FTZ R139, R0.reuse, R37 ;  /* 0x00000025008b7220 */ /* 0x042fe40000410000 */
[----:B------:R-:W-:-:S02]  /*12430*/  FMUL.FTZ R37, R0, R89 ;  /* 0x0000005900257220 */ /* 0x000fc40000410000 */
[----:B------:R-:W1:Y:S01]  /*12440*/  S2R R89, SR_TID.X ;  /* 0x0000000000597919 */ /* 0x000e620000002100 */
[C---:B------:R-:W-:Y:S02]  /*12450*/  FMUL.FTZ R176, R0.reuse, R140 ;  /* 0x0000008c00b07220 */ /* 0x040fe40000410000 */
[----:B------:R-:W-:Y:S02]  /*12460*/  FMUL.FTZ R6, R0, R141 ;  /* 0x0000008d00067220 */ /* 0x000fe40000410000 */
[C---:B--2---:R-:W-:Y:S02]  /*12470*/  FMUL.FTZ R14, R2.reuse, R38 ;  /* 0x00000026020e7220 */ /* 0x044fe40000410000 */
[----:B------:R-:W-:Y:S01]  /*12480*/  FMUL.FTZ R38, R2, R86 ;  /* 0x0000005602267220 */ /* 0x000fe20000410000 */
[----:B------:R-:W-:Y:S01]  /*12490*/  F2FP.PACK_AB R6, R6, R176 ;  /* 0x000000b00606723e */ /* 0x000fe200000000ff */
        /* <DEDUP_REMOVED lines=8> */
[C---:B------:R-:W-:Y:S02]  /*12520*/  FMUL.FTZ R172, R0.reuse, R156 ;  /* 0x0000009c00ac7220 */ /* 0x040fe40000410000 */
[C---:B------:R-:W-:Y:S01]  /*12530*/  FMUL.FTZ R138, R0.reuse, R41 ;  /* 0x00000029008a7220 */ /* 0x040fe20000410000 */
[----:B-1----:R-:W-:Y:S01]  /*12540*/  SHF.R.S32.HI R86, RZ, 0x1f, R89 ;  /* 0x0000001fff567819 */ /* 0x002fe20000011459 */
[C---:B------:R-:W-:Y:S01]  /*12550*/  FMUL.FTZ R137, R0.reuse, R45 ;  /* 0x0000002d00897220 */ /* 0x040fe20000410000 */
[----:B------:R-:W-:Y:S01]  /*12560*/  F2FP.PACK_AB R11, R11, R173 ;  /* 0x000000ad0b0b723e */ /* 0x000fe200000000ff */
[----:B------:R-:W-:Y:S01]  /*12570*/  FMUL.FTZ R136, R0, R49 ;  /* 0x0000003100887220 */ /* 0x000fe20000410000 */
[----:B------:R-:W-:Y:S01]  /*12580*/  LEA.HI R21, R86, R89, RZ, 0x2 ;  /* 0x0000005956157211 */ /* 0x000fe200078f10ff */
        /* <DEDUP_REMOVED lines=15> */
[----:B------:R-:W-:Y:S01]  /*12680*/  FMUL.FTZ R53, R0, R57 ;  /* 0x0000003900357220 */ /* 0x000fe20000410000 */
[----:B------:R-:W-:Y:S01]  /*12690*/  F2FP.PACK_AB R57, R136, R149 ;  /* 0x000000958839723e */ /* 0x000fe200000000ff */
[C---:B------:R-:W-:Y:S02]  /*126a0*/  FMUL.FTZ R144, R0.reuse, R60 ;  /* 0x0000003c00907220 */ /* 0x040fe40000410000 */
[----:B------:R-:W-:Y:S01]  /*126b0*/  FMUL.FTZ R25, R0, R61 ;  /* 0x0000003d00197220 */ /* 0x000fe20000410000 */
        /* <DEDUP_REMOVED lines=45> */
[----:B------:R-:W-:Y:S01]  /*12990*/  FMUL.FTZ R129, R0, R129 ;  /* 0x0000008100817220 */ /* 0x000fe20000410000 */
[--C-:B------:R-:W-:Y:S01]  /*129a0*/  SHF.R.S32.HI R0, RZ, 0x1f, R21.reuse ;  /* 0x0000001fff007819 */ /* 0x100fe20000011415 */
[C---:B------:R-:W-:Y:S01]  /*129b0*/  FMUL.FTZ R19, R2.reuse, R55 ;  /* 0x0000003702137220 */ /* 0x040fe20000410000 */
[----:B------:R-:W-:Y:S01]  /*129c0*/  SHF.R.S32.HI R55, RZ, 0x2, R21 ;  /* 0x00000002ff377819 */ /* 0x000fe20000011415 */
[----:B------:R-:W-:-:S02]  /*129d0*/  FMUL.FTZ R60, R2, R42 ;  /* 0x0000002a023c7220 */ /* 0x000fc40000410000 */
[----:B------:R-:W-:Y:S01]  /*129e0*/  FMUL.FTZ R47, R2, R47 ;  /* 0x0000002f022f7220 */ /* 0x000fe20000410000 */
[----:B------:R-:W-:Y:S01]  /*129f0*/  LEA.HI R0, R0, R55, RZ, 0x3 ;  /* 0x0000003700007211 */ /* 0x000fe200078f18ff */
[C---:B------:R-:W-:Y:S02]  /*12a00*/  FMUL.FTZ R4, R2.reuse, R46 ;  /* 0x0000002e02047220 */ /* 0x040fe40000410000 */
[----:B------:R-:W-:Y:S01]  /*12a10*/  FMUL.FTZ R56, R2, R50 ;  /* 0x0000003202387220 */ /* 0x000fe20000410000 */
[----:B------:R-:W-:Y:S01]  /*12a20*/  LOP3.LUT R0, R0, 0xfffffff8, RZ, 0xc0, !PT ;  /* 0xfffffff800007812 */ /* 0x000fe200078ec0ff */
[C---:B------:R-:W-:Y:S02]  /*12a30*/  FMUL.FTZ R143, R2.reuse, R143 ;  /* 0x0000008f028f7220 */ /* 0x040fe40000410000 */
[C---:B------:R-:W-:Y:S02]  /*12a40*/  FMUL.FTZ R5, R2.reuse, R142 ;  /* 0x0000008e02057220 */ /* 0x040fe40000410000 */
        /* <DEDUP_REMOVED lines=10> */
[C---:B-----5:R-:W-:Y:S01]  /*12af0*/  FMUL.FTZ R17, R2.reuse, R158 ;  /* 0x0000009e02117220 */ /* 0x060fe20000410000 */
        /* <DEDUP_REMOVED lines=30> */
[----:B------:R-:W-:Y:S01]  /*12ce0*/  LEA.HI R70, R86, R89, RZ, 0x5 ;  /* 0x0000005956467211 */ /* 0x000fe200078f28ff */
[C---:B------:R-:W-:Y:S01]  /*12cf0*/  FMUL.FTZ R75, R2.reuse, R75 ;  /* 0x0000004b024b7220 */ /* 0x040fe20000410000 */
[----:B------:R-:W-:Y:S01]  /*12d00*/  F2FP.PACK_AB R56, R51, R56 ;  /* 0x000000383338723e */ /* 0x000fe200000000ff */
[C---:B------:R-:W-:Y:S01]  /*12d10*/  FMUL.FTZ R44, R2.reuse, R74 ;  /* 0x0000004a022c7220 */ /* 0x040fe20000410000 */
[----:B------:R-:W-:Y:S01]  /*12d20*/  SHF.R.S32.HI R16, RZ, 0x5, R70 ;  /* 0x00000005ff107819 */ /* 0x000fe20000011446 */
        /* <DEDUP_REMOVED lines=51> */
[----:B------:R-:W-:Y:S01]  /*13060*/  FMUL.FTZ R130, R2, R130 ;  /* 0x0000008202827220 */ /* 0x000fe20000410000 */
[----:B------:R-:W-:Y:S02]  /*13070*/  IADD3 R2, R55, -R0, RZ ;  /* 0x8000000037027210 */ /* 0x000fe40007ffe0ff */
[----:B------:R-:W-:Y:S02]  /*13080*/  LOP3.LUT R0, R21, 0x3ffffffc, RZ, 0xc0, !PT ;  /* 0x3ffffffc15007812 */ /* 0x000fe400078ec0ff */
[----:B------:R-:W-:Y:S02]  /*13090*/  SHF.L.U32 R4, R2, 0x6, RZ ;  /* 0x0000000602047819 */ /* 0x000fe400000006ff */
[----:B------:R-:W-:Y:S02]  /*130a0*/  IADD3 R14, -R0, R89, RZ ;  /* 0x00000059000e7210 */ /* 0x000fe40007ffe1ff */
[----:B------:R-:W-:Y:S02]  /*130b0*/  LOP3.LUT R0, R4, 0x1c0, RZ, 0xc0, !PT ;  /* 0x000001c004007812 */ /* 0x000fe400078ec0ff */
[----:B------:R-:W-:-:S02]  /*130c0*/  LOP3.LUT R4, R2, 0x1, RZ, 0xc0, !PT ;  /* 0x0000000102047812 */ /* 0x000fc400078ec0ff */
[----:B------:R-:W-:Y:S02]  /*130d0*/  LEA R14, R16, R14, 0x9 ;  /* 0x0000000e100e7211 */ /* 0x000fe400078e48ff */
[----:B------:R-:W-:Y:S02]  /*130e0*/  LEA.HI R0, R0, R0, RZ, 0x1d ;  /* 0x0000000000007211 */ /* 0x000fe400078fe8ff */
[----:B------:R-:W-:Y:S02]  /*130f0*/  ISETP.NE.U32.AND P0, PT, R4, 0x1, PT ;  /* 0x000000010400780c */ /* 0x000fe40003f05070 */
[----:B------:R-:W-:Y:S02]  /*13100*/  LEA R0, R14, R0, 0x1 ;  /* 0x000000000e007211 */ /* 0x000fe400078e08ff */
[----:B------:R-:W-:Y:S02]  /*13110*/  R2P PR, R2, 0x6 ;  /* 0x0000000602007804 */ /* 0x000fe40000000000 */
[----:B------:R-:W-:-:S02]  /*13120*/  SHF.L.U32 R0, R0, 0x1, RZ ;  /* 0x0000000100007819 */ /* 0x000fc400000006ff */
[----:B------:R-:W-:Y:S02]  /*13130*/  MOV R4, 0x20 ;  /* 0x0000002000047802 */ /* 0x000fe40000000f00 */
[----:B------:R-:W-:Y:S01]  /*13140*/  IADD3 R2, R0, -0x10, RZ ;  /* 0xfffffff000027810 */ /* 0x000fe20007ffe0ff */
[----:B------:R1:W-:Y:S01]  /*13150*/  STS [R0], R6 ;  /* 0x0000000600007388 */ /* 0x0003e20000000800 */
[----:B------:R-:W-:Y:S02]  /*13160*/  SEL R4, R4, 0xffffffe0, !P1 ;  /* 0xffffffe004047807 */ /* 0x000fe40004800000 */
[----:B------:R-:W-:Y:S01]  /*13170*/  @P0 IADD3 R2, R0, 0x10, RZ ;  /* 0x0000001000020810 */ /* 0x000fe20007ffe0ff */
[----:B------:R2:W-:Y:S01]  /*13180*/  STS [R0+0x400], R5 ;  /* 0x0004000500007388 */ /* 0x0005e20000000800 */
[----:B------:R-:W-:Y:S02]  /*13190*/  F2FP.PACK_AB R55, R135, R148 ;  /* 0x000000948737723e */ /* 0x000fe400000000ff */
[----:B------:R-:W-:Y:S01]  /*131a0*/  F2FP.PACK_AB R21, R121, R120 ;  /* 0x000000787915723e */ /* 0x000fe200000000ff */
[----:B------:R3:W-:Y:S01]  /*131b0*/  STS [R2], R7 ;  /* 0x0000000702007388 */ /* 0x0007e20000000800 */
[----:B------:R-:W-:-:S02]  /*131c0*/  F2FP.PACK_AB R18, R127, R126 ;  /* 0x0000007e7f12723e */ /* 0x000fc400000000ff */
[----:B------:R-:W-:Y:S01]  /*131d0*/  F2FP.PACK_AB R14, R131, R130 ;  /* 0x00000082830e723e */ /* 0x000fe200000000ff */
[----:B------:R4:W-:Y:S01]  /*131e0*/  STS [R2+0x400], R9 ;  /* 0x0004000902007388 */ /* 0x0009e20000000800 */
[----:B-1----:R-:W-:Y:S02]  /*131f0*/  MOV R6, 0x40 ;  /* 0x0000004000067802 */ /* 0x002fe40000000f00 */
[----:B--2---:R-:W-:Y:S02]  /*13200*/  IADD3 R5, R0, R4, RZ ;  /* 0x0000000400057210 */ /* 0x004fe40007ffe0ff */
[----:B------:R-:W-:Y:S02]  /*13210*/  SEL R6, R6, 0xffffffc0, !P2 ;  /* 0xffffffc006067807 */ /* 0x000fe40005000000 */
[----:B------:R-:W-:Y:S01]  /*13220*/  IADD3 R4, R4, R2, RZ ;  /* 0x0000000204047210 */ /* 0x000fe20007ffe0ff */
[----:B------:R1:W-:Y:S01]  /*13230*/  STS [R5], R8 ;  /* 0x0000000805007388 */ /* 0x0003e20000000800 */
[----:B---3--:R-:W-:-:S02]  /*13240*/  IADD3 R7, R5, R6, RZ ;  /* 0x0000000605077210 */ /* 0x008fc40007ffe0ff */
[----:B----4-:R-:W-:Y:S01]  /*13250*/  IADD3 R9, R6, R2, RZ ;  /* 0x0000000206097210 */ /* 0x010fe20007ffe0ff */
[----:B------:R-:W-:Y:S04]  /*13260*/  STS [R5+0x400], R12 ;  /* 0x0004000c05007388 */ /* 0x000fe80000000800 */
[----:B------:R-:W-:Y:S04]  /*13270*/  STS [R4], R11 ;  /* 0x0000000b04007388 */ /* 0x000fe80000000800 */
[----:B------:R-:W-:Y:S01]  /*13280*/  STS [R4+0x400], R10 ;  /* 0x0004000a04007388 */ /* 0x000fe20000000800 */
[----:B-1----:R-:W-:-:S02]  /*13290*/  IADD3 R8, R0, R6, RZ ;  /* 0x0000000600087210 */ /* 0x002fc40007ffe0ff */
[----:B------:R-:W-:-:S03]  /*132a0*/  IADD3 R6, R4, R6, RZ ;  /* 0x0000000604067210 */ /* 0x000fc60007ffe0ff */
        /* <DEDUP_REMOVED lines=52> */
[----:B------:R-:W-:-:S03]  /*135f0*/  LOP3.LUT P0, RZ, R0, 0x3, RZ, 0xc0, !PT ;  /* 0x0000000300ff7812 */ /* 0x000fc6000780c0ff */
[----:B------:R-:W-:Y:S04]  /*13600*/  STS [R9+0x6000], R21 ;  /* 0x0060001509007388 */ /* 0x000fe80000000800 */
[----:B------:R-:W-:Y:S01]  /*13610*/  STS [R9+0x6400], R20 ;  /* 0x0064001409007388 */ /* 0x000fe20000000800 */
[----:B--2---:R-:W2:Y:S03]  /*13620*/  @P4 MUFU.LG2 R5, R133 ;  /* 0x0000008500054308 */ /* 0x004ea60000000c00 */
[----:B------:R-:W-:Y:S04]  /*13630*/  STS [R7+0x6000], R19 ;  /* 0x0060001307007388 */ /* 0x000fe80000000800 */
[----:B------:R4:W-:Y:S01]  /*13640*/  STS [R7+0x6400], R18 ;  /* 0x0064001207007388 */ /* 0x0009e20000000800 */
[----:B---3--:R-:W3:Y:S03]  /*13650*/  @P3 MUFU.LG2 R4, R134 ;  /* 0x0000008600043308 */ /* 0x008ee60000000c00 */
[----:B------:R-:W-:Y:S04]  /*13660*/  STS [R6+0x6000], R15 ;  /* 0x0060000f06007388 */ /* 0x000fe80000000800 */
[----:B------:R4:W-:Y:S01]  /*13670*/  STS [R6+0x6400], R14 ;  /* 0x0064000e06007388 */ /* 0x0009e20000000800 */
[----:B--2---:R-:W-:Y:S01]  /*13680*/  @P4 FMUL.FTZ R5, R5, 0.69314718246459960938 ;  /* 0x3f31721805054820 */ /* 0x004fe20000410000 */
[----:B-1----:R-:W-:-:S02]  /*13690*/  MOV R8, 0x7f800000 ;  /* 0x7f80000000087802 */ /* 0x002fc40000000f00 */
[----:B------:R-:W-:Y:S01]  /*136a0*/  BAR.SYNC.DEFER_BLOCKING 0x0 ;  /* 0x0000000000007b1d */ /* 0x000fe20000010000 */
[----:B---3--:R-:W-:-:S05]  /*136b0*/  @P3 FMUL.FTZ R4, R4, 0.69314718246459960938 ;  /* 0x3f31721804043820 */ /* 0x008fca0000410000 */
[----:B------:R-:W1:Y:S01]  /*136c0*/  S2R R10, SR_TID.X ;  /* 0x00000000000a7919 */ /* 0x000e620000002100 */
[----:B------:R-:W-:Y:S01]  /*136d0*/  @P3 FFMA.FTZ R8, R3, c[0x0][0x238], R4 ;  /* 0x00008e0003083a23 */ /* 0x000fe20000010004 */
[----:B----4-:R-:W-:Y:S01]  /*136e0*/  MOV R7, 0x7f800000 ;  /* 0x7f80000000077802 */ /* 0x010fe20000000f00 */
[----:B------:R-:W-:Y:S01]  /*136f0*/  @P4 FFMA.FTZ R7, R132, c[0x0][0x238], R5 ;  /* 0x00008e0084074a23 */ /* 0x000fe20000010005 */
        /* <DEDUP_REMOVED lines=8> */
[----:B------:R-:W-:Y:S02]  /*13780*/  SHF.R.S32.HI R2, RZ, 0x1f, R16 ;  /* 0x0000001fff027819 */ /* 0x000fe40000011410 */
[----:B------:R-:W-:Y:S01]  /*13790*/  IADD3 R0, -R0, R10, RZ ;  /* 0x0000000a00007210 */ /* 0x000fe20007ffe1ff */
[----:B------:R2:W1:Y:S01]  /*137a0*/  LDS.128 R44, [R231+0x2800] ;  /* 0x00280000e72c7984 */ /* 0x0004620000000c00 */
[----:B------:R-:W-:Y:S02]  /*137b0*/  LEA.HI R2, R2, R16, RZ, 0x2 ;  /* 0x0000001002027211 */ /* 0x000fe400078f10ff */
[----:B------:R-:W-:Y:S01]  /*137c0*/  SHF.R.S32.HI R6, RZ, 0x1f, R0 ;  /* 0x0000001fff067819 */ /* 0x000fe20000011400 */
[----:B------:R2:W1:Y:S01]  /*137d0*/  LDS.128 R60, [R231+0x3000] ;  /* 0x00300000e73c7984 */ /* 0x0004620000000c00 */
[----:B------:R-:W-:Y:S02]  /*137e0*/  LOP3.LUT R2, R2, 0xffffffc, RZ, 0xc0, !PT ;  /* 0x0ffffffc02027812 */ /* 0x000fe400078ec0ff */
[----:B------:R-:W-:Y:S01]  /*137f0*/  LEA.HI R0, R6, R0, RZ, 0x2 ;  /* 0x0000000006007211 */ /* 0x000fe200078f10ff */
[----:B------:R2:W1:Y:S01]  /*13800*/  LDS.128 R76, [R231+0x3800] ;  /* 0x00380000e74c7984 */ /* 0x0004620000000c00 */
[----:B------:R-:W-:-:S02]  /*13810*/  IADD3 R2, R16, -R2, RZ ;  /* 0x8000000210027210 */ /* 0x000fc40007ffe0ff */
        /* <DEDUP_REMOVED lines=27> */
.L_x_675:
[----:B---34-:R-:W-:Y:S05]  /*139d0*/  BSYNC B0 ;  /* 0x0000000000007941 */ /* 0x018fea0003800000 */
.L_x_674:
[----:B------:R-:W3:Y:S04]  /*139e0*/  LDL.64 R18, [R1+0x18] ;  /* 0x0000180001127983 */ /* 0x000ee80000100a00 */
[----:B------:R4:W5:Y:S04]  /*139f0*/  LDL R16, [R1+0x30] ;  /* 0x0000300001107983 */ /* 0x0009680000100800 */
[----:B------:R4:W5:Y:S04]  /*13a00*/  LDL R15, [R1+0x24] ;  /* 0x00002400010f7983 */ /* 0x0009680000100800 */
[----:B------:R4:W5:Y:S01]  /*13a10*/  LDL R14, [R1+0x34] ;  /* 0x00003400010e7983 */ /* 0x0009620000100800 */
[----:B------:R-:W-:Y:S01]  /*13a20*/  LEA.HI R13, R86, R89, RZ, 0x3 ;  /* 0x00000059560d7211 */ /* 0x000fe200078f18ff */
[----:B------:R-:W-:Y:S01]  /*13a30*/  UIMAD UR9, UR9, -0x40, UR19 ;  /* 0xffffffc0090978a4 */ /* 0x000fe2000f8e0213 */
[----:B------:R-:W-:Y:S01]  /*13a40*/  LEA.HI R2, R9, R10, RZ, 0x3 ;  /* 0x0000000a09027211 */ /* 0x000fe200078f18ff */
[----:B------:R-:W2:Y:S01]  /*13a50*/  S2R R11, SR_CTAID.Z ;  /* 0x00000000000b7919 */ /* 0x000ea20000002700 */
[----:B------:R-:W-:Y:S01]  /*13a60*/  SHF.R.S32.HI R3, RZ, 0x3, R13 ;  /* 0x00000003ff037819 */ /* 0x000fe2000001140d */
[----:B------:R-:W-:Y:S01]  /*13a70*/  USHF.R.S32.HI UR6, URZ, 0x1f, UR10 ;  /* 0x0000001f3f067899 */ /* 0x000fe2000801140a */
[----:B------:R-:W-:Y:S01]  /*13a80*/  SHF.R.S32.HI R2, RZ, 0x3, R2 ;  /* 0x00000003ff027819 */ /* 0x000fe20000011402 */
[----:B------:R-:W-:Y:S01]  /*13a90*/  ULDC.64 UR4, c[0x0][0x1f0] ;  /* 0x00007c0000047ab9 */ /* 0x000fe20000000a00 */
[----:B------:R-:W-:Y:S01]  /*13aa0*/  BSSY B0, `(.L_x_676) ;  /* 0x000001c000007945 */ /* 0x000fe20003800000 */
[----:B------:R-:W-:-:S04]  /*13ab0*/  UIMAD UR4, UR6, UR4, URZ ;  /* 0x00000004060472a4 */ /* 0x000fc8000f8e023f */
[----:B------:R-:W-:Y:S01]  /*13ac0*/  UIMAD UR4, UR10, UR5, UR4 ;  /* 0x000000050a0472a4 */ /* 0x000fe2000f8e0204 */
[----:B---3--:R-:W-:Y:S02]  /*13ad0*/  SHF.R.S32.HI R0, RZ, 0x1f, R18 ;  /* 0x0000001fff007819 */ /* 0x008fe40000011412 */
[----:B------:R-:W-:-:S04]  /*13ae0*/  IADD3 R4, P0, R18, UR22, RZ ;  /* 0x0000001612047c10 */ /* 0x000fc8000ff1e0ff */
[----:B------:R-:W-:Y:S01]  /*13af0*/  IADD3.X R5, R0, UR7, RZ, P0, !PT ;  /* 0x0000000700057c10 */ /* 0x000fe200087fe4ff */
[----:B------:R-:W-:Y:S01]  /*13b00*/  IMAD.U32 R0, RZ, RZ, UR16 ;  /* 0x00000010ff007e24 */ /* 0x000fe2000f8e00ff */
[----:B------:R-:W-:Y:S02]  /*13b10*/  ISETP.GE.AND P0, PT, R3, UR9, PT ;  /* 0x0000000903007c0c */ /* 0x000fe4000bf06270 */
[----:B------:R-:W-:Y:S01]  /*13b20*/  SHF.R.S32.HI R3, RZ, 0x1f, R2 ;  /* 0x0000001fff037819 */ /* 0x000fe20000011402 */
[----:B--2---:R-:W-:-:S04]  /*13b30*/  IMAD.WIDE.U32 R10, R11, c[0x0][0x1f0], R4 ;  /* 0x00007c000b0a7a25 */ /* 0x004fc800078e0004 */
[----:B------:R-:W-:Y:S01]  /*13b40*/  IMAD.WIDE R4, R0, 0x40, R2 ;  /* 0x0000004000047825 */ /* 0x000fe200078e0202 */
[----:B------:R-:W-:-:S05]  /*13b50*/  IADD3 R9, R11, UR4, RZ ;  /* 0x000000040b097c10 */ /* 0x000fca000fffe0ff */
        /* <DEDUP_REMOVED lines=16> */
.L_x_677:
[----:B----4-:R-:W-:Y:S05]  /*13c60*/  BSYNC B0 ;  /* 0x0000000000007941 */ /* 0x010fea0003800000 */
.L_x_676:
        /* <DEDUP_REMOVED lines=22> */
.L_x_679:
[----:B------:R-:W-:Y:S05]  /*13dd0*/  BSYNC B0 ;  /* 0x0000000000007941 */ /* 0x000fea0003800000 */
.L_x_678:
        /* <DEDUP_REMOVED lines=18> */
[----:B-1----:R1:W-:Y:S04]  /*13f00*/  @!P3 STG.E.128 [R2.64], R64 ;  /* 0x000000400200b986 */ /* 0x0023e8000c101d14 */
[----:B------:R1:W-:Y:S04]  /*13f10*/  @!P2 STG.E.128 [R2.64+0x80], R60 ;  /* 0x0000803c0200a986 */ /* 0x0003e8000c101d14 */
[----:B------:R1:W-:Y:S04]  /*13f20*/  @!P1 STG.E.128 [R2.64+0x100], R56 ;  /* 0x0001003802009986 */ /* 0x0003e8000c101d14 */
[----:B------:R1:W-:Y:S02]  /*13f30*/  @!P0 STG.E.128 [R2.64+0x180], R52 ;  /* 0x0001803402008986 */ /* 0x0003e4000c101d14 */
.L_x_681:
[----:B------:R-:W-:Y:S05]  /*13f40*/  BSYNC B0 ;  /* 0x0000000000007941 */ /* 0x000fea0003800000 */
.L_x_680:
[----:B------:R-:W-:-:S04]  /*13f50*/  LEA.HI.SX32 R0, R13, 0x30, 0x1d ;  /* 0x000000300d007811 */ /* 0x000fc800078feaff */
[----:B------:R-:W-:-:S13]  /*13f60*/  ISETP.GE.AND P0, PT, R0, UR9, PT ;  /* 0x0000000900007c0c */ /* 0x000fda000bf06270 */
[----:B------:R-:W-:Y:S05]  /*13f70*/  @P0 EXIT ;  /* 0x000000000000094d */ /* 0x000fea0003800000 */
[----:B------:R-:W-:Y:S01]  /*13f80*/  IADD3 R6, P0, R4, 0x30, RZ ;  /* 0x0000003004067810 */ /* 0x000fe20007f1e0ff */
[----:B-12---:R-:W-:Y:S01]  /*13f90*/  IMAD.MOV.U32 R2, RZ, RZ, R10 ;  /* 0x000000ffff027224 */ /* 0x006fe200078e000a */
        /* <DEDUP_REMOVED lines=18> */
.L_x_635:
        /* <DEDUP_REMOVED lines=80> */
.L_x_683:
[----:B------:R-:W-:Y:S05]  /*145c0*/  BSYNC B0 ;  /* 0x0000000000007941 */ /* 0x000fea0003800000 */
.L_x_682:
        /* <DEDUP_REMOVED lines=22> */
.L_x_685:
[----:B------:R-:W-:Y:S05]  /*14730*/  BSYNC B0 ;  /* 0x0000000000007941 */ /* 0x000fea0003800000 */
.L_x_684:
        /* <DEDUP_REMOVED lines=22> */
.L_x_687:
[----:B------:R-:W-:Y:S05]  /*148a0*/  BSYNC B0 ;  /* 0x0000000000007941 */ /* 0x000fea0003800000 */
.L_x_686:
        /* <DEDUP_REMOVED lines=21> */
.L_x_689:
[----:B------:R-:W-:Y:S05]  /*14a00*/  BSYNC B0 ;  /* 0x0000000000007941 */ /* 0x000fea0003800000 */
.L_x_688:
        /* <DEDUP_REMOVED lines=35> */
.L_x_690:
        /* <DEDUP_REMOVED lines=12> */
.L_x_1084:


//--------------------- .text._ZN5flash16flash_fwd_kernelI23Flash_fwd_kernel_traitsILi256ELi128ELi64ELi8ELb0ELb0EN7cutlass6half_tE19Flash_kernel_traitsILi256ELi128ELi64ELi8ES3_EELb1ELb1ELb0ELb0ELb0ELb0ELb0ELb0EEEvNS_16Flash_fwd_paramsE --------------------------
	.section	.text._ZN5flash16flash_fwd_kernelI23Flash_fwd_kernel_traitsILi256ELi128ELi64ELi8ELb0ELb0EN7cutlass6half_tE19Flash_kernel_traitsILi256ELi128ELi64ELi8ES3_EELb1ELb1ELb0ELb0ELb0ELb0ELb0ELb0EEEvNS_16Flash_fwd_paramsE,"ax",@progbits
	.sectioninfo	@"SHI_REGISTERS=255"
	.align	128
        .global         _ZN5flash16flash_fwd_kernelI23Flash_fwd_kernel_traitsILi256ELi128ELi64ELi8ELb0ELb0EN7cutlass6half_tE19Flash_kernel_traitsILi256ELi128ELi64ELi8ES3_EELb1ELb1ELb0ELb0ELb0ELb0ELb0ELb0EEEvNS_16Flash_fwd_paramsE
        .type           _ZN5flash16flash_fwd_kernelI23Flash_fwd_kernel_traitsILi256ELi128ELi64ELi8ELb0ELb0EN7cutlass6half_tE19Flash_kernel_traitsILi256ELi128ELi64ELi8ES3_EELb1ELb1ELb0ELb0ELb0ELb0ELb0ELb0EEEvNS_16Flash_fwd_paramsE,@function
        .size           _ZN5flash16flash_fwd_kernelI23Flash_fwd_kernel_traitsILi256ELi128ELi64ELi8ELb0ELb0EN7cutlass6half_tE19Flash_kernel_traitsILi256ELi128ELi64ELi8ES3_EELb1ELb1ELb0ELb0ELb0ELb0ELb0ELb0EEEvNS_16Flash_fwd_paramsE,(.L_x_1085 - _ZN5flash16flash_fwd_kernelI23Flash_fwd_kernel_traitsILi256ELi128ELi64ELi8ELb0ELb0EN7cutlass6half_tE19Flash_kernel_traitsILi256ELi128ELi64ELi8ES3_EELb1ELb1ELb0ELb0ELb0ELb0ELb0ELb0EEEvNS_16Flash_fwd_paramsE)
        .other          _ZN5flash16flash_fwd_kernelI23Flash_fwd_kernel_traitsILi256ELi128ELi64ELi8ELb0ELb0EN7cutlass6half_tE19Flash_kernel_traitsILi256ELi128ELi64ELi8ES3_EELb1ELb1ELb0ELb0ELb0ELb0ELb0ELb0EEEvNS_16Flash_fwd_paramsE,@"STO_CUDA_ENTRY STV_DEFAULT"
_ZN5flash16flash_fwd_kernelI23Flash_fwd_kernel_traitsILi256ELi128ELi64ELi8ELb0ELb0EN7cutlass6half_tE19Flash_kernel_traitsILi256ELi128ELi64ELi8ES3_EELb1ELb1ELb0ELb0ELb0ELb0ELb0ELb0EEEvNS_16Flash_fwd_paramsE:
.text._ZN5flash16flash_fwd_kernelI23Flash_fwd_kernel_traitsILi256ELi128ELi64ELi8ELb0ELb0EN7cutlass6half_tE19Flash_kernel_traitsILi256ELi128ELi64ELi8ES3_EELb1ELb1ELb0ELb0ELb0ELb0ELb0ELb0EEEvNS_16Flash_fwd_paramsE:
        /* <DEDUP_REMOVED lines=24> */
[----:B------:R-:W-:-:S02]  /*0180*/  UMOV UR8, 0x4 ;  /* 0x0000000400087882 */ /* 0x000fc40000000000 */
[----:B------:R-:W-:Y:S01]  /*0190*/  ULDC.64 UR4, c[0x0][0x248] ;  /* 0x0000920000047ab9 */ /* 0x000fe20000000a00 */
[----:B------:R-:W-:Y:S01]  /*01a0*/  PLOP3.LUT P0, PT, PT, PT, UP2, 0x80, 0x0 ;  /* 0x000000000000781c */ /* 0x000fe20003f0f028 */
[----:B------:R-:W-:Y:S02]  /*01b0*/  UISETP.EQ.U32.AND UP0, UPT, URZ, UR4, UPT ;  /* 0x000000043f00728c */ /* 0x000fe4000bf02070 */
[----:B------:R-:W-:Y:S02]  /*01c0*/  ULDC.64 UR12, c[0x0][0x240] ;  /* 0x00009000000c7ab9 */ /* 0x000fe40000000a00 */
[----:B-----5:R-:W-:Y:S02]  /*01d0*/  UIMAD.WIDE UR12, UR7, UR8, UR12 ;  /* 0x00000008070c72a5 */ /* 0x020fe4000f8e020c */
[----:B-1----:R-:W-:-:S06]  /*01e0*/  ULOP3.LUT UR6, UR10, UR26, UR7, 0xfe, !UPT ;  /* 0x0000001a0a067292 */ /* 0x002fcc000f8efe07 */
[----:B--2---:R-:W-:Y:S01]  /*01f0*/  LOP3.LUT P3, RZ, R23, UR6, RZ, 0xfc, !PT ;  /* 0x0000000617ff7c12 */ /* 0x004fe2000f86fcff */
[----:B------:R-:W-:Y:S02]  /*0200*/  ULDC.U8 UR6, c[0x0][0x312] ;  /* 0x0000c48000067ab9 */ /* 0x000fe40000000000 */
[----:B------:R-:W-:-:S04]  /*0210*/  UISETP.NE.AND UP3, UPT, UR6, URZ, UPT ;  /* 0x0000003f0600728c */ /* 0x000fc8000bf65270 */
[----:B------:R-:W-:-:S06]  /*0220*/  UISETP.EQ.OR.EX UP0, UPT, URZ, UR5, !UP3, UP0 ;  /* 0x000000053f00728c */ /* 0x000fcc000df02700 */
[----:B------:R-:W-:Y:S02]  /*0230*/  @!P3 IMAD.MOV.U32 R10, RZ, RZ, c[0x0][0x308] ;  /* 0x0000c200ff0ab624 */ /* 0x000fe400078e00ff */
[----:B------:R-:W-:Y:S01]  /*0240*/  @!P3 IMAD.MOV.U32 R11, RZ, RZ, c[0x0][0x30c] ;  /* 0x0000c300ff0bb624 */ /* 0x000fe200078e00ff */
[----:B------:R-:W-:Y:S02]  /*0250*/  ULDC.64 UR4, c[0x0][0x248] ;  /* 0x0000920000047ab9 */ /* 0x000fe40000000a00 */
[----:B------:R-:W-:Y:S01]  /*0260*/  UIMAD.WIDE UR4, UR7, UR8, UR4 ;  /* 0x00000008070472a5 */ /* 0x000fe2000f8e0204 */
[----:B----4-:R-:W1:Y:S08]  /*0270*/  @P2 R2UR UR36, R4 ;  /* 0x00000000042423c2 */ /* 0x010e7000000e0000 */
[----:B------:R-:W2:Y:S01]  /*0280*/  @P2 R2UR UR37, R5 ;  /* 0x00000000052523c2 */ /* 0x000ea200000e0000 */
[----:B-1----:R-:W-:Y:S01]  /*0290*/  IMAD.U32 R4, RZ, RZ, UR36 ;  /* 0x00000024ff047e24 */ /* 0x002fe2000f8e00ff */
[----:B---3--:R-:W-:Y:S01]  /*02a0*/  @P2 IADD3 R7, P1, R2, c[0x0][0x300], RZ ;  /* 0x0000c00002072a10 */ /* 0x008fe20007f3e0ff */
[----:B------:R-:W-:Y:S01]  /*02b0*/  IMAD.U32 R2, RZ, RZ, UR12 ;  /* 0x0000000cff027e24 */ /* 0x000fe2000f8e00ff */
[----:B--2---:R-:W-:-:S03]  /*02c0*/  MOV R5, UR37 ;  /* 0x0000002500057c02 */ /* 0x004fc60008000f00 */
[----:B------:R-:W-:Y:S02]  /*02d0*/  @P2 IMAD.X R8, RZ, RZ, R3, P1 ;  /* 0x000000ffff082224 */ /* 0x000fe400008e0603 */
[----:B------:R1:W-:Y:S01]  /*02e0*/  @!P3 STG.E.64 [R10.64], R4 ;  /* 0x000000040a00b986 */ /* 0x0003e2000c101b1c */
[----:B------:R-:W-:Y:S01]  /*02f0*/  IMAD.U32 R3, RZ, RZ, UR13 ;  /* 0x0000000dff037e24 */ /* 0x000fe2000f8e00ff */
[----:B------:R-:W-:Y:S01]  /*0300*/  PLOP3.LUT P2, PT, PT, PT, UP0, 0x80, 0x0 ;  /* 0x000000000000781c */ /* 0x000fe20003f4f008 */
        /* <DEDUP_REMOVED lines=14> */
[----:B------:R-:W-:Y:S02]  /*03f0*/  UMOV UR25, 0xffffffff ;  /* 0xffffffff00197882 */ /* 0x000fe40000000000 */
[----:B------:R-:W-:Y:S02]  /*0400*/  UMOV UR15, 0xffffffff ;  /* 0xffffffff000f7882 */ /* 0x000fe40000000000 */
[----:B------:R-:W-:Y:S02]  /*0410*/  ULDC UR4, c[0x0][0x1c0] ;  /* 0x0000700000047ab9 */ /* 0x000fe40000000800 */
[----:B------:R-:W-:-:S02]  /*0420*/  UIMAD UR4, UR7, UR4, UR10 ;  /* 0x00000004070472a4 */ /* 0x000fc4000f8e020a */
[----:B------:R-:W-:Y:S02]  /*0430*/  UMOV UR11, URZ ;  /* 0x0000003f000b7c82 */ /* 0x000fe40008000000 */
[----:B------:R-:W-:-:S04]  /*0440*/  USHF.L.U32 UR5, UR4, 0x5, URZ ;  /* 0x0000000504057899 */ /* 0x000fc8000800063f */
[----:B------:R-:W-:Y:S01]  /*0450*/  USHF.R.S32.HI UR4, URZ, 0x1f, UR5 ;  /* 0x0000001f3f047899 */ /* 0x000fe20008011405 */
[----:B---3--:R1:W3:Y:S08]  /*0460*/  @P0 R2UR UR25, R9 ;  /* 0x00000000091903c2 */ /* 0x0082f000000e0000 */
[----:B----4-:R-:W3:Y:S01]  /*0470*/  @P0 R2UR UR27, R6 ;  /* 0x00000000061b03c2 */ /* 0x010ee200000e0000 */
[----:B-1----:R-:W-:-:S04]  /*0480*/  SHF.R.S32.HI R9, RZ, 0x1f, R23 ;  /* 0x0000001fff097819 */ /* 0x002fc80000011417 */
[----:B------:R-:W-:-:S03]  /*0490*/  LEA.HI R21, R9, R23, RZ, 0x5 ;  /* 0x0000001709157211 */ /* 0x000fc600078f28ff */
[----:B--2---:R1:W2:Y:S01]  /*04a0*/  @P1 R2UR UR11, R4 ;  /* 0x00000000040b13c2 */ /* 0x0042a200000e0000 */
[----:B---3--:R-:W-:-:S07]  /*04b0*/  @UP2 UIADD3 UR27, UR27, -UR25, URZ ;  /* 0x800000191b1b2290 */ /* 0x008fce000fffe03f */
[----:B-----5:R3:W4:Y:S01]  /*04c0*/  @!P2 R2UR UR15, R0 ;  /* 0x00000000000fa3c2 */ /* 0x02072200000e0000 */
[----:B------:R-:W-:Y:S01]  /*04d0*/  ISETP.NE.U32.AND P2, PT, RZ, c[0x0][0x248], PT ;  /* 0x00009200ff007a0c */ /* 0x000fe20003f45070 */
[----:B------:R-:W-:-:S03]  /*04e0*/  @!UP2 ULDC UR27, c[0x0][0x214] ;  /* 0x00008500001baab9 */ /* 0x000fc60000000800 */
[----:B------:R-:W-:Y:S02]  /*04f0*/  ISETP.NE.AND.EX P2, PT, RZ, c[0x0][0x24c], PT, P2 ;  /* 0x00009300ff007a0c */ /* 0x000fe40003f45320 */
[----:B---3--:R-:W-:-:S05]  /*0500*/  LOP3.LUT R0, R21, 0xffffffe0, RZ, 0xc0, !PT ;  /* 0xffffffe015007812 */ /* 0x008fca00078ec0ff */
[----:B------:R-:W-:-:S05]  /*0510*/  IMAD.IADD R20, R23, 0x1, -R0 ;  /* 0x0000000117147824 */ /* 0x000fca00078e0a00 */
[--C-:B------:R-:W-:Y:S02]  /*0520*/  IADD3 R103, P1, P0, R7, UR5, R20.reuse ;  /* 0x0000000507677c10 */ /* 0x100fe4000f83e014 */
[----:B------:R-:W-:-:S03]  /*0530*/  SHF.R.S32.HI R0, RZ, 0x1f, R20 ;  /* 0x0000001fff007819 */ /* 0x000fc60000011414 */
[----:B------:R1:W-:Y:S01]  /*0540*/  STL [R1+0x48], R103 ;  /* 0x0000486701007387 */ /* 0x0003e20000100800 */
[----:B------:R-:W-:Y:S01]  /*0550*/  IADD3.X R101, R8, UR4, R0, P1, P0 ;  /* 0x0000000408657c10 */ /* 0x000fe20008fe0400 */
        /* <DEDUP_REMOVED lines=8> */
.L_x_691:
[----:B------:R-:W-:Y:S02]  /*05e0*/  ULDC UR6, c[0x0][0x218] ;  /* 0x0000860000067ab9 */ /* 0x000fe40000000800 */
.L_x_692:
        /* <DEDUP_REMOVED lines=42> */
[----:B------:R-:W-:-:S02]  /*0890*/  @UP1 UIMAD.WIDE.U32 UR18, UR25, UR12, URZ ;  /* 0x0000000c191212a5 */ /* 0x000fc4000f8e003f */
[----:B------:R-:W-:Y:S02]  /*08a0*/  @!UP1 USHF.R.S32.HI UR12, URZ, 0x1f, UR7 ;  /* 0x0000001f3f0c9899 */ /* 0x000fe40008011407 */
[----:B------:R-:W-:Y:S02]  /*08b0*/  @UP1 UIMAD UR6, UR25, UR13, UR19 ;  /* 0x0000000d190612a4 */ /* 0x000fe4000f8e0213 */
[----:B------:R-:W-:Y:S02]  /*08c0*/  @UP0 UIADD3 UR13, UR11, UR15, URZ ;  /* 0x0000000f0b0d0290 */ /* 0x000fe4000fffe03f */
[----:B------:R-:W-:Y:S02]  /*08d0*/  @!UP1 UIMAD UR12, UR12, UR4, URZ ;  /* 0x000000040c0c92a4 */ /* 0x000fe4000f8e023f */
[----:B------:R-:W-:Y:S02]  /*08e0*/  @!UP1 UIMAD.WIDE.U32 UR16, UR7, UR4, URZ ;  /* 0x00000004071092a5 */ /* 0x000fe4000f8e003f */
[----:B------:R-:W-:-:S02]  /*08f0*/  @UP0 UIMAD.WIDE.U32 UR32, UR13, UR30, URZ ;  /* 0x0000001e0d2002a5 */ /* 0x000fc4000f8e003f */
[----:B------:R-:W-:Y:S02]  /*0900*/  @!UP1 UIMAD UR5, UR7, UR5, UR12 ;  /* 0x00000005070592a4 */ /* 0x000fe4000f8e020c */
[----:B------:R-:W-:Y:S02]  /*0910*/  @UP1 UMOV UR14, UR18 ;  /* 0x00000012000e1c82 */ /* 0x000fe40008000000 */
[----:B------:R-:W-:Y:S02]  /*0920*/  @UP0 UIMAD UR31, UR13, UR31, UR33 ;  /* 0x0000001f0d1f02a4 */ /* 0x000fe4000f8e0221 */
[----:B------:R-:W-:Y:S02]  /*0930*/  @!UP1 UIADD3 UR6, UR17, UR5, URZ ;  /* 0x0000000511069290 */ /* 0x000fe4000fffe03f */
[----:B------:R-:W-:Y:S01]  /*0940*/  @!UP1 UMOV UR14, UR16 ;  /* 0x00000010000e9c82 */ /* 0x000fe20008000000 */
        /* <DEDUP_REMOVED lines=12> */
[----:B------:R-:W-:-:S03]  /*0a10*/  UIADD3 UR31, UR33, UR5, URZ ;  /* 0x00000005211f7290 */ /* 0x000fc6000fffe03f */
.L_x_694:
[----:B------:R-:W-:Y:S01]  /*0a20*/  IABS R0, c[0x0][0x1c8] ;  /* 0x0000720000007a13 */ /* 0x000fe20000000000 */
[----:B------:R-:W1:Y:S01]  /*0a30*/  S2R R2, SR_CTAID.Z ;  /* 0x0000000000027919 */ /* 0x000e620000002700 */
[----:B------:R-:W-:Y:S02]  /*0a40*/  UMOV UR16, URZ ;  /* 0x0000003f00107c82 */ /* 0x000fe40008000000 */
[----:B------:R-:W2:Y:S01]  /*0a50*/  R2UR UR5, R0 ;  /* 0x00000000000573c2 */ /* 0x000ea200000e0000 */
[----:B------:R-:W-:Y:S01]  /*0a60*/  @UP0 UIADD3 UR15, UR11, UR15, URZ ;  /* 0x0000000f0b0f0290 */ /* 0x000fe2000fffe03f */
        /* <DEDUP_REMOVED lines=9> */
[----:B------:R-:W-:-:S04]  /*0b00*/  UIMAD.WIDE.U32 UR12, UR17, UR12, UR16 ;  /* 0x0000000c110c72a5 */ /* 0x000fc8000f8e0010 */
[----:B-1----:R-:W-:-:S07]  /*0b10*/  UIMAD.WIDE.U32 UR12, UR13, UR4, URZ ;  /* 0x000000040d0c72a5 */ /* 0x002fce000f8e003f */
        /* <DEDUP_REMOVED lines=15> */
[----:B------:R-:W-:-:S03]  /*0c10*/  @UP0 UIMAD UR33, UR15, UR5, UR17 ;  /* 0x000000050f2102a4 */ /* 0x000fc6000f8e0211 */
[----:B------:R-:W-:Y:S02]  /*0c20*/  @UP0 UMOV UR34, UR16 ;  /* 0x0000001000220c82 */ /* 0x000fe40008000000 */
[----:B------:R-:W-:Y:S02]  /*0c30*/  @!UP2 ULOP3.LUT UR30, URZ, UR12, URZ, 0x33, !UPT ;  /* 0x0000000c3f1ea292 */ /* 0x000fe4000f8e333f */
[----:B------:R-:W-:Y:S02]  /*0c40*/  USHF.R.S32.HI UR12, URZ, 0x1f, UR10 ;  /* 0x0000001f3f0c7899 */ /* 0x000fe4000801140a */
[----:B------:R-:W-:Y:S01]  /*0c50*/  USHF.R.S32.HI UR13, URZ, 0x1f, UR30 ;  /* 0x0000001f3f0d7899 */ /* 0x000fe2000801141e */
[----:B------:R-:W-:Y:S05]  /*0c60*/  @P0 BRA `(.L_x_695) ;  /* 0x000000d000000947 */ /* 0x000fea0003800000 */
[----:B------:R-:W-:Y:S02]  /*0c70*/  USHF.R.S32.HI UR15, URZ, 0x1f, UR11 ;  /* 0x0000001f3f0f7899 */ /* 0x000fe4000801140b */
[----:B------:R-:W-:Y:S02]  /*0c80*/  ULDC.64 UR4, c[0x0][0x1a0] ;  /* 0x0000680000047ab9 */ /* 0x000fe40000000a00 */
[----:B------:R-:W-:-:S02]  /*0c90*/  UIMAD UR15, UR15, UR4, URZ ;  /* 0x000000040f0f72a4 */ /* 0x000fc4000f8e023f */
[----:B------:R-:W-:Y:S02]  /*0ca0*/  UIMAD.WIDE.U32 UR16, UR11, UR4, URZ ;  /* 0x000000040b1072a5 */ /* 0x000fe4000f8e003f */
[----:B------:R-:W-:Y:S02]  /*0cb0*/  UIMAD UR15, UR11, UR5, UR15 ;  /* 0x000000050b0f72a4 */ /* 0x000fe4000f8e020f */
[----:B------:R-:W-:Y:S02]  /*0cc0*/  USHF.R.S32.HI UR11, URZ, 0x1f, UR7 ;  /* 0x0000001f3f0b7899 */ /* 0x000fe40008011407 */
[----:B------:R-:W-:Y:S02]  /*0cd0*/  UIADD3 UR17, UR17, UR15, URZ ;  /* 0x0000000f11117290 */ /* 0x000fe4000fffe03f */
[----:B------:R-:W-:Y:S02]  /*0ce0*/  ULDC.64 UR4, c[0x0][0x188] ;  /* 0x0000620000047ab9 */ /* 0x000fe40000000a00 */
[----:B------:R-:W-:-:S02]  /*0cf0*/  UIMAD UR11, UR11, UR4, URZ ;  /* 0x000000040b0b72a4 */ /* 0x000fc4000f8e023f */
[----:B------:R-:W-:Y:S02]  /*0d00*/  UIMAD.WIDE.U32 UR16, UR7, UR4, UR16 ;  /* 0x00000004071072a5 */ /* 0x000fe4000f8e0010 */
[----:B------:R-:W-:-:S04]  /*0d10*/  UIMAD UR5, UR7, UR5, UR11 ;  /* 0x00000005070572a4 */ /* 0x000fc8000f8e020b */
[----:B------:R-:W-:Y:S02]  /*0d20*/  UIADD3 UR33, UR17, UR5, URZ ;  /* 0x0000000511217290 */ /* 0x000fe4000fffe03f */
[----:B------:R-:W-:Y:S02]  /*0d30*/  UMOV UR34, UR16 ;  /* 0x0000001000227c82 */ /* 0x000fe40008000000 */
.L_x_695:
[CC--:B------:R-:W-:Y:S01]  /*0d40*/  LEA.HI R0, R9.reuse, R23.reuse, RZ, 0x3 ;  /* 0x0000001709007211 */ /* 0x0c0fe200078f18ff */
[----:B------:R-:W1:Y:S01]  /*0d50*/  S2R R18, SR_CTAID.Z ;  /* 0x0000000000127919 */ /* 0x000e620000002700 */
[----:B------:R-:W-:Y:S01]  /*0d60*/  LEA.HI R5, R9, R23, RZ, 0x4 ;  /* 0x0000001709057211 */ /* 0x000fe200078f20ff */
[----:B------:R-:W-:Y:S01]  /*0d70*/  ULDC.64 UR4, c[0x0][0x1b8] ;  /* 0x00006e0000047ab9 */ /* 0x000fe20000000a00 */
[----:B------:R-:W-:Y:S01]  /*0d80*/  SHF.R.S32.HI R234, RZ, 0x3, R0 ;  /* 0x00000003ffea7819 */ /* 0x000fe20000011400 */
[----:B------:R-:W-:Y:S01]  /*0d90*/  UIMAD UR4, UR13, UR4, URZ ;  /* 0x000000040d0472a4 */ /* 0x000fe2000f8e023f */
[----:B------:R-:W-:Y:S01]  /*0da0*/  LOP3.LUT R0, R0, 0xfffffff8, RZ, 0xc0, !PT ;  /* 0xfffffff800007812 */ /* 0x000fe200078ec0ff */
[----:B------:R-:W-:Y:S01]  /*0db0*/  UIADD3 UR18, -UR9, UR27, URZ ;  /* 0x0000001b09127290 */ /* 0x000fe2000fffe13f */
[----:B------:R-:W-:Y:S01]  /*0dc0*/  SHF.R.S32.HI R4, RZ, 0x4, R5 ;  /* 0x00000004ff047819 */ /* 0x000fe20000011405 */
[----:B------:R-:W-:Y:S01]  /*0dd0*/  IMAD.SHL.U32 R3, R234, 0x40, RZ ;  /* 0x00000040ea037824 */ /* 0x000fe200078e00ff */
[----:B------:R-:W-:Y:S01]  /*0de0*/  LOP3.LUT R2, R5, 0xfffffff0, RZ, 0xc0, !PT ;  /* 0xfffffff005027812 */ /* 0x000fe200078ec0ff */
[----:B------:R-:W-:Y:S01]  /*0df0*/  IMAD.IADD R24, R23, 0x1, -R0 ;  /* 0x0000000117187824 */ /* 0x000fe200078e0a00 */
[----:B------:R-:W-:Y:S01]  /*0e00*/  LEA.HI R0, R5, R4, RZ, 0x1 ;  /* 0x0000000405007211 */ /* 0x000fe200078f08ff */
[----:B------:R-:W-:Y:S01]  /*0e10*/  BSSY B0, `(.L_x_696) ;  /* 0x0000072000007945 */ /* 0x000fe20003800000 */
[----:B------:R-:W-:Y:S01]  /*0e20*/  LOP3.LUT R5, R3, 0x1c0, RZ, 0xc0, !PT ;  /* 0x000001c003057812 */ /* 0x000fe200078ec0ff */
[----:B------:R-:W-:Y:S01]  /*0e30*/  IMAD.SHL.U32 R112, R24, 0x8, RZ ;  /* 0x0000000818707824 */ /* 0x000fe200078e00ff */
[----:B------:R-:W-:Y:S01]  /*0e40*/  LOP3.LUT R0, R0, 0xfffffffe, RZ, 0xc0, !PT ;  /* 0xfffffffe00007812 */ /* 0x000fe200078ec0ff */
[----:B------:R-:W-:Y:S01]  /*0e50*/  IMAD.IADD R6, R23, 0x1, -R2 ;  /* 0x0000000117067824 */ /* 0x000fe200078e0a02 */
[----:B------:R-:W-:-:S02]  /*0e60*/  SHF.R.U32.HI R2, RZ, 0x3, R5 ;  /* 0x00000003ff027819 */ /* 0x000fc40000011605 */
[----:B------:R-:W-:Y:S01]  /*0e70*/  LOP3.LUT R3, R5, 0x38, R112, 0xf8, !PT ;  /* 0x0000003805037812 */ /* 0x000fe200078ef870 */
[----:B------:R-:W-:Y:S01]  /*0e80*/  IMAD.IADD R22, R4, 0x1, -R0 ;  /* 0x0000000104167824 */ /* 0x000fe200078e0a00 */
[----:B------:R-:W-:Y:S02]  /*0e90*/  SHF.R.S32.HI R5, RZ, 0x1f, R6 ;  /* 0x0000001fff057819 */ /* 0x000fe40000011406 */
[----:B------:R-:W-:Y:S02]  /*0ea0*/  SHF.R.S32.HI R235, RZ, 0x1f, R234 ;  /* 0x0000001fffeb7819 */ /* 0x000fe400000114ea */
[----:B------:R-:W-:Y:S02]  /*0eb0*/  LEA.HI R11, R5, R6, RZ, 0x3 ;  /* 0x00000006050b7211 */ /* 0x000fe400078f18ff */
[----:B------:R-:W-:Y:S01]  /*0ec0*/  SHF.R.S32.HI R113, RZ, 0x1f, R112 ;  /* 0x0000001fff717819 */ /* 0x000fe20000011470 */
[----:B------:R-:W-:Y:S01]  /*0ed0*/  IMAD R7, R235, c[0x0][0x198], RZ ;  /* 0x00006600eb077a24 */ /* 0x000fe200078e02ff */
[----:B------:R-:W-:-:S02]  /*0ee0*/  LOP3.LUT R0, R11, 0xfffffff8, RZ, 0xc0, !PT ;  /* 0xfffffff80b007812 */ /* 0x000fc400078ec0ff */
[----:B------:R-:W-:Y:S01]  /*0ef0*/  LEA.HI R9, R9, R23, RZ, 0x6 ;  /* 0x0000001709097211 */ /* 0x000fe200078f30ff */
[----:B------:R-:W-:Y:S01]  /*0f00*/  IMAD.WIDE.U32 R4, R234, c[0x0][0x198], R112 ;  /* 0x00006600ea047a25 */ /* 0x000fe200078e0070 */
[----:B------:R-:W-:Y:S01]  /*0f10*/  LOP3.LUT R10, R3, R2, RZ, 0x3c, !PT ;  /* 0x00000002030a7212 */ /* 0x000fe200078e3cff */
[----:B------:R2:W-:Y:S01]  /*0f20*/  STL.64 [R1], R112 ;  /* 0x0000007001007387 */ /* 0x0005e20000100a00 */
[----:B------:R-:W-:Y:S01]  /*0f30*/  IADD3 R2, P0, R112, UR14, RZ ;  /* 0x0000000e70027c10 */ /* 0x000fe2000ff1e0ff */
[----:B------:R-:W-:Y:S01]  /*0f40*/  IMAD.IADD R0, R6, 0x1, -R0 ;  /* 0x0000000106007824 */ /* 0x000fe200078e0a00 */
[----:B------:R-:W-:Y:S01]  /*0f50*/  IADD3 R110, R112, 0x40, RZ ;  /* 0x00000040706e7810 */ /* 0x000fe20007ffe0ff */
[----:B------:R-:W-:Y:S01]  /*0f60*/  IMAD.SHL.U32 R9, R9, 0x8, RZ ;  /* 0x0000000809097824 */ /* 0x000fe200078e00ff */
[----:B------:R-:W-:Y:S01]  /*0f70*/  IADD3.X R3, R113, UR6, RZ, P0, !PT ;  /* 0x0000000671037c10 */ /* 0x000fe200087fe4ff */
[----:B------:R-:W-:Y:S01]  /*0f80*/  IMAD R6, R234, c[0x0][0x19c], R7 ;  /* 0x00006700ea067a24 */ /* 0x000fe200078e0207 */
[----:B------:R-:W-:Y:S01]  /*0f90*/  IADD3 R8, P0, R4, UR32, RZ ;  /* 0x0000002004087c10 */ /* 0x000fe2000ff1e0ff */
[----:B------:R-:W-:Y:S01]  /*0fa0*/  IMAD R4, R235, c[0x0][0x1a0], RZ ;  /* 0x00006800eb047a24 */ /* 0x000fe200078e02ff */
[----:B------:R-:W-:Y:S01]  /*0fb0*/  LOP3.LUT P2, RZ, R0, 0x4, RZ, 0xc0, !PT ;  /* 0x0000000400ff7812 */ /* 0x000fe2000784c0ff */
[----:B-1----:R-:W-:Y:S01]  /*0fc0*/  IMAD.WIDE.U32 R18, R18, c[0x0][0x1a8], R2 ;  /* 0x00006a0012127a25 */ /* 0x002fe200078e0002 */
[----:B------:R-:W-:Y:S01]  /*0fd0*/  LOP3.LUT P1, RZ, R0, 0x2, RZ, 0xc0, !PT ;  /* 0x0000000200ff7812 */ /* 0x000fe2000782c0ff */
[----:B------:R-:W-:Y:S01]  /*0fe0*/  ULDC.64 UR6, c[0x0][0x1b0] ;  /* 0x00006c0000067ab9 */ /* 0x000fe20000000a00 */
[----:B------:R-:W-:Y:S01]  /*0ff0*/  LOP3.LUT R10, R10, 0xfffffe00, R9, 0xf8, !PT ;  /* 0xfffffe000a0a7812 */ /* 0x000fe200078ef809 */
[----:B------:R-:W-:Y:S01]  /*1000*/  IMAD.SHL.U32 R0, R0, 0x40, RZ ;  /* 0x0000004000007824 */ /* 0x000fe200078e00ff */
[----:B------:R-:W-:Y:S01]  /*1010*/  IADD3.X R9, R5, UR31, R6, P0, !PT ;  /* 0x0000001f05097c10 */ /* 0x000fe200087fe406 */
[----:B------:R-:W-:Y:S01]  /*1020*/  IMAD.SHL.U32 R6, R22, 0x8, RZ ;  /* 0x0000000816067824 */ /* 0x000fe200078e00ff */
[----:B------:R-:W-:Y:S01]  /*1030*/  UIMAD UR6, UR13, UR6, URZ ;  /* 0x000000060d0672a4 */ /* 0x000fe2000f8e023f */
[----:B------:R-:W-:Y:S01]  /*1040*/  IMAD.WIDE.U32 R2, R234, c[0x0][0x1a0], R112 ;  /* 0x00006800ea027a25 */ /* 0x000fe200078e0070 */
[----:B------:R-:W-:-:S02]  /*1050*/  LOP3.LUT R0, R0, 0x1c0, RZ, 0xc0, !PT ;  /* 0x000001c000007812 */ /* 0x000fc400078ec0ff */
[----:B------:R-:W-:Y:S01]  /*1060*/  UIMAD UR7, UR30, UR7, UR6 ;  /* 0x000000071e0772a4 */ /* 0x000fe2000f8e0206 */
[----:B------:R-:W-:Y:S01]  /*1070*/  IMAD R4, R234, c[0x0][0x1a4], R4 ;  /* 0x00006900ea047a24 */ /* 0x000fe200078e0204 */
[----:B------:R-:W-:Y:S01]  /*1080*/  LOP3.LUT R6, R0, 0x8, R6, 0xf8, !PT ;  /* 0x0000000800067812 */ /* 0x000fe200078ef806 */
[----:B------:R-:W-:Y:S01]  /*1090*/  UIMAD UR6, UR30, UR5, UR4 ;  /* 0x000000051e0672a4 */ /* 0x000fe2000f8e0204 */
[----:B------:R-:W-:Y:S01]  /*10a0*/  IADD3 R2, P0, R2, UR34, RZ ;  /* 0x0000002202027c10 */ /* 0x000fe2000ff1e0ff */
[----:B------:R-:W-:Y:S01]  /*10b0*/  IMAD.SHL.U32 R5, R11, 0x40, RZ ;  /* 0x000000400b057824 */ /* 0x000fe200078e00ff */
[----:B------:R-:W-:Y:S01]  /*10c0*/  SHF.R.U32.HI R0, RZ, 0x3, R0 ;  /* 0x00000003ff007819 */ /* 0x000fe20000011600 */
[----:B------:R-:W-:Y:S01]  /*10d0*/  ULDC.64 UR4, c[0x0][0x1a8] ;  /* 0x00006a0000047ab9 */ /* 0x000fe20000000a00 */
[----:B------:R-:W-:Y:S01]  /*10e0*/  IADD3.X R3, R3, UR33, R4, P0, !PT ;  /* 0x0000002103037c10 */ /* 0x000fe200087fe404 */
[----:B------:R-:W-:Y:S01]  /*10f0*/  IMAD.U32 R4, RZ, RZ, UR30 ;  /* 0x0000001eff047e24 */ /* 0x000fe2000f8e00ff */
[----:B------:R-:W-:Y:S01]  /*1100*/  LOP3.LUT R6, R6, R0, RZ, 0x3c, !PT ;  /* 0x0000000006067212 */ /* 0x000fe200078e3cff */
[----:B------:R-:W-:Y:S01]  /*1110*/  IMAD.U32 R0, RZ, RZ, UR30 ;  /* 0x0000001eff007e24 */ /* 0x000fe2000f8e00ff */
[----:B------:R-:W-:Y:S01]  /*1120*/  IADD3 R107, R112, 0x80, RZ ;  /* 0x00000080706b7810 */ /* 0x000fe20007ffe0ff */
[----:B------:R-:W-:Y:S01]  /*1130*/  IMAD.WIDE.U32 R26, R4, c[0x0][0x1b8], R2 ;  /* 0x00006e00041a7a25 */ /* 0x000fe200078e0002 */
[----:B------:R-:W-:Y:S01]  /*1140*/  IADD3 R106, R112, 0xc0, RZ ;  /* 0x000000c0706a7810 */ /* 0x000fe20007ffe0ff */
[----:B------:R-:W-:Y:S01]  /*1150*/  UIMAD UR4, UR12, UR4, URZ ;  /* 0x000000040c0472a4 */ /* 0x000fe2000f8e023f */
[----:B------:R-:W-:Y:S01]  /*1160*/  ISETP.GE.AND P0, PT, R234, UR18, PT ;  /* 0x00000012ea007c0c */ /* 0x000fe2000bf06270 */
[----:B------:R-:W-:Y:S01]  /*1170*/  IMAD.WIDE.U32 R30, R0, c[0x0][0x1b0], R8 ;  /* 0x00006c00001e7a25 */ /* 0x000fe200078e0008 */
[----:B------:R-:W-:Y:S01]  /*1180*/  IADD3 R29, R27, UR6, RZ ;  /* 0x000000061b1d7c10 */ /* 0x000fe2000fffe0ff */
[----:B------:R-:W-:Y:S01]  /*1190*/  UIMAD UR4, UR10, UR5, UR4 ;  /* 0x000000050a0472a4 */ /* 0x000fe2000f8e0204 */
[----:B------:R-:W-:Y:S01]  /*11a0*/  LOP3.LUT R5, R6, 0xfffffe00, R5, 0xf8, !PT ;  /* 0xfffffe0006057812 */ /* 0x000fe200078ef805 */
[----:B------:R-:W-:Y:S01]  /*11b0*/  IMAD.MOV.U32 R4, RZ, RZ, 0x10 ;  /* 0x00000010ff047424 */ /* 0x000fe200078e00ff */
[----:B------:R2:W-:Y:S01]  /*11c0*/  STL.64 [R1+0x20], R30 ;  /* 0x0000201e01007387 */ /* 0x0005e20000100a00 */
[----:B------:R-:W-:Y:S01]  /*11d0*/  IADD3 R33, R31, UR7, RZ ;  /* 0x000000071f217c10 */ /* 0x000fe2000fffe0ff */
[----:B------:R-:W-:Y:S01]  /*11e0*/  IMAD.MOV.U32 R0, RZ, RZ, 0x20 ;  /* 0x00000020ff007424 */ /* 0x000fe200078e00ff */
[----:B------:R-:W-:Y:S01]  /*11f0*/  IADD3 R9, R19, UR4, RZ ;  /* 0x0000000413097c10 */ /* 0x000fe2000fffe0ff */
[----:B------:R2:W-:Y:S01]  /*1200*/  STL.64 [R1+0x40], R26 ;  /* 0x0000401a01007387 */ /* 0x0005e20000100a00 */
[----:B------:R-:W-:Y:S01]  /*1210*/  IMAD.U32 R6, RZ, RZ, UR26 ;  /* 0x0000001aff067e24 */ /* 0x000fe2000f8e00ff */
[----:B------:R-:W-:Y:S01]  /*1220*/  SHF.R.S32.HI R21, RZ, 0x5, R21 ;  /* 0x00000005ff157819 */ /* 0x000fe20000011415 */
[----:B------:R-:W-:Y:S01]  /*1230*/  IMAD.SHL.U32 R227, R10, 0x2, RZ ;  /* 0x000000020ae37824 */ /* 0x000fe200078e00ff */
[----:B------:R2:W-:Y:S01]  /*1240*/  STL [R1+0x28], R110 ;  /* 0x0000286e01007387 */ /* 0x0005e20000100800 */
[----:B------:R-:W-:Y:S01]  /*1250*/  IMAD.WIDE R6, R6, 0x80, R234 ;  /* 0x0000008006067825 */ /* 0x000fe200078e02ea */
[----:B------:R-:W-:-:S02]  /*1260*/  SEL R4, R4, 0xfffffff0, !P1 ;  /* 0xfffffff004047807 */ /* 0x000fc40004800000 */
        /* <DEDUP_REMOVED lines=44> */
.L_x_697:
[----:B------:R-:W-:Y:S05]  /*1530*/  BSYNC B0 ;  /* 0x0000000000007941 */ /* 0x000fea0003800000 */
.L_x_696:
        /* <DEDUP_REMOVED lines=45> */
.L_x_699:
[----:B------:R-:W-:Y:S05]  /*1810*/  BSYNC B0 ;  /* 0x0000000000007941 */ /* 0x000fea0003800000 */
.L_x_698:
        /* <DEDUP_REMOVED lines=45> */
.L_x_701:
[----:B------:R-:W-:Y:S05]  /*1af0*/  BSYNC B0 ;  /* 0x0000000000007941 */ /* 0x000fea0003800000 */
.L_x_700:
        /* <DEDUP_REMOVED lines=14> */
[----:B-1----:R-:W-:Y:S01]  /*1be0*/  IMAD.WIDE.U32 R10, R2, c[0x0][0x190], R8 ;  /* 0x00006400020a7a25 */ /* 0x002fe200078e0008 */
        /* <DEDUP_REMOVED lines=33> */
.L_x_703:
[----:B------:R-:W-:Y:S05]  /*1e00*/  BSYNC B0 ;  /* 0x0000000000007941 */ /* 0x000fea0003800000 */
.L_x_702:
        /* <DEDUP_REMOVED lines=11> */
[----:B-1----:R-:W-:Y:S01]  /*1ec0*/  IMAD.WIDE.U32 R2, R102, UR38, R108 ;  /* 0x0000002666027c25 */ /* 0x002fe2000f8e006c */
        /* <DEDUP_REMOVED lines=36> */
.L_x_705:
[----:B------:R-:W-:Y:S05]  /*2110*/  BSYNC B0 ;  /* 0x0000000000007941 */ /* 0x000fea0003800000 */
.L_x_704:
[----:B------:R-:W-:Y:S01]  /*2120*/  ISETP.GE.AND P0, PT, R17, UR11, PT ;  /* 0x0000000b11007c0c */ /* 0x000fe2000bf06270 */
[----:B------:R-:W-:Y:S01]  /*2130*/  UMOV UR23, 0x5 ;  /* 0x0000000500177882 */ /* 0x000fe20000000000 */
[----:B------:R-:W-:Y:S01]  /*2140*/  BSSY B0, `(.L_x_706) ;  /* 0x000002b000007945 */ /* 0x000fe20003800000 */
[----:B------:R-:W-:Y:S02]  /*2150*/  ULDC UR21, c[0x0][0x19c] ;  /* 0x0000670000157ab9 */ /* 0x000fe40000000800 */
[----:B------:R-:W-:Y:S02]  /*2160*/  ULDC.64 UR4, c[0x0][0x1a0] ;  /* 0x0000680000047ab9 */ /* 0x000fe40000000a00 */
[----:B------:R-:W-:Y:S02]  /*2170*/  USHF.L.U32 UR22, UR6, 0x5, URZ ;  /* 0x0000000506167899 */ /* 0x000fe4000800063f */
[----:B------:R-:W-:Y:S02]  /*2180*/  USHF.L.U64.HI UR21, UR6, UR23, UR21 ;  /* 0x0000001706157299 */ /* 0x000fe40008010215 */
[----:B------:R-:W-:-:S02]  /*2190*/  USHF.L.U64.HI UR19, UR4, UR19, UR5 ;  /* 0x0000001304137299 */ /* 0x000fc40008010205 */
[----:B------:R-:W-:Y:S01]  /*21a0*/  USHF.L.U32 UR20, UR4, 0x6, URZ ;  /* 0x0000000604147899 */ /* 0x000fe2000800063f */
[----:B------:R-:W-:Y:S06]  /*21b0*/  @P0 BRA `(.L_x_707) ;  /* 0x0000023000000947 */ /* 0x000fec0003800000 */
[----:B------:R-:W-:Y:S02]  /*21c0*/  ISETP.GE.AND P5, PT, R112, c[0x0][0x220], PT ;  /* 0x0000880070007a0c */ /* 0x000fe40003fa6270 */
[----:B------:R-:W-:Y:S02]  /*21d0*/  ISETP.GE.AND P4, PT, R110, c[0x0][0x220], PT ;  /* 0x000088006e007a0c */ /* 0x000fe40003f86270 */
        /* <DEDUP_REMOVED lines=33> */
.L_x_707:
[----:B------:R-:W-:Y:S05]  /*23f0*/  BSYNC B0 ;  /* 0x0000000000007941 */ /* 0x000fea0003800000 */
.L_x_706:
[----:B------:R-:W0:Y:S01]  /*2400*/  LDGDEPBAR ;  /* 0x00000000000079af */ /* 0x000e220000000000 */
[----:B------:R-:W-:Y:S01]  /*2410*/  ISETP.GE.AND P0, PT, R234, UR11, PT ;  /* 0x0000000bea007c0c */ /* 0x000fe2000bf06270 */
[----:B-1--4-:R-:W-:Y:S01]  /*2420*/  IMAD.U32 R7, RZ, RZ, UR26 ;  /* 0x0000001aff077e24 */ /* 0x012fe2000f8e00ff */
[----:B------:R-:W-:Y:S01]  /*2430*/  UIMAD UR5, UR19, UR38, URZ ;  /* 0x00000026130572a4 */ /* 0x000fe2000f8e023f */
[----:B------:R-:W-:Y:S01]  /*2440*/  IMAD.MOV.U32 R8, RZ, RZ, R28 ;  /* 0x000000ffff087224 */ /* 0x000fe200078e001c */
[----:B------:R-:W-:Y:S01]  /*2450*/  SHF.R.S32.HI R6, RZ, 0x1f, R20 ;  /* 0x0000001fff067819 */ /* 0x000fe20000011414 */
[----:B------:R-:W-:Y:S01]  /*2460*/  IMAD.MOV.U32 R9, RZ, RZ, R29 ;  /* 0x000000ffff097224 */ /* 0x000fe200078e001d */
[----:B------:R-:W-:Y:S01]  /*2470*/  LEA R104, R7, R21, 0x3 ;  /* 0x0000001507687211 */ /* 0x000fe200078e18ff */
[----:B------:R-:W-:Y:S01]  /*2480*/  IMAD.MOV.U32 R8, RZ, RZ, R26 ;  /* 0x000000ffff087224 */ /* 0x000fe200078e001a */
[----:B------:R-:W-:Y:S01]  /*2490*/  UIMAD UR5, UR12, UR20, UR5 ;  /* 0x000000140c0572a4 */ /* 0x000fe2000f8e0205 */
[----:B------:R-:W-:Y:S01]  /*24a0*/  IMAD.U32 R2, RZ, RZ, UR20 ;  /* 0x00000014ff027e24 */ /* 0x000fe2000f8e00ff */
[----:B------:R-:W-:Y:S01]  /*24b0*/  LEA.HI R6, R6, R20, RZ, 0x2 ;  /* 0x0000001406067211 */ /* 0x000fe200078f10ff */
[----:B------:R-:W-:Y:S01]  /*24c0*/  BSSY B0, `(.L_x_708) ;  /* 0x0000030000007945 */ /* 0x000fe20003800000 */
[----:B------:R1:W-:Y:S01]  /*24d0*/  STL.64 [R1+0x38], R8 ;  /* 0x0000380801007387 */ /* 0x0003e20000100a00 */
[----:B------:R-:W-:Y:S01]  /*24e0*/  IMAD.WIDE.U32 R2, R2, UR38, R8 ;  /* 0x0000002602027c25 */ /* 0x000fe2000f8e0008 */
[----:B------:R-:W-:-:S02]  /*24f0*/  SHF.L.U32 R23, R23, 0x1, RZ ;  /* 0x0000000117177819 */ /* 0x000fc400000006ff */
[----:B------:R1:W-:Y:S01]  /*2500*/  STL [R1+0x30], R104 ;  /* 0x0000306801007387 */ /* 0x0003e20000100800 */
[----:B------:R-:W-:Y:S02]  /*2510*/  SHF.R.S32.HI R7, RZ, 0x2, R6 ;  /* 0x00000002ff077819 */ /* 0x000fe40000011406 */
[----:B------:R-:W-:Y:S02]  /*2520*/  IADD3 R6, R3, UR5, RZ ;  /* 0x0000000503067c10 */ /* 0x000fe4000fffe0ff */
[----:B------:R-:W-:Y:S01]  /*2530*/  LOP3.LUT R105, R23, 0x6, RZ, 0xc0, !PT ;  /* 0x0000000617697812 */ /* 0x000fe200078ec0ff */
        /* <DEDUP_REMOVED lines=14> */
[C---:B-1----:R-:W-:Y:S02]  /*2620*/  @!P2 LEA R8, P1, R2.reuse, c[0x0][0x170], 0x1 ;  /* 0x00005c000208aa11 */ /* 0x042fe400078208ff */
        /* <DEDUP_REMOVED lines=25> */
.L_x_709:
[----:B------:R-:W-:Y:S05]  /*27c0*/  BSYNC B0 ;  /* 0x0000000000007941 */ /* 0x000fea0003800000 */
.L_x_708:
[----:B------:R-:W-:Y:S01]  /*27d0*/  ISETP.GE.AND P0, PT, R17, UR11, PT ;  /* 0x0000000b11007c0c */ /* 0x000fe2000bf06270 */
[----:B------:R-:W-:Y:S01]  /*27e0*/  ULDC UR5, c[0x0][0x1a4] ;  /* 0x0000690000057ab9 */ /* 0x000fe20000000800 */
[----:B-1--4-:R-:W-:Y:S01]  /*27f0*/  LEA R8, R21, UR9, 0x4 ;  /* 0x0000000915087c11 */ /* 0x012fe2000f8e20ff */
[----:B------:R-:W-:Y:S01]  /*2800*/  USHF.L.U32 UR24, UR4, 0x5, URZ ;  /* 0x0000000504187899 */ /* 0x000fe2000800063f */
        /* <DEDUP_REMOVED lines=46> */
.L_x_711:
[----:B------:R-:W-:Y:S05]  /*2af0*/  BSYNC B0 ;  /* 0x0000000000007941 */ /* 0x000fea0003800000 */
.L_x_710:
[C---:B------:R-:W-:Y:S01]  /*2b00*/  IMAD.SHL.U32 R2, R24.reuse, 0x40, RZ ;  /* 0x0000004018027824 */ /* 0x040fe200078e00ff */
[----:B------:R-:W-:Y:S01]  /*2b10*/  R2P PR, R24, 0x6 ;  /* 0x0000000618007804 */ /* 0x000fe20000000000 */
[----:B------:R-:W-:Y:S01]  /*2b20*/  IMAD.SHL.U32 R3, R234, 0x8, RZ ;  /* 0x00000008ea037824 */ /* 0x000fe200078e00ff */
[----:B------:R-:W0:Y:S01]  /*2b30*/  LDGDEPBAR ;  /* 0x00000000000079af */ /* 0x000e220000000000 */
[----:B------:R-:W-:Y:S01]  /*2b40*/  UISETP.GE.AND UP0, UPT, UR35, 0x2, UPT ;  /* 0x000000022300788c */ /* 0x000fe2000bf06270 */
[----:B------:R-:W-:-:S04]  /*2b50*/  LOP3.LUT R2, R2, 0x1c0, RZ, 0xc0, !PT ;  /* 0x000001c002027812 */ /* 0x000fc800078ec0ff */
[----:B------:R-:W-:Y:S02]  /*2b60*/  LOP3.LUT R3, R2, 0x8, R3, 0xf8, !PT ;  /* 0x0000000802037812 */ /* 0x000fe400078ef803 */
[----:B------:R-:W-:Y:S02]  /*2b70*/  SHF.R.U32.HI R2, RZ, 0x3, R2 ;  /* 0x00000003ff027819 */ /* 0x000fe40000011602 */
[----:B------:R-:W-:Y:S02]  /*2b80*/  PLOP3.LUT P0, PT, PT, PT, UP0, 0x80, 0x0 ;  /* 0x000000000000781c */ /* 0x000fe40003f0f008 */
[----:B------:R-:W-:Y:S01]  /*2b90*/  LOP3.LUT R2, R3, R2, RZ, 0x3c, !PT ;  /* 0x0000000203027212 */ /* 0x000fe200078e3cff */
[----:B------:R-:W-:-:S04]  /*2ba0*/  IMAD R3, R21, 0x400, R5 ;  /* 0x0000040015037824 */ /* 0x000fc800078e0205 */
[----:B------:R-:W-:Y:S02]  /*2bb0*/  IMAD R2, R22, 0x200, R2 ;  /* 0x0000020016027824 */ /* 0x000fe400078e0202 */
[----:B------:R-:W-:Y:S02]  /*2bc0*/  IMAD.SHL.U32 R207, R3, 0x2, RZ ;  /* 0x0000000203cf7824 */ /* 0x000fe400078e00ff */
[----:B------:R-:W-:Y:S02]  /*2bd0*/  IMAD.SHL.U32 R200, R2, 0x2, RZ ;  /* 0x0000000202c87824 */ /* 0x000fe400078e00ff */
[--C-:B------:R-:W-:Y:S01]  /*2be0*/  IMAD R208, R4, 0x2, R207.reuse ;  /* 0x0000000204d07824 */ /* 0x100fe200078e02cf */
[----:B----4-:R-:W-:Y:S01]  /*2bf0*/  LDSM.16.M88.4 R8, [R207] ;  /* 0x00000000cf08783b */ /* 0x010fe20000000200 */
[----:B------:R-:W-:Y:S01]  /*2c00*/  IMAD R210, R0, 0x2, R207 ;  /* 0x0000000200d27824 */ /* 0x000fe200078e02cf */
[----:B------:R-:W-:Y:S01]  /*2c10*/  IADD3 R2, R200, 0x10000, RZ ;  /* 0x00010000c8027810 */ /* 0x000fe20007ffe0ff */
[----:B------:R-:W-:Y:S01]  /*2c20*/  IMAD R209, R0, 0x2, R208 ;  /* 0x0000000200d17824 */ /* 0x000fe200078e02d0 */
[----:B------:R-:W4:Y:S01]  /*2c30*/  LDSM.16.M88.4 R20, [R200+0x10000] ;  /* 0x01000000c814783b */ /* 0x000f220000000200 */
[----:B------:R-:W-:-:S02]  /*2c40*/  IADD3 R211, R200, 0x10020, RZ ;  /* 0x00010020c8d37810 */ /* 0x000fc40007ffe0ff */
[----:B------:R-:W-:Y:S01]  /*2c50*/  @P1 IADD3 R211, R2, -0x20, RZ ;  /* 0xffffffe002d31810 */ /* 0x000fe20007ffe0ff */
[----:B--2---:R-:W2:Y:S01]  /*2c60*/  LDSM.16.M88.4 R28, [R200+0x10800] ;  /* 0x01080000c81c783b */ /* 0x004ea20000000200 */
[----:B------:R-:W-:Y:S02]  /*2c70*/  IMAD.MOV.U32 R2, RZ, RZ, 0x40 ;  /* 0x00000040ff027424 */ /* 0x000fe400078e00ff */
[C---:B------:R-:W-:Y:S01]  /*2c80*/  IADD3 R226, R211.reuse, 0x800, RZ ;  /* 0x00000800d3e27810 */ /* 0x040fe20007ffe0ff */
[----:B------:R-:W5:Y:S01]  /*2c90*/  LDSM.16.M88.4 R36, [R200+0x11000] ;  /* 0x01100000c824783b */ /* 0x000f620000000200 */
[C---:B------:R-:W-:Y:S02]  /*2ca0*/  IADD3 R225, R211.reuse, 0x1000, RZ ;  /* 0x00001000d3e17810 */ /* 0x040fe40007ffe0ff */
[----:B------:R-:W-:Y:S01]  /*2cb0*/  SEL R2, R2, 0xffffffc0, !P2 ;  /* 0xffffffc002027807 */ /* 0x000fe20005000000 */
[----:B------:R-:W1:Y:S01]  /*2cc0*/  LDSM.16.M88.4 R24, [R200+0x11800] ;  /* 0x01180000c818783b */ /* 0x000e620000000200 */
[----:B------:R-:W-:-:S02]  /*2cd0*/  IADD3 R224, R211, 0x1800, RZ ;  /* 0x00001800d3e07810 */ /* 0x000fc40007ffe0ff */
[C---:B------:R-:W-:Y:S01]  /*2ce0*/  IADD3 R223, R211.reuse, 0x2000, RZ ;  /* 0x00002000d3df7810 */ /* 0x040fe20007ffe0ff */
[----:B------:R-:W-:Y:S01]  /*2cf0*/  LDSM.16.M88.4 R12, [R208] ;  /* 0x00000000d00c783b */ /* 0x000fe20000000200 */
[----:B------:R-:W-:Y:S01]  /*2d00*/  IMAD.IADD R206, R200, 0x1, R2 ;  /* 0x00000001c8ce7824 */ /* 0x000fe200078e0202 */
[C---:B------:R-:W-:Y:S01]  /*2d10*/  IADD3 R222, R211.reuse, 0x2800, RZ ;  /* 0x00002800d3de7810 */ /* 0x040fe20007ffe0ff */
[----:B------:R-:W-:Y:S01]  /*2d20*/  IMAD.IADD R205, R2, 0x1, R211 ;  /* 0x0000000102cd7824 */ /* 0x000fe200078e02d3 */
[----:B------:R-:W3:Y:S01]  /*2d30*/  LDSM.16.M88.4 R40, [R211] ;  /* 0x00000000d328783b */ /* 0x000ee20000000200 */
[----:B------:R-:W-:Y:S02]  /*2d40*/  IADD3 R2, R100, 0x8, RZ ;  /* 0x0000000864027810 */ /* 0x000fe40007ffe0ff */
[C---:B------:R-:W-:Y:S01]  /*2d50*/  IADD3 R221, R211.reuse, 0x3000, RZ ;  /* 0x00003000d3dd7810 */ /* 0x040fe20007ffe0ff */
        /* <DEDUP_REMOVED lines=12> */
[----:B----4-:R-:W-:Y:S01]  /*2e20*/  HMMA.16816.F32 R16, R8, R20, RZ ;  /* 0x000000140810723c */ /* 0x010fe200000018ff */
[----:B------:R-:W-:Y:S01]  /*2e30*/  LDSM.16.M88.4 R80, [R206+0x10800] ;  /* 0x01080000ce50783b */ /* 0x000fe20000000200 */
[----:B------:R-:W-:-:S03]  /*2e40*/  IADD3 R212, R211, 0x7800, RZ ;  /* 0x00007800d3d47810 */ /* 0x000fc60007ffe0ff */
[----:B------:R-:W-:Y:S03]  /*2e50*/  LDSM.16.M88.4 R84, [R206+0x11000] ;  /* 0x01100000ce54783b */ /* 0x000fe60000000200 */
[C---:B------:R-:W-:Y:S01]  /*2e60*/  HMMA.16816.F32 R20, R8.reuse, R22, RZ ;  /* 0x000000160814723c */ /* 0x040fe200000018ff */
[----:B------:R-:W-:Y:S04]  /*2e70*/  LDSM.16.M88.4 R88, [R206+0x11800] ;  /* 0x01180000ce58783b */ /* 0x000fe80000000200 */
[----:B------:R-:W-:Y:S03]  /*2e80*/  LDSM.16.M88.4 R92, [R205+0x1800] ;  /* 0x00180000cd5c783b */ /* 0x000fe60000000200 */
[C---:B--2---:R-:W-:Y:S01]  /*2e90*/  HMMA.16816.F32 R32, R8.reuse, R28, RZ ;  /* 0x0000001c0820723c */ /* 0x044fe200000018ff */
[----:B------:R-:W-:Y:S07]  /*2ea0*/  LDSM.16.M88.4 R96, [R211+0x7800] ;  /* 0x00780000d360783b */ /* 0x000fee0000000200 */
[C---:B------:R-:W-:Y:S08]  /*2eb0*/  HMMA.16816.F32 R28, R8.reuse, R30, RZ ;  /* 0x0000001e081c723c */ /* 0x040ff000000018ff */
[C---:B-----5:R-:W-:Y:S08]  /*2ec0*/  HMMA.16816.F32 R48, R8.reuse, R36, RZ ;  /* 0x000000240830723c */ /* 0x060ff000000018ff */
[C---:B------:R-:W-:Y:S08]  /*2ed0*/  HMMA.16816.F32 R36, R8.reuse, R38, RZ ;  /* 0x000000260824723c */ /* 0x040ff000000018ff */
[C---:B-1----:R-:W-:Y:S08]  /*2ee0*/  HMMA.16816.F32 R60, R8.reuse, R24, RZ ;  /* 0x00000018083c723c */ /* 0x042ff000000018ff */
[----:B------:R-:W-:Y:S01]  /*2ef0*/  HMMA.16816.F32 R56, R8, R26, RZ ;  /* 0x0000001a0838723c */ /* 0x000fe200000018ff */
[----:B------:R-:W1:Y:S07]  /*2f00*/  LDSM.16.M88.4 R8, [R210] ;  /* 0x00000000d208783b */ /* 0x000e6e0000000200 */
[C---:B---3--:R-:W-:Y:S08]  /*2f10*/  HMMA.16816.F32 R76, R12.reuse, R40, R16 ;  /* 0x000000280c4c723c */ /* 0x048ff00000001810 */
[C---:B------:R-:W-:Y:S08]  /*2f20*/  HMMA.16816.F32 R68, R12.reuse, R42, R20 ;  /* 0x0000002a0c44723c */ /* 0x040ff00000001814 */
[C---:B------:R-:W-:Y:S08]  /*2f30*/  HMMA.16816.F32 R24, R12.reuse, R44, R32 ;  /* 0x0000002c0c18723c */ /* 0x040ff00000001820 */
[C---:B------:R-:W-:Y:S01]  /*2f40*/  HMMA.16816.F32 R20, R12.reuse, R46, R28 ;  /* 0x0000002e0c14723c */ /* 0x040fe2000000181c */
[----:B------:R-:W-:Y:S07]  /*2f50*/  LDSM.16.M88.4 R44, [R205] ;  /* 0x00000000cd2c783b */ /* 0x000fee0000000200 */
[C---:B------:R-:W-:Y:S08]  /*2f60*/  HMMA.16816.F32 R28, R12.reuse, R52, R48 ;  /* 0x000000340c1c723c */ /* 0x040ff00000001830 */
[C---:B------:R-:W-:Y:S01]  /*2f70*/  HMMA.16816.F32 R32, R12.reuse, R54, R36 ;  /* 0x000000360c20723c */ /* 0x040fe20000001824 */
[----:B------:R-:W-:Y:S07]  /*2f80*/  LDSM.16.M88.4 R52, [R200+0x12000] ;  /* 0x01200000c834783b */ /* 0x000fee0000000200 */
[C---:B------:R-:W-:Y:S01]  /*2f90*/  HMMA.16816.F32 R36, R12.reuse, R72, R60 ;  /* 0x000000480c24723c */ /* 0x040fe2000000183c */
[----:B------:R-:W-:Y:S07]  /*2fa0*/  LDSM.16.M88.4 R60, [R205+0x800] ;  /* 0x00080000cd3c783b */ /* 0x000fee0000000200 */
[----:B------:R-:W-:Y:S01]  /*2fb0*/  HMMA.16816.F32 R16, R12, R74, R56 ;  /* 0x0000004a0c10723c */ /* 0x000fe20000001838 */
[----:B------:R-:W2:Y:S04]  /*2fc0*/  LDSM.16.M88.4 R12, [R209] ;  /* 0x00000000d10c783b */ /* 0x000ea80000000200 */
[----:B------:R-:W3:Y:S03]  /*2fd0*/  LDSM.16.M88.4 R72, [R205+0x1000] ;  /* 0x00100000cd48783b */ /* 0x000ee60000000200 */
[C---:B-1----:R-:W-:Y:S01]  /*2fe0*/  HMMA.16816.F32 R40, R8.reuse, R64, R76 ;  /* 0x000000400828723c */ /* 0x042fe2000000184c */
[----:B------:R-:W-:Y:S04]  /*2ff0*/  LDSM.16.M88.4 R56, [R200+0x12800] ;  /* 0x01280000c838783b */ /* 0x000fe80000000200 */
[----:B------:R-:W-:Y:S03]  /*3000*/  LDSM.16.M88.4 R76, [R200+0x13800] ;  /* 0x01380000c84c783b */ /* 0x000fe60000000200 */
[C---:B------:R-:W-:Y:S08]  /*3010*/  HMMA.16816.F32 R24, R8.reuse, R80, R24 ;  /* 0x000000500818723c */ /* 0x040ff00000001818 */
[C---:B------:R-:W-:Y:S01]  /*3020*/  HMMA.16816.F32 R20, R8.reuse, R82, R20 ;  /* 0x000000520814723c */ /* 0x040fe20000001814 */
[----:B------:R-:W-:Y:S07]  /*3030*/  LDSM.16.M88.4 R80, [R205+0x3800] ;  /* 0x00380000cd50783b */ /* 0x000fee0000000200 */
        /* <DEDUP_REMOVED lines=12> */
[C---:B------:R-:W-:Y:S01]  /*3100*/  HMMA.16816.F32 R20, R12.reuse, R62, R20 ;  /* 0x0000003e0c14723c */ /* 0x040fe20000001814 */
[----:B------:R-:W-:Y:S07]  /*3110*/  LDSM.16.M88.4 R60, [R211+0x3000] ;  /* 0x00300000d33c783b */ /* 0x000fee0000000200 */
[C---:B---3--:R-:W-:Y:S08]  /*3120*/  HMMA.16816.F32 R28, R12.reuse, R72, R28 ;  /* 0x000000480c1c723c */ /* 0x048ff0000000181c */
[C---:B------:R-:W-:Y:S01]  /*3130*/  HMMA.16816.F32 R32, R12.reuse, R74, R32 ;  /* 0x0000004a0c20723c */ /* 0x040fe20000001820 */
[----:B------:R-:W-:Y:S07]  /*3140*/  LDSM.16.M88.4 R72, [R211+0x3800] ;  /* 0x00380000d348783b */ /* 0x000fee0000000200 */
[C---:B------:R-:W-:Y:S01]  /*3150*/  HMMA.16816.F32 R44, R12.reuse, R46, R48 ;  /* 0x0000002e0c2c723c */ /* 0x040fe20000001830 */
[----:B------:R-:W-:Y:S07]  /*3160*/  LDSM.16.M88.4 R48, [R211+0x2800] ;  /* 0x00280000d330783b */ /* 0x000fee0000000200 */
[C---:B------:R-:W-:Y:S08]  /*3170*/  HMMA.16816.F32 R36, R12.reuse, R92, R36 ;  /* 0x0000005c0c24723c */ /* 0x040ff00000001824 */
[----:B------:R-:W-:Y:S01]  /*3180*/  HMMA.16816.F32 R16, R12, R94, R16 ;  /* 0x0000005e0c10723c */ /* 0x000fe20000001810 */
[----:B------:R-:W2:Y:S04]  /*3190*/  LDSM.16.M88.4 R12, [R208+0x4000] ;  /* 0x00400000d00c783b */ /* 0x000ea80000000200 */
[----:B------:R-:W-:Y:S03]  /*31a0*/  LDSM.16.M88.4 R92, [R200+0x17800] ;  /* 0x01780000c85c783b */ /* 0x000fe60000000200 */
[C---:B-1----:R-:W-:Y:S08]  /*31b0*/  HMMA.16816.F32 R40, R8.reuse, R52, R40 ;  /* 0x000000340828723c */ /* 0x042ff00000001828 */
        /* <DEDUP_REMOVED lines=11> */
[----:B------:R-:W3:Y:S03]  /*3270*/  LDSM.16.M88.4 R76, [R206+0x13800] ;  /* 0x01380000ce4c783b */ /* 0x000ee60000000200 */
[C---:B--2---:R-:W-:Y:S08]  /*3280*/  HMMA.16816.F32 R40, R12.reuse, R24, R40 ;  /* 0x000000180c28723c */ /* 0x044ff00000001828 */
[C---:B------:R-:W-:Y:S08]  /*3290*/  HMMA.16816.F32 R64, R12.reuse, R48, R64 ;  /* 0x000000300c40723c */ /* 0x040ff00000001840 */
[C---:B------:R-:W-:Y:S01]  /*32a0*/  HMMA.16816.F32 R20, R12.reuse, R50, R20 ;  /* 0x000000320c14723c */ /* 0x040fe20000001814 */
[----:B------:R-:W-:Y:S07]  /*32b0*/  LDSM.16.M88.4 R48, [R205+0x2000] ;  /* 0x00200000cd30783b */ /* 0x000fee0000000200 */
[C---:B------:R-:W-:Y:S08]  /*32c0*/  HMMA.16816.F32 R28, R12.reuse, R60, R28 ;  /* 0x0000003c0c1c723c */ /* 0x040ff0000000181c */
[C---:B------:R-:W-:Y:S01]  /*32d0*/  HMMA.16816.F32 R32, R12.reuse, R62, R32 ;  /* 0x0000003e0c20723c */ /* 0x040fe20000001820 */
[----:B------:R-:W-:Y:S07]  /*32e0*/  LDSM.16.M88.4 R60, [R205+0x2800] ;  /* 0x00280000cd3c783b */ /* 0x000fee0000000200 */
[C---:B------:R-:W-:Y:S08]  /*32f0*/  HMMA.16816.F32 R44, R12.reuse, R26, R44 ;  /* 0x0000001a0c2c723c */ /* 0x040ff0000000182c */
[C---:B------:R-:W-:Y:S08]  /*3300*/  HMMA.16816.F32 R36, R12.reuse, R72, R36 ;  /* 0x000000480c24723c */ /* 0x040ff00000001824 */
[----:B------:R-:W-:Y:S01]  /*3310*/  HMMA.16816.F32 R16, R12, R74, R16 ;  /* 0x0000004a0c10723c */ /* 0x000fe20000001810 */
[----:B------:R-:W2:Y:S04]  /*3320*/  LDSM.16.M88.4 R12, [R209+0x4000] ;  /* 0x00400000d10c783b */ /* 0x000ea80000000200 */
[----:B------:R-:W4:Y:S03]  /*3330*/  LDSM.16.M88.4 R72, [R205+0x3000] ;  /* 0x00300000cd48783b */ /* 0x000f260000000200 */
        /* <DEDUP_REMOVED lines=9> */
[C---:B---3--:R-:W-:Y:S08]  /*33d0*/  HMMA.16816.F32 R36, R8.reuse, R76, R36 ;  /* 0x0000004c0824723c */ /* 0x048ff00000001824 */
[----:B------:R-:W-:Y:S01]  /*33e0*/  HMMA.16816.F32 R16, R8, R78, R16 ;  /* 0x0000004e0810723c */ /* 0x000fe20000001810 */
[----:B------:R-:W1:Y:S04]  /*33f0*/  LDSM.16.M88.4 R8, [R207+0x8000] ;  /* 0x00800000cf08783b */ /* 0x000e680000000200 */
[----:B------:R-:W3:Y:S03]  /*3400*/  LDSM.16.M88.4 R76, [R200+0x15800] ;  /* 0x01580000c84c783b */ /* 0x000ee60000000200 */
[C---:B--2---:R-:W-:Y:S08]  /*3410*/  HMMA.16816.F32 R40, R12.reuse, R48, R40 ;  /* 0x000000300c28723c */ /* 0x044ff00000001828 */
[C---:B------:R-:W-:Y:S08]  /*3420*/  HMMA.16816.F32 R64, R12.reuse, R60, R64 ;  /* 0x0000003c0c40723c */ /* 0x040ff00000001840 */
[C---:B------:R-:W-:Y:S01]  /*3430*/  HMMA.16816.F32 R28, R12.reuse, R62, R24 ;  /* 0x0000003e0c1c723c */ /* 0x040fe20000001818 */
[----:B------:R-:W-:Y:S07]  /*3440*/  LDSM.16.M88.4 R60, [R211+0x4800] ;  /* 0x00480000d33c783b */ /* 0x000fee0000000200 */
[C---:B----4-:R-:W-:Y:S08]  /*3450*/  HMMA.16816.F32 R24, R12.reuse, R72, R20 ;  /* 0x000000480c18723c */ /* 0x050ff00000001814 */
        /* <DEDUP_REMOVED lines=20> */
[----:B------:R-:W-:Y:S03]  /*35a0*/  LDSM.16.M88.4 R76, [R205+0x5000] ;  /* 0x00500000cd4c783b */ /* 0x000fe60000000200 */
[C---:B--2---:R-:W-:Y:S08]  /*35b0*/  HMMA.16816.F32 R40, R12.reuse, R48, R40 ;  /* 0x000000300c28723c */ /* 0x044ff00000001828 */
        /* <DEDUP_REMOVED lines=10> */
[----:B------:R-:W2:Y:S04]  /*3660*/  LDSM.16.M88.4 R12, [R209+0x8000] ;  /* 0x00800000d10c783b */ /* 0x000ea80000000200 */
[----:B------:R-:W3:Y:S03]  /*3670*/  LDSM.16.M88.4 R84, [R205+0x5800] ;  /* 0x00580000cd54783b */ /* 0x000ee60000000200 */
[C---:B-1----:R-:W-:Y:S08]  /*3680*/  HMMA.16816.F32 R24, R8.reuse, R52, R40 ;  /* 0x000000340818723c */ /* 0x042ff00000001828 */
[C---:B------:R-:W-:Y:S08]  /*3690*/  HMMA.16816.F32 R64, R8.reuse, R56, R64 ;  /* 0x000000380840723c */ /* 0x040ff00000001840 */
[C---:B------:R-:W-:Y:S08]  /*36a0*/  HMMA.16816.F32 R40, R8.reuse, R58, R36 ;  /* 0x0000003a0828723c */ /* 0x040ff00000001824 */
[C---:B------:R-:W-:Y:S08]  /*36b0*/  HMMA.16816.F32 R36, R8.reuse, R68, R32 ;  /* 0x000000440824723c */ /* 0x040ff00000001820 */
[C---:B------:R-:W-:Y:S01]  /*36c0*/  HMMA.16816.F32 R32, R8.reuse, R70, R28 ;  /* 0x000000460820723c */ /* 0x040fe2000000181c */
[----:B------:R-:W-:Y:S07]  /*36d0*/  LDSM.16.M88.4 R68, [R211+0x6000] ;  /* 0x00600000d344783b */ /* 0x000fee0000000200 */
[C---:B------:R-:W-:Y:S08]  /*36e0*/  HMMA.16816.F32 R44, R8.reuse, R54, R44 ;  /* 0x00000036082c723c */ /* 0x040ff0000000182c */
[C---:B------:R-:W-:Y:S08]  /*36f0*/  HMMA.16816.F32 R28, R8.reuse, R80, R20 ;  /* 0x00000050081c723c */ /* 0x040ff00000001814 */
[----:B------:R-:W-:Y:S01]  /*3700*/  HMMA.16816.F32 R16, R8, R82, R16 ;  /* 0x000000520810723c */ /* 0x000fe20000001810 */
[----:B------:R-:W-:Y:S04]  /*3710*/  LDSM.16.M88.4 R8, [R207+0xc000] ;  /* 0x00c00000cf08783b */ /* 0x000fe80000000200 */
[----:B------:R-:W1:Y:S03]  /*3720*/  LDSM.16.M88.4 R80, [R200+0x16800] ;  /* 0x01680000c850783b */ /* 0x000e660000000200 */
[C---:B--2---:R-:W-:Y:S08]  /*3730*/  HMMA.16816.F32 R64, R12.reuse, R60, R64 ;  /* 0x0000003c0c40723c */ /* 0x044ff00000001840 */
[C---:B------:R-:W-:Y:S08]  /*3740*/  HMMA.16816.F32 R60, R12.reuse, R62, R40 ;  /* 0x0000003e0c3c723c */ /* 0x040ff00000001828 */
[C---:B------:R-:W-:Y:S08]  /*3750*/  HMMA.16816.F32 R24, R12.reuse, R48, R24 ;  /* 0x000000300c18723c */ /* 0x040ff00000001818 */
[C---:B------:R-:W-:Y:S08]  /*3760*/  HMMA.16816.F32 R56, R12.reuse, R76, R36 ;  /* 0x0000004c0c38723c */ /* 0x040ff00000001824 */
[C---:B------:R-:W-:Y:S01]  /*3770*/  HMMA.16816.F32 R52, R12.reuse, R78, R32 ;  /* 0x0000004e0c34723c */ /* 0x040fe20000001820 */
[----:B------:R-:W-:Y:S07]  /*3780*/  LDSM.16.M88.4 R76, [R211+0x6800] ;  /* 0x00680000d34c783b */ /* 0x000fee0000000200 */
[C---:B------:R-:W-:Y:S08]  /*3790*/  HMMA.16816.F32 R20, R12.reuse, R50, R44 ;  /* 0x000000320c14723c */ /* 0x040ff0000000182c */
[C---:B---3--:R-:W-:Y:S08]  /*37a0*/  HMMA.16816.F32 R48, R12.reuse, R84, R28 ;  /* 0x000000540c30723c */ /* 0x048ff0000000181c */
[----:B------:R-:W-:Y:S01]  /*37b0*/  HMMA.16816.F32 R12, R12, R86, R16 ;  /* 0x000000560c0c723c */ /* 0x000fe20000001810 */
[----:B------:R-:W2:Y:S04]  /*37c0*/  LDSM.16.M88.4 R16, [R208+0xc000] ;  /* 0x00c00000d010783b */ /* 0x000ea80000000200 */
[----:B------:R-:W3:Y:S03]  /*37d0*/  LDSM.16.M88.4 R84, [R211+0x7000] ;  /* 0x00700000d354783b */ /* 0x000ee60000000200 */
[C---:B-1----:R-:W-:Y:S01]  /*37e0*/  HMMA.16816.F32 R36, R8.reuse, R80, R64 ;  /* 0x000000500824723c */ /* 0x042fe20000001840 */
[----:B------:R-:W-:Y:S07]  /*37f0*/  LDSM.16.M88.4 R64, [R206+0x16000] ;  /* 0x01600000ce40783b */ /* 0x000fee0000000200 */
[C---:B------:R-:W-:Y:S01]  /*3800*/  HMMA.16816.F32 R32, R8.reuse, R82, R60 ;  /* 0x000000520820723c */ /* 0x040fe2000000183c */
[----:B------:R-:W-:Y:S04]  /*3810*/  LDSM.16.M88.4 R80, [R206+0x17000] ;  /* 0x01700000ce50783b */ /* 0x000fe80000000200 */
[----:B------:R-:W-:Y:S03]  /*3820*/  LDSM.16.M88.4 R60, [R205+0x6000] ;  /* 0x00600000cd3c783b */ /* 0x000fe60000000200 */
[C---:B------:R-:W-:Y:S08]  /*3830*/  HMMA.16816.F32 R44, R8.reuse, R72, R24 ;  /* 0x00000048082c723c */ /* 0x040ff00000001818 */
[C---:B------:R-:W-:Y:S01]  /*3840*/  HMMA.16816.F32 R28, R8.reuse, R88, R56 ;  /* 0x00000058081c723c */ /* 0x040fe20000001838 */
[----:B------:R-:W-:Y:S07]  /*3850*/  LDSM.16.M88.4 R56, [R205+0x6800] ;  /* 0x00680000cd38783b */ /* 0x000fee0000000200 */
[C---:B------:R-:W-:Y:S01]  /*3860*/  HMMA.16816.F32 R24, R8.reuse, R90, R52 ;  /* 0x0000005a0818723c */ /* 0x040fe20000001834 */
[----:B------:R-:W-:Y:S04]  /*3870*/  LDSM.16.M88.4 R88, [R206+0x17800] ;  /* 0x01780000ce58783b */ /* 0x000fe80000000200 */
[----:B------:R-:W-:Y:S03]  /*3880*/  LDSM.16.M88.4 R52, [R205+0x7000] ;  /* 0x00700000cd34783b */ /* 0x000fe60000000200 */
[C---:B------:R-:W-:Y:S01]  /*3890*/  HMMA.16816.F32 R40, R8.reuse, R74, R20 ;  /* 0x0000004a0828723c */ /* 0x040fe20000001814 */
[----:B------:R-:W-:Y:S07]  /*38a0*/  LDSM.16.M88.4 R72, [R206+0x16800] ;  /* 0x01680000ce48783b */ /* 0x000fee0000000200 */
[C---:B------:R-:W-:Y:S01]  /*38b0*/  HMMA.16816.F32 R20, R8.reuse, R92, R48 ;  /* 0x0000005c0814723c */ /* 0x040fe20000001830 */
[----:B------:R-:W-:Y:S07]  /*38c0*/  LDSM.16.M88.4 R48, [R205+0x7800] ;  /* 0x00780000cd30783b */ /* 0x000fee0000000200 */
[----:B------:R-:W-:Y:S01]  /*38d0*/  HMMA.16816.F32 R8, R8, R94, R12 ;  /* 0x0000005e0808723c */ /* 0x000fe2000000180c */
[----:B------:R-:W1:Y:S07]  /*38e0*/  LDSM.16.M88.4 R12, [R210+0xc000] ;  /* 0x00c00000d20c783b */ /* 0x000e6e0000000200 */
[C---:B--2---:R-:W-:Y:S08]  /*38f0*/  HMMA.16816.F32 R36, R16.reuse, R76, R36 ;  /* 0x0000004c1024723c */ /* 0x044ff00000001824 */
[C---:B------:R-:W-:Y:S08]  /*3900*/  HMMA.16816.F32 R32, R16.reuse, R78, R32 ;  /* 0x0000004e1020723c */ /* 0x040ff00000001820 */
[C---:B---3--:R-:W-:Y:S08]  /*3910*/  HMMA.16816.F32 R28, R16.reuse, R84, R28 ;  /* 0x00000054101c723c */ /* 0x048ff0000000181c */
[C---:B------:R-:W-:Y:S08]  /*3920*/  HMMA.16816.F32 R24, R16.reuse, R86, R24 ;  /* 0x000000561018723c */ /* 0x040ff00000001818 */
[C---:B------:R-:W-:Y:S08]  /*3930*/  HMMA.16816.F32 R44, R16.reuse, R68, R44 ;  /* 0x00000044102c723c */ /* 0x040ff0000000182c */
[C---:B------:R-:W-:Y:S08]  /*3940*/  HMMA.16816.F32 R40, R16.reuse, R70, R40 ;  /* 0x000000461028723c */ /* 0x040ff00000001828 */
[C---:B------:R-:W-:Y:S08]  /*3950*/  HMMA.16816.F32 R20, R16.reuse, R96, R20 ;  /* 0x000000601014723c */ /* 0x040ff00000001814 */
[----:B------:R-:W-:Y:S01]  /*3960*/  HMMA.16816.F32 R16, R16, R98, R8 ;  /* 0x000000621010723c */ /* 0x000fe20000001808 */
[----:B------:R-:W2:Y:S01]  /*3970*/  LDSM.16.M88.4 R8, [R209+0xc000] ;  /* 0x00c00000d108783b */ /* 0x000ea20000000200 */
[----:B------:R-:W-:-:S06]  /*3980*/  DEPBAR.LE SB0, 0x0 ;  /* 0x000080000000791a */ /* 0x000fcc0000000000 */
[C---:B-1----:R-:W-:Y:S08]  /*3990*/  HMMA.16816.F32 R36, R12.reuse, R72, R36 ;  /* 0x000000480c24723c */ /* 0x042ff00000001824 */
[C---:B------:R-:W-:Y:S08]  /*39a0*/  HMMA.16816.F32 R32, R12.reuse, R74, R32 ;  /* 0x0000004a0c20723c */ /* 0x040ff00000001820 */
[C---:B------:R-:W-:Y:S08]  /*39b0*/  HMMA.16816.F32 R28, R12.reuse, R80, R28 ;  /* 0x000000500c1c723c */ /* 0x040ff0000000181c */
[C---:B------:R-:W-:Y:S08]  /*39c0*/  HMMA.16816.F32 R24, R12.reuse, R82, R24 ;  /* 0x000000520c18723c */ /* 0x040ff00000001818 */
[C---:B------:R-:W-:Y:S08]  /*39d0*/  HMMA.16816.F32 R44, R12.reuse, R64, R44 ;  /* 0x000000400c2c723c */ /* 0x040ff0000000182c */
[C---:B------:R-:W-:Y:S08]  /*39e0*/  HMMA.16816.F32 R40, R12.reuse, R66, R40 ;  /* 0x000000420c28723c */ /* 0x040ff00000001828 */
[C---:B------:R-:W-:Y:S08]  /*39f0*/  HMMA.16816.F32 R20, R12.reuse, R88, R20 ;  /* 0x000000580c14723c */ /* 0x040ff00000001814 */
[----:B------:R-:W-:Y:S08]  /*3a00*/  HMMA.16816.F32 R12, R12, R90, R16 ;  /* 0x0000005a0c0c723c */ /* 0x000ff00000001810 */
[C---:B--2---:R-:W-:Y:S08]  /*3a10*/  HMMA.16816.F32 R36, R8.reuse, R56, R36 ;  /* 0x000000380824723c */ /* 0x044ff00000001824 */
[C---:B------:R-:W-:Y:S08]  /*3a20*/  HMMA.16816.F32 R56, R8.reuse, R58, R32 ;  /* 0x0000003a0838723c */ /* 0x040ff00000001820 */
[C---:B------:R-:W-:Y:S08]  /*3a30*/  HMMA.16816.F32 R32, R8.reuse, R52, R28 ;  /* 0x000000340820723c */ /* 0x040ff0000000181c */
[C---:B------:R-:W-:Y:S01]  /*3a40*/  HMMA.16816.F32 R52, R8.reuse, R54, R24 ;  /* 0x000000360834723c */ /* 0x040fe20000001818 */
[----:B------:R-:W1:Y:S07]  /*3a50*/  LDC.U8 R25, c[0x0][0x2d8] ;  /* 0x0000b600ff197b82 */ /* 0x000e6e0000000000 */
[C---:B------:R-:W-:Y:S08]  /*3a60*/  HMMA.16816.F32 R28, R8.reuse, R48, R20 ;  /* 0x00000030081c723c */ /* 0x040ff00000001814 */
[C---:B------:R-:W-:Y:S08]  /*3a70*/  HMMA.16816.F32 R44, R8.reuse, R60, R44 ;  /* 0x0000003c082c723c */ /* 0x040ff0000000182c */
[C---:B------:R-:W-:Y:S08]  /*3a80*/  HMMA.16816.F32 R40, R8.reuse, R62, R40 ;  /* 0x0000003e0828723c */ /* 0x040ff00000001828 */
[----:B------:R-:W-:Y:S07]  /*3a90*/  HMMA.16816.F32 R48, R8, R50, R12 ;  /* 0x000000320830723c */ /* 0x000fee000000180c */
[----:B------:R-:W-:-:S02]  /*3aa0*/  IMNMX R13, R100, UR8, PT ;  /* 0x00000008640d7c17 */ /* 0x000fc4000b800200 */
[----:B------:R-:W-:Y:S01]  /*3ab0*/  IMNMX R14, R2, UR8, PT ;  /* 0x00000008020e7c17 */ /* 0x000fe2000b800200 */
        /* <DEDUP_REMOVED lines=40> */
[----:B------:R-:W-:-:S03]  /*3d40*/  @!P4 LEA R6, P1, R3, c[0x0][0x168], 0x1 ;  /* 0x00005a000306ca11 */ /* 0x000fc600078208ff */
        /* <DEDUP_REMOVED lines=31> */
.L_x_714:
[----:B------:R-:W-:Y:S05]  /*3f40*/  BSYNC B0 ;  /* 0x0000000000007941 */ /* 0x000fea0003800000 */
.L_x_713:
[----:B------:R-:W0:Y:S02]  /*3f50*/  LDGDEPBAR ;  /* 0x00000000000079af */ /* 0x000e240000000000 */
.L_x_712:
[----:B-1----:R-:W-:Y:S01]  /*3f60*/  IMAD.U32 R2, RZ, RZ, UR38 ;  /* 0x00000026ff027e24 */ /* 0x002fe2000f8e00ff */
[----:B------:R-:W-:Y:S01]  /*3f70*/  STL [R1+0x5c], R208 ;  /* 0x00005cd001007387 */ /* 0x000fe20000100800 */
[----:B------:R-:W-:Y:S01]  /*3f80*/  IMAD.WIDE.U32 R230, R104, -0x326172a9, RZ ;  /* 0xcd9e8d5768e67825 */ /* 0x000fe200078e00ff */
[----:B------:R-:W-:Y:S01]  /*3f90*/  USHF.L.U32 UR4, UR38, 0x1, URZ ;  /* 0x0000000126047899 */ /* 0x000fe2000800063f */
[----:B------:R-:W-:Y:S01]  /*3fa0*/  PRMT R252, R25, 0x7054, R25 ;  /* 0x0000705419fc7816 */ /* 0x000fe20000000019 */
[----:B------:R-:W-:Y:S01]  /*3fb0*/  STL [R1+0x58], R207 ;  /* 0x000058cf01007387 */ /* 0x000fe20000100800 */
[----:B------:R-:W-:Y:S01]  /*3fc0*/  IMAD R2, R2, 0x40, R105 ;  /* 0x0000004002027824 */ /* 0x000fe200078e0269 */
[----:B------:R-:W-:Y:S01]  /*3fd0*/  UIADD3 UR14, UR37, -0x4498517b, URZ ;  /* 0xbb67ae85250e7890 */ /* 0x000fe2000fffe03f */
[----:B------:R-:W-:Y:S01]  /*3fe0*/  IMAD.WIDE.U32 R168, R103, -0x2daee0ad, RZ ;  /* 0xd2511f5367a87825 */ /* 0x000fe200078e00ff */
[----:B------:R-:W-:Y:S01]  /*3ff0*/  STL [R1+0x54], R206 ;  /* 0x000054ce01007387 */ /* 0x000fe20000100800 */
[----:B------:R-:W-:Y:S01]  /*4000*/  UIADD3 UR15, UR36, -0x61c88647, URZ ;  /* 0x9e3779b9240f7890 */ /* 0x000fe2000fffe03f */
[C---:B------:R-:W-:Y:S01]  /*4010*/  IADD3 R3, R2.reuse, 0x1, RZ ;  /* 0x0000000102037810 */ /* 0x040fe20007ffe0ff */
[----:B------:R-:W-:Y:S01]  /*4020*/  UIADD3 UR13, UR36, 0x3c6ef372, URZ ;  /* 0x3c6ef372240d7890 */ /* 0x000fe2000fffe03f */
[C---:B------:R-:W-:Y:S01]  /*4030*/  IADD3 R6, R2.reuse, 0x8, RZ ;  /* 0x0000000802067810 */ /* 0x040fe20007ffe0ff */
[----:B------:R-:W-:Y:S01]  /*4040*/  STL [R1+0x50], R205 ;  /* 0x000050cd01007387 */ /* 0x000fe20000100800 */
[CC--:B------:R-:W-:Y:S01]  /*4050*/  ISETP.GE.AND P1, PT, R3.reuse, R13.reuse, PT ;  /* 0x0000000d0300720c */ /* 0x0c0fe20003f26270 */
[----:B------:R-:W-:Y:S01]  /*4060*/  UIADD3 UR12, UR37, 0x76cf5d0a, URZ ;  /* 0x76cf5d0a250c7890 */ /* 0x000fe2000fffe03f */
[-C--:B------:R-:W-:Y:S01]  /*4070*/  ISETP.GE.AND P5, PT, R3, R14.reuse, PT ;  /* 0x0000000e0300720c */ /* 0x080fe20003fa6270 */
[----:B------:R-:W-:Y:S01]  /*4080*/  STL [R1+0x4c], R200 ;  /* 0x00004cc801007387 */ /* 0x000fe20000100800 */
[----:B------:R-:W-:Y:S01]  /*4090*/  IADD3 R3, R2, 0x9, RZ ;  /* 0x0000000902037810 */ /* 0x000fe20007ffe0ff */
[----:B------:R-:W-:Y:S01]  /*40a0*/  UIADD3 UR10, UR37, 0x32370b8f, URZ ;  /* 0x32370b8f250a7890 */ /* 0x000fe2000fffe03f */
[-C--:B------:R-:W-:Y:S01]  /*40b0*/  ISETP.GE.AND P2, PT, R6, R14.reuse, PT ;  /* 0x0000000e0600720c */ /* 0x080fe20003f46270 */
[----:B------:R-:W-:Y:S01]  /*40c0*/  UIADD3 UR9, UR36, 0x78dde6e4, URZ ;  /* 0x78dde6e424097890 */ /* 0x000fe2000fffe03f */
[CC--:B------:R-:W-:Y:S01]  /*40d0*/  ISETP.GE.AND P6, PT, R3.reuse, R14.reuse, PT ;  /* 0x0000000e0300720c */ /* 0x0c0fe20003fc6270 */
[----:B------:R-:W-:Y:S01]  /*40e0*/  UIADD3 UR11, UR36, -0x255992d5, URZ ;  /* 0xdaa66d2b240b7890 */ /* 0x000fe2000fffe03f */
[-C--:B------:R-:W-:Y:S01]  /*40f0*/  ISETP.GE.AND P4, PT, R3, R13.reuse, PT ;  /* 0x0000000d0300720c */ /* 0x080fe20003f86270 */
[----:B------:R-:W-:Y:S01]  /*4100*/  UIADD3 UR6, UR37, -0x56f99767, URZ ;  /* 0xa906689925067890 */ /* 0x000fe2000fffe03f */
[C---:B------:R-:W-:Y:S01]  /*4110*/  IADD3 R3, R2.reuse, 0x11, RZ ;  /* 0x0000001102037810 */ /* 0x040fe20007ffe0ff */
[----:B------:R-:W-:Y:S01]  /*4120*/  UIADD3 UR8, UR37, -0x126145ec, URZ ;  /* 0xed9eba1425087890 */ /* 0x000fe2000fffe03f */
[----:B------:R-:W-:Y:S01]  /*4130*/  FSEL R20, R43, -INF , !P6 ;  /* 0xff8000002b147808 */ /* 0x000fe20007000000 */
[----:B------:R-:W-:Y:S01]  /*4140*/  IMAD.SHL.U32 R201, R5, 0x2, RZ ;  /* 0x0000000205c97824 */ /* 0x000fe200078e00ff */
[-C--:B------:R-:W-:Y:S01]  /*4150*/  ISETP.GE.AND P6, PT, R2, R13.reuse, PT ;  /* 0x0000000d0200720c */ /* 0x080fe20003fc6270 */
[----:B------:R-:W-:Y:S01]  /*4160*/  UIADD3 UR16, UR36, -0x4ab325aa, URZ ;  /* 0xb54cda5624107890 */ /* 0x000fe2000fffe03f */
[----:B------:R-:W-:Y:S01]  /*4170*/  FSEL R19, R42, -INF , !P2 ;  /* 0xff8000002a137808 */ /* 0x000fe20005000000 */
[----:B------:R-:W-:Y:S01]  /*4180*/  IMAD R204, R0, 0x2, R201 ;  /* 0x0000000200cc7824 */ /* 0x000fe200078e02c9 */
[----:B------:R-:W-:Y:S01]  /*4190*/  FSEL R18, R41, -INF , !P4 ;  /* 0xff80000029127808 */ /* 0x000fe20006000000 */
[----:B------:R-:W-:Y:S01]  /*41a0*/  UIADD3 UR7, UR36, 0x1715609d, URZ ;  /* 0x1715609d24077890 */ /* 0x000fe2000fffe03f */
[C---:B------:R-:W-:Y:S01]  /*41b0*/  ISETP.GE.AND P2, PT, R3.reuse, R13, PT ;  /* 0x0000000d0300720c */ /* 0x040fe20003f46270 */
[----:B------:R-:W-:Y:S01]  /*41c0*/  UIADD3 UR17, UR37, 0x646e171e, URZ ;  /* 0x646e171e25117890 */ /* 0x000fe2000fffe03f */
[----:B------:R-:W-:-:S02]  /*41d0*/  ISETP.GE.AND P4, PT, R3, R14, PT ;  /* 0x0000000e0300720c */ /* 0x000fc40003f86270 */
[----:B------:R-:W-:Y:S02]  /*41e0*/  IADD3 R3, R2, 0x19, RZ ;  /* 0x0000001902037810 */ /* 0x000fe40007ffe0ff */
[-C--:B------:R-:W-:Y:S02]  /*41f0*/  ISETP.GE.AND P3, PT, R6, R13.reuse, PT ;  /* 0x0000000d0600720c */ /* 0x080fe40003f66270 */
[----:B------:R-:W-:Y:S02]  /*4200*/  FSEL R15, R45, -INF , !P1 ;  /* 0xff8000002d0f7808 */ /* 0x000fe40004800000 */
[----:B------:R-:W-:Y:S02]  /*4210*/  FSEL R11, R44, -INF , !P6 ;  /* 0xff8000002c0b7808 */ /* 0x000fe40007000000 */
[----:B------:R-:W-:Y:S02]  /*4220*/  FSEL R77, R37, -INF , !P2 ;  /* 0xff800000254d7808 */ /* 0x000fe40005000000 */
[----:B------:R-:W-:-:S02]  /*4230*/  ISETP.GE.AND P6, PT, R3, R13, PT ;  /* 0x0000000d0300720c */ /* 0x000fc40003fc6270 */
[----:B------:R-:W-:Y:S02]  /*4240*/  ISETP.GE.AND P2, PT, R3, R14, PT ;  /* 0x0000000e0300720c */ /* 0x000fe40003f46270 */
[----:B------:R-:W-:Y:S02]  /*4250*/  IADD3 R6, R2, 0x10, RZ ;  /* 0x0000001002067810 */ /* 0x000fe40007ffe0ff */
[----:B------:R-:W-:Y:S02]  /*4260*/  FSEL R16, R40, -INF , !P3 ;  /* 0xff80000028107808 */ /* 0x000fe40005800000 */
[----:B------:R-:W-:Y:S02]  /*4270*/  FMNMX.FTZ R3, R11, R15, !PT ;  /* 0x0000000f0b037209 */ /* 0x000fe40007810000 */
[----:B------:R-:W-:Y:S02]  /*4280*/  ISETP.GE.AND P1, PT, R6, R13, PT ;  /* 0x0000000d0600720c */ /* 0x000fe40003f26270 */
[----:B------:R-:W-:-:S02]  /*4290*/  FMNMX.FTZ R3, R16, R3, !PT ;  /* 0x0000000310037209 */ /* 0x000fc40007810000 */
[----:B------:R-:W-:Y:S02]  /*42a0*/  ISETP.GE.AND P3, PT, R6, R14, PT ;  /* 0x0000000e0600720c */ /* 0x000fe40003f66270 */
[----:B------:R-:W-:Y:S02]  /*42b0*/  IADD3 R6, R2, 0x18, RZ ;  /* 0x0000001802067810 */ /* 0x000fe40007ffe0ff */
[----:B------:R-:W-:Y:S02]  /*42c0*/  FSEL R76, R36, -INF , !P1 ;  /* 0xff800000244c7808 */ /* 0x000fe40004800000 */
[----:B------:R-:W-:Y:S02]  /*42d0*/  FMNMX.FTZ R3, R18, R3, !PT ;  /* 0x0000000312037209 */ /* 0x000fe40007810000 */
[----:B------:R-:W-:Y:S02]  /*42e0*/  ISETP.GE.AND P1, PT, R6, R13, PT ;  /* 0x0000000d0600720c */ /* 0x000fe40003f26270 */
[----:B------:R-:W-:-:S02]  /*42f0*/  FMNMX.FTZ R3, R76, R3, !PT ;  /* 0x000000034c037209 */ /* 0x000fc40007810000 */
[----:B------:R-:W-:Y:S02]  /*4300*/  FSEL R78, R38, -INF , !P3 ;  /* 0xff800000264e7808 */ /* 0x000fe40005800000 */
[----:B------:R-:W-:Y:S02]  /*4310*/  ISETP.GE.AND P3, PT, R6, R14, PT ;  /* 0x0000000e0600720c */ /* 0x000fe40003f66270 */
[----:B------:R-:W-:Y:S02]  /*4320*/  IADD3 R6, R2, 0x20, RZ ;  /* 0x0000002002067810 */ /* 0x000fe40007ffe0ff */
[----:B------:R-:W-:Y:S02]  /*4330*/  FSEL R63, R56, -INF , !P1 ;  /* 0xff800000383f7808 */ /* 0x000fe40004800000 */
[----:B------:R-:W-:Y:S02]  /*4340*/  FMNMX.FTZ R3, R77, R3, !PT ;  /* 0x000000034d037209 */ /* 0x000fe40007810000 */
[----:B------:R-:W-:-:S02]  /*4350*/  FSEL R24, R47, -INF , !P5 ;  /* 0xff8000002f187808 */ /* 0x000fc40006800000 */
[----:B------:R-:W-:Y:S02]  /*4360*/  FSEL R79, R39, -INF , !P4 ;  /* 0xff800000274f7808 */ /* 0x000fe40006000000 */
[----:B------:R-:W-:Y:S01]  /*4370*/  ISETP.GE.AND P5, PT, R6, R13, PT ;  /* 0x0000000d0600720c */ /* 0x000fe20003fa6270 */
[----:B------:R-:W-:Y:S01]  /*4380*/  LDSM.16.MT88.4 R36, [R201+0x18000] ;  /* 0x01800000c924783b */ /* 0x000fe20000004200 */
[----:B------:R-:W-:Y:S02]  /*4390*/  FSEL R62, R57, -INF , !P6 ;  /* 0xff800000393e7808 */ /* 0x000fe40007000000 */
[----:B------:R-:W-:Y:S02]  /*43a0*/  FMNMX.FTZ R3, R63, R3, !PT ;  /* 0x000000033f037209 */ /* 0x000fe40007810000 */
[-C--:B------:R-:W-:Y:S02]  /*43b0*/  ISETP.GE.AND P4, PT, R2, R14.reuse, PT ;  /* 0x0000000e0200720c */ /* 0x080fe40003f86270 */
[----:B------:R-:W-:-:S02]  /*43c0*/  ISETP.GE.AND P1, PT, R6, R14, PT ;  /* 0x0000000e0600720c */ /* 0x000fc40003f26270 */
[C---:B------:R-:W-:Y:S02]  /*43d0*/  IADD3 R6, R2.reuse, 0x21, RZ ;  /* 0x0000002102067810 */ /* 0x040fe40007ffe0ff */
[C---:B------:R-:W-:Y:S02]  /*43e0*/  IADD3 R7, R2.reuse, 0x28, RZ ;  /* 0x0000002802077810 */ /* 0x040fe40007ffe0ff */
[C---:B------:R-:W-:Y:S02]  /*43f0*/  IADD3 R8, R2.reuse, 0x29, RZ ;  /* 0x0000002902087810 */ /* 0x040fe40007ffe0ff */
[C---:B------:R-:W-:Y:S02]  /*4400*/  IADD3 R12, R2.reuse, 0x30, RZ ;  /* 0x00000030020c7810 */ /* 0x040fe40007ffe0ff */
[C---:B------:R-:W-:Y:S02]  /*4410*/  IADD3 R10, R2.reuse, 0x31, RZ ;  /* 0x00000031020a7810 */ /* 0x040fe40007ffe0ff */
[----:B------:R-:W-:-:S02]  /*4420*/  IADD3 R17, R2, 0x38, RZ ;  /* 0x0000003802117810 */ /* 0x000fc40007ffe0ff */
[----:B------:R-:W-:Y:S02]  /*4430*/  IADD3 R9, R2, 0x39, RZ ;  /* 0x0000003902097810 */ /* 0x000fe40007ffe0ff */
[----:B------:R-:W-:Y:S02]  /*4440*/  FSEL R149, R32, -INF , !P5 ;  /* 0xff80000020957808 */ /* 0x000fe40006800000 */
[----:B------:R-:W-:Y:S02]  /*4450*/  FMNMX.FTZ R2, R62, R3, !PT ;  /* 0x000000033e027209 */ /* 0x000fe40007810000 */
[----:B------:R-:W-:Y:S02]  /*4460*/  FSEL R21, R46, -INF , !P4 ;  /* 0xff8000002e157808 */ /* 0x000fe40006000000 */
[----:B------:R-:W-:Y:S02]  /*4470*/  ISETP.GE.AND P6, PT, R6, R13, PT ;  /* 0x0000000d0600720c */ /* 0x000fe40003fc6270 */
[----:B------:R-:W-:-:S02]  /*4480*/  FMNMX.FTZ R3, R149, R2, !PT ;  /* 0x0000000295037209 */ /* 0x000fc40007810000 */
[----:B------:R-:W-:Y:S02]  /*4490*/  FMNMX.FTZ R2, R21, R24, !PT ;  /* 0x0000001815027209 */ /* 0x000fe40007810000 */
[-C--:B------:R-:W-:Y:S02]  /*44a0*/  ISETP.GE.AND P4, PT, R7, R13.reuse, PT ;  /* 0x0000000d0700720c */ /* 0x080fe40003f86270 */
[----:B------:R-:W-:Y:S02]  /*44b0*/  FSEL R171, R33, -INF , !P6 ;  /* 0xff80000021ab7808 */ /* 0x000fe40007000000 */
[----:B------:R-:W-:Y:S02]  /*44c0*/  FMNMX.FTZ R2, R19, R2, !PT ;  /* 0x0000000213027209 */ /* 0x000fe40007810000 */
[----:B------:R-:W-:Y:S02]  /*44d0*/  ISETP.GE.AND P5, PT, R8, R13, PT ;  /* 0x0000000d0800720c */ /* 0x000fe40003fa6270 */
[----:B------:R-:W-:-:S02]  /*44e0*/  FSEL R189, R52, -INF , !P4 ;  /* 0xff80000034bd7808 */ /* 0x000fc40006000000 */
[----:B------:R-:W-:Y:S02]  /*44f0*/  FMNMX.FTZ R3, R171, R3, !PT ;  /* 0x00000003ab037209 */ /* 0x000fe40007810000 */
[----:B------:R-:W-:Y:S02]  /*4500*/  FMNMX.FTZ R2, R20, R2, !PT ;  /* 0x0000000214027209 */ /* 0x000fe40007810000 */
[----:B------:R-:W-:Y:S02]  /*4510*/  ISETP.GE.AND P4, PT, R12, R13, PT ;  /* 0x0000000d0c00720c */ /* 0x000fe40003f86270 */
[----:B------:R-:W-:Y:S02]  /*4520*/  FSEL R191, R53, -INF , !P5 ;  /* 0xff80000035bf7808 */ /* 0x000fe40006800000 */
[----:B------:R-:W-:Y:S02]  /*4530*/  FMNMX.FTZ R3, R189, R3, !PT ;  /* 0x00000003bd037209 */ /* 0x000fe40007810000 */
[----:B------:R-:W-:-:S02]  /*4540*/  FMNMX.FTZ R2, R78, R2, !PT ;  /* 0x000000024e027209 */ /* 0x000fc40007810000 */
[----:B------:R-:W-:Y:S02]  /*4550*/  ISETP.GE.AND P6, PT, R10, R13, PT ;  /* 0x0000000d0a00720c */ /* 0x000fe40003fc6270 */
[----:B------:R-:W-:Y:S02]  /*4560*/  FSEL R237, R28, -INF , !P4 ;  /* 0xff8000001ced7808 */ /* 0x000fe40006000000 */
[----:B------:R-:W-:Y:S02]  /*4570*/  FMNMX.FTZ R3, R191, R3, !PT ;  /* 0x00000003bf037209 */ /* 0x000fe40007810000 */
[----:B------:R-:W-:Y:S02]  /*4580*/  FSEL R60, R58, -INF , !P3 ;  /* 0xff8000003a3c7808 */ /* 0x000fe40005800000 */
[----:B------:R-:W-:Y:S02]  /*4590*/  FMNMX.FTZ R2, R79, R2, !PT ;  /* 0x000000024f027209 */ /* 0x000fe40007810000 */
[----:B------:R-:W-:-:S02]  /*45a0*/  ISETP.GE.AND P5, PT, R17, R13, PT ;  /* 0x0000000d1100720c */ /* 0x000fc40003fa6270 */
[----:B------:R-:W-:Y:S02]  /*45b0*/  FSEL R249, R29, -INF , !P6 ;  /* 0xff8000001df97808 */ /* 0x000fe40007000000 */
[----:B------:R-:W-:Y:S02]  /*45c0*/  FMNMX.FTZ R3, R237, R3, !PT ;  /* 0x00000003ed037209 */ /* 0x000fe40007810000 */
[----:B------:R-:W-:Y:S02]  /*45d0*/  FSEL R61, R59, -INF , !P2 ;  /* 0xff8000003b3d7808 */ /* 0x000fe40005000000 */
[----:B------:R-:W-:Y:S01]  /*45e0*/  FMNMX.FTZ R2, R60, R2, !PT ;  /* 0x000000023c027209 */ /* 0x000fe20007810000 */
[----:B------:R-:W-:Y:S01]  /*45f0*/  LDSM.16.MT88.4 R56, [R204+0x18000] ;  /* 0x01800000cc38783b */ /* 0x000fe20000004200 */
[----:B------:R-:W-:Y:S02]  /*4600*/  ISETP.GE.AND P4, PT, R9, R13, PT ;  /* 0x0000000d0900720c */ /* 0x000fe40003f86270 */
[----:B------:R-:W-:-:S02]  /*4610*/  FSEL R248, R48, -INF , !P5 ;  /* 0xff80000030f87808 */ /* 0x000fc40006800000 */
[----:B------:R-:W-:Y:S02]  /*4620*/  FMNMX.FTZ R148, R249, R3, !PT ;  /* 0x00000003f9947209 */ /* 0x000fe40007810000 */
[----:B------:R-:W-:Y:S02]  /*4630*/  ISETP.GE.AND P2, PT, R6, R14, PT ;  /* 0x0000000e0600720c */ /* 0x000fe40003f46270 */
[----:B------:R-:W-:Y:S02]  /*4640*/  FSEL R170, R34, -INF , !P1 ;  /* 0xff80000022aa7808 */ /* 0x000fe40004800000 */
[----:B------:R-:W-:Y:S02]  /*4650*/  FMNMX.FTZ R2, R61, R2, !PT ;  /* 0x000000023d027209 */ /* 0x000fe40007810000 */
[----:B------:R-:W-:Y:S02]  /*4660*/  FSEL R250, R49, -INF , !P4 ;  /* 0xff80000031fa7808 */ /* 0x000fe40006000000 */
[----:B------:R-:W-:-:S02]  /*4670*/  FMNMX.FTZ R148, R248, R148, !PT ;  /* 0x00000094f8947209 */ /* 0x000fc40007810000 */
[----:B------:R-:W-:Y:S02]  /*4680*/  ISETP.GE.AND P1, PT, R7, R14, PT ;  /* 0x0000000e0700720c */ /* 0x000fe40003f26270 */
[----:B------:R-:W-:Y:S02]  /*4690*/  FSEL R228, R35, -INF , !P2 ;  /* 0xff80000023e47808 */ /* 0x000fe40005000000 */
[----:B------:R-:W-:Y:S01]  /*46a0*/  FMNMX.FTZ R2, R170, R2, !PT ;  /* 0x00000002aa027209 */ /* 0x000fe20007810000 */
[----:B------:R-:W-:Y:S01]  /*46b0*/  LDSM.16.MT88.4 R32, [R201+0x1a000] ;  /* 0x01a00000c920783b */ /* 0x000fe20000004200 */
[----:B------:R-:W-:Y:S02]  /*46c0*/  FMNMX.FTZ R148, R250, R148, !PT ;  /* 0x00000094fa947209 */ /* 0x000fe40007810000 */
[----:B------:R-:W-:Y:S02]  /*46d0*/  ISETP.GE.AND P2, PT, R8, R14, PT ;  /* 0x0000000e0800720c */ /* 0x000fe40003f46270 */
[----:B------:R-:W-:Y:S01]  /*46e0*/  FSEL R188, R54, -INF , !P1 ;  /* 0xff80000036bc7808 */ /* 0x000fe20004800000 */
[----:B------:R-:W1:Y:S01]  /*46f0*/  SHFL.BFLY PT, R3, R148, 0x2, 0x1f ;  /* 0x0c401f0094037f89 */ /* 0x000e6200000e0000 */
[----:B------:R-:W-:-:S02]  /*4700*/  FMNMX.FTZ R2, R228, R2, !PT ;  /* 0x00000002e4027209 */ /* 0x000fc40007810000 */
[----:B------:R-:W-:Y:S02]  /*4710*/  ISETP.GE.AND P1, PT, R12, R14, PT ;  /* 0x0000000e0c00720c */ /* 0x000fe40003f26270 */
[----:B------:R-:W-:Y:S02]  /*4720*/  FSEL R190, R55, -INF , !P2 ;  /* 0xff80000037be7808 */ /* 0x000fe40005000000 */
[----:B------:R-:W-:Y:S01]  /*4730*/  FMNMX.FTZ R2, R188, R2, !PT ;  /* 0x00000002bc027209 */ /* 0x000fe20007810000 */
[----:B------:R-:W-:Y:S01]  /*4740*/  LDSM.16.MT88.4 R52, [R201+0x1e000] ;  /* 0x01e00000c934783b */ /* 0x000fe20000004200 */
        /* <DEDUP_REMOVED lines=13> */
[----:B------:R-:W-:Y:S01]  /*4820*/  LOP3.LUT R3, R101, UR36, RZ, 0x3c, !PT ;  /* 0x0000002465037c12 */ /* 0x000fe2000f8e3cff */
[----:B------:R-:W1:Y:S01]  /*4830*/  SHFL.BFLY PT, R9, R148, 0x1, 0x1f ;  /* 0x0c201f0094097f89 */ /* 0x000e6200000e0000 */
[----:B------:R-:W-:-:S02]  /*4840*/  LEA R202, R4, R201, 0x1 ;  /* 0x000000c904ca7211 */ /* 0x000fc400078e08ff */
[----:B------:R-:W-:Y:S01]  /*4850*/  LOP3.LUT R6, R231, R3, RZ, 0x3c, !PT ;  /* 0x00000003e7067212 */ /* 0x000fe200078e3cff */
[----:B------:R-:W2:Y:S02]  /*4860*/  SHFL.BFLY PT, R10, R2, 0x2, 0x1f ;  /* 0x0c401f00020a7f89 */ /* 0x000ea400000e0000 */
[----:B------:R-:W-:Y:S02]  /*4870*/  IMAD R203, R0, 0x2, R202 ;  /* 0x0000000200cb7824 */ /* 0x000fe400078e02ca */
[----:B------:R3:W-:Y:S01]  /*4880*/  STL [R1+0x34], R3 ;  /* 0x0000340301007387 */ /* 0x0007e20000100800 */
[----:B------:R-:W-:-:S03]  /*4890*/  IMAD.WIDE.U32 R46, R6, -0x2daee0ad, RZ ;  /* 0xd2511f53062e7825 */ /* 0x000fc600078e00ff */
[----:B------:R-:W-:Y:S02]  /*48a0*/  LDSM.16.MT88.4 R28, [R202+0x1a000] ;  /* 0x01a00000ca1c783b */ /* 0x000fe40000004200 */
[----:B------:R-:W-:Y:S02]  /*48b0*/  LOP3.LUT R8, R47, UR14, R168, 0x96, !PT ;  /* 0x0000000e2f087c12 */ /* 0x000fe4000f8e96a8 */
[----:B------:R-:W-:Y:S03]  /*48c0*/  LDSM.16.MT88.4 R48, [R202+0x18000] ;  /* 0x01800000ca30783b */ /* 0x000fe60000004200 */
[----:B------:R-:W-:Y:S01]  /*48d0*/  IMAD.WIDE.U32 R238, R8, -0x326172a9, RZ ;  /* 0xcd9e8d5708ee7825 */ /* 0x000fe200078e00ff */
[----:B------:R-:W-:Y:S01]  /*48e0*/  LDSM.16.MT88.4 R40, [R203+0x18000] ;  /* 0x01800000cb28783b */ /* 0x000fe20000004200 */
[----:B-1----:R-:W-:-:S03]  /*48f0*/  FMNMX.FTZ R148, R148, R9, !PT ;  /* 0x0000000994947209 */ /* 0x002fc60007810000 */
        /* <DEDUP_REMOVED lines=8> */
[----:B------:R-:W-:-:S05]  /*4980*/  LOP3.LUT R3, R169, UR37, R3, 0x96, !PT ;  /* 0x00000025a9037c12 */ /* 0x000fca000f8e9603 */
[----:B------:R-:W-:-:S05]  /*4990*/  IMAD.WIDE.U32 R6, R3, -0x326172a9, RZ ;  /* 0xcd9e8d5703067825 */ /* 0x000fca00078e00ff */
[----:B------:R-:W-:Y:S01]  /*49a0*/  LOP3.LUT R3, R7, UR15, R230, 0x96, !PT ;  /* 0x0000000f07037c12 */ /* 0x000fe2000f8e96e6 */
[----:B------:R-:W-:Y:S01]  /*49b0*/  FFMA.FTZ R7, R11, c[0x0][0x23c], -R12 ;  /* 0x00008f000b077a23 */ /* 0x000fe2000001080c */
[----:B------:R-:W-:-:S03]  /*49c0*/  LOP3.LUT R6, R239, UR13, R6, 0x96, !PT ;  /* 0x0000000def067c12 */ /* 0x000fc6000f8e9606 */
[----:B------:R-:W-:Y:S01]  /*49d0*/  IMAD.WIDE.U32 R2, R3, -0x2daee0ad, RZ ;  /* 0xd2511f5303027825 */ /* 0x000fe200078e00ff */
[----:B------:R2:W-:Y:S03]  /*49e0*/  MUFU.EX2 R185, R7 ;  /* 0x0000000700b97308 */ /* 0x0005e60000000800 */
[----:B------:R-:W-:Y:S01]  /*49f0*/  IMAD.WIDE.U32 R22, R6, -0x2daee0ad, RZ ;  /* 0xd2511f5306167825 */ /* 0x000fe200078e00ff */
[----:B------:R-:W-:-:S04]  /*4a00*/  LOP3.LUT R3, R3, UR12, R46, 0x96, !PT ;  /* 0x0000000c03037c12 */ /* 0x000fc8000f8e962e */
[----:B------:R-:W-:Y:S01]  /*4a10*/  LOP3.LUT R6, R23, UR10, R2, 0x96, !PT ;  /* 0x0000000a17067c12 */ /* 0x000fe2000f8e9602 */
[----:B------:R-:W-:-:S04]  /*4a20*/  IMAD.WIDE.U32 R2, R3, -0x326172a9, RZ ;  /* 0xcd9e8d5703027825 */ /* 0x000fc800078e00ff */
[----:B------:R-:W-:Y:S01]  /*4a30*/  IMAD.WIDE.U32 R160, R6, -0x326172a9, RZ ;  /* 0xcd9e8d5706a07825 */ /* 0x000fe200078e00ff */
[----:B------:R-:W-:Y:S02]  /*4a40*/  LOP3.LUT R6, R3, UR11, R238, 0x96, !PT ;  /* 0x0000000b03067c12 */ /* 0x000fe4000f8e96ee */
[----:B-1----:R-:W-:Y:S01]  /*4a50*/  FMNMX.FTZ R3, R8, R9, !PT ;  /* 0x0000000908037209 */ /* 0x002fe20007810000 */
[----:B--2---:R-:W-:Y:S01]  /*4a60*/  FFMA.FTZ R7, R15, c[0x0][0x23c], -R12 ;  /* 0x00008f000f077a23 */ /* 0x004fe2000001080c */
[----:B------:R-:W-:Y:S01]  /*4a70*/  LOP3.LUT R2, R161, UR9, R2, 0x96, !PT ;  /* 0x00000009a1027c12 */ /* 0x000fe2000f8e9602 */
[----:B------:R-:W-:Y:S01]  /*4a80*/  FFMA.FTZ R8, R18, c[0x0][0x23c], -R12 ;  /* 0x00008f0012087a23 */ /* 0x000fe2000001080c */
[----:B------:R-:W-:Y:S01]  /*4a90*/  FSETP.NEU.FTZ.AND P1, PT, R3, -INF , PT ;  /* 0xff8000000300780b */ /* 0x000fe20003f3d000 */
[----:B------:R1:W-:Y:S02]  /*4aa0*/  MUFU.EX2 R195, R7 ;  /* 0x0000000700c37308 */ /* 0x0003e40000000800 */
[----:B------:R-:W-:-:S04]  /*4ab0*/  IMAD.WIDE.U32 R150, R2, -0x2daee0ad, RZ ;  /* 0xd2511f5302967825 */ /* 0x000fc800078e00ff */
[----:B------:R-:W-:Y:S02]  /*4ac0*/  FFMA.FTZ R2, R16, c[0x0][0x23c], -R12 ;  /* 0x00008f0010027a23 */ /* 0x000fe4000001080c */
[----:B------:R-:W-:Y:S08]  /*4ad0*/  MUFU.EX2 R232, R8 ;  /* 0x0000000800e87308 */ /* 0x000ff00000000800 */
[----:B------:R2:W-:Y:S01]  /*4ae0*/  MUFU.EX2 R197, R2 ;  /* 0x0000000200c57308 */ /* 0x0005e20000000800 */
[----:B-1----:R-:W-:-:S05]  /*4af0*/  IMAD.WIDE.U32 R6, R6, -0x2daee0ad, RZ ;  /* 0xd2511f5306067825 */ /* 0x002fca00078e00ff */
[----:B------:R-:W-:Y:S02]  /*4b00*/  LOP3.LUT R6, R151, UR6, R6, 0x96, !PT ;  /* 0x0000000697067c12 */ /* 0x000fe4000f8e9606 */
[----:B------:R-:W-:-:S03]  /*4b10*/  LOP3.LUT R9, R7, UR8, R22, 0x96, !PT ;  /* 0x0000000807097c12 */ /* 0x000fc6000f8e9616 */
[----:B------:R-:W-:-:S04]  /*4b20*/  IMAD.WIDE.U32 R6, R6, -0x326172a9, RZ ;  /* 0xcd9e8d5706067825 */ /* 0x000fc800078e00ff */
[----:B------:R-:W-:Y:S01]  /*4b30*/  IMAD.WIDE.U32 R44, R9, -0x326172a9, RZ ;  /* 0xcd9e8d57092c7825 */ /* 0x000fe200078e00ff */
[C---:B------:R-:W-:Y:S02]  /*4b40*/  LOP3.LUT R9, R6.reuse, 0xffff, RZ, 0xc0, !PT ;  /* 0x0000ffff06097812 */ /* 0x040fe400078ec0ff */
[----:B------:R-:W-:Y:S01]  /*4b50*/  LOP3.LUT R11, R6, 0xff, RZ, 0xc0, !PT ;  /* 0x000000ff060b7812 */ /* 0x000fe200078ec0ff */
[----:B--2---:R-:W-:Y:S01]  /*4b60*/  FMUL.FTZ R2, R3, c[0x0][0x23c] ;  /* 0x00008f0003027a20 */ /* 0x004fe20000410000 */
[----:B------:R-:W-:Y:S02]  /*4b70*/  SHF.R.U32.HI R10, RZ, 0x18, R6 ;  /* 0x00000018ff0a7819 */ /* 0x000fe40000011606 */
[----:B------:R-:W-:Y:S02]  /*4b80*/  LOP3.LUT R5, R7, UR16, R44, 0x96, !PT ;  /* 0x0000001007057c12 */ /* 0x000fe4000f8e962c */
[----:B------:R-:W-:Y:S02]  /*4b90*/  FSEL R2, R2, RZ, P1 ;  /* 0x000000ff02027208 */ /* 0x000fe40000800000 */
[----:B------:R-:W-:-:S02]  /*4ba0*/  SHF.R.U32.HI R9, RZ, 0x8, R9 ;  /* 0x00000008ff097819 */ /* 0x000fc40000011609 */
[----:B------:R-:W-:Y:S01]  /*4bb0*/  LOP3.LUT R0, R5, 0xffff, RZ, 0xc0, !PT ;  /* 0x0000ffff05007812 */ /* 0x000fe200078ec0ff */
[----:B------:R-:W-:Y:S01]  /*4bc0*/  FFMA.FTZ R8, R19, c[0x0][0x23c], -R2 ;  /* 0x00008f0013087a23 */ /* 0x000fe20000010802 */
[----:B------:R-:W-:Y:S01]  /*4bd0*/  SHF.R.U32.HI R4, RZ, 0x10, R5 ;  /* 0x00000010ff047819 */ /* 0x000fe20000011605 */
[----:B------:R-:W-:Y:S01]  /*4be0*/  LDSM.16.MT88.4 R16, [R201+0x1c000] ;  /* 0x01c00000c910783b */ /* 0x000fe20000004200 */
[----:B------:R-:W-:Y:S01]  /*4bf0*/  PRMT R7, R11, 0x5410, R9 ;  /* 0x000054100b077816 */ /* 0x000fe20000000009 */
[----:B------:R1:W-:Y:S01]  /*4c00*/  MUFU.EX2 R196, R8 ;  /* 0x0000000800c47308 */ /* 0x0003e20000000800 */
[----:B------:R-:W-:Y:S02]  /*4c10*/  LOP3.LUT R11, R5, 0xff, RZ, 0xc0, !PT ;  /* 0x000000ff050b7812 */ /* 0x000fe400078ec0ff */
[----:B------:R-:W-:Y:S02]  /*4c20*/  SHF.R.U32.HI R9, RZ, 0x18, R5 ;  /* 0x00000018ff097819 */ /* 0x000fe40000011605 */
[----:B------:R-:W-:-:S04]  /*4c30*/  LOP3.LUT R5, R4, 0xff, RZ, 0xc0, !PT ;  /* 0x000000ff04057812 */ /* 0x000fc800078ec0ff */
[----:B------:R-:W-:-:S05]  /*4c40*/  PRMT R5, R5, 0x5410, R9 ;  /* 0x0000541005057816 */ /* 0x000fca0000000009 */
[----:B------:R-:W-:Y:S01]  /*4c50*/  HSET2.LE.AND R5, R5, R252, PT ;  /* 0x000000fc05057233 */ /* 0x000fe20003803000 */
[----:B-1----:R-:W-:Y:S01]  /*4c60*/  SHF.R.U32.HI R8, RZ, 0x10, R6 ;  /* 0x00000010ff087819 */ /* 0x002fe20000011606 */
[----:B------:R-:W-:-:S03]  /*4c70*/  FFMA.FTZ R6, R20, c[0x0][0x23c], -R2 ;  /* 0x00008f0014067a23 */ /* 0x000fc60000010802 */
[----:B------:R-:W-:Y:S01]  /*4c80*/  LOP3.LUT R8, R8, 0xff, RZ, 0xc0, !PT ;  /* 0x000000ff08087812 */ /* 0x000fe200078ec0ff */
[----:B------:R1:W2:Y:S03]  /*4c90*/  MUFU.EX2 R162, R6 ;  /* 0x0000000600a27308 */ /* 0x0002a60000000800 */
[----:B------:R-:W-:Y:S02]  /*4ca0*/  PRMT R10, R8, 0x5410, R10 ;  /* 0x00005410080a7816 */ /* 0x000fe4000000000a */
[----:B------:R-:W-:Y:S01]  /*4cb0*/  SHF.R.U32.HI R8, RZ, 0x8, R0 ;  /* 0x00000008ff087819 */ /* 0x000fe20000011600 */
[--C-:B------:R-:W-:Y:S02]  /*4cc0*/  HSET2.LE.AND R0, R7, R252.reuse, PT ;  /* 0x000000fc07007233 */ /* 0x100fe40003803000 */
[----:B------:R-:W-:Y:S01]  /*4cd0*/  HSET2.LE.AND R7, R10, R252, PT ;  /* 0x000000fc0a077233 */ /* 0x000fe20003803000 */
[----:B------:R-:W-:Y:S01]  /*4ce0*/  PRMT R8, R11, 0x5410, R8 ;  /* 0x000054100b087816 */ /* 0x000fe20000000008 */
[----:B-1----:R-:W-:Y:S01]  /*4cf0*/  FFMA.FTZ R6, R21, c[0x0][0x23c], -R2 ;  /* 0x00008f0015067a23 */ /* 0x002fe20000010802 */
[----:B--2---:R-:W-:Y:S01]  /*4d00*/  F2FP.PACK_AB R4, R162, R196 ;  /* 0x000000c4a204723e */ /* 0x004fe200000000ff */
[----:B------:R-:W-:Y:S02]  /*4d10*/  LDSM.16.MT88.4 R20, [R203+0x1a000] ;  /* 0x01a00000cb14783b */ /* 0x000fe40000004200 */
[----:B------:R1:W-:Y:S01]  /*4d20*/  MUFU.EX2 R184, R6 ;  /* 0x0000000600b87308 */ /* 0x0003e20000000800 */
[----:B------:R-:W-:-:S02]  /*4d30*/  LOP3.LUT R7, R7, R4, RZ, 0xc0, !PT ;  /* 0x0000000407077212 */ /* 0x000fc400078ec0ff */
[----:B------:R-:W-:Y:S01]  /*4d40*/  F2FP.PACK_AB R4, R195, R185 ;  /* 0x000000b9c304723e */ /* 0x000fe200000000ff */
[----:B-1----:R-:W-:Y:S02]  /*4d50*/  FFMA.FTZ R6, R24, c[0x0][0x23c], -R2 ;  /* 0x00008f0018067a23 */ /* 0x002fe40000010802 */
[----:B------:R-:W1:Y:S02]  /*4d60*/  LDSM.16.MT88.4 R24, [R204+0x1a000] ;  /* 0x01a00000cc18783b */ /* 0x000e640000004200 */
[----:B------:R2:W3:Y:S02]  /*4d70*/  MUFU.EX2 R236, R6 ;  /* 0x0000000600ec7308 */ /* 0x0004e40000000800 */
[----:B--2---:R-:W-:-:S04]  /*4d80*/  F2FP.PACK_AB R6, R232, R197 ;  /* 0x000000c5e806723e */ /* 0x004fc800000000ff */
[----:B------:R-:W-:Y:S01]  /*4d90*/  LOP3.LUT R6, R0, R6, RZ, 0xc0, !PT ;  /* 0x0000000600067212 */ /* 0x000fe200078ec0ff */
[----:B------:R-:W-:Y:S01]  /*4da0*/  HSET2.LE.AND R0, R8, R252, PT ;  /* 0x000000fc08007233 */ /* 0x000fe20003803000 */
[----:B---3--:R-:W-:-:S04]  /*4db0*/  F2FP.PACK_AB R8, R236, R184 ;  /* 0x000000b8ec08723e */ /* 0x008fc800000000ff */
[----:B------:R-:W-:Y:S02]  /*4dc0*/  LOP3.LUT R5, R5, R8, RZ, 0xc0, !PT ;  /* 0x0000000805057212 */ /* 0x000fe400078ec0ff */
[----:B------:R-:W2:Y:S01]  /*4dd0*/  LDSM.16.MT88.4 R8, [R202+0x1c000] ;  /* 0x01c00000ca08783b */ /* 0x000ea20000004200 */
[----:B------:R-:W-:Y:S01]  /*4de0*/  LOP3.LUT R4, R0, R4, RZ, 0xc0, !PT ;  /* 0x0000000400047212 */ /* 0x000fe200078ec0ff */
[----:B------:R-:W-:Y:S02]  /*4df0*/  FFMA.FTZ R0, R76, c[0x0][0x23c], -R12 ;  /* 0x00008f004c007a23 */ /* 0x000fe4000001080c */
[----:B------:R-:W-:Y:S02]  /*4e00*/  IMAD.MOV.U32 R76, RZ, RZ, R162 ;  /* 0x000000ffff4c7224 */ /* 0x000fe400078e00a2 */
[----:B------:R3:W-:Y:S02]  /*4e10*/  MUFU.EX2 R194, R0 ;  /* 0x0000000000c27308 */ /* 0x0007e40000000800 */
[C---:B------:R-:W-:Y:S08]  /*4e20*/  HMMA.16816.F32 R136, R4.reuse, R28, RZ ;  /* 0x0000001c0488723c */ /* 0x040ff000000018ff */
[----:B------:R-:W-:Y:S01]  /*4e30*/  HMMA.16816.F32 R124, R4, R30, RZ ;  /* 0x0000001e047c723c */ /* 0x000fe200000018ff */
[----:B------:R-:W4:Y:S01]  /*4e40*/  LDSM.16.MT88.4 R28, [R202+0x1e000] ;  /* 0x01e00000ca1c783b */ /* 0x000f220000004200 */
[----:B---3--:R-:W-:-:S06]  /*4e50*/  LOP3.LUT R0, R45, UR7, R160, 0x96, !PT ;  /* 0x000000072d007c12 */ /* 0x008fcc000f8e96a0 */
[C---:B------:R-:W-:Y:S08]  /*4e60*/  HMMA.16816.F32 R120, R4.reuse, R48, RZ ;  /* 0x000000300478723c */ /* 0x040ff000000018ff */
[C---:B------:R-:W-:Y:S01]  /*4e70*/  HMMA.16816.F32 R112, R4.reuse, R50, RZ ;  /* 0x000000320470723c */ /* 0x040fe200000018ff */
[----:B------:R-:W3:Y:S07]  /*4e80*/  LDSM.16.MT88.4 R48, [R203+0x1c000] ;  /* 0x01c00000cb30783b */ /* 0x000eee0000004200 */
[C---:B------:R-:W-:Y:S08]  /*4e90*/  HMMA.16816.F32 R140, R4.reuse, R36, RZ ;  /* 0x00000024048c723c */ /* 0x040ff000000018ff */
[C---:B------:R-:W-:Y:S01]  /*4ea0*/  HMMA.16816.F32 R132, R4.reuse, R38, RZ ;  /* 0x000000260484723c */ /* 0x040fe200000018ff */
[----:B------:R-:W2:Y:S07]  /*4eb0*/  LDSM.16.MT88.4 R36, [R204+0x1c000] ;  /* 0x01c00000cc24783b */ /* 0x000eae0000004200 */
[C---:B-1----:R-:W-:Y:S08]  /*4ec0*/  HMMA.16816.F32 R116, R4.reuse, R24, RZ ;  /* 0x000000180474723c */ /* 0x042ff000000018ff */
[C---:B------:R-:W-:Y:S01]  /*4ed0*/  HMMA.16816.F32 R108, R4.reuse, R26, RZ ;  /* 0x0000001a046c723c */ /* 0x040fe200000018ff */
[----:B------:R-:W-:Y:S07]  /*4ee0*/  LDSM.16.MT88.4 R24, [R203+0x1e000] ;  /* 0x01e00000cb18783b */ /* 0x000fee0000004200 */
[C---:B------:R-:W-:Y:S08]  /*4ef0*/  HMMA.16816.F32 R100, R4.reuse, R20, RZ ;  /* 0x000000140464723c */ /* 0x040ff000000018ff */
[C---:B------:R-:W-:Y:S01]  /*4f00*/  HMMA.16816.F32 R88, R4.reuse, R22, RZ ;  /* 0x000000160458723c */ /* 0x040fe200000018ff */
[----:B------:R-:W1:Y:S07]  /*4f10*/  LDSM.16.MT88.4 R20, [R204+0x1e000] ;  /* 0x01e00000cc14783b */ /* 0x000e6e0000004200 */
[C---:B------:R-:W-:Y:S08]  /*4f20*/  HMMA.16816.F32 R104, R4.reuse, R56, RZ ;  /* 0x000000380468723c */ /* 0x040ff000000018ff */
[C---:B------:R-:W-:Y:S08]  /*4f30*/  HMMA.16816.F32 R92, R4.reuse, R58, RZ ;  /* 0x0000003a045c723c */ /* 0x040ff000000018ff */
[C---:B--2---:R-:W-:Y:S07]  /*4f40*/  HMMA.16816.F32 R56, R4.reuse, R8, RZ ;  /* 0x000000080438723c */ /* 0x044fee00000018ff */
[--C-:B------:R-:W-:Y:S01]  /*4f50*/  FFMA.FTZ R8, R77, c[0x0][0x23c], -R12.reuse ;  /* 0x00008f004d087a23 */ /* 0x100fe2000001080c */
[C---:B------:R-:W-:Y:S03]  /*4f60*/  HMMA.16816.F32 R80, R4.reuse, R10, RZ ;  /* 0x0000000a0450723c */ /* 0x040fe600000018ff */
[----:B------:R2:W-:Y:S04]  /*4f70*/  MUFU.EX2 R192, R8 ;  /* 0x0000000800c07308 */ /* 0x0005e80000000800 */
[--C-:B------:R-:W-:Y:S01]  /*4f80*/  FFMA.FTZ R10, R63, c[0x0][0x23c], -R12.reuse ;  /* 0x00008f003f0a7a23 */ /* 0x100fe2000001080c */
[----:B------:R-:W-:Y:S01]  /*4f90*/  HMMA.16816.F32 R64, R4, R16, RZ ;  /* 0x000000100440723c */ /* 0x000fe200000018ff */
[----:B------:R-:W-:-:S02]  /*4fa0*/  FFMA.FTZ R11, R62, c[0x0][0x23c], -R12 ;  /* 0x00008f003e0b7a23 */ /* 0x000fc4000001080c */
[----:B------:R1:W-:Y:S05]  /*4fb0*/  MUFU.EX2 R186, R10 ;  /* 0x0000000a00ba7308 */ /* 0x0003ea0000000800 */
[----:B------:R-:W-:Y:S01]  /*4fc0*/  HMMA.16816.F32 R84, R4, R18, RZ ;  /* 0x000000120454723c */ /* 0x000fe200000018ff */
[----:B--2---:R-:W-:Y:S02]  /*4fd0*/  IMAD.WIDE.U32 R8, R0, -0x2daee0ad, RZ ;  /* 0xd2511f5300087825 */ /* 0x004fe400078e00ff */
[----:B------:R2:W2:Y:S03]  /*4fe0*/  MUFU.EX2 R251, R11 ;  /* 0x0000000b00fb7308 */ /* 0x0004a60000000800 */
[----:B------:R-:W-:-:S02]  /*4ff0*/  LOP3.LUT R0, R8, 0xffff, RZ, 0xc0, !PT ;  /* 0x0000ffff08007812 */ /* 0x000fc400078ec0ff */
[C---:B----4-:R-:W-:Y:S01]  /*5000*/  HMMA.16816.F32 R160, R4.reuse, R28, RZ ;  /* 0x0000001c04a0723c */ /* 0x050fe200000018ff */
[----:B------:R-:W-:Y:S02]  /*5010*/  LOP3.LUT R16, R8, 0xff, RZ, 0xc0, !PT ;  /* 0x000000ff08107812 */ /* 0x000fe400078ec0ff */
[--C-:B-1----:R-:W-:Y:S02]  /*5020*/  SHF.R.U32.HI R10, RZ, 0x10, R8.reuse ;  /* 0x00000010ff0a7819 */ /* 0x102fe40000011608 */
[----:B------:R-:W-:Y:S02]  /*5030*/  SHF.R.U32.HI R15, RZ, 0x18, R8 ;  /* 0x00000018ff0f7819 */ /* 0x000fe40000011608 */
[----:B------:R-:W-:Y:S01]  /*5040*/  LOP3.LUT R8, R10, 0xff, RZ, 0xc0, !PT ;  /* 0x000000ff0a087812 */ /* 0x000fe200078ec0ff */
[----:B------:R-:W-:Y:S01]  /*5050*/  FFMA.FTZ R10, R78, c[0x0][0x23c], -R2 ;  /* 0x00008f004e0a7a23 */ /* 0x000fe20000010802 */
[----:B------:R-:W-:Y:S01]  /*5060*/  HMMA.16816.F32 R164, R4, R30, RZ ;  /* 0x0000001e04a4723c */ /* 0x000fe200000018ff */
[----:B------:R-:W1:Y:S01]  /*5070*/  LDSM.16.MT88.4 R28, [R201+0x18800] ;  /* 0x01880000c91c783b */ /* 0x000e620000004200 */
[----:B--2---:R-:W-:Y:S01]  /*5080*/  SHF.R.U32.HI R11, RZ, 0x8, R0 ;  /* 0x00000008ff0b7819 */ /* 0x004fe20000011600 */
[----:B------:R2:W-:Y:S01]  /*5090*/  MUFU.EX2 R229, R10 ;  /* 0x0000000a00e57308 */ /* 0x0005e20000000800 */
[----:B------:R-:W-:-:S02]  /*50a0*/  LOP3.LUT R0, R9, UR17, R150, 0x96, !PT ;  /* 0x0000001109007c12 */ /* 0x000fc4000f8e9696 */
[----:B------:R-:W-:Y:S02]  /*50b0*/  PRMT R18, R8, 0x5410, R15 ;  /* 0x0000541008127816 */ /* 0x000fe4000000000f */
[----:B------:R-:W-:Y:S01]  /*50c0*/  LOP3.LUT R8, R0, 0xffff, RZ, 0xc0, !PT ;  /* 0x0000ffff00087812 */ /* 0x000fe200078ec0ff */
[C---:B------:R-:W-:Y:S01]  /*50d0*/  HMMA.16816.F32 R72, R4.reuse, R40, RZ ;  /* 0x000000280448723c */ /* 0x040fe200000018ff */
[----:B------:R-:W-:Y:S02]  /*50e0*/  SHF.R.U32.HI R9, RZ, 0x10, R0 ;  /* 0x00000010ff097819 */ /* 0x000fe40000011600 */
[----:B------:R-:W-:Y:S02]  /*50f0*/  PRMT R17, R16, 0x5410, R11 ;  /* 0x0000541010117816 */ /* 0x000fe4000000000b */
[----:B------:R-:W-:Y:S02]  /*5100*/  SHF.R.U32.HI R11, RZ, 0x8, R8 ;  /* 0x00000008ff0b7819 */ /* 0x000fe40000011608 */
[----:B------:R-:W-:Y:S01]  /*5110*/  LOP3.LUT R8, R9, 0xff, RZ, 0xc0, !PT ;  /* 0x000000ff09087812 */ /* 0x000fe200078ec0ff */
[--C-:B------:R-:W-:Y:S01]  /*5120*/  FFMA.FTZ R9, R61, c[0x0][0x23c], -R2.reuse ;  /* 0x00008f003d097a23 */ /* 0x100fe20000010802 */
[----:B---3--:R-:W-:Y:S01]  /*5130*/  HMMA.16816.F32 R152, R4, R48, RZ ;  /* 0x000000300498723c */ /* 0x008fe200000018ff */
[----:B--2---:R-:W-:Y:S01]  /*5140*/  FFMA.FTZ R10, R60, c[0x0][0x23c], -R2 ;  /* 0x00008f003c0a7a23 */ /* 0x004fe20000010802 */
[----:B------:R-:W-:Y:S01]  /*5150*/  LOP3.LUT R16, R0, 0xff, RZ, 0xc0, !PT ;  /* 0x000000ff00107812 */ /* 0x000fe200078ec0ff */
[----:B------:R2:W-:Y:S01]  /*5160*/  MUFU.EX2 R77, R9 ;  /* 0x00000009004d7308 */ /* 0x0005e20000000800 */
[----:B------:R-:W-:Y:S01]  /*5170*/  SHF.R.U32.HI R15, RZ, 0x18, R0 ;  /* 0x00000018ff0f7819 */ /* 0x000fe20000011600 */
[----:B------:R-:W-:-:S03]  /*5180*/  HSET2.LE.AND R0, R17, R252, PT ;  /* 0x000000fc11007233 */ /* 0x000fc60003803000 */
[C---:B------:R-:W-:Y:S03]  /*5190*/  HMMA.16816.F32 R156, R4.reuse, R52, RZ ;  /* 0x00000034049c723c */ /* 0x040fe600000018ff */
[----:B------:R3:W4:Y:S05]  /*51a0*/  MUFU.EX2 R233, R10 ;  /* 0x0000000a00e97308 */ /* 0x00072a0000000800 */
[----:B------:R-:W-:Y:S01]  /*51b0*/  HMMA.16816.F32 R40, R4, R42, RZ ;  /* 0x0000002a0428723c */ /* 0x000fe200000018ff */
[----:B--2---:R-:W-:Y:S02]  /*51c0*/  PRMT R9, R8, 0x5410, R15 ;  /* 0x0000541008097816 */ /* 0x004fe4000000000f */
[----:B------:R-:W-:-:S05]  /*51d0*/  MOV R15, R196 ;  /* 0x000000c4000f7202 */ /* 0x000fca0000000f00 */
[----:B------:R-:W-:Y:S01]  /*51e0*/  HMMA.16816.F32 R68, R4, R32, RZ ;  /* 0x000000200444723c */ /* 0x000fe200000018ff */
[----:B---3--:R-:W-:-:S04]  /*51f0*/  F2FP.PACK_AB R10, R251, R186 ;  /* 0x000000bafb0a723e */ /* 0x008fc800000000ff */
[----:B------:R-:W-:-:S03]  /*5200*/  LOP3.LUT R10, R0, R10, RZ, 0xc0, !PT ;  /* 0x0000000a000a7212 */ /* 0x000fc600078ec0ff */
[C---:B------:R-:W-:Y:S01]  /*5210*/  HMMA.16816.F32 R128, R4.reuse, R34, RZ ;  /* 0x000000220480723c */ /* 0x040fe200000018ff */
[----:B------:R-:W-:Y:S01]  /*5220*/  HSET2.LE.AND R0, R18, R252, PT ;  /* 0x000000fc12007233 */ /* 0x000fe20003803000 */
[----:B------:R-:W-:Y:S02]  /*5230*/  PRMT R32, R16, 0x5410, R11 ;  /* 0x0000541010207816 */ /* 0x000fe4000000000b */
[----:B------:R-:W2:Y:S04]  /*5240*/  LDSM.16.MT88.4 R16, [R203+0x18800] ;  /* 0x01880000cb10783b */ /* 0x000ea80000004200 */
[C---:B------:R-:W-:Y:S08]  /*5250*/  HMMA.16816.F32 R96, R4.reuse, R36, RZ ;  /* 0x000000240460723c */ /* 0x040ff000000018ff */
[C---:B------:R-:W-:Y:S01]  /*5260*/  HMMA.16816.F32 R144, R4.reuse, R38, RZ ;  /* 0x000000260490723c */ /* 0x040fe200000018ff */
[----:B------:R-:W-:Y:S07]  /*5270*/  LDSM.16.MT88.4 R36, [R201+0x1a800] ;  /* 0x01a80000c924783b */ /* 0x000fee0000004200 */
[C---:B------:R-:W-:Y:S08]  /*5280*/  HMMA.16816.F32 R48, R4.reuse, R50, RZ ;  /* 0x000000320430723c */ /* 0x040ff000000018ff */
[C---:B------:R-:W-:Y:S08]  /*5290*/  HMMA.16816.F32 R52, R4.reuse, R54, RZ ;  /* 0x000000360434723c */ /* 0x040ff000000018ff */
[C---:B------:R-:W-:Y:S08]  /*52a0*/  HMMA.16816.F32 R176, R4.reuse, R20, RZ ;  /* 0x0000001404b0723c */ /* 0x040ff000000018ff */
[C---:B------:R-:W-:Y:S01]  /*52b0*/  HMMA.16816.F32 R172, R4.reuse, R22, RZ ;  /* 0x0000001604ac723c */ /* 0x040fe200000018ff */
[----:B------:R-:W3:Y:S07]  /*52c0*/  LDSM.16.MT88.4 R20, [R204+0x18800] ;  /* 0x01880000cc14783b */ /* 0x000eee0000004200 */
[C---:B------:R-:W-:Y:S08]  /*52d0*/  HMMA.16816.F32 R180, R4.reuse, R24, RZ ;  /* 0x0000001804b4723c */ /* 0x040ff000000018ff */
[----:B------:R-:W-:Y:S01]  /*52e0*/  HMMA.16816.F32 R60, R4, R26, RZ ;  /* 0x0000001a043c723c */ /* 0x000fe200000018ff */
[----:B------:R-:W1:Y:S06]  /*52f0*/  LDSM.16.MT88.4 R24, [R202+0x18800] ;  /* 0x01880000ca18783b */ /* 0x000e6c0000004200 */
[----:B------:R-:W-:Y:S01]  /*5300*/  FFMA.FTZ R4, R79, c[0x0][0x23c], -R2 ;  /* 0x00008f004f047a23 */ /* 0x000fe20000010802 */
[----:B------:R-:W-:Y:S01]  /*5310*/  MOV R6, R198 ;  /* 0x000000c600067202 */ /* 0x000fe20000000f00 */
[----:B------:R-:W-:-:S02]  /*5320*/  IMAD.MOV.U32 R7, RZ, RZ, R199 ;  /* 0x000000ffff077224 */ /* 0x000fc400078e00c7 */
[----:B------:R4:W2:Y:S02]  /*5330*/  MUFU.EX2 R5, R4 ;  /* 0x0000000400057308 */ /* 0x0008a40000000800 */
[----:B----4-:R-:W-:-:S04]  /*5340*/  F2FP.PACK_AB R4, R77, R233 ;  /* 0x000000e94d04723e */ /* 0x010fc800000000ff */
[----:B------:R-:W-:Y:S01]  /*5350*/  LOP3.LUT R11, R0, R4, RZ, 0xc0, !PT ;  /* 0x00000004000b7212 */ /* 0x000fe200078ec0ff */
[----:B------:R-:W-:Y:S01]  /*5360*/  HSET2.LE.AND R0, R32, R252, PT ;  /* 0x000000fc20007233 */ /* 0x000fe20003803000 */
[----:B------:R-:W-:-:S04]  /*5370*/  F2FP.PACK_AB R4, R192, R194 ;  /* 0x000000c2c004723e */ /* 0x000fc800000000ff */
[----:B------:R-:W-:Y:S01]  /*5380*/  LOP3.LUT R8, R0, R4, RZ, 0xc0, !PT ;  /* 0x0000000400087212 */ /* 0x000fe200078ec0ff */
[----:B------:R-:W-:Y:S01]  /*5390*/  HSET2.LE.AND R0, R9, R252, PT ;  /* 0x000000fc09007233 */ /* 0x000fe20003803000 */
[----:B--2---:R-:W-:-:S04]  /*53a0*/  F2FP.PACK_AB R4, R5, R229 ;  /* 0x000000e50504723e */ /* 0x004fc800000000ff */
[----:B------:R-:W-:Y:S01]  /*53b0*/  LOP3.LUT R9, R0, R4, RZ, 0xc0, !PT ;  /* 0x0000000400097212 */ /* 0x000fe200078ec0ff */
[----:B------:R-:W-:-:S06]  /*53c0*/  IMAD.MOV.U32 R4, RZ, RZ, R197 ;  /* 0x000000ffff047224 */ /* 0x000fcc00078e00c5 */
[C---:B-1----:R-:W-:Y:S08]  /*53d0*/  HMMA.16816.F32 R140, R8.reuse, R28, R140 ;  /* 0x0000001c088c723c */ /* 0x042ff0000000188c */
[C---:B------:R-:W-:Y:S08]  /*53e0*/  HMMA.16816.F32 R28, R8.reuse, R30, R132 ;  /* 0x0000001e081c723c */ /* 0x040ff00000001884 */
[C---:B------:R-:W-:Y:S08]  /*53f0*/  HMMA.16816.F32 R240, R8.reuse, R16, R72 ;  /* 0x0000001008f0723c */ /* 0x040ff00000001848 */
[----:B---3--:R-:W-:Y:S01]  /*5400*/  HMMA.16816.F32 R244, R8, R20, R104 ;  /* 0x0000001408f4723c */ /* 0x008fe20000001868 */
[----:B------:R-:W-:Y:S01]  /*5410*/  IMAD.MOV.U32 R33, RZ, RZ, R142 ;  /* 0x000000ffff217224 */ /* 0x000fe200078e008e */
[----:B------:R-:W-:Y:S01]  /*5420*/  MOV R32, R143 ;  /* 0x0000008f00207202 */ /* 0x000fe20000000f00 */
[----:B------:R-:W-:Y:S01]  /*5430*/  IMAD.MOV.U32 R143, RZ, RZ, R5 ;  /* 0x000000ffff8f7224 */ /* 0x000fe200078e0005 */
[----:B------:R-:W-:Y:S01]  /*5440*/  MOV R142, R7 ;  /* 0x00000007008e7202 */ /* 0x000fe20000000f00 */
[----:B------:R-:W-:-:S02]  /*5450*/  IMAD.MOV.U32 R35, RZ, RZ, R140 ;  /* 0x000000ffff237224 */ /* 0x000fc400078e008c */
[----:B------:R-:W-:Y:S01]  /*5460*/  IMAD.MOV.U32 R106, RZ, RZ, R251 ;  /* 0x000000ffff6a7224 */ /* 0x000fe200078e00fb */
[C---:B------:R-:W-:Y:S01]  /*5470*/  HMMA.16816.F32 R196, R8.reuse, R36, R68 ;  /* 0x0000002408c4723c */ /* 0x040fe20000001844 */
[----:B------:R-:W-:Y:S01]  /*5480*/  IMAD.MOV.U32 R151, RZ, RZ, R28 ;  /* 0x000000ffff977224 */ /* 0x000fe200078e001c */
[----:B------:R-:W-:Y:S01]  /*5490*/  MOV R107, R250 ;  /* 0x000000fa006b7202 */ /* 0x000fe20000000f00 */
[----:B------:R-:W-:Y:S02]  /*54a0*/  IMAD.MOV.U32 R150, RZ, RZ, R29 ;  /* 0x000000ffff967224 */ /* 0x000fe400078e001d */
[----:B------:R-:W-:Y:S02]  /*54b0*/  IMAD.MOV.U32 R45, RZ, RZ, R30 ;  /* 0x000000ffff2d7224 */ /* 0x000fe400078e001e */
[----:B------:R-:W-:Y:S01]  /*54c0*/  IMAD.MOV.U32 R44, RZ, RZ, R31 ;  /* 0x000000ffff2c7224 */ /* 0x000fe200078e001f */
[----:B------:R-:W-:Y:S01]  /*54d0*/  HMMA.16816.F32 R128, R8, R38, R128 ;  /* 0x000000260880723c */ /* 0x000fe20000001880 */
[----:B------:R-:W-:Y:S01]  /*54e0*/  IMAD.MOV.U32 R37, RZ, RZ, R4 ;  /* 0x000000ffff257224 */ /* 0x000fe200078e0004 */
[----:B------:R-:W-:Y:S01]  /*54f0*/  MOV R68, R107 ;  /* 0x0000006b00447202 */ /* 0x000fe20000000f00 */
[----:B------:R-:W-:-:S02]  /*5500*/  IMAD.MOV.U32 R36, RZ, RZ, R6 ;  /* 0x000000ffff247224 */ /* 0x000fc400078e0006 */
[----:B------:R-:W-:Y:S01]  /*5510*/  LDSM.16.MT88.4 R4, [R203+0x1a800] ;  /* 0x01a80000cb04783b */ /* 0x000fe20000004200 */
[----:B------:R-:W-:Y:S02]  /*5520*/  IMAD.MOV.U32 R34, RZ, RZ, R141 ;  /* 0x000000ffff227224 */ /* 0x000fe400078e008d */
[C---:B------:R-:W-:Y:S01]  /*5530*/  HMMA.16816.F32 R28, R8.reuse, R24, R120 ;  /* 0x00000018081c723c */ /* 0x040fe20000001878 */
[----:B------:R-:W-:Y:S02]  /*5540*/  IMAD.MOV.U32 R39, RZ, RZ, R249 ;  /* 0x000000ffff277224 */ /* 0x000fe400078e00f9 */
[----:B------:R-:W-:Y:S02]  /*5550*/  IMAD.MOV.U32 R38, RZ, RZ, R248 ;  /* 0x000000ffff267224 */ /* 0x000fe400078e00f8 */
[----:B------:R-:W-:Y:S02]  /*5560*/  IMAD.MOV.U32 R141, RZ, RZ, R77 ;  /* 0x000000ffff8d7224 */ /* 0x000fe400078e004d */
[----:B------:R-:W-:Y:S01]  /*5570*/  IMAD.MOV.U32 R140, RZ, RZ, R76 ;  /* 0x000000ffff8c7224 */ /* 0x000fe200078e004c */
[----:B------:R-:W-:Y:S01]  /*5580*/  HMMA.16816.F32 R120, R8, R18, R40 ;  /* 0x000000120878723c */ /* 0x000fe20000001828 */
[----:B------:R-:W1:Y:S01]  /*5590*/  LDSM.16.MT88.4 R16, [R204+0x1a800] ;  /* 0x01a80000cc10783b */ /* 0x000e620000004200 */
[----:B------:R-:W-:Y:S01]  /*55a0*/  MOV R76, R238 ;  /* 0x000000ee004c7202 */ /* 0x000fe20000000f00 */
[----:B------:R-:W-:-:S02]  /*55b0*/  IMAD.MOV.U32 R77, RZ, RZ, R239 ;  /* 0x000000ffff4d7224 */ /* 0x000fc400078e00ef */
[----:B------:R-:W-:Y:S02]  /*55c0*/  IMAD.MOV.U32 R69, RZ, RZ, R140 ;  /* 0x000000ffff457224 */ /* 0x000fe400078e008c */
[----:B------:R-:W-:Y:S01]  /*55d0*/  IMAD.MOV.U32 R70, RZ, RZ, R141 ;  /* 0x000000ffff467224 */ /* 0x000fe200078e008d */
[----:B------:R-:W-:Y:S01]  /*55e0*/  HMMA.16816.F32 R24, R8, R26, R112 ;  /* 0x0000001a0818723c */ /* 0x000fe20000001870 */
[----:B------:R-:W-:Y:S02]  /*55f0*/  IMAD.MOV.U32 R71, RZ, RZ, R142 ;  /* 0x000000ffff477224 */ /* 0x000fe400078e008e */
[----:B------:R-:W-:-:S05]  /*5600*/  IMAD.MOV.U32 R168, RZ, RZ, R70 ;  /* 0x000000ffffa87224 */ /* 0x000fca00078e0046 */
[----:B------:R-:W-:Y:S01]  /*5610*/  HMMA.16816.F32 R112, R8, R22, R92 ;  /* 0x000000160870723c */ /* 0x000fe2000000185c */
[----:B------:R-:W2:Y:S01]  /*5620*/  LDSM.16.MT88.4 R20, [R202+0x1a800] ;  /* 0x01a80000ca14783b */ /* 0x000ea20000004200 */
[----:B------:R-:W-:Y:S01]  /*5630*/  MOV R207, R28 ;  /* 0x0000001c00cf7202 */ /* 0x000fe20000000f00 */
[----:B------:R-:W-:Y:S02]  /*5640*/  IMAD.MOV.U32 R206, RZ, RZ, R29 ;  /* 0x000000ffffce7224 */ /* 0x000fe400078e001d */
[----:B------:R-:W-:Y:S02]  /*5650*/  IMAD.MOV.U32 R205, RZ, RZ, R30 ;  /* 0x000000ffffcd7224 */ /* 0x000fe400078e001e */
[----:B------:R-:W-:Y:S02]  /*5660*/  IMAD.MOV.U32 R200, RZ, RZ, R31 ;  /* 0x000000ffffc87224 */ /* 0x000fe400078e001f */
[----:B------:R-:W-:Y:S07]  /*5670*/  LDSM.16.MT88.4 R28, [R202+0x1c800] ;  /* 0x01c80000ca1c783b */ /* 0x000fee0000004200 */
[----:B------:R-:W-:Y:S01]  /*5680*/  IMAD.MOV.U32 R79, RZ, RZ, R26 ;  /* 0x000000ffff4f7224 */ /* 0x000fe200078e001a */
[----:B------:R-:W-:Y:S01]  /*5690*/  MOV R208, R27 ;  /* 0x0000001b00d07202 */ /* 0x000fe20000000f00 */
[----:B------:R-:W-:-:S02]  /*56a0*/  IMAD.MOV.U32 R78, RZ, RZ, R24 ;  /* 0x000000ffff4e7224 */ /* 0x000fc400078e0018 */
[----:B------:R-:W-:Y:S02]  /*56b0*/  IMAD.MOV.U32 R0, RZ, RZ, R25 ;  /* 0x000000ffff007224 */ /* 0x000fe400078e0019 */
[----:B------:R-:W3:Y:S01]  /*56c0*/  LDSM.16.MT88.4 R24, [R201+0x1c800] ;  /* 0x01c80000c918783b */ /* 0x000ee20000004200 */
[C---:B-1----:R-:W-:Y:S07]  /*56d0*/  HMMA.16816.F32 R40, R8.reuse, R16, R116 ;  /* 0x000000100828723c */ /* 0x042fee0000001874 */
[----:B------:R-:W-:Y:S01]  /*56e0*/  IMAD.MOV.U32 R117, RZ, RZ, R187 ;  /* 0x000000ffff757224 */ /* 0x000fe200078e00bb */
[----:B------:R-:W-:Y:S01]  /*56f0*/  HMMA.16816.F32 R248, R8, R18, R108 ;  /* 0x0000001208f8723c */ /* 0x000fe2000000186c */
[----:B------:R-:W-:Y:S01]  /*5700*/  MOV R116, R186 ;  /* 0x000000ba00747202 */ /* 0x000fe20000000f00 */
[----:B------:R-:W-:-:S02]  /*5710*/  IMAD.MOV.U32 R119, RZ, RZ, R193 ;  /* 0x000000ffff777224 */ /* 0x000fc400078e00c1 */
[----:B------:R-:W-:-:S03]  /*5720*/  IMAD.MOV.U32 R118, RZ, RZ, R192 ;  /* 0x000000ffff767224 */ /* 0x000fc600078e00c0 */
[----:B------:R-:W-:Y:S01]  /*5730*/  IMAD.MOV.U32 R111, RZ, RZ, R185 ;  /* 0x000000ffff6f7224 */ /* 0x000fe200078e00b9 */
[----:B--2---:R-:W-:Y:S01]  /*5740*/  HMMA.16816.F32 R132, R8, R20, R136 ;  /* 0x000000140884723c */ /* 0x004fe20000001888 */
[----:B------:R-:W-:-:S07]  /*5750*/  IMAD.MOV.U32 R110, RZ, RZ, R184 ;  /* 0x000000ffff6e7224 */ /* 0x000fce00078e00b8 */
[----:B------:R-:W-:Y:S01]  /*5760*/  IMAD.MOV.U32 R17, RZ, RZ, R43 ;  /* 0x000000ffff117224 */ /* 0x000fe200078e002b */
[----:B------:R-:W-:Y:S01]  /*5770*/  MOV R16, R42 ;  /* 0x0000002a00107202 */ /* 0x000fe20000000f00 */
[C---:B------:R-:W-:Y:S01]  /*5780*/  HMMA.16816.F32 R136, R8.reuse, R22, R124 ;  /* 0x000000160888723c */ /* 0x040fe2000000187c */
[----:B------:R-:W-:Y:S01]  /*5790*/  IMAD.MOV.U32 R21, RZ, RZ, R40 ;  /* 0x000000ffff157224 */ /* 0x000fe200078e0028 */
[----:B------:R-:W-:Y:S01]  /*57a0*/  MOV R40, R143 ;  /* 0x0000008f00287202 */ /* 0x000fe20000000f00 */
[----:B------:R-:W-:Y:S02]  /*57b0*/  IMAD.MOV.U32 R20, RZ, RZ, R41 ;  /* 0x000000ffff147224 */ /* 0x000fe400078e0029 */
[----:B------:R-:W-:Y:S02]  /*57c0*/  IMAD.MOV.U32 R108, RZ, RZ, R21 ;  /* 0x000000ffff6c7224 */ /* 0x000fe400078e0015 */
[----:B------:R-:W-:Y:S01]  /*57d0*/  IMAD.MOV.U32 R127, RZ, RZ, R237 ;  /* 0x000000ffff7f7224 */ /* 0x000fe200078e00ed */
[----:B------:R-:W-:Y:S01]  /*57e0*/  MOV R124, R194 ;  /* 0x000000c2007c7202 */ /* 0x000fe20000000f00 */
[----:B------:R-:W-:Y:S01]  /*57f0*/  IMAD.MOV.U32 R126, RZ, RZ, R236 ;  /* 0x000000ffff7e7224 */ /* 0x000fe200078e00ec */
[----:B------:R-:W-:Y:S01]  /*5800*/  MOV R109, R20 ;  /* 0x00000014006d7202 */ /* 0x000fe20000000f00 */
[----:B---3--:R-:W-:Y:S01]  /*5810*/  HMMA.16816.F32 R184, R8, R24, R64 ;  /* 0x0000001808b8723c */ /* 0x008fe20000001840 */
[----:B------:R-:W-:Y:S01]  /*5820*/  IMAD.MOV.U32 R125, RZ, RZ, R195 ;  /* 0x000000ffff7d7224 */ /* 0x000fe200078e00c3 */
[----:B------:R-:W1:Y:S01]  /*5830*/  LDSM.16.MT88.4 R20, [R201+0x1e800] ;  /* 0x01e80000c914783b */ /* 0x000e620000004200 */
[----:B------:R-:W-:-:S02]  /*5840*/  IMAD.MOV.U32 R42, RZ, RZ, R0 ;  /* 0x000000ffff2a7224 */ /* 0x000fc400078e0000 */
[----:B------:R-:W-:Y:S02]  /*5850*/  IMAD.U32 R0, RZ, RZ, UR4 ;  /* 0x00000004ff007e24 */ /* 0x000fe4000f8e00ff */
[----:B------:R-:W-:Y:S01]  /*5860*/  IMAD.MOV.U32 R66, RZ, RZ, R17 ;  /* 0x000000ffff427224 */ /* 0x000fe200078e0011 */
[C---:B------:R-:W-:Y:S01]  /*5870*/  HMMA.16816.F32 R236, R8.reuse, R4, R100 ;  /* 0x0000000408ec723c */ /* 0x040fe20000001864 */
[----:B------:R-:W-:Y:S01]  /*5880*/  IMAD.MOV.U32 R65, RZ, RZ, R16 ;  /* 0x000000ffff417224 */ /* 0x000fe200078e0010 */
[----:B------:R-:W-:Y:S01]  /*5890*/  LOP3.LUT R0, R169, UR37, R0, 0x96, !PT ;  /* 0x00000025a9007c12 */ /* 0x000fe2000f8e9600 */
[----:B------:R-:W2:Y:S01]  /*58a0*/  LDSM.16.MT88.4 R16, [R204+0x1c800] ;  /* 0x01c80000cc10783b */ /* 0x000ea20000004200 */
[----:B------:R-:W-:Y:S01]  /*58b0*/  IMAD.MOV.U32 R67, RZ, RZ, R106 ;  /* 0x000000ffff437224 */ /* 0x000fe200078e006a */
[----:B------:R-:W-:Y:S01]  /*58c0*/  MOV R169, R69 ;  /* 0x0000004500a97202 */ /* 0x000fe20000000f00 */
[----:B------:R-:W-:Y:S02]  /*58d0*/  IMAD.MOV.U32 R43, RZ, RZ, R79 ;  /* 0x000000ffff2b7224 */ /* 0x000fe400078e004f */
[----:B------:R-:W-:Y:S01]  /*58e0*/  HMMA.16816.F32 R192, R8, R6, R88 ;  /* 0x0000000608c0723c */ /* 0x000fe20000001858 */
[----:B------:R-:W3:Y:S01]  /*58f0*/  LDSM.16.MT88.4 R4, [R203+0x1c800] ;  /* 0x01c80000cb04783b */ /* 0x000ee20000004200 */
[----:B------:R-:W-:-:S02]  /*5900*/  IMAD.MOV.U32 R41, RZ, RZ, R78 ;  /* 0x000000ffff297224 */ /* 0x000fc400078e004e */
[----:B------:R-:W-:Y:S01]  /*5910*/  IMAD.MOV.U32 R64, RZ, RZ, R65 ;  /* 0x000000ffff407224 */ /* 0x000fe200078e0041 */
[----:B------:R-:W-:Y:S01]  /*5920*/  MOV R65, R66 ;  /* 0x0000004200417202 */ /* 0x000fe20000000f00 */
[----:B------:R-:W-:Y:S01]  /*5930*/  IMAD.MOV.U32 R66, RZ, RZ, R108 ;  /* 0x000000ffff427224 */ /* 0x000fe200078e006c */
[----:B------:R-:W-:Y:S01]  /*5940*/  MOV R108, R119 ;  /* 0x00000077006c7202 */ /* 0x000fe20000000f00 */
[----:B------:R-:W-:Y:S01]  /*5950*/  HMMA.16816.F32 R140, R8, R26, R84 ;  /* 0x0000001a088c723c */ /* 0x000fe20000001854 */
[----:B------:R-:W4:Y:S01]  /*5960*/  LDSM.16.MT88.4 R24, [R204+0x1e800] ;  /* 0x01e80000cc18783b */ /* 0x000f220000004200 */
[----:B------:R-:W-:Y:S02]  /*5970*/  IMAD.MOV.U32 R119, RZ, RZ, R15 ;  /* 0x000000ffff777224 */ /* 0x000fe400078e000f */
[----:B------:R-:W-:Y:S02]  /*5980*/  IMAD.MOV.U32 R69, RZ, RZ, R42 ;  /* 0x000000ffff457224 */ /* 0x000fe400078e002a */
[----:B------:R-:W-:-:S02]  /*5990*/  IMAD.MOV.U32 R70, RZ, RZ, R43 ;  /* 0x000000ffff467224 */ /* 0x000fc400078e002b */
[C---:B------:R-:W-:Y:S07]  /*59a0*/  HMMA.16816.F32 R104, R8.reuse, R28, R56 ;  /* 0x0000001c0868723c */ /* 0x040fee0000001838 */
[----:B------:R-:W-:Y:S01]  /*59b0*/  IMAD.MOV.U32 R29, RZ, RZ, R77 ;  /* 0x000000ffff1d7224 */ /* 0x000fe200078e004d */
[----:B------:R-:W-:Y:S01]  /*59c0*/  MOV R28, R76 ;  /* 0x0000004c001c7202 */ /* 0x000fe20000000f00 */
[C---:B------:R-:W-:Y:S07]  /*59d0*/  HMMA.16816.F32 R100, R8.reuse, R30, R80 ;  /* 0x0000001e0864723c */ /* 0x040fee0000001850 */
[----:B------:R-:W-:Y:S01]  /*59e0*/  MOV R31, R111 ;  /* 0x0000006f001f7202 */ /* 0x000fe20000000f00 */
[----:B-1----:R-:W-:Y:S01]  /*59f0*/  HMMA.16816.F32 R88, R8, R20, R156 ;  /* 0x000000140858723c */ /* 0x002fe2000000189c */
[----:B------:R-:W-:Y:S01]  /*5a00*/  IMAD.MOV.U32 R30, RZ, RZ, R116 ;  /* 0x000000ffff1e7224 */ /* 0x000fe200078e0074 */
[----:B------:R-:W-:Y:S01]  /*5a10*/  MOV R116, R127 ;  /* 0x0000007f00747202 */ /* 0x000fe20000000f00 */
[----:B------:R-:W-:-:S02]  /*5a20*/  IMAD.MOV.U32 R111, RZ, RZ, R126 ;  /* 0x000000ffff6f7224 */ /* 0x000fc400078e007e */
[----:B------:R-:W-:Y:S02]  /*5a30*/  IMAD.MOV.U32 R127, RZ, RZ, R38 ;  /* 0x000000ffff7f7224 */ /* 0x000fe400078e0026 */
[----:B------:R-:W-:Y:S01]  /*5a40*/  IMAD.MOV.U32 R126, RZ, RZ, R39 ;  /* 0x000000ffff7e7224 */ /* 0x000fe200078e0027 */
[C---:B--2---:R-:W-:Y:S01]  /*5a50*/  HMMA.16816.F32 R96, R8.reuse, R16, R96 ;  /* 0x000000100860723c */ /* 0x044fe20000001860 */
[----:B------:R-:W-:Y:S01]  /*5a60*/  IMAD.MOV.U32 R157, RZ, RZ, R68 ;  /* 0x000000ffff9d7224 */ /* 0x000fe200078e0044 */
[----:B------:R-:W-:Y:S01]  /*5a70*/  MOV R68, R41 ;  /* 0x0000002900447202 */ /* 0x000fe20000000f00 */
[----:B------:R-:W-:Y:S02]  /*5a80*/  IMAD.MOV.U32 R159, RZ, RZ, R40 ;  /* 0x000000ffff9f7224 */ /* 0x000fe400078e0028 */
[----:B------:R-:W-:Y:S02]  /*5a90*/  IMAD.MOV.U32 R231, RZ, RZ, R30 ;  /* 0x000000ffffe77224 */ /* 0x000fe400078e001e */
[----:B------:R-:W-:Y:S01]  /*5aa0*/  IMAD.MOV.U32 R156, RZ, RZ, R67 ;  /* 0x000000ffff9c7224 */ /* 0x000fe200078e0043 */
[----:B------:R-:W-:Y:S01]  /*5ab0*/  HMMA.16816.F32 R84, R8, R18, R144 ;  /* 0x000000120854723c */ /* 0x000fe20000001890 */
[----:B------:R-:W1:Y:S01]  /*5ac0*/  LDSM.16.MT88.4 R16, [R202+0x1e800] ;  /* 0x01e80000ca10783b */ /* 0x000e620000004200 */
[----:B------:R-:W-:-:S02]  /*5ad0*/  IMAD.MOV.U32 R158, RZ, RZ, R71 ;  /* 0x000000ffff9e7224 */ /* 0x000fc400078e0047 */
[----:B------:R-:W-:-:S04]  /*5ae0*/  IMAD.MOV.U32 R71, RZ, RZ, R208 ;  /* 0x000000ffff477224 */ /* 0x000fc800078e00d0 */
[----:B---3--:R-:W-:Y:S01]  /*5af0*/  HMMA.16816.F32 R92, R8, R4, R152 ;  /* 0x00000004085c723c */ /* 0x008fe20000001898 */
[----:B------:R-:W-:Y:S01]  /*5b00*/  IMAD.MOV.U32 R144, RZ, RZ, R117 ;  /* 0x000000ffff907224 */ /* 0x000fe200078e0075 */
[----:B------:R2:W5:Y:S01]  /*5b10*/  LDL.LU R208, [R1+0x5c] ;  /* 0x00005c0001d07983 */ /* 0x0005620000300800 */
[----:B------:R-:W-:-:S04]  /*5b20*/  IMAD.MOV.U32 R117, RZ, RZ, R232 ;  /* 0x000000ffff757224 */ /* 0x000fc800078e00e8 */
[----:B------:R-:W-:Y:S01]  /*5b30*/  IMAD.WIDE.U32 R4, R0, -0x326172a9, RZ ;  /* 0xcd9e8d5700047825 */ /* 0x000fe200078e00ff */
[C---:B------:R-:W-:Y:S03]  /*5b40*/  HMMA.16816.F32 R80, R8.reuse, R6, R48 ;  /* 0x000000060850723c */ /* 0x040fe60000001830 */
[----:B------:R-:W-:Y:S01]  /*5b50*/  IMAD.MOV.U32 R155, RZ, RZ, R118 ;  /* 0x000000ffff9b7224 */ /* 0x000fe200078e0076 */
[----:B------:R-:W-:Y:S01]  /*5b60*/  LOP3.LUT R5, R5, UR15, R230, 0x96, !PT ;  /* 0x0000000f05057c12 */ /* 0x000fe2000f8e96e6 */
[----:B------:R-:W-:Y:S01]  /*5b70*/  IMAD.MOV.U32 R118, RZ, RZ, R233 ;  /* 0x000000ffff767224 */ /* 0x000fe200078e00e9 */
[----:B------:R-:W-:Y:S01]  /*5b80*/  LOP3.LUT R0, R29, UR13, R4, 0x96, !PT ;  /* 0x0000000d1d007c12 */ /* 0x000fe2000f8e9604 */
[----:B------:R-:W-:Y:S01]  /*5b90*/  IMAD.MOV.U32 R29, RZ, RZ, R109 ;  /* 0x000000ffff1d7224 */ /* 0x000fe200078e006d */
[C---:B------:R-:W-:Y:S01]  /*5ba0*/  HMMA.16816.F32 R76, R8.reuse, R22, R52 ;  /* 0x00000016084c723c */ /* 0x040fe20000001834 */
[----:B------:R-:W-:Y:S01]  /*5bb0*/  IMAD.WIDE.U32 R4, R5, -0x2daee0ad, RZ ;  /* 0xd2511f5305047825 */ /* 0x000fe200078e00ff */
[----:B------:R-:W3:Y:S03]  /*5bc0*/  LDSM.16.MT88.4 R20, [R203+0x1e800] ;  /* 0x01e80000cb14783b */ /* 0x000ee60000004200 */
[----:B------:R-:W-:Y:S01]  /*5bd0*/  IMAD.MOV.U32 R109, RZ, RZ, R124 ;  /* 0x000000ffff6d7224 */ /* 0x000fe200078e007c */
[----:B------:R-:W-:Y:S01]  /*5be0*/  LOP3.LUT R5, R5, UR12, R46, 0x96, !PT ;  /* 0x0000000c05057c12 */ /* 0x000fe2000f8e962e */
[----:B------:R-:W-:Y:S01]  /*5bf0*/  IMAD.MOV.U32 R230, RZ, RZ, R144 ;  /* 0x000000ffffe67224 */ /* 0x000fe200078e0090 */
[----:B------:R-:W-:Y:S01]  /*5c00*/  MOV R124, R37 ;  /* 0x00000025007c7202 */ /* 0x000fe20000000f00 */
[C---:B----4-:R-:W-:Y:S08]  /*5c10*/  HMMA.16816.F32 R52, R8.reuse, R24, R176 ;  /* 0x000000180834723c */ /* 0x050ff000000018b0 */
[C---:B-1----:R-:W-:Y:S07]  /*5c20*/  HMMA.16816.F32 R72, R8.reuse, R16, R160 ;  /* 0x000000100848723c */ /* 0x042fee00000018a0 */
[----:B------:R-:W-:Y:S01]  /*5c30*/  IMAD.WIDE.U32 R16, R0, -0x2daee0ad, RZ ;  /* 0xd2511f5300107825 */ /* 0x000fe200078e00ff */
[----:B------:R-:W-:Y:S01]  /*5c40*/  HMMA.16816.F32 R56, R8, R18, R164 ;  /* 0x000000120838723c */ /* 0x000fe200000018a4 */
[----:B------:R-:W-:-:S02]  /*5c50*/  MOV R176, R151 ;  /* 0x0000009700b07202 */ /* 0x000fc40000000f00 */
[----:B------:R-:W-:Y:S01]  /*5c60*/  IMAD.MOV.U32 R177, RZ, RZ, R150 ;  /* 0x000000ffffb17224 */ /* 0x000fe200078e0096 */
[----:B------:R-:W-:Y:S01]  /*5c70*/  LOP3.LUT R0, R17, UR10, R4, 0x96, !PT ;  /* 0x0000000a11007c12 */ /* 0x000fe2000f8e9604 */
[----:B------:R-:W-:Y:S01]  /*5c80*/  IMAD.WIDE.U32 R4, R5, -0x326172a9, RZ ;  /* 0xcd9e8d5705047825 */ /* 0x000fe200078e00ff */
[----:B------:R-:W-:Y:S02]  /*5c90*/  MOV R162, R31 ;  /* 0x0000001f00a27202 */ /* 0x000fe40000000f00 */
[----:B------:R-:W-:Y:S01]  /*5ca0*/  HMMA.16816.F32 R48, R8, R26, R172 ;  /* 0x0000001a0830723c */ /* 0x000fe200000018ac */
[----:B------:R-:W-:Y:S01]  /*5cb0*/  IMAD.WIDE.U32 R146, R0, -0x326172a9, RZ ;  /* 0xcd9e8d5700927825 */ /* 0x000fe200078e00ff */
[----:B------:R-:W-:Y:S01]  /*5cc0*/  LOP3.LUT R0, R5, UR11, R28, 0x96, !PT ;  /* 0x0000000b05007c12 */ /* 0x000fe2000f8e961c */
[----:B------:R-:W-:Y:S01]  /*5cd0*/  LDSM.16.MT88.4 R24, [R202+0x19000] ;  /* 0x01900000ca18783b */ /* 0x000fe20000004200 */
[----:B------:R-:W-:Y:S01]  /*5ce0*/  MOV R160, R65 ;  /* 0x0000004100a07202 */ /* 0x000fe20000000f00 */
[----:B------:R-:W-:Y:S01]  /*5cf0*/  FFMA.FTZ R5, R149, c[0x0][0x23c], -R12 ;  /* 0x00008f0095057a23 */ /* 0x000fe2000001080c */
[----:B------:R-:W-:Y:S01]  /*5d00*/  LOP3.LUT R6, R147, UR9, R4, 0x96, !PT ;  /* 0x0000000993067c12 */ /* 0x000fe2000f8e9604 */
[----:B------:R-:W-:-:S02]  /*5d10*/  IMAD.MOV.U32 R28, RZ, RZ, R110 ;  /* 0x000000ffff1c7224 */ /* 0x000fc400078e006e */
[----:B------:R1:W-:Y:S01]  /*5d20*/  MUFU.EX2 R145, R5 ;  /* 0x0000000500917308 */ /* 0x0003e20000000800 */
[----:B------:R-:W-:Y:S02]  /*5d30*/  IMAD.MOV.U32 R110, RZ, RZ, R125 ;  /* 0x000000ffff6e7224 */ /* 0x000fe400078e007d */
[----:B------:R-:W-:-:S04]  /*5d40*/  IMAD.WIDE.U32 R38, R6, -0x2daee0ad, RZ ;  /* 0xd2511f5306267825 */ /* 0x000fc800078e00ff */
[----:B------:R-:W-:Y:S01]  /*5d50*/  IMAD.MOV.U32 R125, RZ, RZ, R36 ;  /* 0x000000ffff7d7224 */ /* 0x000fe200078e0024 */
[C---:B---3--:R-:W-:Y:S01]  /*5d60*/  HMMA.16816.F32 R40, R8.reuse, R22, R60 ;  /* 0x000000160828723c */ /* 0x048fe2000000183c */
[----:B------:R-:W-:Y:S02]  /*5d70*/  IMAD.MOV.U32 R178, RZ, RZ, R45 ;  /* 0x000000ffffb27224 */ /* 0x000fe400078e002d */
[----:B------:R-:W-:Y:S02]  /*5d80*/  IMAD.MOV.U32 R179, RZ, RZ, R44 ;  /* 0x000000ffffb37224 */ /* 0x000fe400078e002c */
[----:B------:R-:W-:Y:S02]  /*5d90*/  IMAD.MOV.U32 R161, RZ, RZ, R28 ;  /* 0x000000ffffa17224 */ /* 0x000fe400078e001c */
[----:B------:R-:W-:Y:S02]  /*5da0*/  IMAD.MOV.U32 R166, RZ, RZ, R29 ;  /* 0x000000ffffa67224 */ /* 0x000fe400078e001d */
[----:B-1----:R-:W-:Y:S01]  /*5db0*/  IMAD.WIDE.U32 R4, R0, -0x2daee0ad, RZ ;  /* 0xd2511f5300047825 */ /* 0x002fe200078e00ff */
[----:B------:R-:W-:Y:S01]  /*5dc0*/  HMMA.16816.F32 R44, R8, R20, R180 ;  /* 0x00000014082c723c */ /* 0x000fe200000018b4 */
[----:B------:R-:W-:Y:S02]  /*5dd0*/  LDSM.16.MT88.4 R8, [R201+0x1b000] ;  /* 0x01b00000c908783b */ /* 0x000fe40000004200 */
[----:B------:R-:W-:Y:S01]  /*5de0*/  FFMA.FTZ R0, R171, c[0x0][0x23c], -R12 ;  /* 0x00008f00ab007a23 */ /* 0x000fe2000001080c */
[----:B------:R-:W-:Y:S01]  /*5df0*/  LOP3.LUT R6, R5, UR8, R16, 0x96, !PT ;  /* 0x0000000805067c12 */ /* 0x000fe2000f8e9610 */
[----:B------:R-:W-:Y:S01]  /*5e00*/  LDSM.16.MT88.4 R28, [R201+0x19000] ;  /* 0x01900000c91c783b */ /* 0x000fe20000004200 */
[----:B------:R-:W-:Y:S01]  /*5e10*/  IMAD.MOV.U32 R165, RZ, RZ, R66 ;  /* 0x000000ffffa57224 */ /* 0x000fe200078e0042 */
[----:B------:R1:W3:Y:S01]  /*5e20*/  MUFU.EX2 R19, R0 ;  /* 0x0000000000137308 */ /* 0x0002e20000000800 */
[----:B------:R-:W-:Y:S01]  /*5e30*/  IMAD.MOV.U32 R167, RZ, RZ, R64 ;  /* 0x000000ffffa77224 */ /* 0x000fe200078e0040 */
[----:B------:R-:W-:Y:S01]  /*5e40*/  LDSM.16.MT88.4 R20, [R204+0x19000] ;  /* 0x01900000cc14783b */ /* 0x000fe20000004200 */
[----:B------:R-:W-:-:S04]  /*5e50*/  IMAD.WIDE.U32 R36, R6, -0x326172a9, RZ ;  /* 0xcd9e8d5706247825 */ /* 0x000fc800078e00ff */
[----:B------:R-:W-:Y:S01]  /*5e60*/  IMAD.MOV.U32 R67, RZ, RZ, R200 ;  /* 0x000000ffff437224 */ /* 0x000fe200078e00c8 */
[----:B------:R-:W-:Y:S01]  /*5e70*/  MOV R152, R35 ;  /* 0x0000002300987202 */ /* 0x000fe20000000f00 */
[----:B------:R-:W-:Y:S01]  /*5e80*/  IMAD.MOV.U32 R163, RZ, RZ, R155 ;  /* 0x000000ffffa37224 */ /* 0x000fe200078e009b */
[----:B-1----:R-:W-:Y:S01]  /*5e90*/  LOP3.LUT R0, R39, UR6, R4, 0x96, !PT ;  /* 0x0000000627007c12 */ /* 0x002fe2000f8e9604 */
[----:B------:R-:W-:-:S04]  /*5ea0*/  FFMA.FTZ R4, R189, c[0x0][0x23c], -R12 ;  /* 0x00008f00bd047a23 */ /* 0x000fc8000001080c */
[----:B------:R1:W-:Y:S02]  /*5eb0*/  MUFU.EX2 R233, R4 ;  /* 0x0000000400e97308 */ /* 0x0003e40000000800 */
[----:B-1----:R-:W-:-:S04]  /*5ec0*/  IMAD.WIDE.U32 R4, R0, -0x326172a9, RZ ;  /* 0xcd9e8d5700047825 */ /* 0x002fc800078e00ff */
[----:B------:R-:W-:Y:S01]  /*5ed0*/  FFMA.FTZ R0, R191, c[0x0][0x23c], -R12 ;  /* 0x00008f00bf007a23 */ /* 0x000fe2000001080c */
[----:B------:R-:W-:Y:S02]  /*5ee0*/  SHF.R.U32.HI R6, RZ, 0x10, R4 ;  /* 0x00000010ff067819 */ /* 0x000fe40000011604 */
[C---:B------:R-:W-:Y:S01]  /*5ef0*/  LOP3.LUT R7, R4.reuse, 0xffff, RZ, 0xc0, !PT ;  /* 0x0000ffff04077812 */ /* 0x040fe200078ec0ff */
[----:B------:R1:W4:Y:S01]  /*5f00*/  MUFU.EX2 R232, R0 ;  /* 0x0000000000e87308 */ /* 0x0003220000000800 */
[----:B------:R-:W-:Y:S02]  /*5f10*/  LOP3.LUT R15, R4, 0xff, RZ, 0xc0, !PT ;  /* 0x000000ff040f7812 */ /* 0x000fe400078ec0ff */
[----:B------:R-:W-:Y:S01]  /*5f20*/  LOP3.LUT R18, R6, 0xff, RZ, 0xc0, !PT ;  /* 0x000000ff06127812 */ /* 0x000fe200078ec0ff */
[----:B------:R-:W-:Y:S01]  /*5f30*/  FFMA.FTZ R6, R170, c[0x0][0x23c], -R2 ;  /* 0x00008f00aa067a23 */ /* 0x000fe20000010802 */
[----:B------:R-:W-:Y:S02]  /*5f40*/  SHF.R.U32.HI R4, RZ, 0x18, R4 ;  /* 0x00000018ff047819 */ /* 0x000fe40000011604 */
[----:B------:R-:W-:Y:S01]  /*5f50*/  SHF.R.U32.HI R7, RZ, 0x8, R7 ;  /* 0x00000008ff077819 */ /* 0x000fe20000011607 */
[----:B------:R2:W-:Y:S01]  /*5f60*/  MUFU.EX2 R144, R6 ;  /* 0x0000000600907308 */ /* 0x0005e20000000800 */
[----:B------:R-:W-:-:S02]  /*5f70*/  PRMT R18, R18, 0x5410, R4 ;  /* 0x0000541012127816 */ /* 0x000fc40000000004 */
[----:B------:R-:W-:Y:S02]  /*5f80*/  PRMT R15, R15, 0x5410, R7 ;  /* 0x000054100f0f7816 */ /* 0x000fe40000000007 */
[----:B---3--:R-:W-:Y:S02]  /*5f90*/  MOV R170, R19 ;  /* 0x0000001300aa7202 */ /* 0x008fe40000000f00 */
[----:B-1----:R-:W-:-:S04]  /*5fa0*/  LOP3.LUT R0, R5, UR16, R36, 0x96, !PT ;  /* 0x0000001005007c12 */ /* 0x002fc8000f8e9624 */
[----:B------:R-:W-:Y:S02]  /*5fb0*/  LOP3.LUT R4, R0, 0xffff, RZ, 0xc0, !PT ;  /* 0x0000ffff00047812 */ /* 0x000fe400078ec0ff */
[----:B------:R-:W-:Y:S01]  /*5fc0*/  SHF.R.U32.HI R5, RZ, 0x10, R0 ;  /* 0x00000010ff057819 */ /* 0x000fe20000011600 */
[----:B--2---:R-:W-:Y:S01]  /*5fd0*/  FFMA.FTZ R6, R188, c[0x0][0x23c], -R2 ;  /* 0x00008f00bc067a23 */ /* 0x004fe20000010802 */
[----:B------:R-:W-:Y:S02]  /*5fe0*/  LOP3.LUT R17, R0, 0xff, RZ, 0xc0, !PT ;  /* 0x000000ff00117812 */ /* 0x000fe400078ec0ff */
[----:B------:R-:W-:Y:S01]  /*5ff0*/  SHF.R.U32.HI R16, RZ, 0x18, R0 ;  /* 0x00000018ff107819 */ /* 0x000fe20000011600 */
[----:B------:R4:W-:Y:S01]  /*6000*/  MUFU.EX2 R151, R6 ;  /* 0x0000000600977308 */ /* 0x0009e20000000800 */
[----:B------:R-:W-:Y:S01]  /*6010*/  SHF.R.U32.HI R7, RZ, 0x8, R4 ;  /* 0x00000008ff077819 */ /* 0x000fe20000011604 */
[----:B------:R-:W-:Y:S01]  /*6020*/  HSET2.LE.AND R0, R15, R252, PT ;  /* 0x000000fc0f007233 */ /* 0x000fe20003803000 */
[----:B------:R-:W-:Y:S01]  /*6030*/  LOP3.LUT R4, R5, 0xff, RZ, 0xc0, !PT ;  /* 0x000000ff05047812 */ /* 0x000fe200078ec0ff */
[----:B------:R-:W-:Y:S01]  /*6040*/  FFMA.FTZ R5, R190, c[0x0][0x23c], -R2 ;  /* 0x00008f00be057a23 */ /* 0x000fe20000010802 */
[----:B------:R-:W-:-:S03]  /*6050*/  PRMT R15, R17, 0x5410, R7 ;  /* 0x00005410110f7816 */ /* 0x000fc60000000007 */
[----:B------:R1:W2:Y:S01]  /*6060*/  MUFU.EX2 R150, R5 ;  /* 0x0000000500967308 */ /* 0x0002a20000000800 */
[----:B----4-:R-:W-:-:S04]  /*6070*/  F2FP.PACK_AB R6, R232, R233 ;  /* 0x000000e9e806723e */ /* 0x010fc800000000ff */
[----:B------:R-:W-:Y:S01]  /*6080*/  LOP3.LUT R6, R0, R6, RZ, 0xc0, !PT ;  /* 0x0000000600067212 */ /* 0x000fe200078ec0ff */
[----:B------:R-:W-:Y:S01]  /*6090*/  HSET2.LE.AND R0, R18, R252, PT ;  /* 0x000000fc12007233 */ /* 0x000fe20003803000 */
[----:B-1----:R-:W-:Y:S02]  /*60a0*/  PRMT R5, R4, 0x5410, R16 ;  /* 0x0000541004057816 */ /* 0x002fe40000000010 */
[----:B------:R-:W1:Y:S01]  /*60b0*/  LDSM.16.MT88.4 R16, [R203+0x19000] ;  /* 0x01900000cb10783b */ /* 0x000e620000004200 */
[----:B------:R-:W-:-:S04]  /*60c0*/  FFMA.FTZ R4, R228, c[0x0][0x23c], -R2 ;  /* 0x00008f00e4047a23 */ /* 0x000fc80000010802 */
[----:B------:R3:W4:Y:S01]  /*60d0*/  MUFU.EX2 R149, R4 ;  /* 0x0000000400957308 */ /* 0x0007220000000800 */
[----:B--2---:R-:W-:-:S04]  /*60e0*/  F2FP.PACK_AB R7, R150, R151 ;  /* 0x000000979607723e */ /* 0x004fc800000000ff */
[----:B------:R-:W-:Y:S01]  /*60f0*/  LOP3.LUT R7, R0, R7, RZ, 0xc0, !PT ;  /* 0x0000000700077212 */ /* 0x000fe200078ec0ff */
[----:B------:R-:W-:Y:S01]  /*6100*/  HSET2.LE.AND R0, R15, R252, PT ;  /* 0x000000fc0f007233 */ /* 0x000fe20003803000 */
[----:B---3--:R-:W-:-:S04]  /*6110*/  F2FP.PACK_AB R4, R170, R145 ;  /* 0x00000091aa04723e */ /* 0x008fc800000000ff */
[----:B------:R-:W-:Y:S01]  /*6120*/  LOP3.LUT R4, R0, R4, RZ, 0xc0, !PT ;  /* 0x0000000400047212 */ /* 0x000fe200078ec0ff */
[----:B------:R-:W-:Y:S01]  /*6130*/  HSET2.LE.AND R0, R5, R252, PT ;  /* 0x000000fc05007233 */ /* 0x000fe20003803000 */
[----:B----4-:R-:W-:Y:S01]  /*6140*/  F2FP.PACK_AB R5, R149, R144 ;  /* 0x000000909505723e */ /* 0x010fe200000000ff */
[----:B------:R-:W-:Y:S01]  /*6150*/  IMAD.MOV.U32 R65, RZ, RZ, R206 ;  /* 0x000000ffff417224 */ /* 0x000fe200078e00ce */
[----:B------:R-:W-:Y:S02]  /*6160*/  MOV R64, R207 ;  /* 0x000000cf00407202 */ /* 0x000fe40000000f00 */
[----:B------:R-:W-:Y:S01]  /*6170*/  LOP3.LUT R5, R0, R5, RZ, 0xc0, !PT ;  /* 0x0000000500057212 */ /* 0x000fe200078ec0ff */
[----:B------:R-:W-:Y:S01]  /*6180*/  IMAD.MOV.U32 R66, RZ, RZ, R205 ;  /* 0x000000ffff427224 */ /* 0x000fe200078e00cd */
[----:B------:R2:W5:Y:S01]  /*6190*/  LDL.LU R207, [R1+0x58] ;  /* 0x0000580001cf7983 */ /* 0x0005620000300800 */
[----:B------:R-:W-:Y:S01]  /*61a0*/  MOV R180, R165 ;  /* 0x000000a500b47202 */ /* 0x000fe20000000f00 */
[----:B------:R-:W-:Y:S01]  /*61b0*/  IMAD.MOV.U32 R181, RZ, RZ, R166 ;  /* 0x000000ffffb57224 */ /* 0x000fe200078e00a6 */
[----:B------:R-:W-:Y:S01]  /*61c0*/  MOV R175, R161 ;  /* 0x000000a100af7202 */ /* 0x000fe20000000f00 */
[----:B------:R2:W5:Y:S01]  /*61d0*/  LDL.LU R206, [R1+0x54] ;  /* 0x0000540001ce7983 */ /* 0x0005620000300800 */
[----:B------:R-:W-:Y:S01]  /*61e0*/  IMAD.MOV.U32 R182, RZ, RZ, R167 ;  /* 0x000000ffffb67224 */ /* 0x000fe200078e00a7 */
[----:B------:R-:W-:Y:S01]  /*61f0*/  MOV R165, R118 ;  /* 0x0000007600a57202 */ /* 0x000fe20000000f00 */
[----:B------:R-:W-:Y:S01]  /*6200*/  IMAD.MOV.U32 R183, RZ, RZ, R160 ;  /* 0x000000ffffb77224 */ /* 0x000fe200078e00a0 */
[----:B------:R2:W5:Y:S01]  /*6210*/  LDL.LU R205, [R1+0x50] ;  /* 0x0000500001cd7983 */ /* 0x0005620000300800 */
[----:B------:R-:W-:Y:S01]  /*6220*/  IMAD.MOV.U32 R189, RZ, RZ, R162 ;  /* 0x000000ffffbd7224 */ /* 0x000fe200078e00a2 */
[----:B------:R-:W-:Y:S01]  /*6230*/  MOV R161, R126 ;  /* 0x0000007e00a17202 */ /* 0x000fe20000000f00 */
[----:B------:R-:W-:Y:S01]  /*6240*/  IMAD.MOV.U32 R171, RZ, RZ, R116 ;  /* 0x000000ffffab7224 */ /* 0x000fe200078e0074 */
[----:B-1----:R-:W-:Y:S01]  /*6250*/  HMMA.16816.F32 R120, R4, R18, R120 ;  /* 0x000000120478723c */ /* 0x002fe20000001878 */
[----:B------:R-:W-:Y:S01]  /*6260*/  IMAD.MOV.U32 R164, RZ, RZ, R117 ;  /* 0x000000ffffa47224 */ /* 0x000fe200078e0075 */
[----:B------:R2:W5:Y:S01]  /*6270*/  LDL.LU R200, [R1+0x4c] ;  /* 0x00004c0001c87983 */ /* 0x0005620000300800 */
[----:B------:R-:W-:-:S02]  /*6280*/  IMAD.MOV.U32 R166, RZ, RZ, R119 ;  /* 0x000000ffffa67224 */ /* 0x000fc400078e0077 */
[----:B------:R-:W-:Y:S02]  /*6290*/  IMAD.MOV.U32 R167, RZ, RZ, R124 ;  /* 0x000000ffffa77224 */ /* 0x000fe400078e007c */
[----:B------:R-:W-:Y:S01]  /*62a0*/  IMAD.MOV.U32 R160, RZ, RZ, R125 ;  /* 0x000000ffffa07224 */ /* 0x000fe200078e007d */
[C---:B------:R-:W-:Y:S01]  /*62b0*/  HMMA.16816.F32 R116, R4.reuse, R16, R240 ;  /* 0x000000100474723c */ /* 0x040fe200000018f0 */
[----:B------:R-:W-:Y:S01]  /*62c0*/  IMAD.MOV.U32 R162, RZ, RZ, R127 ;  /* 0x000000ffffa27224 */ /* 0x000fe200078e007f */
[----:B------:R-:W1:Y:S06]  /*62d0*/  LDSM.16.MT88.4 R16, [R203+0x1b000] ;  /* 0x01b00000cb10783b */ /* 0x000e6c0000004200 */
[C---:B------:R-:W-:Y:S08]  /*62e0*/  HMMA.16816.F32 R124, R4.reuse, R8, R196 ;  /* 0x00000008047c723c */ /* 0x040ff000000018c4 */
[C---:B------:R-:W-:Y:S01]  /*62f0*/  HMMA.16816.F32 R128, R4.reuse, R10, R128 ;  /* 0x0000000a0480723c */ /* 0x040fe20000001880 */
[----:B------:R-:W3:Y:S07]  /*6300*/  LDSM.16.MT88.4 R8, [R201+0x1d000] ;  /* 0x01d00000c908783b */ /* 0x000eee0000004200 */
[C---:B------:R-:W-:Y:S08]  /*6310*/  HMMA.16816.F32 R64, R4.reuse, R24, R64 ;  /* 0x000000180440723c */ /* 0x040ff00000001840 */
[C---:B------:R-:W-:Y:S01]  /*6320*/  HMMA.16816.F32 R68, R4.reuse, R26, R68 ;  /* 0x0000001a0444723c */ /* 0x040fe20000001844 */
[----:B------:R-:W4:Y:S07]  /*6330*/  LDSM.16.MT88.4 R24, [R202+0x1d000] ;  /* 0x01d00000ca18783b */ /* 0x000f2e0000004200 */
[C---:B------:R-:W-:Y:S07]  /*6340*/  HMMA.16816.F32 R60, R4.reuse, R30, R176 ;  /* 0x0000001e043c723c */ /* 0x040fee00000018b0 */
[----:B------:R-:W-:Y:S01]  /*6350*/  IMAD.MOV.U32 R176, RZ, RZ, R108 ;  /* 0x000000ffffb07224 */ /* 0x000fe200078e006c */
[----:B------:R-:W-:Y:S01]  /*6360*/  MOV R178, R110 ;  /* 0x0000006e00b27202 */ /* 0x000fe20000000f00 */
[----:B------:R-:W-:Y:S01]  /*6370*/  IMAD.MOV.U32 R177, RZ, RZ, R109 ;  /* 0x000000ffffb17224 */ /* 0x000fe200078e006d */
[----:B------:R-:W-:Y:S01]  /*6380*/  HMMA.16816.F32 R112, R4, R22, R112 ;  /* 0x000000160470723c */ /* 0x000fe20000001870 */
[----:B------:R-:W-:-:S07]  /*6390*/  IMAD.MOV.U32 R179, RZ, RZ, R111 ;  /* 0x000000ffffb37224 */ /* 0x000fce00078e006f */
[C---:B------:R-:W-:Y:S01]  /*63a0*/  HMMA.16816.F32 R108, R4.reuse, R20, R244 ;  /* 0x00000014046c723c */ /* 0x040fe200000018f4 */
[----:B------:R-:W2:Y:S07]  /*63b0*/  LDSM.16.MT88.4 R20, [R204+0x1b000] ;  /* 0x01b00000cc14783b */ /* 0x000eae0000004200 */
[C---:B-1----:R-:W-:Y:S08]  /*63c0*/  HMMA.16816.F32 R240, R4.reuse, R16, R236 ;  /* 0x0000001004f0723c */ /* 0x042ff000000018ec */
[C---:B---3--:R-:W-:Y:S08]  /*63d0*/  HMMA.16816.F32 R236, R4.reuse, R8, R184 ;  /* 0x0000000804ec723c */ /* 0x048ff000000018b8 */
[C---:B------:R-:W-:Y:S08]  /*63e0*/  HMMA.16816.F32 R140, R4.reuse, R10, R140 ;  /* 0x0000000a048c723c */ /* 0x040ff0000000188c */
[----:B----4-:R-:W-:Y:S01]  /*63f0*/  HMMA.16816.F32 R8, R4, R24, R104 ;  /* 0x000000180408723c */ /* 0x010fe20000001868 */
[----:B------:R-:W-:-:S02]  /*6400*/  IMAD.MOV.U32 R153, RZ, RZ, R34 ;  /* 0x000000ffff997224 */ /* 0x000fc400078e0022 */
[----:B------:R-:W-:Y:S02]  /*6410*/  IMAD.MOV.U32 R154, RZ, RZ, R33 ;  /* 0x000000ffff9a7224 */ /* 0x000fe400078e0021 */
[----:B------:R-:W-:Y:S02]  /*6420*/  IMAD.MOV.U32 R155, RZ, RZ, R32 ;  /* 0x000000ffff9b7224 */ /* 0x000fe400078e0020 */
[----:B------:R-:W1:Y:S01]  /*6430*/  LDSM.16.MT88.4 R32, [R202+0x1b000] ;  /* 0x01b00000ca20783b */ /* 0x000e620000004200 */
[----:B------:R-:W-:Y:S01]  /*6440*/  IMAD.MOV.U32 R174, RZ, RZ, R189 ;  /* 0x000000ffffae7224 */ /* 0x000fe200078e00bd */
[----:B------:R-:W-:Y:S01]  /*6450*/  MOV R172, R177 ;  /* 0x000000b100ac7202 */ /* 0x000fe20000000f00 */
[----:B------:R-:W-:Y:S01]  /*6460*/  IMAD.MOV.U32 R191, RZ, RZ, R176 ;  /* 0x000000ffffbf7224 */ /* 0x000fe200078e00b0 */
[----:B------:R-:W-:Y:S01]  /*6470*/  MOV R177, R164 ;  /* 0x000000a400b17202 */ /* 0x000fe20000000f00 */
[----:B------:R-:W-:Y:S02]  /*6480*/  IMAD.MOV.U32 R189, RZ, RZ, R178 ;  /* 0x000000ffffbd7224 */ /* 0x000fe400078e00b2 */
[----:B------:R-:W-:Y:S01]  /*6490*/  IMAD.MOV.U32 R173, RZ, RZ, R179 ;  /* 0x000000ffffad7224 */ /* 0x000fe200078e00b3 */
[----:B------:R-:W-:Y:S01]  /*64a0*/  MOV R164, R160 ;  /* 0x000000a000a47202 */ /* 0x000fe20000000f00 */
[----:B------:R-:W-:-:S02]  /*64b0*/  IMAD.MOV.U32 R176, RZ, RZ, R171 ;  /* 0x000000ffffb07224 */ /* 0x000fc400078e00ab */
[----:B------:R-:W-:Y:S02]  /*64c0*/  IMAD.MOV.U32 R178, RZ, RZ, R165 ;  /* 0x000000ffffb27224 */ /* 0x000fe400078e00a5 */
[----:B------:R-:W-:-:S04]  /*64d0*/  IMAD.MOV.U32 R179, RZ, RZ, R166 ;  /* 0x000000ffffb37224 */ /* 0x000fc800078e00a6 */
[----:B------:R-:W-:Y:S01]  /*64e0*/  IMAD.MOV.U32 R107, RZ, RZ, R8 ;  /* 0x000000ffff6b7224 */ /* 0x000fe200078e0008 */
[----:B------:R-:W-:Y:S01]  /*64f0*/  MOV R104, R11 ;  /* 0x0000000b00687202 */ /* 0x000fe20000000f00 */
[----:B------:R-:W-:Y:S02]  /*6500*/  IMAD.MOV.U32 R106, RZ, RZ, R9 ;  /* 0x000000ffff6a7224 */ /* 0x000fe400078e0009 */
[----:B------:R-:W-:Y:S02]  /*6510*/  IMAD.MOV.U32 R105, RZ, RZ, R10 ;  /* 0x000000ffff697224 */ /* 0x000fe400078e000a */
[----:B------:R-:W3:Y:S01]  /*6520*/  LDSM.16.MT88.4 R8, [R203+0x1d000] ;  /* 0x01d00000cb08783b */ /* 0x000ee20000004200 */
[----:B------:R-:W-:Y:S01]  /*6530*/  IMAD.MOV.U32 R171, RZ, RZ, R167 ;  /* 0x000000ffffab7224 */ /* 0x000fe200078e00a7 */
[----:B------:R-:W-:Y:S01]  /*6540*/  MOV R160, R157 ;  /* 0x0000009d00a07202 */ /* 0x000fe20000000f00 */
[----:B------:R-:W-:Y:S02]  /*6550*/  IMAD.MOV.U32 R165, RZ, RZ, R161 ;  /* 0x000000ffffa57224 */ /* 0x000fe400078e00a1 */
[----:B------:R-:W-:-:S02]  /*6560*/  IMAD.MOV.U32 R166, RZ, RZ, R162 ;  /* 0x000000ffffa67224 */ /* 0x000fc400078e00a2 */
[----:B------:R-:W-:Y:S02]  /*6570*/  IMAD.MOV.U32 R167, RZ, RZ, R156 ;  /* 0x000000ffffa77224 */ /* 0x000fe400078e009c */
[----:B------:R-:W-:Y:S02]  /*6580*/  IMAD.MOV.U32 R161, RZ, RZ, R158 ;  /* 0x000000ffffa17224 */ /* 0x000fe400078e009e */
[----:B------:R-:W-:Y:S02]  /*6590*/  IMAD.MOV.U32 R162, RZ, RZ, R159 ;  /* 0x000000ffffa27224 */ /* 0x000fe400078e009f */
[C---:B--2---:R-:W-:Y:S08]  /*65a0*/  HMMA.16816.F32 R156, R4.reuse, R22, R248 ;  /* 0x00000016049c723c */ /* 0x044ff000000018f8 */
[C---:B------:R-:W-:Y:S01]  /*65b0*/  HMMA.16816.F32 R196, R4.reuse, R18, R192 ;  /* 0x0000001204c4723c */ /* 0x040fe200000018c0 */
[----:B------:R-:W2:Y:S07]  /*65c0*/  LDSM.16.MT88.4 R16, [R201+0x1f000] ;  /* 0x01f00000c910783b */ /* 0x000eae0000004200 */
[C---:B------:R-:W-:Y:S01]  /*65d0*/  HMMA.16816.F32 R152, R4.reuse, R28, R152 ;  /* 0x0000001c0498723c */ /* 0x040fe20000001898 */
[----:B------:R-:W4:Y:S07]  /*65e0*/  LDSM.16.MT88.4 R28, [R204+0x1d000] ;  /* 0x01d00000cc1c783b */ /* 0x000f2e0000004200 */
[C---:B-1----:R-:W-:Y:S08]  /*65f0*/  HMMA.16816.F32 R132, R4.reuse, R32, R132 ;  /* 0x000000200484723c */ /* 0x042ff00000001884 */
[C---:B------:R-:W-:Y:S08]  /*6600*/  HMMA.16816.F32 R32, R4.reuse, R34, R136 ;  /* 0x000000220420723c */ /* 0x040ff00000001888 */
[C---:B------:R-:W-:Y:S07]  /*6610*/  HMMA.16816.F32 R136, R4.reuse, R20, R180 ;  /* 0x000000140488723c */ /* 0x040fee00000018b4 */
[----:B------:R-:W-:Y:S01]  /*6620*/  IMAD.MOV.U32 R20, RZ, RZ, R158 ;  /* 0x000000ffff147224 */ /* 0x000fe200078e009e */
[----:B------:R-:W-:Y:S03]  /*6630*/  HMMA.16816.F32 R248, R4, R26, R100 ;  /* 0x0000001a04f8723c */ /* 0x000fe60000001864 */
[----:B------:R-:W-:-:S02]  /*6640*/  IMAD.MOV.U32 R187, RZ, RZ, R20 ;  /* 0x000000ffffbb7224 */ /* 0x000fc400078e0014 */
[----:B------:R-:W1:Y:S02]  /*6650*/  LDSM.16.MT88.4 R20, [R202+0x1f000] ;  /* 0x01f00000ca14783b */ /* 0x000e640000004200 */
        /* <DEDUP_REMOVED lines=18> */
[----:B------:R-:W-:-:S02]  /*6780*/  MOV R186, R0 ;  /* 0x0000000000ba7202 */ /* 0x000fc40000000f00 */
[----:B------:R-:W-:-:S05]  /*6790*/  MOV R0, R176 ;  /* 0x000000b000007202 */ /* 0x000fca0000000f00 */
[----:B------:R-:W-:Y:S01]  /*67a0*/  HMMA.16816.F32 R160, R4, R18, R76 ;  /* 0x0000001204a0723c */ /* 0x000fe2000000184c */
[----:B------:R-:W2:Y:S01]  /*67b0*/  LDSM.16.MT88.4 R16, [R203+0x1f000] ;  /* 0x01f00000cb10783b */ /* 0x000ea20000004200 */
[----:B------:R-:W-:Y:S01]  /*67c0*/  FFMA.FTZ R0, R0, c[0x0][0x23c], -R12 ;  /* 0x00008f0000007a23 */ /* 0x000fe2000001080c */
[----:B------:R-:W-:Y:S01]  /*67d0*/  MOV R158, R142 ;  /* 0x0000008e009e7202 */ /* 0x000fe20000000f00 */
[----:B------:R-:W-:Y:S02]  /*67e0*/  IMAD.MOV.U32 R190, RZ, RZ, R159 ;  /* 0x000000ffffbe7224 */ /* 0x000fe400078e009f */
[----:B------:R-:W-:Y:S01]  /*67f0*/  IMAD.MOV.U32 R15, RZ, RZ, R156 ;  /* 0x000000ffff0f7224 */ /* 0x000fe200078e009c */
[----:B------:R1:W-:Y:S01]  /*6800*/  MUFU.EX2 R24, R0 ;  /* 0x0000000000187308 */ /* 0x0003e20000000800 */
[----:B------:R-:W-:Y:S02]  /*6810*/  IMAD.MOV.U32 R159, RZ, RZ, R141 ;  /* 0x000000ffff9f7224 */ /* 0x000fe400078e008d */
[----:B------:R-:W-:-:S02]  /*6820*/  IMAD.MOV.U32 R157, RZ, RZ, R143 ;  /* 0x000000ffff9d7224 */ /* 0x000fc400078e008f */
[----:B------:R-:W-:Y:S02]  /*6830*/  IMAD.MOV.U32 R156, RZ, RZ, R140 ;  /* 0x000000ffff9c7224 */ /* 0x000fe400078e008c */
[----:B------:R-:W-:Y:S01]  /*6840*/  IMAD.MOV.U32 R185, RZ, RZ, R170 ;  /* 0x000000ffffb97224 */ /* 0x000fe200078e00aa */
[----:B----4-:R-:W-:Y:S01]  /*6850*/  HMMA.16816.F32 R140, R4, R28, R96 ;  /* 0x0000001c048c723c */ /* 0x010fe20000001860 */
[----:B------:R-:W-:Y:S02]  /*6860*/  IMAD.MOV.U32 R170, RZ, RZ, R178 ;  /* 0x000000ffffaa7224 */ /* 0x000fe400078e00b2 */
[----:B------:R-:W-:Y:S02]  /*6870*/  IMAD.MOV.U32 R184, RZ, RZ, R191 ;  /* 0x000000ffffb87224 */ /* 0x000fe400078e00bf */
[----:B------:R-:W-:Y:S02]  /*6880*/  IMAD.MOV.U32 R191, RZ, RZ, R179 ;  /* 0x000000ffffbf7224 */ /* 0x000fe400078e00b3 */
[----:B------:R-:W-:-:S02]  /*6890*/  IMAD.MOV.U32 R98, RZ, RZ, R100 ;  /* 0x000000ffff627224 */ /* 0x000fc400078e0064 */
[----:B-1----:R-:W-:Y:S02]  /*68a0*/  FFMA.FTZ R0, R26, c[0x0][0x23c], -R12 ;  /* 0x00008f001a007a23 */ /* 0x002fe4000001080c */
[----:B------:R-:W-:Y:S01]  /*68b0*/  IMAD.MOV.U32 R26, RZ, RZ, R102 ;  /* 0x000000ffff1a7224 */ /* 0x000fe200078e0066 */
[----:B------:R-:W-:Y:S01]  /*68c0*/  MOV R102, R107 ;  /* 0x0000006b00667202 */ /* 0x000fe20000000f00 */
        /* <DEDUP_REMOVED lines=8> */
[----:B------:R-:W-:Y:S02]  /*6950*/  IMAD.MOV.U32 R101, RZ, RZ, R184 ;  /* 0x000000ffff657224 */ /* 0x000fe400078e00b8 */
[----:B------:R-:W-:Y:S02]  /*6960*/  IMAD.MOV.U32 R25, RZ, RZ, R185 ;  /* 0x000000ffff197224 */ /* 0x000fe400078e00b9 */
        /* <DEDUP_REMOVED lines=10> */
[----:B------:R-:W-:Y:S01]  /*6a10*/  HMMA.16816.F32 R188, R4, R22, R56 ;  /* 0x0000001604bc723c */ /* 0x000fe20000001838 */
[----:B------:R-:W-:Y:S01]  /*6a20*/  IMAD.MOV.U32 R29, RZ, RZ, R99 ;  /* 0x000000ffff1d7224 */ /* 0x000fe200078e0063 */
[----:B------:R1:W4:Y:S01]  /*6a30*/  MUFU.EX2 R22, R0 ;  /* 0x0000000000167308 */ /* 0x0003220000000800 */
[----:B------:R-:W-:Y:S01]  /*6a40*/  IMAD.MOV.U32 R100, RZ, RZ, R102 ;  /* 0x000000ffff647224 */ /* 0x000fe200078e0066 */
[----:B------:R-:W-:Y:S01]  /*6a50*/  MOV R102, R105 ;  /* 0x0000006900667202 */ /* 0x000fe20000000f00 */
[----:B------:R-:W-:-:S03]  /*6a60*/  IMAD.MOV.U32 R99, RZ, RZ, R101 ;  /* 0x000000ffff637224 */ /* 0x000fc600078e0065 */
[C---:B------:R-:W-:Y:S01]  /*6a70*/  HMMA.16816.F32 R244, R4.reuse, R30, R84 ;  /* 0x0000001e04f4723c */ /* 0x040fe20000001854 */
[----:B------:R-:W-:Y:S02]  /*6a80*/  IMAD.MOV.U32 R101, RZ, RZ, R103 ;  /* 0x000000ffff657224 */ /* 0x000fe400078e0067 */
[----:B------:R-:W-:Y:S02]  /*6a90*/  IMAD.MOV.U32 R80, RZ, RZ, R158 ;  /* 0x000000ffff507224 */ /* 0x000fe400078e009e */
[----:B------:R-:W-:Y:S01]  /*6aa0*/  IMAD.MOV.U32 R81, RZ, RZ, R157 ;  /* 0x000000ffff517224 */ /* 0x000fe200078e009d */
[----:B------:R-:W-:Y:S01]  /*6ab0*/  MOV R90, R156 ;  /* 0x0000009c005a7202 */ /* 0x000fe20000000f00 */
[----:B------:R-:W-:Y:S02]  /*6ac0*/  IMAD.MOV.U32 R105, RZ, RZ, R106 ;  /* 0x000000ffff697224 */ /* 0x000fe400078e006a */
[----:B------:R-:W-:Y:S01]  /*6ad0*/  IMAD.MOV.U32 R96, RZ, RZ, R26 ;  /* 0x000000ffff607224 */ /* 0x000fe200078e001a */
[----:B------:R-:W-:Y:S01]  /*6ae0*/  HMMA.16816.F32 R176, R4, R20, R72 ;  /* 0x0000001404b0723c */ /* 0x000fe20000001848 */
[----:B-1----:R-:W-:Y:S01]  /*6af0*/  FFMA.FTZ R0, R97, c[0x0][0x23c], -R12 ;  /* 0x00008f0061007a23 */ /* 0x002fe2000001080c */
[----:B------:R-:W-:Y:S01]  /*6b00*/  MOV R85, R29 ;  /* 0x0000001d00557202 */ /* 0x000fe20000000f00 */
[----:B------:R-:W-:Y:S01]  /*6b10*/  IMAD.MOV.U32 R97, RZ, RZ, R27 ;  /* 0x000000ffff617224 */ /* 0x000fe200078e001b */
[----:B------:R-:W-:Y:S01]  /*6b20*/  LDSM.16.MT88.4 R72, [R202+0x1b800] ;  /* 0x01b80000ca48783b */ /* 0x000fe20000004200 */
[----:B------:R-:W-:-:S02]  /*6b30*/  IMAD.MOV.U32 R103, RZ, RZ, R104 ;  /* 0x000000ffff677224 */ /* 0x000fc400078e0068 */
[----:B------:R-:W-:Y:S01]  /*6b40*/  IMAD.MOV.U32 R106, RZ, RZ, R107 ;  /* 0x000000ffff6a7224 */ /* 0x000fe200078e006b */
[----:B------:R-:W-:Y:S01]  /*6b50*/  MOV R107, R184 ;  /* 0x000000b8006b7202 */ /* 0x000fe20000000f00 */
[----:B------:R-:W-:Y:S01]  /*6b60*/  IMAD.MOV.U32 R104, RZ, RZ, R185 ;  /* 0x000000ffff687224 */ /* 0x000fe200078e00b9 */
[----:B------:R-:W-:Y:S01]  /*6b70*/  LDSM.16.MT88.4 R56, [R203+0x19800] ;  /* 0x01980000cb38783b */ /* 0x000fe20000004200 */
[----:B------:R-:W-:Y:S02]  /*6b80*/  IMAD.MOV.U32 R26, RZ, RZ, R186 ;  /* 0x000000ffff1a7224 */ /* 0x000fe400078e00ba */
[----:B------:R-:W-:Y:S02]  /*6b90*/  IMAD.MOV.U32 R27, RZ, RZ, R187 ;  /* 0x000000ffff1b7224 */ /* 0x000fe400078e00bb */
[----:B---3--:R-:W-:Y:S01]  /*6ba0*/  HMMA.16816.F32 R184, R4, R8, R52 ;  /* 0x0000000804b8723c */ /* 0x008fe20000001834 */
[----:B------:R-:W-:Y:S01]  /*6bb0*/  IMAD.MOV.U32 R86, RZ, RZ, R96 ;  /* 0x000000ffff567224 */ /* 0x000fe200078e0060 */
[----:B------:R1:W-:Y:S01]  /*6bc0*/  MUFU.EX2 R23, R0 ;  /* 0x0000000000177308 */ /* 0x0003e20000000800 */
[----:B------:R-:W-:Y:S01]  /*6bd0*/  IMAD.MOV.U32 R87, RZ, RZ, R97 ;  /* 0x000000ffff577224 */ /* 0x000fe200078e0061 */
[----:B------:R-:W-:Y:S01]  /*6be0*/  MOV R96, R170 ;  /* 0x000000aa00607202 */ /* 0x000fe20000000f00 */
[----:B------:R-:W-:-:S02]  /*6bf0*/  IMAD.MOV.U32 R29, RZ, RZ, R98 ;  /* 0x000000ffff1d7224 */ /* 0x000fc400078e0062 */
[----:B------:R-:W-:Y:S01]  /*6c00*/  FFMA.FTZ R8, R28, c[0x0][0x23c], -R12 ;  /* 0x00008f001c087a23 */ /* 0x000fe2000001080c */
[----:B------:R-:W-:Y:S01]  /*6c10*/  MOV R28, R99 ;  /* 0x00000063001c7202 */ /* 0x000fe20000000f00 */
[----:B------:R-:W-:Y:S01]  /*6c20*/  IMAD.MOV.U32 R99, RZ, RZ, R26 ;  /* 0x000000ffff637224 */ /* 0x000fe200078e001a */
[----:B------:R-:W-:Y:S01]  /*6c30*/  MOV R170, R175 ;  /* 0x000000af00aa7202 */ /* 0x000fe20000000f00 */
[----:B------:R-:W-:Y:S02]  /*6c40*/  IMAD.MOV.U32 R98, RZ, RZ, R27 ;  /* 0x000000ffff627224 */ /* 0x000fe400078e001b */
[----:B------:R-:W-:Y:S02]  /*6c50*/  IMAD.MOV.U32 R97, RZ, RZ, R15 ;  /* 0x000000ffff617224 */ /* 0x000fe400078e000f */
[----:B------:R-:W-:Y:S02]  /*6c60*/  IMAD.MOV.U32 R26, RZ, RZ, R172 ;  /* 0x000000ffff1a7224 */ /* 0x000fe400078e00ac */
[----:B------:R-:W-:Y:S01]  /*6c70*/  IMAD.MOV.U32 R27, RZ, RZ, R173 ;  /* 0x000000ffff1b7224 */ /* 0x000fe200078e00ad */
[----:B-1----:R-:W-:Y:S01]  /*6c80*/  LOP3.LUT R0, R37, UR7, R146, 0x96, !PT ;  /* 0x0000000725007c12 */ /* 0x002fe2000f8e9692 */
[----:B------:R-:W-:-:S02]  /*6c90*/  IMAD.MOV.U32 R15, RZ, RZ, R174 ;  /* 0x000000ffff0f7224 */ /* 0x000fc400078e00ae */
[----:B------:R-:W-:Y:S01]  /*6ca0*/  HMMA.16816.F32 R172, R4, R10, R48 ;  /* 0x0000000a04ac723c */ /* 0x000fe20000001830 */
[----:B------:R-:W-:Y:S01]  /*6cb0*/  IMAD.MOV.U32 R95, RZ, RZ, R86 ;  /* 0x000000ffff5f7224 */ /* 0x000fe200078e0056 */
[----:B------:R1:W-:Y:S05]  /*6cc0*/  MUFU.EX2 R21, R8 ;  /* 0x0000000800157308 */ /* 0x0003ea0000000800 */
[----:B------:R-:W-:Y:S01]  /*6cd0*/  FFMA.FTZ R10, R85, c[0x0][0x23c], -R2 ;  /* 0x00008f00550a7a23 */ /* 0x000fe20000010802 */
[----:B------:R-:W-:Y:S01]  /*6ce0*/  MOV R84, R26 ;  /* 0x0000001a00547202 */ /* 0x000fe20000000f00 */
[----:B------:R-:W-:Y:S01]  /*6cf0*/  IMAD.MOV.U32 R31, RZ, RZ, R28 ;  /* 0x000000ffff1f7224 */ /* 0x000fe200078e001c */
[----:B------:R-:W-:Y:S01]  /*6d00*/  LDSM.16.MT88.4 R48, [R204+0x19800] ;  /* 0x01980000cc30783b */ /* 0x000fe20000004200 */
[----:B------:R3:W-:Y:S01]  /*6d10*/  MUFU.EX2 R20, R10 ;  /* 0x0000000a00147308 */ /* 0x0007e20000000800 */
[----:B------:R-:W-:Y:S01]  /*6d20*/  IMAD.MOV.U32 R30, RZ, RZ, R87 ;  /* 0x000000ffff1e7224 */ /* 0x000fe200078e0057 */
[----:B------:R-:W-:Y:S01]  /*6d30*/  MOV R26, R171 ;  /* 0x000000ab001a7202 */ /* 0x000fe20000000f00 */
[----:B------:R-:W-:-:S02]  /*6d40*/  IMAD.MOV.U32 R85, RZ, RZ, R27 ;  /* 0x000000ffff557224 */ /* 0x000fc400078e001b */
[----:B-1----:R-:W-:-:S04]  /*6d50*/  IMAD.WIDE.U32 R8, R0, -0x2daee0ad, RZ ;  /* 0xd2511f5300087825 */ /* 0x002fc800078e00ff */
[----:B------:R-:W-:Y:S01]  /*6d60*/  IMAD.MOV.U32 R28, RZ, RZ, R169 ;  /* 0x000000ffff1c7224 */ /* 0x000fe200078e00a9 */
[----:B------:R-:W-:Y:S01]  /*6d70*/  LOP3.LUT R0, R9, UR17, R38, 0x96, !PT ;  /* 0x0000001109007c12 */ /* 0x000fe2000f8e9626 */
[----:B------:R-:W-:Y:S02]  /*6d80*/  IMAD.MOV.U32 R87, RZ, RZ, R170 ;  /* 0x000000ffff577224 */ /* 0x000fe400078e00aa */
[----:B---3--:R-:W-:Y:S02]  /*6d90*/  FFMA.FTZ R10, R95, c[0x0][0x23c], -R2 ;  /* 0x00008f005f0a7a23 */ /* 0x008fe40000010802 */
[----:B------:R-:W-:Y:S01]  /*6da0*/  IMAD.MOV.U32 R27, RZ, RZ, R168 ;  /* 0x000000ffff1b7224 */ /* 0x000fe200078e00a8 */
[C---:B------:R-:W-:Y:S01]  /*6db0*/  LOP3.LUT R9, R8.reuse, 0xffff, RZ, 0xc0, !PT ;  /* 0x0000ffff08097812 */ /* 0x040fe200078ec0ff */
[----:B------:R-:W-:Y:S01]  /*6dc0*/  IMAD.MOV.U32 R86, RZ, RZ, R15 ;  /* 0x000000ffff567224 */ /* 0x000fe200078e000f */
[----:B--2---:R-:W-:Y:S01]  /*6dd0*/  HMMA.16816.F32 R168, R4, R16, R44 ;  /* 0x0000001004a8723c */ /* 0x004fe2000000182c */
[----:B------:R-:W-:Y:S01]  /*6de0*/  LOP3.LUT R15, R8, 0xff, RZ, 0xc0, !PT ;  /* 0x000000ff080f7812 */ /* 0x000fe200078ec0ff */
[----:B------:R1:W2:Y:S01]  /*6df0*/  MUFU.EX2 R17, R10 ;  /* 0x0000000a00117308 */ /* 0x0002a20000000800 */
[----:B------:R-:W-:Y:S01]  /*6e00*/  SHF.R.U32.HI R11, RZ, 0x10, R8 ;  /* 0x00000010ff0b7819 */ /* 0x000fe20000011608 */
[----:B------:R-:W-:Y:S01]  /*6e10*/  IMAD.MOV.U32 R94, RZ, RZ, R28 ;  /* 0x000000ffff5e7224 */ /* 0x000fe200078e001c */
[----:B------:R-:W-:Y:S01]  /*6e20*/  SHF.R.U32.HI R12, RZ, 0x18, R8 ;  /* 0x00000018ff0c7819 */ /* 0x000fe20000011608 */
[--C-:B------:R-:W-:Y:S01]  /*6e30*/  FFMA.FTZ R8, R30, c[0x0][0x23c], -R2.reuse ;  /* 0x00008f001e087a23 */ /* 0x100fe20000010802 */
[----:B------:R-:W-:Y:S01]  /*6e40*/  MOV R95, R29 ;  /* 0x0000001d005f7202 */ /* 0x000fe20000000f00 */
[----:B-1----:R-:W-:-:S02]  /*6e50*/  FFMA.FTZ R10, R31, c[0x0][0x23c], -R2 ;  /* 0x00008f001f0a7a23 */ /* 0x002fc40000010802 */
[----:B------:R-:W-:Y:S01]  /*6e60*/  HMMA.16816.F32 R28, R4, R18, R40 ;  /* 0x00000012041c723c */ /* 0x000fe20000001828 */
[----:B------:R-:W1:Y:S01]  /*6e70*/  LDSM.16.MT88.4 R40, [R202+0x19800] ;  /* 0x01980000ca28783b */ /* 0x000e620000004200 */
[----:B------:R-:W-:Y:S01]  /*6e80*/  LOP3.LUT R2, R0, 0xffff, RZ, 0xc0, !PT ;  /* 0x0000ffff00027812 */ /* 0x000fe200078ec0ff */
[----:B------:R3:W-:Y:S04]  /*6e90*/  MUFU.EX2 R16, R8 ;  /* 0x0000000800107308 */ /* 0x0007e80000000800 */
[--C-:B------:R-:W-:Y:S02]  /*6ea0*/  SHF.R.U32.HI R5, RZ, 0x10, R0.reuse ;  /* 0x00000010ff057819 */ /* 0x100fe40000011600 */
[----:B------:R-:W-:Y:S02]  /*6eb0*/  SHF.R.U32.HI R7, RZ, 0x18, R0 ;  /* 0x00000018ff077819 */ /* 0x000fe40000011600 */
[----:B------:R-:W1:Y:S01]  /*6ec0*/  MUFU.EX2 R10, R10 ;  /* 0x0000000a000a7308 */ /* 0x000e620000000800 */
[----:B------:R-:W-:-:S02]  /*6ed0*/  SHF.R.U32.HI R6, RZ, 0x8, R9 ;  /* 0x00000008ff067819 */ /* 0x000fc40000011609 */
[----:B---3--:R-:W-:Y:S02]  /*6ee0*/  LOP3.LUT R8, R0, 0xff, RZ, 0xc0, !PT ;  /* 0x000000ff00087812 */ /* 0x008fe400078ec0ff */
[----:B------:R-:W-:Y:S02]  /*6ef0*/  SHF.R.U32.HI R0, RZ, 0x8, R2 ;  /* 0x00000008ff007819 */ /* 0x000fe40000011602 */
[----:B------:R-:W-:Y:S02]  /*6f00*/  LOP3.LUT R2, R5, 0xff, RZ, 0xc0, !PT ;  /* 0x000000ff05027812 */ /* 0x000fe400078ec0ff */
[----:B------:R-:W-:Y:S02]  /*6f10*/  LOP3.LUT R4, R11, 0xff, RZ, 0xc0, !PT ;  /* 0x000000ff0b047812 */ /* 0x000fe400078ec0ff */
[----:B------:R-:W-:Y:S02]  /*6f20*/  PRMT R0, R8, 0x5410, R0 ;  /* 0x0000541008007816 */ /* 0x000fe40000000000 */
[----:B------:R-:W-:-:S02]  /*6f30*/  PRMT R2, R2, 0x5410, R7 ;  /* 0x0000541002027816 */ /* 0x000fc40000000007 */
[----:B------:R-:W-:Y:S01]  /*6f40*/  PRMT R9, R15, 0x5410, R6 ;  /* 0x000054100f097816 */ /* 0x000fe20000000006 */
[--C-:B------:R-:W-:Y:S01]  /*6f50*/  HSET2.LE.AND R0, R0, R252.reuse, PT ;  /* 0x000000fc00007233 */ /* 0x100fe20003803000 */
[----:B------:R-:W-:Y:S01]  /*6f60*/  PRMT R6, R4, 0x5410, R12 ;  /* 0x0000541004067816 */ /* 0x000fe2000000000c */
[--C-:B------:R-:W-:Y:S01]  /*6f70*/  HSET2.LE.AND R4, R2, R252.reuse, PT ;  /* 0x000000fc02047233 */ /* 0x100fe20003803000 */
[----:B----4-:R-:W-:Y:S02]  /*6f80*/  F2FP.PACK_AB R2, R22, R24 ;  /* 0x000000181602723e */ /* 0x010fe400000000ff */
[----:B--2---:R-:W-:Y:S01]  /*6f90*/  F2FP.PACK_AB R5, R17, R20 ;  /* 0x000000141105723e */ /* 0x004fe200000000ff */
[----:B------:R-:W-:Y:S01]  /*6fa0*/  IMAD.MOV.U32 R93, RZ, RZ, R84 ;  /* 0x000000ffff5d7224 */ /* 0x000fe200078e0054 */
[----:B------:R-:W-:Y:S01]  /*6fb0*/  MOV R92, R85 ;  /* 0x00000055005c7202 */ /* 0x000fe20000000f00 */
[----:B------:R-:W-:Y:S01]  /*6fc0*/  IMAD.MOV.U32 R84, RZ, RZ, R164 ;  /* 0x000000ffff547224 */ /* 0x000fe200078e00a4 */
[----:B------:R-:W-:Y:S01]  /*6fd0*/  LOP3.LUT R164, R0, R2, RZ, 0xc0, !PT ;  /* 0x0000000200a47212 */ /* 0x000fe200078ec0ff */
[----:B------:R-:W-:Y:S01]  /*6fe0*/  IMAD.MOV.U32 R85, RZ, RZ, R165 ;  /* 0x000000ffff557224 */ /* 0x000fe200078e00a5 */
[----:B------:R-:W-:Y:S01]  /*6ff0*/  LOP3.LUT R165, R4, R5, RZ, 0xc0, !PT ;  /* 0x0000000504a57212 */ /* 0x000fe200078ec0ff */
[--C-:B------:R-:W-:Y:S01]  /*7000*/  HSET2.LE.AND R0, R9, R252.reuse, PT ;  /* 0x000000fc09007233 */ /* 0x100fe20003803000 */
[----:B------:R-:W-:Y:S01]  /*7010*/  F2FP.PACK_AB R2, R21, R23 ;  /* 0x000000171502723e */ /* 0x000fe200000000ff */
[----:B------:R-:W-:Y:S01]  /*7020*/  HSET2.LE.AND R4, R6, R252, PT ;  /* 0x000000fc06047233 */ /* 0x000fe20003803000 */
[----:B-1----:R-:W-:Y:S01]  /*7030*/  F2FP.PACK_AB R5, R10, R16 ;  /* 0x000000100a05723e */ /* 0x002fe200000000ff */
[----:B------:R-:W-:-:S02]  /*7040*/  IMAD.MOV.U32 R83, RZ, RZ, R86 ;  /* 0x000000ffff537224 */ /* 0x000fc400078e0056 */
[----:B------:R-:W-:Y:S01]  /*7050*/  IMAD.MOV.U32 R82, RZ, RZ, R87 ;  /* 0x000000ffff527224 */ /* 0x000fe200078e0057 */
[----:B------:R-:W-:Y:S01]  /*7060*/  MOV R87, R167 ;  /* 0x000000a700577202 */ /* 0x000fe20000000f00 */
[----:B------:R-:W-:Y:S01]  /*7070*/  IMAD.MOV.U32 R86, RZ, RZ, R166 ;  /* 0x000000ffff567224 */ /* 0x000fe200078e00a6 */
[----:B------:R-:W-:Y:S02]  /*7080*/  LOP3.LUT R166, R0, R2, RZ, 0xc0, !PT ;  /* 0x0000000200a67212 */ /* 0x000fe400078ec0ff */
[----:B------:R-:W-:Y:S01]  /*7090*/  LOP3.LUT R167, R4, R5, RZ, 0xc0, !PT ;  /* 0x0000000504a77212 */ /* 0x000fe200078ec0ff */
[----:B------:R-:W-:Y:S02]  /*70a0*/  IMAD.MOV.U32 R91, RZ, RZ, R159 ;  /* 0x000000ffff5b7224 */ /* 0x000fe400078e009f */
[----:B------:R-:W1:Y:S01]  /*70b0*/  LDSM.16.MT88.4 R156, [R201+0x19800] ;  /* 0x01980000c99c783b */ /* 0x000e620000004200 */
[----:B------:R-:W-:Y:S01]  /*70c0*/  IMAD.MOV.U32 R6, RZ, RZ, R80 ;  /* 0x000000ffff067224 */ /* 0x000fe200078e0050 */
[----:B------:R-:W-:Y:S01]  /*70d0*/  MOV R7, R81 ;  /* 0x0000005100077202 */ /* 0x000fe20000000f00 */
[----:B------:R-:W-:Y:S01]  /*70e0*/  IMAD.MOV.U32 R15, RZ, RZ, R82 ;  /* 0x000000ffff0f7224 */ /* 0x000fe200078e0052 */
[C---:B------:R-:W-:Y:S01]  /*70f0*/  HMMA.16816.F32 R36, R164.reuse, R40, R64 ;  /* 0x00000028a424723c */ /* 0x040fe20000001840 */
[----:B------:R-:W-:Y:S01]  /*7100*/  IMAD.MOV.U32 R11, RZ, RZ, R83 ;  /* 0x000000ffff0b7224 */ /* 0x000fe200078e0053 */
[----:B------:R-:W2:Y:S01]  /*7110*/  LDSM.16.MT88.4 R64, [R201+0x1b800] ;  /* 0x01b80000c940783b */ /* 0x000ea20000004200 */
[----:B------:R-:W-:Y:S01]  /*7120*/  IMAD.MOV.U32 R18, RZ, RZ, R92 ;  /* 0x000000ffff127224 */ /* 0x000fe200078e005c */
[----:B------:R-:W-:Y:S01]  /*7130*/  MOV R19, R93 ;  /* 0x0000005d00137202 */ /* 0x000fe20000000f00 */
[----:B------:R-:W-:Y:S01]  /*7140*/  IMAD.MOV.U32 R146, RZ, RZ, R96 ;  /* 0x000000ffff927224 */ /* 0x000fe200078e0060 */
[----:B------:R-:W3:Y:S01]  /*7150*/  LDSM.16.MT88.4 R80, [R204+0x1b800] ;  /* 0x01b80000cc50783b */ /* 0x000ee20000004200 */
[----:B------:R-:W-:Y:S01]  /*7160*/  IMAD.MOV.U32 R147, RZ, RZ, R97 ;  /* 0x000000ffff937224 */ /* 0x000fe200078e0061 */
[----:B------:R-:W-:Y:S01]  /*7170*/  HMMA.16816.F32 R44, R164, R48, R108 ;  /* 0x00000030a42c723c */ /* 0x000fe2000000186c */
[----:B------:R-:W-:Y:S01]  /*7180*/  IMAD.MOV.U32 R92, RZ, RZ, R98 ;  /* 0x000000ffff5c7224 */ /* 0x000fe200078e0062 */
[----:B------:R-:W-:-:S02]  /*7190*/  MOV R93, R99 ;  /* 0x00000063005d7202 */ /* 0x000fc40000000f00 */
[----:B------:R-:W4:Y:S04]  /*71a0*/  LDSM.16.MT88.4 R96, [R201+0x1d800] ;  /* 0x01d80000c960783b */ /* 0x000f280000004200 */
[----:B------:R-:W-:Y:S01]  /*71b0*/  HMMA.16816.F32 R48, R164, R50, R112 ;  /* 0x00000032a430723c */ /* 0x000fe20000001870 */
[----:B------:R-:W1:Y:S01]  /*71c0*/  LDSM.16.MT88.4 R112, [R204+0x1d800] ;  /* 0x01d80000cc70783b */ /* 0x000e620000004200 */
[----:B------:R-:W-:Y:S02]  /*71d0*/  IMAD.MOV.U32 R0, RZ, RZ, R15 ;  /* 0x000000ffff007224 */ /* 0x000fe400078e000f */
[----:B------:R-:W-:-:S04]  /*71e0*/  IMAD.MOV.U32 R2, RZ, RZ, R11 ;  /* 0x000000ffff027224 */ /* 0x000fc800078e000b */
[----:B------:R-:W-:Y:S01]  /*71f0*/  HMMA.16816.F32 R40, R164, R42, R68 ;  /* 0x0000002aa428723c */ /* 0x000fe20000001844 */
[----:B------:R-:W-:-:S07]  /*7200*/  IMAD.MOV.U32 R9, RZ, RZ, R147 ;  /* 0x000000ffff097224 */ /* 0x000fce00078e0093 */
[C---:B------:R-:W-:Y:S08]  /*7210*/  HMMA.16816.F32 R68, R164.reuse, R72, R132 ;  /* 0x00000048a444723c */ /* 0x040ff00000001884 */
[----:B------:R-:W-:Y:S07]  /*7220*/  HMMA.16816.F32 R72, R164, R74, R32 ;  /* 0x0000004aa448723c */ /* 0x000fee0000001820 */
[----:B------:R-:W-:Y:S01]  /*7230*/  MOV R34, R19 ;  /* 0x0000001300227202 */ /* 0x000fe20000000f00 */
[----:B------:R-:W-:-:S02]  /*7240*/  IMAD.MOV.U32 R33, RZ, RZ, R18 ;  /* 0x000000ffff217224 */ /* 0x000fc400078e0012 */
[----:B------:R-:W-:Y:S02]  /*7250*/  IMAD.MOV.U32 R35, RZ, RZ, R146 ;  /* 0x000000ffff237224 */ /* 0x000fe400078e0092 */
[----:B------:R-:W-:Y:S02]  /*7260*/  FADD.FTZ R2, R2, R33 ;  /* 0x0000002102027221 */ /* 0x000fe40000010000 */
[----:B------:R-:W-:Y:S01]  /*7270*/  FADD.FTZ R0, R0, R34 ;  /* 0x0000002200007221 */ /* 0x000fe20000010000 */
[----:B------:R-:W-:Y:S01]  /*7280*/  MOV R111, R107 ;  /* 0x0000006b006f7202 */ /* 0x000fe20000000f00 */
[----:B------:R-:W-:Y:S01]  /*7290*/  IMAD.MOV.U32 R108, RZ, RZ, R104 ;  /* 0x000000ffff6c7224 */ /* 0x000fe200078e0068 */
[----:B------:R-:W-:Y:S01]  /*72a0*/  MOV R8, R93 ;  /* 0x0000005d00087202 */ /* 0x000fe20000000f00 */
[----:B------:R-:W-:Y:S02]  /*72b0*/  IMAD.MOV.U32 R109, RZ, RZ, R105 ;  /* 0x000000ffff6d7224 */ /* 0x000fe400078e0069 */
[----:B------:R-:W-:Y:S01]  /*72c0*/  IMAD.MOV.U32 R110, RZ, RZ, R106 ;  /* 0x000000ffff6e7224 */ /* 0x000fe200078e006a */
[----:B-1----:R-:W-:Y:S01]  /*72d0*/  HMMA.16816.F32 R152, R164, R156, R152 ;  /* 0x0000009ca498723c */ /* 0x002fe20000001898 */
[----:B------:R-:W-:Y:S01]  /*72e0*/  IMAD.MOV.U32 R4, RZ, RZ, R90 ;  /* 0x000000ffff047224 */ /* 0x000fe200078e005a */
[----:B------:R-:W-:Y:S01]  /*72f0*/  LDSM.16.MT88.4 R104, [R202+0x1d800] ;  /* 0x01d80000ca68783b */ /* 0x000fe20000004200 */
[----:B------:R-:W-:-:S02]  /*7300*/  IMAD.MOV.U32 R5, RZ, RZ, R91 ;  /* 0x000000ffff057224 */ /* 0x000fc400078e005b */
[----:B------:R-:W-:Y:S01]  /*7310*/  IMAD.MOV.U32 R12, RZ, RZ, R94 ;  /* 0x000000ffff0c7224 */ /* 0x000fe200078e005e */
[----:B------:R-:W-:Y:S01]  /*7320*/  LDSM.16.MT88.4 R88, [R203+0x1b800] ;  /* 0x01b80000cb58783b */ /* 0x000fe20000004200 */
[----:B------:R-:W-:Y:S02]  /*7330*/  FADD.FTZ R2, R35, R2 ;  /* 0x0000000223027221 */ /* 0x000fe40000010000 */
[----:B------:R-:W-:Y:S01]  /*7340*/  FADD.FTZ R0, R9, R0 ;  /* 0x0000000009007221 */ /* 0x000fe20000010000 */
[----:B------:R-:W-:Y:S01]  /*7350*/  HMMA.16816.F32 R156, R164, R158, R60 ;  /* 0x0000009ea49c723c */ /* 0x000fe2000000183c */
[----:B------:R-:W-:Y:S02]  /*7360*/  IMAD.MOV.U32 R15, RZ, RZ, R95 ;  /* 0x000000ffff0f7224 */ /* 0x000fe400078e005f */
[----:B------:R-:W-:Y:S02]  /*7370*/  IMAD.MOV.U32 R11, RZ, RZ, R84 ;  /* 0x000000ffff0b7224 */ /* 0x000fe400078e0054 */
[----:B------:R-:W-:-:S02]  /*7380*/  FADD.FTZ R2, R8, R2 ;  /* 0x0000000208027221 */ /* 0x000fc40000010000 */
[----:B------:R-:W-:Y:S01]  /*7390*/  FADD.FTZ R0, R12, R0 ;  /* 0x000000000c007221 */ /* 0x000fe20000010000 */
[----:B--2---:R-:W-:Y:S01]  /*73a0*/  HMMA.16816.F32 R60, R164, R64, R124 ;  /* 0x00000040a43c723c */ /* 0x004fe2000000187c */
[----:B------:R-:W-:Y:S02]  /*73b0*/  IMAD.MOV.U32 R147, RZ, RZ, R92 ;  /* 0x000000ffff937224 */ /* 0x000fe400078e005c */
[----:B------:R-:W-:-:S05]  /*73c0*/  IMAD.MOV.U32 R18, RZ, RZ, R86 ;  /* 0x000000ffff127224 */ /* 0x000fca00078e0056 */
[----:B------:R-:W-:Y:S01]  /*73d0*/  HMMA.16816.F32 R64, R164, R66, R128 ;  /* 0x00000042a440723c */ /* 0x000fe20000001880 */
[----:B------:R-:W1:Y:S01]  /*73e0*/  LDSM.16.MT88.4 R128, [R201+0x1f800] ;  /* 0x01f80000c980783b */ /* 0x000e620000004200 */
[----:B------:R-:W-:Y:S02]  /*73f0*/  IMAD.MOV.U32 R19, RZ, RZ, R87 ;  /* 0x000000ffff137224 */ /* 0x000fe400078e0057 */
[----:B------:R-:W-:-:S04]  /*7400*/  FADD.FTZ R2, R15, R2 ;  /* 0x000000020f027221 */ /* 0x000fc80000010000 */
[----:B---3--:R-:W-:Y:S01]  /*7410*/  HMMA.16816.F32 R76, R164, R80, R136 ;  /* 0x00000050a44c723c */ /* 0x008fe20000001888 */
[----:B------:R-:W-:Y:S01]  /*7420*/  LDSM.16.MT88.4 R136, [R202+0x1f800] ;  /* 0x01f80000ca88783b */ /* 0x000fe20000004200 */
[----:B------:R-:W-:-:S06]  /*7430*/  FADD.FTZ R0, R11, R0 ;  /* 0x000000000b007221 */ /* 0x000fcc0000010000 */
[----:B------:R-:W-:Y:S01]  /*7440*/  HMMA.16816.F32 R52, R164, R56, R116 ;  /* 0x00000038a434723c */ /* 0x000fe20000001874 */
[----:B------:R-:W-:-:S07]  /*7450*/  MOV R146, R85 ;  /* 0x0000005500927202 */ /* 0x000fce0000000f00 */
[----:B------:R-:W-:Y:S01]  /*7460*/  HMMA.16816.F32 R80, R164, R82, R108 ;  /* 0x00000052a450723c */ /* 0x000fe2000000186c */
[----:B------:R-:W-:-:S07]  /*7470*/  FADD.FTZ R2, R18, R2 ;  /* 0x0000000212027221 */ /* 0x000fce0000010000 */
[----:B------:R-:W-:Y:S01]  /*7480*/  HMMA.16816.F32 R56, R164, R58, R120 ;  /* 0x0000003aa438723c */ /* 0x000fe20000001878 */
[----:B------:R-:W2:Y:S01]  /*7490*/  LDSM.16.MT88.4 R120, [R203+0x1d800] ;  /* 0x01d80000cb78783b */ /* 0x000ea20000004200 */
[----:B------:R-:W-:-:S06]  /*74a0*/  FADD.FTZ R0, R19, R0 ;  /* 0x0000000013007221 */ /* 0x000fcc0000010000 */
[C---:B----4-:R-:W-:Y:S08]  /*74b0*/  HMMA.16816.F32 R92, R164.reuse, R96, R236 ;  /* 0x00000060a45c723c */ /* 0x050ff000000018ec */
[C---:B------:R-:W-:Y:S01]  /*74c0*/  HMMA.16816.F32 R108, R164.reuse, R112, R140 ;  /* 0x00000070a46c723c */ /* 0x040fe2000000188c */
[----:B------:R-:W3:Y:S07]  /*74d0*/  LDSM.16.MT88.4 R140, [R204+0x1f800] ;  /* 0x01f80000cc8c783b */ /* 0x000eee0000004200 */
[----:B------:R-:W-:Y:S01]  /*74e0*/  HMMA.16816.F32 R96, R164, R98, R4 ;  /* 0x00000062a460723c */ /* 0x000fe20000001804 */
        /* <DEDUP_REMOVED lines=15> */
[----:B-1----:R-:W-:Y:S01]  /*75e0*/  HMMA.16816.F32 R124, R164, R128, R180 ;  /* 0x00000080a47c723c */ /* 0x002fe200000018b4 */
[----:B------:R-:W-:Y:S02]  /*75f0*/  FADD.FTZ R2, R22, R2 ;  /* 0x0000000216027221 */ /* 0x000fe40000010000 */
[----:B------:R-:W-:Y:S02]  /*7600*/  FADD.FTZ R0, R17, R0 ;  /* 0x0000000011007221 */ /* 0x000fe40000010000 */
[----:B------:R-:W-:-:S03]  /*7610*/  FADD.FTZ R2, R23, R2 ;  /* 0x0000000217027221 */ /* 0x000fc60000010000 */
[----:B------:R-:W-:Y:S01]  /*7620*/  HMMA.16816.F32 R128, R164, R130, R160 ;  /* 0x00000082a480723c */ /* 0x000fe200000018a0 */
[----:B------:R-:W-:-:S07]  /*7630*/  FADD.FTZ R0, R16, R0 ;  /* 0x0000000010007221 */ /* 0x000fce0000010000 */
[C---:B------:R-:W-:Y:S08]  /*7640*/  HMMA.16816.F32 R84, R164.reuse, R88, R240 ;  /* 0x00000058a454723c */ /* 0x040ff000000018f0 */
[C---:B------:R-:W-:Y:S08]  /*7650*/  HMMA.16816.F32 R100, R164.reuse, R104, R100 ;  /* 0x00000068a464723c */ /* 0x040ff00000001864 */
[C---:B--2---:R-:W-:Y:S08]  /*7660*/  HMMA.16816.F32 R116, R164.reuse, R120, R228 ;  /* 0x00000078a474723c */ /* 0x044ff000000018e4 */
[C---:B------:R-:W-:Y:S08]  /*7670*/  HMMA.16816.F32 R132, R164.reuse, R136, R176 ;  /* 0x00000088a484723c */ /* 0x040ff000000018b0 */
[C---:B---3--:R-:W-:Y:S08]  /*7680*/  HMMA.16816.F32 R160, R164.reuse, R140, R184 ;  /* 0x0000008ca4a0723c */ /* 0x048ff000000018b8 */
[C---:B------:R-:W-:Y:S08]  /*7690*/  HMMA.16816.F32 R88, R164.reuse, R90, R196 ;  /* 0x0000005aa458723c */ /* 0x040ff000000018c4 */
[C---:B------:R-:W-:Y:S08]  /*76a0*/  HMMA.16816.F32 R104, R164.reuse, R106, R248 ;  /* 0x0000006aa468723c */ /* 0x040ff000000018f8 */
[----:B------:R-:W-:Y:S01]  /*76b0*/  HMMA.16816.F32 R112, R164, R114, R244 ;  /* 0x00000072a470723c */ /* 0x000fe200000018f4 */
[----:B------:R-:W-:-:S07]  /*76c0*/  FADD.FTZ R250, R21, R2 ;  /* 0x0000000215fa7221 */ /* 0x000fce0000010000 */
[----:B------:R-:W-:Y:S01]  /*76d0*/  HMMA.16816.F32 R120, R164, R122, R192 ;  /* 0x0000007aa478723c */ /* 0x000fe200000018c0 */
[----:B------:R-:W-:-:S07]  /*76e0*/  FADD.FTZ R247, R10, R0 ;  /* 0x000000000af77221 */ /* 0x000fce0000010000 */
[C---:B------:R-:W-:Y:S08]  /*76f0*/  HMMA.16816.F32 R136, R164.reuse, R138, R188 ;  /* 0x0000008aa488723c */ /* 0x040ff000000018bc */
[C---:B------:R-:W-:Y:S08]  /*7700*/  HMMA.16816.F32 R140, R164.reuse, R142, R172 ;  /* 0x0000008ea48c723c */ /* 0x040ff000000018ac */
[C---:B----4-:R-:W-:Y:S08]  /*7710*/  HMMA.16816.F32 R144, R164.reuse, R4, R168 ;  /* 0x00000004a490723c */ /* 0x050ff000000018a8 */
[----:B------:R-:W-:Y:S01]  /*7720*/  HMMA.16816.F32 R164, R164, R6, R28 ;  /* 0x00000006a4a4723c */ /* 0x000fe2000000181c */
[----:B------:R-:W-:Y:S11]  /*7730*/  @!P0 BRA `(.L_x_715) ;  /* 0x00009e1000008947 */ /* 0x000ff60003800000 */
[----:B------:R-:W2:Y:S01]  /*7740*/  LDL.64 R8, [R1] ;  /* 0x0000000001087983 */ /* 0x000ea20000100a00 */
[----:B------:R-:W-:-:S04]  /*7750*/  DEPBAR.LE SB0, 0x0 ;  /* 0x000080000000791a */ /* 0x000fc80000000000 */
[----:B------:R-:W3:Y:S04]  /*7760*/  LDL R15, [R1+0x28] ;  /* 0x00002800010f7983 */ /* 0x000ee80000100800 */
[----:B------:R-:W4:Y:S04]  /*7770*/  LDL R25, [R1+0x18] ;  /* 0x0000180001197983 */ /* 0x000f280000100800 */
[----:B------:R-:W4:Y:S04]  /*7780*/  LDL.64 R18, [R1+0x38] ;  /* 0x0000380001127983 */ /* 0x000f280000100a00 */
[----:B------:R-:W4:Y:S04]  /*7790*/  LDL.64 R26, [R1+0x40] ;  /* 0x00004000011a7983 */ /* 0x000f280000100a00 */
[----:B------:R-:W4:Y:S01]  /*77a0*/  LDL R11, [R1+0x2c] ;  /* 0x00002c00010b7983 */ /* 0x000f220000100800 */
[----:B------:R-:W-:-:S04]  /*77b0*/  UIADD3 UR38, UR35, -0x2, URZ ;  /* 0xfffffffe23267890 */ /* 0x000fc8000fffe03f */
[----:B------:R-:W-:Y:S02]  /*77c0*/  USHF.R.S32.HI UR5, URZ, 0x1f, UR38 ;  /* 0x0000001f3f057899 */ /* 0x000fe40008011426 */
[----:B------:R-:W-:-:S04]  /*77d0*/  UIMAD UR4, UR19, UR38, URZ ;  /* 0x00000026130472a4 */ /* 0x000fc8000f8e023f */
[----:B------:R-:W-:Y:S01]  /*77e0*/  UIMAD UR4, UR5, UR20, UR4 ;  /* 0x00000014050472a4 */ /* 0x000fe2000f8e0204 */
[----:B------:R-:W-:Y:S01]  /*77f0*/  BAR.SYNC.DEFER_BLOCKING 0x0 ;  /* 0x0000000000007b1d */ /* 0x000fe20000010000 */
[----:B--2---:R-:W-:Y:S02]  /*7800*/  ISETP.GE.AND P6, PT, R8, c[0x0][0x220], PT ;  /* 0x0000880008007a0c */ /* 0x004fe40003fc6270 */
[----:B---3--:R-:W-:Y:S02]  /*7810*/  ISETP.GE.AND P5, PT, R15, c[0x0][0x220], PT ;  /* 0x000088000f007a0c */ /* 0x008fe40003fa6270 */
[----:B----4-:R-:W-:Y:S01]  /*7820*/  ISETP.GE.AND P4, PT, R25, c[0x0][0x220], PT ;  /* 0x0000880019007a0c */ /* 0x010fe20003f86270 */
[----:B------:R-:W-:Y:S02]  /*7830*/  IMAD.U32 R25, RZ, RZ, UR20 ;  /* 0x00000014ff197e24 */ /* 0x000fe4000f8e00ff */
[----:B------:R-:W-:Y:S02]  /*7840*/  IMAD.MOV.U32 R5, RZ, RZ, R19 ;  /* 0x000000ffff057224 */ /* 0x000fe400078e0013 */
[----:B------:R-:W-:Y:S01]  /*7850*/  IMAD.MOV.U32 R4, RZ, RZ, R26 ;  /* 0x000000ffff047224 */ /* 0x000fe200078e001a */
[----:B------:R-:W-:-:S03]  /*7860*/  ISETP.GE.AND P3, PT, R11, c[0x0][0x220], PT ;  /* 0x000088000b007a0c */ /* 0x000fc60003f66270 */
[----:B------:R-:W-:-:S05]  /*7870*/  IMAD.WIDE.U32 R4, R25, UR38, R4 ;  /* 0x0000002619047c25 */ /* 0x000fca000f8e0004 */
[C---:B------:R-:W-:Y:S02]  /*7880*/  @!P6 LEA R22, P2, R4.reuse, c[0x0][0x170], 0x1 ;  /* 0x00005c000416ea11 */ /* 0x040fe400078408ff */
[----:B------:R-:W-:Y:S02]  /*7890*/  IADD3 R2, R5, UR4, RZ ;  /* 0x0000000405027c10 */ /* 0x000fe4000fffe0ff */
[C---:B------:R-:W-:Y:S02]  /*78a0*/  @!P5 LEA R18, P1, R4.reuse, c[0x0][0x170], 0x1 ;  /* 0x00005c000412da11 */ /* 0x040fe400078208ff */
[C---:B------:R-:W-:Y:S02]  /*78b0*/  @!P4 LEA R16, P0, R4.reuse, c[0x0][0x170], 0x1 ;  /* 0x00005c000410ca11 */ /* 0x040fe400078008ff */
[C---:B------:R-:W-:Y:S02]  /*78c0*/  @!P6 LEA.HI.X R23, R4.reuse, c[0x0][0x174], R2, 0x1, P2 ;  /* 0x00005d000417ea11 */ /* 0x040fe400010f0c02 */
[----:B------:R-:W-:-:S02]  /*78d0*/  IADD3 R0, P2, R4, UR24, RZ ;  /* 0x0000001804007c10 */ /* 0x000fc4000ff5e0ff */
[C-C-:B------:R-:W-:Y:S02]  /*78e0*/  @!P5 LEA.HI.X R19, R4.reuse, c[0x0][0x174], R2.reuse, 0x1, P1 ;  /* 0x00005d000413da11 */ /* 0x140fe400008f0c02 */
[C---:B------:R-:W-:Y:S01]  /*78f0*/  @!P3 LEA R10, P1, R4.reuse, c[0x0][0x170], 0x1 ;  /* 0x00005c00040aba11 */ /* 0x040fe200078208ff */
[----:B------:R-:W-:Y:S01]  /*7900*/  @P6 STS.128 [R227+0x18000], RZ ;  /* 0x018000ffe3006388 */ /* 0x000fe20000000c00 */
[--C-:B------:R-:W-:Y:S02]  /*7910*/  @!P4 LEA.HI.X R17, R4, c[0x0][0x174], R2.reuse, 0x1, P0 ;  /* 0x00005d000411ca11 */ /* 0x100fe400000f0c02 */
[----:B------:R-:W-:Y:S01]  /*7920*/  @!P6 LEA R20, P0, R0, c[0x0][0x170], 0x1 ;  /* 0x00005c000014ea11 */ /* 0x000fe200078008ff */
[----:B------:R-:W-:Y:S01]  /*7930*/  @!PT LDS RZ, [RZ] ;  /* 0x00000000fffff984 */ /* 0x000fe20000000800 */
[----:B------:R-:W-:Y:S01]  /*7940*/  @!PT LDS RZ, [RZ] ;  /* 0x00000000fffff984 */ /* 0x000fe20000000800 */
[----:B------:R-:W-:Y:S01]  /*7950*/  @!PT LDS RZ, [RZ] ;  /* 0x00000000fffff984 */ /* 0x000fe20000000800 */
[----:B------:R1:W-:Y:S01]  /*7960*/  @!P6 LDGSTS.E.BYPASS.LTC128B.128 [R227+0x18000], [R22.64] ;  /* 0x1800000016e3efae */ /* 0x0003e2000b901d5c */
[----:B------:R-:W-:Y:S02]  /*7970*/  IADD3.X R5, R2, UR23, RZ, P2, !PT ;  /* 0x0000001702057c10 */ /* 0x000fe400097fe4ff */
[----:B------:R-:W-:Y:S01]  /*7980*/  @!P3 LEA.HI.X R11, R4, c[0x0][0x174], R2, 0x1, P1 ;  /* 0x00005d00040bba11 */ /* 0x000fe200008f0c02 */
[----:B------:R-:W-:Y:S01]  /*7990*/  @P5 STS.128 [R227+0x1a000], RZ ;  /* 0x01a000ffe3005388 */ /* 0x000fe20000000c00 */
[----:B------:R-:W-:-:S02]  /*79a0*/  @!P5 LEA R8, P2, R0, c[0x0][0x170], 0x1 ;  /* 0x00005c000008da11 */ /* 0x000fc400078408ff */
[C---:B------:R-:W-:Y:S01]  /*79b0*/  @!P4 LEA R6, P1, R0.reuse, c[0x0][0x170], 0x1 ;  /* 0x00005c000006ca11 */ /* 0x040fe200078208ff */
[----:B------:R-:W-:Y:S01]  /*79c0*/  @!PT LDS RZ, [RZ] ;  /* 0x00000000fffff984 */ /* 0x000fe20000000800 */
[----:B------:R-:W-:Y:S01]  /*79d0*/  @!PT LDS RZ, [RZ] ;  /* 0x00000000fffff984 */ /* 0x000fe20000000800 */
[----:B------:R-:W-:Y:S01]  /*79e0*/  @!PT LDS RZ, [RZ] ;  /* 0x00000000fffff984 */ /* 0x000fe20000000800 */
[----:B------:R2:W-:Y:S01]  /*79f0*/  @!P5 LDGSTS.E.BYPASS.LTC128B.128 [R227+0x1a000], [R18.64+0x80] ;  /* 0x1a00008012e3dfae */ /* 0x0005e2000b901d5c */
[----:B------:R-:W-:-:S03]  /*7a00*/  @!P6 LEA.HI.X R21, R0, c[0x0][0x174], R5, 0x1, P0 ;  /* 0x00005d000015ea11 */ /* 0x000fc600000f0c05 */
[----:B------:R-:W-:Y:S01]  /*7a10*/  @P4 STS.128 [R227+0x1c000], RZ ;  /* 0x01c000ffe3004388 */ /* 0x000fe20000000c00 */
[C---:B------:R-:W-:Y:S02]  /*7a20*/  @!P3 LEA R4, P0, R0.reuse, c[0x0][0x170], 0x1 ;  /* 0x00005c000004ba11 */ /* 0x040fe400078008ff */
[C-C-:B------:R-:W-:Y:S01]  /*7a30*/  @!P5 LEA.HI.X R9, R0.reuse, c[0x0][0x174], R5.reuse, 0x1, P2 ;  /* 0x00005d000009da11 */ /* 0x140fe200010f0c05 */
        /* <DEDUP_REMOVED lines=31> */
[----:B--2--5:R-:W-:Y:S04]  /*7c30*/  LDSM.16.M88.4 R16, [R200+0x10800] ;  /* 0x01080000c810783b */ /* 0x024fe80000000200 */
[----:B-1----:R-:W-:Y:S04]  /*7c40*/  LDSM.16.M88.4 R20, [R200+0x10000] ;  /* 0x01000000c814783b */ /* 0x002fe80000000200 */
[----:B------:R-:W-:Y:S04]  /*7c50*/  LDSM.16.M88.4 R24, [R200+0x11000] ;  /* 0x01100000c818783b */ /* 0x000fe80000000200 */
[----:B------:R-:W-:Y:S04]  /*7c60*/  LDSM.16.M88.4 R184, [R200+0x11800] ;  /* 0x01180000c8b8783b */ /* 0x000fe80000000200 */
[----:B---3--:R-:W-:Y:S04]  /*7c70*/  LDSM.16.M88.4 R8, [R208] ;  /* 0x00000000d008783b */ /* 0x008fe80000000200 */
[----:B------:R-:W-:Y:S04]  /*7c80*/  LDSM.16.M88.4 R176, [R226] ;  /* 0x00000000e2b0783b */ /* 0x000fe80000000200 */
[----:B----4-:R-:W1:Y:S04]  /*7c90*/  LDSM.16.M88.4 R4, [R207] ;  /* 0x00000000cf04783b */ /* 0x010e680000000200 */
[----:B------:R-:W2:Y:S04]  /*7ca0*/  LDSM.16.M88.4 R180, [R211] ;  /* 0x00000000d3b4783b */ /* 0x000ea80000000200 */
[----:B------:R-:W3:Y:S04]  /*7cb0*/  LDSM.16.M88.4 R192, [R225] ;  /* 0x00000000e1c0783b */ /* 0x000ee80000000200 */
[----:B------:R-:W4:Y:S04]  /*7cc0*/  LDSM.16.M88.4 R236, [R224] ;  /* 0x00000000e0ec783b */ /* 0x000f280000000200 */
[----:B------:R-:W1:Y:S01]  /*7cd0*/  S2R R15, SR_TID.X ;  /* 0x00000000000f7919 */ /* 0x000e620000002100 */
        /* <DEDUP_REMOVED lines=10> */
[----:B------:R-:W-:Y:S04]  /*7d80*/  LDSM.16.M88.4 R4, [R210] ;  /* 0x00000000d204783b */ /* 0x000fe80000000200 */
[----:B------:R-:W-:Y:S03]  /*7d90*/  LDSM.16.M88.4 R184, [R206+0x10000] ;  /* 0x01000000ceb8783b */ /* 0x000fe60000000200 */
[C---:B------:R-:W-:Y:S01]  /*7da0*/  HMMA.16816.F32 R228, R8.reuse, R176, R168 ;  /* 0x000000b008e4723c */ /* 0x040fe200000018a8 */
[----:B------:R-:W1:Y:S07]  /*7db0*/  LDSM.16.M88.4 R168, [R206+0x10800] ;  /* 0x01080000cea8783b */ /* 0x000e6e0000000200 */
[C---:B--2---:R-:W-:Y:S08]  /*7dc0*/  HMMA.16816.F32 R196, R8.reuse, R180, R172 ;  /* 0x000000b408c4723c */ /* 0x044ff000000018ac */
[C---:B---3--:R-:W-:Y:S01]  /*7dd0*/  HMMA.16816.F32 R172, R8.reuse, R192, R20 ;  /* 0x000000c008ac723c */ /* 0x048fe20000001814 */
[----:B------:R-:W2:Y:S07]  /*7de0*/  LDSM.16.M88.4 R20, [R206+0x11800] ;  /* 0x01180000ce14783b */ /* 0x000eae0000000200 */
[C---:B------:R-:W-:Y:S08]  /*7df0*/  HMMA.16816.F32 R176, R8.reuse, R178, R28 ;  /* 0x000000b208b0723c */ /* 0x040ff0000000181c */
[C---:B----4-:R-:W-:Y:S01]  /*7e00*/  HMMA.16816.F32 R28, R8.reuse, R236, R24 ;  /* 0x000000ec081c723c */ /* 0x050fe20000001818 */
[----:B------:R-:W3:Y:S07]  /*7e10*/  LDSM.16.M88.4 R24, [R206+0x11000] ;  /* 0x01100000ce18783b */ /* 0x000eee0000000200 */
[C---:B------:R-:W-:Y:S08]  /*7e20*/  HMMA.16816.F32 R180, R8.reuse, R182, R32 ;  /* 0x000000b608b4723c */ /* 0x040ff00000001820 */
[C---:B------:R-:W-:Y:S08]  /*7e30*/  HMMA.16816.F32 R32, R8.reuse, R194, R16 ;  /* 0x000000c20820723c */ /* 0x040ff00000001810 */
[----:B------:R-:W-:Y:S01]  /*7e40*/  HMMA.16816.F32 R16, R8, R238, R188 ;  /* 0x000000ee0810723c */ /* 0x000fe200000018bc */
[----:B------:R-:W-:Y:S04]  /*7e50*/  LDSM.16.M88.4 R8, [R209] ;  /* 0x00000000d108783b */ /* 0x000fe80000000200 */
[----:B------:R-:W4:Y:S03]  /*7e60*/  LDSM.16.M88.4 R188, [R205] ;  /* 0x00000000cdbc783b */ /* 0x000f260000000200 */
[C---:B-1----:R-:W-:Y:S08]  /*7e70*/  HMMA.16816.F32 R236, R4.reuse, R168, R228 ;  /* 0x000000a804ec723c */ /* 0x042ff000000018e4 */
[C---:B------:R-:W-:Y:S01]  /*7e80*/  HMMA.16816.F32 R228, R4.reuse, R170, R176 ;  /* 0x000000aa04e4723c */ /* 0x040fe200000018b0 */
[----:B------:R-:W-:Y:S07]  /*7e90*/  LDSM.16.M88.4 R176, [R205+0x800] ;  /* 0x00080000cdb0783b */ /* 0x000fee0000000200 */
[C---:B--2---:R-:W-:Y:S01]  /*7ea0*/  HMMA.16816.F32 R168, R4.reuse, R20, R28 ;  /* 0x0000001404a8723c */ /* 0x044fe2000000181c */
[----:B------:R-:W1:Y:S07]  /*7eb0*/  LDSM.16.M88.4 R28, [R205+0x1000] ;  /* 0x00100000cd1c783b */ /* 0x000e6e0000000200 */
[C---:B------:R-:W-:Y:S08]  /*7ec0*/  HMMA.16816.F32 R196, R4.reuse, R184, R196 ;  /* 0x000000b804c4723c */ /* 0x040ff000000018c4 */
[C---:B------:R-:W-:Y:S08]  /*7ed0*/  HMMA.16816.F32 R192, R4.reuse, R186, R180 ;  /* 0x000000ba04c0723c */ /* 0x040ff000000018b4 */
[C---:B---3--:R-:W-:Y:S08]  /*7ee0*/  HMMA.16816.F32 R184, R4.reuse, R24, R172 ;  /* 0x0000001804b8723c */ /* 0x048ff000000018ac */
[C---:B------:R-:W-:Y:S01]  /*7ef0*/  HMMA.16816.F32 R180, R4.reuse, R26, R32 ;  /* 0x0000001a04b4723c */ /* 0x040fe20000001820 */
[----:B------:R-:W2:Y:S04]  /*7f00*/  LDSM.16.M88.4 R24, [R205+0x1800] ;  /* 0x00180000cd18783b */ /* 0x000ea80000000200 */
[----:B------:R-:W-:Y:S03]  /*7f10*/  LDSM.16.M88.4 R32, [R200+0x12000] ;  /* 0x01200000c820783b */ /* 0x000fe60000000200 */
[----:B------:R-:W-:Y:S01]  /*7f20*/  HMMA.16816.F32 R20, R4, R22, R16 ;  /* 0x000000160414723c */ /* 0x000fe20000001810 */
[----:B------:R-:W3:Y:S07]  /*7f30*/  LDSM.16.M88.4 R4, [R207+0x4000] ;  /* 0x00400000cf04783b */ /* 0x000eee0000000200 */
[C---:B----4-:R-:W-:Y:S08]  /*7f40*/  HMMA.16816.F32 R16, R8.reuse, R188, R196 ;  /* 0x000000bc0810723c */ /* 0x050ff000000018c4 */
[C---:B------:R-:W-:Y:S01]  /*7f50*/  HMMA.16816.F32 R172, R8.reuse, R190, R192 ;  /* 0x000000be08ac723c */ /* 0x040fe200000018c0 */
[----:B------:R-:W4:Y:S07]  /*7f60*/  LDSM.16.M88.4 R188, [R200+0x12800] ;  /* 0x01280000c8bc783b */ /* 0x000f2e0000000200 */
[C---:B-1----:R-:W-:Y:S08]  /*7f70*/  HMMA.16816.F32 R192, R8.reuse, R28, R184 ;  /* 0x0000001c08c0723c */ /* 0x042ff000000018b8 */
[C---:B------:R-:W-:Y:S01]  /*7f80*/  HMMA.16816.F32 R184, R8.reuse, R30, R180 ;  /* 0x0000001e08b8723c */ /* 0x040fe200000018b4 */
[----:B------:R-:W1:Y:S04]  /*7f90*/  LDSM.16.M88.4 R180, [R200+0x13000] ;  /* 0x01300000c8b4783b */ /* 0x000e680000000200 */
[----:B------:R-:W1:Y:S03]  /*7fa0*/  LDSM.16.M88.4 R28, [R200+0x13800] ;  /* 0x01380000c81c783b */ /* 0x000e660000000200 */
[C---:B------:R-:W-:Y:S08]  /*7fb0*/  HMMA.16816.F32 R236, R8.reuse, R176, R236 ;  /* 0x000000b008ec723c */ /* 0x040ff000000018ec */
[C---:B------:R-:W-:Y:S08]  /*7fc0*/  HMMA.16816.F32 R196, R8.reuse, R178, R228 ;  /* 0x000000b208c4723c */ /* 0x040ff000000018e4 */
[C---:B--2---:R-:W-:Y:S08]  /*7fd0*/  HMMA.16816.F32 R176, R8.reuse, R24, R168 ;  /* 0x0000001808b0723c */ /* 0x044ff000000018a8 */
[----:B------:R-:W-:Y:S01]  /*7fe0*/  HMMA.16816.F32 R168, R8, R26, R20 ;  /* 0x0000001a08a8723c */ /* 0x000fe20000001814 */
[----:B------:R-:W-:Y:S04]  /*7ff0*/  LDSM.16.M88.4 R8, [R208+0x4000] ;  /* 0x00400000d008783b */ /* 0x000fe80000000200 */
[----:B------:R-:W2:Y:S03]  /*8000*/  LDSM.16.M88.4 R24, [R223] ;  /* 0x00000000df18783b */ /* 0x000ea60000000200 */
[C---:B---3--:R-:W-:Y:S08]  /*8010*/  HMMA.16816.F32 R20, R4.reuse, R32, R16 ;  /* 0x000000200414723c */ /* 0x048ff00000001810 */
[C---:B------:R-:W-:Y:S08]  /*8020*/  HMMA.16816.F32 R16, R4.reuse, R34, R172 ;  /* 0x000000220410723c */ /* 0x040ff000000018ac */
[C---:B----4-:R-:W-:Y:S08]  /*8030*/  HMMA.16816.F32 R228, R4.reuse, R190, R196 ;  /* 0x000000be04e4723c */ /* 0x050ff000000018c4 */
[C---:B-1----:R-:W-:Y:S01]  /*8040*/  HMMA.16816.F32 R196, R4.reuse, R180, R192 ;  /* 0x000000b404c4723c */ /* 0x042fe200000018c0 */
[----:B------:R-:W1:Y:S07]  /*8050*/  LDSM.16.M88.4 R192, [R222] ;  /* 0x00000000dec0783b */ /* 0x000e6e0000000200 */
[C---:B------:R-:W-:Y:S08]  /*8060*/  HMMA.16816.F32 R236, R4.reuse, R188, R236 ;  /* 0x000000bc04ec723c */ /* 0x040ff000000018ec */
[C---:B------:R-:W-:Y:S08]  /*8070*/  HMMA.16816.F32 R188, R4.reuse, R182, R184 ;  /* 0x000000b604bc723c */ /* 0x040ff000000018b8 */
[C---:B------:R-:W-:Y:S01]  /*8080*/  HMMA.16816.F32 R180, R4.reuse, R28, R176 ;  /* 0x0000001c04b4723c */ /* 0x040fe200000018b0 */
[----:B------:R-:W-:Y:S07]  /*8090*/  LDSM.16.M88.4 R176, [R206+0x12800] ;  /* 0x01280000ceb0783b */ /* 0x000fee0000000200 */
[----:B------:R-:W-:Y:S01]  /*80a0*/  HMMA.16816.F32 R172, R4, R30, R168 ;  /* 0x0000001e04ac723c */ /* 0x000fe200000018a8 */
[----:B------:R-:W3:Y:S04]  /*80b0*/  LDSM.16.M88.4 R168, [R221] ;  /* 0x00000000dda8783b */ /* 0x000ee80000000200 */
[----:B------:R-:W4:Y:S03]  /*80c0*/  LDSM.16.M88.4 R28, [R220] ;  /* 0x00000000dc1c783b */ /* 0x000f260000000200 */
[C---:B--2---:R-:W-:Y:S01]  /*80d0*/  HMMA.16816.F32 R32, R8.reuse, R24, R20 ;  /* 0x000000180820723c */ /* 0x044fe20000001814 */
[----:B------:R-:W-:Y:S07]  /*80e0*/  LDSM.16.M88.4 R4, [R210+0x4000] ;  /* 0x00400000d204783b */ /* 0x000fee0000000200 */
[C---:B------:R-:W-:Y:S01]  /*80f0*/  HMMA.16816.F32 R20, R8.reuse, R26, R16 ;  /* 0x0000001a0814723c */ /* 0x040fe20000001810 */
[----:B------:R-:W2:Y:S07]  /*8100*/  LDSM.16.M88.4 R24, [R206+0x12000] ;  /* 0x01200000ce18783b */ /* 0x000eae0000000200 */
[C---:B-1----:R-:W-:Y:S01]  /*8110*/  HMMA.16816.F32 R16, R8.reuse, R192, R236 ;  /* 0x000000c00810723c */ /* 0x042fe200000018ec */
[----:B------:R-:W-:Y:S07]  /*8120*/  LDSM.16.M88.4 R236, [R205+0x3000] ;  /* 0x00300000cdec783b */ /* 0x000fee0000000200 */
[C---:B------:R-:W-:Y:S08]  /*8130*/  HMMA.16816.F32 R184, R8.reuse, R194, R228 ;  /* 0x000000c208b8723c */ /* 0x040ff000000018e4 */
[C---:B---3--:R-:W-:Y:S08]  /*8140*/  HMMA.16816.F32 R228, R8.reuse, R168, R196 ;  /* 0x000000a808e4723c */ /* 0x048ff000000018c4 */
[C---:B----4-:R-:W-:Y:S08]  /*8150*/  HMMA.16816.F32 R192, R8.reuse, R28, R180 ;  /* 0x0000001c08c0723c */ /* 0x050ff000000018b4 */
[----:B------:R-:W-:Y:S01]  /*8160*/  HMMA.16816.F32 R196, R8, R170, R188 ;  /* 0x000000aa08c4723c */ /* 0x000fe200000018bc */
[----:B------:R-:W1:Y:S07]  /*8170*/  LDSM.16.M88.4 R168, [R206+0x13000] ;  /* 0x01300000cea8783b */ /* 0x000e6e0000000200 */
[----:B--2---:R-:W-:Y:S01]  /*8180*/  HMMA.16816.F32 R180, R4, R24, R32 ;  /* 0x0000001804b4723c */ /* 0x004fe20000001820 */
[----:B------:R-:W2:Y:S07]  /*8190*/  LDSM.16.M88.4 R32, [R206+0x13800] ;  /* 0x01380000ce20783b */ /* 0x000eae0000000200 */
[----:B------:R-:W-:Y:S01]  /*81a0*/  HMMA.16816.F32 R188, R8, R30, R172 ;  /* 0x0000001e08bc723c */ /* 0x000fe200000018ac */
[----:B------:R-:W-:Y:S04]  /*81b0*/  LDSM.16.M88.4 R8, [R209+0x4000] ;  /* 0x00400000d108783b */ /* 0x000fe80000000200 */
[----:B------:R-:W3:Y:S03]  /*81c0*/  LDSM.16.M88.4 R28, [R205+0x2000] ;  /* 0x00200000cd1c783b */ /* 0x000ee60000000200 */
[C---:B------:R-:W-:Y:S01]  /*81d0*/  HMMA.16816.F32 R172, R4.reuse, R26, R20 ;  /* 0x0000001a04ac723c */ /* 0x040fe20000001814 */
[----:B------:R-:W4:Y:S07]  /*81e0*/  LDSM.16.M88.4 R24, [R205+0x2800] ;  /* 0x00280000cd18783b */ /* 0x000f2e0000000200 */
[C---:B------:R-:W-:Y:S08]  /*81f0*/  HMMA.16816.F32 R20, R4.reuse, R176, R16 ;  /* 0x000000b00414723c */ /* 0x040ff00000001810 */
[C---:B------:R-:W-:Y:S08]  /*8200*/  HMMA.16816.F32 R16, R4.reuse, R178, R184 ;  /* 0x000000b20410723c */ /* 0x040ff000000018b8 */
[C---:B-1----:R-:W-:Y:S08]  /*8210*/  HMMA.16816.F32 R184, R4.reuse, R168, R228 ;  /* 0x000000a804b8723c */ /* 0x042ff000000018e4 */
[C---:B--2---:R-:W-:Y:S08]  /*8220*/  HMMA.16816.F32 R192, R4.reuse, R32, R192 ;  /* 0x0000002004c0723c */ /* 0x044ff000000018c0 */
[C---:B------:R-:W-:Y:S01]  /*8230*/  HMMA.16816.F32 R176, R4.reuse, R34, R188 ;  /* 0x0000002204b0723c */ /* 0x040fe200000018bc */
[----:B------:R-:W1:Y:S04]  /*8240*/  LDSM.16.M88.4 R32, [R205+0x3800] ;  /* 0x00380000cd20783b */ /* 0x000e680000000200 */
[----:B------:R-:W-:Y:S03]  /*8250*/  LDSM.16.M88.4 R188, [R200+0x15000] ;  /* 0x01500000c8bc783b */ /* 0x000fe60000000200 */
[----:B------:R-:W-:Y:S01]  /*8260*/  HMMA.16816.F32 R196, R4, R170, R196 ;  /* 0x000000aa04c4723c */ /* 0x000fe200000018c4 */
[----:B------:R-:W-:Y:S07]  /*8270*/  LDSM.16.M88.4 R4, [R207+0x8000] ;  /* 0x00800000cf04783b */ /* 0x000fee0000000200 */
[C---:B---3--:R-:W-:Y:S08]  /*8280*/  HMMA.16816.F32 R180, R8.reuse, R28, R180 ;  /* 0x0000001c08b4723c */ /* 0x048ff000000018b4 */
[C---:B------:R-:W-:Y:S01]  /*8290*/  HMMA.16816.F32 R172, R8.reuse, R30, R172 ;  /* 0x0000001e08ac723c */ /* 0x040fe200000018ac */
[----:B------:R-:W2:Y:S07]  /*82a0*/  LDSM.16.M88.4 R28, [R200+0x14000] ;  /* 0x01400000c81c783b */ /* 0x000eae0000000200 */
[C---:B----4-:R-:W-:Y:S08]  /*82b0*/  HMMA.16816.F32 R168, R8.reuse, R24, R20 ;  /* 0x0000001808a8723c */ /* 0x050ff00000001814 */
[C---:B------:R-:W-:Y:S01]  /*82c0*/  HMMA.16816.F32 R20, R8.reuse, R26, R16 ;  /* 0x0000001a0814723c */ /* 0x040fe20000001810 */
[----:B------:R-:W3:Y:S07]  /*82d0*/  LDSM.16.M88.4 R24, [R200+0x14800] ;  /* 0x01480000c818783b */ /* 0x000eee0000000200 */
[C---:B------:R-:W-:Y:S08]  /*82e0*/  HMMA.16816.F32 R16, R8.reuse, R236, R184 ;  /* 0x000000ec0810723c */ /* 0x040ff000000018b8 */
[C---:B------:R-:W-:Y:S08]  /*82f0*/  HMMA.16816.F32 R196, R8.reuse, R238, R196 ;  /* 0x000000ee08c4723c */ /* 0x040ff000000018c4 */
[C---:B-1----:R-:W-:Y:S08]  /*8300*/  HMMA.16816.F32 R228, R8.reuse, R32, R192 ;  /* 0x0000002008e4723c */ /* 0x042ff000000018c0 */
[----:B------:R-:W-:Y:S01]  /*8310*/  HMMA.16816.F32 R192, R8, R34, R176 ;  /* 0x0000002208c0723c */ /* 0x000fe200000018b0 */
[----:B------:R-:W-:Y:S04]  /*8320*/  LDSM.16.M88.4 R8, [R208+0x8000] ;  /* 0x00800000d008783b */ /* 0x000fe80000000200 */
[----:B------:R-:W-:Y:S03]  /*8330*/  LDSM.16.M88.4 R32, [R219] ;  /* 0x00000000db20783b */ /* 0x000fe60000000200 */
[C---:B--2---:R-:W-:Y:S01]  /*8340*/  HMMA.16816.F32 R184, R4.reuse, R28, R180 ;  /* 0x0000001c04b8723c */ /* 0x044fe200000018b4 */
[----:B------:R-:W1:Y:S07]  /*8350*/  LDSM.16.M88.4 R180, [R200+0x15800] ;  /* 0x01580000c8b4783b */ /* 0x000e6e0000000200 */
        /* <DEDUP_REMOVED lines=8> */
[C---:B-1----:R-:W-:Y:S08]  /*83e0*/  HMMA.16816.F32 R228, R4.reuse, R180, R228 ;  /* 0x000000b404e4723c */ /* 0x042ff000000018e4 */
[----:B------:R-:W-:Y:S01]  /*83f0*/  HMMA.16816.F32 R192, R4, R182, R192 ;  /* 0x000000b604c0723c */ /* 0x000fe200000018c0 */
[----:B------:R-:W-:Y:S07]  /*8400*/  LDSM.16.M88.4 R4, [R210+0x8000] ;  /* 0x00800000d204783b */ /* 0x000fee0000000200 */
[C---:B------:R-:W-:Y:S08]  /*8410*/  HMMA.16816.F32 R184, R8.reuse, R32, R184 ;  /* 0x0000002008b8723c */ /* 0x040ff000000018b8 */
[C---:B------:R-:W-:Y:S08]  /*8420*/  HMMA.16816.F32 R176, R8.reuse, R34, R176 ;  /* 0x0000002208b0723c */ /* 0x040ff000000018b0 */
[C---:B--2---:R-:W-:Y:S01]  /*8430*/  HMMA.16816.F32 R32, R8.reuse, R24, R20 ;  /* 0x000000180820723c */ /* 0x044fe20000001814 */
[----:B------:R-:W1:Y:S07]  /*8440*/  LDSM.16.M88.4 R20, [R206+0x14000] ;  /* 0x01400000ce14783b */ /* 0x000e6e0000000200 */
        /* <DEDUP_REMOVED lines=11> */
[----:B------:R-:W1:Y:S04]  /*8500*/  LDSM.16.M88.4 R176, [R205+0x4000] ;  /* 0x00400000cdb0783b */ /* 0x000e680000000200 */
        /* <DEDUP_REMOVED lines=9> */
[----:B------:R-:W-:Y:S07]  /*85a0*/  LDSM.16.M88.4 R4, [R207+0xc000] ;  /* 0x00c00000cf04783b */ /* 0x000fee0000000200 */
[C---:B-1----:R-:W-:Y:S08]  /*85b0*/  HMMA.16816.F32 R236, R8.reuse, R176, R236 ;  /* 0x000000b008ec723c */ /* 0x042ff000000018ec */
[C---:B------:R-:W-:Y:S01]  /*85c0*/  HMMA.16816.F32 R196, R8.reuse, R178, R196 ;  /* 0x000000b208c4723c */ /* 0x040fe200000018c4 */
[----:B------:R-:W1:Y:S07]  /*85d0*/  LDSM.16.M88.4 R176, [R200+0x16000] ;  /* 0x01600000c8b0783b */ /* 0x000e6e0000000200 */
[C---:B--2---:R-:W-:Y:S08]  /*85e0*/  HMMA.16816.F32 R192, R8.reuse, R168, R184 ;  /* 0x000000a808c0723c */ /* 0x044ff000000018b8 */
[C---:B------:R-:W-:Y:S08]  /*85f0*/  HMMA.16816.F32 R188, R8.reuse, R170, R180 ;  /* 0x000000aa08bc723c */ /* 0x040ff000000018b4 */
[C---:B----4-:R-:W-:Y:S01]  /*8600*/  HMMA.16816.F32 R184, R8.reuse, R24, R172 ;  /* 0x0000001808b8723c */ /* 0x050fe200000018ac */
[----:B------:R-:W2:Y:S07]  /*8610*/  LDSM.16.M88.4 R172, [R200+0x16800] ;  /* 0x01680000c8ac783b */ /* 0x000eae0000000200 */
[C---:B------:R-:W-:Y:S01]  /*8620*/  HMMA.16816.F32 R168, R8.reuse, R20, R28 ;  /* 0x0000001408a8723c */ /* 0x040fe2000000181c */
[----:B------:R-:W3:Y:S07]  /*8630*/  LDSM.16.M88.4 R28, [R200+0x17000] ;  /* 0x01700000c81c783b */ /* 0x000eee0000000200 */
[C---:B------:R-:W-:Y:S01]  /*8640*/  HMMA.16816.F32 R180, R8.reuse, R26, R32 ;  /* 0x0000001a08b4723c */ /* 0x040fe20000001820 */
[----:B------:R-:W4:Y:S04]  /*8650*/  LDSM.16.M88.4 R24, [R200+0x17800] ;  /* 0x01780000c818783b */ /* 0x000f280000000200 */
[----:B------:R-:W-:Y:S03]  /*8660*/  LDSM.16.M88.4 R32, [R215] ;  /* 0x00000000d720783b */ /* 0x000fe60000000200 */
[----:B------:R-:W-:Y:S01]  /*8670*/  HMMA.16816.F32 R20, R8, R22, R16 ;  /* 0x000000160814723c */ /* 0x000fe20000001810 */
[----:B------:R-:W4:Y:S07]  /*8680*/  LDSM.16.M88.4 R8, [R208+0xc000] ;  /* 0x00c00000d008783b */ /* 0x000f2e0000000200 */
[C---:B-1----:R-:W-:Y:S08]  /*8690*/  HMMA.16816.F32 R16, R4.reuse, R176, R236 ;  /* 0x000000b00410723c */ /* 0x042ff000000018ec */
[C---:B------:R-:W-:Y:S08]  /*86a0*/  HMMA.16816.F32 R176, R4.reuse, R178, R196 ;  /* 0x000000b204b0723c */ /* 0x040ff000000018c4 */
[C---:B--2---:R-:W-:Y:S08]  /*86b0*/  HMMA.16816.F32 R236, R4.reuse, R172, R192 ;  /* 0x000000ac04ec723c */ /* 0x044ff000000018c0 */
[C---:B---3--:R-:W-:Y:S08]  /*86c0*/  HMMA.16816.F32 R196, R4.reuse, R28, R184 ;  /* 0x0000001c04c4723c */ /* 0x048ff000000018b8 */
[C---:B------:R-:W-:Y:S01]  /*86d0*/  HMMA.16816.F32 R192, R4.reuse, R30, R180 ;  /* 0x0000001e04c0723c */ /* 0x040fe200000018b4 */
[----:B------:R-:W1:Y:S07]  /*86e0*/  LDSM.16.M88.4 R28, [R214] ;  /* 0x00000000d61c783b */ /* 0x000e6e0000000200 */
[C---:B------:R-:W-:Y:S01]  /*86f0*/  HMMA.16816.F32 R228, R4.reuse, R174, R188 ;  /* 0x000000ae04e4723c */ /* 0x040fe200000018bc */
[----:B------:R-:W-:Y:S07]  /*8700*/  LDSM.16.M88.4 R188, [R206+0x16800] ;  /* 0x01680000cebc783b */ /* 0x000fee0000000200 */
[C---:B----4-:R-:W-:Y:S08]  /*8710*/  HMMA.16816.F32 R180, R4.reuse, R24, R168 ;  /* 0x0000001804b4723c */ /* 0x050ff000000018a8 */
[----:B------:R-:W-:Y:S01]  /*8720*/  HMMA.16816.F32 R172, R4, R26, R20 ;  /* 0x0000001a04ac723c */ /* 0x000fe20000001814 */
[----:B------:R-:W2:Y:S04]  /*8730*/  LDSM.16.M88.4 R24, [R213] ;  /* 0x00000000d518783b */ /* 0x000ea80000000200 */
[----:B------:R-:W3:Y:S03]  /*8740*/  LDSM.16.M88.4 R20, [R212] ;  /* 0x00000000d414783b */ /* 0x000ee60000000200 */
[C---:B------:R-:W-:Y:S01]  /*8750*/  HMMA.16816.F32 R16, R8.reuse, R32, R16 ;  /* 0x000000200810723c */ /* 0x040fe20000001810 */
[----:B------:R-:W-:Y:S07]  /*8760*/  LDSM.16.M88.4 R4, [R210+0xc000] ;  /* 0x00c00000d204783b */ /* 0x000fee0000000200 */
        /* <DEDUP_REMOVED lines=14> */
[----:B------:R-:W4:Y:S07]  /*8850*/  LDSM.16.M88.4 R32, [R206+0x17800] ;  /* 0x01780000ce20783b */ /* 0x000f2e0000000200 */
[C---:B------:R-:W-:Y:S01]  /*8860*/  HMMA.16816.F32 R168, R4.reuse, R188, R176 ;  /* 0x000000bc04a8723c */ /* 0x040fe200000018b0 */
[----:B------:R-:W4:Y:S07]  /*8870*/  LDSM.16.M88.4 R176, [R205+0x7000] ;  /* 0x00700000cdb0783b */ /* 0x000f2e0000000200 */
[----:B------:R-:W-:Y:S01]  /*8880*/  HMMA.16816.F32 R180, R4, R190, R184 ;  /* 0x000000be04b4723c */ /* 0x000fe200000018b8 */
[----:B------:R-:W-:-:S07]  /*8890*/  IMAD.SHL.U32 R15, R15, 0x2, RZ ;  /* 0x000000020f0f7824 */ /* 0x000fce00078e00ff */
[C---:B-1----:R-:W-:Y:S08]  /*88a0*/  HMMA.16816.F32 R196, R4.reuse, R28, R196 ;  /* 0x0000001c04c4723c */ /* 0x042ff000000018c4 */
[----:B------:R-:W-:Y:S08]  /*88b0*/  HMMA.16816.F32 R228, R4, R30, R192 ;  /* 0x0000001e04e4723c */ /* 0x000ff000000018c0 */
[----:B--2---:R-:W-:Y:S01]  /*88c0*/  HMMA.16816.F32 R28, R8, R26, R16 ;  /* 0x0000001a081c723c */ /* 0x004fe20000001810 */
[----:B------:R-:W-:-:S07]  /*88d0*/  LOP3.LUT R15, R15, 0x6, RZ, 0xc0, !PT ;  /* 0x000000060f0f7812 */ /* 0x000fce00078ec0ff */
[C---:B---3--:R-:W-:Y:S01]  /*88e0*/  HMMA.16816.F32 R16, R8.reuse, R172, R168 ;  /* 0x000000ac0810723c */ /* 0x048fe200000018a8 */
[----:B------:R-:W1:Y:S07]  /*88f0*/  LDSM.16.M88.4 R168, [R205+0x7800] ;  /* 0x00780000cda8783b */ /* 0x000e6e0000000200 */
[----:B------:R-:W-:Y:S01]  /*8900*/  HMMA.16816.F32 R192, R8, R24, R20 ;  /* 0x0000001808c0723c */ /* 0x000fe20000001814 */
[----:B------:R-:W-:Y:S01]  /*8910*/  IMAD R0, R0, 0x40, R15 ;  /* 0x0000004000007824 */ /* 0x000fe200078e020f */
[----:B------:R-:W-:Y:S01]  /*8920*/  UISETP.GE.AND UP0, UPT, UR35, 0x3, UPT ;  /* 0x000000032300788c */ /* 0x000fe2000bf06270 */
[----:B------:R-:W-:-:S05]  /*8930*/  DEPBAR.LE SB0, 0x0 ;  /* 0x000080000000791a */ /* 0x000fca0000000000 */
[----:B----4-:R-:W-:Y:S01]  /*8940*/  HMMA.16816.F32 R188, R4, R32, R240 ;  /* 0x0000002004bc723c */ /* 0x010fe200000018f0 */
[----:B------:R-:W-:-:S07]  /*8950*/  IADD3 R2, R0, 0x8, RZ ;  /* 0x0000000800027810 */ /* 0x000fce0007ffe0ff */
[----:B------:R-:W-:Y:S07]  /*8960*/  HMMA.16816.F32 R184, R4, R34, R236 ;  /* 0x0000002204b8723c */ /* 0x000fee00000018ec */
[----:B------:R-:W-:Y:S01]  /*8970*/  IADD3 R4, R0, 0x1, RZ ;  /* 0x0000000100047810 */ /* 0x000fe20007ffe0ff */
[----:B------:R-:W-:Y:S01]  /*8980*/  HMMA.16816.F32 R20, R8, R174, R180 ;  /* 0x000000ae0814723c */ /* 0x000fe200000018b4 */
[----:B------:R-:W-:Y:S02]  /*8990*/  BAR.SYNC.DEFER_BLOCKING 0x0 ;  /* 0x0000000000007b1d */ /* 0x000fe40000010000 */
[----:B------:R-:W-:-:S02]  /*89a0*/  ISETP.GE.AND P2, PT, R4, R13, PT ;  /* 0x0000000d0400720c */ /* 0x000fc40003f46270 */
[-C--:B------:R-:W-:Y:S02]  /*89b0*/  ISETP.GE.AND P1, PT, R4, R14.reuse, PT ;  /* 0x0000000e0400720c */ /* 0x080fe40003f26270 */
[----:B------:R-:W-:Y:S01]  /*89c0*/  IADD3 R4, R0, 0x9, RZ ;  /* 0x0000000900047810 */ /* 0x000fe20007ffe0ff */
[----:B------:R-:W-:Y:S01]  /*89d0*/  HMMA.16816.F32 R32, R8, R176, R196 ;  /* 0x000000b00820723c */ /* 0x000fe200000018c4 */
[----:B------:R-:W-:Y:S02]  /*89e0*/  FSEL R24, R193, -INF , !P2 ;  /* 0xff800000c1187808 */ /* 0x000fe40005000000 */
[----:B------:R-:W-:Y:S02]  /*89f0*/  FSEL R150, R195, -INF , !P1 ;  /* 0xff800000c3967808 */ /* 0x000fe40004800000 */
[C---:B------:R-:W-:Y:S02]  /*8a00*/  ISETP.GE.AND P0, PT, R2.reuse, R13, PT ;  /* 0x0000000d0200720c */ /* 0x040fe40003f06270 */
[----:B------:R-:W-:-:S02]  /*8a10*/  ISETP.GE.AND P2, PT, R2, R14, PT ;  /* 0x0000000e0200720c */ /* 0x000fc40003f46270 */
[----:B------:R-:W-:Y:S02]  /*8a20*/  ISETP.GE.AND P1, PT, R4, R13, PT ;  /* 0x0000000d0400720c */ /* 0x000fe40003f26270 */
[----:B------:R-:W-:Y:S02]  /*8a30*/  IADD3 R2, R0, 0x10, RZ ;  /* 0x0000001000027810 */ /* 0x000fe40007ffe0ff */
[----:B------:R-:W-:Y:S02]  /*8a40*/  FSEL R25, R28, -INF , !P0 ;  /* 0xff8000001c197808 */ /* 0x000fe40004000000 */
[----:B------:R-:W-:Y:S02]  /*8a50*/  FSEL R27, R30, -INF , !P2 ;  /* 0xff8000001e1b7808 */ /* 0x000fe40005000000 */
[----:B------:R-:W-:Y:S02]  /*8a60*/  FSEL R26, R29, -INF , !P1 ;  /* 0xff8000001d1a7808 */ /* 0x000fe40004800000 */
[----:B------:R-:W-:-:S02]  /*8a70*/  ISETP.GE.AND P0, PT, R4, R14, PT ;  /* 0x0000000e0400720c */ /* 0x000fc40003f06270 */
[C---:B------:R-:W-:Y:S02]  /*8a80*/  ISETP.GE.AND P2, PT, R2.reuse, R13, PT ;  /* 0x0000000d0200720c */ /* 0x040fe40003f46270 */
[----:B------:R-:W-:Y:S02]  /*8a90*/  ISETP.GE.AND P1, PT, R2, R14, PT ;  /* 0x0000000e0200720c */ /* 0x000fe40003f26270 */
[C---:B------:R-:W-:Y:S02]  /*8aa0*/  IADD3 R4, R0.reuse, 0x11, RZ ;  /* 0x0000001100047810 */ /* 0x040fe40007ffe0ff */
[----:B------:R-:W-:Y:S02]  /*8ab0*/  IADD3 R2, R0, 0x18, RZ ;  /* 0x0000001800027810 */ /* 0x000fe40007ffe0ff */
[----:B------:R-:W-:Y:S02]  /*8ac0*/  FSEL R149, R31, -INF , !P0 ;  /* 0xff8000001f957808 */ /* 0x000fe40004000000 */
[----:B------:R-:W-:Y:S01]  /*8ad0*/  FSEL R174, R16, -INF , !P2 ;  /* 0xff80000010ae7808 */ /* 0x000fe20005000000 */
[----:B------:R-:W-:Y:S01]  /*8ae0*/  HMMA.16816.F32 R28, R8, R178, R228 ;  /* 0x000000b2081c723c */ /* 0x000fe200000018e4 */
        /* <DEDUP_REMOVED lines=8> */
[C---:B-1----:R-:W-:Y:S01]  /*8b70*/  HMMA.16816.F32 R16, R8.reuse, R168, R188 ;  /* 0x000000a80810723c */ /* 0x042fe200000018bc */
[-C--:B------:R-:W-:Y:S02]  /*8b80*/  ISETP.GE.AND P0, PT, R2, R14.reuse, PT ;  /* 0x0000000e0200720c */ /* 0x080fe40003f06270 */
[C---:B------:R-:W-:Y:S02]  /*8b90*/  ISETP.GE.AND P2, PT, R4.reuse, R13, PT ;  /* 0x0000000d0400720c */ /* 0x040fe40003f46270 */
[----:B------:R-:W-:Y:S02]  /*8ba0*/  ISETP.GE.AND P1, PT, R4, R14, PT ;  /* 0x0000000e0400720c */ /* 0x000fe40003f26270 */
[C---:B------:R-:W-:Y:S02]  /*8bb0*/  IADD3 R2, R0.reuse, 0x20, RZ ;  /* 0x0000002000027810 */ /* 0x040fe40007ffe0ff */
[----:B------:R-:W-:Y:S01]  /*8bc0*/  IADD3 R4, R0, 0x21, RZ ;  /* 0x0000002100047810 */ /* 0x000fe20007ffe0ff */
[----:B------:R-:W-:Y:S01]  /*8bd0*/  HMMA.16816.F32 R8, R8, R170, R184 ;  /* 0x000000aa0808723c */ /* 0x000fe200000018b8 */
        /* <DEDUP_REMOVED lines=15> */
[----:B------:R-:W-:Y:S02]  /*8cd0*/  ISETP.GE.AND P0, PT, R2, R13, PT ;  /* 0x0000000d0200720c */ /* 0x000fe40003f06270 */
[----:B------:R-:W-:Y:S02]  /*8ce0*/  IADD3 R5, R0, 0x30, RZ ;  /* 0x0000003000057810 */ /* 0x000fe40007ffe0ff */
[----:B------:R-:W-:Y:S02]  /*8cf0*/  FSEL R232, R28, -INF , !P2 ;  /* 0xff8000001ce87808 */ /* 0x000fe40005000000 */
[----:B------:R-:W-:-:S02]  /*8d00*/  FSEL R245, R29, -INF , !P0 ;  /* 0xff8000001df57808 */ /* 0x000fc40004000000 */
[-C--:B------:R-:W-:Y:S02]  /*8d10*/  ISETP.GE.AND P2, PT, R2, R14.reuse, PT ;  /* 0x0000000e0200720c */ /* 0x080fe40003f46270 */
[----:B------:R-:W-:Y:S02]  /*8d20*/  ISETP.GE.AND P0, PT, R5, R14, PT ;  /* 0x0000000e0500720c */ /* 0x000fe40003f06270 */
[----:B------:R-:W-:Y:S02]  /*8d30*/  IADD3 R2, R0, 0x38, RZ ;  /* 0x0000003800027810 */ /* 0x000fe40007ffe0ff */
[----:B------:R-:W-:Y:S02]  /*8d40*/  FSEL R176, R18, -INF , !P0 ;  /* 0xff80000012b07808 */ /* 0x000fe40004000000 */
[----:B------:R-:W-:Y:S02]  /*8d50*/  ISETP.GE.AND P0, PT, R2, R13, PT ;  /* 0x0000000d0200720c */ /* 0x000fe40003f06270 */
[----:B------:R-:W-:-:S02]  /*8d60*/  FSEL R248, R30, -INF , !P1 ;  /* 0xff8000001ef87808 */ /* 0x000fc40004800000 */
[----:B------:R-:W-:Y:S02]  /*8d70*/  FSEL R236, R8, -INF , !P0 ;  /* 0xff80000008ec7808 */ /* 0x000fe40004000000 */
[C---:B------:R-:W-:Y:S02]  /*8d80*/  ISETP.GE.AND P0, PT, R0.reuse, R14, PT ;  /* 0x0000000e0000720c */ /* 0x040fe40003f06270 */
[----:B------:R-:W-:Y:S02]  /*8d90*/  ISETP.GE.AND P1, PT, R5, R13, PT ;  /* 0x0000000d0500720c */ /* 0x000fe40003f26270 */
[----:B------:R-:W-:Y:S02]  /*8da0*/  IADD3 R4, R0, 0x31, RZ ;  /* 0x0000003100047810 */ /* 0x000fe40007ffe0ff */
[----:B------:R-:W-:Y:S02]  /*8db0*/  FSEL R20, R194, -INF , !P0 ;  /* 0xff800000c2147808 */ /* 0x000fe40004000000 */
[----:B------:R-:W-:-:S02]  /*8dc0*/  FSEL R151, R31, -INF , !P2 ;  /* 0xff8000001f977808 */ /* 0x000fc40005000000 */
[----:B------:R-:W-:Y:S02]  /*8dd0*/  FSEL R183, R16, -INF , !P1 ;  /* 0xff80000010b77808 */ /* 0x000fe40004800000 */
[----:B------:R-:W-:Y:S02]  /*8de0*/  PLOP3.LUT P0, PT, PT, PT, UP0, 0x80, 0x0 ;  /* 0x000000000000781c */ /* 0x000fe40003f0f008 */
[C---:B------:R-:W-:Y:S02]  /*8df0*/  ISETP.GE.AND P2, PT, R4.reuse, R13, PT ;  /* 0x0000000d0400720c */ /* 0x040fe40003f46270 */
[----:B------:R-:W-:Y:S02]  /*8e00*/  ISETP.GE.AND P1, PT, R4, R14, PT ;  /* 0x0000000e0400720c */ /* 0x000fe40003f26270 */
[----:B------:R-:W-:Y:S02]  /*8e10*/  FSEL R239, R17, -INF , !P2 ;  /* 0xff80000011ef7808 */ /* 0x000fe40005000000 */
[----:B------:R-:W-:-:S02]  /*8e20*/  FSEL R237, R19, -INF , !P1 ;  /* 0xff80000013ed7808 */ /* 0x000fc40004800000 */
[----:B------:R-:W-:Y:S02]  /*8e30*/  ISETP.GE.AND P2, PT, R2, R14, PT ;  /* 0x0000000e0200720c */ /* 0x000fe40003f46270 */
[CC--:B------:R-:W-:Y:S02]  /*8e40*/  ISETP.GE.AND P1, PT, R0.reuse, R13.reuse, PT ;  /* 0x0000000d0000720c */ /* 0x0c0fe40003f26270 */
[----:B------:R-:W-:Y:S02]  /*8e50*/  IADD3 R2, R0, 0x39, RZ ;  /* 0x0000003900027810 */ /* 0x000fe40007ffe0ff */
[----:B------:R-:W-:Y:S02]  /*8e60*/  FSEL R238, R10, -INF , !P2 ;  /* 0xff8000000aee7808 */ /* 0x000fe40005000000 */
[----:B------:R-:W-:Y:S02]  /*8e70*/  FSEL R15, R192, -INF , !P1 ;  /* 0xff800000c00f7808 */ /* 0x000fe40004800000 */
[----:B------:R-:W-:-:S02]  /*8e80*/  ISETP.GE.AND P2, PT, R2, R13, PT ;  /* 0x0000000d0200720c */ /* 0x000fc40003f46270 */
[----:B------:R-:W-:Y:S02]  /*8e90*/  ISETP.GE.AND P1, PT, R2, R14, PT ;  /* 0x0000000e0200720c */ /* 0x000fe40003f26270 */
[----:B------:R-:W-:Y:S02]  /*8ea0*/  FSEL R240, R9, -INF , !P2 ;  /* 0xff80000009f07808 */ /* 0x000fe40005000000 */
[----:B------:R-:W-:Y:S01]  /*8eb0*/  FSEL R177, R11, -INF , !P1 ;  /* 0xff8000000bb17808 */ /* 0x000fe20004800000 */
[----:B------:R-:W-:Y:S05]  /*8ec0*/  @!P0 BRA `(.L_x_716) ;  /* 0x000004c000008947 */ /* 0x000fea0003800000 */
[----:B------:R-:W2:Y:S04]  /*8ed0*/  LDL.64 R6, [R1+0x20] ;  /* 0x0000200001067983 */ /* 0x000ea80000100a00 */
[----:B------:R-:W3:Y:S01]  /*8ee0*/  LDL.64 R242, [R1+0x10] ;  /* 0x0000100001f27983 */ /* 0x000ee20000100a00 */
[----:B------:R-:W-:Y:S01]  /*8ef0*/  UIADD3 UR40, UR35, -0x3, URZ ;  /* 0xfffffffd23287890 */ /* 0x000fe2000fffe03f */
[----:B------:R-:W-:Y:S01]  /*8f00*/  BSSY B0, `(.L_x_717) ;  /* 0x0000047000007945 */ /* 0x000fe20003800000 */
[----:B------:R-:W-:Y:S01]  /*8f10*/  ULDC.64 UR4, c[0x0][0x198] ;  /* 0x0000660000047ab9 */ /* 0x000fe20000000a00 */
[----:B------:R1:W-:Y:S01]  /*8f20*/  @P6 STS.128 [R227+0x10000], RZ ;  /* 0x010000ffe3006388 */ /* 0x0003e20000000c00 */
        /* <DEDUP_REMOVED lines=68> */
.L_x_718:
[----:B------:R-:W-:Y:S05]  /*9370*/  BSYNC B0 ;  /* 0x0000000000007941 */ /* 0x000fea0003800000 */
.L_x_717:
[----:B------:R-:W0:Y:S02]  /*9380*/  LDGDEPBAR ;  /* 0x00000000000079af */ /* 0x000e240000000000 */
.L_x_716:
[----:B------:R-:W2:Y:S04]  /*9390*/  LDL.LU.64 R168, [R1+0x8] ;  /* 0x0000080001a87983 */ /* 0x000ea80000300a00 */
[----:B-1----:R-:W3:Y:S04]  /*93a0*/  LDL R9, [R1+0x48] ;  /* 0x0000480001097983 */ /* 0x002ee80000100800 */
[----:B------:R-:W4:Y:S04]  /*93b0*/  LDL R5, [R1+0x30] ;  /* 0x0000300001057983 */ /* 0x000f280000100800 */
[----:B------:R-:W5:Y:S01]  /*93c0*/  LDL R6, [R1+0x34] ;  /* 0x0000340001067983 */ /* 0x000f620000100800 */
[----:B------:R-:W-:Y:S01]  /*93d0*/  FMNMX.FTZ R0, R148, R15, !PT ;  /* 0x0000000f94007209 */ /* 0x000fe20007810000 */
[----:B------:R-:W-:-:S03]  /*93e0*/  USHF.L.U32 UR4, UR38, 0x1, URZ ;  /* 0x0000000126047899 */ /* 0x000fc6000800063f */
        /* <DEDUP_REMOVED lines=34> */
[----:B------:R-:W-:Y:S01]  /*9610*/  MOV R4, UR4 ;  /* 0x0000000400047c02 */ /* 0x000fe20008000f00 */
[----:B------:R-:W-:Y:S02]  /*9620*/  UIADD3 UR4, UR4, 0x1, URZ ;  /* 0x0000000104047890 */ /* 0x000fe4000fffe03f */
[----:B------:R-:W1:Y:S02]  /*9630*/  SHFL.BFLY PT, R8, R0, 0x1, 0x1f ;  /* 0x0c201f0000087f89 */ /* 0x000e6400000e0000 */
        /* <DEDUP_REMOVED lines=10> */
[----:B------:R-:W-:-:S05]  /*96e0*/  FMUL.FTZ R15, R249, c[0x0][0x23c] ;  /* 0x00008f00f90f7a20 */ /* 0x000fca0000410000 */
[----:B------:R-:W-:-:S05]  /*96f0*/  FSEL R15, R15, RZ, P1 ;  /* 0x000000ff0f0f7208 */ /* 0x000fca0000800000 */
[----:B------:R-:W-:-:S04]  /*9700*/  FFMA.FTZ R20, R20, c[0x0][0x23c], -R15 ;  /* 0x00008f0014147a23 */ /* 0x000fc8000001080f */
[----:B------:R-:W-:Y:S01]  /*9710*/  MUFU.EX2 R170, R20 ;  /* 0x0000001400aa7308 */ /* 0x000fe20000000800 */
[----:B---3--:R-:W-:-:S04]  /*9720*/  IMAD.WIDE.U32 R30, R9, -0x2daee0ad, RZ ;  /* 0xd2511f53091e7825 */ /* 0x008fc800078e00ff */
[----:B----4-:R-:W-:Y:S01]  /*9730*/  IMAD.WIDE.U32 R178, R5, -0x326172a9, RZ ;  /* 0xcd9e8d5705b27825 */ /* 0x010fe200078e00ff */
[----:B------:R-:W-:-:S04]  /*9740*/  LOP3.LUT R4, R31, UR37, R4, 0x96, !PT ;  /* 0x000000251f047c12 */ /* 0x000fc8000f8e9604 */
[----:B-----5:R-:W-:Y:S01]  /*9750*/  LOP3.LUT R6, R179, R6, RZ, 0x3c, !PT ;  /* 0x00000006b3067212 */ /* 0x020fe200078e3cff */
[----:B------:R-:W-:-:S04]  /*9760*/  IMAD.WIDE.U32 R4, R4, -0x326172a9, RZ ;  /* 0xcd9e8d5704047825 */ /* 0x000fc800078e00ff */
[----:B------:R-:W-:Y:S01]  /*9770*/  IMAD R30, R6, -0x2daee0ad, RZ ;  /* 0xd2511f53061e7824 */ /* 0x000fe200078e02ff */
[----:B------:R-:W-:Y:S01]  /*9780*/  LOP3.LUT R5, R5, UR15, R178, 0x96, !PT ;  /* 0x0000000f05057c12 */ /* 0x000fe2000f8e96b2 */
[----:B------:R-:W-:Y:S01]  /*9790*/  FFMA.FTZ R6, R24, c[0x0][0x23c], -R12 ;  /* 0x00008f0018067a23 */ /* 0x000fe2000001080c */
[----:B--2---:R-:W-:-:S03]  /*97a0*/  LOP3.LUT R0, R169, UR13, R4, 0x96, !PT ;  /* 0x0000000da9007c12 */ /* 0x004fc6000f8e9604 */
[----:B------:R-:W-:Y:S01]  /*97b0*/  IMAD.WIDE.U32 R4, R5, -0x2daee0ad, RZ ;  /* 0xd2511f5305047825 */ /* 0x000fe200078e00ff */
[----:B------:R1:W-:Y:S03]  /*97c0*/  MUFU.EX2 R184, R6 ;  /* 0x0000000600b87308 */ /* 0x0003e60000000800 */
        /* <DEDUP_REMOVED lines=9> */
[----:B-1----:R-:W-:-:S03]  /*9860*/  LOP3.LUT R6, R5, UR8, R10, 0x96, !PT ;  /* 0x0000000805067c12 */ /* 0x002fc6000f8e960a */
[----:B------:R-:W-:Y:S01]  /*9870*/  FFMA.FTZ R0, R25, c[0x0][0x23c], -R12 ;  /* 0x00008f0019007a23 */ /* 0x000fe2000001080c */
[----:B------:R-:W-:Y:S01]  /*9880*/  LOP3.LUT R4, R33, UR6, R4, 0x96, !PT ;  /* 0x0000000621047c12 */ /* 0x000fe2000f8e9604 */
[----:B------:R-:W-:Y:S02]  /*9890*/  IMAD.WIDE.U32 R6, R6, -0x326172a9, RZ ;  /* 0xcd9e8d5706067825 */ /* 0x000fe400078e00ff */
[----:B------:R1:W-:Y:S02]  /*98a0*/  MUFU.EX2 R186, R0 ;  /* 0x0000000000ba7308 */ /* 0x0003e40000000800 */
[----:B------:R-:W-:Y:S01]  /*98b0*/  IMAD.WIDE.U32 R4, R4, -0x326172a9, RZ ;  /* 0xcd9e8d5704047825 */ /* 0x000fe200078e00ff */
[----:B------:R-:W-:-:S04]  /*98c0*/  LOP3.LUT R24, R7, UR7, R8, 0x96, !PT ;  /* 0x0000000707187c12 */ /* 0x000fc8000f8e9608 */
[----:B------:R-:W-:Y:S02]  /*98d0*/  SHF.R.U32.HI R8, RZ, 0x10, R4 ;  /* 0x00000010ff087819 */ /* 0x000fe40000011604 */
[C---:B------:R-:W-:Y:S02]  /*98e0*/  LOP3.LUT R7, R4.reuse, 0xffff, RZ, 0xc0, !PT ;  /* 0x0000ffff04077812 */ /* 0x040fe400078ec0ff */
[----:B------:R-:W-:Y:S02]  /*98f0*/  LOP3.LUT R9, R4, 0xff, RZ, 0xc0, !PT ;  /* 0x000000ff04097812 */ /* 0x000fe400078ec0ff */
[----:B------:R-:W-:Y:S02]  /*9900*/  LOP3.LUT R8, R8, 0xff, RZ, 0xc0, !PT ;  /* 0x000000ff08087812 */ /* 0x000fe400078ec0ff */
[----:B------:R-:W-:Y:S01]  /*9910*/  SHF.R.U32.HI R7, RZ, 0x8, R7 ;  /* 0x00000008ff077819 */ /* 0x000fe20000011607 */
[----:B-1----:R-:W-:-:S03]  /*9920*/  FFMA.FTZ R0, R26, c[0x0][0x23c], -R12 ;  /* 0x00008f001a007a23 */ /* 0x002fc6000001080c */
[----:B------:R-:W-:Y:S01]  /*9930*/  PRMT R7, R9, 0x5410, R7 ;  /* 0x0000541009077816 */ /* 0x000fe20000000007 */
[----:B------:R1:W-:Y:S02]  /*9940*/  MUFU.EX2 R182, R0 ;  /* 0x0000000000b67308 */ /* 0x0003e40000000800 */
[----:B-1----:R-:W-:Y:S02]  /*9950*/  LOP3.LUT R0, R5, UR16, R6, 0x96, !PT ;  /* 0x0000001005007c12 */ /* 0x002fe4000f8e9606 */
[----:B------:R-:W-:Y:S01]  /*9960*/  SHF.R.U32.HI R6, RZ, 0x18, R4 ;  /* 0x00000018ff067819 */ /* 0x000fe20000011604 */
[----:B------:R-:W-:Y:S01]  /*9970*/  FFMA.FTZ R4, R27, c[0x0][0x23c], -R15 ;  /* 0x00008f001b047a23 */ /* 0x000fe2000001080f */
[C---:B------:R-:W-:Y:S02]  /*9980*/  LOP3.LUT R2, R0.reuse, 0xffff, RZ, 0xc0, !PT ;  /* 0x0000ffff00027812 */ /* 0x040fe400078ec0ff */
[----:B------:R-:W-:Y:S01]  /*9990*/  LOP3.LUT R5, R0, 0xff, RZ, 0xc0, !PT ;  /* 0x000000ff00057812 */ /* 0x000fe200078ec0ff */
[----:B------:R1:W2:Y:S01]  /*99a0*/  MUFU.EX2 R16, R4 ;  /* 0x0000000400107308 */ /* 0x0002a20000000800 */
[----:B------:R-:W-:-:S02]  /*99b0*/  SHF.R.U32.HI R2, RZ, 0x8, R2 ;  /* 0x00000008ff027819 */ /* 0x000fc40000011602 */
[----:B------:R-:W-:Y:S01]  /*99c0*/  PRMT R8, R8, 0x5410, R6 ;  /* 0x0000541008087816 */ /* 0x000fe20000000006 */
[----:B------:R-:W-:Y:S01]  /*99d0*/  FFMA.FTZ R6, R149, c[0x0][0x23c], -R15 ;  /* 0x00008f0095067a23 */ /* 0x000fe2000001080f */
[----:B------:R-:W-:Y:S02]  /*99e0*/  PRMT R10, R5, 0x5410, R2 ;  /* 0x00005410050a7816 */ /* 0x000fe40000000002 */
[----:B------:R-:W-:Y:S01]  /*99f0*/  SHF.R.U32.HI R2, RZ, 0x18, R0 ;  /* 0x00000018ff027819 */ /* 0x000fe20000011600 */
[----:B------:R3:W-:Y:S01]  /*9a00*/  MUFU.EX2 R181, R6 ;  /* 0x0000000600b57308 */ /* 0x0007e20000000800 */
[----:B------:R-:W-:-:S05]  /*9a10*/  FSEL R5, R249, RZ, P1 ;  /* 0x000000fff9057208 */ /* 0x000fca0000800000 */
[----:B------:R-:W-:Y:S01]  /*9a20*/  FADD.FTZ R3, R3, -R5 ;  /* 0x8000000503037221 */ /* 0x000fe20000010000 */
[----:B-1----:R-:W-:Y:S01]  /*9a30*/  SHF.R.U32.HI R4, RZ, 0x10, R0 ;  /* 0x00000010ff047819 */ /* 0x002fe20000011600 */
[----:B--2---:R-:W-:Y:S02]  /*9a40*/  IMAD.MOV.U32 R149, RZ, RZ, R16 ;  /* 0x000000ffff957224 */ /* 0x004fe400078e0010 */
[----:B------:R-:W1:Y:S01]  /*9a50*/  LDSM.16.MT88.4 R16, [R201+0x18000] ;  /* 0x01800000c910783b */ /* 0x000e620000004200 */
[----:B------:R-:W-:Y:S01]  /*9a60*/  LOP3.LUT R0, R4, 0xff, RZ, 0xc0, !PT ;  /* 0x000000ff04007812 */ /* 0x000fe200078ec0ff */
[----:B------:R-:W-:Y:S01]  /*9a70*/  FMUL.FTZ R3, R3, c[0x0][0x23c] ;  /* 0x00008f0003037a20 */ /* 0x000fe20000410000 */
[----:B------:R-:W-:Y:S02]  /*9a80*/  FSEL R4, R251, RZ, P2 ;  /* 0x000000fffb047208 */ /* 0x000fe40001000000 */
[----:B------:R-:W-:Y:S01]  /*9a90*/  PRMT R9, R0, 0x5410, R2 ;  /* 0x0000541000097816 */ /* 0x000fe20000000002 */
[----:B---3--:R-:W-:Y:S01]  /*9aa0*/  FFMA.FTZ R6, R150, c[0x0][0x23c], -R15 ;  /* 0x00008f0096067a23 */ /* 0x008fe2000001080f */
[----:B------:R-:W-:Y:S01]  /*9ab0*/  HSET2.LE.AND R0, R7, R252, PT ;  /* 0x000000fc07007233 */ /* 0x000fe20003803000 */
[----:B------:R-:W-:Y:S01]  /*9ac0*/  FADD.FTZ R2, R148, -R4 ;  /* 0x8000000494027221 */ /* 0x000fe20000010000 */
[----:B------:R-:W2:Y:S01]  /*9ad0*/  MUFU.EX2 R28, R3 ;  /* 0x00000003001c7308 */ /* 0x000ea20000000800 */
[----:B------:R-:W-:-:S02]  /*9ae0*/  IMAD.MOV.U32 R150, RZ, RZ, R176 ;  /* 0x000000ffff967224 */ /* 0x000fc400078e00b0 */
[----:B------:R-:W-:Y:S01]  /*9af0*/  FMUL.FTZ R29, R2, c[0x0][0x23c] ;  /* 0x00008f00021d7a20 */ /* 0x000fe20000410000 */
[----:B------:R-:W-:Y:S01]  /*9b00*/  F2FP.PACK_AB R2, R182, R186 ;  /* 0x000000bab602723e */ /* 0x000fe200000000ff */
[----:B------:R-:W-:-:S03]  /*9b10*/  IMAD.MOV.U32 R148, RZ, RZ, R177 ;  /* 0x000000ffff947224 */ /* 0x000fc600078e00b1 */
[----:B------:R3:W-:Y:S08]  /*9b20*/  MUFU.EX2 R185, R6 ;  /* 0x0000000600b97308 */ /* 0x0007f00000000800 */
[----:B------:R-:W4:Y:S01]  /*9b30*/  MUFU.EX2 R29, R29 ;  /* 0x0000001d001d7308 */ /* 0x000f220000000800 */
[-C--:B--2---:R-:W-:Y:S02]  /*9b40*/  FMUL.FTZ R158, R158, R28.reuse ;  /* 0x0000001c9e9e7220 */ /* 0x084fe40000410000 */
[----:B------:R-:W-:-:S02]  /*9b50*/  FMUL.FTZ R159, R159, R28 ;  /* 0x0000001c9f9f7220 */ /* 0x000fc40000410000 */
[-C--:B------:R-:W-:Y:S02]  /*9b60*/  FMUL.FTZ R38, R38, R28.reuse ;  /* 0x0000001c26267220 */ /* 0x080fe40000410000 */
[----:B------:R-:W-:Y:S01]  /*9b70*/  FMUL.FTZ R39, R39, R28 ;  /* 0x0000001c27277220 */ /* 0x000fe20000410000 */
[----:B---3--:R-:W-:Y:S01]  /*9b80*/  LOP3.LUT R6, R0, R2, RZ, 0xc0, !PT ;  /* 0x0000000200067212 */ /* 0x008fe200078ec0ff */
[--C-:B------:R-:W-:Y:S01]  /*9b90*/  HSET2.LE.AND R0, R8, R252.reuse, PT ;  /* 0x000000fc08007233 */ /* 0x100fe20003803000 */
[----:B------:R-:W-:Y:S01]  /*9ba0*/  F2FP.PACK_AB R2, R181, R149 ;  /* 0x00000095b502723e */ /* 0x000fe200000000ff */
[-C--:B------:R-:W-:Y:S02]  /*9bb0*/  FMUL.FTZ R42, R42, R28.reuse ;  /* 0x0000001c2a2a7220 */ /* 0x080fe40000410000 */
[----:B------:R-:W-:Y:S01]  /*9bc0*/  FMUL.FTZ R43, R43, R28 ;  /* 0x0000001c2b2b7220 */ /* 0x000fe20000410000 */
[----:B------:R-:W-:Y:S01]  /*9bd0*/  LOP3.LUT R7, R0, R2, RZ, 0xc0, !PT ;  /* 0x0000000200077212 */ /* 0x000fe200078ec0ff */
[----:B------:R-:W-:Y:S01]  /*9be0*/  HSET2.LE.AND R0, R10, R252, PT ;  /* 0x000000fc0a007233 */ /* 0x000fe20003803000 */
[----:B------:R-:W-:Y:S01]  /*9bf0*/  F2FP.PACK_AB R2, R184, R171 ;  /* 0x000000abb802723e */ /* 0x000fe200000000ff */
[----:B----4-:R-:W-:-:S02]  /*9c00*/  FMUL.FTZ R156, R156, R29 ;  /* 0x0000001d9c9c7220 */ /* 0x010fc40000410000 */
[-C--:B------:R-:W-:Y:S01]  /*9c10*/  FMUL.FTZ R157, R157, R29.reuse ;  /* 0x0000001d9d9d7220 */ /* 0x080fe20000410000 */
[----:B------:R-:W-:Y:S01]  /*9c20*/  LOP3.LUT R4, R0, R2, RZ, 0xc0, !PT ;  /* 0x0000000200047212 */ /* 0x000fe200078ec0ff */
[----:B------:R-:W-:Y:S01]  /*9c30*/  HSET2.LE.AND R0, R9, R252, PT ;  /* 0x000000fc09007233 */ /* 0x000fe20003803000 */
[----:B------:R-:W-:Y:S01]  /*9c40*/  F2FP.PACK_AB R2, R185, R170 ;  /* 0x000000aab902723e */ /* 0x000fe200000000ff */
[----:B------:R-:W2:Y:S01]  /*9c50*/  LDSM.16.MT88.4 R8, [R202+0x18000] ;  /* 0x01800000ca08783b */ /* 0x000ea20000004200 */
[-C--:B------:R-:W-:Y:S02]  /*9c60*/  FMUL.FTZ R36, R36, R29.reuse ;  /* 0x0000001d24247220 */ /* 0x080fe40000410000 */
[----:B------:R-:W-:Y:S01]  /*9c70*/  LOP3.LUT R5, R0, R2, RZ, 0xc0, !PT ;  /* 0x0000000200057212 */ /* 0x000fe200078ec0ff */
[-C--:B------:R-:W-:Y:S02]  /*9c80*/  FMUL.FTZ R37, R37, R29.reuse ;  /* 0x0000001d25257220 */ /* 0x080fe40000410000 */
[----:B------:R-:W-:-:S02]  /*9c90*/  FMUL.FTZ R40, R40, R29 ;  /* 0x0000001d28287220 */ /* 0x000fc40000410000 */
[-C--:B------:R-:W-:Y:S02]  /*9ca0*/  FMUL.FTZ R41, R41, R29.reuse ;  /* 0x0000001d29297220 */ /* 0x080fe40000410000 */
[----:B-1----:R-:W-:Y:S01]  /*9cb0*/  HMMA.16816.F32 R188, R4, R18, R156 ;  /* 0x0000001204bc723c */ /* 0x002fe2000000189c */
[-C--:B------:R-:W-:Y:S02]  /*9cc0*/  FMUL.FTZ R152, R152, R29.reuse ;  /* 0x0000001d98987220 */ /* 0x080fe40000410000 */
[-C--:B------:R-:W-:Y:S02]  /*9cd0*/  FMUL.FTZ R153, R153, R29.reuse ;  /* 0x0000001d99997220 */ /* 0x080fe40000410000 */
[-C--:B------:R-:W-:Y:S02]  /*9ce0*/  FMUL.FTZ R154, R154, R28.reuse ;  /* 0x0000001c9a9a7220 */ /* 0x080fe40000410000 */
[----:B------:R-:W-:Y:S02]  /*9cf0*/  FMUL.FTZ R155, R155, R28 ;  /* 0x0000001c9b9b7220 */ /* 0x000fe40000410000 */
[----:B------:R-:W-:-:S02]  /*9d00*/  FMUL.FTZ R44, R44, R29 ;  /* 0x0000001d2c2c7220 */ /* 0x000fc40000410000 */
[-C--:B------:R-:W-:Y:S02]  /*9d10*/  FMUL.FTZ R45, R45, R29.reuse ;  /* 0x0000001d2d2d7220 */ /* 0x080fe40000410000 */
[-C--:B------:R-:W-:Y:S01]  /*9d20*/  FMUL.FTZ R46, R46, R28.reuse ;  /* 0x0000001c2e2e7220 */ /* 0x080fe20000410000 */
[----:B------:R-:W-:Y:S01]  /*9d30*/  HMMA.16816.F32 R152, R4, R16, R152 ;  /* 0x000000100498723c */ /* 0x000fe20000001898 */
[----:B------:R-:W1:Y:S01]  /*9d40*/  LDSM.16.MT88.4 R16, [R204+0x18000] ;  /* 0x01800000cc10783b */ /* 0x000e620000004200 */
[-C--:B------:R-:W-:Y:S02]  /*9d50*/  FMUL.FTZ R47, R47, R28.reuse ;  /* 0x0000001c2f2f7220 */ /* 0x080fe40000410000 */
[-C--:B------:R-:W-:Y:S02]  /*9d60*/  FMUL.FTZ R48, R48, R29.reuse ;  /* 0x0000001d30307220 */ /* 0x080fe40000410000 */
[----:B------:R-:W-:Y:S02]  /*9d70*/  FMUL.FTZ R49, R49, R29 ;  /* 0x0000001d31317220 */ /* 0x000fe40000410000 */
[----:B------:R-:W-:-:S02]  /*9d80*/  FMUL.FTZ R50, R50, R28 ;  /* 0x0000001c32327220 */ /* 0x000fc40000410000 */
[----:B------:R-:W-:Y:S01]  /*9d90*/  FMUL.FTZ R51, R51, R28 ;  /* 0x0000001c33337220 */ /* 0x000fe20000410000 */
[----:B------:R-:W-:Y:S01]  /*9da0*/  MOV R20, R188 ;  /* 0x000000bc00147202 */ /* 0x000fe20000000f00 */
[-C--:B------:R-:W-:Y:S01]  /*9db0*/  FMUL.FTZ R52, R52, R29.reuse ;  /* 0x0000001d34347220 */ /* 0x080fe20000410000 */
[----:B------:R-:W-:Y:S01]  /*9dc0*/  MOV R2, R190 ;  /* 0x000000be00027202 */ /* 0x000fe20000000f00 */
[-C--:B------:R-:W-:Y:S01]  /*9dd0*/  FMUL.FTZ R53, R53, R29.reuse ;  /* 0x0000001d35357220 */ /* 0x080fe20000410000 */
[----:B--2---:R-:W-:Y:S01]  /*9de0*/  HMMA.16816.F32 R156, R4, R8, R36 ;  /* 0x00000008049c723c */ /* 0x004fe20000001824 */
[-C--:B------:R-:W-:Y:S02]  /*9df0*/  FMUL.FTZ R54, R54, R28.reuse ;  /* 0x0000001c36367220 */ /* 0x080fe40000410000 */
[----:B------:R-:W-:Y:S02]  /*9e00*/  FMUL.FTZ R55, R55, R28 ;  /* 0x0000001c37377220 */ /* 0x000fe40000410000 */
[----:B------:R-:W-:-:S02]  /*9e10*/  FMUL.FTZ R56, R56, R29 ;  /* 0x0000001d38387220 */ /* 0x000fc40000410000 */
[----:B------:R-:W-:Y:S01]  /*9e20*/  FMUL.FTZ R57, R57, R29 ;  /* 0x0000001d39397220 */ /* 0x000fe20000410000 */
[----:B------:R-:W-:Y:S01]  /*9e30*/  HMMA.16816.F32 R8, R4, R10, R40 ;  /* 0x0000000a0408723c */ /* 0x000fe20000001828 */
[-C--:B------:R-:W-:Y:S01]  /*9e40*/  FMUL.FTZ R58, R58, R28.reuse ;  /* 0x0000001c3a3a7220 */ /* 0x080fe20000410000 */
[----:B------:R-:W-:Y:S01]  /*9e50*/  MOV R39, R149 ;  /* 0x0000009500277202 */ /* 0x000fe20000000f00 */
[----:B------:R-:W-:Y:S02]  /*9e60*/  FMUL.FTZ R59, R59, R28 ;  /* 0x0000001c3b3b7220 */ /* 0x000fe40000410000 */
[-C--:B------:R-:W-:Y:S02]  /*9e70*/  FMUL.FTZ R60, R60, R29.reuse ;  /* 0x0000001d3c3c7220 */ /* 0x080fe40000410000 */
[----:B------:R-:W-:Y:S01]  /*9e80*/  IMAD.MOV.U32 R42, RZ, RZ, R240 ;  /* 0x000000ffff2a7224 */ /* 0x000fe200078e00f0 */
[----:B------:R-:W-:Y:S01]  /*9e90*/  MOV R43, R186 ;  /* 0x000000ba002b7202 */ /* 0x000fe20000000f00 */
[----:B------:R-:W-:Y:S01]  /*9ea0*/  FMUL.FTZ R61, R61, R29 ;  /* 0x0000001d3d3d7220 */ /* 0x000fe20000410000 */
[----:B------:R-:W-:Y:S01]  /*9eb0*/  MOV R41, R185 ;  /* 0x000000b900297202 */ /* 0x000fe20000000f00 */
[----:B------:R-:W-:Y:S01]  /*9ec0*/  FMUL.FTZ R62, R62, R28 ;  /* 0x0000001c3e3e7220 */ /* 0x000fe20000410000 */
[----:B------:R-:W-:Y:S01]  /*9ed0*/  MOV R40, R184 ;  /* 0x000000b800287202 */ /* 0x000fe20000000f00 */
[----:B------:R-:W-:-:S02]  /*9ee0*/  FMUL.FTZ R63, R63, R28 ;  /* 0x0000001c3f3f7220 */ /* 0x000fc40000410000 */
[-C--:B------:R-:W-:Y:S01]  /*9ef0*/  FMUL.FTZ R68, R68, R29.reuse ;  /* 0x0000001d44447220 */ /* 0x080fe20000410000 */
[----:B------:R-:W-:Y:S01]  /*9f00*/  MOV R34, R156 ;  /* 0x0000009c00227202 */ /* 0x000fe20000000f00 */
[C---:B-1----:R-:W-:Y:S01]  /*9f10*/  HMMA.16816.F32 R240, R4.reuse, R16, R44 ;  /* 0x0000001004f0723c */ /* 0x042fe2000000182c */
[----:B------:R-:W-:Y:S01]  /*9f20*/  FMUL.FTZ R69, R69, R29 ;  /* 0x0000001d45457220 */ /* 0x000fe20000410000 */
[----:B------:R-:W-:Y:S01]  /*9f30*/  MOV R26, R158 ;  /* 0x0000009e001a7202 */ /* 0x000fe20000000f00 */
[-C--:B------:R-:W-:Y:S02]  /*9f40*/  FMUL.FTZ R70, R70, R28.reuse ;  /* 0x0000001c46467220 */ /* 0x080fe40000410000 */
[----:B------:R-:W-:Y:S02]  /*9f50*/  FMUL.FTZ R71, R71, R28 ;  /* 0x0000001c47477220 */ /* 0x000fe40000410000 */
[----:B------:R-:W-:Y:S01]  /*9f60*/  MOV R38, R8 ;  /* 0x0000000800267202 */ /* 0x000fe20000000f00 */
[----:B------:R-:W-:Y:S01]  /*9f70*/  IMAD.MOV.U32 R36, RZ, RZ, R10 ;  /* 0x000000ffff247224 */ /* 0x000fe200078e000a */
[----:B------:R-:W-:Y:S01]  /*9f80*/  MOV R37, R9 ;  /* 0x0000000900257202 */ /* 0x000fe20000000f00 */
[----:B------:R-:W-:Y:S01]  /*9f90*/  IMAD.MOV.U32 R47, RZ, RZ, R239 ;  /* 0x000000ffff2f7224 */ /* 0x000fe200078e00ef */
[----:B------:R-:W-:Y:S01]  /*9fa0*/  MOV R35, R11 ;  /* 0x0000000b00237202 */ /* 0x000fe20000000f00 */
[----:B------:R-:W-:Y:S01]  /*9fb0*/  IMAD.MOV.U32 R44, RZ, RZ, R236 ;  /* 0x000000ffff2c7224 */ /* 0x000fe200078e00ec */
[----:B------:R-:W1:Y:S01]  /*9fc0*/  LDSM.16.MT88.4 R8, [R203+0x18000] ;  /* 0x01800000cb08783b */ /* 0x000e620000004200 */
[----:B------:R-:W-:Y:S01]  /*9fd0*/  MOV R46, R238 ;  /* 0x000000ee002e7202 */ /* 0x000fe20000000f00 */
[----:B------:R-:W-:Y:S01]  /*9fe0*/  FMUL.FTZ R72, R72, R29 ;  /* 0x0000001d48487220 */ /* 0x000fe20000410000 */
[----:B------:R-:W-:Y:S01]  /*9ff0*/  MOV R45, R237 ;  /* 0x000000ed002d7202 */ /* 0x000fe20000000f00 */
[----:B------:R-:W-:Y:S01]  /*a000*/  FMUL.FTZ R73, R73, R29 ;  /* 0x0000001d49497220 */ /* 0x000fe20000410000 */
        /* <DEDUP_REMOVED lines=16> */
[----:B------:R-:W-:Y:S02]  /*a110*/  IMAD.MOV.U32 R27, RZ, RZ, R157 ;  /* 0x000000ffff1b7224 */ /* 0x000fe400078e009d */
[----:B------:R-:W-:Y:S02]  /*a120*/  IMAD.MOV.U32 R25, RZ, RZ, R159 ;  /* 0x000000ffff197224 */ /* 0x000fe400078e009f */
[-C--:B------:R-:W-:Y:S01]  /*a130*/  FMUL.FTZ R76, R76, R29.reuse ;  /* 0x0000001d4c4c7220 */ /* 0x080fe20000410000 */
[----:B-1----:R-:W-:Y:S01]  /*a140*/  HMMA.16816.F32 R228, R4, R8, R52 ;  /* 0x0000000804e4723c */ /* 0x002fe20000001834 */
[----:B------:R-:W-:Y:S02]  /*a150*/  FMUL.FTZ R77, R77, R29 ;  /* 0x0000001d4d4d7220 */ /* 0x000fe40000410000 */
[----:B------:R-:W-:-:S02]  /*a160*/  FMUL.FTZ R78, R78, R28 ;  /* 0x0000001c4e4e7220 */ /* 0x000fc40000410000 */
[----:B------:R-:W-:Y:S02]  /*a170*/  FMUL.FTZ R79, R79, R28 ;  /* 0x0000001c4f4f7220 */ /* 0x000fe40000410000 */
[----:B------:R-:W-:Y:S01]  /*a180*/  IMAD.MOV.U32 R53, RZ, RZ, R193 ;  /* 0x000000ffff357224 */ /* 0x000fe200078e00c1 */
[C---:B------:R-:W-:Y:S01]  /*a190*/  HMMA.16816.F32 R196, R4.reuse, R10, R56 ;  /* 0x0000000a04c4723c */ /* 0x040fe20000001838 */
[----:B------:R-:W1:Y:S01]  /*a1a0*/  LDSM.16.MT88.4 R8, [R202+0x1a000] ;  /* 0x01a00000ca08783b */ /* 0x000e620000004200 */
[----:B------:R-:W-:Y:S01]  /*a1b0*/  MOV R52, R171 ;  /* 0x000000ab00347202 */ /* 0x000fe20000000f00 */
[-C--:B------:R-:W-:Y:S01]  /*a1c0*/  FMUL.FTZ R80, R80, R29.reuse ;  /* 0x0000001d50507220 */ /* 0x080fe20000410000 */
[----:B------:R-:W-:Y:S01]  /*a1d0*/  MOV R54, R178 ;  /* 0x000000b200367202 */ /* 0x000fe20000000f00 */
[----:B------:R-:W-:Y:S01]  /*a1e0*/  FMUL.FTZ R81, R81, R29 ;  /* 0x0000001d51517220 */ /* 0x000fe20000410000 */
[----:B------:R-:W-:Y:S01]  /*a1f0*/  MOV R55, R179 ;  /* 0x000000b300377202 */ /* 0x000fe20000000f00 */
[-C--:B------:R-:W-:Y:S01]  /*a200*/  FMUL.FTZ R82, R82, R28.reuse ;  /* 0x0000001c52527220 */ /* 0x080fe20000410000 */
[----:B--2---:R-:W-:Y:S01]  /*a210*/  HMMA.16816.F32 R192, R4, R16, R60 ;  /* 0x0000001004c0723c */ /* 0x004fe2000000183c */
[----:B------:R-:W-:-:S02]  /*a220*/  FMUL.FTZ R83, R83, R28 ;  /* 0x0000001c53537220 */ /* 0x000fc40000410000 */
[----:B------:R-:W-:Y:S02]  /*a230*/  IMAD.MOV.U32 R3, RZ, RZ, R189 ;  /* 0x000000ffff037224 */ /* 0x000fe400078e00bd */
[----:B------:R-:W-:Y:S02]  /*a240*/  IMAD.MOV.U32 R0, RZ, RZ, R191 ;  /* 0x000000ffff007224 */ /* 0x000fe400078e00bf */
[----:B------:R-:W-:Y:S01]  /*a250*/  MOV R63, R170 ;  /* 0x000000aa003f7202 */ /* 0x000fe20000000f00 */
[----:B------:R-:W-:Y:S01]  /*a260*/  HMMA.16816.F32 R184, R4, R18, R64 ;  /* 0x0000001204b8723c */ /* 0x000fe20000001840 */
[----:B------:R-:W-:Y:S01]  /*a270*/  MOV R60, R168 ;  /* 0x000000a8003c7202 */ /* 0x000fe20000000f00 */
[----:B------:R-:W2:Y:S01]  /*a280*/  LDSM.16.MT88.4 R16, [R204+0x1a000] ;  /* 0x01a00000cc10783b */ /* 0x000ea20000004200 */
[----:B------:R-:W-:Y:S01]  /*a290*/  MOV R61, R169 ;  /* 0x000000a9003d7202 */ /* 0x000fe20000000f00 */
[-C--:B------:R-:W-:Y:S01]  /*a2a0*/  FMUL.FTZ R100, R100, R29.reuse ;  /* 0x0000001d64647220 */ /* 0x080fe20000410000 */
[----:B------:R-:W-:Y:S01]  /*a2b0*/  MOV R62, R26 ;  /* 0x0000001a003e7202 */ /* 0x000fe20000000f00 */
[----:B------:R-:W-:-:S02]  /*a2c0*/  FMUL.FTZ R101, R101, R29 ;  /* 0x0000001d65657220 */ /* 0x000fc40000410000 */
[-C--:B------:R-:W-:Y:S02]  /*a2d0*/  FMUL.FTZ R102, R102, R28.reuse ;  /* 0x0000001c66667220 */ /* 0x080fe40000410000 */
[-C--:B------:R-:W-:Y:S02]  /*a2e0*/  FMUL.FTZ R103, R103, R28.reuse ;  /* 0x0000001c67677220 */ /* 0x080fe40000410000 */
[-C--:B------:R-:W-:Y:S02]  /*a2f0*/  FMUL.FTZ R104, R104, R29.reuse ;  /* 0x0000001d68687220 */ /* 0x080fe40000410000 */
[----:B------:R-:W-:Y:S02]  /*a300*/  FMUL.FTZ R105, R105, R29 ;  /* 0x0000001d69697220 */ /* 0x000fe40000410000 */
[-C--:B------:R-:W-:Y:S02]  /*a310*/  FMUL.FTZ R106, R106, R28.reuse ;  /* 0x0000001c6a6a7220 */ /* 0x080fe40000410000 */
        /* <DEDUP_REMOVED lines=11> */
[----:B------:R-:W-:Y:S01]  /*a3d0*/  FMUL.FTZ R99, R99, R28 ;  /* 0x0000001c63637220 */ /* 0x000fe20000410000 */
        /* <DEDUP_REMOVED lines=8> */
[-C--:B------:R-:W-:Y:S02]  /*a460*/  FMUL.FTZ R120, R120, R29.reuse ;  /* 0x0000001d78787220 */ /* 0x080fe40000410000 */
[----:B------:R-:W-:Y:S02]  /*a470*/  FMUL.FTZ R121, R121, R29 ;  /* 0x0000001d79797220 */ /* 0x000fe40000410000 */
[-C--:B------:R-:W-:Y:S01]  /*a480*/  FMUL.FTZ R122, R122, R28.reuse ;  /* 0x0000001c7a7a7220 */ /* 0x080fe20000410000 */
[----:B------:R-:W-:Y:S01]  /*a490*/  HMMA.16816.F32 R188, R4, R18, R80 ;  /* 0x0000001204bc723c */ /* 0x000fe20000001850 */
[----:B------:R-:W2:Y:S01]  /*a4a0*/  LDSM.16.MT88.4 R16, [R201+0x1c000] ;  /* 0x01c00000c910783b */ /* 0x000ea20000004200 */
        /* <DEDUP_REMOVED lines=8> */
[----:B------:R-:W-:-:S02]  /*a530*/  FMUL.FTZ R111, R111, R28 ;  /* 0x0000001c6f6f7220 */ /* 0x000fc40000410000 */
[-C--:B------:R-:W-:Y:S02]  /*a540*/  FMUL.FTZ R112, R112, R29.reuse ;  /* 0x0000001d70707220 */ /* 0x080fe40000410000 */
[-C--:B------:R-:W-:Y:S02]  /*a550*/  FMUL.FTZ R113, R113, R29.reuse ;  /* 0x0000001d71717220 */ /* 0x080fe40000410000 */
[-C--:B------:R-:W-:Y:S02]  /*a560*/  FMUL.FTZ R114, R114, R28.reuse ;  /* 0x0000001c72727220 */ /* 0x080fe40000410000 */
[-C--:B------:R-:W-:Y:S02]  /*a570*/  FMUL.FTZ R115, R115, R28.reuse ;  /* 0x0000001c73737220 */ /* 0x080fe40000410000 */
[-C--:B------:R-:W-:Y:S02]  /*a580*/  FMUL.FTZ R132, R132, R29.reuse ;  /* 0x0000001d84847220 */ /* 0x080fe40000410000 */
[----:B------:R-:W-:Y:S01]  /*a590*/  FMUL.FTZ R133, R133, R29 ;  /* 0x0000001d85857220 */ /* 0x000fe20000410000 */
[----:B-1----:R-:W-:Y:S01]  /*a5a0*/  HMMA.16816.F32 R176, R4, R8, R84 ;  /* 0x0000000804b0723c */ /* 0x002fe20000001854 */
[----:B------:R-:W-:-:S02]  /*a5b0*/  FMUL.FTZ R134, R134, R28 ;  /* 0x0000001c86867220 */ /* 0x000fc40000410000 */
[----:B------:R-:W-:Y:S02]  /*a5c0*/  FMUL.FTZ R135, R135, R28 ;  /* 0x0000001c87877220 */ /* 0x000fe40000410000 */
[-C--:B------:R-:W-:Y:S02]  /*a5d0*/  FMUL.FTZ R136, R136, R29.reuse ;  /* 0x0000001d88887220 */ /* 0x080fe40000410000 */
[----:B------:R-:W-:Y:S01]  /*a5e0*/  MOV R87, R150 ;  /* 0x0000009600577202 */ /* 0x000fe20000000f00 */
[C---:B------:R-:W-:Y:S01]  /*a5f0*/  HMMA.16816.F32 R156, R4.reuse, R10, R88 ;  /* 0x0000000a049c723c */ /* 0x040fe20000001858 */
[----:B------:R-:W1:Y:S01]  /*a600*/  LDSM.16.MT88.4 R8, [R202+0x1c000] ;  /* 0x01c00000ca08783b */ /* 0x000e620000004200 */
[----:B------:R-:W-:Y:S02]  /*a610*/  IMAD.MOV.U32 R86, RZ, RZ, R151 ;  /* 0x000000ffff567224 */ /* 0x000fe400078e0097 */
[-C--:B------:R-:W-:Y:S02]  /*a620*/  FMUL.FTZ R137, R137, R29.reuse ;  /* 0x0000001d89897220 */ /* 0x080fe40000410000 */
[----:B------:R-:W-:Y:S01]  /*a630*/  FMUL.FTZ R138, R138, R28 ;  /* 0x0000001c8a8a7220 */ /* 0x000fe20000410000 */
[----:B------:R-:W-:Y:S01]  /*a640*/  MOV R91, R148 ;  /* 0x00000094005b7202 */ /* 0x000fe20000000f00 */
[----:B------:R-:W-:Y:S01]  /*a650*/  FMUL.FTZ R139, R139, R28 ;  /* 0x0000001c8b8b7220 */ /* 0x000fe20000410000 */
[----:B--2---:R-:W-:Y:S01]  /*a660*/  HMMA.16816.F32 R148, R4, R16, R92 ;  /* 0x000000100494723c */ /* 0x004fe2000000185c */
[-C--:B------:R-:W-:Y:S01]  /*a670*/  FMUL.FTZ R124, R124, R29.reuse ;  /* 0x0000001d7c7c7220 */ /* 0x080fe20000410000 */
[----:B------:R-:W-:Y:S01]  /*a680*/  MOV R88, R60 ;  /* 0x0000003c00587202 */ /* 0x000fe20000000f00 */
[----:B------:R-:W-:-:S02]  /*a690*/  FMUL.FTZ R125, R125, R29 ;  /* 0x0000001d7d7d7220 */ /* 0x000fc40000410000 */
[-C--:B------:R-:W-:Y:S02]  /*a6a0*/  FMUL.FTZ R126, R126, R28.reuse ;  /* 0x0000001c7e7e7220 */ /* 0x080fe40000410000 */
[----:B------:R-:W-:Y:S01]  /*a6b0*/  FMUL.FTZ R127, R127, R28 ;  /* 0x0000001c7f7f7220 */ /* 0x000fe20000410000 */
[----:B------:R-:W-:Y:S01]  /*a6c0*/  HMMA.16816.F32 R72, R4, R18, R96 ;  /* 0x000000120448723c */ /* 0x000fe20000001860 */
[----:B------:R-:W2:Y:S01]  /*a6d0*/  LDSM.16.MT88.4 R16, [R204+0x1c000] ;  /* 0x01c00000cc10783b */ /* 0x000ea20000004200 */
[----:B------:R-:W-:Y:S01]  /*a6e0*/  FMUL.FTZ R128, R128, R29 ;  /* 0x0000001d80807220 */ /* 0x000fe20000410000 */
[----:B------:R-:W-:Y:S01]  /*a6f0*/  MOV R94, R63 ;  /* 0x0000003f005e7202 */ /* 0x000fe20000000f00 */
[----:B------:R-:W-:Y:S01]  /*a700*/  FMUL.FTZ R129, R129, R29 ;  /* 0x0000001d81817220 */ /* 0x000fe20000410000 */
[----:B------:R-:W-:Y:S01]  /*a710*/  MOV R93, R52 ;  /* 0x00000034005d7202 */ /* 0x000fe20000000f00 */
[-C--:B------:R-:W-:Y:S01]  /*a720*/  FMUL.FTZ R130, R130, R28.reuse ;  /* 0x0000001c82827220 */ /* 0x080fe20000410000 */
[----:B------:R-:W-:Y:S01]  /*a730*/  MOV R99, R55 ;  /* 0x0000003700637202 */ /* 0x000fe20000000f00 */
[----:B------:R-:W-:Y:S01]  /*a740*/  FMUL.FTZ R131, R131, R28 ;  /* 0x0000001c83837220 */ /* 0x000fe20000410000 */
[----:B------:R-:W-:Y:S01]  /*a750*/  MOV R55, R0 ;  /* 0x0000000000377202 */ /* 0x000fe20000000f00 */
[----:B------:R-:W-:Y:S01]  /*a760*/  FFMA.FTZ R0, R174, c[0x0][0x23c], -R12 ;  /* 0x00008f00ae007a23 */ /* 0x000fe2000001080c */
[----:B------:R-:W-:Y:S01]  /*a770*/  MOV R98, R54 ;  /* 0x0000003600627202 */ /* 0x000fe20000000f00 */
[----:B------:R-:W-:Y:S01]  /*a780*/  FMUL.FTZ R144, R144, R29 ;  /* 0x0000001d90907220 */ /* 0x000fe20000410000 */
[----:B------:R-:W-:Y:S01]  /*a790*/  MOV R96, R43 ;  /* 0x0000002b00607202 */ /* 0x000fe20000000f00 */
[----:B------:R-:W-:Y:S01]  /*a7a0*/  FMUL.FTZ R145, R145, R29 ;  /* 0x0000001d91917220 */ /* 0x000fe20000410000 */
[----:B------:R-:W-:Y:S01]  /*a7b0*/  MOV R52, R20 ;  /* 0x0000001400347202 */ /* 0x000fe20000000f00 */
[----:B------:R-:W-:-:S02]  /*a7c0*/  FMUL.FTZ R146, R146, R28 ;  /* 0x0000001c92927220 */ /* 0x000fc40000410000 */
[-C--:B------:R-:W-:Y:S02]  /*a7d0*/  FMUL.FTZ R147, R147, R28.reuse ;  /* 0x0000001c93937220 */ /* 0x080fe40000410000 */
[----:B------:R-:W-:Y:S02]  /*a7e0*/  IMAD.MOV.U32 R54, RZ, RZ, R2 ;  /* 0x000000ffff367224 */ /* 0x000fe400078e0002 */
[----:B------:R-:W-:Y:S01]  /*a7f0*/  FFMA.FTZ R2, R172, c[0x0][0x23c], -R12 ;  /* 0x00008f00ac027a23 */ /* 0x000fe2000001080c */
[C---:B-1----:R-:W-:Y:S01]  /*a800*/  HMMA.16816.F32 R64, R4.reuse, R8, R100 ;  /* 0x000000080440723c */ /* 0x042fe20000001864 */
[----:B------:R-:W-:Y:S01]  /*a810*/  IMAD.MOV.U32 R92, RZ, RZ, R53 ;  /* 0x000000ffff5c7224 */ /* 0x000fe200078e0035 */
[----:B------:R-:W-:Y:S01]  /*a820*/  MOV R53, R3 ;  /* 0x0000000300357202 */ /* 0x000fe20000000f00 */
[----:B------:R-:W-:Y:S01]  /*a830*/  MUFU.EX2 R84, R2 ;  /* 0x0000000200547308 */ /* 0x000fe20000000800 */
[-C--:B------:R-:W-:Y:S02]  /*a840*/  FMUL.FTZ R160, R160, R29.reuse ;  /* 0x0000001da0a07220 */ /* 0x080fe40000410000 */
[----:B------:R-:W-:Y:S01]  /*a850*/  FMUL.FTZ R161, R161, R29 ;  /* 0x0000001da1a17220 */ /* 0x000fe20000410000 */
[----:B------:R-:W-:Y:S01]  /*a860*/  MOV R101, R181 ;  /* 0x000000b500657202 */ /* 0x000fe20000000f00 */
[C---:B------:R-:W-:Y:S01]  /*a870*/  HMMA.16816.F32 R104, R4.reuse, R10, R104 ;  /* 0x0000000a0468723c */ /* 0x040fe20000001868 */
[----:B------:R-:W1:Y:S01]  /*a880*/  LDSM.16.MT88.4 R8, [R203+0x1c000] ;  /* 0x01c00000cb08783b */ /* 0x000e620000004200 */
[----:B------:R-:W-:Y:S01]  /*a890*/  IMAD.MOV.U32 R102, RZ, RZ, R182 ;  /* 0x000000ffff667224 */ /* 0x000fe200078e00b6 */
[----:B------:R-:W-:Y:S01]  /*a8a0*/  MOV R103, R39 ;  /* 0x0000002700677202 */ /* 0x000fe20000000f00 */
[----:B------:R3:W-:Y:S01]  /*a8b0*/  MUFU.EX2 R182, R0 ;  /* 0x0000000000b67308 */ /* 0x0007e20000000800 */
[-C--:B------:R-:W-:Y:S01]  /*a8c0*/  FMUL.FTZ R162, R162, R28.reuse ;  /* 0x0000001ca2a27220 */ /* 0x080fe20000410000 */
[----:B------:R-:W-:Y:S01]  /*a8d0*/  MOV R174, R101 ;  /* 0x0000006500ae7202 */ /* 0x000fe20000000f00 */
[----:B------:R-:W-:Y:S01]  /*a8e0*/  FMUL.FTZ R163, R163, R28 ;  /* 0x0000001ca3a37220 */ /* 0x000fe20000410000 */
[----:B------:R-:W-:Y:S01]  /*a8f0*/  MOV R172, R103 ;  /* 0x0000006700ac7202 */ /* 0x000fe20000000f00 */
[----:B--2---:R-:W-:Y:S01]  /*a900*/  HMMA.16816.F32 R108, R4, R16, R108 ;  /* 0x00000010046c723c */ /* 0x004fe2000000186c */
[----:B------:R-:W-:-:S02]  /*a910*/  FMUL.FTZ R140, R140, R29 ;  /* 0x0000001d8c8c7220 */ /* 0x000fc40000410000 */
[-C--:B------:R-:W-:Y:S02]  /*a920*/  FMUL.FTZ R141, R141, R29.reuse ;  /* 0x0000001d8d8d7220 */ /* 0x080fe40000410000 */
[-C--:B------:R-:W-:Y:S02]  /*a930*/  FMUL.FTZ R142, R142, R28.reuse ;  /* 0x0000001c8e8e7220 */ /* 0x080fe40000410000 */
[----:B------:R-:W-:Y:S01]  /*a940*/  FMUL.FTZ R143, R143, R28 ;  /* 0x0000001c8f8f7220 */ /* 0x000fe20000410000 */
[----:B------:R-:W-:Y:S01]  /*a950*/  HMMA.16816.F32 R112, R4, R18, R112 ;  /* 0x000000120470723c */ /* 0x000fe20000001870 */
[----:B------:R-:W2:Y:S01]  /*a960*/  LDSM.16.MT88.4 R16, [R201+0x1e000] ;  /* 0x01e00000c910783b */ /* 0x000ea20000004200 */
[-C--:B------:R-:W-:Y:S02]  /*a970*/  FMUL.FTZ R164, R164, R29.reuse ;  /* 0x0000001da4a47220 */ /* 0x080fe40000410000 */
[----:B---3--:R-:W-:Y:S02]  /*a980*/  FFMA.FTZ R0, R173, c[0x0][0x23c], -R12 ;  /* 0x00008f00ad007a23 */ /* 0x008fe4000001080c */
[----:B------:R-:W-:-:S02]  /*a990*/  FMUL.FTZ R165, R165, R29 ;  /* 0x0000001da5a57220 */ /* 0x000fc40000410000 */
[----:B------:R3:W4:Y:S01]  /*a9a0*/  MUFU.EX2 R81, R0 ;  /* 0x0000000000517308 */ /* 0x0007220000000800 */
[-C--:B------:R-:W-:Y:S02]  /*a9b0*/  FMUL.FTZ R166, R166, R28.reuse ;  /* 0x0000001ca6a67220 */ /* 0x080fe40000410000 */
[----:B------:R-:W-:Y:S02]  /*a9c0*/  FMUL.FTZ R167, R167, R28 ;  /* 0x0000001ca7a77220 */ /* 0x000fe40000410000 */
[----:B------:R-:W-:-:S04]  /*a9d0*/  IMAD.WIDE.U32 R2, R24, -0x2daee0ad, RZ ;  /* 0xd2511f5318027825 */ /* 0x000fc800078e00ff */
[----:B------:R-:W-:Y:S02]  /*a9e0*/  IMAD.MOV.U32 R79, RZ, RZ, R44 ;  /* 0x000000ffff4f7224 */ /* 0x000fe400078e002c */
[----:B------:R-:W-:Y:S02]  /*a9f0*/  IMAD.MOV.U32 R76, RZ, RZ, R47 ;  /* 0x000000ffff4c7224 */ /* 0x000fe400078e002f */
[----:B------:R-:W-:Y:S02]  /*aa00*/  IMAD.MOV.U32 R97, RZ, RZ, R42 ;  /* 0x000000ffff617224 */ /* 0x000fe400078e002a */
[----:B------:R-:W-:Y:S01]  /*aa10*/  IMAD.MOV.U32 R89, RZ, RZ, R61 ;  /* 0x000000ffff597224 */ /* 0x000fe200078e003d */
[----:B-1----:R-:W-:Y:S01]  /*aa20*/  HMMA.16816.F32 R116, R4, R8, R116 ;  /* 0x000000080474723c */ /* 0x002fe20000001874 */
[----:B---3--:R-:W-:Y:S01]  /*aa30*/  FFMA.FTZ R0, R21, c[0x0][0x23c], -R12 ;  /* 0x00008f0015007a23 */ /* 0x008fe2000001080c */
[----:B------:R-:W-:Y:S01]  /*aa40*/  MOV R61, R27 ;  /* 0x0000001b003d7202 */ /* 0x000fe20000000f00 */
[----:B------:R-:W-:-:S02]  /*aa50*/  IMAD.MOV.U32 R69, RZ, RZ, R37 ;  /* 0x000000ffff457224 */ /* 0x000fc400078e0025 */
[----:B------:R1:W3:Y:S01]  /*aa60*/  MUFU.EX2 R90, R0 ;  /* 0x00000000005a7308 */ /* 0x0002e20000000800 */
[----:B------:R-:W-:Y:S01]  /*aa70*/  IMAD.MOV.U32 R63, RZ, RZ, R25 ;  /* 0x000000ffff3f7224 */ /* 0x000fe200078e0019 */
[----:B------:R-:W-:Y:S01]  /*aa80*/  LDSM.16.MT88.4 R36, [R201+0x18800] ;  /* 0x01880000c924783b */ /* 0x000fe20000004200 */
[----:B------:R-:W-:Y:S01]  /*aa90*/  HMMA.16816.F32 R120, R4, R10, R120 ;  /* 0x0000000a0478723c */ /* 0x000fe20000001878 */
[----:B------:R-:W-:Y:S02]  /*aaa0*/  IMAD.MOV.U32 R60, RZ, RZ, R34 ;  /* 0x000000ffff3c7224 */ /* 0x000fe400078e0022 */
[----:B------:R-:W5:Y:S01]  /*aab0*/  LDSM.16.MT88.4 R8, [R202+0x1e000] ;  /* 0x01e00000ca08783b */ /* 0x000f620000004200 */
[----:B------:R-:W-:-:S03]  /*aac0*/  IMAD.MOV.U32 R173, RZ, RZ, R102 ;  /* 0x000000ffffad7224 */ /* 0x000fc600078e0066 */
[----:B------:R-:W-:Y:S01]  /*aad0*/  LDSM.16.MT88.4 R24, [R202+0x18800] ;  /* 0x01880000ca18783b */ /* 0x000fe20000004200 */
[C---:B--2---:R-:W-:Y:S01]  /*aae0*/  HMMA.16816.F32 R124, R4.reuse, R16, R124 ;  /* 0x00000010047c723c */ /* 0x044fe2000000187c */
[----:B-1----:R-:W-:Y:S02]  /*aaf0*/  LOP3.LUT R0, R3, UR17, R32, 0x96, !PT ;  /* 0x0000001103007c12 */ /* 0x002fe4000f8e9620 */
[----:B------:R-:W-:Y:S01]  /*ab00*/  LOP3.LUT R3, R2, 0xffff, RZ, 0xc0, !PT ;  /* 0x0000ffff02037812 */ /* 0x000fe200078ec0ff */
[----:B------:R-:W-:Y:S04]  /*ab10*/  LDSM.16.MT88.4 R32, [R202+0x1a800] ;  /* 0x01a80000ca20783b */ /* 0x000fe80000004200 */
[C---:B------:R-:W-:Y:S01]  /*ab20*/  HMMA.16816.F32 R128, R4.reuse, R18, R128 ;  /* 0x000000120480723c */ /* 0x040fe20000001880 */
[----:B------:R-:W-:Y:S01]  /*ab30*/  SHF.R.U32.HI R3, RZ, 0x8, R3 ;  /* 0x00000008ff037819 */ /* 0x000fe20000011603 */
[----:B------:R-:W1:Y:S06]  /*ab40*/  LDSM.16.MT88.4 R16, [R204+0x1e000] ;  /* 0x01e00000cc10783b */ /* 0x000e6c0000004200 */
[C---:B-----5:R-:W-:Y:S08]  /*ab50*/  HMMA.16816.F32 R132, R4.reuse, R8, R132 ;  /* 0x000000080484723c */ /* 0x060ff00000001884 */
[C---:B------:R-:W-:Y:S01]  /*ab60*/  HMMA.16816.F32 R136, R4.reuse, R10, R136 ;  /* 0x0000000a0488723c */ /* 0x040fe20000001888 */
[----:B------:R-:W2:Y:S07]  /*ab70*/  LDSM.16.MT88.4 R8, [R203+0x1e000] ;  /* 0x01e00000cb08783b */ /* 0x000eae0000004200 */
[C---:B-1----:R-:W-:Y:S08]  /*ab80*/  HMMA.16816.F32 R160, R4.reuse, R16, R160 ;  /* 0x0000001004a0723c */ /* 0x042ff000000018a0 */
[C---:B------:R-:W-:Y:S01]  /*ab90*/  HMMA.16816.F32 R40, R4.reuse, R18, R140 ;  /* 0x000000120428723c */ /* 0x040fe2000000188c */
[----:B------:R-:W-:Y:S07]  /*aba0*/  LDSM.16.MT88.4 R16, [R203+0x18800] ;  /* 0x01880000cb10783b */ /* 0x000fee0000004200 */
[C---:B--2---:R-:W-:Y:S07]  /*abb0*/  HMMA.16816.F32 R144, R4.reuse, R8, R144 ;  /* 0x000000080490723c */ /* 0x044fee0000001890 */
[----:B------:R-:W-:Y:S01]  /*abc0*/  FFMA.FTZ R8, R180, c[0x0][0x23c], -R15 ;  /* 0x00008f00b4087a23 */ /* 0x000fe2000001080f */
[----:B------:R-:W-:Y:S01]  /*abd0*/  HMMA.16816.F32 R44, R4, R10, R164 ;  /* 0x0000000a042c723c */ /* 0x000fe200000018a4 */
[----:B------:R-:W-:-:S02]  /*abe0*/  MOV R180, R96 ;  /* 0x0000006000b47202 */ /* 0x000fc40000000f00 */
[----:B------:R1:W-:Y:S04]  /*abf0*/  MUFU.EX2 R181, R8 ;  /* 0x0000000800b57308 */ /* 0x0003e80000000800 */
[----:B------:R-:W-:Y:S01]  /*ac00*/  LOP3.LUT R6, R2, 0xff, RZ, 0xc0, !PT ;  /* 0x000000ff02067812 */ /* 0x000fe200078ec0ff */
[----:B------:R-:W-:Y:S01]  /*ac10*/  FFMA.FTZ R4, R22, c[0x0][0x23c], -R15 ;  /* 0x00008f0016047a23 */ /* 0x000fe2000001080f */
[----:B------:R-:W-:Y:S02]  /*ac20*/  SHF.R.U32.HI R7, RZ, 0x10, R2 ;  /* 0x00000010ff077819 */ /* 0x000fe40000011602 */
[----:B------:R-:W-:Y:S01]  /*ac30*/  PRMT R6, R6, 0x5410, R3 ;  /* 0x0000541006067816 */ /* 0x000fe20000000003 */
[----:B------:R2:W-:Y:S01]  /*ac40*/  MUFU.EX2 R85, R4 ;  /* 0x0000000400557308 */ /* 0x0005e20000000800 */
[----:B------:R-:W-:-:S04]  /*ac50*/  SHF.R.U32.HI R3, RZ, 0x10, R0 ;  /* 0x00000010ff037819 */ /* 0x000fc80000011600 */
[----:B------:R-:W-:Y:S01]  /*ac60*/  LOP3.LUT R3, R3, 0xff, RZ, 0xc0, !PT ;  /* 0x000000ff03037812 */ /* 0x000fe200078ec0ff */
[----:B-1----:R-:W-:Y:S02]  /*ac70*/  FFMA.FTZ R8, R175, c[0x0][0x23c], -R15 ;  /* 0x00008f00af087a23 */ /* 0x002fe4000001080f */
[----:B------:R-:W-:Y:S02]  /*ac80*/  IMAD.MOV.U32 R175, RZ, RZ, R97 ;  /* 0x000000ffffaf7224 */ /* 0x000fe400078e0061 */
[----:B------:R1:W-:Y:S01]  /*ac90*/  MUFU.EX2 R80, R8 ;  /* 0x0000000800507308 */ /* 0x0003e20000000800 */
[C---:B--2---:R-:W-:Y:S02]  /*aca0*/  LOP3.LUT R4, R0.reuse, 0xff, RZ, 0xc0, !PT ;  /* 0x000000ff00047812 */ /* 0x044fe400078ec0ff */
[----:B-1----:R-:W-:Y:S02]  /*acb0*/  SHF.R.U32.HI R8, RZ, 0x18, R2 ;  /* 0x00000018ff087819 */ /* 0x002fe40000011602 */
[----:B------:R-:W-:-:S04]  /*acc0*/  LOP3.LUT R2, R0, 0xffff, RZ, 0xc0, !PT ;  /* 0x0000ffff00027812 */ /* 0x000fc800078ec0ff */
[----:B------:R-:W-:Y:S01]  /*acd0*/  SHF.R.U32.HI R5, RZ, 0x8, R2 ;  /* 0x00000008ff057819 */ /* 0x000fe20000011602 */
[----:B------:R-:W-:Y:S02]  /*ace0*/  FFMA.FTZ R2, R23, c[0x0][0x23c], -R15 ;  /* 0x00008f0017027a23 */ /* 0x000fe4000001080f */
[----:B------:R-:W1:Y:S02]  /*acf0*/  LDSM.16.MT88.4 R20, [R204+0x18800] ;  /* 0x01880000cc14783b */ /* 0x000e640000004200 */
[----:B------:R2:W5:Y:S02]  /*ad00*/  MUFU.EX2 R95, R2 ;  /* 0x00000002005f7308 */ /* 0x0005640000000800 */
[----:B--2---:R-:W-:Y:S02]  /*ad10*/  PRMT R2, R4, 0x5410, R5 ;  /* 0x0000541004027816 */ /* 0x004fe40000000005 */
[----:B------:R-:W-:Y:S02]  /*ad20*/  SHF.R.U32.HI R4, RZ, 0x18, R0 ;  /* 0x00000018ff047819 */ /* 0x000fe40000011600 */
[----:B------:R-:W-:Y:S01]  /*ad30*/  LOP3.LUT R5, R7, 0xff, RZ, 0xc0, !PT ;  /* 0x000000ff07057812 */ /* 0x000fe200078ec0ff */
[----:B------:R-:W-:Y:S01]  /*ad40*/  HSET2.LE.AND R0, R2, R252, PT ;  /* 0x000000fc02007233 */ /* 0x000fe20003803000 */
[----:B----4-:R-:W-:-:S02]  /*ad50*/  F2FP.PACK_AB R2, R81, R182 ;  /* 0x000000b65102723e */ /* 0x010fc400000000ff */
[----:B------:R-:W-:Y:S01]  /*ad60*/  PRMT R4, R3, 0x5410, R4 ;  /* 0x0000541003047816 */ /* 0x000fe20000000004 */
[--C-:B------:R-:W-:Y:S01]  /*ad70*/  HSET2.LE.AND R3, R6, R252.reuse, PT ;  /* 0x000000fc06037233 */ /* 0x100fe20003803000 */
[----:B------:R-:W-:Y:S02]  /*ad80*/  PRMT R5, R5, 0x5410, R8 ;  /* 0x0000541005057816 */ /* 0x000fe40000000008 */
[----:B------:R-:W-:Y:S01]  /*ad90*/  LOP3.LUT R8, R0, R2, RZ, 0xc0, !PT ;  /* 0x0000000200087212 */ /* 0x000fe200078ec0ff */
[--C-:B------:R-:W-:Y:S01]  /*ada0*/  HSET2.LE.AND R0, R4, R252.reuse, PT ;  /* 0x000000fc04007233 */ /* 0x100fe20003803000 */
[----:B---3--:R-:W-:Y:S01]  /*adb0*/  F2FP.PACK_AB R4, R90, R84 ;  /* 0x000000545a04723e */ /* 0x008fe200000000ff */
[----:B------:R-:W-:Y:S01]  /*adc0*/  HSET2.LE.AND R5, R5, R252, PT ;  /* 0x000000fc05057233 */ /* 0x000fe20003803000 */
[----:B-----5:R-:W-:Y:S02]  /*add0*/  F2FP.PACK_AB R6, R95, R85 ;  /* 0x000000555f06723e */ /* 0x020fe400000000ff */
[----:B------:R-:W-:Y:S01]  /*ade0*/  LOP3.LUT R10, R3, R4, RZ, 0xc0, !PT ;  /* 0x00000004030a7212 */ /* 0x000fe200078ec0ff */
[----:B------:R-:W-:Y:S01]  /*adf0*/  IMAD.MOV.U32 R3, RZ, RZ, R82 ;  /* 0x000000ffff037224 */ /* 0x000fe200078e0052 */
[----:B------:R-:W-:-:S02]  /*ae00*/  LOP3.LUT R11, R5, R6, RZ, 0xc0, !PT ;  /* 0x00000006050b7212 */ /* 0x000fc400078ec0ff */
[----:B------:R-:W2:Y:S01]  /*ae10*/  LDSM.16.MT88.4 R4, [R201+0x1a800] ;  /* 0x01a80000c904783b */ /* 0x000ea20000004200 */
[----:B------:R-:W-:-:S04]  /*ae20*/  F2FP.PACK_AB R2, R80, R181 ;  /* 0x000000b55002723e */ /* 0x000fc800000000ff */
[----:B------:R-:W-:Y:S02]  /*ae30*/  LOP3.LUT R9, R0, R2, RZ, 0xc0, !PT ;  /* 0x0000000200097212 */ /* 0x000fe400078ec0ff */
[----:B------:R-:W-:Y:S02]  /*ae40*/  MOV R2, R81 ;  /* 0x0000005100027202 */ /* 0x000fe40000000f00 */
[----:B------:R-:W-:-:S03]  /*ae50*/  MOV R0, R80 ;  /* 0x0000005000007202 */ /* 0x000fc60000000f00 */
[C---:B------:R-:W-:Y:S07]  /*ae60*/  HMMA.16816.F32 R152, R8.reuse, R36, R152 ;  /* 0x000000240898723c */ /* 0x040fee0000001898 */
[----:B------:R-:W-:Y:S01]  /*ae70*/  MOV R37, R83 ;  /* 0x0000005300257202 */ /* 0x000fe20000000f00 */
[----:B------:R-:W-:Y:S01]  /*ae80*/  HMMA.16816.F32 R52, R8, R38, R52 ;  /* 0x000000260834723c */ /* 0x000fe20000001834 */
[----:B------:R-:W-:-:S06]  /*ae90*/  MOV R36, R76 ;  /* 0x0000004c00247202 */ /* 0x000fcc0000000f00 */
[----:B------:R-:W-:Y:S01]  /*aea0*/  IMAD.MOV.U32 R39, RZ, RZ, R77 ;  /* 0x000000ffff277224 */ /* 0x000fe200078e004d */
[----:B------:R-:W-:Y:S01]  /*aeb0*/  HMMA.16816.F32 R60, R8, R24, R60 ;  /* 0x00000018083c723c */ /* 0x000fe2000000183c */
[----:B------:R-:W-:-:S06]  /*aec0*/  MOV R38, R78 ;  /* 0x0000004e00267202 */ /* 0x000fcc0000000f00 */
[----:B------:R-:W-:Y:S01]  /*aed0*/  MOV R25, R79 ;  /* 0x0000004f00197202 */ /* 0x000fe20000000f00 */
[----:B-1----:R-:W-:Y:S01]  /*aee0*/  HMMA.16816.F32 R80, R8, R22, R236 ;  /* 0x000000160850723c */ /* 0x002fe200000018ec */
[----:B------:R-:W-:-:S06]  /*aef0*/  MOV R24, R87 ;  /* 0x0000005700187202 */ /* 0x000fcc0000000f00 */
[----:B------:R-:W-:Y:S01]  /*af00*/  IMAD.MOV.U32 R238, RZ, RZ, R98 ;  /* 0x000000ffffee7224 */ /* 0x000fe200078e0062 */
[----:B------:R-:W-:Y:S01]  /*af10*/  HMMA.16816.F32 R76, R8, R20, R240 ;  /* 0x00000014084c723c */ /* 0x000fe200000018f0 */
[----:B------:R-:W1:Y:S01]  /*af20*/  LDSM.16.MT88.4 R20, [R204+0x1a800] ;  /* 0x01a80000cc14783b */ /* 0x000e620000004200 */
[----:B------:R-:W-:Y:S01]  /*af30*/  MOV R239, R99 ;  /* 0x0000006300ef7202 */ /* 0x000fe20000000f00 */
[----:B------:R-:W-:Y:S01]  /*af40*/  IMAD.MOV.U32 R237, RZ, RZ, R86 ;  /* 0x000000ffffed7224 */ /* 0x000fe200078e0056 */
[----:B------:R-:W-:-:S03]  /*af50*/  MOV R236, R92 ;  /* 0x0000005c00ec7202 */ /* 0x000fc60000000f00 */
[----:B------:R-:W-:Y:S01]  /*af60*/  MOV R243, R95 ;  /* 0x0000005f00f37202 */ /* 0x000fe20000000f00 */
[----:B------:R-:W-:Y:S01]  /*af70*/  HMMA.16816.F32 R68, R8, R26, R68 ;  /* 0x0000001a0844723c */ /* 0x000fe20000001844 */
[----:B------:R-:W-:Y:S01]  /*af80*/  MOV R241, R85 ;  /* 0x0000005500f17202 */ /* 0x000fe20000000f00 */
[----:B------:R-:W-:Y:S01]  /*af90*/  IMAD.MOV.U32 R242, RZ, RZ, R90 ;  /* 0x000000fffff27224 */ /* 0x000fe200078e005a */
[----:B------:R-:W-:-:S04]  /*afa0*/  MOV R240, R84 ;  /* 0x0000005400f07202 */ /* 0x000fc80000000f00 */
[----:B------:R-:W-:Y:S01]  /*afb0*/  IMAD.MOV.U32 R27, RZ, RZ, R93 ;  /* 0x000000ffff1b7224 */ /* 0x000fe200078e005d */
[----:B------:R-:W-:Y:S01]  /*afc0*/  MOV R26, R94 ;  /* 0x0000005e001a7202 */ /* 0x000fe20000000f00 */
[C---:B--2---:R-:W-:Y:S08]  /*afd0*/  HMMA.16816.F32 R96, R8.reuse, R6, R184 ;  /* 0x000000060860723c */ /* 0x044ff000000018b8 */
[C---:B------:R-:W-:Y:S01]  /*afe0*/  HMMA.16816.F32 R92, R8.reuse, R4, R192 ;  /* 0x00000004085c723c */ /* 0x040fe200000018c0 */
[----:B------:R-:W2:Y:S07]  /*aff0*/  LDSM.16.MT88.4 R4, [R201+0x1c800] ;  /* 0x01c80000c904783b */ /* 0x000eae0000004200 */
[C---:B------:R-:W-:Y:S07]  /*b000*/  HMMA.16816.F32 R84, R8.reuse, R16, R228 ;  /* 0x000000100854723c */ /* 0x040fee00000018e4 */
[----:B------:R-:W-:Y:S01]  /*b010*/  MOV R228, R88 ;  /* 0x0000005800e47202 */ /* 0x000fe20000000f00 */
[----:B------:R-:W-:Y:S01]  /*b020*/  IMAD.MOV.U32 R229, RZ, RZ, R89 ;  /* 0x000000ffffe57224 */ /* 0x000fe200078e0059 */
[----:B------:R-:W-:Y:S01]  /*b030*/  MOV R231, R91 ;  /* 0x0000005b00e77202 */ /* 0x000fe20000000f00 */
[----:B-1----:R-:W-:Y:S01]  /*b040*/  HMMA.16816.F32 R56, R8, R20, R56 ;  /* 0x000000140838723c */ /* 0x002fe20000001838 */
[----:B------:R-:W-:-:S02]  /*b050*/  MOV R230, R237 ;  /* 0x000000ed00e67202 */ /* 0x000fc40000000f00 */
[----:B------:R-:W-:-:S05]  /*b060*/  MOV R237, R181 ;  /* 0x000000b500ed7202 */ /* 0x000fca0000000f00 */
[C---:B------:R-:W-:Y:S01]  /*b070*/  HMMA.16816.F32 R88, R8.reuse, R18, R196 ;  /* 0x000000120858723c */ /* 0x040fe200000018c4 */
[----:B------:R-:W1:Y:S06]  /*b080*/  LDSM.16.MT88.4 R16, [R203+0x1a800] ;  /* 0x01a80000cb10783b */ /* 0x000e6c0000004200 */
[----:B------:R-:W-:Y:S01]  /*b090*/  IMAD.MOV.U32 R197, RZ, RZ, R182 ;  /* 0x000000ffffc57224 */ /* 0x000fe200078e00b6 */
[----:B------:R-:W-:Y:S01]  /*b0a0*/  HMMA.16816.F32 R188, R8, R22, R188 ;  /* 0x0000001608bc723c */ /* 0x000fe200000018bc */
[----:B------:R-:W3:Y:S01]  /*b0b0*/  LDSM.16.MT88.4 R20, [R202+0x1c800] ;  /* 0x01c80000ca14783b */ /* 0x000ee20000004200 */
[----:B------:R-:W-:-:S02]  /*b0c0*/  MOV R198, R183 ;  /* 0x000000b700c67202 */ /* 0x000fc40000000f00 */
[----:B------:R-:W-:Y:S02]  /*b0d0*/  MOV R199, R24 ;  /* 0x0000001800c77202 */ /* 0x000fe40000000f00 */
[----:B------:R-:W-:Y:S01]  /*b0e0*/  MOV R24, R25 ;  /* 0x0000001900187202 */ /* 0x000fe20000000f00 */
[----:B------:R-:W-:Y:S01]  /*b0f0*/  IMAD.MOV.U32 R25, RZ, RZ, R38 ;  /* 0x000000ffff197224 */ /* 0x000fe200078e0026 */
[C---:B--2---:R-:W-:Y:S01]  /*b100*/  HMMA.16816.F32 R164, R8.reuse, R4, R148 ;  /* 0x0000000408a4723c */ /* 0x044fe20000001894 */
[----:B------:R-:W-:Y:S02]  /*b110*/  MOV R38, R39 ;  /* 0x0000002700267202 */ /* 0x000fe40000000f00 */
[----:B------:R-:W-:Y:S01]  /*b120*/  MOV R39, R36 ;  /* 0x0000002400277202 */ /* 0x000fe20000000f00 */
[----:B------:R-:W-:Y:S01]  /*b130*/  IMAD.MOV.U32 R36, RZ, RZ, R37 ;  /* 0x000000ffff247224 */ /* 0x000fe200078e0025 */
[----:B------:R-:W-:Y:S02]  /*b140*/  MOV R37, R3 ;  /* 0x0000000300257202 */ /* 0x000fe40000000f00 */
[----:B------:R-:W-:Y:S01]  /*b150*/  MOV R196, R174 ;  /* 0x000000ae00c47202 */ /* 0x000fe20000000f00 */
[C---:B------:R-:W-:Y:S01]  /*b160*/  HMMA.16816.F32 R140, R8.reuse, R6, R72 ;  /* 0x00000006088c723c */ /* 0x040fe20000001848 */
[----:B------:R-:W2:Y:S07]  /*b170*/  LDSM.16.MT88.4 R4, [R204+0x1c800] ;  /* 0x01c80000cc04783b */ /* 0x000eae0000004200 */
[C---:B------:R-:W-:Y:S07]  /*b180*/  HMMA.16816.F32 R100, R8.reuse, R32, R48 ;  /* 0x000000200864723c */ /* 0x040fee0000001830 */
[----:B------:R-:W-:Y:S01]  /*b190*/  IMAD.MOV.U32 R32, RZ, RZ, R172 ;  /* 0x000000ffff207224 */ /* 0x000fe200078e00ac */
[----:B------:R-:W-:Y:S01]  /*b1a0*/  HMMA.16816.F32 R48, R8, R34, R168 ;  /* 0x000000220830723c */ /* 0x000fe200000018a8 */
[----:B------:R-:W-:-:S06]  /*b1b0*/  MOV R33, R173 ;  /* 0x000000ad00217202 */ /* 0x000fcc0000000f00 */
[----:B------:R-:W-:Y:S01]  /*b1c0*/  MOV R35, R239 ;  /* 0x000000ef00237202 */ /* 0x000fe20000000f00 */
[C---:B-1----:R-:W-:Y:S01]  /*b1d0*/  HMMA.16816.F32 R176, R8.reuse, R16, R176 ;  /* 0x0000001008b0723c */ /* 0x042fe200000018b0 */
[----:B------:R-:W-:Y:S01]  /*b1e0*/  MOV R239, R0 ;  /* 0x0000000000ef7202 */ /* 0x000fe20000000f00 */
[----:B------:R-:W-:Y:S01]  /*b1f0*/  IMAD.U32 R0, RZ, RZ, UR4 ;  /* 0x00000004ff007e24 */ /* 0x000fe2000f8e00ff */
[----:B------:R-:W-:Y:S01]  /*b200*/  MOV R35, R33 ;  /* 0x0000002100237202 */ /* 0x000fe20000000f00 */
[----:B------:R-:W-:Y:S01]  /*b210*/  IMAD.MOV.U32 R34, RZ, RZ, R238 ;  /* 0x000000ffff227224 */ /* 0x000fe200078e00ee */
[----:B------:R-:W-:Y:S01]  /*b220*/  MOV R33, R197 ;  /* 0x000000c500217202 */ /* 0x000fe20000000f00 */
[----:B------:R-:W-:Y:S01]  /*b230*/  IMAD.MOV.U32 R238, RZ, RZ, R2 ;  /* 0x000000ffffee7224 */ /* 0x000fe200078e0002 */
[----:B------:R-:W-:Y:S01]  /*b240*/  LOP3.LUT R0, R31, UR37, R0, 0x96, !PT ;  /* 0x000000251f007c12 */ /* 0x000fe2000f8e9600 */
[----:B------:R-:W-:Y:S01]  /*b250*/  HMMA.16816.F32 R168, R8, R18, R156 ;  /* 0x0000001208a8723c */ /* 0x000fe2000000189c */
[----:B------:R-:W1:Y:S01]  /*b260*/  LDSM.16.MT88.4 R16, [R203+0x1c800] ;  /* 0x01c80000cb10783b */ /* 0x000e620000004200 */
[----:B------:R-:W-:-:S02]  /*b270*/  IMAD.MOV.U32 R197, RZ, RZ, R199 ;  /* 0x000000ffffc57224 */ /* 0x000fc400078e00c7 */
[----:B------:R-:W-:-:S04]  /*b280*/  IMAD.WIDE.U32 R2, R0, -0x326172a9, RZ ;  /* 0xcd9e8d5700027825 */ /* 0x000fc800078e00ff */
[C---:B---3--:R-:W-:Y:S01]  /*b290*/  HMMA.16816.F32 R184, R8.reuse, R22, R104 ;  /* 0x0000001608b8723c */ /* 0x048fe20000001868 */
[----:B------:R-:W-:Y:S02]  /*b2a0*/  LOP3.LUT R3, R3, UR15, R34, 0x96, !PT ;  /* 0x0000000f03037c12 */ /* 0x000fe4000f8e9622 */
[----:B------:R-:W-:Y:S01]  /*b2b0*/  MOV R34, R32 ;  /* 0x0000002000227202 */ /* 0x000fe20000000f00 */
[----:B------:R-:W-:Y:S01]  /*b2c0*/  IMAD.MOV.U32 R32, RZ, RZ, R196 ;  /* 0x000000ffff207224 */ /* 0x000fe200078e00c4 */
[----:B------:R-:W-:Y:S02]  /*b2d0*/  MOV R196, R198 ;  /* 0x000000c600c47202 */ /* 0x000fe40000000f00 */
[----:B------:R-:W-:Y:S01]  /*b2e0*/  MOV R106, R228 ;  /* 0x000000e4006a7202 */ /* 0x000fe20000000f00 */
[----:B--2---:R-:W-:Y:S01]  /*b2f0*/  HMMA.16816.F32 R192, R8, R4, R108 ;  /* 0x0000000408c0723c */ /* 0x004fe2000000186c */
[----:B------:R-:W-:Y:S01]  /*b300*/  MOV R228, R180 ;  /* 0x000000b400e47202 */ /* 0x000fe20000000f00 */
[----:B------:R-:W-:Y:S01]  /*b310*/  IMAD.MOV.U32 R107, RZ, RZ, R229 ;  /* 0x000000ffff6b7224 */ /* 0x000fe200078e00e5 */
[----:B------:R-:W-:-:S02]  /*b320*/  MOV R229, R175 ;  /* 0x000000af00e57202 */ /* 0x000fc40000000f00 */
[----:B------:R-:W-:Y:S02]  /*b330*/  MOV R105, R230 ;  /* 0x000000e600697202 */ /* 0x000fe40000000f00 */
[----:B------:R-:W-:Y:S01]  /*b340*/  LOP3.LUT R0, R107, UR13, R2, 0x96, !PT ;  /* 0x0000000d6b007c12 */ /* 0x000fe2000f8e9602 */
[C---:B------:R-:W-:Y:S01]  /*b350*/  HMMA.16816.F32 R180, R8.reuse, R6, R112 ;  /* 0x0000000608b4723c */ /* 0x040fe20000001870 */
[----:B------:R-:W2:Y:S01]  /*b360*/  LDSM.16.MT88.4 R4, [R202+0x1e800] ;  /* 0x01e80000ca04783b */ /* 0x000ea20000004200 */
[----:B------:R-:W-:Y:S01]  /*b370*/  IMAD.WIDE.U32 R2, R3, -0x2daee0ad, RZ ;  /* 0xd2511f5303027825 */ /* 0x000fe200078e00ff */
[----:B------:R-:W-:Y:S02]  /*b380*/  MOV R107, R35 ;  /* 0x00000023006b7202 */ /* 0x000fe40000000f00 */
[----:B------:R-:W-:Y:S01]  /*b390*/  MOV R35, R33 ;  /* 0x0000002100237202 */ /* 0x000fe20000000f00 */
[----:B------:R-:W-:Y:S01]  /*b3a0*/  IMAD.MOV.U32 R111, RZ, RZ, R236 ;  /* 0x000000ffff6f7224 */ /* 0x000fe200078e00ec */
[----:B------:R-:W-:Y:S01]  /*b3b0*/  LOP3.LUT R3, R3, UR12, R30, 0x96, !PT ;  /* 0x0000000c03037c12 */ /* 0x000fe2000f8e961e */
        /* <DEDUP_REMOVED lines=12> */
[----:B------:R-:W-:Y:S01]  /*b480*/  MOV R108, R39 ;  /* 0x00000027006c7202 */ /* 0x000fe20000000f00 */
[C---:B------:R-:W-:Y:S01]  /*b490*/  HMMA.16816.F32 R156, R8.reuse, R18, R120 ;  /* 0x00000012089c723c */ /* 0x040fe20000001878 */
[----:B------:R-:W1:Y:S01]  /*b4a0*/  LDSM.16.MT88.4 R16, [R204+0x1e800] ;  /* 0x01e80000cc10783b */ /* 0x000e620000004200 */
[----:B------:R-:W-:Y:S02]  /*b4b0*/  MOV R104, R37 ;  /* 0x0000002500687202 */ /* 0x000fe40000000f00 */
[----:B------:R-:W-:Y:S01]  /*b4c0*/  MOV R117, R35 ;  /* 0x0000002300757202 */ /* 0x000fe20000000f00 */
[----:B------:R-:W-:Y:S02]  /*b4d0*/  LDSM.16.MT88.4 R36, [R201+0x1b000] ;  /* 0x01b00000c924783b */ /* 0x000fe40000004200 */
[----:B------:R-:W-:Y:S01]  /*b4e0*/  MOV R120, R104 ;  /* 0x0000006800787202 */ /* 0x000fe20000000f00 */
[----:B------:R-:W-:Y:S01]  /*b4f0*/  IMAD.MOV.U32 R121, RZ, RZ, R105 ;  /* 0x000000ffff797224 */ /* 0x000fe200078e0069 */
[----:B------:R-:W-:Y:S01]  /*b500*/  MOV R123, R107 ;  /* 0x0000006b007b7202 */ /* 0x000fe20000000f00 */
[C---:B--2---:R-:W-:Y:S07]  /*b510*/  HMMA.16816.F32 R136, R8.reuse, R6, R136 ;  /* 0x000000060888723c */ /* 0x044fee0000001888 */
[----:B------:R-:W-:Y:S01]  /*b520*/  IMAD.WIDE.U32 R6, R0, -0x2daee0ad, RZ ;  /* 0xd2511f5300067825 */ /* 0x000fe200078e00ff */
[----:B------:R-:W-:Y:S04]  /*b530*/  HMMA.16816.F32 R132, R8, R4, R132 ;  /* 0x000000040884723c */ /* 0x000fe80000001884 */
[----:B------:R-:W-:Y:S01]  /*b540*/  LOP3.LUT R0, R7, UR10, R2, 0x96, !PT ;  /* 0x0000000a07007c12 */ /* 0x000fe2000f8e9602 */
[----:B------:R-:W-:-:S03]  /*b550*/  IMAD.WIDE.U32 R2, R3, -0x326172a9, RZ ;  /* 0xcd9e8d5703027825 */ /* 0x000fc600078e00ff */
[C---:B---3--:R-:W-:Y:S01]  /*b560*/  HMMA.16816.F32 R72, R8.reuse, R20, R124 ;  /* 0x000000140848723c */ /* 0x048fe2000000187c */
[----:B------:R-:W-:Y:S01]  /*b570*/  IMAD.WIDE.U32 R198, R0, -0x326172a9, RZ ;  /* 0xcd9e8d5700c67825 */ /* 0x000fe200078e00ff */
[----:B------:R-:W-:Y:S02]  /*b580*/  LOP3.LUT R3, R3, UR11, R106, 0x96, !PT ;  /* 0x0000000b03037c12 */ /* 0x000fe4000f8e966a */
[----:B------:R-:W-:Y:S01]  /*b590*/  MOV R106, R34 ;  /* 0x00000022006a7202 */ /* 0x000fe20000000f00 */
[----:B------:R-:W-:Y:S01]  /*b5a0*/  FFMA.FTZ R0, R233, c[0x0][0x23c], -R12 ;  /* 0x00008f00e9007a23 */ /* 0x000fe2000001080c */
[----:B------:R-:W-:Y:S01]  /*b5b0*/  LOP3.LUT R4, R199, UR9, R2, 0x96, !PT ;  /* 0x00000009c7047c12 */ /* 0x000fe2000f8e9602 */
[----:B------:R-:W-:Y:S01]  /*b5c0*/  IMAD.MOV.U32 R34, RZ, RZ, R32 ;  /* 0x000000ffff227224 */ /* 0x000fe200078e0020 */
[----:B------:R-:W-:Y:S01]  /*b5d0*/  MOV R32, R196 ;  /* 0x000000c400207202 */ /* 0x000fe20000000f00 */
[----:B------:R2:W-:Y:S01]  /*b5e0*/  MUFU.EX2 R236, R0 ;  /* 0x0000000000ec7308 */ /* 0x0005e20000000800 */
[----:B------:R-:W-:Y:S01]  /*b5f0*/  IMAD.WIDE.U32 R2, R3, -0x2daee0ad, RZ ;  /* 0xd2511f5303027825 */ /* 0x000fe200078e00ff */
[----:B------:R-:W-:Y:S01]  /*b600*/  HMMA.16816.F32 R64, R8, R22, R128 ;  /* 0x000000160840723c */ /* 0x000fe20000001880 */
[----:B------:R-:W3:Y:S01]  /*b610*/  LDSM.16.MT88.4 R20, [R203+0x1e800] ;  /* 0x01e80000cb14783b */ /* 0x000ee20000004200 */
[----:B------:R-:W-:Y:S01]  /*b620*/  MOV R122, R106 ;  /* 0x0000006a007a7202 */ /* 0x000fe20000000f00 */
[----:B------:R-:W-:Y:S01]  /*b630*/  IMAD.WIDE.U32 R196, R4, -0x2daee0ad, RZ ;  /* 0xd2511f5304c47825 */ /* 0x000fe200078e00ff */
[----:B------:R-:W-:-:S02]  /*b640*/  MOV R118, R32 ;  /* 0x0000002000767202 */ /* 0x000fc40000000f00 */
[----:B------:R-:W-:Y:S01]  /*b650*/  MOV R127, R109 ;  /* 0x0000006d007f7202 */ /* 0x000fe20000000f00 */
[----:B------:R-:W-:Y:S01]  /*b660*/  FFMA.FTZ R4, R232, c[0x0][0x23c], -R12 ;  /* 0x00008f00e8047a23 */ /* 0x000fe2000001080c */
[----:B------:R-:W-:Y:S01]  /*b670*/  LOP3.LUT R2, R197, UR6, R2, 0x96, !PT ;  /* 0x00000006c5027c12 */ /* 0x000fe2000f8e9602 */
[C---:B-1----:R-:W-:Y:S01]  /*b680*/  HMMA.16816.F32 R160, R8.reuse, R16, R160 ;  /* 0x0000001008a0723c */ /* 0x042fe200000018a0 */
[----:B------:R-:W-:Y:S01]  /*b690*/  IMAD.MOV.U32 R116, RZ, RZ, R34 ;  /* 0x000000ffff747224 */ /* 0x000fe200078e0022 */
[----:B------:R-:W-:Y:S01]  /*b6a0*/  MUFU.EX2 R231, R4 ;  /* 0x0000000400e77308 */ /* 0x000fe20000000800 */
[----:B------:R-:W-:Y:S02]  /*b6b0*/  IMAD.MOV.U32 R126, RZ, RZ, R108 ;  /* 0x000000ffff7e7224 */ /* 0x000fe400078e006c */
[----:B--2---:R-:W-:Y:S01]  /*b6c0*/  FFMA.FTZ R0, R244, c[0x0][0x23c], -R12 ;  /* 0x00008f00f4007a23 */ /* 0x004fe2000001080c */
[----:B------:R-:W-:Y:S01]  /*b6d0*/  MOV R244, R117 ;  /* 0x0000007500f47202 */ /* 0x000fe20000000f00 */
[----:B------:R-:W-:Y:S01]  /*b6e0*/  IMAD.MOV.U32 R232, RZ, RZ, R116 ;  /* 0x000000ffffe87224 */ /* 0x000fe200078e0074 */
[----:B------:R-:W-:Y:S02]  /*b6f0*/  HMMA.16816.F32 R40, R8, R18, R40 ;  /* 0x000000120828723c */ /* 0x000fe40000001828 */
[----:B------:R1:W2:Y:S02]  /*b700*/  MUFU.EX2 R233, R0 ;  /* 0x0000000000e97308 */ /* 0x0002a40000000800 */
[----:B-1----:R-:W-:Y:S01]  /*b710*/  LOP3.LUT R0, R3, UR8, R6, 0x96, !PT ;  /* 0x0000000803007c12 */ /* 0x002fe2000f8e9606 */
[----:B------:R-:W-:-:S04]  /*b720*/  IMAD.WIDE.U32 R2, R2, -0x326172a9, RZ ;  /* 0xcd9e8d5702027825 */ /* 0x000fc800078e00ff */
[----:B------:R-:W-:Y:S01]  /*b730*/  IMAD.WIDE.U32 R30, R0, -0x326172a9, RZ ;  /* 0xcd9e8d57001e7825 */ /* 0x000fe200078e00ff */
[C---:B------:R-:W-:Y:S01]  /*b740*/  LOP3.LUT R4, R2.reuse, 0xffff, RZ, 0xc0, !PT ;  /* 0x0000ffff02047812 */ /* 0x040fe200078ec0ff */
[C---:B---3--:R-:W-:Y:S01]  /*b750*/  HMMA.16816.F32 R144, R8.reuse, R20, R144 ;  /* 0x000000140890723c */ /* 0x048fe20000001890 */
[----:B------:R-:W-:Y:S01]  /*b760*/  SHF.R.U32.HI R6, RZ, 0x10, R2 ;  /* 0x00000010ff067819 */ /* 0x000fe20000011602 */
[----:B------:R-:W-:Y:S01]  /*b770*/  FFMA.FTZ R0, R245, c[0x0][0x23c], -R12 ;  /* 0x00008f00f5007a23 */ /* 0x000fe2000001080c */
[----:B------:R-:W-:Y:S02]  /*b780*/  LOP3.LUT R16, R2, 0xff, RZ, 0xc0, !PT ;  /* 0x000000ff02107812 */ /* 0x000fe400078ec0ff */
[----:B------:R-:W-:Y:S01]  /*b790*/  SHF.R.U32.HI R7, RZ, 0x18, R2 ;  /* 0x00000018ff077819 */ /* 0x000fe20000011602 */
[----:B------:R1:W-:Y:S01]  /*b7a0*/  MUFU.EX2 R230, R0 ;  /* 0x0000000000e67308 */ /* 0x0003e20000000800 */
[----:B------:R-:W-:Y:S01]  /*b7b0*/  SHF.R.U32.HI R5, RZ, 0x8, R4 ;  /* 0x00000008ff057819 */ /* 0x000fe20000011604 */
[----:B------:R-:W-:Y:S01]  /*b7c0*/  HMMA.16816.F32 R44, R8, R22, R44 ;  /* 0x00000016082c723c */ /* 0x000fe2000000182c */
[----:B------:R-:W-:Y:S01]  /*b7d0*/  LOP3.LUT R4, R6, 0xff, RZ, 0xc0, !PT ;  /* 0x000000ff06047812 */ /* 0x000fe200078ec0ff */
[----:B------:R-:W-:Y:S01]  /*b7e0*/  LDSM.16.MT88.4 R20, [R202+0x19000] ;  /* 0x01900000ca14783b */ /* 0x000fe20000004200 */
[----:B------:R-:W-:-:S02]  /*b7f0*/  PRMT R6, R16, 0x5410, R5 ;  /* 0x0000541010067816 */ /* 0x000fc40000000005 */
[----:B------:R-:W-:Y:S01]  /*b800*/  PRMT R7, R4, 0x5410, R7 ;  /* 0x0000541004077816 */ /* 0x000fe20000000007 */
[--C-:B------:R-:W-:Y:S01]  /*b810*/  FFMA.FTZ R4, R246, c[0x0][0x23c], -R15.reuse ;  /* 0x00008f00f6047a23 */ /* 0x100fe2000001080f */
[----:B------:R-:W-:Y:S01]  /*b820*/  LDSM.16.MT88.4 R16, [R204+0x19000] ;  /* 0x01900000cc10783b */ /* 0x000fe20000004200 */
[----:B------:R-:W-:Y:S02]  /*b830*/  MOV R246, R122 ;  /* 0x0000007a00f67202 */ /* 0x000fe40000000f00 */
[----:B------:R3:W-:Y:S01]  /*b840*/  MUFU.EX2 R228, R4 ;  /* 0x0000000400e47308 */ /* 0x0007e20000000800 */
[----:B------:R-:W-:Y:S01]  /*b850*/  LDSM.16.MT88.4 R8, [R203+0x19000] ;  /* 0x01900000cb08783b */ /* 0x000fe20000004200 */
[----:B------:R-:W-:Y:S02]  /*b860*/  MOV R245, R123 ;  /* 0x0000007b00f57202 */ /* 0x000fe40000000f00 */
[----:B-1----:R-:W-:Y:S01]  /*b870*/  LOP3.LUT R0, R3, UR16, R30, 0x96, !PT ;  /* 0x0000001003007c12 */ /* 0x002fe2000f8e961e */
[----:B------:R-:W-:-:S02]  /*b880*/  FFMA.FTZ R3, R111, c[0x0][0x23c], -R15 ;  /* 0x00008f006f037a23 */ /* 0x000fc4000001080f */
[----:B------:R-:W-:Y:S01]  /*b890*/  IMAD.MOV.U32 R111, RZ, RZ, R229 ;  /* 0x000000ffff6f7224 */ /* 0x000fe200078e00e5 */
[C---:B------:R-:W-:Y:S01]  /*b8a0*/  LOP3.LUT R2, R0.reuse, 0xffff, RZ, 0xc0, !PT ;  /* 0x0000ffff00027812 */ /* 0x040fe200078ec0ff */
[----:B------:R1:W4:Y:S01]  /*b8b0*/  MUFU.EX2 R229, R3 ;  /* 0x0000000300e57308 */ /* 0x0003220000000800 */
[----:B------:R-:W-:Y:S02]  /*b8c0*/  SHF.R.U32.HI R5, RZ, 0x10, R0 ;  /* 0x00000010ff057819 */ /* 0x000fe40000011600 */
[----:B------:R-:W-:Y:S02]  /*b8d0*/  SHF.R.U32.HI R2, RZ, 0x8, R2 ;  /* 0x00000008ff027819 */ /* 0x000fe40000011602 */
[----:B------:R-:W-:Y:S01]  /*b8e0*/  MOV R119, R111 ;  /* 0x0000006f00777202 */ /* 0x000fe20000000f00 */
[----:B------:R-:W-:Y:S01]  /*b8f0*/  IMAD.MOV.U32 R111, RZ, RZ, R25 ;  /* 0x000000ffff6f7224 */ /* 0x000fe200078e0019 */
[----:B---3--:R-:W-:Y:S02]  /*b900*/  SHF.R.U32.HI R4, RZ, 0x18, R0 ;  /* 0x00000018ff047819 */ /* 0x008fe40000011600 */
[----:B-1----:R-:W-:-:S04]  /*b910*/  LOP3.LUT R3, R0, 0xff, RZ, 0xc0, !PT ;  /* 0x000000ff00037812 */ /* 0x002fc800078ec0ff */
[----:B------:R-:W-:Y:S02]  /*b920*/  PRMT R2, R3, 0x5410, R2 ;  /* 0x0000541003027816 */ /* 0x000fe40000000002 */
[----:B------:R-:W-:Y:S01]  /*b930*/  LOP3.LUT R3, R5, 0xff, RZ, 0xc0, !PT ;  /* 0x000000ff05037812 */ /* 0x000fe200078ec0ff */
[----:B------:R-:W-:Y:S02]  /*b940*/  FFMA.FTZ R5, R248, c[0x0][0x23c], -R15 ;  /* 0x00008f00f8057a23 */ /* 0x000fe4000001080f */
[--C-:B------:R-:W-:Y:S01]  /*b950*/  HSET2.LE.AND R0, R2, R252.reuse, PT ;  /* 0x000000fc02007233 */ /* 0x100fe20003803000 */
[----:B--2---:R-:W-:Y:S01]  /*b960*/  F2FP.PACK_AB R2, R233, R236 ;  /* 0x000000ece902723e */ /* 0x004fe200000000ff */
[----:B------:R-:W-:Y:S01]  /*b970*/  MUFU.EX2 R199, R5 ;  /* 0x0000000500c77308 */ /* 0x000fe20000000800 */
[----:B------:R-:W-:Y:S01]  /*b980*/  PRMT R3, R3, 0x5410, R4 ;  /* 0x0000541003037816 */ /* 0x000fe20000000004 */
[----:B------:R-:W-:Y:S01]  /*b990*/  IMAD.MOV.U32 R248, RZ, RZ, R121 ;  /* 0x000000fffff87224 */ /* 0x000fe200078e0079 */
[----:B------:R-:W-:Y:S01]  /*b9a0*/  LOP3.LUT R4, R0, R2, RZ, 0xc0, !PT ;  /* 0x0000000200047212 */ /* 0x000fe200078ec0ff */
[----:B------:R-:W-:Y:S01]  /*b9b0*/  FFMA.FTZ R2, R110, c[0x0][0x23c], -R15 ;  /* 0x00008f006e027a23 */ /* 0x000fe2000001080f */
[----:B------:R-:W-:Y:S01]  /*b9c0*/  MOV R110, R24 ;  /* 0x00000018006e7202 */ /* 0x000fe20000000f00 */
[----:B------:R-:W-:Y:S01]  /*b9d0*/  HSET2.LE.AND R0, R3, R252, PT ;  /* 0x000000fc03007233 */ /* 0x000fe20003803000 */
[----:B------:R-:W1:Y:S01]  /*b9e0*/  LDSM.16.MT88.4 R24, [R201+0x19000] ;  /* 0x01900000c918783b */ /* 0x000e620000004200 */
[----:B------:R4:W2:Y:S01]  /*b9f0*/  MUFU.EX2 R197, R2 ;  /* 0x0000000200c57308 */ /* 0x0008a20000000800 */
[----:B------:R-:W-:-:S02]  /*ba00*/  MOV R3, R127 ;  /* 0x0000007f00037202 */ /* 0x000fc40000000f00 */
[----:B----4-:R-:W-:-:S04]  /*ba10*/  F2FP.PACK_AB R2, R228, R229 ;  /* 0x000000e5e402723e */ /* 0x010fc800000000ff */
[----:B------:R-:W-:Y:S01]  /*ba20*/  LOP3.LUT R5, R0, R2, RZ, 0xc0, !PT ;  /* 0x0000000200057212 */ /* 0x000fe200078ec0ff */
[----:B------:R-:W-:Y:S01]  /*ba30*/  HSET2.LE.AND R0, R6, R252, PT ;  /* 0x000000fc06007233 */ /* 0x000fe20003803000 */
[----:B------:R-:W-:-:S04]  /*ba40*/  F2FP.PACK_AB R2, R230, R231 ;  /* 0x000000e7e602723e */ /* 0x000fc800000000ff */
[----:B------:R-:W-:Y:S01]  /*ba50*/  LOP3.LUT R6, R0, R2, RZ, 0xc0, !PT ;  /* 0x0000000200067212 */ /* 0x000fe200078ec0ff */
[----:B------:R-:W-:Y:S01]  /*ba60*/  HSET2.LE.AND R0, R7, R252, PT ;  /* 0x000000fc07007233 */ /* 0x000fe20003803000 */
[----:B--2---:R-:W-:-:S04]  /*ba70*/  F2FP.PACK_AB R2, R197, R199 ;  /* 0x000000c7c502723e */ /* 0x004fc800000000ff */
[----:B------:R-:W-:Y:S02]  /*ba80*/  LOP3.LUT R7, R0, R2, RZ, 0xc0, !PT ;  /* 0x0000000200077212 */ /* 0x000fe400078ec0ff */
[----:B------:R-:W-:Y:S01]  /*ba90*/  MOV R2, R119 ;  /* 0x0000007700027202 */ /* 0x000fe20000000f00 */
[----:B------:R-:W-:Y:S01]  /*baa0*/  IMAD.MOV.U32 R119, RZ, RZ, R33 ;  /* 0x000000ffff777224 */ /* 0x000fe200078e0021 */
[----:B------:R-:W-:Y:S01]  /*bab0*/  MOV R0, R118 ;  /* 0x0000007600007202 */ /* 0x000fe20000000f00 */
[----:B------:R-:W-:Y:S02]  /*bac0*/  LDSM.16.MT88.4 R32, [R202+0x1d000] ;  /* 0x01d00000ca20783b */ /* 0x000fe40000004200 */
[----:B-1----:R-:W-:Y:S02]  /*bad0*/  HMMA.16816.F32 R152, R4, R24, R152 ;  /* 0x000000180498723c */ /* 0x002fe40000001898 */
[----:B------:R-:W-:-:S06]  /*bae0*/  FFMA.FTZ R0, R0, c[0x0][0x23c], -R12 ;  /* 0x00008f0000007a23 */ /* 0x000fcc000001080c */
        /* <DEDUP_REMOVED lines=11> */
[C---:B-1----:R-:W-:Y:S07]  /*bba0*/  HMMA.16816.F32 R104, R4.reuse, R26, R48 ;  /* 0x0000001a0468723c */ /* 0x042fee0000001830 */
[----:B------:R-:W-:Y:S01]  /*bbb0*/  MOV R48, R110 ;  /* 0x0000006e00307202 */ /* 0x000fe20000000f00 */
[----:B------:R-:W-:Y:S01]  /*bbc0*/  HMMA.16816.F32 R96, R4, R38, R96 ;  /* 0x000000260460723c */ /* 0x000fe20000001860 */
[----:B------:R-:W-:Y:S01]  /*bbd0*/  MOV R49, R111 ;  /* 0x0000006f00317202 */ /* 0x000fe20000000f00 */
[----:B------:R-:W-:Y:S01]  /*bbe0*/  IMAD.MOV.U32 R50, RZ, RZ, R119 ;  /* 0x000000ffff327224 */ /* 0x000fe200078e0077 */
[----:B------:R-:W-:-:S04]  /*bbf0*/  MOV R51, R112 ;  /* 0x0000007000337202 */ /* 0x000fc80000000f00 */
[----:B------:R-:W-:Y:S01]  /*bc00*/  MOV R39, R120 ;  /* 0x0000007800277202 */ /* 0x000fe20000000f00 */
[----:B--2---:R-:W-:Y:S01]  /*bc10*/  HMMA.16816.F32 R108, R4, R20, R56 ;  /* 0x00000014046c723c */ /* 0x004fe20000001838 */
[----:B------:R-:W-:-:S06]  /*bc20*/  MOV R38, R115 ;  /* 0x0000007300267202 */ /* 0x000fcc0000000f00 */
[----:B------:R-:W-:Y:S01]  /*bc30*/  IMAD.MOV.U32 R59, RZ, RZ, R126 ;  /* 0x000000ffff3b7224 */ /* 0x000fe200078e007e */
[C---:B---3--:R-:W-:Y:S08]  /*bc40*/  HMMA.16816.F32 R116, R4.reuse, R16, R176 ;  /* 0x000000100474723c */ /* 0x048ff000000018b0 */
[C---:B------:R-:W-:Y:S01]  /*bc50*/  HMMA.16816.F32 R120, R4.reuse, R18, R168 ;  /* 0x000000120478723c */ /* 0x040fe200000018a8 */
[----:B------:R-:W1:Y:S07]  /*bc60*/  LDSM.16.MT88.4 R16, [R204+0x1d000] ;  /* 0x01d00000cc10783b */ /* 0x000e6e0000004200 */
[C---:B----4-:R-:W-:Y:S08]  /*bc70*/  HMMA.16816.F32 R124, R4.reuse, R8, R164 ;  /* 0x00000008047c723c */ /* 0x050ff000000018a4 */
[C---:B------:R-:W-:Y:S01]  /*bc80*/  HMMA.16816.F32 R128, R4.reuse, R10, R140 ;  /* 0x0000000a0480723c */ /* 0x040fe2000000188c */
[----:B------:R-:W2:Y:S07]  /*bc90*/  LDSM.16.MT88.4 R8, [R203+0x1d000] ;  /* 0x01d00000cb08783b */ /* 0x000eae0000004200 */
[C---:B------:R-:W-:Y:S01]  /*bca0*/  HMMA.16816.F32 R100, R4.reuse, R24, R100 ;  /* 0x000000180464723c */ /* 0x040fe20000001864 */
[----:B------:R-:W3:Y:S07]  /*bcb0*/  LDSM.16.MT88.4 R24, [R202+0x1f000] ;  /* 0x01f00000ca18783b */ /* 0x000eee0000004200 */
[C---:B------:R-:W-:Y:S07]  /*bcc0*/  HMMA.16816.F32 R92, R4.reuse, R36, R92 ;  /* 0x00000024045c723c */ /* 0x040fee000000185c */
[----:B------:R-:W-:Y:S01]  /*bcd0*/  MOV R37, R113 ;  /* 0x0000007100257202 */ /* 0x000fe20000000f00 */
[----:B------:R-:W-:Y:S01]  /*bce0*/  IMAD.MOV.U32 R36, RZ, RZ, R114 ;  /* 0x000000ffff247224 */ /* 0x000fe200078e0072 */
[C---:B-1----:R-:W-:Y:S08]  /*bcf0*/  HMMA.16816.F32 R168, R4.reuse, R18, R180 ;  /* 0x0000001204a8723c */ /* 0x042ff000000018b4 */
[C---:B------:R-:W-:Y:S01]  /*bd00*/  HMMA.16816.F32 R112, R4.reuse, R22, R188 ;  /* 0x000000160470723c */ /* 0x040fe200000018bc */
[----:B------:R-:W-:Y:S01]  /*bd10*/  LDSM.16.MT88.4 R20, [R201+0x1f000] ;  /* 0x01f00000c914783b */ /* 0x000fe20000004200 */
[----:B------:R1:W-:Y:S06]  /*bd20*/  MUFU.EX2 R189, R0 ;  /* 0x0000000000bd7308 */ /* 0x0003ec0000000800 */
[C---:B--2---:R-:W-:Y:S08]  /*bd30*/  HMMA.16816.F32 R180, R4.reuse, R8, R172 ;  /* 0x0000000804b4723c */ /* 0x044ff000000018ac */
[----:B------:R-:W-:Y:S01]  /*bd40*/  HMMA.16816.F32 R176, R4, R10, R156 ;  /* 0x0000000a04b0723c */ /* 0x000fe2000000189c */
[----:B------:R-:W2:Y:S01]  /*bd50*/  LDSM.16.MT88.4 R8, [R204+0x1f000] ;  /* 0x01f00000cc08783b */ /* 0x000ea20000004200 */
[----:B-1----:R-:W-:-:S03]  /*bd60*/  FFMA.FTZ R0, R59, c[0x0][0x23c], -R12 ;  /* 0x00008f003b007a23 */ /* 0x002fc6000001080c */
[----:B------:R-:W-:Y:S01]  /*bd70*/  LDSM.16.MT88.4 R156, [R201+0x19800] ;  /* 0x01980000c99c783b */ /* 0x000fe20000004200 */
[----:B------:R1:W-:Y:S02]  /*bd80*/  MUFU.EX2 R190, R0 ;  /* 0x0000000000be7308 */ /* 0x0003e40000000800 */
[C---:B------:R-:W-:Y:S01]  /*bd90*/  HMMA.16816.F32 R140, R4.reuse, R32, R148 ;  /* 0x00000020048c723c */ /* 0x040fe20000001894 */
[----:B------:R-:W-:Y:S07]  /*bda0*/  LDSM.16.MT88.4 R56, [R203+0x19800] ;  /* 0x01980000cb38783b */ /* 0x000fee0000004200 */
[----:B------:R-:W-:Y:S01]  /*bdb0*/  HMMA.16816.F32 R148, R4, R16, R192 ;  /* 0x000000100494723c */ /* 0x000fe200000018c0 */
[----:B------:R-:W4:Y:S01]  /*bdc0*/  LDSM.16.MT88.4 R16, [R203+0x1f000] ;  /* 0x01f00000cb10783b */ /* 0x000f220000004200 */
[----:B-1----:R-:W-:-:S05]  /*bdd0*/  FFMA.FTZ R0, R48, c[0x0][0x23c], -R12 ;  /* 0x00008f0030007a23 */ /* 0x002fca000001080c */
[----:B------:R-:W-:Y:S01]  /*bde0*/  MOV R193, R36 ;  /* 0x0000002400c17202 */ /* 0x000fe20000000f00 */
[C---:B------:R-:W-:Y:S01]  /*bdf0*/  HMMA.16816.F32 R32, R4.reuse, R34, R184 ;  /* 0x000000220420723c */ /* 0x040fe200000018b8 */
[----:B------:R-:W-:Y:S01]  /*be00*/  IMAD.MOV.U32 R192, RZ, RZ, R37 ;  /* 0x000000ffffc07224 */ /* 0x000fe200078e0025 */
[----:B------:R1:W-:Y:S06]  /*be10*/  MUFU.EX2 R191, R0 ;  /* 0x0000000000bf7308 */ /* 0x0003ec0000000800 */
[C---:B---3--:R-:W-:Y:S08]  /*be20*/  HMMA.16816.F32 R132, R4.reuse, R24, R132 ;  /* 0x000000180484723c */ /* 0x048ff00000001884 */
[----:B------:R-:W-:Y:S01]  /*be30*/  HMMA.16816.F32 R184, R4, R26, R136 ;  /* 0x0000001a04b8723c */ /* 0x000fe20000001888 */
[----:B------:R-:W-:Y:S01]  /*be40*/  LDSM.16.MT88.4 R136, [R202+0x1f800] ;  /* 0x01f80000ca88783b */ /* 0x000fe20000004200 */
[----:B-1----:R-:W-:Y:S01]  /*be50*/  FFMA.FTZ R0, R2, c[0x0][0x23c], -R12 ;  /* 0x00008f0002007a23 */ /* 0x002fe2000001080c */
[----:B------:R-:W-:-:S03]  /*be60*/  LOP3.LUT R2, R31, UR7, R198, 0x96, !PT ;  /* 0x000000071f027c12 */ /* 0x000fc6000f8e96c6 */
[----:B------:R1:W-:Y:S02]  /*be70*/  MUFU.EX2 R188, R0 ;  /* 0x0000000000bc7308 */ /* 0x0003e40000000800 */
[C---:B--2---:R-:W-:Y:S01]  /*be80*/  HMMA.16816.F32 R24, R4.reuse, R10, R40 ;  /* 0x0000000a0418723c */ /* 0x044fe20000001828 */
[----:B------:R-:W2:Y:S07]  /*be90*/  LDSM.16.MT88.4 R40, [R202+0x19800] ;  /* 0x01980000ca28783b */ /* 0x000eae0000004200 */
[C---:B------:R-:W-:Y:S01]  /*bea0*/  HMMA.16816.F32 R172, R4.reuse, R20, R72 ;  /* 0x0000001404ac723c */ /* 0x040fe20000001848 */
[----:B------:R-:W-:Y:S01]  /*beb0*/  LDSM.16.MT88.4 R72, [R202+0x1b800] ;  /* 0x01b80000ca48783b */ /* 0x000fe20000004200 */
[----:B-1----:R-:W-:Y:S01]  /*bec0*/  FFMA.FTZ R0, R50, c[0x0][0x23c], -R15 ;  /* 0x00008f0032007a23 */ /* 0x002fe2000001080f */
[----:B------:R-:W-:Y:S01]  /*bed0*/  MOV R50, R51 ;  /* 0x0000003300327202 */ /* 0x000fe20000000f00 */
[----:B------:R-:W-:Y:S01]  /*bee0*/  IMAD.MOV.U32 R51, RZ, RZ, R38 ;  /* 0x000000ffff337224 */ /* 0x000fe200078e0026 */
[----:B------:R-:W-:Y:S01]  /*bef0*/  MOV R38, R39 ;  /* 0x0000002700267202 */ /* 0x000fe20000000f00 */
[----:B------:R1:W-:Y:S01]  /*bf00*/  MUFU.EX2 R31, R0 ;  /* 0x00000000001f7308 */ /* 0x0003e20000000800 */
[----:B------:R-:W-:Y:S01]  /*bf10*/  MOV R39, R3 ;  /* 0x0000000300277202 */ /* 0x000fe20000000f00 */
[----:B------:R-:W-:Y:S01]  /*bf20*/  IMAD.WIDE.U32 R2, R2, -0x2daee0ad, RZ ;  /* 0xd2511f5302027825 */ /* 0x000fe200078e00ff */
[----:B------:R-:W-:Y:S02]  /*bf30*/  HMMA.16816.F32 R160, R4, R8, R160 ;  /* 0x0000000804a0723c */ /* 0x000fe400000018a0 */
[----:B------:R-:W-:Y:S01]  /*bf40*/  MOV R194, R39 ;  /* 0x0000002700c27202 */ /* 0x000fe20000000f00 */
[----:B------:R-:W-:Y:S01]  /*bf50*/  IMAD.MOV.U32 R195, RZ, RZ, R38 ;  /* 0x000000ffffc37224 */ /* 0x000fe200078e0026 */
[----:B------:R-:W-:-:S02]  /*bf60*/  LOP3.LUT R12, R2, 0xff, RZ, 0xc0, !PT ;  /* 0x000000ff020c7812 */ /* 0x000fc400078ec0ff */
[--C-:B------:R-:W-:Y:S01]  /*bf70*/  SHF.R.U32.HI R11, RZ, 0x18, R2.reuse ;  /* 0x00000018ff0b7819 */ /* 0x100fe20000011602 */
[--C-:B------:R-:W-:Y:S01]  /*bf80*/  FFMA.FTZ R9, R49, c[0x0][0x23c], -R15.reuse ;  /* 0x00008f0031097a23 */ /* 0x100fe2000001080f */
[C---:B------:R-:W-:Y:S01]  /*bf90*/  HMMA.16816.F32 R20, R4.reuse, R22, R64 ;  /* 0x000000160414723c */ /* 0x040fe20000001840 */
[----:B------:R-:W-:Y:S01]  /*bfa0*/  LDSM.16.MT88.4 R64, [R201+0x1b800] ;  /* 0x01b80000c940783b */ /* 0x000fe20000004200 */
[----:B------:R-:W-:Y:S01]  /*bfb0*/  SHF.R.U32.HI R8, RZ, 0x10, R2 ;  /* 0x00000010ff087819 */ /* 0x000fe20000011602 */
[----:B------:R3:W5:Y:S01]  /*bfc0*/  MUFU.EX2 R30, R9 ;  /* 0x00000009001e7308 */ /* 0x0007620000000800 */
[----:B-1----:R-:W-:Y:S02]  /*bfd0*/  LOP3.LUT R0, R2, 0xffff, RZ, 0xc0, !PT ;  /* 0x0000ffff02007812 */ /* 0x002fe400078ec0ff */
[----:B------:R-:W-:Y:S02]  /*bfe0*/  LOP3.LUT R2, R3, UR17, R196, 0x96, !PT ;  /* 0x0000001103027c12 */ /* 0x000fe4000f8e96c4 */
[----:B----4-:R-:W-:Y:S01]  /*bff0*/  HMMA.16816.F32 R144, R4, R16, R144 ;  /* 0x000000100490723c */ /* 0x010fe20000001890 */
[----:B------:R-:W-:Y:S01]  /*c000*/  SHF.R.U32.HI R10, RZ, 0x8, R0 ;  /* 0x00000008ff0a7819 */ /* 0x000fe20000011600 */
[----:B------:R-:W-:Y:S01]  /*c010*/  FFMA.FTZ R0, R50, c[0x0][0x23c], -R15 ;  /* 0x00008f0032007a23 */ /* 0x000fe2000001080f */
[----:B------:R-:W-:-:S02]  /*c020*/  LOP3.LUT R8, R8, 0xff, RZ, 0xc0, !PT ;  /* 0x000000ff08087812 */ /* 0x000fc400078ec0ff */
[----:B------:R-:W-:Y:S01]  /*c030*/  PRMT R12, R12, 0x5410, R10 ;  /* 0x000054100c0c7816 */ /* 0x000fe2000000000a */
[----:B------:R-:W-:Y:S01]  /*c040*/  FFMA.FTZ R10, R51, c[0x0][0x23c], -R15 ;  /* 0x00008f00330a7a23 */ /* 0x000fe2000001080f */
[--C-:B------:R-:W-:Y:S01]  /*c050*/  SHF.R.U32.HI R3, RZ, 0x10, R2.reuse ;  /* 0x00000010ff037819 */ /* 0x100fe20000011602 */
[----:B------:R-:W1:Y:S01]  /*c060*/  LDSM.16.MT88.4 R48, [R204+0x19800] ;  /* 0x01980000cc30783b */ /* 0x000e620000004200 */
[----:B------:R4:W-:Y:S01]  /*c070*/  MUFU.EX2 R15, R0 ;  /* 0x00000000000f7308 */ /* 0x0009e20000000800 */
[----:B------:R-:W-:Y:S01]  /*c080*/  PRMT R11, R8, 0x5410, R11 ;  /* 0x00005410080b7816 */ /* 0x000fe2000000000b */
[----:B------:R-:W-:Y:S01]  /*c090*/  HMMA.16816.F32 R16, R4, R18, R44 ;  /* 0x000000120410723c */ /* 0x000fe2000000182c */
[----:B---3--:R-:W-:Y:S02]  /*c0a0*/  LOP3.LUT R9, R2, 0xff, RZ, 0xc0, !PT ;  /* 0x000000ff02097812 */ /* 0x008fe400078ec0ff */
[----:B------:R-:W-:-:S03]  /*c0b0*/  SHF.R.U32.HI R8, RZ, 0x18, R2 ;  /* 0x00000018ff087819 */ /* 0x000fc60000011602 */
[----:B------:R-:W3:Y:S01]  /*c0c0*/  MUFU.EX2 R10, R10 ;  /* 0x0000000a000a7308 */ /* 0x000ee20000000800 */
[--C-:B------:R-:W-:Y:S01]  /*c0d0*/  HSET2.LE.AND R5, R12, R252.reuse, PT ;  /* 0x000000fc0c057233 */ /* 0x100fe20003803000 */
[----:B-----5:R-:W-:Y:S01]  /*c0e0*/  F2FP.PACK_AB R4, R30, R31 ;  /* 0x0000001f1e04723e */ /* 0x020fe200000000ff */
[----:B------:R-:W-:Y:S01]  /*c0f0*/  HSET2.LE.AND R7, R11, R252, PT ;  /* 0x000000fc0b077233 */ /* 0x000fe20003803000 */
[----:B------:R-:W-:Y:S02]  /*c100*/  F2FP.PACK_AB R6, R188, R191 ;  /* 0x000000bfbc06723e */ /* 0x000fe400000000ff */
[----:B----4-:R-:W-:Y:S02]  /*c110*/  LOP3.LUT R0, R2, 0xffff, RZ, 0xc0, !PT ;  /* 0x0000ffff02007812 */ /* 0x010fe400078ec0ff */
[----:B------:R-:W-:Y:S02]  /*c120*/  LOP3.LUT R166, R5, R6, RZ, 0xc0, !PT ;  /* 0x0000000605a67212 */ /* 0x000fe400078ec0ff */
[----:B------:R-:W-:-:S02]  /*c130*/  SHF.R.U32.HI R2, RZ, 0x8, R0 ;  /* 0x00000008ff027819 */ /* 0x000fc40000011600 */
[----:B------:R-:W-:Y:S02]  /*c140*/  LOP3.LUT R0, R3, 0xff, RZ, 0xc0, !PT ;  /* 0x000000ff03007812 */ /* 0x000fe400078ec0ff */
[----:B------:R-:W-:Y:S02]  /*c150*/  PRMT R2, R9, 0x5410, R2 ;  /* 0x0000541009027816 */ /* 0x000fe40000000002 */
[----:B------:R-:W-:Y:S02]  /*c160*/  PRMT R3, R0, 0x5410, R8 ;  /* 0x0000541000037816 */ /* 0x000fe40000000008 */
[----:B---3--:R-:W-:Y:S01]  /*c170*/  F2FP.PACK_AB R8, R10, R15 ;  /* 0x0000000f0a08723e */ /* 0x008fe200000000ff */
[--C-:B------:R-:W-:Y:S01]  /*c180*/  HSET2.LE.AND R0, R2, R252.reuse, PT ;  /* 0x000000fc02007233 */ /* 0x100fe20003803000 */
[----:B------:R-:W-:Y:S01]  /*c190*/  F2FP.PACK_AB R2, R190, R189 ;  /* 0x000000bdbe02723e */ /* 0x000fe200000000ff */
[----:B------:R-:W-:Y:S01]  /*c1a0*/  HSET2.LE.AND R3, R3, R252, PT ;  /* 0x000000fc03037233 */ /* 0x000fe20003803000 */
[----:B------:R-:W-:-:S02]  /*c1b0*/  LOP3.LUT R167, R7, R8, RZ, 0xc0, !PT ;  /* 0x0000000807a77212 */ /* 0x000fc400078ec0ff */
[----:B------:R-:W-:Y:S01]  /*c1c0*/  LOP3.LUT R164, R0, R2, RZ, 0xc0, !PT ;  /* 0x0000000200a47212 */ /* 0x000fe200078ec0ff */
[----:B------:R-:W-:Y:S01]  /*c1d0*/  FFMA.FTZ R2, R250, R29, R192 ;  /* 0x0000001dfa027223 */ /* 0x000fe200000100c0 */
[----:B------:R-:W-:Y:S01]  /*c1e0*/  LOP3.LUT R165, R3, R4, RZ, 0xc0, !PT ;  /* 0x0000000403a57212 */ /* 0x000fe200078ec0ff */
[----:B------:R-:W-:Y:S01]  /*c1f0*/  FFMA.FTZ R0, R247, R28, R193 ;  /* 0x0000001cf7007223 */ /* 0x000fe200000100c1 */
[----:B------:R-:W-:Y:S01]  /*c200*/  LDSM.16.MT88.4 R4, [R203+0x1f800] ;  /* 0x01f80000cb04783b */ /* 0x000fe20000004200 */
[----:B------:R-:W-:Y:S01]  /*c210*/  FADD.FTZ R2, R194, R2 ;  /* 0x00000002c2027221 */ /* 0x000fe20000010000 */
[----:B------:R-:W-:Y:S01]  /*c220*/  MOV R3, R249 ;  /* 0x000000f900037202 */ /* 0x000fe20000000f00 */
[----:B------:R-:W-:Y:S02]  /*c230*/  FADD.FTZ R0, R195, R0 ;  /* 0x00000000c3007221 */ /* 0x000fe40000010000 */
        /* <DEDUP_REMOVED lines=10> */
[C---:B--2---:R-:W-:Y:S01]  /*c2e0*/  HMMA.16816.F32 R36, R164.reuse, R40, R60 ;  /* 0x00000028a424723c */ /* 0x044fe2000000183c */
        /* <DEDUP_REMOVED lines=9> */
[----:B-1----:R-:W-:Y:S01]  /*c380*/  HMMA.16816.F32 R44, R164, R48, R76 ;  /* 0x00000030a42c723c */ /* 0x002fe2000000184c */
        /* <DEDUP_REMOVED lines=14> */
[C---:B------:R-:W-:Y:S01]  /*c470*/  HMMA.16816.F32 R48, R164.reuse, R50, R80 ;  /* 0x00000032a430723c */ /* 0x040fe20000001850 */
[----:B------:R-:W1:Y:S07]  /*c480*/  LDSM.16.MT88.4 R80, [R204+0x1b800] ;  /* 0x01b80000cc50783b */ /* 0x000e6e0000004200 */
[C---:B------:R-:W-:Y:S01]  /*c490*/  HMMA.16816.F32 R56, R164.reuse, R58, R88 ;  /* 0x0000003aa438723c */ /* 0x040fe20000001858 */
[----:B------:R-:W2:Y:S07]  /*c4a0*/  LDSM.16.MT88.4 R88, [R203+0x1b800] ;  /* 0x01b80000cb58783b */ /* 0x000eae0000004200 */
[C---:B------:R-:W-:Y:S01]  /*c4b0*/  HMMA.16816.F32 R64, R164.reuse, R66, R96 ;  /* 0x00000042a440723c */ /* 0x040fe20000001860 */
[----:B------:R-:W3:Y:S07]  /*c4c0*/  LDSM.16.MT88.4 R96, [R201+0x1d800] ;  /* 0x01d80000c960783b */ /* 0x000eee0000004200 */
[C---:B------:R-:W-:Y:S08]  /*c4d0*/  HMMA.16816.F32 R68, R164.reuse, R72, R100 ;  /* 0x00000048a444723c */ /* 0x040ff00000001864 */
[C---:B------:R-:W-:Y:S01]  /*c4e0*/  HMMA.16816.F32 R72, R164.reuse, R74, R104 ;  /* 0x0000004aa448723c */ /* 0x040fe20000001868 */
[----:B------:R-:W4:Y:S07]  /*c4f0*/  LDSM.16.MT88.4 R104, [R202+0x1d800] ;  /* 0x01d80000ca68783b */ /* 0x000f2e0000004200 */
[C---:B------:R-:W-:Y:S08]  /*c500*/  HMMA.16816.F32 R132, R164.reuse, R136, R132 ;  /* 0x00000088a484723c */ /* 0x040ff00000001884 */
[C---:B-1----:R-:W-:Y:S08]  /*c510*/  HMMA.16816.F32 R76, R164.reuse, R80, R108 ;  /* 0x00000050a44c723c */ /* 0x042ff0000000186c */
[C---:B--2---:R-:W-:Y:S08]  /*c520*/  HMMA.16816.F32 R84, R164.reuse, R88, R116 ;  /* 0x00000058a454723c */ /* 0x044ff00000001874 */
[C---:B---3--:R-:W-:Y:S08]  /*c530*/  HMMA.16816.F32 R92, R164.reuse, R96, R124 ;  /* 0x00000060a45c723c */ /* 0x048ff0000000187c */
[C---:B------:R-:W-:Y:S01]  /*c540*/  HMMA.16816.F32 R80, R164.reuse, R82, R112 ;  /* 0x00000052a450723c */ /* 0x040fe20000001870 */
[----:B------:R-:W1:Y:S07]  /*c550*/  LDSM.16.MT88.4 R112, [R204+0x1d800] ;  /* 0x01d80000cc70783b */ /* 0x000e6e0000004200 */
[C---:B------:R-:W-:Y:S01]  /*c560*/  HMMA.16816.F32 R88, R164.reuse, R90, R120 ;  /* 0x0000005aa458723c */ /* 0x040fe20000001878 */
[----:B------:R-:W2:Y:S07]  /*c570*/  LDSM.16.MT88.4 R120, [R203+0x1d800] ;  /* 0x01d80000cb78783b */ /* 0x000eae0000004200 */
[C---:B------:R-:W-:Y:S01]  /*c580*/  HMMA.16816.F32 R96, R164.reuse, R98, R128 ;  /* 0x00000062a460723c */ /* 0x040fe20000001880 */
[----:B------:R-:W3:Y:S07]  /*c590*/  LDSM.16.MT88.4 R128, [R201+0x1f800] ;  /* 0x01f80000c980783b */ /* 0x000eee0000004200 */
[C---:B----4-:R-:W-:Y:S01]  /*c5a0*/  HMMA.16816.F32 R100, R164.reuse, R104, R140 ;  /* 0x00000068a464723c */ /* 0x050fe2000000188c */
[----:B------:R-:W4:Y:S07]  /*c5b0*/  LDSM.16.MT88.4 R140, [R204+0x1f800] ;  /* 0x01f80000cc8c783b */ /* 0x000f2e0000004200 */
[C---:B------:R-:W-:Y:S08]  /*c5c0*/  HMMA.16816.F32 R104, R164.reuse, R106, R32 ;  /* 0x0000006aa468723c */ /* 0x040ff00000001820 */
[C---:B------:R-:W-:Y:S08]  /*c5d0*/  HMMA.16816.F32 R136, R164.reuse, R138, R184 ;  /* 0x0000008aa488723c */ /* 0x040ff000000018b8 */
[C---:B-1----:R-:W-:Y:S07]  /*c5e0*/  HMMA.16816.F32 R108, R164.reuse, R112, R148 ;  /* 0x00000070a46c723c */ /* 0x042fee0000001894 */
[----:B------:R-:W-:Y:S01]  /*c5f0*/  MOV R148, R251 ;  /* 0x000000fb00947202 */ /* 0x000fe20000000f00 */
[C---:B--2---:R-:W-:Y:S08]  /*c600*/  HMMA.16816.F32 R116, R164.reuse, R120, R180 ;  /* 0x00000078a474723c */ /* 0x044ff000000018b4 */
[C---:B---3--:R-:W-:Y:S08]  /*c610*/  HMMA.16816.F32 R124, R164.reuse, R128, R172 ;  /* 0x00000080a47c723c */ /* 0x048ff000000018ac */
[C---:B----4-:R-:W-:Y:S08]  /*c620*/  HMMA.16816.F32 R160, R164.reuse, R140, R160 ;  /* 0x0000008ca4a0723c */ /* 0x050ff000000018a0 */
        /* <DEDUP_REMOVED lines=12> */
[----:B------:R-:W-:Y:S01]  /*c6f0*/  BAR.SYNC.DEFER_BLOCKING 0x0 ;  /* 0x0000000000007b1d */ /* 0x000fe20000010000 */
[----:B------:R-:W-:-:S05]  /*c700*/  UISETP.GE.AND UP0, UPT, UR35, 0x4, UPT ;  /* 0x000000042300788c */ /* 0x000fca000bf06270 */
[----:B------:R-:W-:Y:S01]  /*c710*/  ULDC.64 UR4, c[0x0][0x1a0] ;  /* 0x0000680000047ab9 */ /* 0x000fe20000000a00 */
[----:B------:R-:W1:Y:S01]  /*c720*/  S2R R244, SR_TID.X ;  /* 0x0000000000f47919 */ /* 0x000e620000002100 */
[----:B------:R-:W-:Y:S02]  /*c730*/  UIMAD UR39, UR39, UR4, URZ ;  /* 0x00000004272772a4 */ /* 0x000fe4000f8e023f */
[----:B------:R-:W-:Y:S02]  /*c740*/  UIMAD.WIDE.U32 UR40, UR38, UR4, URZ ;  /* 0x00000004262872a5 */ /* 0x000fe4000f8e003f */
[----:B------:R-:W-:-:S04]  /*c750*/  UIMAD UR5, UR38, UR5, UR39 ;  /* 0x00000005260572a4 */ /* 0x000fc8000f8e0227 */
[----:B------:R-:W-:Y:S01]  /*c760*/  UIADD3 UR5, UR41, UR5, URZ ;  /* 0x0000000529057290 */ /* 0x000fe2000fffe03f */
[----:B------:R-:W-:Y:S02]  /*c770*/  IMAD.U32 R2, RZ, RZ, UR40 ;  /* 0x00000028ff027e24 */ /* 0x000fe4000f8e00ff */
[----:B------:R-:W-:-:S03]  /*c780*/  IMAD.U32 R3, RZ, RZ, UR41 ;  /* 0x00000029ff037e24 */ /* 0x000fc6000f8e00ff */
[----:B------:R-:W-:Y:S01]  /*c790*/  IMAD.U32 R3, RZ, RZ, UR5 ;  /* 0x00000005ff037e24 */ /* 0x000fe2000f8e00ff */
[----:B------:R-:W-:Y:S01]  /*c7a0*/  @P6 STS.128 [R227+0x18000], RZ ;  /* 0x018000ffe3006388 */ /* 0x000fe20000000c00 */
[----:B-1----:R-:W-:-:S05]  /*c7b0*/  IMAD.SHL.U32 R244, R244, 0x2, RZ ;  /* 0x00000002f4f47824 */ /* 0x002fca00078e00ff */
[----:B------:R-:W-:Y:S02]  /*c7c0*/  LOP3.LUT R244, R244, 0x6, RZ, 0xc0, !PT ;  /* 0x00000006f4f47812 */ /* 0x000fe400078ec0ff */
[----:B--2---:R-:W-:-:S04]  /*c7d0*/  LEA R0, P0, R2, R240, 0x6 ;  /* 0x000000f002007211 */ /* 0x004fc800078030ff */
[----:B------:R-:W-:Y:S02]  /*c7e0*/  @!P6 LEA R24, P2, R0, c[0x0][0x170], 0x1 ;  /* 0x00005c000018ea11 */ /* 0x000fe400078408ff */
[----:B---3--:R-:W-:Y:S02]  /*c7f0*/  LEA.HI.X R3, R2, R243, R3, 0x6, P0 ;  /* 0x000000f302037211 */ /* 0x008fe400000f3403 */
[C---:B------:R-:W-:Y:S02]  /*c800*/  @!P5 LEA R20, P1, R0.reuse, c[0x0][0x170], 0x1 ;  /* 0x00005c000014da11 */ /* 0x040fe400078208ff */
[C---:B------:R-:W-:Y:S02]  /*c810*/  @!P4 LEA R18, P0, R0.reuse, c[0x0][0x170], 0x1 ;  /* 0x00005c000012ca11 */ /* 0x040fe400078008ff */
[C---:B------:R-:W-:Y:S02]  /*c820*/  @!P6 LEA.HI.X R25, R0.reuse, c[0x0][0x174], R3, 0x1, P2 ;  /* 0x00005d000019ea11 */ /* 0x040fe400010f0c03 */
        /* <DEDUP_REMOVED lines=15> */
[----:B------:R-:W-:Y:S01]  /*c920*/  @!P3 LEA.HI.X R17, R0, c[0x0][0x174], R3, 0x1, P1 ;  /* 0x00005d000011ba11 */ /* 0x000fe200008f0c03 */
[----:B------:R-:W-:Y:S01]  /*c930*/  IMAD.U32 R0, RZ, RZ, UR38 ;  /* 0x00000026ff007e24 */ /* 0x000fe2000f8e00ff */
[C---:B------:R-:W-:Y:S01]  /*c940*/  @!P5 LEA R10, P2, R2.reuse, c[0x0][0x170], 0x1 ;  /* 0x00005c00020ada11 */ /* 0x040fe200078408ff */
[----:B------:R-:W-:Y:S01]  /*c950*/  @P4 STS.128 [R227+0x1c000], RZ ;  /* 0x01c000ffe3004388 */ /* 0x000fe20000000c00 */
[----:B------:R-:W-:Y:S01]  /*c960*/  @!P4 LEA R8, P1, R2, c[0x0][0x170], 0x1 ;  /* 0x00005c000208ca11 */ /* 0x000fe200078208ff */
[----:B------:R-:W-:Y:S01]  /*c970*/  IMAD R0, R0, 0x40, R244 ;  /* 0x0000004000007824 */ /* 0x000fe200078e02f4 */
        /* <DEDUP_REMOVED lines=14> */
[C---:B------:R-:W-:Y:S02]  /*ca60*/  IADD3 R3, R0.reuse, 0x1, RZ ;  /* 0x0000000100037810 */ /* 0x040fe40007ffe0ff */
[----:B------:R-:W-:Y:S01]  /*ca70*/  IADD3 R2, R0, 0x8, RZ ;  /* 0x0000000800027810 */ /* 0x000fe20007ffe0ff */
[----:B------:R-:W-:Y:S01]  /*ca80*/  @P6 STS.128 [R227+0x19000], RZ ;  /* 0x019000ffe3006388 */ /* 0x000fe20000000c00 */
[----:B------:R-:W-:-:S02]  /*ca90*/  ISETP.GE.AND P0, PT, R3, R13, PT ;  /* 0x0000000d0300720c */ /* 0x000fc40003f06270 */
[----:B------:R-:W-:Y:S01]  /*caa0*/  ISETP.GE.AND P2, PT, R3, R14, PT ;  /* 0x0000000e0300720c */ /* 0x000fe20003f46270 */
[----:B------:R-:W-:Y:S01]  /*cab0*/  @!PT LDS RZ, [RZ] ;  /* 0x00000000fffff984 */ /* 0x000fe20000000800 */
[----:B------:R-:W-:Y:S01]  /*cac0*/  @!PT LDS RZ, [RZ] ;  /* 0x00000000fffff984 */ /* 0x000fe20000000800 */
[----:B------:R-:W-:Y:S01]  /*cad0*/  @!PT LDS RZ, [RZ] ;  /* 0x00000000fffff984 */ /* 0x000fe20000000800 */
[----:B------:R2:W-:Y:S01]  /*cae0*/  @!P6 LDGSTS.E.BYPASS.LTC128B.128 [R227+0x19000], [R22.64] ;  /* 0x1900000016e3efae */ /* 0x0005e2000b901d5c */
        /* <DEDUP_REMOVED lines=17> */
[----:B---3--:R-:W-:Y:S04]  /*cc00*/  LDSM.16.M88.4 R16, [R200+0x10000] ;  /* 0x01000000c810783b */ /* 0x008fe80000000200 */
[----:B------:R-:W-:Y:S04]  /*cc10*/  LDSM.16.M88.4 R28, [R200+0x10800] ;  /* 0x01080000c81c783b */ /* 0x000fe80000000200 */
[----:B--2---:R-:W-:Y:S04]  /*cc20*/  LDSM.16.M88.4 R20, [R200+0x11800] ;  /* 0x01180000c814783b */ /* 0x004fe80000000200 */
[----:B-1----:R-:W-:Y:S04]  /*cc30*/  LDSM.16.M88.4 R24, [R200+0x11000] ;  /* 0x01100000c818783b */ /* 0x002fe80000000200 */
[----:B----4-:R-:W-:Y:S04]  /*cc40*/  LDSM.16.M88.4 R8, [R208] ;  /* 0x00000000d008783b */ /* 0x010fe80000000200 */
[----:B------:R-:W-:Y:S04]  /*cc50*/  LDSM.16.M88.4 R168, [R211] ;  /* 0x00000000d3a8783b */ /* 0x000fe80000000200 */
[----:B-----5:R-:W1:Y:S04]  /*cc60*/  LDSM.16.M88.4 R4, [R207] ;  /* 0x00000000cf04783b */ /* 0x020e680000000200 */
[----:B------:R-:W2:Y:S04]  /*cc70*/  LDSM.16.M88.4 R188, [R226] ;  /* 0x00000000e2bc783b */ /* 0x000ea80000000200 */
[----:B------:R-:W3:Y:S04]  /*cc80*/  LDSM.16.M88.4 R240, [R224] ;  /* 0x00000000e0f0783b */ /* 0x000ee80000000200 */
[----:B------:R-:W4:Y:S04]  /*cc90*/  LDSM.16.M88.4 R192, [R225] ;  /* 0x00000000e1c0783b */ /* 0x000f280000000200 */
[----:B------:R-:W-:Y:S04]  /*cca0*/  LDSM.16.M88.4 R228, [R206+0x10800] ;  /* 0x01080000cee4783b */ /* 0x000fe80000000200 */
[----:B------:R-:W0:Y:S01]  /*ccb0*/  LDGDEPBAR ;  /* 0x00000000000079af */ /* 0x000e220000000000 */
[C---:B-1----:R-:W-:Y:S08]  /*ccc0*/  HMMA.16816.F32 R148, R4.reuse, R16, RZ ;  /* 0x000000100494723c */ /* 0x042ff000000018ff */
[C---:B------:R-:W-:Y:S08]  /*ccd0*/  HMMA.16816.F32 R16, R4.reuse, R18, RZ ;  /* 0x000000120410723c */ /* 0x040ff000000018ff */
[C---:B------:R-:W-:Y:S08]  /*cce0*/  HMMA.16816.F32 R32, R4.reuse, R28, RZ ;  /* 0x0000001c0420723c */ /* 0x040ff000000018ff */
[C---:B------:R-:W-:Y:S08]  /*ccf0*/  HMMA.16816.F32 R184, R4.reuse, R30, RZ ;  /* 0x0000001e04b8723c */ /* 0x040ff000000018ff */
[C---:B------:R-:W-:Y:S08]  /*cd00*/  HMMA.16816.F32 R28, R4.reuse, R22, RZ ;  /* 0x00000016041c723c */ /* 0x040ff000000018ff */
[C---:B------:R-:W-:Y:S08]  /*cd10*/  HMMA.16816.F32 R180, R4.reuse, R24, RZ ;  /* 0x0000001804b4723c */ /* 0x040ff000000018ff */
[C---:B------:R-:W-:Y:S01]  /*cd20*/  HMMA.16816.F32 R176, R4.reuse, R26, RZ ;  /* 0x0000001a04b0723c */ /* 0x040fe200000018ff */
[----:B------:R-:W-:Y:S07]  /*cd30*/  LDSM.16.M88.4 R24, [R206+0x10000] ;  /* 0x01000000ce18783b */ /* 0x000fee0000000200 */
[----:B------:R-:W-:Y:S01]  /*cd40*/  HMMA.16816.F32 R172, R4, R20, RZ ;  /* 0x0000001404ac723c */ /* 0x000fe200000018ff */
[----:B------:R-:W1:Y:S07]  /*cd50*/  LDSM.16.M88.4 R4, [R210] ;  /* 0x00000000d204783b */ /* 0x000e6e0000000200 */
[C---:B------:R-:W-:Y:S01]  /*cd60*/  HMMA.16816.F32 R196, R8.reuse, R168, R148 ;  /* 0x000000a808c4723c */ /* 0x040fe20000001894 */
[----:B------:R-:W5:Y:S07]  /*cd70*/  LDSM.16.M88.4 R148, [R206+0x11800] ;  /* 0x01180000ce94783b */ /* 0x000f6e0000000200 */
[C---:B------:R-:W-:Y:S01]  /*cd80*/  HMMA.16816.F32 R20, R8.reuse, R170, R16 ;  /* 0x000000aa0814723c */ /* 0x040fe20000001810 */
[----:B------:R-:W1:Y:S07]  /*cd90*/  LDSM.16.M88.4 R168, [R206+0x11000] ;  /* 0x01100000cea8783b */ /* 0x000e6e0000000200 */
[C---:B--2---:R-:W-:Y:S01]  /*cda0*/  HMMA.16816.F32 R16, R8.reuse, R188, R32 ;  /* 0x000000bc0810723c */ /* 0x044fe20000001820 */
[----:B------:R-:W-:Y:S07]  /*cdb0*/  LDSM.16.M88.4 R32, [R205] ;  /* 0x00000000cd20783b */ /* 0x000fee0000000200 */
[C---:B---3--:R-:W-:Y:S08]  /*cdc0*/  HMMA.16816.F32 R28, R8.reuse, R242, R28 ;  /* 0x000000f2081c723c */ /* 0x048ff0000000181c */
[C---:B------:R-:W-:Y:S08]  /*cdd0*/  HMMA.16816.F32 R236, R8.reuse, R190, R184 ;  /* 0x000000be08ec723c */ /* 0x040ff000000018b8 */
[C---:B----4-:R-:W-:Y:S08]  /*cde0*/  HMMA.16816.F32 R184, R8.reuse, R192, R180 ;  /* 0x000000c008b8723c */ /* 0x050ff000000018b4 */
[C---:B------:R-:W-:Y:S01]  /*cdf0*/  HMMA.16816.F32 R180, R8.reuse, R194, R176 ;  /* 0x000000c208b4723c */ /* 0x040fe200000018b0 */
[----:B------:R-:W-:Y:S07]  /*ce00*/  LDSM.16.M88.4 R192, [R205+0x800] ;  /* 0x00080000cdc0783b */ /* 0x000fee0000000200 */
[----:B------:R-:W-:Y:S01]  /*ce10*/  HMMA.16816.F32 R176, R8, R240, R172 ;  /* 0x000000f008b0723c */ /* 0x000fe200000018ac */
[----:B------:R-:W2:Y:S07]  /*ce20*/  LDSM.16.M88.4 R8, [R209] ;  /* 0x00000000d108783b */ /* 0x000eae0000000200 */
[C---:B-1----:R-:W-:Y:S08]  /*ce30*/  HMMA.16816.F32 R172, R4.reuse, R26, R20 ;  /* 0x0000001a04ac723c */ /* 0x042ff00000001814 */
[C---:B------:R-:W-:Y:S08]  /*ce40*/  HMMA.16816.F32 R20, R4.reuse, R228, R16 ;  /* 0x000000e40414723c */ /* 0x040ff00000001810 */
[C---:B-----5:R-:W-:Y:S01]  /*ce50*/  HMMA.16816.F32 R16, R4.reuse, R150, R28 ;  /* 0x000000960410723c */ /* 0x060fe2000000181c */
[----:B------:R-:W1:Y:S07]  /*ce60*/  LDSM.16.M88.4 R28, [R205+0x1000] ;  /* 0x00100000cd1c783b */ /* 0x000e6e0000000200 */
[C---:B------:R-:W-:Y:S01]  /*ce70*/  HMMA.16816.F32 R188, R4.reuse, R24, R196 ;  /* 0x0000001804bc723c */ /* 0x040fe200000018c4 */
[----:B------:R-:W3:Y:S04]  /*ce80*/  LDSM.16.M88.4 R24, [R205+0x1800] ;  /* 0x00180000cd18783b */ /* 0x000ee80000000200 */
[----:B------:R-:W-:Y:S03]  /*ce90*/  LDSM.16.M88.4 R196, [R205+0x2800] ;  /* 0x00280000cdc4783b */ /* 0x000fe60000000200 */
[C---:B------:R-:W-:Y:S08]  /*cea0*/  HMMA.16816.F32 R180, R4.reuse, R170, R180 ;  /* 0x000000aa04b4723c */ /* 0x040ff000000018b4 */
[C---:B------:R-:W-:Y:S01]  /*ceb0*/  HMMA.16816.F32 R176, R4.reuse, R148, R176 ;  /* 0x0000009404b0723c */ /* 0x040fe200000018b0 */
[----:B------:R-:W-:Y:S07]  /*cec0*/  LDSM.16.M88.4 R148, [R200+0x12000] ;  /* 0x01200000c894783b */ /* 0x000fee0000000200 */
[C---:B------:R-:W-:Y:S08]  /*ced0*/  HMMA.16816.F32 R236, R4.reuse, R230, R236 ;  /* 0x000000e604ec723c */ /* 0x040ff000000018ec */
[----:B------:R-:W-:Y:S01]  /*cee0*/  HMMA.16816.F32 R228, R4, R168, R184 ;  /* 0x000000a804e4723c */ /* 0x000fe200000018b8 */
[----:B------:R-:W-:Y:S07]  /*cef0*/  LDSM.16.M88.4 R4, [R207+0x4000] ;  /* 0x00400000cf04783b */ /* 0x000fee0000000200 */
[C---:B--2---:R-:W-:Y:S01]  /*cf00*/  HMMA.16816.F32 R168, R8.reuse, R34, R172 ;  /* 0x0000002208a8723c */ /* 0x044fe200000018ac */
[----:B------:R-:W2:Y:S07]  /*cf10*/  LDSM.16.M88.4 R172, [R200+0x12800] ;  /* 0x01280000c8ac783b */ /* 0x000eae0000000200 */
[C---:B------:R-:W-:Y:S08]  /*cf20*/  HMMA.16816.F32 R184, R8.reuse, R32, R188 ;  /* 0x0000002008b8723c */ /* 0x040ff000000018bc */
[C---:B------:R-:W-:Y:S01]  /*cf30*/  HMMA.16816.F32 R32, R8.reuse, R192, R20 ;  /* 0x000000c00820723c */ /* 0x040fe20000001814 */
[----:B------:R-:W-:Y:S07]  /*cf40*/  LDSM.16.M88.4 R20, [R200+0x13800] ;  /* 0x01380000c814783b */ /* 0x000fee0000000200 */
[C---:B-1----:R-:W-:Y:S08]  /*cf50*/  HMMA.16816.F32 R188, R8.reuse, R30, R180 ;  /* 0x0000001e08bc723c */ /* 0x042ff000000018b4 */
[C---:B---3--:R-:W-:Y:S08]  /*cf60*/  HMMA.16816.F32 R180, R8.reuse, R24, R176 ;  /* 0x0000001808b4723c */ /* 0x048ff000000018b0 */
[C---:B------:R-:W-:Y:S01]  /*cf70*/  HMMA.16816.F32 R16, R8.reuse, R26, R16 ;  /* 0x0000001a0810723c */ /* 0x040fe20000001810 */
[----:B------:R-:W1:Y:S07]  /*cf80*/  LDSM.16.M88.4 R24, [R200+0x13000] ;  /* 0x01300000c818783b */ /* 0x000e6e0000000200 */
[C---:B------:R-:W-:Y:S08]  /*cf90*/  HMMA.16816.F32 R228, R8.reuse, R28, R228 ;  /* 0x0000001c08e4723c */ /* 0x040ff000000018e4 */
[----:B------:R-:W-:Y:S01]  /*cfa0*/  HMMA.16816.F32 R236, R8, R194, R236 ;  /* 0x000000c208ec723c */ /* 0x000fe200000018ec */
[----:B------:R-:W-:Y:S04]  /*cfb0*/  LDSM.16.M88.4 R8, [R208+0x4000] ;  /* 0x00400000d008783b */ /* 0x000fe80000000200 */
[----:B------:R-:W-:Y:S03]  /*cfc0*/  LDSM.16.M88.4 R192, [R206+0x12800] ;  /* 0x01280000cec0783b */ /* 0x000fe60000000200 */
[C---:B--2---:R-:W-:Y:S01]  /*cfd0*/  HMMA.16816.F32 R28, R4.reuse, R172, R32 ;  /* 0x000000ac041c723c */ /* 0x044fe20000001820 */
[----:B------:R-:W2:Y:S07]  /*cfe0*/  LDSM.16.M88.4 R32, [R223] ;  /* 0x00000000df20783b */ /* 0x000eae0000000200 */
[C---:B------:R-:W-:Y:S08]  /*cff0*/  HMMA.16816.F32 R184, R4.reuse, R148, R184 ;  /* 0x0000009404b8723c */ /* 0x040ff000000018b8 */
[C---:B------:R-:W-:Y:S01]  /*d000*/  HMMA.16816.F32 R148, R4.reuse, R150, R168 ;  /* 0x000000960494723c */ /* 0x040fe200000018a8 */
[----:B------:R-:W-:Y:S07]  /*d010*/  LDSM.16.M88.4 R168, [R222] ;  /* 0x00000000dea8783b */ /* 0x000fee0000000200 */
[C---:B-1----:R-:W-:Y:S08]  /*d020*/  HMMA.16816.F32 R228, R4.reuse, R24, R228 ;  /* 0x0000001804e4723c */ /* 0x042ff000000018e4 */
[C---:B------:R-:W-:Y:S01]  /*d030*/  HMMA.16816.F32 R188, R4.reuse, R26, R188 ;  /* 0x0000001a04bc723c */ /* 0x040fe200000018bc */
[----:B------:R-:W1:Y:S07]  /*d040*/  LDSM.16.M88.4 R24, [R221] ;  /* 0x00000000dd18783b */ /* 0x000e6e0000000200 */
[C---:B------:R-:W-:Y:S08]  /*d050*/  HMMA.16816.F32 R180, R4.reuse, R20, R180 ;  /* 0x0000001404b4723c */ /* 0x040ff000000018b4 */
[C---:B------:R-:W-:Y:S01]  /*d060*/  HMMA.16816.F32 R16, R4.reuse, R22, R16 ;  /* 0x000000160410723c */ /* 0x040fe20000001810 */
[----:B------:R-:W3:Y:S07]  /*d070*/  LDSM.16.M88.4 R20, [R220] ;  /* 0x00000000dc14783b */ /* 0x000eee0000000200 */
[----:B------:R-:W-:Y:S01]  /*d080*/  HMMA.16816.F32 R236, R4, R174, R236 ;  /* 0x000000ae04ec723c */ /* 0x000fe200000018ec */
[----:B------:R-:W-:Y:S07]  /*d090*/  LDSM.16.M88.4 R4, [R210+0x4000] ;  /* 0x00400000d204783b */ /* 0x000fee0000000200 */
        /* <DEDUP_REMOVED lines=9> */
[C---:B------:R-:W-:Y:S08]  /*d130*/  HMMA.16816.F32 R28, R8.reuse, R168, R28 ;  /* 0x000000a8081c723c */ /* 0x040ff0000000181c */
[----:B------:R-:W-:Y:S01]  /*d140*/  HMMA.16816.F32 R236, R8, R170, R236 ;  /* 0x000000aa08ec723c */ /* 0x000fe200000018ec */
[----:B------:R-:W-:Y:S04]  /*d150*/  LDSM.16.M88.4 R8, [R209+0x4000] ;  /* 0x00400000d108783b */ /* 0x000fe80000000200 */
[----:B------:R-:W4:Y:S03]  /*d160*/  LDSM.16.M88.4 R168, [R205+0x2000] ;  /* 0x00200000cda8783b */ /* 0x000f260000000200 */
[C---:B--2---:R-:W-:Y:S08]  /*d170*/  HMMA.16816.F32 R184, R4.reuse, R32, R184 ;  /* 0x0000002004b8723c */ /* 0x044ff000000018b8 */
[C---:B------:R-:W-:Y:S01]  /*d180*/  HMMA.16816.F32 R176, R4.reuse, R34, R148 ;  /* 0x0000002204b0723c */ /* 0x040fe20000001894 */
[----:B------:R-:W2:Y:S04]  /*d190*/  LDSM.16.M88.4 R148, [R205+0x3000] ;  /* 0x00300000cd94783b */ /* 0x000ea80000000200 */
[----:B------:R-:W5:Y:S03]  /*d1a0*/  LDSM.16.M88.4 R32, [R205+0x3800] ;  /* 0x00380000cd20783b */ /* 0x000f660000000200 */
[C---:B------:R-:W-:Y:S08]  /*d1b0*/  HMMA.16816.F32 R172, R4.reuse, R192, R28 ;  /* 0x000000c004ac723c */ /* 0x040ff0000000181c */
[C---:B------:R-:W-:Y:S08]  /*d1c0*/  HMMA.16816.F32 R236, R4.reuse, R194, R236 ;  /* 0x000000c204ec723c */ /* 0x040ff000000018ec */
[C---:B-1----:R-:W-:Y:S08]  /*d1d0*/  HMMA.16816.F32 R192, R4.reuse, R24, R228 ;  /* 0x0000001804c0723c */ /* 0x042ff000000018e4 */
[C---:B------:R-:W-:Y:S01]  /*d1e0*/  HMMA.16816.F32 R188, R4.reuse, R26, R188 ;  /* 0x0000001a04bc723c */ /* 0x040fe200000018bc */
[----:B------:R-:W-:Y:S07]  /*d1f0*/  LDSM.16.M88.4 R24, [R200+0x14000] ;  /* 0x01400000c818783b */ /* 0x000fee0000000200 */
[C---:B---3--:R-:W-:Y:S08]  /*d200*/  HMMA.16816.F32 R180, R4.reuse, R20, R180 ;  /* 0x0000001404b4723c */ /* 0x048ff000000018b4 */
[----:B------:R-:W-:Y:S01]  /*d210*/  HMMA.16816.F32 R28, R4, R22, R16 ;  /* 0x00000016041c723c */ /* 0x000fe20000001810 */
[----:B------:R-:W1:Y:S07]  /*d220*/  LDSM.16.M88.4 R4, [R207+0x8000] ;  /* 0x00800000cf04783b */ /* 0x000e6e0000000200 */
[C---:B----4-:R-:W-:Y:S01]  /*d230*/  HMMA.16816.F32 R20, R8.reuse, R168, R184 ;  /* 0x000000a80814723c */ /* 0x050fe200000018b8 */
[----:B------:R-:W3:Y:S07]  /*d240*/  LDSM.16.M88.4 R184, [R200+0x14800] ;  /* 0x01480000c8b8783b */ /* 0x000eee0000000200 */
[C---:B------:R-:W-:Y:S01]  /*d250*/  HMMA.16816.F32 R16, R8.reuse, R170, R176 ;  /* 0x000000aa0810723c */ /* 0x040fe200000018b0 */
[----:B------:R-:W4:Y:S07]  /*d260*/  LDSM.16.M88.4 R176, [R200+0x15800] ;  /* 0x01580000c8b0783b */ /* 0x000f2e0000000200 */
[C---:B------:R-:W-:Y:S08]  /*d270*/  HMMA.16816.F32 R168, R8.reuse, R196, R172 ;  /* 0x000000c408a8723c */ /* 0x040ff000000018ac */
[C---:B------:R-:W-:Y:S08]  /*d280*/  HMMA.16816.F32 R228, R8.reuse, R198, R236 ;  /* 0x000000c608e4723c */ /* 0x040ff000000018ec */
[C---:B--2---:R-:W-:Y:S08]  /*d290*/  HMMA.16816.F32 R196, R8.reuse, R148, R192 ;  /* 0x0000009408c4723c */ /* 0x044ff000000018c0 */
[C---:B------:R-:W-:Y:S08]  /*d2a0*/  HMMA.16816.F32 R192, R8.reuse, R150, R188 ;  /* 0x0000009608c0723c */ /* 0x040ff000000018bc */
[C---:B-----5:R-:W-:Y:S01]  /*d2b0*/  HMMA.16816.F32 R188, R8.reuse, R32, R180 ;  /* 0x0000002008bc723c */ /* 0x060fe200000018b4 */
[----:B------:R-:W-:Y:S07]  /*d2c0*/  LDSM.16.M88.4 R180, [R200+0x15000] ;  /* 0x01500000c8b4783b */ /* 0x000fee0000000200 */
[----:B------:R-:W-:Y:S01]  /*d2d0*/  HMMA.16816.F32 R172, R8, R34, R28 ;  /* 0x0000002208ac723c */ /* 0x000fe2000000181c */
[----:B------:R-:W-:Y:S04]  /*d2e0*/  LDSM.16.M88.4 R8, [R208+0x8000] ;  /* 0x00800000d008783b */ /* 0x000fe80000000200 */
[----:B------:R-:W2:Y:S03]  /*d2f0*/  LDSM.16.M88.4 R32, [R219] ;  /* 0x00000000db20783b */ /* 0x000ea60000000200 */
[C---:B-1----:R-:W-:Y:S01]  /*d300*/  HMMA.16816.F32 R148, R4.reuse, R24, R20 ;  /* 0x000000180494723c */ /* 0x042fe20000001814 */
[----:B------:R-:W1:Y:S07]  /*d310*/  LDSM.16.M88.4 R28, [R218] ;  /* 0x00000000da1c783b */ /* 0x000e6e0000000200 */
[C---:B------:R-:W-:Y:S08]  /*d320*/  HMMA.16816.F32 R24, R4.reuse, R26, R16 ;  /* 0x0000001a0418723c */ /* 0x040ff00000001810 */
[C---:B---3--:R-:W-:Y:S08]  /*d330*/  HMMA.16816.F32 R20, R4.reuse, R184, R168 ;  /* 0x000000b80414723c */ /* 0x048ff000000018a8 */
[C---:B------:R-:W-:Y:S01]  /*d340*/  HMMA.16816.F32 R16, R4.reuse, R186, R228 ;  /* 0x000000ba0410723c */ /* 0x040fe200000018e4 */
[----:B------:R-:W3:Y:S04]  /*d350*/  LDSM.16.M88.4 R184, [R217] ;  /* 0x00000000d9b8783b */ /* 0x000ee80000000200 */
[----:B------:R-:W-:Y:S03]  /*d360*/  LDSM.16.M88.4 R228, [R205+0x5800] ;  /* 0x00580000cde4783b */ /* 0x000fe60000000200 */
[C---:B----4-:R-:W-:Y:S08]  /*d370*/  HMMA.16816.F32 R188, R4.reuse, R176, R188 ;  /* 0x000000b004bc723c */ /* 0x050ff000000018bc */
[----:B------:R-:W-:Y:S01]  /*d380*/  HMMA.16816.F32 R172, R4, R178, R172 ;  /* 0x000000b204ac723c */ /* 0x000fe200000018ac */
[----:B------:R-:W4:Y:S07]  /*d390*/  LDSM.16.M88.4 R176, [R216] ;  /* 0x00000000d8b0783b */ /* 0x000f2e0000000200 */
[----:B--2---:R-:W-:Y:S08]  /*d3a0*/  HMMA.16816.F32 R168, R8, R32, R148 ;  /* 0x0000002008a8723c */ /* 0x004ff00000001894 */
[C---:B------:R-:W-:Y:S08]  /*d3b0*/  HMMA.16816.F32 R196, R4.reuse, R180, R196 ;  /* 0x000000b404c4723c */ /* 0x040ff000000018c4 */
[----:B------:R-:W-:Y:S01]  /*d3c0*/  HMMA.16816.F32 R192, R4, R182, R192 ;  /* 0x000000b604c0723c */ /* 0x000fe200000018c0 */
[----:B------:R-:W-:Y:S04]  /*d3d0*/  LDSM.16.M88.4 R4, [R210+0x8000] ;  /* 0x00800000d204783b */ /* 0x000fe80000000200 */
[----:B------:R-:W-:Y:S03]  /*d3e0*/  LDSM.16.M88.4 R180, [R206+0x15000] ;  /* 0x01500000ceb4783b */ /* 0x000fe60000000200 */
[C---:B------:R-:W-:Y:S01]  /*d3f0*/  HMMA.16816.F32 R148, R8.reuse, R34, R24 ;  /* 0x000000220894723c */ /* 0x040fe20000001818 */
[----:B------:R-:W2:Y:S07]  /*d400*/  LDSM.16.M88.4 R24, [R206+0x14000] ;  /* 0x01400000ce18783b */ /* 0x000eae0000000200 */
[C---:B-1----:R-:W-:Y:S01]  /*d410*/  HMMA.16816.F32 R32, R8.reuse, R28, R20 ;  /* 0x0000001c0820723c */ /* 0x042fe20000001814 */
[----:B------:R-:W1:Y:S07]  /*d420*/  LDSM.16.M88.4 R20, [R206+0x14800] ;  /* 0x01480000ce14783b */ /* 0x000e6e0000000200 */
[C---:B------:R-:W-:Y:S08]  /*d430*/  HMMA.16816.F32 R16, R8.reuse, R30, R16 ;  /* 0x0000001e0810723c */ /* 0x040ff00000001810 */
[C---:B---3--:R-:W-:Y:S08]  /*d440*/  HMMA.16816.F32 R28, R8.reuse, R184, R196 ;  /* 0x000000b8081c723c */ /* 0x048ff000000018c4 */
[C---:B------:R-:W-:Y:S01]  /*d450*/  HMMA.16816.F32 R192, R8.reuse, R186, R192 ;  /* 0x000000ba08c0723c */ /* 0x040fe200000018c0 */
[----:B------:R-:W3:Y:S07]  /*d460*/  LDSM.16.M88.4 R184, [R206+0x15800] ;  /* 0x01580000ceb8783b */ /* 0x000eee0000000200 */
[C---:B----4-:R-:W-:Y:S08]  /*d470*/  HMMA.16816.F32 R188, R8.reuse, R176, R188 ;  /* 0x000000b008bc723c */ /* 0x050ff000000018bc */
[----:B------:R-:W-:Y:S01]  /*d480*/  HMMA.16816.F32 R176, R8, R178, R172 ;  /* 0x000000b208b0723c */ /* 0x000fe200000018ac */
[----:B------:R-:W-:Y:S07]  /*d490*/  LDSM.16.M88.4 R8, [R209+0x8000] ;  /* 0x00800000d108783b */ /* 0x000fee0000000200 */
[C---:B--2---:R-:W-:Y:S08]  /*d4a0*/  HMMA.16816.F32 R172, R4.reuse, R24, R168 ;  /* 0x0000001804ac723c */ /* 0x044ff000000018a8 */
[C---:B------:R-:W-:Y:S01]  /*d4b0*/  HMMA.16816.F32 R168, R4.reuse, R26, R148 ;  /* 0x0000001a04a8723c */ /* 0x040fe20000001894 */
[----:B------:R-:W2:Y:S07]  /*d4c0*/  LDSM.16.M88.4 R24, [R205+0x4000] ;  /* 0x00400000cd18783b */ /* 0x000eae0000000200 */
[C---:B-1----:R-:W-:Y:S01]  /*d4d0*/  HMMA.16816.F32 R148, R4.reuse, R20, R32 ;  /* 0x000000140494723c */ /* 0x042fe20000001820 */
[----:B------:R-:W-:Y:S07]  /*d4e0*/  LDSM.16.M88.4 R32, [R205+0x5000] ;  /* 0x00500000cd20783b */ /* 0x000fee0000000200 */
[C---:B------:R-:W-:Y:S01]  /*d4f0*/  HMMA.16816.F32 R16, R4.reuse, R22, R16 ;  /* 0x000000160410723c */ /* 0x040fe20000001810 */
[----:B------:R-:W1:Y:S07]  /*d500*/  LDSM.16.M88.4 R20, [R205+0x4800] ;  /* 0x00480000cd14783b */ /* 0x000e6e0000000200 */
[C---:B------:R-:W-:Y:S08]  /*d510*/  HMMA.16816.F32 R28, R4.reuse, R180, R28 ;  /* 0x000000b4041c723c */ /* 0x040ff0000000181c */
[C---:B------:R-:W-:Y:S08]  /*d520*/  HMMA.16816.F32 R180, R4.reuse, R182, R192 ;  /* 0x000000b604b4723c */ /* 0x040ff000000018c0 */
[C---:B---3--:R-:W-:Y:S08]  /*d530*/  HMMA.16816.F32 R188, R4.reuse, R184, R188 ;  /* 0x000000b804bc723c */ /* 0x048ff000000018bc */
[----:B------:R-:W-:Y:S01]  /*d540*/  HMMA.16816.F32 R184, R4, R186, R176 ;  /* 0x000000ba04b8723c */ /* 0x000fe200000018b0 */
[----:B------:R-:W-:Y:S04]  /*d550*/  LDSM.16.M88.4 R4, [R207+0xc000] ;  /* 0x00c00000cf04783b */ /* 0x000fe80000000200 */
[----:B------:R-:W3:Y:S03]  /*d560*/  LDSM.16.M88.4 R176, [R200+0x16000] ;  /* 0x01600000c8b0783b */ /* 0x000ee60000000200 */
[C---:B--2---:R-:W-:Y:S01]  /*d570*/  HMMA.16816.F32 R196, R8.reuse, R26, R168 ;  /* 0x0000001a08c4723c */ /* 0x044fe200000018a8 */
[----:B------:R-:W2:Y:S07]  /*d580*/  LDSM.16.M88.4 R168, [R200+0x16800] ;  /* 0x01680000c8a8783b */ /* 0x000eae0000000200 */
[C---:B------:R-:W-:Y:S01]  /*d590*/  HMMA.16816.F32 R236, R8.reuse, R24, R172 ;  /* 0x0000001808ec723c */ /* 0x040fe200000018ac */
[----:B------:R-:W4:Y:S07]  /*d5a0*/  LDSM.16.M88.4 R24, [R200+0x17000] ;  /* 0x01700000c818783b */ /* 0x000f2e0000000200 */
[C---:B-1----:R-:W-:Y:S08]  /*d5b0*/  HMMA.16816.F32 R192, R8.reuse, R20, R148 ;  /* 0x0000001408c0723c */ /* 0x042ff00000001894 */
[C---:B------:R-:W-:Y:S01]  /*d5c0*/  HMMA.16816.F32 R172, R8.reuse, R22, R16 ;  /* 0x0000001608ac723c */ /* 0x040fe20000001810 */
[----:B------:R-:W1:Y:S07]  /*d5d0*/  LDSM.16.M88.4 R20, [R200+0x17800] ;  /* 0x01780000c814783b */ /* 0x000e6e0000000200 */
[C---:B------:R-:W-:Y:S08]  /*d5e0*/  HMMA.16816.F32 R148, R8.reuse, R32, R28 ;  /* 0x000000200894723c */ /* 0x040ff0000000181c */
[C---:B------:R-:W-:Y:S08]  /*d5f0*/  HMMA.16816.F32 R32, R8.reuse, R34, R180 ;  /* 0x000000220820723c */ /* 0x040ff000000018b4 */
[----:B------:R-:W-:Y:S01]  /*d600*/  HMMA.16816.F32 R28, R8, R228, R188 ;  /* 0x000000e4081c723c */ /* 0x000fe200000018bc */
[----:B------:R-:W-:Y:S07]  /*d610*/  LDSM.16.M88.4 R188, [R215] ;  /* 0x00000000d7bc783b */ /* 0x000fee0000000200 */
[C---:B---3--:R-:W-:Y:S08]  /*d620*/  HMMA.16816.F32 R180, R4.reuse, R176, R236 ;  /* 0x000000b004b4723c */ /* 0x048ff000000018ec */
[C---:B------:R-:W-:Y:S08]  /*d630*/  HMMA.16816.F32 R196, R4.reuse, R178, R196 ;  /* 0x000000b204c4723c */ /* 0x040ff000000018c4 */
[C---:B--2---:R-:W-:Y:S08]  /*d640*/  HMMA.16816.F32 R192, R4.reuse, R168, R192 ;  /* 0x000000a804c0723c */ /* 0x044ff000000018c0 */
[----:B------:R-:W-:Y:S08]  /*d650*/  HMMA.16816.F32 R176, R4, R170, R172 ;  /* 0x000000aa04b0723c */ /* 0x000ff000000018ac */
[----:B------:R-:W-:Y:S01]  /*d660*/  HMMA.16816.F32 R16, R8, R230, R184 ;  /* 0x000000e60810723c */ /* 0x000fe200000018b8 */
[----:B------:R-:W2:Y:S04]  /*d670*/  LDSM.16.M88.4 R8, [R208+0xc000] ;  /* 0x00c00000d008783b */ /* 0x000ea80000000200 */
[----:B------:R-:W3:Y:S03]  /*d680*/  LDSM.16.M88.4 R184, [R214] ;  /* 0x00000000d6b8783b */ /* 0x000ee60000000200 */
[C---:B----4-:R-:W-:Y:S08]  /*d690*/  HMMA.16816.F32 R168, R4.reuse, R26, R32 ;  /* 0x0000001a04a8723c */ /* 0x050ff00000001820 */
[C---:B-1----:R-:W-:Y:S01]  /*d6a0*/  HMMA.16816.F32 R32, R4.reuse, R20, R28 ;  /* 0x000000140420723c */ /* 0x042fe2000000181c */
[----:B------:R-:W1:Y:S07]  /*d6b0*/  LDSM.16.M88.4 R28, [R213] ;  /* 0x00000000d51c783b */ /* 0x000e6e0000000200 */
[C---:B------:R-:W-:Y:S01]  /*d6c0*/  HMMA.16816.F32 R172, R4.reuse, R24, R148 ;  /* 0x0000001804ac723c */ /* 0x040fe20000001894 */
[----:B------:R-:W4:Y:S04]  /*d6d0*/  LDSM.16.M88.4 R24, [R212] ;  /* 0x00000000d418783b */ /* 0x000f280000000200 */
[----:B------:R-:W-:Y:S03]  /*d6e0*/  LDSM.16.M88.4 R148, [R206+0x16000] ;  /* 0x01600000ce94783b */ /* 0x000fe60000000200 */
[----:B------:R-:W-:Y:S01]  /*d6f0*/  HMMA.16816.F32 R20, R4, R22, R16 ;  /* 0x000000160414723c */ /* 0x000fe20000001810 */
[----:B------:R-:W5:Y:S07]  /*d700*/  LDSM.16.M88.4 R4, [R210+0xc000] ;  /* 0x00c00000d204783b */ /* 0x000f6e0000000200 */
[C---:B--2---:R-:W-:Y:S08]  /*d710*/  HMMA.16816.F32 R16, R8.reuse, R188, R180 ;  /* 0x000000bc0810723c */ /* 0x044ff000000018b4 */
[C---:B------:R-:W-:Y:S08]  /*d720*/  HMMA.16816.F32 R196, R8.reuse, R190, R196 ;  /* 0x000000be08c4723c */ /* 0x040ff000000018c4 */
[C---:B---3--:R-:W-:Y:S08]  /*d730*/  HMMA.16816.F32 R192, R8.reuse, R184, R192 ;  /* 0x000000b808c0723c */ /* 0x048ff000000018c0 */
[C---:B------:R-:W-:Y:S01]  /*d740*/  HMMA.16816.F32 R180, R8.reuse, R186, R176 ;  /* 0x000000ba08b4723c */ /* 0x040fe200000018b0 */
[----:B------:R-:W2:Y:S07]  /*d750*/  LDSM.16.M88.4 R184, [R206+0x16800] ;  /* 0x01680000ceb8783b */ /* 0x000eae0000000200 */
[C---:B-1----:R-:W-:Y:S08]  /*d760*/  HMMA.16816.F32 R188, R8.reuse, R28, R172 ;  /* 0x0000001c08bc723c */ /* 0x042ff000000018ac */
[C---:B----4-:R-:W-:Y:S01]  /*d770*/  HMMA.16816.F32 R172, R8.reuse, R24, R32 ;  /* 0x0000001808ac723c */ /* 0x050fe20000001820 */
[----:B------:R-:W1:Y:S07]  /*d780*/  LDSM.16.M88.4 R32, [R206+0x17800] ;  /* 0x01780000ce20783b */ /* 0x000e6e0000000200 */
[C---:B------:R-:W-:Y:S01]  /*d790*/  HMMA.16816.F32 R176, R8.reuse, R30, R168 ;  /* 0x0000001e08b0723c */ /* 0x040fe200000018a8 */
[----:B------:R-:W3:Y:S04]  /*d7a0*/  LDSM.16.M88.4 R28, [R206+0x17000] ;  /* 0x01700000ce1c783b */ /* 0x000ee80000000200 */
[----:B------:R-:W-:Y:S03]  /*d7b0*/  LDSM.16.M88.4 R168, [R205+0x6800] ;  /* 0x00680000cda8783b */ /* 0x000fe60000000200 */
[----:B------:R-:W-:Y:S01]  /*d7c0*/  HMMA.16816.F32 R228, R8, R26, R20 ;  /* 0x0000001a08e4723c */ /* 0x000fe20000001814 */
[----:B------:R-:W-:Y:S04]  /*d7d0*/  LDSM.16.M88.4 R8, [R209+0xc000] ;  /* 0x00c00000d108783b */ /* 0x000fe80000000200 */
[----:B------:R-:W4:Y:S03]  /*d7e0*/  LDSM.16.M88.4 R24, [R205+0x6000] ;  /* 0x00600000cd18783b */ /* 0x000f260000000200 */
[C---:B-----5:R-:W-:Y:S08]  /*d7f0*/  HMMA.16816.F32 R20, R4.reuse, R148, R16 ;  /* 0x000000940414723c */ /* 0x060ff00000001810 */
[C---:B------:R-:W-:Y:S08]  /*d800*/  HMMA.16816.F32 R16, R4.reuse, R150, R196 ;  /* 0x000000960410723c */ /* 0x040ff000000018c4 */
[C---:B--2---:R-:W-:Y:S08]  /*d810*/  HMMA.16816.F32 R148, R4.reuse, R184, R192 ;  /* 0x000000b80494723c */ /* 0x044ff000000018c0 */
[C---:B-1----:R-:W-:Y:S01]  /*d820*/  HMMA.16816.F32 R192, R4.reuse, R32, R172 ;  /* 0x0000002004c0723c */ /* 0x042fe200000018ac */
[----:B------:R-:W1:Y:S07]  /*d830*/  LDSM.16.M88.4 R172, [R205+0x7000] ;  /* 0x00700000cdac783b */ /* 0x000e6e0000000200 */
[C---:B------:R-:W-:Y:S08]  /*d840*/  HMMA.16816.F32 R184, R4.reuse, R186, R180 ;  /* 0x000000ba04b8723c */ /* 0x040ff000000018b4 */
[C---:B---3--:R-:W-:Y:S08]  /*d850*/  HMMA.16816.F32 R196, R4.reuse, R30, R176 ;  /* 0x0000001e04c4723c */ /* 0x048ff000000018b0 */
[----:B------:R-:W-:Y:S01]  /*d860*/  HMMA.16816.F32 R176, R4, R34, R228 ;  /* 0x0000002204b0723c */ /* 0x000fe200000018e4 */
[----:B------:R-:W2:Y:S01]  /*d870*/  LDSM.16.M88.4 R32, [R205+0x7800] ;  /* 0x00780000cd20783b */ /* 0x000ea20000000200 */
[----:B------:R-:W-:-:S06]  /*d880*/  DEPBAR.LE SB0, 0x0 ;  /* 0x000080000000791a */ /* 0x000fcc0000000000 */
[C---:B----4-:R-:W-:Y:S08]  /*d890*/  HMMA.16816.F32 R180, R8.reuse, R24, R20 ;  /* 0x0000001808b4723c */ /* 0x050ff00000001814 */
[----:B------:R-:W-:Y:S08]  /*d8a0*/  HMMA.16816.F32 R16, R8, R26, R16 ;  /* 0x0000001a0810723c */ /* 0x000ff00000001810 */
[----:B------:R-:W-:Y:S08]  /*d8b0*/  HMMA.16816.F32 R188, R4, R28, R188 ;  /* 0x0000001c04bc723c */ /* 0x000ff000000018bc */
[----:B------:R-:W-:Y:S01]  /*d8c0*/  HMMA.16816.F32 R4, R8, R168, R148 ;  /* 0x000000a80804723c */ /* 0x000fe20000001894 */
[----:B------:R-:W-:Y:S01]  /*d8d0*/  FSEL R28, R181, -INF , !P0 ;  /* 0xff800000b51c7808 */ /* 0x000fe20004000000 */
[----:B------:R-:W-:Y:S01]  /*d8e0*/  BAR.SYNC.DEFER_BLOCKING 0x0 ;  /* 0x0000000000007b1d */ /* 0x000fe20000010000 */
[----:B------:R-:W-:-:S02]  /*d8f0*/  ISETP.GE.AND P0, PT, R2, R14, PT ;  /* 0x0000000e0200720c */ /* 0x000fc40003f06270 */
[----:B------:R-:W-:Y:S02]  /*d900*/  FSEL R31, R183, -INF , !P2 ;  /* 0xff800000b71f7808 */ /* 0x000fe40005000000 */
[----:B------:R-:W-:Y:S01]  /*d910*/  IADD3 R2, R0, 0x10, RZ ;  /* 0x0000001000027810 */ /* 0x000fe20007ffe0ff */
[C---:B------:R-:W-:Y:S01]  /*d920*/  HMMA.16816.F32 R20, R8.reuse, R170, R184 ;  /* 0x000000aa0814723c */ /* 0x040fe200000018b8 */
[----:B------:R-:W-:Y:S02]  /*d930*/  FSEL R29, R16, -INF , !P1 ;  /* 0xff800000101d7808 */ /* 0x000fe40004800000 */
[CC--:B------:R-:W-:Y:S02]  /*d940*/  ISETP.GE.AND P2, PT, R3.reuse, R13.reuse, PT ;  /* 0x0000000d0300720c */ /* 0x0c0fe40003f46270 */
[----:B------:R-:W-:Y:S02]  /*d950*/  ISETP.GE.AND P1, PT, R3, R14, PT ;  /* 0x0000000e0300720c */ /* 0x000fe40003f26270 */
[----:B------:R-:W-:Y:S01]  /*d960*/  FSEL R149, R18, -INF , !P0 ;  /* 0xff80000012957808 */ /* 0x000fe20004000000 */
[----:B-1----:R-:W-:Y:S01]  /*d970*/  HMMA.16816.F32 R24, R8, R172, R188 ;  /* 0x000000ac0818723c */ /* 0x002fe200000018bc */
[----:B------:R-:W-:-:S02]  /*d980*/  ISETP.GE.AND P0, PT, R2, R13, PT ;  /* 0x0000000d0200720c */ /* 0x000fc40003f06270 */
[----:B------:R-:W-:Y:S02]  /*d990*/  FSEL R30, R17, -INF , !P2 ;  /* 0xff800000111e7808 */ /* 0x000fe40005000000 */
[----:B------:R-:W-:Y:S02]  /*d9a0*/  FSEL R150, R19, -INF , !P1 ;  /* 0xff80000013967808 */ /* 0x000fe40004800000 */
[----:B------:R-:W-:Y:S01]  /*d9b0*/  IADD3 R3, R0, 0x11, RZ ;  /* 0x0000001100037810 */ /* 0x000fe20007ffe0ff */
[----:B------:R-:W-:Y:S01]  /*d9c0*/  HMMA.16816.F32 R16, R8, R174, R196 ;  /* 0x000000ae0810723c */ /* 0x000fe200000018c4 */
        /* <DEDUP_REMOVED lines=9> */
[CC--:B------:R-:W-:Y:S01]  /*da60*/  ISETP.GE.AND P2, PT, R2.reuse, R13.reuse, PT ;  /* 0x0000000d0200720c */ /* 0x0c0fe20003f46270 */
[C---:B--2---:R-:W-:Y:S01]  /*da70*/  HMMA.16816.F32 R4, R8.reuse, R32, R192 ;  /* 0x000000200804723c */ /* 0x044fe200000018c0 */
        /* <DEDUP_REMOVED lines=13> */
[-C--:B------:R-:W-:Y:S02]  /*db50*/  ISETP.GE.AND P2, PT, R2, R13.reuse, PT ;  /* 0x0000000d0200720c */ /* 0x080fe40003f46270 */
[----:B------:R-:W-:Y:S02]  /*db60*/  FSEL R244, R24, -INF , !P1 ;  /* 0xff80000018f47808 */ /* 0x000fe40004800000 */
[----:B------:R-:W-:Y:S02]  /*db70*/  FSEL R198, R26, -INF , !P0 ;  /* 0xff8000001ac67808 */ /* 0x000fe40004000000 */
[----:B------:R-:W-:Y:S02]  /*db80*/  ISETP.GE.AND P1, PT, R2, R14, PT ;  /* 0x0000000e0200720c */ /* 0x000fe40003f26270 */
[----:B------:R-:W-:-:S02]  /*db90*/  ISETP.GE.AND P0, PT, R3, R13, PT ;  /* 0x0000000d0300720c */ /* 0x000fc40003f06270 */
[----:B------:R-:W-:Y:S02]  /*dba0*/  IADD3 R2, R0, 0x29, RZ ;  /* 0x0000002900027810 */ /* 0x000fe40007ffe0ff */
[----:B------:R-:W-:Y:S02]  /*dbb0*/  FSEL R245, R25, -INF , !P2 ;  /* 0xff80000019f57808 */ /* 0x000fe40005000000 */
[----:B------:R-:W-:Y:S02]  /*dbc0*/  ISETP.GE.AND P2, PT, R3, R14, PT ;  /* 0x0000000e0300720c */ /* 0x000fe40003f46270 */
[----:B------:R-:W-:Y:S02]  /*dbd0*/  FSEL R229, R27, -INF , !P1 ;  /* 0xff8000001be57808 */ /* 0x000fe40004800000 */
[----:B------:R-:W-:Y:S02]  /*dbe0*/  FSEL R248, R16, -INF , !P0 ;  /* 0xff80000010f87808 */ /* 0x000fe40004000000 */
[----:B------:R-:W-:-:S02]  /*dbf0*/  ISETP.GE.AND P1, PT, R2, R13, PT ;  /* 0x0000000d0200720c */ /* 0x000fc40003f26270 */
[----:B------:R-:W-:Y:S02]  /*dc00*/  ISETP.GE.AND P0, PT, R2, R14, PT ;  /* 0x0000000e0200720c */ /* 0x000fe40003f06270 */
[C---:B------:R-:W-:Y:S02]  /*dc10*/  IADD3 R3, R0.reuse, 0x30, RZ ;  /* 0x0000003000037810 */ /* 0x040fe40007ffe0ff */
[----:B------:R-:W-:Y:S02]  /*dc20*/  IADD3 R2, R0, 0x31, RZ ;  /* 0x0000003100027810 */ /* 0x000fe40007ffe0ff */
[----:B------:R-:W-:Y:S02]  /*dc30*/  FSEL R199, R18, -INF , !P2 ;  /* 0xff80000012c77808 */ /* 0x000fe40005000000 */
[----:B------:R-:W-:Y:S02]  /*dc40*/  ISETP.GE.AND P2, PT, R3, R13, PT ;  /* 0x0000000d0300720c */ /* 0x000fe40003f46270 */
[----:B------:R-:W-:-:S02]  /*dc50*/  FSEL R246, R17, -INF , !P1 ;  /* 0xff80000011f67808 */ /* 0x000fc40004800000 */
[----:B------:R-:W-:Y:S02]  /*dc60*/  FSEL R228, R19, -INF , !P0 ;  /* 0xff80000013e47808 */ /* 0x000fe40004000000 */
[-C--:B------:R-:W-:Y:S02]  /*dc70*/  ISETP.GE.AND P1, PT, R3, R14.reuse, PT ;  /* 0x0000000e0300720c */ /* 0x080fe40003f26270 */
[----:B------:R-:W-:Y:S02]  /*dc80*/  ISETP.GE.AND P0, PT, R2, R13, PT ;  /* 0x0000000d0200720c */ /* 0x000fe40003f06270 */
[----:B------:R-:W-:Y:S02]  /*dc90*/  FSEL R230, R4, -INF , !P2 ;  /* 0xff80000004e67808 */ /* 0x000fe40005000000 */
[----:B------:R-:W-:Y:S02]  /*dca0*/  ISETP.GE.AND P2, PT, R2, R14, PT ;  /* 0x0000000e0200720c */ /* 0x000fe40003f46270 */
[----:B------:R-:W-:-:S02]  /*dcb0*/  FSEL R187, R6, -INF , !P1 ;  /* 0xff80000006bb7808 */ /* 0x000fc40004800000 */
[----:B------:R-:W-:Y:S02]  /*dcc0*/  FSEL R191, R5, -INF , !P0 ;  /* 0xff80000005bf7808 */ /* 0x000fe40004000000 */
[C---:B------:R-:W-:Y:S02]  /*dcd0*/  ISETP.GE.AND P1, PT, R0.reuse, R13, PT ;  /* 0x0000000d0000720c */ /* 0x040fe40003f26270 */
[C---:B------:R-:W-:Y:S02]  /*dce0*/  ISETP.GE.AND P0, PT, R0.reuse, R14, PT ;  /* 0x0000000e0000720c */ /* 0x040fe40003f06270 */
[C---:B------:R-:W-:Y:S02]  /*dcf0*/  IADD3 R2, R0.reuse, 0x38, RZ ;  /* 0x0000003800027810 */ /* 0x040fe40007ffe0ff */
[----:B------:R-:W-:Y:S02]  /*dd00*/  IADD3 R0, R0, 0x39, RZ ;  /* 0x0000003900007810 */ /* 0x000fe40007ffe0ff */
[----:B------:R-:W-:-:S02]  /*dd10*/  FSEL R189, R7, -INF , !P2 ;  /* 0xff80000007bd7808 */ /* 0x000fc40005000000 */
[----:B------:R-:W-:Y:S02]  /*dd20*/  FSEL R15, R180, -INF , !P1 ;  /* 0xff800000b40f7808 */ /* 0x000fe40004800000 */
[-C--:B------:R-:W-:Y:S02]  /*dd30*/  ISETP.GE.AND P2, PT, R2, R13.reuse, PT ;  /* 0x0000000d0200720c */ /* 0x080fe40003f46270 */
[----:B------:R-:W-:Y:S02]  /*dd40*/  ISETP.GE.AND P1, PT, R0, R13, PT ;  /* 0x0000000d0000720c */ /* 0x000fe40003f26270 */
[----:B------:R-:W-:Y:S02]  /*dd50*/  FSEL R185, R8, -INF , !P2 ;  /* 0xff80000008b97808 */ /* 0x000fe40005000000 */
[----:B------:R-:W-:Y:S02]  /*dd60*/  FSEL R195, R9, -INF , !P1 ;  /* 0xff80000009c37808 */ /* 0x000fe40004800000 */
[----:B------:R-:W-:-:S02]  /*dd70*/  ISETP.GE.AND P2, PT, R2, R14, PT ;  /* 0x0000000e0200720c */ /* 0x000fc40003f46270 */
[----:B------:R-:W-:Y:S02]  /*dd80*/  ISETP.GE.AND P1, PT, R0, R14, PT ;  /* 0x0000000e0000720c */ /* 0x000fe40003f26270 */
[----:B------:R-:W-:Y:S02]  /*dd90*/  FSEL R14, R182, -INF , !P0 ;  /* 0xff800000b60e7808 */ /* 0x000fe40004000000 */
[----:B------:R-:W-:Y:S02]  /*dda0*/  PLOP3.LUT P0, PT, PT, PT, UP0, 0x80, 0x0 ;  /* 0x000000000000781c */ /* 0x000fe40003f0f008 */
[----:B------:R-:W-:Y:S02]  /*ddb0*/  FSEL R186, R10, -INF , !P2 ;  /* 0xff8000000aba7808 */ /* 0x000fe40005000000 */
[----:B------:R-:W-:-:S09]  /*ddc0*/  FSEL R190, R11, -INF , !P1 ;  /* 0xff8000000bbe7808 */ /* 0x000fd20004800000 */
        /* <DEDUP_REMOVED lines=75> */
.L_x_721:
[----:B------:R-:W-:Y:S05]  /*e280*/  BSYNC B0 ;  /* 0x0000000000007941 */ /* 0x000fea0003800000 */
.L_x_720:
[----:B------:R-:W0:Y:S02]  /*e290*/  LDGDEPBAR ;  /* 0x00000000000079af */ /* 0x000e240000000000 */
.L_x_719:
[----:B-1----:R-:W2:Y:S01]  /*e2a0*/  LDL R7, [R1+0x30] ;  /* 0x0000300001077983 */ /* 0x002ea20000100800 */
[----:B------:R-:W-:Y:S02]  /*e2b0*/  MOV R180, R230 ;  /* 0x000000e600b47202 */ /* 0x000fe40000000f00 */
[----:B------:R-:W-:Y:S01]  /*e2c0*/  MOV R35, R229 ;  /* 0x000000e500237202 */ /* 0x000fe20000000f00 */
[----:B------:R-:W3:Y:S04]  /*e2d0*/  LDL R3, [R1+0x34] ;  /* 0x0000340001037983 */ /* 0x000ee80000100800 */
[----:B------:R-:W4:Y:S01]  /*e2e0*/  LDL R4, [R1+0x48] ;  /* 0x0000480001047983 */ /* 0x000f220000100800 */
[----:B------:R-:W-:Y:S01]  /*e2f0*/  FMNMX.FTZ R0, R251, R15, !PT ;  /* 0x0000000ffb007209 */ /* 0x000fe20007810000 */
[----:B------:R-:W-:-:S02]  /*e300*/  USHF.L.U32 UR4, UR38, 0x1, URZ ;  /* 0x0000000126047899 */ /* 0x000fc4000800063f */
[----:B------:R-:W-:Y:S01]  /*e310*/  LDSM.16.MT88.4 R20, [R201+0x18000] ;  /* 0x01800000c914783b */ /* 0x000fe20000004200 */
[----:B------:R-:W-:-:S03]  /*e320*/  FMNMX.FTZ R0, R28, R0, !PT ;  /* 0x000000001c007209 */ /* 0x000fc60007810000 */
[----:B------:R-:W-:Y:S01]  /*e330*/  LDSM.16.MT88.4 R16, [R202+0x18000] ;  /* 0x01800000ca10783b */ /* 0x000fe20000004200 */
        /* <DEDUP_REMOVED lines=33> */
[----:B------:R-:W5:Y:S01]  /*e550*/  SHFL.BFLY PT, R6, R148, 0x1, 0x1f ;  /* 0x0c201f0094067f89 */ /* 0x000f6200000e0000 */
[----:B------:R-:W-:Y:S01]  /*e560*/  IMAD.U32 R2, RZ, RZ, UR4 ;  /* 0x00000004ff027e24 */ /* 0x000fe2000f8e00ff */
[----:B-1----:R-:W-:Y:S02]  /*e570*/  FMNMX.FTZ R0, R0, R5, !PT ;  /* 0x0000000500007209 */ /* 0x002fe40007810000 */
[----:B-----5:R-:W-:-:S03]  /*e580*/  FMNMX.FTZ R148, R148, R6, !PT ;  /* 0x0000000694947209 */ /* 0x020fc60007810000 */
[----:B------:R-:W1:Y:S01]  /*e590*/  SHFL.BFLY PT, R10, R0, 0x1, 0x1f ;  /* 0x0c201f00000a7f89 */ /* 0x000e6200000e0000 */
[----:B------:R-:W-:Y:S01]  /*e5a0*/  FSETP.NEU.FTZ.AND P2, PT, R148, -INF , PT ;  /* 0xff8000009400780b */ /* 0x000fe20003f5d000 */
        /* <DEDUP_REMOVED lines=14> */
[----:B------:R-:W-:Y:S02]  /*e690*/  FMUL.FTZ R2, R148, c[0x0][0x23c] ;  /* 0x00008f0094027a20 */ /* 0x000fe40000410000 */
[----:B------:R-:W-:-:S04]  /*e6a0*/  IMAD.WIDE.U32 R4, R5, -0x326172a9, RZ ;  /* 0xcd9e8d5705047825 */ /* 0x000fc800078e00ff */
[----:B------:R-:W-:Y:S01]  /*e6b0*/  IMAD.WIDE.U32 R8, R8, -0x326172a9, RZ ;  /* 0xcd9e8d5708087825 */ /* 0x000fe200078e00ff */
[----:B------:R-:W-:Y:S02]  /*e6c0*/  FSEL R2, R2, RZ, P2 ;  /* 0x000000ff02027208 */ /* 0x000fe40001000000 */
[----:B------:R-:W-:Y:S02]  /*e6d0*/  LOP3.LUT R5, R5, UR11, R168, 0x96, !PT ;  /* 0x0000000b05057c12 */ /* 0x000fe4000f8e96a8 */
[----:B------:R-:W-:Y:S01]  /*e6e0*/  LOP3.LUT R9, R9, UR9, R4, 0x96, !PT ;  /* 0x0000000909097c12 */ /* 0x000fe2000f8e9604 */
[----:B------:R-:W-:Y:S02]  /*e6f0*/  FFMA.FTZ R3, R28, c[0x0][0x23c], -R2 ;  /* 0x00008f001c037a23 */ /* 0x000fe40000010802 */
[----:B------:R-:W-:Y:S02]  /*e700*/  IMAD.WIDE.U32 R4, R5, -0x2daee0ad, RZ ;  /* 0xd2511f5305047825 */ /* 0x000fe400078e00ff */
[----:B------:R1:W-:Y:S02]  /*e710*/  MUFU.EX2 R177, R3 ;  /* 0x0000000300b17308 */ /* 0x0003e40000000800 */
[----:B------:R-:W-:Y:S01]  /*e720*/  IMAD.WIDE.U32 R24, R9, -0x2daee0ad, RZ ;  /* 0xd2511f5309187825 */ /* 0x000fe200078e00ff */
[----:B------:R-:W-:-:S03]  /*e730*/  LOP3.LUT R6, R5, UR8, R6, 0x96, !PT ;  /* 0x0000000805067c12 */ /* 0x000fc6000f8e9606 */
[----:B------:R-:W-:Y:S01]  /*e740*/  FFMA.FTZ R7, R29, c[0x0][0x23c], -R2 ;  /* 0x00008f001d077a23 */ /* 0x000fe20000010802 */
[----:B------:R-:W-:Y:S02]  /*e750*/  LOP3.LUT R4, R25, UR6, R4, 0x96, !PT ;  /* 0x0000000619047c12 */ /* 0x000fe4000f8e9604 */
[----:B-1----:R-:W-:Y:S01]  /*e760*/  FMNMX.FTZ R3, R0, R10, !PT ;  /* 0x0000000a00037209 */ /* 0x002fe20007810000 */
[----:B------:R-:W-:Y:S01]  /*e770*/  FFMA.FTZ R0, R30, c[0x0][0x23c], -R2 ;  /* 0x00008f001e007a23 */ /* 0x000fe20000010802 */
[----:B------:R1:W-:Y:S01]  /*e780*/  MUFU.EX2 R29, R7 ;  /* 0x00000007001d7308 */ /* 0x0003e20000000800 */
[----:B------:R-:W-:Y:S01]  /*e790*/  IMAD.WIDE.U32 R4, R4, -0x326172a9, RZ ;  /* 0xcd9e8d5704047825 */ /* 0x000fe200078e00ff */
[----:B------:R-:W-:-:S03]  /*e7a0*/  FSETP.NEU.FTZ.AND P1, PT, R3, -INF , PT ;  /* 0xff8000000300780b */ /* 0x000fc60003f3d000 */
[----:B------:R-:W-:-:S03]  /*e7b0*/  FMUL.FTZ R12, R3, c[0x0][0x23c] ;  /* 0x00008f00030c7a20 */ /* 0x000fc60000410000 */
[----:B------:R2:W3:Y:S02]  /*e7c0*/  MUFU.EX2 R11, R0 ;  /* 0x00000000000b7308 */ /* 0x0004e40000000800 */
[----:B------:R-:W-:Y:S01]  /*e7d0*/  FSEL R12, R12, RZ, P1 ;  /* 0x000000ff0c0c7208 */ /* 0x000fe20000800000 */
[----:B-1----:R-:W-:Y:S01]  /*e7e0*/  IMAD.WIDE.U32 R6, R6, -0x326172a9, RZ ;  /* 0xcd9e8d5706067825 */ /* 0x002fe200078e00ff */
[C---:B------:R-:W-:Y:S02]  /*e7f0*/  LOP3.LUT R10, R4.reuse, 0xff, RZ, 0xc0, !PT ;  /* 0x000000ff040a7812 */ /* 0x040fe400078ec0ff */
[----:B------:R-:W-:Y:S02]  /*e800*/  SHF.R.U32.HI R9, RZ, 0x18, R4 ;  /* 0x00000018ff097819 */ /* 0x000fe40000011604 */
[----:B--2---:R-:W-:Y:S02]  /*e810*/  LOP3.LUT R0, R5, UR16, R6, 0x96, !PT ;  /* 0x0000001005007c12 */ /* 0x004fe4000f8e9606 */
[----:B------:R-:W-:-:S02]  /*e820*/  LOP3.LUT R5, R4, 0xffff, RZ, 0xc0, !PT ;  /* 0x0000ffff04057812 */ /* 0x000fc400078ec0ff */
[----:B------:R-:W-:Y:S02]  /*e830*/  SHF.R.U32.HI R6, RZ, 0x10, R4 ;  /* 0x00000010ff067819 */ /* 0x000fe40000011604 */
[----:B------:R-:W-:Y:S01]  /*e840*/  LOP3.LUT R13, R7, UR7, R8, 0x96, !PT ;  /* 0x00000007070d7c12 */ /* 0x000fe2000f8e9608 */
[----:B------:R-:W-:Y:S01]  /*e850*/  FFMA.FTZ R7, R31, c[0x0][0x23c], -R12 ;  /* 0x00008f001f077a23 */ /* 0x000fe2000001080c */
[----:B------:R-:W-:Y:S01]  /*e860*/  SHF.R.U32.HI R8, RZ, 0x8, R5 ;  /* 0x00000008ff087819 */ /* 0x000fe20000011605 */
[----:B------:R-:W-:Y:S01]  /*e870*/  FFMA.FTZ R15, R15, c[0x0][0x23c], -R2 ;  /* 0x00008f000f0f7a23 */ /* 0x000fe20000010802 */
[----:B------:R-:W-:Y:S01]  /*e880*/  LOP3.LUT R4, R0, 0xffff, RZ, 0xc0, !PT ;  /* 0x0000ffff00047812 */ /* 0x000fe200078ec0ff */
[--C-:B------:R-:W-:Y:S01]  /*e890*/  FFMA.FTZ R14, R14, c[0x0][0x23c], -R12.reuse ;  /* 0x00008f000e0e7a23 */ /* 0x100fe2000001080c */
[----:B------:R-:W-:Y:S01]  /*e8a0*/  LOP3.LUT R6, R6, 0xff, RZ, 0xc0, !PT ;  /* 0x000000ff06067812 */ /* 0x000fe200078ec0ff */
[----:B------:R-:W-:Y:S01]  /*e8b0*/  FFMA.FTZ R5, R149, c[0x0][0x23c], -R12 ;  /* 0x00008f0095057a23 */ /* 0x000fe2000001080c */
[----:B---3--:R-:W-:Y:S01]  /*e8c0*/  MOV R31, R11 ;  /* 0x0000000b001f7202 */ /* 0x008fe20000000f00 */
[----:B------:R1:W-:Y:S01]  /*e8d0*/  MUFU.EX2 R188, R7 ;  /* 0x0000000700bc7308 */ /* 0x0003e20000000800 */
[----:B------:R-:W-:-:S02]  /*e8e0*/  PRMT R11, R10, 0x5410, R8 ;  /* 0x000054100a0b7816 */ /* 0x000fc40000000008 */
[----:B------:R-:W-:Y:S02]  /*e8f0*/  SHF.R.U32.HI R4, RZ, 0x8, R4 ;  /* 0x00000008ff047819 */ /* 0x000fe40000011604 */
[----:B------:R-:W-:Y:S01]  /*e900*/  PRMT R10, R6, 0x5410, R9 ;  /* 0x00005410060a7816 */ /* 0x000fe20000000009 */
[----:B------:R-:W-:Y:S02]  /*e910*/  FFMA.FTZ R6, R150, c[0x0][0x23c], -R12 ;  /* 0x00008f0096067a23 */ /* 0x000fe4000001080c */
[----:B------:R-:W-:Y:S01]  /*e920*/  MUFU.EX2 R176, R15 ;  /* 0x0000000f00b07308 */ /* 0x000fe20000000800 */
[----:B------:R-:W-:-:S07]  /*e930*/  FSEL R8, R148, RZ, P2 ;  /* 0x000000ff94087208 */ /* 0x000fce0001000000 */
[----:B------:R-:W2:Y:S01]  /*e940*/  MUFU.EX2 R178, R14 ;  /* 0x0000000e00b27308 */ /* 0x000ea20000000800 */
[----:B-1----:R-:W-:-:S04]  /*e950*/  LOP3.LUT R7, R0, 0xff, RZ, 0xc0, !PT ;  /* 0x000000ff00077812 */ /* 0x002fc800078ec0ff */
[----:B------:R-:W-:-:S03]  /*e960*/  PRMT R9, R7, 0x5410, R4 ;  /* 0x0000541007097816 */ /* 0x000fc60000000004 */
[----:B------:R1:W-:Y:S01]  /*e970*/  MUFU.EX2 R184, R5 ;  /* 0x0000000500b87308 */ /* 0x0003e20000000800 */
[----:B------:R-:W-:Y:S01]  /*e980*/  SHF.R.U32.HI R4, RZ, 0x18, R0 ;  /* 0x00000018ff047819 */ /* 0x000fe20000011600 */
[----:B------:R-:W-:-:S06]  /*e990*/  FADD.FTZ R7, R251, -R8 ;  /* 0x80000008fb077221 */ /* 0x000fcc0000010000 */
[----:B------:R2:W3:Y:S01]  /*e9a0*/  MUFU.EX2 R182, R6 ;  /* 0x0000000600b67308 */ /* 0x0004e20000000800 */
[----:B-1----:R-:W-:-:S04]  /*e9b0*/  SHF.R.U32.HI R5, RZ, 0x10, R0 ;  /* 0x00000010ff057819 */ /* 0x002fc80000011600 */
[----:B------:R-:W-:Y:S02]  /*e9c0*/  LOP3.LUT R0, R5, 0xff, RZ, 0xc0, !PT ;  /* 0x000000ff05007812 */ /* 0x000fe400078ec0ff */
[----:B------:R-:W-:Y:S02]  /*e9d0*/  FSEL R5, R3, RZ, P1 ;  /* 0x000000ff03057208 */ /* 0x000fe40000800000 */
[----:B------:R-:W-:Y:S01]  /*e9e0*/  PRMT R4, R0, 0x5410, R4 ;  /* 0x0000541000047816 */ /* 0x000fe20000000004 */
[----:B------:R-:W-:Y:S02]  /*e9f0*/  FMUL.FTZ R28, R7, c[0x0][0x23c] ;  /* 0x00008f00071c7a20 */ /* 0x000fe40000410000 */
[----:B------:R-:W-:Y:S01]  /*ea00*/  FADD.FTZ R7, R249, -R5 ;  /* 0x80000005f9077221 */ /* 0x000fe20000010000 */
[--C-:B------:R-:W-:Y:S01]  /*ea10*/  HSET2.LE.AND R0, R9, R252.reuse, PT ;  /* 0x000000fc09007233 */ /* 0x100fe20003803000 */
[----:B--2---:R-:W-:Y:S01]  /*ea20*/  F2FP.PACK_AB R6, R188, R178 ;  /* 0x000000b2bc06723e */ /* 0x004fe200000000ff */
[--C-:B------:R-:W-:Y:S01]  /*ea30*/  HSET2.LE.AND R5, R4, R252.reuse, PT ;  /* 0x000000fc04057233 */ /* 0x100fe20003803000 */
[----:B------:R-:W-:Y:S01]  /*ea40*/  F2FP.PACK_AB R4, R177, R176 ;  /* 0x000000b0b104723e */ /* 0x000fe200000000ff */
[----:B------:R-:W-:Y:S01]  /*ea50*/  FMUL.FTZ R7, R7, c[0x0][0x23c] ;  /* 0x00008f0007077a20 */ /* 0x000fe20000410000 */
[----:B------:R-:W1:Y:S02]  /*ea60*/  MUFU.EX2 R28, R28 ;  /* 0x0000001c001c7308 */ /* 0x000e640000000800 */
[----:B------:R-:W-:Y:S01]  /*ea70*/  LOP3.LUT R8, R0, R4, RZ, 0xc0, !PT ;  /* 0x0000000400087212 */ /* 0x000fe200078ec0ff */
[--C-:B------:R-:W-:Y:S01]  /*ea80*/  HSET2.LE.AND R0, R11, R252.reuse, PT ;  /* 0x000000fc0b007233 */ /* 0x100fe20003803000 */
[----:B------:R-:W-:Y:S01]  /*ea90*/  LOP3.LUT R9, R5, R6, RZ, 0xc0, !PT ;  /* 0x0000000605097212 */ /* 0x000fe200078ec0ff */
[----:B------:R-:W-:Y:S01]  /*eaa0*/  HSET2.LE.AND R5, R10, R252, PT ;  /* 0x000000fc0a057233 */ /* 0x000fe20003803000 */
[----:B------:R-:W-:-:S02]  /*eab0*/  F2FP.PACK_AB R4, R31, R29 ;  /* 0x0000001d1f04723e */ /* 0x000fc400000000ff */
[----:B------:R2:W4:Y:S01]  /*eac0*/  MUFU.EX2 R15, R7 ;  /* 0x00000007000f7308 */ /* 0x0005220000000800 */
[----:B---3--:R-:W-:Y:S02]  /*ead0*/  F2FP.PACK_AB R6, R182, R184 ;  /* 0x000000b8b606723e */ /* 0x008fe400000000ff */
[----:B------:R-:W-:Y:S02]  /*eae0*/  LOP3.LUT R10, R0, R4, RZ, 0xc0, !PT ;  /* 0x00000004000a7212 */ /* 0x000fe400078ec0ff */
[----:B------:R-:W-:Y:S02]  /*eaf0*/  LOP3.LUT R11, R5, R6, RZ, 0xc0, !PT ;  /* 0x00000006050b7212 */ /* 0x000fe400078ec0ff */
[----:B--2---:R-:W2:Y:S01]  /*eb00*/  LDSM.16.MT88.4 R4, [R204+0x18000] ;  /* 0x01800000cc04783b */ /* 0x004ea20000004200 */
[-C--:B-1----:R-:W-:Y:S02]  /*eb10*/  FMUL.FTZ R156, R156, R28.reuse ;  /* 0x0000001c9c9c7220 */ /* 0x082fe40000410000 */
[----:B------:R-:W-:-:S02]  /*eb20*/  FMUL.FTZ R157, R157, R28 ;  /* 0x0000001c9d9d7220 */ /* 0x000fc40000410000 */
[-C--:B----4-:R-:W-:Y:S02]  /*eb30*/  FMUL.FTZ R158, R158, R15.reuse ;  /* 0x0000000f9e9e7220 */ /* 0x090fe40000410000 */
[-C--:B------:R-:W-:Y:S02]  /*eb40*/  FMUL.FTZ R159, R159, R15.reuse ;  /* 0x0000000f9f9f7220 */ /* 0x080fe40000410000 */
[-C--:B------:R-:W-:Y:S02]  /*eb50*/  FMUL.FTZ R36, R36, R28.reuse ;  /* 0x0000001c24247220 */ /* 0x080fe40000410000 */
[----:B------:R-:W-:Y:S02]  /*eb60*/  FMUL.FTZ R37, R37, R28 ;  /* 0x0000001c25257220 */ /* 0x000fe40000410000 */
[-C--:B------:R-:W-:Y:S02]  /*eb70*/  FMUL.FTZ R38, R38, R15.reuse ;  /* 0x0000000f26267220 */ /* 0x080fe40000410000 */
[----:B------:R-:W-:-:S02]  /*eb80*/  FMUL.FTZ R39, R39, R15 ;  /* 0x0000000f27277220 */ /* 0x000fc40000410000 */
[-C--:B------:R-:W-:Y:S02]  /*eb90*/  FMUL.FTZ R40, R40, R28.reuse ;  /* 0x0000001c28287220 */ /* 0x080fe40000410000 */
[-C--:B------:R-:W-:Y:S02]  /*eba0*/  FMUL.FTZ R41, R41, R28.reuse ;  /* 0x0000001c29297220 */ /* 0x080fe40000410000 */
[-C--:B------:R-:W-:Y:S02]  /*ebb0*/  FMUL.FTZ R42, R42, R15.reuse ;  /* 0x0000000f2a2a7220 */ /* 0x080fe40000410000 */
[----:B------:R-:W-:Y:S01]  /*ebc0*/  FMUL.FTZ R43, R43, R15 ;  /* 0x0000000f2b2b7220 */ /* 0x000fe20000410000 */
[C---:B------:R-:W-:Y:S08]  /*ebd0*/  HMMA.16816.F32 R236, R8.reuse, R22, R156 ;  /* 0x0000001608ec723c */ /* 0x040ff0000000189c */
[C---:B------:R-:W-:Y:S08]  /*ebe0*/  HMMA.16816.F32 R156, R8.reuse, R16, R36 ;  /* 0x00000010089c723c */ /* 0x040ff00000001824 */
[----:B------:R-:W-:Y:S01]  /*ebf0*/  HMMA.16816.F32 R16, R8, R18, R40 ;  /* 0x000000120810723c */ /* 0x000fe20000001828 */
        /* <DEDUP_REMOVED lines=10> */
[----:B------:R-:W-:Y:S01]  /*eca0*/  IMAD.MOV.U32 R39, RZ, RZ, R16 ;  /* 0x000000ffff277224 */ /* 0x000fe200078e0010 */
[----:B------:R-:W-:Y:S01]  /*ecb0*/  MOV R38, R17 ;  /* 0x0000001100267202 */ /* 0x000fe20000000f00 */
[----:B------:R-:W-:Y:S01]  /*ecc0*/  IMAD.MOV.U32 R36, RZ, RZ, R19 ;  /* 0x000000ffff247224 */ /* 0x000fe200078e0013 */
[----:B------:R-:W-:-:S02]  /*ecd0*/  MOV R37, R18 ;  /* 0x0000001200257202 */ /* 0x000fc40000000f00 */
[----:B------:R-:W1:Y:S10]  /*ece0*/  LDSM.16.MT88.4 R16, [R203+0x18000] ;  /* 0x01800000cb10783b */ /* 0x000e740000004200 */
[----:B------:R-:W-:-:S08]  /*ecf0*/  MOV R47, R40 ;  /* 0x00000028002f7202 */ /* 0x000fd00000000f00 */
[----:B------:R-:W-:Y:S01]  /*ed00*/  MOV R40, R5 ;  /* 0x0000000500287202 */ /* 0x000fe20000000f00 */
[----:B------:R-:W-:Y:S01]  /*ed10*/  IMAD.MOV.U32 R30, RZ, RZ, R6 ;  /* 0x000000ffff1e7224 */ /* 0x000fe200078e0006 */
[----:B------:R-:W-:Y:S02]  /*ed20*/  MOV R14, R7 ;  /* 0x00000007000e7202 */ /* 0x000fe40000000f00 */
[----:B------:R-:W-:Y:S02]  /*ed30*/  MOV R0, R4 ;  /* 0x0000000400007202 */ /* 0x000fe40000000f00 */
[----:B------:R-:W2:Y:S01]  /*ed40*/  LDSM.16.MT88.4 R4, [R201+0x1a000] ;  /* 0x01a00000c904783b */ /* 0x000ea20000004200 */
[-C--:B------:R-:W-:Y:S02]  /*ed50*/  FMUL.FTZ R52, R52, R28.reuse ;  /* 0x0000001c34347220 */ /* 0x080fe40000410000 */
[----:B------:R-:W-:Y:S02]  /*ed60*/  FMUL.FTZ R53, R53, R28 ;  /* 0x0000001c35357220 */ /* 0x000fe40000410000 */
[----:B------:R-:W-:-:S02]  /*ed70*/  FMUL.FTZ R54, R54, R15 ;  /* 0x0000000f36367220 */ /* 0x000fc40000410000 */
[-C--:B------:R-:W-:Y:S02]  /*ed80*/  FMUL.FTZ R55, R55, R15.reuse ;  /* 0x0000000f37377220 */ /* 0x080fe40000410000 */
        /* <DEDUP_REMOVED lines=20> */
[----:B--2---:R-:W-:Y:S07]  /*eed0*/  HMMA.16816.F32 R228, R8, R4, R60 ;  /* 0x0000000408e4723c */ /* 0x004fee000000183c */
[----:B------:R-:W-:-:S02]  /*eee0*/  MOV R63, R198 ;  /* 0x000000c6003f7202 */ /* 0x000fc40000000f00 */
[----:B------:R-:W-:Y:S02]  /*eef0*/  MOV R62, R199 ;  /* 0x000000c7003e7202 */ /* 0x000fe40000000f00 */
[----:B------:R-:W-:Y:S01]  /*ef00*/  HMMA.16816.F32 R196, R8, R6, R64 ;  /* 0x0000000608c4723c */ /* 0x000fe20000001840 */
[----:B------:R-:W2:Y:S01]  /*ef10*/  LDSM.16.MT88.4 R4, [R204+0x1a000] ;  /* 0x01a00000cc04783b */ /* 0x000ea20000004200 */
        /* <DEDUP_REMOVED lines=8> */
[----:B-1----:R-:W-:Y:S01]  /*efa0*/  HMMA.16816.F32 R48, R8, R16, R68 ;  /* 0x000000100830723c */ /* 0x002fe20000001844 */
[----:B------:R-:W-:Y:S01]  /*efb0*/  MOV R60, R192 ;  /* 0x000000c0003c7202 */ /* 0x000fe20000000f00 */
[----:B------:R-:W-:-:S05]  /*efc0*/  IMAD.MOV.U32 R61, RZ, RZ, R193 ;  /* 0x000000ffff3d7224 */ /* 0x000fca00078e00c1 */
        /* <DEDUP_REMOVED lines=13> */
[----:B------:R-:W-:Y:S02]  /*f0a0*/  MOV R69, R176 ;  /* 0x000000b000457202 */ /* 0x000fe40000000f00 */
[----:B------:R-:W-:Y:S01]  /*f0b0*/  MOV R54, R30 ;  /* 0x0000001e00367202 */ /* 0x000fe20000000f00 */
[----:B--2---:R-:W-:Y:S01]  /*f0c0*/  HMMA.16816.F32 R176, R8, R4, R76 ;  /* 0x0000000408b0723c */ /* 0x004fe2000000184c */
[----:B------:R-:W-:Y:S01]  /*f0d0*/  MOV R55, R14 ;  /* 0x0000000e00377202 */ /* 0x000fe20000000f00 */
[----:B------:R-:W-:Y:S01]  /*f0e0*/  IMAD.MOV.U32 R14, RZ, RZ, R189 ;  /* 0x000000ffff0e7224 */ /* 0x000fe200078e00bd */
[----:B------:R-:W-:-:S04]  /*f0f0*/  MOV R30, R190 ;  /* 0x000000be001e7202 */ /* 0x000fc80000000f00 */
[----:B------:R-:W-:Y:S01]  /*f100*/  MOV R79, R191 ;  /* 0x000000bf004f7202 */ /* 0x000fe20000000f00 */
[----:B------:R-:W-:Y:S02]  /*f110*/  IMAD.MOV.U32 R78, RZ, RZ, R188 ;  /* 0x000000ffff4e7224 */ /* 0x000fe400078e00bc */
[----:B------:R-:W-:Y:S01]  /*f120*/  HMMA.16816.F32 R188, R8, R6, R80 ;  /* 0x0000000608bc723c */ /* 0x000fe20000001850 */
[----:B------:R-:W2:Y:S01]  /*f130*/  LDSM.16.MT88.4 R4, [R201+0x1c000] ;  /* 0x01c00000c904783b */ /* 0x000ea20000004200 */
[-C--:B------:R-:W-:Y:S02]  /*f140*/  FMUL.FTZ R152, R152, R28.reuse ;  /* 0x0000001c98987220 */ /* 0x080fe40000410000 */
[----:B------:R-:W-:Y:S02]  /*f150*/  FMUL.FTZ R153, R153, R28 ;  /* 0x0000001c99997220 */ /* 0x000fe40000410000 */
[-C--:B------:R-:W-:Y:S02]  /*f160*/  FMUL.FTZ R154, R154, R15.reuse ;  /* 0x0000000f9a9a7220 */ /* 0x080fe40000410000 */
        /* <DEDUP_REMOVED lines=9> */
[----:B------:R-:W-:Y:S01]  /*f200*/  HMMA.16816.F32 R152, R8, R20, R152 ;  /* 0x000000140898723c */ /* 0x000fe20000001898 */
[----:B------:R-:W-:Y:S01]  /*f210*/  MOV R23, R156 ;  /* 0x0000009c00177202 */ /* 0x000fe20000000f00 */
[----:B------:R-:W-:Y:S01]  /*f220*/  IMAD.MOV.U32 R77, RZ, RZ, R187 ;  /* 0x000000ffff4d7224 */ /* 0x000fe200078e00bb */
[----:B------:R-:W-:Y:S02]  /*f230*/  MOV R22, R157 ;  /* 0x0000009d00167202 */ /* 0x000fe40000000f00 */
[----:B------:R-:W-:Y:S02]  /*f240*/  MOV R150, R185 ;  /* 0x000000b900967202 */ /* 0x000fe40000000f00 */
[----:B------:R-:W-:Y:S01]  /*f250*/  IMAD.MOV.U32 R21, RZ, RZ, R158 ;  /* 0x000000ffff157224 */ /* 0x000fe200078e009e */
[----:B------:R-:W-:-:S02]  /*f260*/  MOV R20, R159 ;  /* 0x0000009f00147202 */ /* 0x000fc40000000f00 */
[----:B------:R-:W-:Y:S01]  /*f270*/  MOV R149, R186 ;  /* 0x000000ba00957202 */ /* 0x000fe20000000f00 */
[----:B-1----:R-:W-:Y:S01]  /*f280*/  HMMA.16816.F32 R156, R8, R18, R88 ;  /* 0x00000012089c723c */ /* 0x002fe20000001858 */
[----:B------:R-:W-:-:S07]  /*f290*/  MOV R76, R184 ;  /* 0x000000b8004c7202 */ /* 0x000fce0000000f00 */
[----:B------:R-:W-:Y:S01]  /*f2a0*/  HMMA.16816.F32 R184, R8, R16, R84 ;  /* 0x0000001008b8723c */ /* 0x000fe20000001854 */
[----:B------:R-:W1:Y:S01]  /*f2b0*/  LDSM.16.MT88.4 R16, [R202+0x1c000] ;  /* 0x01c00000ca10783b */ /* 0x000e620000004200 */
[-C--:B------:R-:W-:Y:S02]  /*f2c0*/  FMUL.FTZ R92, R92, R28.reuse ;  /* 0x0000001c5c5c7220 */ /* 0x080fe40000410000 */
[-C--:B------:R-:W-:Y:S02]  /*f2d0*/  FMUL.FTZ R93, R93, R28.reuse ;  /* 0x0000001c5d5d7220 */ /* 0x080fe40000410000 */
[-C--:B------:R-:W-:Y:S02]  /*f2e0*/  FMUL.FTZ R94, R94, R15.reuse ;  /* 0x0000000f5e5e7220 */ /* 0x080fe40000410000 */
[----:B------:R-:W-:Y:S02]  /*f2f0*/  FMUL.FTZ R95, R95, R15 ;  /* 0x0000000f5f5f7220 */ /* 0x000fe40000410000 */
[----:B------:R-:W-:-:S02]  /*f300*/  FMUL.FTZ R96, R96, R28 ;  /* 0x0000001c60607220 */ /* 0x000fc40000410000 */
[-C--:B------:R-:W-:Y:S02]  /*f310*/  FMUL.FTZ R97, R97, R28.reuse ;  /* 0x0000001c61617220 */ /* 0x080fe40000410000 */
[-C--:B------:R-:W-:Y:S02]  /*f320*/  FMUL.FTZ R98, R98, R15.reuse ;  /* 0x0000000f62627220 */ /* 0x080fe40000410000 */
        /* <DEDUP_REMOVED lines=62> */
[----:B------:R-:W-:Y:S02]  /*f710*/  FMUL.FTZ R163, R163, R15 ;  /* 0x0000000fa3a37220 */ /* 0x000fe40000410000 */
[----:B------:R-:W-:Y:S02]  /*f720*/  IMAD.MOV.U32 R52, RZ, RZ, R0 ;  /* 0x000000ffff347224 */ /* 0x000fe400078e0000 */
[----:B------:R-:W-:Y:S01]  /*f730*/  FFMA.FTZ R0, R181, c[0x0][0x23c], -R2 ;  /* 0x00008f00b5007a23 */ /* 0x000fe20000010802 */
[----:B------:R-:W-:Y:S02]  /*f740*/  MOV R91, R180 ;  /* 0x000000b4005b7202 */ /* 0x000fe40000000f00 */
[----:B--2---:R-:W-:Y:S01]  /*f750*/  HMMA.16816.F32 R160, R8, R4, R160 ;  /* 0x0000000408a0723c */ /* 0x004fe200000018a0 */
[----:B------:R2:W-:Y:S01]  /*f760*/  MUFU.EX2 R180, R0 ;  /* 0x0000000000b47308 */ /* 0x0005e20000000800 */
[----:B------:R-:W-:Y:S01]  /*f770*/  MOV R86, R31 ;  /* 0x0000001f00567202 */ /* 0x000fe20000000f00 */
[----:B------:R-:W-:-:S04]  /*f780*/  FMUL.FTZ R140, R140, R28 ;  /* 0x0000001c8c8c7220 */ /* 0x000fc80000410000 */
[--C-:B------:R-:W-:Y:S02]  /*f790*/  FFMA.FTZ R4, R151, c[0x0][0x23c], -R2.reuse ;  /* 0x00008f0097047a23 */ /* 0x100fe40000010802 */
[----:B------:R-:W-:Y:S02]  /*f7a0*/  FMUL.FTZ R141, R141, R28 ;  /* 0x0000001c8d8d7220 */ /* 0x000fe40000410000 */
[-C--:B------:R-:W-:Y:S01]  /*f7b0*/  FMUL.FTZ R142, R142, R15.reuse ;  /* 0x0000000f8e8e7220 */ /* 0x080fe20000410000 */
[----:B------:R3:W-:Y:S01]  /*f7c0*/  MUFU.EX2 R87, R4 ;  /* 0x0000000400577308 */ /* 0x0007e20000000800 */
[----:B------:R-:W-:Y:S02]  /*f7d0*/  FMUL.FTZ R143, R143, R15 ;  /* 0x0000000f8f8f7220 */ /* 0x000fe40000410000 */
[----:B--2---:R-:W-:-:S05]  /*f7e0*/  FFMA.FTZ R0, R173, c[0x0][0x23c], -R2 ;  /* 0x00008f00ad007a23 */ /* 0x004fca0000010802 */
[----:B------:R2:W4:Y:S01]  /*f7f0*/  MUFU.EX2 R31, R0 ;  /* 0x00000000001f7308 */ /* 0x0005220000000800 */
[-C--:B------:R-:W-:Y:S01]  /*f800*/  FMUL.FTZ R144, R144, R28.reuse ;  /* 0x0000001c90907220 */ /* 0x080fe20000410000 */
[----:B------:R-:W-:Y:S01]  /*f810*/  MOV R46, R41 ;  /* 0x00000029002e7202 */ /* 0x000fe20000000f00 */
[----:B------:R-:W-:Y:S02]  /*f820*/  FMUL.FTZ R145, R145, R28 ;  /* 0x0000001c91917220 */ /* 0x000fe40000410000 */
[----:B---3--:R-:W-:Y:S01]  /*f830*/  IMAD.WIDE.U32 R4, R13, -0x2daee0ad, RZ ;  /* 0xd2511f530d047825 */ /* 0x008fe200078e00ff */
[----:B------:R-:W-:-:S03]  /*f840*/  MOV R44, R43 ;  /* 0x0000002b002c7202 */ /* 0x000fc60000000f00 */
[-C--:B------:R-:W-:Y:S02]  /*f850*/  FMUL.FTZ R146, R146, R15.reuse ;  /* 0x0000000f92927220 */ /* 0x080fe40000410000 */
[----:B--2---:R-:W-:Y:S02]  /*f860*/  FFMA.FTZ R0, R172, c[0x0][0x23c], -R2 ;  /* 0x00008f00ac007a23 */ /* 0x004fe40000010802 */
[----:B------:R-:W-:Y:S02]  /*f870*/  FMUL.FTZ R147, R147, R15 ;  /* 0x0000000f93937220 */ /* 0x000fe40000410000 */
[----:B------:R2:W-:Y:S01]  /*f880*/  MUFU.EX2 R107, R0 ;  /* 0x00000000006b7308 */ /* 0x0005e20000000800 */
[----:B------:R-:W-:Y:S02]  /*f890*/  IMAD.MOV.U32 R45, RZ, RZ, R42 ;  /* 0x000000ffff2d7224 */ /* 0x000fe400078e002a */
[----:B------:R-:W-:Y:S02]  /*f8a0*/  IMAD.MOV.U32 R53, RZ, RZ, R40 ;  /* 0x000000ffff357224 */ /* 0x000fe400078e0028 */
[----:B------:R-:W-:Y:S01]  /*f8b0*/  HMMA.16816.F32 R40, R8, R6, R140 ;  /* 0x000000060828723c */ /* 0x000fe2000000188c */
[----:B------:R-:W-:Y:S01]  /*f8c0*/  IMAD.MOV.U32 R85, RZ, RZ, R14 ;  /* 0x000000ffff557224 */ /* 0x000fe200078e000e */
[----:B------:R-:W-:-:S05]  /*f8d0*/  SHF.R.U32.HI R14, RZ, 0x10, R4 ;  /* 0x00000010ff0e7819 */ /* 0x000fca0000011604 */
[----:B------:R-:W-:Y:S01]  /*f8e0*/  FFMA.FTZ R6, R183, c[0x0][0x23c], -R12 ;  /* 0x00008f00b7067a23 */ /* 0x000fe2000001080c */
[----:B--2---:R-:W-:Y:S02]  /*f8f0*/  LOP3.LUT R0, R5, UR17, R24, 0x96, !PT ;  /* 0x0000001105007c12 */ /* 0x004fe4000f8e9618 */
[C---:B------:R-:W-:Y:S01]  /*f900*/  LOP3.LUT R5, R4.reuse, 0xffff, RZ, 0xc0, !PT ;  /* 0x0000ffff04057812 */ /* 0x040fe200078ec0ff */
[----:B-1----:R-:W-:Y:S01]  /*f910*/  HMMA.16816.F32 R144, R8, R16, R144 ;  /* 0x000000100890723c */ /* 0x002fe20000001890 */
[----:B------:R-:W-:Y:S01]  /*f920*/  LOP3.LUT R7, R4, 0xff, RZ, 0xc0, !PT ;  /* 0x000000ff04077812 */ /* 0x000fe200078ec0ff */
[----:B------:R1:W-:Y:S01]  /*f930*/  MUFU.EX2 R88, R6 ;  /* 0x0000000600587308 */ /* 0x0003e20000000800 */
[----:B------:R-:W-:-:S04]  /*f940*/  SHF.R.U32.HI R5, RZ, 0x8, R5 ;  /* 0x00000008ff057819 */ /* 0x000fc80000011605 */
[----:B------:R-:W-:Y:S02]  /*f950*/  SHF.R.U32.HI R16, RZ, 0x18, R4 ;  /* 0x00000018ff107819 */ /* 0x000fe40000011604 */
[----:B------:R-:W-:Y:S02]  /*f960*/  LOP3.LUT R4, R0, 0xffff, RZ, 0xc0, !PT ;  /* 0x0000ffff00047812 */ /* 0x000fe400078ec0ff */
[----:B------:R-:W-:Y:S02]  /*f970*/  PRMT R17, R7, 0x5410, R5 ;  /* 0x0000541007117816 */ /* 0x000fe40000000005 */
[----:B------:R-:W-:Y:S02]  /*f980*/  MOV R84, R30 ;  /* 0x0000001e00547202 */ /* 0x000fe40000000f00 */
[----:B------:R-:W-:Y:S01]  /*f990*/  SHF.R.U32.HI R5, RZ, 0x10, R0 ;  /* 0x00000010ff057819 */ /* 0x000fe20000011600 */
[----:B-1----:R-:W-:Y:S01]  /*f9a0*/  FFMA.FTZ R6, R174, c[0x0][0x23c], -R12 ;  /* 0x00008f00ae067a23 */ /* 0x002fe2000001080c */
[----:B------:R-:W-:-:S03]  /*f9b0*/  SHF.R.U32.HI R13, RZ, 0x18, R0 ;  /* 0x00000018ff0d7819 */ /* 0x000fc60000011600 */
[----:B------:R1:W-:Y:S01]  /*f9c0*/  MUFU.EX2 R30, R6 ;  /* 0x00000006001e7308 */ /* 0x0003e20000000800 */
[----:B------:R-:W-:Y:S01]  /*f9d0*/  FFMA.FTZ R7, R175, c[0x0][0x23c], -R12 ;  /* 0x00008f00af077a23 */ /* 0x000fe2000001080c */
[----:B------:R-:W-:Y:S02]  /*f9e0*/  MOV R106, R91 ;  /* 0x0000005b006a7202 */ /* 0x000fe40000000f00 */
[----:B------:R-:W-:-:S04]  /*f9f0*/  MOV R91, R249 ;  /* 0x000000f9005b7202 */ /* 0x000fc80000000f00 */
[----:B------:R2:W-:Y:S01]  /*fa00*/  MUFU.EX2 R251, R7 ;  /* 0x0000000700fb7308 */ /* 0x0005e20000000800 */
[----:B-1----:R-:W-:Y:S02]  /*fa10*/  SHF.R.U32.HI R6, RZ, 0x8, R4 ;  /* 0x00000008ff067819 */ /* 0x002fe40000011604 */
[----:B------:R-:W-:Y:S02]  /*fa20*/  LOP3.LUT R4, R0, 0xff, RZ, 0xc0, !PT ;  /* 0x000000ff00047812 */ /* 0x000fe400078ec0ff */
[----:B------:R-:W-:Y:S01]  /*fa30*/  LOP3.LUT R0, R5, 0xff, RZ, 0xc0, !PT ;  /* 0x000000ff05007812 */ /* 0x000fe200078ec0ff */
[----:B------:R-:W-:-:S04]  /*fa40*/  FFMA.FTZ R5, R32, c[0x0][0x23c], -R12 ;  /* 0x00008f0020057a23 */ /* 0x000fc8000001080c */
[----:B------:R-:W1:Y:S01]  /*fa50*/  MUFU.EX2 R249, R5 ;  /* 0x0000000500f97308 */ /* 0x000e620000000800 */
[----:B------:R-:W-:Y:S02]  /*fa60*/  PRMT R4, R4, 0x5410, R6 ;  /* 0x0000541004047816 */ /* 0x000fe40000000006 */
[----:B------:R-:W-:Y:S01]  /*fa70*/  PRMT R0, R0, 0x5410, R13 ;  /* 0x0000541000007816 */ /* 0x000fe2000000000d */
[-C--:B------:R-:W-:Y:S01]  /*fa80*/  FMUL.FTZ R164, R164, R28.reuse ;  /* 0x0000001ca4a47220 */ /* 0x080fe20000410000 */
[----:B--2---:R-:W-:Y:S01]  /*fa90*/  LOP3.LUT R7, R14, 0xff, RZ, 0xc0, !PT ;  /* 0x000000ff0e077812 */ /* 0x004fe200078ec0ff */
[----:B------:R-:W-:Y:S02]  /*faa0*/  FMUL.FTZ R165, R165, R28 ;  /* 0x0000001ca5a57220 */ /* 0x000fe40000410000 */
[-C--:B------:R-:W-:Y:S02]  /*fab0*/  FMUL.FTZ R166, R166, R15.reuse ;  /* 0x0000000fa6a67220 */ /* 0x080fe40000410000 */
[----:B------:R-:W-:Y:S01]  /*fac0*/  FMUL.FTZ R167, R167, R15 ;  /* 0x0000000fa7a77220 */ /* 0x000fe20000410000 */
[--C-:B------:R-:W-:Y:S01]  /*fad0*/  HSET2.LE.AND R4, R4, R252.reuse, PT ;  /* 0x000000fc04047233 */ /* 0x100fe20003803000 */
[----:B------:R-:W-:Y:S01]  /*fae0*/  PRMT R7, R7, 0x5410, R16 ;  /* 0x0000541007077816 */ /* 0x000fe20000000010 */
[--C-:B------:R-:W-:Y:S01]  /*faf0*/  HSET2.LE.AND R6, R0, R252.reuse, PT ;  /* 0x000000fc00067233 */ /* 0x100fe20003803000 */
[----:B----4-:R-:W-:Y:S01]  /*fb00*/  F2FP.PACK_AB R0, R31, R180 ;  /* 0x000000b41f00723e */ /* 0x010fe200000000ff */
[----:B------:R-:W-:Y:S01]  /*fb10*/  IMAD.MOV.U32 R93, RZ, RZ, R71 ;  /* 0x000000ffff5d7224 */ /* 0x000fe200078e0047 */
[----:B------:R-:W-:Y:S01]  /*fb20*/  MOV R94, R70 ;  /* 0x00000046005e7202 */ /* 0x000fe20000000f00 */
[----:B------:R-:W-:Y:S01]  /*fb30*/  IMAD.MOV.U32 R71, RZ, RZ, R44 ;  /* 0x000000ffff477224 */ /* 0x000fe200078e002c */
[----:B------:R-:W-:Y:S01]  /*fb40*/  MOV R70, R45 ;  /* 0x0000002d00467202 */ /* 0x000fe20000000f00 */
[----:B------:R-:W-:Y:S01]  /*fb50*/  IMAD.MOV.U32 R90, RZ, RZ, R35 ;  /* 0x000000ffff5a7224 */ /* 0x000fe200078e0023 */
[----:B------:R-:W-:Y:S01]  /*fb60*/  MOV R44, R34 ;  /* 0x00000022002c7202 */ /* 0x000fe20000000f00 */
[----:B------:R-:W-:Y:S01]  /*fb70*/  HMMA.16816.F32 R164, R8, R18, R164 ;  /* 0x0000001208a4723c */ /* 0x000fe200000018a4 */
[----:B------:R-:W-:Y:S01]  /*fb80*/  MOV R45, R33 ;  /* 0x00000021002d7202 */ /* 0x000fe20000000f00 */
[--C-:B------:R-:W-:Y:S01]  /*fb90*/  HSET2.LE.AND R7, R7, R252.reuse, PT ;  /* 0x000000fc07077233 */ /* 0x100fe20003803000 */
[----:B------:R-:W-:Y:S01]  /*fba0*/  LOP3.LUT R4, R4, R0, RZ, 0xc0, !PT ;  /* 0x0000000004047212 */ /* 0x000fe200078ec0ff */
[----:B------:R-:W2:Y:S01]  /*fbb0*/  LDSM.16.MT88.4 R32, [R201+0x18800] ;  /* 0x01880000c920783b */ /* 0x000ea20000004200 */
[----:B------:R-:W-:-:S02]  /*fbc0*/  HSET2.LE.AND R0, R17, R252, PT ;  /* 0x000000fc11007233 */ /* 0x000fc40003803000 */
[----:B-1----:R-:W-:Y:S01]  /*fbd0*/  F2FP.PACK_AB R8, R249, R251 ;  /* 0x000000fbf908723e */ /* 0x002fe200000000ff */
[----:B------:R-:W1:Y:S03]  /*fbe0*/  LDSM.16.MT88.4 R16, [R203+0x18800] ;  /* 0x01880000cb10783b */ /* 0x000e660000004200 */
[----:B------:R-:W-:Y:S02]  /*fbf0*/  LOP3.LUT R7, R7, R8, RZ, 0xc0, !PT ;  /* 0x0000000807077212 */ /* 0x000fe400078ec0ff */
[----:B------:R-:W3:Y:S01]  /*fc00*/  LDSM.16.MT88.4 R8, [R201+0x1a800] ;  /* 0x01a80000c908783b */ /* 0x000ee20000004200 */
        /* <DEDUP_REMOVED lines=8> */
[----:B------:R-:W-:Y:S02]  /*fc90*/  MOV R79, R55 ;  /* 0x00000037004f7202 */ /* 0x000fe40000000f00 */
[----:B------:R-:W-:Y:S02]  /*fca0*/  MOV R52, R23 ;  /* 0x0000001700347202 */ /* 0x000fe40000000f00 */
[----:B------:R-:W-:Y:S02]  /*fcb0*/  MOV R54, R21 ;  /* 0x0000001500367202 */ /* 0x000fe40000000f00 */
[----:B------:R-:W-:Y:S02]  /*fcc0*/  MOV R55, R20 ;  /* 0x0000001400377202 */ /* 0x000fe40000000f00 */
[----:B------:R-:W4:Y:S01]  /*fcd0*/  LDSM.16.MT88.4 R20, [R204+0x18800] ;  /* 0x01880000cc14783b */ /* 0x000f220000004200 */
[----:B------:R-:W-:-:S05]  /*fce0*/  IMAD.MOV.U32 R13, RZ, RZ, R88 ;  /* 0x000000ffff0d7224 */ /* 0x000fca00078e0058 */
[----:B------:R-:W-:Y:S01]  /*fcf0*/  F2FP.PACK_AB R5, R30, R13 ;  /* 0x0000000d1e05723e */ /* 0x000fe200000000ff */
[----:B------:R-:W-:-:S03]  /*fd00*/  IMAD.MOV.U32 R100, RZ, RZ, R68 ;  /* 0x000000ffff647224 */ /* 0x000fc600078e0044 */
[----:B------:R-:W-:Y:S02]  /*fd10*/  LOP3.LUT R5, R6, R5, RZ, 0xc0, !PT ;  /* 0x0000000506057212 */ /* 0x000fe400078ec0ff */
[----:B------:R-:W-:Y:S01]  /*fd20*/  F2FP.PACK_AB R6, R107, R87 ;  /* 0x000000576b06723e */ /* 0x000fe200000000ff */
[----:B------:R-:W-:Y:S01]  /*fd30*/  IMAD.MOV.U32 R68, RZ, RZ, R47 ;  /* 0x000000ffff447224 */ /* 0x000fe200078e002f */
[----:B------:R-:W-:Y:S02]  /*fd40*/  MOV R95, R69 ;  /* 0x00000045005f7202 */ /* 0x000fe40000000f00 */
[----:B------:R-:W-:Y:S01]  /*fd50*/  MOV R69, R46 ;  /* 0x0000002e00457202 */ /* 0x000fe20000000f00 */
[----:B------:R-:W-:Y:S01]  /*fd60*/  IMAD.MOV.U32 R46, RZ, RZ, R27 ;  /* 0x000000ffff2e7224 */ /* 0x000fe200078e001b */
[----:B------:R-:W-:Y:S02]  /*fd70*/  MOV R47, R26 ;  /* 0x0000001a002f7202 */ /* 0x000fe40000000f00 */
[----:B------:R-:W-:Y:S01]  /*fd80*/  LOP3.LUT R6, R0, R6, RZ, 0xc0, !PT ;  /* 0x0000000600067212 */ /* 0x000fe200078ec0ff */
[----:B------:R-:W-:Y:S01]  /*fd90*/  IMAD.MOV.U32 R104, RZ, RZ, R85 ;  /* 0x000000ffff687224 */ /* 0x000fe200078e0055 */
[----:B------:R-:W-:Y:S01]  /*fda0*/  MOV R105, R84 ;  /* 0x0000005400697202 */ /* 0x000fe20000000f00 */
[----:B------:R-:W-:Y:S01]  /*fdb0*/  IMAD.MOV.U32 R85, RZ, RZ, R61 ;  /* 0x000000ffff557224 */ /* 0x000fe200078e003d */
[----:B------:R-:W-:-:S02]  /*fdc0*/  MOV R111, R86 ;  /* 0x00000056006f7202 */ /* 0x000fc40000000f00 */
[----:B------:R-:W-:Y:S01]  /*fdd0*/  MOV R92, R62 ;  /* 0x0000003e005c7202 */ /* 0x000fe20000000f00 */
[----:B------:R-:W-:Y:S01]  /*fde0*/  IMAD.MOV.U32 R88, RZ, RZ, R90 ;  /* 0x000000ffff587224 */ /* 0x000fe200078e005a */
[----:B------:R-:W-:Y:S02]  /*fdf0*/  MOV R84, R60 ;  /* 0x0000003c00547202 */ /* 0x000fe40000000f00 */
[----:B------:R-:W-:Y:S01]  /*fe00*/  MOV R89, R91 ;  /* 0x0000005b00597202 */ /* 0x000fe20000000f00 */
[----:B------:R-:W-:Y:S01]  /*fe10*/  IMAD.MOV.U32 R14, RZ, RZ, R102 ;  /* 0x000000ffff0e7224 */ /* 0x000fe200078e0066 */
[----:B------:R-:W-:Y:S01]  /*fe20*/  MOV R86, R63 ;  /* 0x0000003f00567202 */ /* 0x000fe20000000f00 */
[----:B--2---:R-:W-:Y:S01]  /*fe30*/  HMMA.16816.F32 R44, R4, R34, R44 ;  /* 0x00000022042c723c */ /* 0x004fe2000000182c */
[----:B------:R-:W-:Y:S01]  /*fe40*/  IMAD.MOV.U32 R90, RZ, RZ, R84 ;  /* 0x000000ffff5a7224 */ /* 0x000fe200078e0054 */
[----:B------:R-:W-:Y:S01]  /*fe50*/  MOV R91, R85 ;  /* 0x00000055005b7202 */ /* 0x000fe20000000f00 */
[----:B------:R-:W-:Y:S01]  /*fe60*/  IMAD.MOV.U32 R62, RZ, RZ, R37 ;  /* 0x000000ffff3e7224 */ /* 0x000fe200078e0025 */
[----:B------:R-:W-:Y:S01]  /*fe70*/  MOV R60, R39 ;  /* 0x00000027003c7202 */ /* 0x000fe20000000f00 */
[----:B------:R-:W-:Y:S01]  /*fe80*/  LDSM.16.MT88.4 R24, [R202+0x18800] ;  /* 0x01880000ca18783b */ /* 0x000fe20000004200 */
[----:B------:R-:W-:-:S02]  /*fe90*/  MOV R61, R38 ;  /* 0x00000026003d7202 */ /* 0x000fc40000000f00 */
[----:B------:R-:W-:Y:S01]  /*fea0*/  MOV R35, R86 ;  /* 0x0000005600237202 */ /* 0x000fe20000000f00 */
[C---:B------:R-:W-:Y:S01]  /*feb0*/  HMMA.16816.F32 R152, R4.reuse, R32, R152 ;  /* 0x000000200498723c */ /* 0x040fe20000001898 */
[----:B------:R-:W-:Y:S02]  /*fec0*/  MOV R34, R87 ;  /* 0x0000005700227202 */ /* 0x000fe40000000f00 */
[----:B------:R-:W-:Y:S02]  /*fed0*/  MOV R63, R36 ;  /* 0x00000024003f7202 */ /* 0x000fe40000000f00 */
[----:B------:R-:W2:Y:S02]  /*fee0*/  LDSM.16.MT88.4 R36, [R202+0x1a800] ;  /* 0x01a80000ca24783b */ /* 0x000ea40000004200 */
[----:B------:R-:W-:Y:S01]  /*fef0*/  MOV R33, R93 ;  /* 0x0000005d00217202 */ /* 0x000fe20000000f00 */
[----:B-1----:R-:W-:Y:S01]  /*ff00*/  HMMA.16816.F32 R84, R4, R16, R240 ;  /* 0x000000100454723c */ /* 0x002fe200000018f0 */
[----:B------:R-:W-:-:S02]  /*ff10*/  MOV R32, R94 ;  /* 0x0000005e00207202 */ /* 0x000fc40000000f00 */
[----:B------:R-:W-:-:S04]  /*ff20*/  MOV R151, R104 ;  /* 0x0000006800977202 */ /* 0x000fc80000000f00 */
[----:B------:R-:W-:Y:S02]  /*ff30*/  IMAD.MOV.U32 R242, RZ, RZ, R92 ;  /* 0x000000fffff27224 */ /* 0x000fe400078e005c */
[----:B------:R-:W-:Y:S01]  /*ff40*/  IMAD.MOV.U32 R241, RZ, RZ, R95 ;  /* 0x000000fffff17224 */ /* 0x000fe200078e005f */
[----:B------:R-:W-:Y:S01]  /*ff50*/  MOV R243, R107 ;  /* 0x0000006b00f37202 */ /* 0x000fe20000000f00 */
[----:B------:R-:W-:Y:S01]  /*ff60*/  HMMA.16816.F32 R92, R4, R18, R236 ;  /* 0x00000012045c723c */ /* 0x000fe200000018ec */
[----:B------:R-:W-:Y:S01]  /*ff70*/  IMAD.MOV.U32 R240, RZ, RZ, R106 ;  /* 0x000000fffff07224 */ /* 0x000fe200078e006a */
[----:B------:R-:W-:Y:S05]  /*ff80*/  LDSM.16.MT88.4 R16, [R204+0x1a800] ;  /* 0x01a80000cc10783b */ /* 0x000fea0000004200 */
[----:B------:R-:W-:-:S02]  /*ff90*/  MOV R238, R100 ;  /* 0x0000006400ee7202 */ /* 0x000fc40000000f00 */
[----:B------:R-:W-:Y:S02]  /*ffa0*/  MOV R237, R101 ;  /* 0x0000006500ed7202 */ /* 0x000fe40000000f00 */
[----:B------:R-:W-:Y:S02]  /*ffb0*/  MOV R236, R103 ;  /* 0x0000006700ec7202 */ /* 0x000fe40000000f00 */
[----:B------:R-:W-:Y:S01]  /*ffc0*/  MOV R239, R105 ;  /* 0x0000006900ef7202 */ /* 0x000fe20000000f00 */
[C---:B---3--:R-:W-:Y:S08]  /*ffd0*/  HMMA.16816.F32 R100, R4.reuse, R8, R228 ;  /* 0x000000080464723c */ /* 0x048ff000000018e4 */
[C---:B------:R-:W-:Y:S01]  /*ffe0*/  HMMA.16816.F32 R104, R4.reuse, R10, R196 ;  /* 0x0000000a0468723c */ /* 0x040fe200000018c4 */
[----:B------:R-:W1:Y:S07]  /*fff0*/  LDSM.16.MT88.4 R8, [R203+0x1a800] ;  /* 0x01a80000cb08783b */ /* 0x000e6e0000004200 */
[C---:B----4-:R-:W-:Y:S08]  /*10000*/  HMMA.16816.F32 R68, R4.reuse, R20, R68 ;  /* 0x000000140444723c */ /* 0x050ff00000001844 */
[----:B------:R-:W-:Y:S01]  /*10010*/  HMMA.16816.F32 R76, R4, R22, R76 ;  /* 0x00000016044c723c */ /* 0x000fe2000000184c */
[----:B------:R-:W3:Y:S01]  /*10020*/  LDSM.16.MT88.4 R20, [R201+0x1c800] ;  /* 0x01c80000c914783b */ /* 0x000ee20000004200 */
[----:B------:R-:W-:Y:S01]  /*10030*/  MOV R228, R110 ;  /* 0x0000006e00e47202 */ /* 0x000fe20000000f00 */
[----:B------:R-:W-:-:S02]  /*10040*/  IMAD.MOV.U32 R230, RZ, RZ, R111 ;  /* 0x000000ffffe67224 */ /* 0x000fc400078e006f */
[----:B------:R-:W-:-:S03]  /*10050*/  IMAD.MOV.U32 R231, RZ, RZ, R89 ;  /* 0x000000ffffe77224 */ /* 0x000fc600078e0059 */
[C---:B--2---:R-:W-:Y:S07]  /*10060*/  HMMA.16816.F32 R108, R4.reuse, R36, R48 ;  /* 0x00000024046c723c */ /* 0x044fee0000001830 */
[----:B------:R-:W-:Y:S01]  /*10070*/  MOV R37, R88 ;  /* 0x0000005800257202 */ /* 0x000fe20000000f00 */
[C---:B------:R-:W-:Y:S07]  /*10080*/  HMMA.16816.F32 R48, R4.reuse, R38, R192 ;  /* 0x000000260430723c */ /* 0x040fee00000018c0 */
[----:B------:R-:W-:Y:S01]  /*10090*/  IMAD.MOV.U32 R38, RZ, RZ, R90 ;  /* 0x000000ffff267224 */ /* 0x000fe200078e005a */
[----:B------:R-:W-:Y:S01]  /*100a0*/  MOV R39, R91 ;  /* 0x0000005b00277202 */ /* 0x000fe20000000f00 */
[----:B-1----:R-:W-:Y:S01]  /*100b0*/  HMMA.16816.F32 R184, R4, R8, R184 ;  /* 0x0000000804b8723c */ /* 0x002fe200000018b8 */
[----:B------:R-:W-:-:S07]  /*100c0*/  MOV R36, R182 ;  /* 0x000000b600247202 */ /* 0x000fce0000000f00 */
[----:B------:R-:W-:Y:S01]  /*100d0*/  HMMA.16816.F32 R88, R4, R16, R176 ;  /* 0x000000100458723c */ /* 0x000fe200000018b0 */
[----:B------:R-:W-:-:S07]  /*100e0*/  MOV R229, R180 ;  /* 0x000000b400e57202 */ /* 0x000fce0000000f00 */
[C---:B------:R-:W-:Y:S01]  /*100f0*/  HMMA.16816.F32 R176, R4.reuse, R10, R156 ;  /* 0x0000000a04b0723c */ /* 0x040fe2000000189c */
[----:B------:R-:W1:Y:S07]  /*10100*/  LDSM.16.MT88.4 R8, [R203+0x1c800] ;  /* 0x01c80000cb08783b */ /* 0x000e6e0000004200 */
[C---:B------:R-:W-:Y:S08]  /*10110*/  HMMA.16816.F32 R52, R4.reuse, R24, R52 ;  /* 0x000000180434723c */ /* 0x040ff00000001834 */
[C---:B------:R-:W-:Y:S01]  /*10120*/  HMMA.16816.F32 R60, R4.reuse, R26, R60 ;  /* 0x0000001a043c723c */ /* 0x040fe2000000183c */
[----:B------:R-:W2:Y:S07]  /*10130*/  LDSM.16.MT88.4 R24, [R202+0x1c800] ;  /* 0x01c80000ca18783b */ /* 0x000eae0000004200 */
[C---:B------:R-:W-:Y:S01]  /*10140*/  HMMA.16816.F32 R188, R4.reuse, R18, R188 ;  /* 0x0000001204bc723c */ /* 0x040fe200000018bc */
[----:B------:R-:W4:Y:S07]  /*10150*/  LDSM.16.MT88.4 R16, [R204+0x1c800] ;  /* 0x01c80000cc10783b */ /* 0x000f2e0000004200 */
[C---:B---3--:R-:W-:Y:S08]  /*10160*/  HMMA.16816.F32 R180, R4.reuse, R20, R80 ;  /* 0x0000001404b4723c */ /* 0x048ff00000001850 */
[----:B------:R-:W-:Y:S01]  /*10170*/  HMMA.16816.F32 R140, R4, R22, R96 ;  /* 0x00000016048c723c */ /* 0x000fe20000001860 */
[----:B------:R-:W3:Y:S01]  /*10180*/  LDSM.16.MT88.4 R20, [R201+0x1e800] ;  /* 0x01e80000c914783b */ /* 0x000ee20000004200 */
[----:B------:R-:W-:-:S06]  /*10190*/  UIADD3 UR4, UR4, 0x1, URZ ;  /* 0x0000000104047890 */ /* 0x000fcc000fffe03f */
[----:B------:R-:W-:-:S04]  /*101a0*/  MOV R0, UR4 ;  /* 0x0000000400007c02 */ /* 0x000fc80008000f00 */
[----:B------:R-:W-:Y:S01]  /*101b0*/  LOP3.LUT R0, R233, UR37, R0, 0x96, !PT ;  /* 0x00000025e9007c12 */ /* 0x000fe2000f8e9600 */
[C---:B-1----:R-:W-:Y:S07]  /*101c0*/  HMMA.16816.F32 R96, R4.reuse, R8, R116 ;  /* 0x000000080460723c */ /* 0x042fee0000001874 */
[----:B------:R-:W-:Y:S01]  /*101d0*/  IMAD.WIDE.U32 R8, R0, -0x326172a9, RZ ;  /* 0xcd9e8d5700087825 */ /* 0x000fe200078e00ff */
[----:B--2---:R-:W-:Y:S04]  /*101e0*/  HMMA.16816.F32 R156, R4, R24, R72 ;  /* 0x00000018049c723c */ /* 0x004fe80000001848 */
[----:B------:R-:W-:-:S02]  /*101f0*/  LOP3.LUT R9, R9, UR15, R38, 0x96, !PT ;  /* 0x0000000f09097c12 */ /* 0x000fc4000f8e9626 */
[----:B------:R-:W-:Y:S02]  /*10200*/  LOP3.LUT R0, R169, UR13, R8, 0x96, !PT ;  /* 0x0000000da9007c12 */ /* 0x000fe4000f8e9608 */
[----:B------:R-:W-:Y:S01]  /*10210*/  HMMA.16816.F32 R172, R4, R26, R64 ;  /* 0x0000001a04ac723c */ /* 0x000fe20000001840 */
[----:B------:R-:W-:Y:S01]  /*10220*/  LDSM.16.MT88.4 R24, [R204+0x1e800] ;  /* 0x01e80000cc18783b */ /* 0x000fe20000004200 */
[----:B------:R-:W-:-:S06]  /*10230*/  IMAD.WIDE.U32 R8, R9, -0x2daee0ad, RZ ;  /* 0xd2511f5309087825 */ /* 0x000fcc00078e00ff */
[C---:B----4-:R-:W-:Y:S08]  /*10240*/  HMMA.16816.F32 R192, R4.reuse, R16, R56 ;  /* 0x0000001004c0723c */ /* 0x050ff00000001838 */
[C---:B------:R-:W-:Y:S01]  /*10250*/  HMMA.16816.F32 R196, R4.reuse, R18, R112 ;  /* 0x0000001204c4723c */ /* 0x040fe20000001870 */
[----:B------:R-:W1:Y:S07]  /*10260*/  LDSM.16.MT88.4 R16, [R202+0x1e800] ;  /* 0x01e80000ca10783b */ /* 0x000e6e0000004200 */
[----:B---3--:R-:W-:Y:S01]  /*10270*/  HMMA.16816.F32 R72, R4, R20, R124 ;  /* 0x000000140448723c */ /* 0x008fe2000000187c */
[----:B------:R-:W-:-:S07]  /*10280*/  MOV R116, R35 ;  /* 0x0000002300747202 */ /* 0x000fce0000000f00 */
[----:B------:R-:W-:Y:S01]  /*10290*/  HMMA.16816.F32 R64, R4, R22, R128 ;  /* 0x000000160440723c */ /* 0x000fe20000001880 */
[----:B------:R-:W2:Y:S01]  /*102a0*/  LDSM.16.MT88.4 R20, [R203+0x1e800] ;  /* 0x01e80000cb14783b */ /* 0x000ea20000004200 */
[----:B------:R-:W-:Y:S01]  /*102b0*/  IMAD.MOV.U32 R35, RZ, RZ, R13 ;  /* 0x000000ffff237224 */ /* 0x000fe200078e000d */
[----:B------:R-:W-:-:S05]  /*102c0*/  LOP3.LUT R13, R9, UR12, R170, 0x96, !PT ;  /* 0x0000000c090d7c12 */ /* 0x000fca000f8e96aa */
[----:B------:R-:W-:Y:S01]  /*102d0*/  HMMA.16816.F32 R80, R4, R10, R120 ;  /* 0x0000000a0450723c */ /* 0x000fe20000001878 */
[----:B------:R-:W-:-:S06]  /*102e0*/  FFMA.FTZ R9, R244, c[0x0][0x23c], -R2 ;  /* 0x00008f00f4097a23 */ /* 0x000fcc0000010802 */
[----:B------:R-:W-:Y:S01]  /*102f0*/  IMAD.WIDE.U32 R10, R0, -0x2daee0ad, RZ ;  /* 0xd2511f53000a7825 */ /* 0x000fe200078e00ff */
[----:B------:R-:W-:-:S04]  /*10300*/  MOV R113, R238 ;  /* 0x000000ee00717202 */ /* 0x000fc80000000f00 */
[----:B------:R-:W-:Y:S01]  /*10310*/  LOP3.LUT R0, R11, UR10, R8, 0x96, !PT ;  /* 0x0000000a0b007c12 */ /* 0x000fe2000f8e9608 */
[----:B------:R3:W-:Y:S04]  /*10320*/  MUFU.EX2 R238, R9 ;  /* 0x0000000900ee7308 */ /* 0x0007e80000000800 */
[----:B------:R-:W-:Y:S01]  /*10330*/  IMAD.WIDE.U32 R38, R0, -0x326172a9, RZ ;  /* 0xcd9e8d5700267825 */ /* 0x000fe200078e00ff */
[----:B------:R-:W-:-:S03]  /*10340*/  MOV R117, R37 ;  /* 0x0000002500757202 */ /* 0x000fc60000000f00 */
[----:B---3--:R-:W-:-:S05]  /*10350*/  IMAD.WIDE.U32 R8, R13, -0x326172a9, RZ ;  /* 0xcd9e8d570d087825 */ /* 0x008fca00078e00ff */
[----:B------:R-:W-:Y:S02]  /*10360*/  LOP3.LUT R9, R9, UR11, R168, 0x96, !PT ;  /* 0x0000000b09097c12 */ /* 0x000fe4000f8e96a8 */
[----:B------:R-:W-:Y:S01]  /*10370*/  LOP3.LUT R0, R39, UR9, R8, 0x96, !PT ;  /* 0x0000000927007c12 */ /* 0x000fe2000f8e9608 */
[----:B------:R-:W-:Y:S02]  /*10380*/  IMAD.MOV.U32 R118, RZ, RZ, R36 ;  /* 0x000000ffff767224 */ /* 0x000fe400078e0024 */
[----:B------:R-:W-:-:S04]  /*10390*/  IMAD.WIDE.U32 R8, R9, -0x2daee0ad, RZ ;  /* 0xd2511f5309087825 */ /* 0x000fc800078e00ff */
[----:B------:R-:W-:Y:S01]  /*103a0*/  IMAD.WIDE.U32 R36, R0, -0x2daee0ad, RZ ;  /* 0xd2511f5300247825 */ /* 0x000fe200078e00ff */
[----:B------:R-:W-:-:S04]  /*103b0*/  LOP3.LUT R10, R9, UR8, R10, 0x96, !PT ;  /* 0x00000008090a7c12 */ /* 0x000fc8000f8e960a */
[----:B------:R-:W-:Y:S01]  /*103c0*/  LOP3.LUT R0, R37, UR6, R8, 0x96, !PT ;  /* 0x0000000625007c12 */ /* 0x000fe2000f8e9608 */
[----:B------:R-:W-:Y:S01]  /*103d0*/  IMAD.MOV.U32 R119, RZ, RZ, R242 ;  /* 0x000000ffff777224 */ /* 0x000fe200078e00f2 */
[----:B------:R-:W-:Y:S02]  /*103e0*/  MOV R112, R241 ;  /* 0x000000f100707202 */ /* 0x000fe40000000f00 */
[----:B------:R-:W-:Y:S01]  /*103f0*/  MOV R242, R34 ;  /* 0x0000002200f27202 */ /* 0x000fe20000000f00 */
[----:B------:R-:W-:Y:S01]  /*10400*/  FFMA.FTZ R11, R245, c[0x0][0x23c], -R2 ;  /* 0x00008f00f50b7a23 */ /* 0x000fe20000010802 */
[----:B------:R-:W-:Y:S01]  /*10410*/  MOV R34, R31 ;  /* 0x0000001f00227202 */ /* 0x000fe20000000f00 */
[----:B------:R-:W-:Y:S01]  /*10420*/  IMAD.WIDE.U32 R8, R0, -0x326172a9, RZ ;  /* 0xcd9e8d5700087825 */ /* 0x000fe200078e00ff */
[----:B------:R-:W-:-:S03]  /*10430*/  MOV R241, R30 ;  /* 0x0000001e00f17202 */ /* 0x000fc60000000f00 */
[----:B------:R-:W-:Y:S01]  /*10440*/  IMAD.WIDE.U32 R30, R10, -0x326172a9, RZ ;  /* 0xcd9e8d570a1e7825 */ /* 0x000fe200078e00ff */
[C---:B-1----:R-:W-:Y:S03]  /*10450*/  HMMA.16816.F32 R56, R4.reuse, R16, R132 ;  /* 0x000000100438723c */ /* 0x042fe60000001884 */
[----:B------:R-:W-:Y:S01]  /*10460*/  IMAD.MOV.U32 R114, RZ, RZ, R237 ;  /* 0x000000ffff727224 */ /* 0x000fe200078e00ed */
[----:B------:R-:W-:Y:S01]  /*10470*/  LOP3.LUT R0, R9, UR16, R30, 0x96, !PT ;  /* 0x0000001009007c12 */ /* 0x000fe2000f8e961e */
[----:B------:R1:W3:Y:S01]  /*10480*/  MUFU.EX2 R237, R11 ;  /* 0x0000000b00ed7308 */ /* 0x0002e20000000800 */
[----:B------:R-:W-:Y:S02]  /*10490*/  FFMA.FTZ R10, R116, c[0x0][0x23c], -R12 ;  /* 0x00008f00740a7a23 */ /* 0x000fe4000001080c */
[----:B------:R-:W-:Y:S01]  /*104a0*/  HMMA.16816.F32 R136, R4, R18, R136 ;  /* 0x000000120488723c */ /* 0x000fe20000001888 */
[----:B------:R-:W4:Y:S01]  /*104b0*/  LDSM.16.MT88.4 R16, [R201+0x19000] ;  /* 0x01900000c910783b */ /* 0x000f220000004200 */
[----:B------:R-:W-:-:S03]  /*104c0*/  MOV R115, R236 ;  /* 0x000000ec00737202 */ /* 0x000fc60000000f00 */
[----:B------:R5:W-:Y:S03]  /*104d0*/  MUFU.EX2 R232, R10 ;  /* 0x0000000a00e87308 */ /* 0x000be60000000800 */
[----:B------:R-:W-:Y:S01]  /*104e0*/  HMMA.16816.F32 R160, R4, R24, R160 ;  /* 0x0000001804a0723c */ /* 0x000fe200000018a0 */
[----:B-1----:R-:W-:-:S07]  /*104f0*/  FFMA.FTZ R11, R248, c[0x0][0x23c], -R2 ;  /* 0x00008f00f80b7a23 */ /* 0x002fce0000010802 */
[----:B------:R-:W-:Y:S01]  /*10500*/  HMMA.16816.F32 R40, R4, R26, R40 ;  /* 0x0000001a0428723c */ /* 0x000fe20000001828 */
[----:B------:R1:W-:Y:S01]  /*10510*/  MUFU.EX2 R236, R11 ;  /* 0x0000000b00ec7308 */ /* 0x0003e20000000800 */
[----:B------:R-:W-:-:S06]  /*10520*/  LOP3.LUT R9, R8, 0xffff, RZ, 0xc0, !PT ;  /* 0x0000ffff08097812 */ /* 0x000fcc00078ec0ff */
[----:B--2---:R-:W-:Y:S01]  /*10530*/  HMMA.16816.F32 R144, R4, R20, R144 ;  /* 0x000000140490723c */ /* 0x004fe20000001890 */
[----:B-----5:R-:W-:-:S07]  /*10540*/  FFMA.FTZ R10, R117, c[0x0][0x23c], -R12 ;  /* 0x00008f00750a7a23 */ /* 0x020fce000001080c */
[----:B------:R-:W-:Y:S01]  /*10550*/  HMMA.16816.F32 R164, R4, R22, R164 ;  /* 0x0000001604a4723c */ /* 0x000fe200000018a4 */
[----:B-1----:R-:W-:Y:S01]  /*10560*/  FFMA.FTZ R11, R246, c[0x0][0x23c], -R2 ;  /* 0x00008f00f60b7a23 */ /* 0x002fe20000010802 */
[----:B------:R-:W-:Y:S01]  /*10570*/  MOV R244, R229 ;  /* 0x000000e500f47202 */ /* 0x000fe20000000f00 */
[----:B------:R-:W-:Y:S01]  /*10580*/  IMAD.MOV.U32 R117, RZ, RZ, R231 ;  /* 0x000000ffff757224 */ /* 0x000fe200078e00e7 */
[----:B------:R-:W-:Y:S01]  /*10590*/  SHF.R.U32.HI R13, RZ, 0x10, R8 ;  /* 0x00000010ff0d7819 */ /* 0x000fe20000011608 */
[----:B------:R-:W-:Y:S01]  /*105a0*/  IMAD.MOV.U32 R116, RZ, RZ, R239 ;  /* 0x000000ffff747224 */ /* 0x000fe200078e00ef */
[----:B------:R-:W-:Y:S01]  /*105b0*/  MOV R121, R32 ;  /* 0x0000002000797202 */ /* 0x000fe20000000f00 */
[----:B------:R-:W-:Y:S01]  /*105c0*/  FFMA.FTZ R5, R119, c[0x0][0x23c], -R12 ;  /* 0x00008f0077057a23 */ /* 0x000fe2000001080c */
[----:B------:R-:W-:Y:S01]  /*105d0*/  MOV R119, R112 ;  /* 0x0000007000777202 */ /* 0x000fe20000000f00 */
[----:B------:R-:W-:Y:S01]  /*105e0*/  LDSM.16.MT88.4 R20, [R202+0x19000] ;  /* 0x01900000ca14783b */ /* 0x000fe20000004200 */
[----:B------:R-:W-:Y:S01]  /*105f0*/  MOV R112, R113 ;  /* 0x0000007100707202 */ /* 0x000fe20000000f00 */
[----:B------:R-:W-:Y:S01]  /*10600*/  IMAD.MOV.U32 R113, RZ, RZ, R114 ;  /* 0x000000ffff717224 */ /* 0x000fe200078e0072 */
[----:B------:R-:W-:Y:S01]  /*10610*/  LOP3.LUT R4, R0, 0xffff, RZ, 0xc0, !PT ;  /* 0x0000ffff00047812 */ /* 0x000fe200078ec0ff */
[----:B------:R-:W-:Y:S01]  /*10620*/  LDSM.16.MT88.4 R24, [R201+0x1b000] ;  /* 0x01b00000c918783b */ /* 0x000fe20000004200 */
[----:B------:R-:W-:-:S02]  /*10630*/  MOV R114, R115 ;  /* 0x0000007300727202 */ /* 0x000fc40000000f00 */
[----:B------:R-:W-:Y:S01]  /*10640*/  MOV R115, R228 ;  /* 0x000000e400737202 */ /* 0x000fe20000000f00 */
[----:B------:R-:W-:Y:S01]  /*10650*/  IMAD.MOV.U32 R228, RZ, RZ, R230 ;  /* 0x000000ffffe47224 */ /* 0x000fe200078e00e6 */
[----:B------:R-:W-:Y:S01]  /*10660*/  SHF.R.U32.HI R7, RZ, 0x8, R4 ;  /* 0x00000008ff077819 */ /* 0x000fe20000011604 */
[----:B------:R1:W-:Y:S01]  /*10670*/  MUFU.EX2 R233, R11 ;  /* 0x0000000b00e97308 */ /* 0x0003e20000000800 */
[----:B------:R-:W-:Y:S01]  /*10680*/  FFMA.FTZ R4, R117, c[0x0][0x23c], -R12 ;  /* 0x00008f0075047a23 */ /* 0x000fe2000001080c */
[----:B------:R-:W-:-:S06]  /*10690*/  LOP3.LUT R6, R0, 0xff, RZ, 0xc0, !PT ;  /* 0x000000ff00067812 */ /* 0x000fcc00078ec0ff */
[----:B------:R2:W-:Y:S01]  /*106a0*/  MUFU.EX2 R230, R5 ;  /* 0x0000000500e67308 */ /* 0x0005e20000000800 */
[----:B-1----:R-:W-:-:S07]  /*106b0*/  LOP3.LUT R11, R8, 0xff, RZ, 0xc0, !PT ;  /* 0x000000ff080b7812 */ /* 0x002fce00078ec0ff */
[----:B------:R1:W-:Y:S01]  /*106c0*/  MUFU.EX2 R231, R10 ;  /* 0x0000000a00e77308 */ /* 0x0003e20000000800 */
[----:B--2---:R-:W-:-:S07]  /*106d0*/  SHF.R.U32.HI R5, RZ, 0x8, R9 ;  /* 0x00000008ff057819 */ /* 0x004fce0000011609 */
[----:B------:R2:W5:Y:S01]  /*106e0*/  MUFU.EX2 R229, R4 ;  /* 0x0000000400e57308 */ /* 0x0005620000000800 */
[----:B-1----:R-:W-:Y:S02]  /*106f0*/  SHF.R.U32.HI R10, RZ, 0x18, R8 ;  /* 0x00000018ff0a7819 */ /* 0x002fe40000011608 */
[----:B------:R-:W-:Y:S02]  /*10700*/  PRMT R8, R11, 0x5410, R5 ;  /* 0x000054100b087816 */ /* 0x000fe40000000005 */
[--C-:B------:R-:W-:Y:S02]  /*10710*/  SHF.R.U32.HI R5, RZ, 0x10, R0.reuse ;  /* 0x00000010ff057819 */ /* 0x100fe40000011600 */
[----:B--2---:R-:W-:Y:S02]  /*10720*/  PRMT R4, R6, 0x5410, R7 ;  /* 0x0000541006047816 */ /* 0x004fe40000000007 */
[----:B------:R-:W-:Y:S02]  /*10730*/  LOP3.LUT R7, R13, 0xff, RZ, 0xc0, !PT ;  /* 0x000000ff0d077812 */ /* 0x000fe400078ec0ff */
[----:B------:R-:W-:-:S02]  /*10740*/  SHF.R.U32.HI R6, RZ, 0x18, R0 ;  /* 0x00000018ff067819 */ /* 0x000fc40000011600 */
[----:B------:R-:W-:Y:S01]  /*10750*/  LOP3.LUT R5, R5, 0xff, RZ, 0xc0, !PT ;  /* 0x000000ff05057812 */ /* 0x000fe200078ec0ff */
[--C-:B------:R-:W-:Y:S01]  /*10760*/  HSET2.LE.AND R0, R4, R252.reuse, PT ;  /* 0x000000fc04007233 */ /* 0x100fe20003803000 */
[----:B---3--:R-:W-:Y:S02]  /*10770*/  F2FP.PACK_AB R4, R237, R238 ;  /* 0x000000eeed04723e */ /* 0x008fe400000000ff */
[----:B------:R-:W-:Y:S02]  /*10780*/  PRMT R7, R7, 0x5410, R10 ;  /* 0x0000541007077816 */ /* 0x000fe4000000000a */
[----:B------:R-:W-:Y:S02]  /*10790*/  PRMT R5, R5, 0x5410, R6 ;  /* 0x0000541005057816 */ /* 0x000fe40000000006 */
[----:B------:R-:W-:Y:S01]  /*107a0*/  LOP3.LUT R4, R0, R4, RZ, 0xc0, !PT ;  /* 0x0000000400047212 */ /* 0x000fe200078ec0ff */
[--C-:B------:R-:W-:Y:S02]  /*107b0*/  HSET2.LE.AND R0, R8, R252.reuse, PT ;  /* 0x000000fc08007233 */ /* 0x100fe40003803000 */
[----:B------:R-:W-:-:S02]  /*107c0*/  HSET2.LE.AND R7, R7, R252, PT ;  /* 0x000000fc07077233 */ /* 0x000fc40003803000 */
[----:B------:R-:W-:Y:S01]  /*107d0*/  HSET2.LE.AND R8, R5, R252, PT ;  /* 0x000000fc05087233 */ /* 0x000fe20003803000 */
[----:B-----5:R-:W-:Y:S02]  /*107e0*/  F2FP.PACK_AB R5, R229, R230 ;  /* 0x000000e6e505723e */ /* 0x020fe400000000ff */
[----:B------:R-:W-:Y:S02]  /*107f0*/  F2FP.PACK_AB R6, R233, R236 ;  /* 0x000000ece906723e */ /* 0x000fe400000000ff */
[----:B------:R-:W-:Y:S02]  /*10800*/  F2FP.PACK_AB R9, R231, R232 ;  /* 0x000000e8e709723e */ /* 0x000fe400000000ff */
[----:B------:R-:W-:Y:S02]  /*10810*/  LOP3.LUT R7, R7, R5, RZ, 0xc0, !PT ;  /* 0x0000000507077212 */ /* 0x000fe400078ec0ff */
[----:B------:R-:W-:Y:S02]  /*10820*/  LOP3.LUT R6, R0, R6, RZ, 0xc0, !PT ;  /* 0x0000000600067212 */ /* 0x000fe400078ec0ff */
[----:B------:R-:W-:-:S02]  /*10830*/  LOP3.LUT R5, R8, R9, RZ, 0xc0, !PT ;  /* 0x0000000908057212 */ /* 0x000fc400078ec0ff */
[----:B------:R-:W1:Y:S05]  /*10840*/  LDSM.16.MT88.4 R8, [R203+0x19000] ;  /* 0x01900000cb08783b */ /* 0x000e6a0000004200 */
[C---:B----4-:R-:W-:Y:S08]  /*10850*/  HMMA.16816.F32 R152, R4.reuse, R16, R152 ;  /* 0x000000100498723c */ /* 0x050ff00000001898 */
[----:B------:R-:W-:Y:S01]  /*10860*/  HMMA.16816.F32 R44, R4, R18, R44 ;  /* 0x00000012042c723c */ /* 0x000fe2000000182c */
[----:B------:R-:W2:Y:S01]  /*10870*/  LDSM.16.MT88.4 R16, [R204+0x19000] ;  /* 0x01900000cc10783b */ /* 0x000ea20000004200 */
[----:B------:R-:W-:Y:S01]  /*10880*/  MOV R117, R228 ;  /* 0x000000e400757202 */ /* 0x000fe20000000f00 */
[----:B------:R-:W-:Y:S01]  /*10890*/  IMAD.MOV.U32 R239, RZ, RZ, R35 ;  /* 0x000000ffffef7224 */ /* 0x000fe200078e0023 */
[----:B------:R-:W-:-:S02]  /*108a0*/  MOV R228, R240 ;  /* 0x000000f000e47202 */ /* 0x000fc40000000f00 */
[----:B------:R-:W-:Y:S02]  /*108b0*/  MOV R240, R34 ;  /* 0x0000002200f07202 */ /* 0x000fe40000000f00 */
[----:B------:R-:W-:Y:S02]  /*108c0*/  MOV R120, R33 ;  /* 0x0000002100787202 */ /* 0x000fe40000000f00 */
[----:B------:R-:W3:Y:S01]  /*108d0*/  LDSM.16.MT88.4 R32, [R202+0x1b000] ;  /* 0x01b00000ca20783b */ /* 0x000ee20000004200 */
[C---:B-1----:R-:W-:Y:S08]  /*108e0*/  HMMA.16816.F32 R84, R4.reuse, R8, R84 ;  /* 0x000000080454723c */ /* 0x042ff00000001854 */
[C---:B--2---:R-:W-:Y:S08]  /*108f0*/  HMMA.16816.F32 R68, R4.reuse, R16, R68 ;  /* 0x000000100444723c */ /* 0x044ff00000001844 */
[C---:B------:R-:W-:Y:S01]  /*10900*/  HMMA.16816.F32 R76, R4.reuse, R18, R76 ;  /* 0x00000012044c723c */ /* 0x040fe2000000184c */
[----:B------:R-:W1:Y:S07]  /*10910*/  LDSM.16.MT88.4 R16, [R203+0x1b000] ;  /* 0x01b00000cb10783b */ /* 0x000e6e0000004200 */
[----:B------:R-:W-:Y:S01]  /*10920*/  HMMA.16816.F32 R92, R4, R10, R92 ;  /* 0x0000000a045c723c */ /* 0x000fe2000000185c */
[----:B------:R-:W2:Y:S01]  /*10930*/  LDSM.16.MT88.4 R8, [R201+0x1d000] ;  /* 0x01d00000c908783b */ /* 0x000ea20000004200 */
[----:B------:R-:W-:Y:S01]  /*10940*/  MOV R245, R118 ;  /* 0x0000007600f57202 */ /* 0x000fe20000000f00 */
[----:B------:R-:W-:Y:S01]  /*10950*/  IMAD.MOV.U32 R13, RZ, RZ, R119 ;  /* 0x000000ffff0d7224 */ /* 0x000fe200078e0077 */
[----:B------:R-:W-:Y:S01]  /*10960*/  MOV R123, R112 ;  /* 0x00000070007b7202 */ /* 0x000fe20000000f00 */
[----:B------:R-:W-:-:S03]  /*10970*/  IMAD.MOV.U32 R119, RZ, RZ, R114 ;  /* 0x000000ffff777224 */ /* 0x000fc600078e0072 */
[----:B------:R-:W-:Y:S01]  /*10980*/  HMMA.16816.F32 R52, R4, R20, R52 ;  /* 0x000000140434723c */ /* 0x000fe20000001834 */
[----:B------:R-:W-:Y:S02]  /*10990*/  MOV R122, R113 ;  /* 0x00000071007a7202 */ /* 0x000fe40000000f00 */
[----:B------:R-:W-:-:S05]  /*109a0*/  MOV R118, R115 ;  /* 0x0000007300767202 */ /* 0x000fca0000000f00 */
[C---:B------:R-:W-:Y:S01]  /*109b0*/  HMMA.16816.F32 R60, R4.reuse, R22, R60 ;  /* 0x00000016043c723c */ /* 0x040fe2000000183c */
[----:B------:R-:W4:Y:S07]  /*109c0*/  LDSM.16.MT88.4 R20, [R204+0x1b000] ;  /* 0x01b00000cc14783b */ /* 0x000f2e0000004200 */
[C---:B---3--:R-:W-:Y:S08]  /*109d0*/  HMMA.16816.F32 R108, R4.reuse, R32, R108 ;  /* 0x00000020046c723c */ /* 0x048ff0000000186c */
[C---:B------:R-:W-:Y:S01]  /*109e0*/  HMMA.16816.F32 R112, R4.reuse, R34, R48 ;  /* 0x000000220470723c */ /* 0x040fe20000001830 */
[----:B------:R-:W3:Y:S07]  /*109f0*/  LDSM.16.MT88.4 R32, [R202+0x1d000] ;  /* 0x01d00000ca20783b */ /* 0x000eee0000004200 */
[C---:B------:R-:W-:Y:S08]  /*10a00*/  HMMA.16816.F32 R100, R4.reuse, R24, R100 ;  /* 0x000000180464723c */ /* 0x040ff00000001864 */
[C---:B------:R-:W-:Y:S01]  /*10a10*/  HMMA.16816.F32 R104, R4.reuse, R26, R104 ;  /* 0x0000001a0468723c */ /* 0x040fe20000001868 */
[----:B------:R-:W5:Y:S07]  /*10a20*/  LDSM.16.MT88.4 R24, [R204+0x1d000] ;  /* 0x01d00000cc18783b */ /* 0x000f6e0000004200 */
[C---:B-1----:R-:W-:Y:S08]  /*10a30*/  HMMA.16816.F32 R124, R4.reuse, R16, R184 ;  /* 0x00000010047c723c */ /* 0x042ff000000018b8 */
[C---:B------:R-:W-:Y:S01]  /*10a40*/  HMMA.16816.F32 R128, R4.reuse, R18, R176 ;  /* 0x000000120480723c */ /* 0x040fe200000018b0 */
[----:B------:R-:W1:Y:S07]  /*10a50*/  LDSM.16.MT88.4 R16, [R201+0x1f000] ;  /* 0x01f00000c910783b */ /* 0x000e6e0000004200 */
[C---:B--2---:R-:W-:Y:S08]  /*10a60*/  HMMA.16816.F32 R132, R4.reuse, R8, R180 ;  /* 0x000000080484723c */ /* 0x044ff000000018b4 */
[----:B------:R-:W-:Y:S01]  /*10a70*/  HMMA.16816.F32 R140, R4, R10, R140 ;  /* 0x0000000a048c723c */ /* 0x000fe2000000188c */
[----:B------:R-:W2:Y:S01]  /*10a80*/  LDSM.16.MT88.4 R8, [R203+0x1d000] ;  /* 0x01d00000cb08783b */ /* 0x000ea20000004200 */
[----:B------:R-:W-:Y:S01]  /*10a90*/  MOV R49, R116 ;  /* 0x0000007400317202 */ /* 0x000fe20000000f00 */
[----:B------:R-:W-:Y:S01]  /*10aa0*/  IMAD.MOV.U32 R248, RZ, RZ, R117 ;  /* 0x000000fffff87224 */ /* 0x000fe200078e0075 */
[----:B------:R-:W-:Y:S01]  /*10ab0*/  MOV R246, R118 ;  /* 0x0000007600f67202 */ /* 0x000fe20000000f00 */
[----:B------:R-:W-:Y:S01]  /*10ac0*/  FFMA.FTZ R0, R228, c[0x0][0x23c], -R2 ;  /* 0x00008f00e4007a23 */ /* 0x000fe20000010802 */
[----:B------:R-:W-:-:S02]  /*10ad0*/  MOV R48, R119 ;  /* 0x0000007700307202 */ /* 0x000fc40000000f00 */
[----:B----4-:R-:W-:Y:S01]  /*10ae0*/  HMMA.16816.F32 R116, R4, R20, R88 ;  /* 0x000000140474723c */ /* 0x010fe20000001858 */
[----:B------:R4:W-:Y:S01]  /*10af0*/  MUFU.EX2 R228, R0 ;  /* 0x0000000000e47308 */ /* 0x0009e20000000800 */
[----:B------:R-:W-:Y:S01]  /*10b00*/  IMAD.MOV.U32 R51, RZ, RZ, R120 ;  /* 0x000000ffff337224 */ /* 0x000fe200078e0078 */
[----:B------:R-:W-:-:S04]  /*10b10*/  MOV R50, R121 ;  /* 0x0000007900327202 */ /* 0x000fc80000000f00 */
[----:B------:R-:W-:Y:S01]  /*10b20*/  IMAD.MOV.U32 R90, RZ, RZ, R122 ;  /* 0x000000ffff5a7224 */ /* 0x000fe200078e007a */
[C---:B---3--:R-:W-:Y:S01]  /*10b30*/  HMMA.16816.F32 R168, R4.reuse, R32, R156 ;  /* 0x0000002004a8723c */ /* 0x048fe2000000189c */
[----:B------:R-:W-:Y:S01]  /*10b40*/  MOV R91, R123 ;  /* 0x0000007b005b7202 */ /* 0x000fe20000000f00 */
[----:B------:R-:W-:Y:S06]  /*10b50*/  LDSM.16.MT88.4 R156, [R201+0x19800] ;  /* 0x01980000c99c783b */ /* 0x000fec0000004200 */
[----:B------:R-:W-:Y:S01]  /*10b60*/  HMMA.16816.F32 R32, R4, R34, R172 ;  /* 0x000000220420723c */ /* 0x000fe200000018ac */
[----:B----4-:R-:W-:Y:S01]  /*10b70*/  FFMA.FTZ R0, R90, c[0x0][0x23c], -R2 ;  /* 0x00008f005a007a23 */ /* 0x010fe20000010802 */
[----:B------:R-:W-:-:S03]  /*10b80*/  MOV R90, R151 ;  /* 0x00000097005a7202 */ /* 0x000fc60000000f00 */
[----:B------:R3:W4:Y:S03]  /*10b90*/  MUFU.EX2 R151, R0 ;  /* 0x0000000000977308 */ /* 0x0007260000000800 */
[C---:B------:R-:W-:Y:S01]  /*10ba0*/  HMMA.16816.F32 R120, R4.reuse, R22, R188 ;  /* 0x000000160478723c */ /* 0x040fe200000018bc */
[----:B------:R-:W4:Y:S07]  /*10bb0*/  LDSM.16.MT88.4 R20, [R202+0x1f000] ;  /* 0x01f00000ca14783b */ /* 0x000f2e0000004200 */
[C---:B-----5:R-:W-:Y:S08]  /*10bc0*/  HMMA.16816.F32 R192, R4.reuse, R24, R192 ;  /* 0x0000001804c0723c */ /* 0x060ff000000018c0 */
[----:B------:R-:W-:Y:S01]  /*10bd0*/  HMMA.16816.F32 R196, R4, R26, R196 ;  /* 0x0000001a04c4723c */ /* 0x000fe200000018c4 */
[----:B------:R-:W5:Y:S01]  /*10be0*/  LDSM.16.MT88.4 R24, [R204+0x1f000] ;  /* 0x01f00000cc18783b */ /* 0x000f620000004200 */
[----:B---3--:R-:W-:-:S06]  /*10bf0*/  FFMA.FTZ R0, R150, c[0x0][0x23c], -R2 ;  /* 0x00008f0096007a23 */ /* 0x008fcc0000010802 */
[C---:B-1----:R-:W-:Y:S08]  /*10c00*/  HMMA.16816.F32 R176, R4.reuse, R16, R72 ;  /* 0x0000001004b0723c */ /* 0x042ff00000001848 */
[----:B------:R-:W-:Y:S01]  /*10c10*/  HMMA.16816.F32 R172, R4, R18, R64 ;  /* 0x0000001204ac723c */ /* 0x000fe20000001840 */
[----:B------:R-:W1:Y:S01]  /*10c20*/  LDSM.16.MT88.4 R16, [R203+0x1f000] ;  /* 0x01f00000cb10783b */ /* 0x000e620000004200 */
[----:B------:R3:W-:Y:S01]  /*10c30*/  MUFU.EX2 R150, R0 ;  /* 0x0000000000967308 */ /* 0x0007e20000000800 */
[----:B------:R-:W-:-:S02]  /*10c40*/  FFMA.FTZ R2, R91, c[0x0][0x23c], -R2 ;  /* 0x00008f005b027a23 */ /* 0x000fc40000010802 */
[----:B------:R-:W-:-:S03]  /*10c50*/  IMAD.MOV.U32 R91, RZ, RZ, R149 ;  /* 0x000000ffff5b7224 */ /* 0x000fc600078e0095 */
[C---:B--2---:R-:W-:Y:S01]  /*10c60*/  HMMA.16816.F32 R184, R4.reuse, R10, R80 ;  /* 0x0000000a04b8723c */ /* 0x044fe20000001850 */
[----:B------:R-:W-:Y:S01]  /*10c70*/  MOV R88, R14 ;  /* 0x0000000e00587202 */ /* 0x000fe20000000f00 */
[----:B------:R2:W-:Y:S01]  /*10c80*/  MUFU.EX2 R149, R2 ;  /* 0x0000000200957308 */ /* 0x0005e20000000800 */
[----:B------:R-:W-:Y:S04]  /*10c90*/  LDSM.16.MT88.4 R64, [R201+0x1b800] ;  /* 0x01b80000c940783b */ /* 0x000fe80000004200 */
[----:B------:R-:W-:Y:S01]  /*10ca0*/  LDSM.16.MT88.4 R72, [R202+0x1b800] ;  /* 0x01b80000ca48783b */ /* 0x000fe20000004200 */
[----:B---3--:R-:W-:Y:S01]  /*10cb0*/  LOP3.LUT R0, R31, UR7, R38, 0x96, !PT ;  /* 0x000000071f007c12 */ /* 0x008fe2000f8e9626 */
[----:B------:R-:W-:Y:S01]  /*10cc0*/  HMMA.16816.F32 R188, R4, R8, R96 ;  /* 0x0000000804bc723c */ /* 0x000fe20000001860 */
[----:B------:R-:W-:Y:S01]  /*10cd0*/  FFMA.FTZ R11, R90, c[0x0][0x23c], -R12 ;  /* 0x00008f005a0b7a23 */ /* 0x000fe2000001080c */
[----:B------:R-:W-:Y:S05]  /*10ce0*/  LDSM.16.MT88.4 R80, [R204+0x1b800] ;  /* 0x01b80000cc50783b */ /* 0x000fea0000004200 */
[----:B------:R-:W-:-:S04]  /*10cf0*/  IMAD.WIDE.U32 R8, R0, -0x2daee0ad, RZ ;  /* 0xd2511f5300087825 */ /* 0x000fc800078e00ff */
[----:B--2---:R-:W-:Y:S01]  /*10d00*/  FFMA.FTZ R2, R48, c[0x0][0x23c], -R12 ;  /* 0x00008f0030027a23 */ /* 0x004fe2000001080c */
[----:B------:R-:W-:Y:S02]  /*10d10*/  MOV R48, R49 ;  /* 0x0000003100307202 */ /* 0x000fe40000000f00 */
[----:B------:R-:W-:Y:S01]  /*10d20*/  MOV R49, R50 ;  /* 0x0000003200317202 */ /* 0x000fe20000000f00 */
[----:B------:R2:W-:Y:S01]  /*10d30*/  MUFU.EX2 R31, R2 ;  /* 0x00000002001f7308 */ /* 0x0005e20000000800 */
[----:B------:R-:W-:Y:S01]  /*10d40*/  LOP3.LUT R0, R9, UR17, R36, 0x96, !PT ;  /* 0x0000001109007c12 */ /* 0x000fe2000f8e9624 */
[----:B------:R-:W-:Y:S01]  /*10d50*/  IMAD.MOV.U32 R50, RZ, RZ, R51 ;  /* 0x000000ffff327224 */ /* 0x000fe200078e0033 */
[----:B------:R-:W-:Y:S02]  /*10d60*/  MOV R51, R13 ;  /* 0x0000000d00337202 */ /* 0x000fe40000000f00 */
[----:B------:R-:W-:Y:S02]  /*10d70*/  LOP3.LUT R13, R8, 0xff, RZ, 0xc0, !PT ;  /* 0x000000ff080d7812 */ /* 0x000fe400078ec0ff */
[----:B------:R-:W-:-:S02]  /*10d80*/  SHF.R.U32.HI R10, RZ, 0x18, R8 ;  /* 0x00000018ff0a7819 */ /* 0x000fc40000011608 */
[----:B--2---:R-:W-:Y:S02]  /*10d90*/  LOP3.LUT R2, R8, 0xffff, RZ, 0xc0, !PT ;  /* 0x0000ffff08027812 */ /* 0x004fe400078ec0ff */
[----:B------:R-:W-:Y:S02]  /*10da0*/  SHF.R.U32.HI R9, RZ, 0x10, R8 ;  /* 0x00000010ff097819 */ /* 0x000fe40000011608 */
[----:B------:R-:W-:Y:S02]  /*10db0*/  SHF.R.U32.HI R8, RZ, 0x8, R2 ;  /* 0x00000008ff087819 */ /* 0x000fe40000011602 */
[----:B------:R-:W-:Y:S01]  /*10dc0*/  LOP3.LUT R2, R9, 0xff, RZ, 0xc0, !PT ;  /* 0x000000ff09027812 */ /* 0x000fe200078ec0ff */
[----:B------:R-:W-:Y:S01]  /*10dd0*/  FFMA.FTZ R9, R91, c[0x0][0x23c], -R12 ;  /* 0x00008f005b097a23 */ /* 0x000fe2000001080c */
[----:B------:R-:W-:Y:S01]  /*10de0*/  PRMT R14, R13, 0x5410, R8 ;  /* 0x000054100d0e7816 */ /* 0x000fe20000000008 */
[----:B------:R2:W3:Y:S01]  /*10df0*/  MUFU.EX2 R30, R11 ;  /* 0x0000000b001e7308 */ /* 0x0004e20000000800 */
[----:B------:R-:W-:Y:S01]  /*10e00*/  PRMT R13, R2, 0x5410, R10 ;  /* 0x00005410020d7816 */ /* 0x000fe2000000000a */
[----:B------:R-:W-:Y:S01]  /*10e10*/  IMAD.MOV.U32 R99, RZ, RZ, R29 ;  /* 0x000000ffff637224 */ /* 0x000fe200078e001d */
[----:B------:R-:W-:-:S02]  /*10e20*/  LOP3.LUT R2, R0, 0xffff, RZ, 0xc0, !PT ;  /* 0x0000ffff00027812 */ /* 0x000fc400078ec0ff */
[----:B------:R-:W-:-:S03]  /*10e30*/  SHF.R.U32.HI R8, RZ, 0x10, R0 ;  /* 0x00000010ff087819 */ /* 0x000fc60000011600 */
[----:B------:R1:W-:Y:S01]  /*10e40*/  MUFU.EX2 R29, R9 ;  /* 0x00000009001d7308 */ /* 0x0003e20000000800 */
[----:B------:R-:W-:Y:S02]  /*10e50*/  SHF.R.U32.HI R10, RZ, 0x18, R0 ;  /* 0x00000018ff0a7819 */ /* 0x000fe40000011600 */
[----:B------:R-:W-:Y:S02]  /*10e60*/  SHF.R.U32.HI R2, RZ, 0x8, R2 ;  /* 0x00000008ff027819 */ /* 0x000fe40000011602 */
[----:B--2---:R-:W-:Y:S02]  /*10e70*/  LOP3.LUT R11, R0, 0xff, RZ, 0xc0, !PT ;  /* 0x000000ff000b7812 */ /* 0x004fe400078ec0ff */
[----:B------:R-:W-:Y:S01]  /*10e80*/  LOP3.LUT R0, R8, 0xff, RZ, 0xc0, !PT ;  /* 0x000000ff08007812 */ /* 0x000fe200078ec0ff */
[----:B-1----:R-:W-:-:S04]  /*10e90*/  FFMA.FTZ R9, R48, c[0x0][0x23c], -R12 ;  /* 0x00008f0030097a23 */ /* 0x002fc8000001080c */
[----:B------:R1:W2:Y:S01]  /*10ea0*/  MUFU.EX2 R12, R9 ;  /* 0x00000009000c7308 */ /* 0x0002a20000000800 */
[----:B----4-:R-:W-:Y:S01]  /*10eb0*/  HMMA.16816.F32 R180, R4, R20, R56 ;  /* 0x0000001404b4723c */ /* 0x010fe20000001838 */
[----:B------:R-:W-:Y:S01]  /*10ec0*/  MOV R89, R49 ;  /* 0x0000003100597202 */ /* 0x000fe20000000f00 */
[----:B------:R-:W-:Y:S01]  /*10ed0*/  IMAD.MOV.U32 R91, RZ, RZ, R51 ;  /* 0x000000ffff5b7224 */ /* 0x000fe200078e0033 */
[----:B------:R-:W-:-:S05]  /*10ee0*/  MOV R90, R50 ;  /* 0x00000032005a7202 */ /* 0x000fca0000000f00 */
[C---:B-----5:R-:W-:Y:S01]  /*10ef0*/  HMMA.16816.F32 R160, R4.reuse, R24, R160 ;  /* 0x0000001804a0723c */ /* 0x060fe200000018a0 */
[----:B------:R-:W-:Y:S07]  /*10f00*/  LDSM.16.MT88.4 R48, [R204+0x19800] ;  /* 0x01980000cc30783b */ /* 0x000fee0000004200 */
[----:B------:R-:W-:Y:S01]  /*10f10*/  HMMA.16816.F32 R144, R4, R16, R144 ;  /* 0x000000100490723c */ /* 0x000fe20000001890 */
[----:B-1----:R-:W-:Y:S01]  /*10f20*/  PRMT R9, R11, 0x5410, R2 ;  /* 0x000054100b097816 */ /* 0x002fe20000000002 */
[--C-:B------:R-:W-:Y:S01]  /*10f30*/  HSET2.LE.AND R8, R13, R252.reuse, PT ;  /* 0x000000fc0d087233 */ /* 0x100fe20003803000 */
[----:B------:R-:W-:Y:S01]  /*10f40*/  PRMT R2, R0, 0x5410, R10 ;  /* 0x0000541000027816 */ /* 0x000fe2000000000a */
[----:B------:R-:W-:Y:S02]  /*10f50*/  LDSM.16.MT88.4 R56, [R203+0x19800] ;  /* 0x01980000cb38783b */ /* 0x000fe40000004200 */
[----:B------:R-:W-:-:S02]  /*10f60*/  HSET2.LE.AND R0, R9, R252, PT ;  /* 0x000000fc09007233 */ /* 0x000fc40003803000 */
[C---:B------:R-:W-:Y:S01]  /*10f70*/  HMMA.16816.F32 R20, R4.reuse, R22, R136 ;  /* 0x000000160414723c */ /* 0x040fe20000001888 */
[----:B------:R-:W-:Y:S01]  /*10f80*/  MOV R13, R88 ;  /* 0x00000058000d7202 */ /* 0x000fe20000000f00 */
[----:B------:R-:W-:Y:S06]  /*10f90*/  LDSM.16.MT88.4 R136, [R202+0x1f800] ;  /* 0x01f80000ca88783b */ /* 0x000fec0000004200 */
[C---:B------:R-:W-:Y:S01]  /*10fa0*/  HMMA.16816.F32 R24, R4.reuse, R26, R40 ;  /* 0x0000001a0418723c */ /* 0x040fe20000001828 */
[----:B------:R-:W1:Y:S07]  /*10fb0*/  LDSM.16.MT88.4 R40, [R202+0x19800] ;  /* 0x01980000ca28783b */ /* 0x000e6e0000004200 */
[----:B------:R-:W-:Y:S07]  /*10fc0*/  HMMA.16816.F32 R16, R4, R18, R164 ;  /* 0x000000120410723c */ /* 0x000fee00000018a4 */
[----:B------:R-:W-:Y:S01]  /*10fd0*/  HSET2.LE.AND R4, R2, R252, PT ;  /* 0x000000fc02047233 */ /* 0x000fe20003803000 */
[----:B------:R-:W-:-:S02]  /*10fe0*/  F2FP.PACK_AB R2, R151, R228 ;  /* 0x000000e49702723e */ /* 0x000fc400000000ff */
[----:B---3--:R-:W-:Y:S01]  /*10ff0*/  F2FP.PACK_AB R5, R30, R31 ;  /* 0x0000001f1e05723e */ /* 0x008fe200000000ff */
[----:B------:R-:W-:Y:S01]  /*11000*/  HSET2.LE.AND R6, R14, R252, PT ;  /* 0x000000fc0e067233 */ /* 0x000fe20003803000 */
[----:B------:R-:W-:Y:S02]  /*11010*/  LOP3.LUT R164, R0, R2, RZ, 0xc0, !PT ;  /* 0x0000000200a47212 */ /* 0x000fe400078ec0ff */
[----:B------:R-:W-:Y:S01]  /*11020*/  LOP3.LUT R165, R4, R5, RZ, 0xc0, !PT ;  /* 0x0000000504a57212 */ /* 0x000fe200078ec0ff */
[----:B------:R-:W-:Y:S01]  /*11030*/  IMAD.MOV.U32 R5, RZ, RZ, R89 ;  /* 0x000000ffff057224 */ /* 0x000fe200078e0059 */
[----:B------:R-:W-:Y:S02]  /*11040*/  MOV R14, R99 ;  /* 0x00000063000e7202 */ /* 0x000fe40000000f00 */
[----:B------:R-:W-:Y:S01]  /*11050*/  MOV R2, R90 ;  /* 0x0000005a00027202 */ /* 0x000fe20000000f00 */
[----:B------:R-:W-:Y:S01]  /*11060*/  LDSM.16.MT88.4 R96, [R201+0x1d800] ;  /* 0x01d80000c960783b */ /* 0x000fe20000004200 */
[----:B------:R-:W-:-:S03]  /*11070*/  MOV R0, R91 ;  /* 0x0000005b00007202 */ /* 0x000fc60000000f00 */
[----:B------:R-:W3:Y:S01]  /*11080*/  LDSM.16.MT88.4 R88, [R203+0x1b800] ;  /* 0x01b80000cb58783b */ /* 0x000ee20000004200 */
[----:B------:R-:W-:Y:S01]  /*11090*/  F2FP.PACK_AB R7, R149, R150 ;  /* 0x000000969507723e */ /* 0x000fe200000000ff */
[----:B------:R-:W-:Y:S01]  /*110a0*/  FFMA.FTZ R0, R250, R28, R0 ;  /* 0x0000001cfa007223 */ /* 0x000fe20000010000 */
[----:B--2---:R-:W-:Y:S01]  /*110b0*/  F2FP.PACK_AB R9, R12, R29 ;  /* 0x0000001d0c09723e */ /* 0x004fe200000000ff */
        /* <DEDUP_REMOVED lines=8> */
[----:B------:R-:W-:Y:S01]  /*11140*/  HMMA.16816.F32 R152, R164, R156, R152 ;  /* 0x0000009ca498723c */ /* 0x000fe20000001898 */
[----:B------:R-:W-:Y:S02]  /*11150*/  FADD.FTZ R0, R248, R0 ;  /* 0x00000000f8007221 */ /* 0x000fe40000010000 */
[----:B------:R-:W-:-:S05]  /*11160*/  FADD.FTZ R2, R245, R2 ;  /* 0x00000002f5027221 */ /* 0x000fca0000010000 */
[----:B------:R-:W-:Y:S01]  /*11170*/  HMMA.16816.F32 R156, R164, R158, R44 ;  /* 0x0000009ea49c723c */ /* 0x000fe2000000182c */
[----:B------:R-:W-:-:S07]  /*11180*/  FADD.FTZ R0, R244, R0 ;  /* 0x00000000f4007221 */ /* 0x000fce0000010000 */
[----:B-1----:R-:W-:Y:S01]  /*11190*/  HMMA.16816.F32 R36, R164, R40, R52 ;  /* 0x00000028a424723c */ /* 0x002fe20000001834 */
[----:B------:R-:W-:-:S07]  /*111a0*/  FADD.FTZ R2, R239, R2 ;  /* 0x00000002ef027221 */ /* 0x000fce0000010000 */
[C---:B------:R-:W-:Y:S08]  /*111b0*/  HMMA.16816.F32 R44, R164.reuse, R48, R68 ;  /* 0x00000030a42c723c */ /* 0x040ff00000001844 */
[----:B------:R-:W-:Y:S01]  /*111c0*/  HMMA.16816.F32 R52, R164, R56, R84 ;  /* 0x00000038a434723c */ /* 0x000fe20000001854 */
[----:B------:R-:W-:-:S07]  /*111d0*/  FADD.FTZ R0, R240, R0 ;  /* 0x00000000f0007221 */ /* 0x000fce0000010000 */
[C---:B------:R-:W-:Y:S08]  /*111e0*/  HMMA.16816.F32 R40, R164.reuse, R42, R60 ;  /* 0x0000002aa428723c */ /* 0x040ff0000000183c */
[C---:B------:R-:W-:Y:S08]  /*111f0*/  HMMA.16816.F32 R48, R164.reuse, R50, R76 ;  /* 0x00000032a430723c */ /* 0x040ff0000000184c */
[----:B------:R-:W-:Y:S01]  /*11200*/  HMMA.16816.F32 R56, R164, R58, R92 ;  /* 0x0000003aa438723c */ /* 0x000fe2000000185c */
[----:B------:R-:W-:-:S07]  /*11210*/  FADD.FTZ R2, R241, R2 ;  /* 0x00000002f1027221 */ /* 0x000fce0000010000 */
[C---:B------:R-:W-:Y:S08]  /*11220*/  HMMA.16816.F32 R60, R164.reuse, R64, R100 ;  /* 0x00000040a43c723c */ /* 0x040ff00000001864 */
[C---:B------:R-:W-:Y:S08]  /*11230*/  HMMA.16816.F32 R68, R164.reuse, R72, R108 ;  /* 0x00000048a444723c */ /* 0x040ff0000000186c */
[C---:B------:R-:W-:Y:S08]  /*11240*/  HMMA.16816.F32 R76, R164.reuse, R80, R116 ;  /* 0x00000050a44c723c */ /* 0x040ff00000001874 */
[C---:B---3--:R-:W-:Y:S08]  /*11250*/  HMMA.16816.F32 R84, R164.reuse, R88, R124 ;  /* 0x00000058a454723c */ /* 0x048ff0000000187c */
[C---:B------:R-:W-:Y:S08]  /*11260*/  HMMA.16816.F32 R92, R164.reuse, R96, R132 ;  /* 0x00000060a45c723c */ /* 0x040ff00000001884 */
[C---:B------:R-:W-:Y:S01]  /*11270*/  HMMA.16816.F32 R64, R164.reuse, R66, R104 ;  /* 0x00000042a440723c */ /* 0x040fe20000001868 */
[----:B------:R-:W1:Y:S07]  /*11280*/  LDSM.16.MT88.4 R104, [R202+0x1d800] ;  /* 0x01d80000ca68783b */ /* 0x000e6e0000004200 */
        /* <DEDUP_REMOVED lines=24> */
[----:B-1----:R-:W-:Y:S01]  /*11410*/  HMMA.16816.F32 R100, R164, R104, R168 ;  /* 0x00000068a464723c */ /* 0x002fe200000018a8 */
[----:B------:R-:W-:Y:S01]  /*11420*/  FADD.FTZ R2, R150, R2 ;  /* 0x0000000296027221 */ /* 0x000fe20000010000 */
[----:B------:R-:W-:Y:S01]  /*11430*/  @UP0 UIADD3 UR35, UR35, -0x4, URZ ;  /* 0xfffffffc23230890 */ /* 0x000fe2000fffe03f */
[----:B------:R-:W-:-:S05]  /*11440*/  FADD.FTZ R0, R29, R0 ;  /* 0x000000001d007221 */ /* 0x000fca0000010000 */
[----:B--2---:R-:W-:Y:S01]  /*11450*/  HMMA.16816.F32 R108, R164, R112, R192 ;  /* 0x00000070a46c723c */ /* 0x004fe200000018c0 */
[----:B------:R-:W-:Y:S02]  /*11460*/  FADD.FTZ R250, R149, R2 ;  /* 0x0000000295fa7221 */ /* 0x000fe40000010000 */
[----:B------:R-:W-:-:S05]  /*11470*/  FADD.FTZ R247, R12, R0 ;  /* 0x000000000cf77221 */ /* 0x000fca0000010000 */
[C---:B---3--:R-:W-:Y:S08]  /*11480*/  HMMA.16816.F32 R116, R164.reuse, R120, R188 ;  /* 0x00000078a474723c */ /* 0x048ff000000018bc */
        /* <DEDUP_REMOVED lines=12> */
.L_x_715:
[----:B------:R-:W-:-:S12]  /*11550*/  UIADD3 UR35, UR38, -0x1, URZ ;  /* 0xffffffff26237890 */ /* 0x000fd8000fffe03f */
.L_x_722:
[----:B------:R-:W-:-:S13]  /*11560*/  ISETP.LE.AND P0, PT, RZ, UR35, PT ;  /* 0x00000023ff007c0c */ /* 0x000fda000bf03270 */
[----:B------:R-:W-:Y:S05]  /*11570*/  @!P0 BRA `(.L_x_723) ;  /* 0x0000422000008947 */ /* 0x000fea0003800000 */
[----:B------:R-:W2:Y:S01]  /*11580*/  LDL.64 R18, [R1] ;  /* 0x0000000001127983 */ /* 0x000ea20000100a00 */
        /* <DEDUP_REMOVED lines=10> */
[----:B------:R-:W-:Y:S01]  /*11630*/  ULDC.64 UR4, c[0x0][0x1b8] ;  /* 0x00006e0000047ab9 */ /* 0x000fe20000000a00 */
[----:B------:R-:W-:Y:S01]  /*11640*/  IMAD.MOV.U32 R149, RZ, RZ, R148 ;  /* 0x000000ffff957224 */ /* 0x000fe200078e0094 */
[----:B------:R-:W-:Y:S01]  /*11650*/  UIMAD UR4, UR38, UR4, URZ ;  /* 0x00000004260472a4 */ /* 0x000fe2000f8e023f */
[----:B------:R-:W3:Y:S01]  /*11660*/  LDL.LU R14, [R1+0x34] ;  /* 0x00003400010e7983 */ /* 0x000ee20000300800 */
[----:B------:R-:W-:Y:S02]  /*11670*/  IMAD.U32 R245, RZ, RZ, UR39 ;  /* 0x00000027fff57e24 */ /* 0x000fe4000f8e00ff */
[----:B------:R-:W-:Y:S01]  /*11680*/  UIMAD UR4, UR30, UR5, UR4 ;  /* 0x000000051e0472a4 */ /* 0x000fe2000f8e0204 */
[----:B------:R-:W3:Y:S04]  /*11690*/  LDL.LU R9, [R1+0x48] ;  /* 0x0000480001097983 */ /* 0x000ee80000300800 */
[----:B------:R-:W4:Y:S01]  /*116a0*/  LDL.LU.64 R12, [R1+0x38] ;  /* 0x00003800010c7983 */ /* 0x000f220000300a00 */
[----:B------:R-:W-:-:S03]  /*116b0*/  IMAD.U32 R241, RZ, RZ, UR4 ;  /* 0x00000004fff17e24 */ /* 0x000fc6000f8e00ff */
[----:B------:R-:W4:Y:S04]  /*116c0*/  LDL.LU.64 R10, [R1+0x40] ;  /* 0x00004000010a7983 */ /* 0x000f280000300a00 */
[----:B------:R-:W4:Y:S04]  /*116d0*/  LDL.LU R20, [R1+0x30] ;  /* 0x0000300001147983 */ /* 0x000f280000300800 */
[----:B------:R-:W1:Y:S02]  /*116e0*/  S2R R8, SR_TID.X ;  /* 0x0000000000087919 */ /* 0x000e640000002100 */
[----:B-1----:R-:W-:-:S02]  /*116f0*/  SHF.R.S32.HI R2, RZ, 0x1f, R8 ;  /* 0x0000001fff027819 */ /* 0x002fc40000011408 */
[--C-:B--2---:R-:W-:Y:S01]  /*11700*/  SHF.R.S32.HI R5, RZ, 0x1f, R18.reuse ;  /* 0x0000001fff057819 */ /* 0x104fe20000011412 */
[----:B------:R-:W-:-:S04]  /*11710*/  IMAD.MOV.U32 R4, RZ, RZ, R18 ;  /* 0x000000ffff047224 */ /* 0x000fc800078e0012 */
[----:B------:R-:W-:-:S04]  /*11720*/  IMAD.WIDE.U32 R6, R6, c[0x0][0x1b0], R4 ;  /* 0x00006c0006067a25 */ /* 0x000fc800078e0004 */
[----:B------:R-:W-:Y:S01]  /*11730*/  IMAD.WIDE.U32 R4, R0, c[0x0][0x1b8], R4 ;  /* 0x00006e0000047a25 */ /* 0x000fe200078e0004 */
[----:B------:R-:W-:Y:S01]  /*11740*/  IADD3 R6, P0, R6, UR32, RZ ;  /* 0x0000002006067c10 */ /* 0x000fe2000ff1e0ff */
[----:B------:R-:W-:Y:S01]  /*11750*/  UIADD3 UR32, UR35, -0x1, URZ ;  /* 0xffffffff23207890 */ /* 0x000fe2000fffe03f */
[----:B------:R-:W-:Y:S02]  /*11760*/  LEA.HI R0, R2, R8, RZ, 0x3 ;  /* 0x0000000802007211 */ /* 0x000fe400078f18ff */
[----:B------:R-:W-:Y:S02]  /*11770*/  IADD3.X R245, R245, UR31, R7, P0, !PT ;  /* 0x0000001ff5f57c10 */ /* 0x000fe400087fe407 */
[----:B------:R-:W-:Y:S02]  /*11780*/  LEA R246, P1, R6, c[0x0][0x168], 0x1 ;  /* 0x00005a0006f67a11 */ /* 0x000fe400078208ff */
[----:B------:R-:W-:Y:S02]  /*11790*/  SHF.R.S32.HI R0, RZ, 0x3, R0 ;  /* 0x00000003ff007819 */ /* 0x000fe40000011400 */
[----:B------:R-:W-:Y:S01]  /*117a0*/  IADD3 R2, P0, R4, UR34, RZ ;  /* 0x0000002204027c10 */ /* 0x000fe2000ff1e0ff */
[----:B---3--:R-:W-:Y:S01]  /*117b0*/  IMAD.WIDE.U32 R232, R9, -0x2daee0ad, RZ ;  /* 0xd2511f5309e87825 */ /* 0x008fe200078e00ff */
[----:B------:R-:W-:Y:S01]  /*117c0*/  LEA.HI.X R245, R6, c[0x0][0x16c], R245, 0x1, P1 ;  /* 0x00005b0006f57a11 */ /* 0x000fe200008f0cf5 */
[----:B------:R-:W-:Y:S01]  /*117d0*/  UMOV UR34, URZ ;  /* 0x0000003f00227c82 */ /* 0x000fe20008000000 */
[----:B------:R-:W-:-:S02]  /*117e0*/  IADD3 R228, P1, R0, 0x20, RZ ;  /* 0x0000002000e47810 */ /* 0x000fc40007f3e0ff */
[----:B------:R-:W-:Y:S02]  /*117f0*/  IADD3.X R241, R241, UR33, R5, P0, !PT ;  /* 0x00000021f1f17c10 */ /* 0x000fe400087fe405 */
[----:B------:R-:W-:Y:S02]  /*11800*/  SHF.R.S32.HI R0, RZ, 0x1f, R0 ;  /* 0x0000001fff007819 */ /* 0x000fe40000011400 */
[----:B------:R-:W-:Y:S01]  /*11810*/  LEA R244, P0, R2, c[0x0][0x170], 0x1 ;  /* 0x00005c0002f47a11 */ /* 0x000fe200078008ff */
[----:B----4-:R-:W-:Y:S01]  /*11820*/  IMAD.WIDE.U32 R242, R20, -0x326172a9, RZ ;  /* 0xcd9e8d5714f27825 */ /* 0x010fe200078e00ff */
[----:B------:R-:W-:Y:S02]  /*11830*/  ISETP.GE.AND P3, PT, R18, c[0x0][0x220], PT ;  /* 0x0000880012007a0c */ /* 0x000fe40003f66270 */
[----:B------:R-:W-:Y:S01]  /*11840*/  LEA.HI.X R241, R2, c[0x0][0x174], R241, 0x1, P0 ;  /* 0x00005d0002f17a11 */ /* 0x000fe200000f0cf1 */
[----:B------:R-:W-:Y:S01]  /*11850*/  IMAD.X R229, RZ, RZ, R0, P1 ;  /* 0x000000ffffe57224 */ /* 0x000fe200008e0600 */
[----:B------:R-:W-:Y:S01]  /*11860*/  LOP3.LUT R230, R243, R14, RZ, 0x3c, !PT ;  /* 0x0000000ef3e67212 */ /* 0x000fe200078e3cff */
[----:B------:R-:W-:Y:S01]  /*11870*/  IMAD.MOV.U32 R248, RZ, RZ, R10 ;  /* 0x000000fffff87224 */ /* 0x000fe200078e000a */
[----:B------:R-:W-:Y:S01]  /*11880*/  ISETP.GE.AND P2, PT, R17, c[0x0][0x220], PT ;  /* 0x0000880011007a0c */ /* 0x000fe20003f46270 */
[----:B------:R-:W-:Y:S01]  /*11890*/  IMAD.MOV.U32 R249, RZ, RZ, R13 ;  /* 0x000000fffff97224 */ /* 0x000fe200078e000d */
[----:B------:R-:W-:Y:S01]  /*118a0*/  ISETP.GE.AND P1, PT, R16, c[0x0][0x220], PT ;  /* 0x0000880010007a0c */ /* 0x000fe20003f26270 */
[----:B------:R-:W-:Y:S01]  /*118b0*/  IMAD.WIDE.U32 R230, R230, -0x2daee0ad, RZ ;  /* 0xd2511f53e6e67825 */ /* 0x000fe200078e00ff */
[----:B------:R-:W-:Y:S01]  /*118c0*/  ISETP.GE.AND P0, PT, R15, c[0x0][0x220], PT ;  /* 0x000088000f007a0c */ /* 0x000fe20003f06270 */
[----:B------:R-:W-:Y:S05]  /*118d0*/  BRA `(.L_x_724) ;  /* 0x000003d000007947 */ /* 0x000fea0003800000 */
.L_x_726:
        /* <DEDUP_REMOVED lines=61> */
.L_x_724:
[----:B------:R-:W-:Y:S01]  /*11cb0*/  UIADD3 UR30, -UR34, UR35, URZ ;  /* 0x00000023221e7290 */ /* 0x000fe2000fffe13f */
[----:B------:R-:W-:Y:S04]  /*11cc0*/  DEPBAR.LE SB0, 0x0 ;  /* 0x000080000000791a */ /* 0x000fe80000000000 */
[----:B------:R-:W-:Y:S01]  /*11cd0*/  BAR.SYNC.DEFER_BLOCKING 0x0 ;  /* 0x0000000000007b1d */ /* 0x000fe20000010000 */
[----:B------:R-:W-:Y:S01]  /*11ce0*/  IMAD.U32 R4, RZ, RZ, UR30 ;  /* 0x0000001eff047e24 */ /* 0x000fe2000f8e00ff */
[----:B------:R-:W-:Y:S01]  /*11cf0*/  USHF.R.S32.HI UR5, URZ, 0x1f, UR30 ;  /* 0x0000001f3f057899 */ /* 0x000fe2000801141e */
[----:B------:R-:W-:Y:S01]  /*11d00*/  IMAD.U32 R0, RZ, RZ, UR30 ;  /* 0x0000001eff007e24 */ /* 0x000fe2000f8e00ff */
[----:B------:R-:W-:Y:S01]  /*11d10*/  UIMAD UR4, UR19, UR30, URZ ;  /* 0x0000001e130472a4 */ /* 0x000fe2000f8e023f */
[----:B------:R-:W-:Y:S01]  /*11d20*/  IMAD.U32 R5, RZ, RZ, UR20 ;  /* 0x00000014ff057e24 */ /* 0x000fe2000f8e00ff */
[----:B------:R-:W-:Y:S01]  /*11d30*/  LEA R4, P4, R4, R234, 0x6 ;  /* 0x000000ea04047211 */ /* 0x000fe200078830ff */
[----:B------:R-:W-:Y:S01]  /*11d40*/  IMAD.U32 R2, RZ, RZ, UR30 ;  /* 0x0000001eff027e24 */ /* 0x000fe2000f8e00ff */
[----:B------:R-:W-:Y:S01]  /*11d50*/  UIMAD UR4, UR5, UR20, UR4 ;  /* 0x00000014050472a4 */ /* 0x000fe2000f8e0204 */
[----:B------:R-:W-:Y:S01]  /*11d60*/  IMAD.WIDE.U32 R6, R5, UR30, R248 ;  /* 0x0000001e05067c25 */ /* 0x000fe2000f8e00f8 */
[----:B------:R-:W-:Y:S01]  /*11d70*/  LEA.HI.X.SX32 R5, R0, R235, 0x6, P4 ;  /* 0x000000eb00057211 */ /* 0x000fe200020f36ff */
[----:B------:R-:W-:Y:S01]  /*11d80*/  UIADD3 UR31, UR32, -UR34, URZ ;  /* 0x80000022201f7290 */ /* 0x000fe2000fffe03f */
[----:B------:R-:W-:Y:S01]  /*11d90*/  LEA R2, P5, R2, R228, 0x6 ;  /* 0x000000e402027211 */ /* 0x000fe200078a30ff */
[----:B------:R-:W-:Y:S01]  /*11da0*/  IMAD.WIDE.U32 R12, R4, c[0x0][0x1a0], RZ ;  /* 0x00006800040c7a25 */ /* 0x000fe200078e00ff */
[C---:B------:R-:W-:Y:S02]  /*11db0*/  @!P3 LEA R8, P4, R6.reuse, c[0x0][0x170], 0x1 ;  /* 0x00005c000608ba11 */ /* 0x040fe400078808ff */
[----:B------:R-:W-:Y:S01]  /*11dc0*/  IADD3 R0, R7, UR4, RZ ;  /* 0x0000000407007c10 */ /* 0x000fe2000fffe0ff */
[----:B------:R-:W-:Y:S02]  /*11dd0*/  IMAD R5, R5, c[0x0][0x1a0], RZ ;  /* 0x0000680005057a24 */ /* 0x000fe400078e02ff */
[----:B------:R-:W-:Y:S01]  /*11de0*/  IMAD.U32 R3, RZ, RZ, UR30 ;  /* 0x0000001eff037e24 */ /* 0x000fe2000f8e00ff */
[----:B------:R-:W-:Y:S01]  /*11df0*/  @!P3 LEA.HI.X R9, R6, c[0x0][0x174], R0, 0x1, P4 ;  /* 0x00005d000609ba11 */ /* 0x000fe200020f0c00 */
[----:B------:R-:W-:Y:S01]  /*11e00*/  IMAD R5, R4, c[0x0][0x1a4], R5 ;  /* 0x0000690004057a24 */ /* 0x000fe200078e0205 */
[-C--:B------:R-:W-:Y:S01]  /*11e10*/  LEA R4, P6, R12, R244.reuse, 0x1 ;  /* 0x000000f40c047211 */ /* 0x080fe200078c08ff */
[----:B------:R-:W-:Y:S01]  /*11e20*/  IMAD.WIDE.U32 R10, R2, c[0x0][0x1a0], RZ ;  /* 0x00006800020a7a25 */ /* 0x000fe200078e00ff */
[----:B------:R-:W-:Y:S01]  /*11e30*/  @P3 STS.128 [R227+0x18000], RZ ;  /* 0x018000ffe3003388 */ /* 0x000fe20000000c00 */
[----:B------:R-:W-:Y:S02]  /*11e40*/  LEA.HI.X.SX32 R3, R3, R229, 0x6, P5 ;  /* 0x000000e503037211 */ /* 0x000fe400028f36ff */
[----:B------:R-:W-:Y:S01]  /*11e50*/  IMAD.IADD R5, R13, 0x1, R5 ;  /* 0x000000010d057824 */ /* 0x000fe200078e0205 */
[----:B------:R-:W-:Y:S01]  /*11e60*/  @!PT LDS RZ, [RZ] ;  /* 0x00000000fffff984 */ /* 0x000fe20000000800 */
[----:B------:R-:W-:Y:S01]  /*11e70*/  @!PT LDS RZ, [RZ] ;  /* 0x00000000fffff984 */ /* 0x000fe20000000800 */
[----:B------:R-:W-:Y:S01]  /*11e80*/  @!PT LDS RZ, [RZ] ;  /* 0x00000000fffff984 */ /* 0x000fe20000000800 */
[----:B------:R1:W-:Y:S01]  /*11e90*/  @!P3 LDGSTS.E.BYPASS.LTC128B.128 [R227+0x18000], [R8.64] ;  /* 0x1800000008e3bfae */ /* 0x0003e2000b901d5c */
[----:B------:R-:W-:Y:S01]  /*11ea0*/  @!P3 IADD3 R7, P5, R6, UR24, RZ ;  /* 0x000000180607bc10 */ /* 0x000fe2000ffbe0ff */
[----:B------:R-:W-:Y:S02]  /*11eb0*/  IMAD R3, R3, c[0x0][0x1a0], RZ ;  /* 0x0000680003037a24 */ /* 0x000fe400078e02ff */
[----:B------:R-:W-:Y:S01]  /*11ec0*/  LEA.HI.X R5, R12, R241, R5, 0x1, P6 ;  /* 0x000000f10c057211 */ /* 0x000fe200030f0c05 */
[----:B------:R-:W-:Y:S01]  /*11ed0*/  @P2 STS.128 [R227+0x1a000], RZ ;  /* 0x01a000ffe3002388 */ /* 0x000fe20000000c00 */
[C---:B------:R-:W-:Y:S01]  /*11ee0*/  @!P3 LEA R6, P4, R7.reuse, c[0x0][0x170], 0x1 ;  /* 0x00005c000706ba11 */ /* 0x040fe200078808ff */
[----:B------:R-:W-:Y:S01]  /*11ef0*/  IMAD R3, R2, c[0x0][0x1a4], R3 ;  /* 0x0000690002037a24 */ /* 0x000fe200078e0203 */
[----:B------:R-:W-:Y:S01]  /*11f00*/  @!P3 IADD3.X R0, R0, UR23, RZ, P5, !PT ;  /* 0x000000170000bc10 */ /* 0x000fe2000affe4ff */
[----:B------:R-:W-:Y:S01]  /*11f10*/  @!PT LDS RZ, [RZ] ;  /* 0x00000000fffff984 */ /* 0x000fe20000000800 */
[----:B------:R-:W-:Y:S01]  /*11f20*/  @!PT LDS RZ, [RZ] ;  /* 0x00000000fffff984 */ /* 0x000fe20000000800 */
[----:B------:R-:W-:Y:S01]  /*11f30*/  @!PT LDS RZ, [RZ] ;  /* 0x00000000fffff984 */ /* 0x000fe20000000800 */
[----:B------:R2:W-:Y:S01]  /*11f40*/  @!P2 LDGSTS.E.BYPASS.LTC128B.128 [R227+0x1a000], [R4.64+0x80] ;  /* 0x1a00008004e3afae */ /* 0x0005e2000b901d5c */
[C---:B------:R-:W-:Y:S02]  /*11f50*/  LEA R2, P5, R10.reuse, R244, 0x1 ;  /* 0x000000f40a027211 */ /* 0x040fe400078a08ff */
[----:B------:R-:W-:Y:S01]  /*11f60*/  @!P3 LEA.HI.X R7, R7, c[0x0][0x174], R0, 0x1, P4 ;  /* 0x00005d000707ba11 */ /* 0x000fe200020f0c00 */
[----:B------:R-:W-:Y:S01]  /*11f70*/  @P1 STS.128 [R227+0x1c000], RZ ;  /* 0x01c000ffe3001388 */ /* 0x000fe20000000c00 */
[----:B------:R-:W-:Y:S02]  /*11f80*/  IADD3 R3, R11, R3, RZ ;  /* 0x000000030b037210 */ /* 0x000fe40007ffe0ff */
[----:B------:R-:W-:Y:S01]  /*11f90*/  MOV R0, UR31 ;  /* 0x0000001f00007c02 */ /* 0x000fe20008000f00 */
[----:B------:R-:W-:Y:S01]  /*11fa0*/  @!PT LDS RZ, [RZ] ;  /* 0x00000000fffff984 */ /* 0x000fe20000000800 */
[----:B------:R-:W-:Y:S01]  /*11fb0*/  @!PT LDS RZ, [RZ] ;  /* 0x00000000fffff984 */ /* 0x000fe20000000800 */
[----:B------:R-:W-:Y:S01]  /*11fc0*/  @!PT LDS RZ, [RZ] ;  /* 0x00000000fffff984 */ /* 0x000fe20000000800 */
[----:B------:R2:W-:Y:S01]  /*11fd0*/  @!P1 LDGSTS.E.BYPASS.LTC128B.128 [R227+0x1c000], [R4.64+0x100] ;  /* 0x1c00010004e39fae */ /* 0x0005e2000b901d5c */
[----:B------:R-:W-:Y:S03]  /*11fe0*/  LEA.HI.X R3, R10, R241, R3, 0x1, P5 ;  /* 0x000000f10a037211 */ /* 0x000fe600028f0c03 */
        /* <DEDUP_REMOVED lines=25> */
[----:B-----5:R-:W-:Y:S04]  /*12180*/  LDSM.16.M88.4 R32, [R207] ;  /* 0x00000000cf20783b */ /* 0x020fe80000000200 */
[----:B-1----:R-:W2:Y:S04]  /*12190*/  LDSM.16.M88.4 R8, [R200+0x10000] ;  /* 0x01000000c808783b */ /* 0x002ea80000000200 */
[----:B------:R-:W1:Y:S04]  /*121a0*/  LDSM.16.M88.4 R16, [R200+0x10800] ;  /* 0x01080000c810783b */ /* 0x000e680000000200 */
[----:B------:R-:W4:Y:S04]  /*121b0*/  LDSM.16.M88.4 R24, [R200+0x11000] ;  /* 0x01100000c818783b */ /* 0x000f280000000200 */
[----:B------:R-:W0:Y:S04]  /*121c0*/  LDGDEPBAR ;  /* 0x00000000000079af */ /* 0x000e280000000000 */
[----:B------:R-:W1:Y:S01]  /*121d0*/  LDSM.16.M88.4 R168, [R200+0x11800] ;  /* 0x01180000c8a8783b */ /* 0x000e620000000200 */
[----:B---3--:R-:W-:Y:S03]  /*121e0*/  IMAD.U32 R2, RZ, RZ, UR31 ;  /* 0x0000001fff027e24 */ /* 0x008fe6000f8e00ff */
[----:B------:R-:W-:Y:S01]  /*121f0*/  LDSM.16.M88.4 R172, [R208] ;  /* 0x00000000d0ac783b */ /* 0x000fe20000000200 */
[----:B------:R-:W-:Y:S03]  /*12200*/  IMAD.U32 R3, RZ, RZ, UR31 ;  /* 0x0000001fff037e24 */ /* 0x000fe6000f8e00ff */
[----:B------:R-:W3:Y:S01]  /*12210*/  LDSM.16.M88.4 R176, [R211] ;  /* 0x00000000d3b0783b */ /* 0x000ee20000000200 */
[----:B------:R-:W-:Y:S03]  /*12220*/  LEA R2, P4, R2, R228, 0x6 ;  /* 0x000000e402027211 */ /* 0x000fe600078830ff */
[----:B------:R-:W3:Y:S04]  /*12230*/  LDSM.16.M88.4 R180, [R226] ;  /* 0x00000000e2b4783b */ /* 0x000ee80000000200 */
[----:B------:R-:W3:Y:S04]  /*12240*/  LDSM.16.M88.4 R184, [R225] ;  /* 0x00000000e1b8783b */ /* 0x000ee80000000200 */
[----:B------:R-:W3:Y:S01]  /*12250*/  LDSM.16.M88.4 R188, [R224] ;  /* 0x00000000e0bc783b */ /* 0x000ee20000000200 */
[C---:B--2---:R-:W-:Y:S03]  /*12260*/  HMMA.16816.F32 R4, R32.reuse, R8, RZ ;  /* 0x000000082004723c */ /* 0x044fe600000018ff */
[----:B------:R-:W-:Y:S04]  /*12270*/  LDSM.16.M88.4 R192, [R206+0x10000] ;  /* 0x01000000cec0783b */ /* 0x000fe80000000200 */
[----:B------:R-:W-:Y:S01]  /*12280*/  LDSM.16.M88.4 R196, [R206+0x10800] ;  /* 0x01080000cec4783b */ /* 0x000fe20000000200 */
[C---:B------:R-:W-:Y:S08]  /*12290*/  HMMA.16816.F32 R8, R32.reuse, R10, RZ ;  /* 0x0000000a2008723c */ /* 0x040ff000000018ff */
[C---:B-1----:R-:W-:Y:S08]  /*122a0*/  HMMA.16816.F32 R12, R32.reuse, R16, RZ ;  /* 0x00000010200c723c */ /* 0x042ff000000018ff */
[C---:B------:R-:W-:Y:S08]  /*122b0*/  HMMA.16816.F32 R16, R32.reuse, R18, RZ ;  /* 0x000000122010723c */ /* 0x040ff000000018ff */
[C---:B----4-:R-:W-:Y:S08]  /*122c0*/  HMMA.16816.F32 R20, R32.reuse, R24, RZ ;  /* 0x000000182014723c */ /* 0x050ff000000018ff */
[C---:B------:R-:W-:Y:S08]  /*122d0*/  HMMA.16816.F32 R24, R32.reuse, R26, RZ ;  /* 0x0000001a2018723c */ /* 0x040ff000000018ff */
[C---:B------:R-:W-:Y:S08]  /*122e0*/  HMMA.16816.F32 R28, R32.reuse, R168, RZ ;  /* 0x000000a8201c723c */ /* 0x040ff000000018ff */
[----:B------:R-:W-:Y:S01]  /*122f0*/  HMMA.16816.F32 R32, R32, R170, RZ ;  /* 0x000000aa2020723c */ /* 0x000fe200000018ff */
[----:B------:R-:W1:Y:S07]  /*12300*/  LDSM.16.M88.4 R168, [R210] ;  /* 0x00000000d2a8783b */ /* 0x000e6e0000000200 */
[C---:B---3--:R-:W-:Y:S08]  /*12310*/  HMMA.16816.F32 R4, R172.reuse, R176, R4 ;  /* 0x000000b0ac04723c */ /* 0x048ff00000001804 */
[C---:B------:R-:W-:Y:S01]  /*12320*/  HMMA.16816.F32 R8, R172.reuse, R178, R8 ;  /* 0x000000b2ac08723c */ /* 0x040fe20000001808 */
[----:B------:R-:W2:Y:S07]  /*12330*/  LDSM.16.M88.4 R176, [R206+0x11000] ;  /* 0x01100000ceb0783b */ /* 0x000eae0000000200 */
[C---:B------:R-:W-:Y:S08]  /*12340*/  HMMA.16816.F32 R12, R172.reuse, R180, R12 ;  /* 0x000000b4ac0c723c */ /* 0x040ff0000000180c */
[C---:B------:R-:W-:Y:S01]  /*12350*/  HMMA.16816.F32 R16, R172.reuse, R182, R16 ;  /* 0x000000b6ac10723c */ /* 0x040fe20000001810 */
[----:B------:R-:W-:Y:S07]  /*12360*/  LDSM.16.M88.4 R180, [R209] ;  /* 0x00000000d1b4783b */ /* 0x000fee0000000200 */
[C---:B------:R-:W-:Y:S08]  /*12370*/  HMMA.16816.F32 R20, R172.reuse, R184, R20 ;  /* 0x000000b8ac14723c */ /* 0x040ff00000001814 */
[C---:B------:R-:W-:Y:S01]  /*12380*/  HMMA.16816.F32 R24, R172.reuse, R186, R24 ;  /* 0x000000baac18723c */ /* 0x040fe20000001818 */
[----:B------:R-:W-:Y:S07]  /*12390*/  LDSM.16.M88.4 R184, [R205] ;  /* 0x00000000cdb8783b */ /* 0x000fee0000000200 */
[C---:B------:R-:W-:Y:S08]  /*123a0*/  HMMA.16816.F32 R28, R172.reuse, R188, R28 ;  /* 0x000000bcac1c723c */ /* 0x040ff0000000181c */
[----:B------:R-:W-:Y:S01]  /*123b0*/  HMMA.16816.F32 R32, R172, R190, R32 ;  /* 0x000000beac20723c */ /* 0x000fe20000001820 */
[----:B------:R-:W3:Y:S04]  /*123c0*/  LDSM.16.M88.4 R172, [R206+0x11800] ;  /* 0x01180000ceac783b */ /* 0x000ee80000000200 */
[----:B------:R-:W4:Y:S03]  /*123d0*/  LDSM.16.M88.4 R188, [R205+0x800] ;  /* 0x00080000cdbc783b */ /* 0x000f260000000200 */
[C---:B-1----:R-:W-:Y:S08]  /*123e0*/  HMMA.16816.F32 R4, R168.reuse, R192, R4 ;  /* 0x000000c0a804723c */ /* 0x042ff00000001804 */
[C---:B------:R-:W-:Y:S01]  /*123f0*/  HMMA.16816.F32 R8, R168.reuse, R194, R8 ;  /* 0x000000c2a808723c */ /* 0x040fe20000001808 */
[----:B------:R-:W1:Y:S07]  /*12400*/  LDSM.16.M88.4 R192, [R205+0x1000] ;  /* 0x00100000cdc0783b */ /* 0x000e6e0000000200 */
[C---:B------:R-:W-:Y:S08]  /*12410*/  HMMA.16816.F32 R12, R168.reuse, R196, R12 ;  /* 0x000000c4a80c723c */ /* 0x040ff0000000180c */
[C---:B------:R-:W-:Y:S01]  /*12420*/  HMMA.16816.F32 R16, R168.reuse, R198, R16 ;  /* 0x000000c6a810723c */ /* 0x040fe20000001810 */
[----:B------:R-:W1:Y:S07]  /*12430*/  LDSM.16.M88.4 R196, [R205+0x1800] ;  /* 0x00180000cdc4783b */ /* 0x000e6e0000000200 */
[C---:B--2---:R-:W-:Y:S08]  /*12440*/  HMMA.16816.F32 R20, R168.reuse, R176, R20 ;  /* 0x000000b0a814723c */ /* 0x044ff00000001814 */
[C---:B------:R-:W-:Y:S01]  /*12450*/  HMMA.16816.F32 R24, R168.reuse, R178, R24 ;  /* 0x000000b2a818723c */ /* 0x040fe20000001818 */
[----:B------:R-:W-:Y:S07]  /*12460*/  LDSM.16.M88.4 R176, [R200+0x12800] ;  /* 0x01280000c8b0783b */ /* 0x000fee0000000200 */
[C---:B---3--:R-:W-:Y:S08]  /*12470*/  HMMA.16816.F32 R28, R168.reuse, R172, R28 ;  /* 0x000000aca81c723c */ /* 0x048ff0000000181c */
[----:B------:R-:W-:Y:S01]  /*12480*/  HMMA.16816.F32 R32, R168, R174, R32 ;  /* 0x000000aea820723c */ /* 0x000fe20000001820 */
[----:B------:R-:W-:Y:S04]  /*12490*/  LDSM.16.M88.4 R168, [R207+0x4000] ;  /* 0x00400000cfa8783b */ /* 0x000fe80000000200 */
[----:B------:R-:W2:Y:S03]  /*124a0*/  LDSM.16.M88.4 R172, [R200+0x12000] ;  /* 0x01200000c8ac783b */ /* 0x000ea60000000200 */
        /* <DEDUP_REMOVED lines=8> */
[----:B------:R-:W-:Y:S07]  /*12530*/  LDSM.16.M88.4 R192, [R223] ;  /* 0x00000000dfc0783b */ /* 0x000fee0000000200 */
[C---:B------:R-:W-:Y:S08]  /*12540*/  HMMA.16816.F32 R28, R180.reuse, R196, R28 ;  /* 0x000000c4b41c723c */ /* 0x040ff0000000181c */
[----:B------:R-:W-:Y:S01]  /*12550*/  HMMA.16816.F32 R32, R180, R198, R32 ;  /* 0x000000c6b420723c */ /* 0x000fe20000001820 */
[----:B------:R-:W1:Y:S04]  /*12560*/  LDSM.16.M88.4 R180, [R208+0x4000] ;  /* 0x00400000d0b4783b */ /* 0x000e680000000200 */
[----:B------:R-:W1:Y:S03]  /*12570*/  LDSM.16.M88.4 R196, [R222] ;  /* 0x00000000dec4783b */ /* 0x000e660000000200 */
[C---:B--2---:R-:W-:Y:S08]  /*12580*/  HMMA.16816.F32 R4, R168.reuse, R172, R4 ;  /* 0x000000aca804723c */ /* 0x044ff00000001804 */
[C---:B------:R-:W-:Y:S01]  /*12590*/  HMMA.16816.F32 R8, R168.reuse, R174, R8 ;  /* 0x000000aea808723c */ /* 0x040fe20000001808 */
[----:B------:R-:W2:Y:S07]  /*125a0*/  LDSM.16.M88.4 R172, [R221] ;  /* 0x00000000ddac783b */ /* 0x000eae0000000200 */
[C---:B------:R-:W-:Y:S08]  /*125b0*/  HMMA.16816.F32 R12, R168.reuse, R176, R12 ;  /* 0x000000b0a80c723c */ /* 0x040ff0000000180c */
[C---:B------:R-:W-:Y:S01]  /*125c0*/  HMMA.16816.F32 R16, R168.reuse, R178, R16 ;  /* 0x000000b2a810723c */ /* 0x040fe20000001810 */
[----:B------:R-:W-:Y:S07]  /*125d0*/  LDSM.16.M88.4 R176, [R210+0x4000] ;  /* 0x00400000d2b0783b */ /* 0x000fee0000000200 */
[C---:B---3--:R-:W-:Y:S08]  /*125e0*/  HMMA.16816.F32 R20, R168.reuse, R184, R20 ;  /* 0x000000b8a814723c */ /* 0x048ff00000001814 */
[C---:B------:R-:W-:Y:S01]  /*125f0*/  HMMA.16816.F32 R24, R168.reuse, R186, R24 ;  /* 0x000000baa818723c */ /* 0x040fe20000001818 */
[----:B------:R-:W-:Y:S07]  /*12600*/  LDSM.16.M88.4 R184, [R206+0x12000] ;  /* 0x01200000ceb8783b */ /* 0x000fee0000000200 */
[C---:B----4-:R-:W-:Y:S08]  /*12610*/  HMMA.16816.F32 R28, R168.reuse, R188, R28 ;  /* 0x000000bca81c723c */ /* 0x050ff0000000181c */
        /* <DEDUP_REMOVED lines=17> */
[C---:B------:R-:W-:Y:S01]  /*12730*/  HMMA.16816.F32 R8, R176.reuse, R186, R8 ;  /* 0x000000bab008723c */ /* 0x040fe20000001808 */
[----:B------:R-:W2:Y:S07]  /*12740*/  LDSM.16.M88.4 R184, [R205+0x3000] ;  /* 0x00300000cdb8783b */ /* 0x000eae0000000200 */
[C---:B----4-:R-:W-:Y:S08]  /*12750*/  HMMA.16816.F32 R12, R176.reuse, R188, R12 ;  /* 0x000000bcb00c723c */ /* 0x050ff0000000180c */
[C---:B------:R-:W-:Y:S01]  /*12760*/  HMMA.16816.F32 R16, R176.reuse, R190, R16 ;  /* 0x000000beb010723c */ /* 0x040fe20000001810 */
[----:B------:R-:W4:Y:S07]  /*12770*/  LDSM.16.M88.4 R188, [R205+0x3800] ;  /* 0x00380000cdbc783b */ /* 0x000f2e0000000200 */
        /* <DEDUP_REMOVED lines=8> */
[C---:B------:R-:W-:Y:S01]  /*12800*/  HMMA.16816.F32 R8, R168.reuse, R174, R8 ;  /* 0x000000aea808723c */ /* 0x040fe20000001808 */
[----:B------:R-:W2:Y:S07]  /*12810*/  LDSM.16.M88.4 R172, [R200+0x15000] ;  /* 0x01500000c8ac783b */ /* 0x000eae0000000200 */
[C---:B---3--:R-:W-:Y:S08]  /*12820*/  HMMA.16816.F32 R12, R168.reuse, R180, R12 ;  /* 0x000000b4a80c723c */ /* 0x048ff0000000180c */
[C---:B------:R-:W-:Y:S01]  /*12830*/  HMMA.16816.F32 R16, R168.reuse, R182, R16 ;  /* 0x000000b6a810723c */ /* 0x040fe20000001810 */
[----:B------:R-:W-:Y:S07]  /*12840*/  LDSM.16.M88.4 R180, [R208+0x8000] ;  /* 0x00800000d0b4783b */ /* 0x000fee0000000200 */
[C---:B------:R-:W-:Y:S08]  /*12850*/  HMMA.16816.F32 R20, R168.reuse, R184, R20 ;  /* 0x000000b8a814723c */ /* 0x040ff00000001814 */
[C---:B------:R-:W-:Y:S01]  /*12860*/  HMMA.16816.F32 R24, R168.reuse, R186, R24 ;  /* 0x000000baa818723c */ /* 0x040fe20000001818 */
[----:B------:R-:W-:Y:S07]  /*12870*/  LDSM.16.M88.4 R184, [R219] ;  /* 0x00000000dbb8783b */ /* 0x000fee0000000200 */
[C---:B----4-:R-:W-:Y:S08]  /*12880*/  HMMA.16816.F32 R28, R168.reuse, R188, R28 ;  /* 0x000000bca81c723c */ /* 0x050ff0000000181c */
[----:B------:R-:W-:Y:S01]  /*12890*/  HMMA.16816.F32 R32, R168, R190, R32 ;  /* 0x000000bea820723c */ /* 0x000fe20000001820 */
[----:B------:R-:W3:Y:S04]  /*128a0*/  LDSM.16.M88.4 R168, [R200+0x15800] ;  /* 0x01580000c8a8783b */ /* 0x000ee80000000200 */
[----:B------:R-:W4:Y:S03]  /*128b0*/  LDSM.16.M88.4 R188, [R218] ;  /* 0x00000000dabc783b */ /* 0x000f260000000200 */
[C---:B-1----:R-:W-:Y:S08]  /*128c0*/  HMMA.16816.F32 R4, R176.reuse, R192, R4 ;  /* 0x000000c0b004723c */ /* 0x042ff00000001804 */
[C---:B------:R-:W-:Y:S01]  /*128d0*/  HMMA.16816.F32 R8, R176.reuse, R194, R8 ;  /* 0x000000c2b008723c */ /* 0x040fe20000001808 */
[----:B------:R-:W1:Y:S07]  /*128e0*/  LDSM.16.M88.4 R192, [R217] ;  /* 0x00000000d9c0783b */ /* 0x000e6e0000000200 */
[C---:B------:R-:W-:Y:S08]  /*128f0*/  HMMA.16816.F32 R12, R176.reuse, R196, R12 ;  /* 0x000000c4b00c723c */ /* 0x040ff0000000180c */
[C---:B------:R-:W-:Y:S01]  /*12900*/  HMMA.16816.F32 R16, R176.reuse, R198, R16 ;  /* 0x000000c6b010723c */ /* 0x040fe20000001810 */
[----:B------:R-:W1:Y:S07]  /*12910*/  LDSM.16.M88.4 R196, [R216] ;  /* 0x00000000d8c4783b */ /* 0x000e6e0000000200 */
        /* <DEDUP_REMOVED lines=44> */
[----:B------:R-:W2:Y:S04]  /*12be0*/  LDSM.16.M88.4 R176, [R215] ;  /* 0x00000000d7b0783b */ /* 0x000ea80000000200 */
[----:B------:R-:W3:Y:S03]  /*12bf0*/  LDSM.16.M88.4 R180, [R214] ;  /* 0x00000000d6b4783b */ /* 0x000ee60000000200 */
[C---:B----4-:R-:W-:Y:S08]  /*12c00*/  HMMA.16816.F32 R4, R168.reuse, R184, R4 ;  /* 0x000000b8a804723c */ /* 0x050ff00000001804 */
[C---:B------:R-:W-:Y:S01]  /*12c10*/  HMMA.16816.F32 R8, R168.reuse, R186, R8 ;  /* 0x000000baa808723c */ /* 0x040fe20000001808 */
[----:B------:R-:W4:Y:S07]  /*12c20*/  LDSM.16.M88.4 R184, [R213] ;  /* 0x00000000d5b8783b */ /* 0x000f2e0000000200 */
[C---:B------:R-:W-:Y:S08]  /*12c30*/  HMMA.16816.F32 R12, R168.reuse, R188, R12 ;  /* 0x000000bca80c723c */ /* 0x040ff0000000180c */
[C---:B------:R-:W-:Y:S01]  /*12c40*/  HMMA.16816.F32 R16, R168.reuse, R190, R16 ;  /* 0x000000bea810723c */ /* 0x040fe20000001810 */
[----:B------:R-:W-:Y:S07]  /*12c50*/  LDSM.16.M88.4 R188, [R210+0xc000] ;  /* 0x00c00000d2bc783b */ /* 0x000fee0000000200 */
[C---:B-1----:R-:W-:Y:S08]  /*12c60*/  HMMA.16816.F32 R20, R168.reuse, R192, R20 ;  /* 0x000000c0a814723c */ /* 0x042ff00000001814 */
[C---:B------:R-:W-:Y:S01]  /*12c70*/  HMMA.16816.F32 R24, R168.reuse, R194, R24 ;  /* 0x000000c2a818723c */ /* 0x040fe20000001818 */
[----:B------:R-:W-:Y:S07]  /*12c80*/  LDSM.16.M88.4 R192, [R206+0x16000] ;  /* 0x01600000cec0783b */ /* 0x000fee0000000200 */
[C---:B------:R-:W-:Y:S08]  /*12c90*/  HMMA.16816.F32 R28, R168.reuse, R196, R28 ;  /* 0x000000c4a81c723c */ /* 0x040ff0000000181c */
[----:B------:R-:W-:Y:S01]  /*12ca0*/  HMMA.16816.F32 R32, R168, R198, R32 ;  /* 0x000000c6a820723c */ /* 0x000fe20000001820 */
[----:B------:R-:W1:Y:S04]  /*12cb0*/  LDSM.16.M88.4 R168, [R212] ;  /* 0x00000000d4a8783b */ /* 0x000e680000000200 */
[----:B------:R-:W1:Y:S03]  /*12cc0*/  LDSM.16.M88.4 R196, [R206+0x16800] ;  /* 0x01680000cec4783b */ /* 0x000e660000000200 */
[C---:B--2---:R-:W-:Y:S08]  /*12cd0*/  HMMA.16816.F32 R4, R172.reuse, R176, R4 ;  /* 0x000000b0ac04723c */ /* 0x044ff00000001804 */
[C---:B------:R-:W-:Y:S01]  /*12ce0*/  HMMA.16816.F32 R8, R172.reuse, R178, R8 ;  /* 0x000000b2ac08723c */ /* 0x040fe20000001808 */
[----:B------:R-:W2:Y:S07]  /*12cf0*/  LDSM.16.M88.4 R176, [R206+0x17000] ;  /* 0x01700000ceb0783b */ /* 0x000eae0000000200 */
[C---:B---3--:R-:W-:Y:S08]  /*12d00*/  HMMA.16816.F32 R12, R172.reuse, R180, R12 ;  /* 0x000000b4ac0c723c */ /* 0x048ff0000000180c */
[C---:B------:R-:W-:Y:S01]  /*12d10*/  HMMA.16816.F32 R16, R172.reuse, R182, R16 ;  /* 0x000000b6ac10723c */ /* 0x040fe20000001810 */
[----:B------:R-:W-:Y:S07]  /*12d20*/  LDSM.16.M88.4 R180, [R205+0x6000] ;  /* 0x00600000cdb4783b */ /* 0x000fee0000000200 */
[C---:B----4-:R-:W-:Y:S08]  /*12d30*/  HMMA.16816.F32 R20, R172.reuse, R184, R20 ;  /* 0x000000b8ac14723c */ /* 0x050ff00000001814 */
[C---:B------:R-:W-:Y:S01]  /*12d40*/  HMMA.16816.F32 R24, R172.reuse, R186, R24 ;  /* 0x000000baac18723c */ /* 0x040fe20000001818 */
[----:B------:R-:W-:Y:S07]  /*12d50*/  LDSM.16.M88.4 R184, [R205+0x6800] ;  /* 0x00680000cdb8783b */ /* 0x000fee0000000200 */
[C---:B-1----:R-:W-:Y:S08]  /*12d60*/  HMMA.16816.F32 R28, R172.reuse, R168, R28 ;  /* 0x000000a8ac1c723c */ /* 0x042ff0000000181c */
[----:B------:R-:W-:Y:S01]  /*12d70*/  HMMA.16816.F32 R32, R172, R170, R32 ;  /* 0x000000aaac20723c */ /* 0x000fe20000001820 */
[----:B------:R-:W1:Y:S04]  /*12d80*/  LDSM.16.M88.4 R168, [R206+0x17800] ;  /* 0x01780000cea8783b */ /* 0x000e680000000200 */
[----:B------:R-:W3:Y:S03]  /*12d90*/  LDSM.16.M88.4 R172, [R209+0xc000] ;  /* 0x00c00000d1ac783b */ /* 0x000ee60000000200 */
[C---:B------:R-:W-:Y:S08]  /*12da0*/  HMMA.16816.F32 R4, R188.reuse, R192, R4 ;  /* 0x000000c0bc04723c */ /* 0x040ff00000001804 */
[C---:B------:R-:W-:Y:S01]  /*12db0*/  HMMA.16816.F32 R8, R188.reuse, R194, R8 ;  /* 0x000000c2bc08723c */ /* 0x040fe20000001808 */
[----:B------:R-:W4:Y:S07]  /*12dc0*/  LDSM.16.M88.4 R192, [R205+0x7000] ;  /* 0x00700000cdc0783b */ /* 0x000f2e0000000200 */
[C---:B------:R-:W-:Y:S08]  /*12dd0*/  HMMA.16816.F32 R12, R188.reuse, R196, R12 ;  /* 0x000000c4bc0c723c */ /* 0x040ff0000000180c */
[C---:B------:R-:W-:Y:S01]  /*12de0*/  HMMA.16816.F32 R16, R188.reuse, R198, R16 ;  /* 0x000000c6bc10723c */ /* 0x040fe20000001810 */
[----:B------:R-:W4:Y:S01]  /*12df0*/  LDSM.16.M88.4 R196, [R205+0x7800] ;  /* 0x00780000cdc4783b */ /* 0x000f220000000200 */
[----:B------:R-:W-:Y:S04]  /*12e00*/  DEPBAR.LE SB0, 0x0 ;  /* 0x000080000000791a */ /* 0x000fe80000000000 */
[----:B------:R-:W-:Y:S02]  /*12e10*/  BAR.SYNC.DEFER_BLOCKING 0x0 ;  /* 0x0000000000007b1d */ /* 0x000fe40000010000 */
[C---:B--2---:R-:W-:Y:S08]  /*12e20*/  HMMA.16816.F32 R20, R188.reuse, R176, R20 ;  /* 0x000000b0bc14723c */ /* 0x044ff00000001814 */
[C---:B------:R-:W-:Y:S08]  /*12e30*/  HMMA.16816.F32 R24, R188.reuse, R178, R24 ;  /* 0x000000b2bc18723c */ /* 0x040ff00000001818 */
[C---:B-1----:R-:W-:Y:S07]  /*12e40*/  HMMA.16816.F32 R28, R188.reuse, R168, R28 ;  /* 0x000000a8bc1c723c */ /* 0x042fee000000181c */
[----:B------:R-:W-:Y:S01]  /*12e50*/  IMAD.U32 R168, RZ, RZ, UR31 ;  /* 0x0000001fffa87e24 */ /* 0x000fe2000f8e00ff */
[----:B------:R-:W-:Y:S04]  /*12e60*/  HMMA.16816.F32 R32, R188, R170, R32 ;  /* 0x000000aabc20723c */ /* 0x000fe80000001820 */
[----:B------:R-:W-:Y:S03]  /*12e70*/  LEA R168, P5, R168, R234, 0x6 ;  /* 0x000000eaa8a87211 */ /* 0x000fe600078a30ff */
[----:B------:R-:W-:Y:S01]  /*12e80*/  IMAD.WIDE.U32 R170, R2, c[0x0][0x198], RZ ;  /* 0x0000660002aa7a25 */ /* 0x000fe200078e00ff */
[C---:B---3--:R-:W-:Y:S05]  /*12e90*/  HMMA.16816.F32 R4, R172.reuse, R180, R4 ;  /* 0x000000b4ac04723c */ /* 0x048fea0000001804 */
[----:B------:R-:W-:Y:S02]  /*12ea0*/  LEA.HI.X.SX32 R169, R3, R235, 0x6, P5 ;  /* 0x000000eb03a97211 */ /* 0x000fe400028f36ff */
[----:B------:R-:W-:Y:S01]  /*12eb0*/  LEA.HI.X.SX32 R3, R0, R229, 0x6, P4 ;  /* 0x000000e500037211 */ /* 0x000fe200020f36ff */
[C---:B------:R-:W-:Y:S01]  /*12ec0*/  HMMA.16816.F32 R8, R172.reuse, R182, R8 ;  /* 0x000000b6ac08723c */ /* 0x040fe20000001808 */
[----:B------:R-:W-:Y:S03]  /*12ed0*/  ISETP.LT.AND P4, PT, RZ, UR30, PT ;  /* 0x0000001eff007c0c */ /* 0x000fe6000bf81270 */
[----:B------:R-:W-:Y:S02]  /*12ee0*/  IMAD R0, R169, c[0x0][0x198], RZ ;  /* 0x00006600a9007a24 */ /* 0x000fe400078e02ff */
[----:B------:R-:W-:Y:S02]  /*12ef0*/  IMAD R3, R3, c[0x0][0x198], RZ ;  /* 0x0000660003037a24 */ /* 0x000fe400078e02ff */
[C---:B------:R-:W-:Y:S04]  /*12f00*/  HMMA.16816.F32 R12, R172.reuse, R184, R12 ;  /* 0x000000b8ac0c723c */ /* 0x040fe8000000180c */
[----:B------:R-:W-:Y:S02]  /*12f10*/  IMAD R0, R168, c[0x0][0x19c], R0 ;  /* 0x00006700a8007a24 */ /* 0x000fe400078e0200 */
[----:B------:R-:W-:Y:S01]  /*12f20*/  IMAD R3, R2, c[0x0][0x19c], R3 ;  /* 0x0000670002037a24 */ /* 0x000fe200078e0203 */
[CC--:B------:R-:W-:Y:S01]  /*12f30*/  LEA R2, P5, R170.reuse, R246.reuse, 0x1 ;  /* 0x000000f6aa027211 */ /* 0x0c0fe200078a08ff */
[C---:B------:R-:W-:Y:S04]  /*12f40*/  HMMA.16816.F32 R16, R172.reuse, R186, R16 ;  /* 0x000000baac10723c */ /* 0x040fe80000001810 */
[----:B------:R-:W-:Y:S04]  /*12f50*/  IMAD.IADD R3, R171, 0x1, R3 ;  /* 0x00000001ab037824 */ /* 0x000fe800078e0203 */
[C---:B----4-:R-:W-:Y:S04]  /*12f60*/  HMMA.16816.F32 R20, R172.reuse, R192, R20 ;  /* 0x000000c0ac14723c */ /* 0x050fe80000001814 */
[-C--:B------:R-:W-:Y:S04]  /*12f70*/  LEA.HI.X R3, R170, R245.reuse, R3, 0x1, P5 ;  /* 0x000000f5aa037211 */ /* 0x080fe800028f0c03 */
[C---:B------:R-:W-:Y:S08]  /*12f80*/  HMMA.16816.F32 R24, R172.reuse, R194, R24 ;  /* 0x000000c2ac18723c */ /* 0x040ff00000001818 */
[C---:B------:R-:W-:Y:S08]  /*12f90*/  HMMA.16816.F32 R28, R172.reuse, R196, R28 ;  /* 0x000000c4ac1c723c */ /* 0x040ff0000000181c */
[----:B------:R-:W-:Y:S07]  /*12fa0*/  HMMA.16816.F32 R32, R172, R198, R32 ;  /* 0x000000c6ac20723c */ /* 0x000fee0000001820 */
[----:B------:R-:W-:Y:S05]  /*12fb0*/  IMAD.WIDE.U32 R172, R168, c[0x0][0x198], RZ ;  /* 0x00006600a8ac7a25 */ /* 0x000fea00078e00ff */
[C---:B------:R-:W-:Y:S01]  /*12fc0*/  LEA R168, P6, R172.reuse, R246, 0x1 ;  /* 0x000000f6aca87211 */ /* 0x040fe200078c08ff */
[----:B------:R-:W-:Y:S05]  /*12fd0*/  IMAD.IADD R0, R173, 0x1, R0 ;  /* 0x00000001ad007824 */ /* 0x000fea00078e0200 */
[----:B------:R-:W-:Y:S01]  /*12fe0*/  LEA.HI.X R169, R172, R245, R0, 0x1, P6 ;  /* 0x000000f5aca97211 */ /* 0x000fe200030f0c00 */
[----:B------:R-:W-:-:S05]  /*12ff0*/  @P4 BRA `(.L_x_726) ;  /* 0xffffe8e000004947 */ /* 0x000fca000383ffff */
.L_x_725:
[----:B------:R-:W-:Y:S01]  /*13000*/  FMNMX.FTZ R0, R4, R149, !PT ;  /* 0x0000009504007209 */ /* 0x000fe20007810000 */
[----:B------:R-:W-:Y:S01]  /*13010*/  USHF.L.U32 UR4, UR30, 0x1, URZ ;  /* 0x000000011e047899 */ /* 0x000fe2000800063f */
[----:B-1----:R-:W-:Y:S01]  /*13020*/  LDSM.16.MT88.4 R172, [R201+0x18000] ;  /* 0x01800000c9ac783b */ /* 0x002fe20000004200 */
[----:B------:R-:W-:Y:S01]  /*13030*/  UIADD3 UR34, UR34, 0x1, URZ ;  /* 0x0000000122227890 */ /* 0x000fe2000fffe03f */
        /* <DEDUP_REMOVED lines=47> */
[----:B------:R-:W-:Y:S02]  /*13330*/  FSEL R180, R180, RZ, P5 ;  /* 0x000000ffb4b47208 */ /* 0x000fe40002800000 */
[----:B------:R-:W-:Y:S01]  /*13340*/  FSETP.NEU.FTZ.AND P5, PT, R3, -INF , PT ;  /* 0xff8000000300780b */ /* 0x000fe20003fbd000 */
[----:B------:R-:W-:Y:S01]  /*13350*/  FMUL.FTZ R2, R2, c[0x0][0x23c] ;  /* 0x00008f0002027a20 */ /* 0x000fe20000410000 */
[----:B------:R-:W-:Y:S01]  /*13360*/  LOP3.LUT R149, R233, UR4, R149, 0x96, !PT ;  /* 0x00000004e9957c12 */ /* 0x000fe2000f8e9695 */
[--C-:B------:R-:W-:Y:S01]  /*13370*/  FFMA.FTZ R8, R8, c[0x0][0x23c], -R180.reuse ;  /* 0x00008f0008087a23 */ /* 0x100fe200000108b4 */
[----:B------:R-:W-:Y:S01]  /*13380*/  FSEL R181, R181, RZ, P5 ;  /* 0x000000ffb5b57208 */ /* 0x000fe20002800000 */
[----:B------:R-:W-:Y:S01]  /*13390*/  FFMA.FTZ R9, R9, c[0x0][0x23c], -R180 ;  /* 0x00008f0009097a23 */ /* 0x000fe200000108b4 */
[----:B------:R-:W-:Y:S01]  /*133a0*/  UIADD3 UR4, UR4, 0x1, URZ ;  /* 0x0000000104047890 */ /* 0x000fe2000fffe03f */
        /* <DEDUP_REMOVED lines=13> */
[----:B------:R-:W-:Y:S02]  /*13480*/  FFMA.FTZ R29, R29, c[0x0][0x23c], -R180 ;  /* 0x00008f001d1d7a23 */ /* 0x000fe400000108b4 */
[--C-:B------:R-:W-:Y:S01]  /*13490*/  FFMA.FTZ R30, R30, c[0x0][0x23c], -R181.reuse ;  /* 0x00008f001e1e7a23 */ /* 0x100fe200000108b5 */
[----:B-1----:R-:W-:Y:S01]  /*134a0*/  LOP3.LUT R8, R183, UR13, R168, 0x96, !PT ;  /* 0x0000000db7087c12 */ /* 0x002fe2000f8e96a8 */
[----:B------:R-:W-:Y:S04]  /*134b0*/  IMAD.WIDE.U32 R168, R0, -0x2daee0ad, RZ ;  /* 0xd2511f5300a87825 */ /* 0x000fe800078e00ff */
[--C-:B------:R-:W-:Y:S01]  /*134c0*/  FFMA.FTZ R31, R31, c[0x0][0x23c], -R181.reuse ;  /* 0x00008f001f1f7a23 */ /* 0x100fe200000108b5 */
[----:B------:R1:W-:Y:S01]  /*134d0*/  MUFU.EX2 R237, R11 ;  /* 0x0000000b00ed7308 */ /* 0x0003e20000000800 */
[--C-:B------:R-:W-:Y:S02]  /*134e0*/  FFMA.FTZ R16, R16, c[0x0][0x23c], -R180.reuse ;  /* 0x00008f0010107a23 */ /* 0x100fe400000108b4 */
[----:B------:R-:W-:Y:S02]  /*134f0*/  FFMA.FTZ R17, R17, c[0x0][0x23c], -R180 ;  /* 0x00008f0011117a23 */ /* 0x000fe400000108b4 */
[----:B--2---:R-:W-:Y:S04]  /*13500*/  IMAD.WIDE.U32 R8, R8, -0x2daee0ad, RZ ;  /* 0xd2511f5308087825 */ /* 0x004fe800078e00ff */
[--C-:B------:R-:W-:Y:S01]  /*13510*/  FFMA.FTZ R18, R18, c[0x0][0x23c], -R181.reuse ;  /* 0x00008f0012127a23 */ /* 0x100fe200000108b5 */
        /* <DEDUP_REMOVED lines=8> */
[--C-:B------:R-:W-:Y:S01]  /*135a0*/  FFMA.FTZ R15, R15, c[0x0][0x23c], -R181.reuse ;  /* 0x00008f000f0f7a23 */ /* 0x100fe200000108b5 */
[----:B------:R-:W-:Y:S01]  /*135b0*/  LOP3.LUT R10, R169, UR11, R182, 0x96, !PT ;  /* 0x0000000ba90a7c12 */ /* 0x000fe2000f8e96b6 */
[----:B------:R-:W-:Y:S01]  /*135c0*/  FFMA.FTZ R25, R25, c[0x0][0x23c], -R180 ;  /* 0x00008f0019197a23 */ /* 0x000fe200000108b4 */
[----:B------:R-:W-:Y:S01]  /*135d0*/  LOP3.LUT R0, R185, UR9, R168, 0x96, !PT ;  /* 0x00000009b9007c12 */ /* 0x000fe2000f8e96a8 */
[----:B------:R-:W-:Y:S01]  /*135e0*/  FFMA.FTZ R20, R20, c[0x0][0x23c], -R180 ;  /* 0x00008f0014147a23 */ /* 0x000fe200000108b4 */
[----:B------:R4:W-:Y:S01]  /*135f0*/  MUFU.EX2 R198, R6 ;  /* 0x0000000600c67308 */ /* 0x0009e20000000800 */
[----:B-1----:R-:W-:Y:S04]  /*13600*/  IMAD.WIDE.U32 R10, R10, -0x2daee0ad, RZ ;  /* 0xd2511f530a0a7825 */ /* 0x002fe800078e00ff */
[----:B------:R-:W-:Y:S01]  /*13610*/  IMAD.WIDE.U32 R186, R0, -0x2daee0ad, RZ ;  /* 0xd2511f5300ba7825 */ /* 0x000fe200078e00ff */
[----:B------:R-:W-:Y:S03]  /*13620*/  LOP3.LUT R8, R11, UR8, R8, 0x96, !PT ;  /* 0x000000080b087c12 */ /* 0x000fe6000f8e9608 */
[----:B------:R-:W-:Y:S01]  /*13630*/  FADD.FTZ R0, -R3, R150 ;  /* 0x0000009603007221 */ /* 0x000fe20000010100 */
[----:B------:R1:W-:Y:S01]  /*13640*/  MUFU.EX2 R197, R7 ;  /* 0x0000000700c57308 */ /* 0x0003e20000000800 */
[----:B--2---:R-:W-:Y:S01]  /*13650*/  LOP3.LUT R4, R187, UR6, R10, 0x96, !PT ;  /* 0x00000006bb047c12 */ /* 0x004fe2000f8e960a */
[----:B------:R-:W-:Y:S04]  /*13660*/  IMAD.WIDE.U32 R188, R8, -0x326172a9, RZ ;  /* 0xcd9e8d5708bc7825 */ /* 0x000fe800078e00ff */
[----:B------:R-:W-:Y:S01]  /*13670*/  FMUL.FTZ R0, R0, c[0x0][0x23c] ;  /* 0x00008f0000007a20 */ /* 0x000fe20000410000 */
[----:B------:R-:W-:Y:S01]  /*13680*/  LOP3.LUT R150, R189, UR7, R184, 0x96, !PT ;  /* 0x00000007bd967c12 */ /* 0x000fe2000f8e96b8 */
[----:B---3--:R-:W-:Y:S02]  /*13690*/  IMAD.WIDE.U32 R4, R4, -0x326172a9, RZ ;  /* 0xcd9e8d5704047825 */ /* 0x008fe400078e00ff */
[----:B------:R-:W2:Y:S02]  /*136a0*/  MUFU.EX2 R2, R2 ;  /* 0x0000000200027308 */ /* 0x000ea40000000800 */
[----:B------:R-:W-:Y:S01]  /*136b0*/  IMAD.WIDE.U32 R150, R150, -0x2daee0ad, RZ ;  /* 0xd2511f5396967825 */ /* 0x000fe200078e00ff */
[----:B------:R-:W-:Y:S02]  /*136c0*/  SHF.R.U32.HI R11, RZ, 0x18, R4 ;  /* 0x00000018ff0b7819 */ /* 0x000fe40000011604 */
[----:B----4-:R-:W-:Y:S01]  /*136d0*/  LOP3.LUT R6, R4, 0xffff, RZ, 0xc0, !PT ;  /* 0x0000ffff04067812 */ /* 0x010fe200078ec0ff */
[----:B------:R-:W-:Y:S01]  /*136e0*/  FFMA.FTZ R32, R32, c[0x0][0x23c], -R180 ;  /* 0x00008f0020207a23 */ /* 0x000fe200000108b4 */
[----:B------:R-:W-:Y:S01]  /*136f0*/  LOP3.LUT R5, R5, UR16, R188, 0x96, !PT ;  /* 0x0000001005057c12 */ /* 0x000fe2000f8e96bc */
[----:B------:R-:W-:Y:S01]  /*13700*/  FFMA.FTZ R34, R34, c[0x0][0x23c], -R181 ;  /* 0x00008f0022227a23 */ /* 0x000fe200000108b5 */
[----:B------:R-:W-:Y:S01]  /*13710*/  SHF.R.U32.HI R8, RZ, 0x10, R4 ;  /* 0x00000010ff087819 */ /* 0x000fe20000011604 */
[----:B------:R-:W3:Y:S01]  /*13720*/  MUFU.EX2 R0, R0 ;  /* 0x0000000000007308 */ /* 0x000ee20000000800 */
[----:B------:R-:W-:Y:S01]  /*13730*/  LOP3.LUT R149, R4, 0xff, RZ, 0xc0, !PT ;  /* 0x000000ff04957812 */ /* 0x000fe200078ec0ff */
[--C-:B------:R-:W-:Y:S01]  /*13740*/  FFMA.FTZ R12, R12, c[0x0][0x23c], -R180.reuse ;  /* 0x00008f000c0c7a23 */ /* 0x100fe200000108b4 */
[----:B------:R-:W-:Y:S01]  /*13750*/  LOP3.LUT R4, R5, 0xffff, RZ, 0xc0, !PT ;  /* 0x0000ffff05047812 */ /* 0x000fe200078ec0ff */
[--C-:B------:R-:W-:Y:S01]  /*13760*/  FFMA.FTZ R13, R13, c[0x0][0x23c], -R180.reuse ;  /* 0x00008f000d0d7a23 */ /* 0x100fe200000108b4 */
[----:B-1----:R-:W-:Y:S01]  /*13770*/  SHF.R.U32.HI R7, RZ, 0x10, R5 ;  /* 0x00000010ff077819 */ /* 0x002fe20000011605 */
[----:B------:R-:W-:Y:S01]  /*13780*/  FFMA.FTZ R24, R24, c[0x0][0x23c], -R180 ;  /* 0x00008f0018187a23 */ /* 0x000fe200000108b4 */
[----:B------:R-:W-:Y:S01]  /*13790*/  SHF.R.U32.HI R10, RZ, 0x8, R6 ;  /* 0x00000008ff0a7819 */ /* 0x000fe20000011606 */
[----:B------:R-:W-:Y:S01]  /*137a0*/  FFMA.FTZ R23, R23, c[0x0][0x23c], -R181 ;  /* 0x00008f0017177a23 */ /* 0x000fe200000108b5 */
[----:B------:R-:W-:Y:S01]  /*137b0*/  LOP3.LUT R9, R8, 0xff, RZ, 0xc0, !PT ;  /* 0x000000ff08097812 */ /* 0x000fe200078ec0ff */
[----:B------:R1:W-:Y:S01]  /*137c0*/  MUFU.EX2 R196, R16 ;  /* 0x0000001000c47308 */ /* 0x0003e20000000800 */
[----:B------:R-:W-:Y:S01]  /*137d0*/  LOP3.LUT R8, R5, 0xff, RZ, 0xc0, !PT ;  /* 0x000000ff05087812 */ /* 0x000fe200078ec0ff */
[----:B------:R-:W-:Y:S01]  /*137e0*/  FFMA.FTZ R21, R21, c[0x0][0x23c], -R180 ;  /* 0x00008f0015157a23 */ /* 0x000fe200000108b4 */
[----:B------:R-:W-:Y:S01]  /*137f0*/  SHF.R.U32.HI R6, RZ, 0x18, R5 ;  /* 0x00000018ff067819 */ /* 0x000fe20000011605 */
[C---:B--2---:R-:W-:Y:S01]  /*13800*/  FMUL.FTZ R36, R2.reuse, R36 ;  /* 0x0000002402247220 */ /* 0x044fe20000410000 */
[----:B------:R-:W-:Y:S01]  /*13810*/  SHF.R.U32.HI R5, RZ, 0x8, R4 ;  /* 0x00000008ff057819 */ /* 0x000fe20000011604 */
[C---:B------:R-:W-:Y:S01]  /*13820*/  FMUL.FTZ R37, R2.reuse, R37 ;  /* 0x0000002502257220 */ /* 0x040fe20000410000 */
        /* <DEDUP_REMOVED lines=23> */
[----:B---3--:R-:W-:Y:S01]  /*139a0*/  FMUL.FTZ R7, R0, R155 ;  /* 0x0000009b00077220 */ /* 0x008fe20000410000 */
[----:B------:R-:W-:Y:S01]  /*139b0*/  LOP3.LUT R168, R168, R6, RZ, 0xc0, !PT ;  /* 0x00000006a8a87212 */ /* 0x000fe200078ec0ff */
[C---:B------:R-:W-:Y:S01]  /*139c0*/  FMUL.FTZ R6, R0.reuse, R154 ;  /* 0x0000009a00067220 */ /* 0x040fe20000410000 */
[----:B------:R2:W-:Y:S01]  /*139d0*/  MUFU.EX2 R195, R17 ;  /* 0x0000001100c37308 */ /* 0x0005e20000000800 */
[----:B------:R-:W3:Y:S01]  /*139e0*/  LDSM.16.MT88.4 R152, [R204+0x18000] ;  /* 0x01800000cc98783b */ /* 0x000ee20000004200 */
[C---:B------:R-:W-:Y:S02]  /*139f0*/  FMUL.FTZ R10, R0.reuse, R158 ;  /* 0x0000009e000a7220 */ /* 0x040fe40000410000 */
[----:B------:R-:W-:Y:S02]  /*13a00*/  FMUL.FTZ R11, R0, R159 ;  /* 0x0000009f000b7220 */ /* 0x000fe40000410000 */
[C---:B------:R-:W-:Y:S03]  /*13a10*/  HMMA.16816.F32 R4, R168.reuse, R172, R4 ;  /* 0x000000aca804723c */ /* 0x040fe60000001804 */
[----:B------:R-:W4:Y:S01]  /*13a20*/  LDSM.16.MT88.4 R156, [R203+0x18000] ;  /* 0x01800000cb9c783b */ /* 0x000f220000004200 */
[----:B------:R5:W-:Y:S01]  /*13a30*/  MUFU.EX2 R194, R18 ;  /* 0x0000001200c27308 */ /* 0x000be20000000800 */
[----:B-1----:R-:W-:Y:S02]  /*13a40*/  FMUL.FTZ R16, R2, R160 ;  /* 0x000000a002107220 */ /* 0x002fe40000410000 */
[C---:B------:R-:W-:Y:S01]  /*13a50*/  FMUL.FTZ R38, R0.reuse, R38 ;  /* 0x0000002600267220 */ /* 0x040fe20000410000 */
[C---:B------:R-:W-:Y:S03]  /*13a60*/  HMMA.16816.F32 R8, R168.reuse, R174, R8 ;  /* 0x000000aea808723c */ /* 0x040fe60000001808 */
[----:B------:R-:W1:Y:S01]  /*13a70*/  LDSM.16.MT88.4 R172, [R201+0x1a000] ;  /* 0x01a00000c9ac783b */ /* 0x000e620000004200 */
[C---:B------:R-:W-:Y:S02]  /*13a80*/  FMUL.FTZ R39, R0.reuse, R39 ;  /* 0x0000002700277220 */ /* 0x040fe40000410000 */
[C---:B------:R-:W-:Y:S01]  /*13a90*/  FMUL.FTZ R42, R0.reuse, R42 ;  /* 0x0000002a002a7220 */ /* 0x040fe20000410000 */
[----:B------:R3:W-:Y:S01]  /*13aa0*/  MUFU.EX2 R193, R19 ;  /* 0x0000001300c17308 */ /* 0x0007e20000000800 */
[----:B------:R-:W-:Y:S03]  /*13ab0*/  FMUL.FTZ R43, R0, R43 ;  /* 0x0000002b002b7220 */ /* 0x000fe60000410000 */
[C---:B------:R-:W-:Y:S03]  /*13ac0*/  HMMA.16816.F32 R36, R168.reuse, R176, R36 ;  /* 0x000000b0a824723c */ /* 0x040fe60000001824 */
[C---:B--2---:R-:W-:Y:S02]  /*13ad0*/  FMUL.FTZ R17, R2.reuse, R161 ;  /* 0x000000a102117220 */ /* 0x044fe40000410000 */
[----:B------:R-:W-:Y:S01]  /*13ae0*/  FMUL.FTZ R45, R2, R45 ;  /* 0x0000002d022d7220 */ /* 0x000fe20000410000 */
[----:B------:R2:W-:Y:S01]  /*13af0*/  MUFU.EX2 R190, R14 ;  /* 0x0000000e00be7308 */ /* 0x0005e20000000800 */
[----:B------:R-:W-:Y:S01]  /*13b00*/  LOP3.LUT R176, R150, 0xff, RZ, 0xc0, !PT ;  /* 0x000000ff96b07812 */ /* 0x000fe200078ec0ff */
[C---:B------:R-:W-:Y:S04]  /*13b10*/  HMMA.16816.F32 R40, R168.reuse, R178, R40 ;  /* 0x000000b2a828723c */ /* 0x040fe80000001828 */
[C---:B------:R-:W-:Y:S02]  /*13b20*/  FMUL.FTZ R46, R0.reuse, R46 ;  /* 0x0000002e002e7220 */ /* 0x040fe40000410000 */
[C---:B------:R-:W-:Y:S02]  /*13b30*/  FMUL.FTZ R47, R0.reuse, R47 ;  /* 0x0000002f002f7220 */ /* 0x040fe40000410000 */
[C---:B-----5:R-:W-:Y:S01]  /*13b40*/  FMUL.FTZ R18, R0.reuse, R162 ;  /* 0x000000a200127220 */ /* 0x060fe20000410000 */
[----:B------:R5:W1:Y:S03]  /*13b50*/  MUFU.EX2 R189, R15 ;  /* 0x0000000f00bd7308 */ /* 0x000a660000000800 */
[----:B---3--:R-:W-:Y:S01]  /*13b60*/  FMUL.FTZ R19, R0, R163 ;  /* 0x000000a300137220 */ /* 0x008fe20000410000 */
[C---:B------:R-:W-:Y:S01]  /*13b70*/  HMMA.16816.F32 R44, R168.reuse, R152, R44 ;  /* 0x00000098a82c723c */ /* 0x040fe2000000182c */
[----:B------:R-:W-:Y:S02]  /*13b80*/  LDSM.16.MT88.4 R160, [R201+0x18800] ;  /* 0x01880000c9a0783b */ /* 0x000fe40000004200 */
[C---:B------:R-:W-:Y:S02]  /*13b90*/  FMUL.FTZ R48, R2.reuse, R48 ;  /* 0x0000003002307220 */ /* 0x040fe40000410000 */
[----:B------:R-:W-:Y:S01]  /*13ba0*/  FMUL.FTZ R49, R2, R49 ;  /* 0x0000003102317220 */ /* 0x000fe20000410000 */
[----:B------:R-:W-:Y:S01]  /*13bb0*/  MUFU.EX2 R187, R25 ;  /* 0x0000001900bb7308 */ /* 0x000fe20000000800 */
[C---:B------:R-:W-:Y:S02]  /*13bc0*/  FMUL.FTZ R50, R0.reuse, R50 ;  /* 0x0000003200327220 */ /* 0x040fe40000410000 */
[C---:B------:R-:W-:Y:S03]  /*13bd0*/  FMUL.FTZ R51, R0.reuse, R51 ;  /* 0x0000003300337220 */ /* 0x040fe60000410000 */
[----:B--2---:R-:W-:Y:S02]  /*13be0*/  FMUL.FTZ R14, R0, R166 ;  /* 0x000000a6000e7220 */ /* 0x004fe40000410000 */
[C---:B------:R-:W-:Y:S02]  /*13bf0*/  FMUL.FTZ R52, R2.reuse, R52 ;  /* 0x0000003402347220 */ /* 0x040fe40000410000 */
[C---:B------:R-:W-:Y:S01]  /*13c00*/  HMMA.16816.F32 R48, R168.reuse, R154, R48 ;  /* 0x0000009aa830723c */ /* 0x040fe20000001830 */
[----:B------:R-:W2:Y:S01]  /*13c10*/  LDSM.16.MT88.4 R152, [R202+0x1a000] ;  /* 0x01a00000ca98783b */ /* 0x000ea20000004200 */
[----:B------:R-:W-:Y:S01]  /*13c20*/  MUFU.EX2 R184, R20 ;  /* 0x0000001400b87308 */ /* 0x000fe20000000800 */
[----:B------:R-:W-:Y:S02]  /*13c30*/  FMUL.FTZ R53, R2, R53 ;  /* 0x0000003502357220 */ /* 0x000fe40000410000 */
[C---:B------:R-:W-:Y:S02]  /*13c40*/  FMUL.FTZ R54, R0.reuse, R54 ;  /* 0x0000003600367220 */ /* 0x040fe40000410000 */
[C---:B------:R-:W-:Y:S02]  /*13c50*/  FMUL.FTZ R55, R0.reuse, R55 ;  /* 0x0000003700377220 */ /* 0x040fe40000410000 */
[----:B-----5:R-:W-:Y:S03]  /*13c60*/  FMUL.FTZ R15, R0, R167 ;  /* 0x000000a7000f7220 */ /* 0x020fe60000410000 */
[C---:B------:R-:W-:Y:S01]  /*13c70*/  FMUL.FTZ R56, R2.reuse, R56 ;  /* 0x0000003802387220 */ /* 0x040fe20000410000 */
[----:B------:R3:W-:Y:S01]  /*13c80*/  MUFU.EX2 R192, R12 ;  /* 0x0000000c00c07308 */ /* 0x0007e20000000800 */
[C---:B----4-:R-:W-:Y:S03]  /*13c90*/  HMMA.16816.F32 R52, R168.reuse, R156, R52 ;  /* 0x0000009ca834723c */ /* 0x050fe60000001834 */
[----:B------:R-:W-:Y:S02]  /*13ca0*/  FMUL.FTZ R57, R2, R57 ;  /* 0x0000003902397220 */ /* 0x000fe40000410000 */
[C---:B------:R-:W-:Y:S02]  /*13cb0*/  FMUL.FTZ R58, R0.reuse, R58 ;  /* 0x0000003a003a7220 */ /* 0x040fe40000410000 */
[----:B------:R-:W-:Y:S02]  /*13cc0*/  FMUL.FTZ R59, R0, R59 ;  /* 0x0000003b003b7220 */ /* 0x000fe40000410000 */
[C---:B------:R-:W-:Y:S01]  /*13cd0*/  FMUL.FTZ R60, R2.reuse, R60 ;  /* 0x0000003c023c7220 */ /* 0x040fe20000410000 */
[----:B------:R4:W5:Y:S02]  /*13ce0*/  MUFU.EX2 R191, R13 ;  /* 0x0000000d00bf7308 */ /* 0x0009640000000800 */
[----:B------:R-:W-:Y:S02]  /*13cf0*/  FMUL.FTZ R61, R2, R61 ;  /* 0x0000003d023d7220 */ /* 0x000fe40000410000 */
[C---:B------:R-:W-:Y:S01]  /*13d00*/  HMMA.16816.F32 R56, R168.reuse, R158, R56 ;  /* 0x0000009ea838723c */ /* 0x040fe20000001838 */
[----:B------:R-:W5:Y:S02]  /*13d10*/  LDSM.16.MT88.4 R156, [R204+0x1a000] ;  /* 0x01a00000cc9c783b */ /* 0x000f640000004200 */
[C---:B------:R-:W-:Y:S02]  /*13d20*/  FMUL.FTZ R62, R0.reuse, R62 ;  /* 0x0000003e003e7220 */ /* 0x040fe40000410000 */
[----:B------:R-:W-:Y:S01]  /*13d30*/  FMUL.FTZ R63, R0, R63 ;  /* 0x0000003f003f7220 */ /* 0x000fe20000410000 */
[----:B------:R2:W-:Y:S01]  /*13d40*/  MUFU.EX2 R188, R24 ;  /* 0x0000001800bc7308 */ /* 0x0005e20000000800 */
[C---:B------:R-:W-:Y:S02]  /*13d50*/  FMUL.FTZ R64, R2.reuse, R64 ;  /* 0x0000004002407220 */ /* 0x040fe40000410000 */
[----:B------:R-:W-:Y:S03]  /*13d60*/  FMUL.FTZ R65, R2, R65 ;  /* 0x0000004102417220 */ /* 0x000fe60000410000 */
[C---:B-1----:R-:W-:Y:S03]  /*13d70*/  HMMA.16816.F32 R60, R168.reuse, R172, R60 ;  /* 0x000000aca83c723c */ /* 0x042fe6000000183c */
[C---:B------:R-:W-:Y:S01]  /*13d80*/  FMUL.FTZ R66, R0.reuse, R66 ;  /* 0x0000004200427220 */ /* 0x040fe20000410000 */
[----:B---3--:R-:W-:Y:S01]  /*13d90*/  LOP3.LUT R12, R151, UR17, R186, 0x96, !PT ;  /* 0x00000011970c7c12 */ /* 0x008fe2000f8e96ba */
[----:B------:R-:W-:Y:S01]  /*13da0*/  FMUL.FTZ R67, R0, R67 ;  /* 0x0000004300437220 */ /* 0x000fe20000410000 */
[----:B------:R-:W-:Y:S01]  /*13db0*/  MUFU.EX2 R186, R26 ;  /* 0x0000001a00ba7308 */ /* 0x000fe20000000800 */
[----:B------:R-:W-:Y:S01]  /*13dc0*/  FMUL.FTZ R68, R2, R68 ;  /* 0x0000004402447220 */ /* 0x000fe20000410000 */
[----:B----4-:R-:W-:Y:S01]  /*13dd0*/  LOP3.LUT R13, R12, 0xffff, RZ, 0xc0, !PT ;  /* 0x0000ffff0c0d7812 */ /* 0x010fe200078ec0ff */
[----:B------:R-:W-:Y:S03]  /*13de0*/  FMUL.FTZ R69, R2, R69 ;  /* 0x0000004502457220 */ /* 0x000fe60000410000 */
[C---:B------:R-:W-:Y:S01]  /*13df0*/  HMMA.16816.F32 R64, R168.reuse, R174, R64 ;  /* 0x000000aea840723c */ /* 0x040fe20000001840 */
[----:B------:R-:W1:Y:S02]  /*13e00*/  LDSM.16.MT88.4 R172, [R203+0x1a000] ;  /* 0x01a00000cbac783b */ /* 0x000e640000004200 */
[C---:B------:R-:W-:Y:S01]  /*13e10*/  FMUL.FTZ R70, R0.reuse, R70 ;  /* 0x0000004600467220 */ /* 0x040fe20000410000 */
[----:B------:R-:W-:Y:S01]  /*13e20*/  SHF.R.U32.HI R149, RZ, 0x10, R12 ;  /* 0x00000010ff957819 */ /* 0x000fe2000001160c */
[----:B------:R-:W-:Y:S02]  /*13e30*/  FMUL.FTZ R71, R0, R71 ;  /* 0x0000004700477220 */ /* 0x000fe40000410000 */
[C---:B------:R-:W-:Y:S01]  /*13e40*/  FMUL.FTZ R72, R2.reuse, R72 ;  /* 0x0000004802487220 */ /* 0x040fe20000410000 */
[----:B------:R-:W-:Y:S01]  /*13e50*/  LOP3.LUT R149, R149, 0xff, RZ, 0xc0, !PT ;  /* 0x000000ff95957812 */ /* 0x000fe200078ec0ff */
        /* <DEDUP_REMOVED lines=98> */
[C---:B------:R-:W-:Y:S01]  /*14480*/  FMUL.FTZ R144, R2.reuse, R144 ;  /* 0x0000009002907220 */ /* 0x040fe20000410000 */
[C---:B--2---:R-:W-:Y:S04]  /*14490*/  HMMA.16816.F32 R16, R168.reuse, R152, R16 ;  /* 0x00000098a810723c */ /* 0x044fe80000001810 */
[----:B------:R-:W-:Y:S02]  /*144a0*/  FMUL.FTZ R145, R2, R145 ;  /* 0x0000009102917220 */ /* 0x000fe40000410000 */
[----:B------:R-:W-:Y:S01]  /*144b0*/  FMUL.FTZ R146, R0, R146 ;  /* 0x0000009200927220 */ /* 0x000fe20000410000 */
[----:B------:R-:W-:Y:S01]  /*144c0*/  LOP3.LUT R152, R12, 0xff, RZ, 0xc0, !PT ;  /* 0x000000ff0c987812 */ /* 0x000fe200078ec0ff */
[C---:B------:R-:W-:Y:S04]  /*144d0*/  HMMA.16816.F32 R140, R168.reuse, R154, R140 ;  /* 0x0000009aa88c723c */ /* 0x040fe8000000188c */
[----:B------:R-:W-:Y:S01]  /*144e0*/  FMUL.FTZ R147, R0, R147 ;  /* 0x0000009300937220 */ /* 0x000fe20000410000 */
[----:B------:R-:W-:Y:S01]  /*144f0*/  SHF.R.U32.HI R153, RZ, 0x18, R150 ;  /* 0x00000018ff997819 */ /* 0x000fe20000011696 */
[----:B------:R-:W-:Y:S01]  /*14500*/  FFMA.FTZ R180, R33, c[0x0][0x23c], -R180 ;  /* 0x00008f0021b47a23 */ /* 0x000fe200000108b4 */
[----:B------:R-:W-:Y:S01]  /*14510*/  LOP3.LUT R154, R150, 0xffff, RZ, 0xc0, !PT ;  /* 0x0000ffff969a7812 */ /* 0x000fe200078ec0ff */
[----:B------:R-:W-:Y:S01]  /*14520*/  FFMA.FTZ R0, R0, R247, R198 ;  /* 0x000000f700007223 */ /* 0x000fe200000100c6 */
[----:B------:R-:W-:Y:S02]  /*14530*/  SHF.R.U32.HI R151, RZ, 0x18, R12 ;  /* 0x00000018ff977819 */ /* 0x000fe4000001160c */
[C---:B---3--:R-:W-:Y:S01]  /*14540*/  HMMA.16816.F32 R144, R168.reuse, R156, R144 ;  /* 0x0000009ca890723c */ /* 0x048fe20000001890 */
[----:B------:R-:W-:Y:S02]  /*14550*/  MUFU.EX2 R180, R180 ;  /* 0x000000b400b47308 */ /* 0x000fe40000000800 */
[C---:B------:R-:W-:Y:S01]  /*14560*/  FMUL.FTZ R12, R2.reuse, R164 ;  /* 0x000000a4020c7220 */ /* 0x040fe20000410000 */
[----:B------:R-:W-:Y:S01]  /*14570*/  SHF.R.U32.HI R155, RZ, 0x10, R150 ;  /* 0x00000010ff9b7819 */ /* 0x000fe20000011696 */
[----:B------:R-:W-:Y:S01]  /*14580*/  FADD.FTZ R0, R197, R0 ;  /* 0x00000000c5007221 */ /* 0x000fe20000010000 */
[----:B------:R-:W-:Y:S01]  /*14590*/  SHF.R.U32.HI R150, RZ, 0x8, R13 ;  /* 0x00000008ff967819 */ /* 0x000fe2000001160d */
[C---:B------:R-:W-:Y:S01]  /*145a0*/  FMUL.FTZ R13, R2.reuse, R165 ;  /* 0x000000a5020d7220 */ /* 0x040fe20000410000 */
[----:B------:R-:W-:Y:S01]  /*145b0*/  SHF.R.U32.HI R154, RZ, 0x8, R154 ;  /* 0x00000008ff9a7819 */ /* 0x000fe2000001169a */
[----:B------:R-:W-:Y:S03]  /*145c0*/  LDSM.16.MT88.4 R164, [R203+0x18800] ;  /* 0x01880000cba4783b */ /* 0x000fe60000004200 */
[----:B------:R-:W-:Y:S01]  /*145d0*/  LOP3.LUT R155, R155, 0xff, RZ, 0xc0, !PT ;  /* 0x000000ff9b9b7812 */ /* 0x000fe200078ec0ff */
[----:B------:R-:W-:Y:S01]  /*145e0*/  FFMA.FTZ R2, R2, R250, R236 ;  /* 0x000000fa02027223 */ /* 0x000fe200000100ec */
[----:B------:R-:W-:Y:S03]  /*145f0*/  HMMA.16816.F32 R12, R168, R158, R12 ;  /* 0x0000009ea80c723c */ /* 0x000fe6000000180c */
[----:B------:R-:W-:Y:S01]  /*14600*/  PRMT R154, R176, 0x5410, R154 ;  /* 0x00005410b09a7816 */ /* 0x000fe2000000009a */
[----:B------:R-:W2:Y:S01]  /*14610*/  LDSM.16.MT88.4 R156, [R204+0x18800] ;  /* 0x01880000cc9c783b */ /* 0x000ea20000004200 */
[----:B------:R-:W-:Y:S01]  /*14620*/  PRMT R155, R155, 0x5410, R153 ;  /* 0x000054109b9b7816 */ /* 0x000fe20000000099 */
[----:B------:R-:W-:Y:S01]  /*14630*/  FADD.FTZ R2, R199, R2 ;  /* 0x00000002c7027221 */ /* 0x000fe20000010000 */
[----:B------:R-:W-:Y:S01]  /*14640*/  PRMT R152, R152, 0x5410, R150 ;  /* 0x0000541098987816 */ /* 0x000fe20000000096 */
[--C-:B------:R-:W-:Y:S01]  /*14650*/  HSET2.LE.AND R154, R154, R252.reuse, PT ;  /* 0x000000fc9a9a7233 */ /* 0x100fe20003803000 */
[----:B------:R-:W-:Y:S03]  /*14660*/  PRMT R149, R149, 0x5410, R151 ;  /* 0x0000541095957816 */ /* 0x000fe60000000097 */
[--C-:B------:R-:W-:Y:S01]  /*14670*/  HSET2.LE.AND R155, R155, R252.reuse, PT ;  /* 0x000000fc9b9b7233 */ /* 0x100fe20003803000 */
[----:B------:R-:W-:Y:S01]  /*14680*/  F2FP.PACK_AB R168, R189, R190 ;  /* 0x000000bebda8723e */ /* 0x000fe200000000ff */
[--C-:B------:R-:W-:Y:S01]  /*14690*/  HSET2.LE.AND R152, R152, R252.reuse, PT ;  /* 0x000000fc98987233 */ /* 0x100fe20003803000 */
[----:B------:R-:W-:Y:S01]  /*146a0*/  F2FP.PACK_AB R150, R193, R194 ;  /* 0x000000c2c196723e */ /* 0x000fe200000000ff */
[--C-:B------:R-:W-:Y:S01]  /*146b0*/  HSET2.LE.AND R153, R149, R252.reuse, PT ;  /* 0x000000fc95997233 */ /* 0x100fe20003803000 */
[----:B------:R-:W-:Y:S01]  /*146c0*/  F2FP.PACK_AB R149, R195, R196 ;  /* 0x000000c4c395723e */ /* 0x000fe200000000ff */
[----:B------:R-:W-:Y:S01]  /*146d0*/  LDSM.16.MT88.4 R176, [R202+0x1a800] ;  /* 0x01a80000cab0783b */ /* 0x000fe20000004200 */
        /* <DEDUP_REMOVED lines=10> */
[----:B------:R-:W3:Y:S01]  /*14780*/  LDSM.16.MT88.4 R168, [R201+0x1a800] ;  /* 0x01a80000c9a8783b */ /* 0x000ee20000004200 */
[----:B------:R-:W-:Y:S01]  /*14790*/  MOV R149, UR4 ;  /* 0x0000000400957c02 */ /* 0x000fe20008000f00 */
[----:B------:R-:W-:Y:S02]  /*147a0*/  FADD.FTZ R0, R190, R0 ;  /* 0x00000000be007221 */ /* 0x000fe40000010000 */
[----:B------:R-:W-:Y:S01]  /*147b0*/  FADD.FTZ R2, R191, R2 ;  /* 0x00000002bf027221 */ /* 0x000fe20000010000 */
[C---:B------:R-:W-:Y:S05]  /*147c0*/  HMMA.16816.F32 R4, R152.reuse, R160, R4 ;  /* 0x000000a09804723c */ /* 0x040fea0000001804 */
[----:B------:R-:W-:Y:S01]  /*147d0*/  LOP3.LUT R149, R233, UR37, R149, 0x96, !PT ;  /* 0x00000025e9957c12 */ /* 0x000fe2000f8e9695 */
[----:B------:R-:W-:Y:S02]  /*147e0*/  FADD.FTZ R0, R189, R0 ;  /* 0x00000000bd007221 */ /* 0x000fe40000010000 */
[C---:B------:R-:W-:Y:S01]  /*147f0*/  HMMA.16816.F32 R8, R152.reuse, R162, R8 ;  /* 0x000000a29808723c */ /* 0x040fe20000001808 */
[----:B------:R-:W4:Y:S03]  /*14800*/  LDSM.16.MT88.4 R160, [R204+0x1a800] ;  /* 0x01a80000cca0783b */ /* 0x000f260000004200 */
[----:B------:R-:W-:Y:S04]  /*14810*/  IMAD.WIDE.U32 R150, R149, -0x326172a9, RZ ;  /* 0xcd9e8d5795967825 */ /* 0x000fe800078e00ff */
[C---:B-1----:R-:W-:Y:S04]  /*14820*/  HMMA.16816.F32 R36, R152.reuse, R172, R36 ;  /* 0x000000ac9824723c */ /* 0x042fe80000001824 */
[--C-:B------:R-:W-:Y:S01]  /*14830*/  FFMA.FTZ R149, R27, c[0x0][0x23c], -R181.reuse ;  /* 0x00008f001b957a23 */ /* 0x100fe200000108b5 */
[----:B------:R-:W-:Y:S01]  /*14840*/  LOP3.LUT R24, R151, UR15, R242, 0x96, !PT ;  /* 0x0000000f97187c12 */ /* 0x000fe2000f8e96f2 */
[----:B------:R-:W-:Y:S01]  /*14850*/  FADD.FTZ R2, R196, R2 ;  /* 0x00000002c4027221 */ /* 0x000fe20000010000 */
[----:B------:R-:W-:Y:S01]  /*14860*/  LOP3.LUT R150, R183, UR13, R150, 0x96, !PT ;  /* 0x0000000db7967c12 */ /* 0x000fe2000f8e9696 */
[C---:B------:R-:W-:Y:S01]  /*14870*/  HMMA.16816.F32 R40, R152.reuse, R174, R40 ;  /* 0x000000ae9828723c */ /* 0x040fe20000001828 */
[----:B------:R-:W-:Y:S01]  /*14880*/  LDSM.16.MT88.4 R172, [R204+0x1c800] ;  /* 0x01c80000ccac783b */ /* 0x000fe20000004200 */
[----:B------:R-:W-:Y:S02]  /*14890*/  MUFU.EX2 R185, R149 ;  /* 0x0000009500b97308 */ /* 0x000fe40000000800 */
[----:B------:R-:W-:Y:S04]  /*148a0*/  IMAD.WIDE.U32 R24, R24, -0x2daee0ad, RZ ;  /* 0xd2511f5318187825 */ /* 0x000fe800078e00ff */
[C---:B--2---:R-:W-:Y:S04]  /*148b0*/  HMMA.16816.F32 R44, R152.reuse, R156, R44 ;  /* 0x0000009c982c723c */ /* 0x044fe8000000182c */
[----:B------:R-:W-:Y:S01]  /*148c0*/  IMAD.WIDE.U32 R150, R150, -0x2daee0ad, RZ ;  /* 0xd2511f5396967825 */ /* 0x000fe200078e00ff */
[----:B------:R-:W1:Y:S03]  /*148d0*/  MUFU.EX2 R183, R21 ;  /* 0x0000001500b77308 */ /* 0x000e660000000800 */
[C---:B------:R-:W-:Y:S01]  /*148e0*/  HMMA.16816.F32 R48, R152.reuse, R158, R48 ;  /* 0x0000009e9830723c */ /* 0x040fe20000001830 */
[----:B------:R-:W2:Y:S03]  /*148f0*/  LDSM.16.MT88.4 R156, [R203+0x1a800] ;  /* 0x01a80000cb9c783b */ /* 0x000ea60000004200 */
[----:B------:R-:W-:Y:S01]  /*14900*/  LOP3.LUT R151, R151, UR10, R24, 0x96, !PT ;  /* 0x0000000a97977c12 */ /* 0x000fe2000f8e9618 */
[----:B------:R-:W-:Y:S02]  /*14910*/  FADD.FTZ R0, R194, R0 ;  /* 0x00000000c2007221 */ /* 0x000fe40000010000 */
[----:B------:R-:W-:Y:S01]  /*14920*/  FADD.FTZ R2, R195, R2 ;  /* 0x00000002c3027221 */ /* 0x000fe20000010000 */
[C---:B------:R-:W-:Y:S04]  /*14930*/  HMMA.16816.F32 R52, R152.reuse, R164, R52 ;  /* 0x000000a49834723c */ /* 0x040fe80000001834 */
[----:B------:R-:W-:Y:S02]  /*14940*/  FADD.FTZ R0, R193, R0 ;  /* 0x00000000c1007221 */ /* 0x000fe40000010000 */
[----:B------:R-:W-:Y:S02]  /*14950*/  FADD.FTZ R2, R184, R2 ;  /* 0x00000002b8027221 */ /* 0x000fe40000010000 */
[C---:B------:R-:W-:Y:S01]  /*14960*/  HMMA.16816.F32 R56, R152.reuse, R166, R56 ;  /* 0x000000a69838723c */ /* 0x040fe20000001838 */
[----:B------:R-:W5:Y:S03]  /*14970*/  LDSM.16.MT88.4 R164, [R201+0x1c800] ;  /* 0x01c80000c9a4783b */ /* 0x000f660000004200 */
[----:B-1----:R-:W-:Y:S04]  /*14980*/  FADD.FTZ R2, R183, R2 ;  /* 0x00000002b7027221 */ /* 0x002fe80000010000 */
[C---:B---3--:R-:W-:Y:S04]  /*14990*/  HMMA.16816.F32 R60, R152.reuse, R168, R60 ;  /* 0x000000a8983c723c */ /* 0x048fe8000000183c */
[----:B------:R-:W-:Y:S04]  /*149a0*/  FADD.FTZ R2, R188, R2 ;  /* 0x00000002bc027221 */ /* 0x000fe80000010000 */
[C---:B------:R-:W-:Y:S01]  /*149b0*/  HMMA.16816.F32 R64, R152.reuse, R170, R64 ;  /* 0x000000aa9840723c */ /* 0x040fe20000001840 */
[----:B------:R-:W1:Y:S03]  /*149c0*/  LDSM.16.MT88.4 R168, [R202+0x1c800] ;  /* 0x01c80000caa8783b */ /* 0x000e660000004200 */
[----:B------:R-:W-:Y:S04]  /*149d0*/  FADD.FTZ R2, R187, R2 ;  /* 0x00000002bb027221 */ /* 0x000fe80000010000 */
        /* <DEDUP_REMOVED lines=13> */
[C---:B------:R-:W-:Y:S07]  /*14ab0*/  HMMA.16816.F32 R104, R152.reuse, R170, R104 ;  /* 0x000000aa9868723c */ /* 0x040fee0000001868 */
[----:B------:R-:W-:Y:S01]  /*14ac0*/  IMAD.WIDE.U32 R170, R151, -0x326172a9, RZ ;  /* 0xcd9e8d5797aa7825 */ /* 0x000fe200078e00ff */
[C---:B------:R-:W-:Y:S08]  /*14ad0*/  HMMA.16816.F32 R108, R152.reuse, R172, R108 ;  /* 0x000000ac986c723c */ /* 0x040ff0000000186c */
[C---:B------:R-:W-:Y:S01]  /*14ae0*/  HMMA.16816.F32 R112, R152.reuse, R174, R112 ;  /* 0x000000ae9870723c */ /* 0x040fe20000001870 */
[----:B------:R-:W-:Y:S07]  /*14af0*/  MUFU.EX2 R175, R31 ;  /* 0x0000001f00af7308 */ /* 0x000fee0000000800 */
[C---:B---3--:R-:W-:Y:S03]  /*14b00*/  HMMA.16816.F32 R116, R152.reuse, R176, R116 ;  /* 0x000000b09874723c */ /* 0x048fe60000001874 */
[----:B------:R-:W-:Y:S05]  /*14b10*/  MUFU.EX2 R177, R29 ;  /* 0x0000001d00b17308 */ /* 0x000fea0000000800 */
[C---:B------:R-:W-:Y:S05]  /*14b20*/  HMMA.16816.F32 R120, R152.reuse, R178, R120 ;  /* 0x000000b29878723c */ /* 0x040fea0000001878 */
[----:B------:R-:W1:Y:S03]  /*14b30*/  MUFU.EX2 R178, R28 ;  /* 0x0000001c00b27308 */ /* 0x000e660000000800 */
[C---:B----4-:R-:W-:Y:S07]  /*14b40*/  HMMA.16816.F32 R124, R152.reuse, R160, R124 ;  /* 0x000000a0987c723c */ /* 0x050fee000000187c */
[----:B------:R-:W-:Y:S01]  /*14b50*/  LOP3.LUT R160, R25, UR12, R230, 0x96, !PT ;  /* 0x0000000c19a07c12 */ /* 0x000fe2000f8e96e6 */
[C---:B------:R-:W-:Y:S01]  /*14b60*/  HMMA.16816.F32 R128, R152.reuse, R162, R128 ;  /* 0x000000a29880723c */ /* 0x040fe20000001880 */
[----:B------:R-:W3:Y:S01]  /*14b70*/  LDSM.16.MT88.4 R24, [R203+0x1e800] ;  /* 0x01e80000cb18783b */ /* 0x000ee20000004200 */
[----:B------:R4:W-:Y:S02]  /*14b80*/  MUFU.EX2 R176, R30 ;  /* 0x0000001e00b07308 */ /* 0x0009e40000000800 */
[----:B------:R-:W-:Y:S04]  /*14b90*/  IMAD.WIDE.U32 R160, R160, -0x326172a9, RZ ;  /* 0xcd9e8d57a0a07825 */ /* 0x000fe800078e00ff */
[C---:B--2---:R-:W-:Y:S04]  /*14ba0*/  HMMA.16816.F32 R132, R152.reuse, R156, R132 ;  /* 0x0000009c9884723c */ /* 0x044fe80000001884 */
[----:B------:R-:W-:Y:S01]  /*14bb0*/  LOP3.LUT R149, R171, UR9, R160, 0x96, !PT ;  /* 0x00000009ab957c12 */ /* 0x000fe2000f8e96a0 */
[----:B------:R-:W-:Y:S01]  /*14bc0*/  MUFU.EX2 R174, R32 ;  /* 0x0000002000ae7308 */ /* 0x000fe20000000800 */
[----:B-1----:R-:W-:Y:S01]  /*14bd0*/  FADD.FTZ R2, R178, R2 ;  /* 0x00000002b2027221 */ /* 0x002fe20000010000 */
[----:B------:R-:W-:Y:S01]  /*14be0*/  LOP3.LUT R156, R161, UR11, R182, 0x96, !PT ;  /* 0x0000000ba19c7c12 */ /* 0x000fe2000f8e96b6 */
[C---:B------:R-:W-:Y:S01]  /*14bf0*/  HMMA.16816.F32 R136, R152.reuse, R158, R136 ;  /* 0x0000009e9888723c */ /* 0x040fe20000001888 */
[----:B------:R-:W-:Y:S03]  /*14c00*/  LDSM.16.MT88.4 R160, [R202+0x19000] ;  /* 0x01900000caa0783b */ /* 0x000fe60000004200 */
[----:B------:R-:W-:Y:S03]  /*14c10*/  IMAD.WIDE.U32 R156, R156, -0x2daee0ad, RZ ;  /* 0xd2511f539c9c7825 */ /* 0x000fe600078e00ff */
[----:B------:R-:W-:Y:S01]  /*14c20*/  MUFU.EX2 R179, R23 ;  /* 0x0000001700b37308 */ /* 0x000fe20000000800 */
[C---:B-----5:R-:W-:Y:S01]  /*14c30*/  HMMA.16816.F32 R16, R152.reuse, R164, R16 ;  /* 0x000000a49810723c */ /* 0x060fe20000001810 */
[----:B----4-:R-:W-:Y:S03]  /*14c40*/  LDSM.16.MT88.4 R28, [R202+0x19800] ;  /* 0x01980000ca1c783b */ /* 0x010fe60000004200 */
[----:B------:R-:W-:Y:S01]  /*14c50*/  LOP3.LUT R151, R157, UR8, R150, 0x96, !PT ;  /* 0x000000089d977c12 */ /* 0x000fe2000f8e9696 */
[--C-:B------:R-:W-:Y:S02]  /*14c60*/  FFMA.FTZ R150, R22, c[0x0][0x23c], -R181.reuse ;  /* 0x00008f0016967a23 */ /* 0x100fe400000108b5 */
[----:B------:R-:W-:Y:S01]  /*14c70*/  IMAD.WIDE.U32 R168, R149, -0x2daee0ad, RZ ;  /* 0xd2511f5395a87825 */ /* 0x000fe200078e00ff */
[C---:B------:R-:W-:Y:S01]  /*14c80*/  HMMA.16816.F32 R140, R152.reuse, R166, R140 ;  /* 0x000000a6988c723c */ /* 0x040fe2000000188c */
[----:B------:R-:W1:Y:S03]  /*14c90*/  MUFU.EX2 R182, R150 ;  /* 0x0000009600b67308 */ /* 0x000e660000000800 */
[----:B------:R-:W-:Y:S01]  /*14ca0*/  LOP3.LUT R20, R169, UR6, R156, 0x96, !PT ;  /* 0x00000006a9147c12 */ /* 0x000fe2000f8e969c */
[----:B------:R-:W-:Y:S01]  /*14cb0*/  IMAD.WIDE.U32 R172, R151, -0x326172a9, RZ ;  /* 0xcd9e8d5797ac7825 */ /* 0x000fe200078e00ff */
[----:B------:R-:W2:Y:S02]  /*14cc0*/  LDSM.16.MT88.4 R156, [R201+0x19000] ;  /* 0x01900000c99c783b */ /* 0x000ea40000004200 */
[C---:B---3--:R-:W-:Y:S04]  /*14cd0*/  HMMA.16816.F32 R144, R152.reuse, R24, R144 ;  /* 0x000000189890723c */ /* 0x048fe80000001890 */
[----:B------:R-:W-:Y:S04]  /*14ce0*/  IMAD.WIDE.U32 R20, R20, -0x326172a9, RZ ;  /* 0xcd9e8d5714147825 */ /* 0x000fe800078e00ff */
[----:B------:R-:W-:Y:S01]  /*14cf0*/  FFMA.FTZ R181, R35, c[0x0][0x23c], -R181 ;  /* 0x00008f0023b57a23 */ /* 0x000fe200000108b5 */
[----:B------:R-:W-:Y:S01]  /*14d00*/  HMMA.16816.F32 R12, R152, R26, R12 ;  /* 0x0000001a980c723c */ /* 0x000fe2000000180c */
[----:B------:R-:W-:Y:S02]  /*14d10*/  LDSM.16.MT88.4 R152, [R201+0x1b000] ;  /* 0x01b00000c998783b */ /* 0x000fe40000004200 */
[C---:B------:R-:W-:Y:S02]  /*14d20*/  LOP3.LUT R22, R20.reuse, 0xffff, RZ, 0xc0, !PT ;  /* 0x0000ffff14167812 */ /* 0x040fe400078ec0ff */
[----:B------:R-:W-:Y:S01]  /*14d30*/  MUFU.EX2 R181, R181 ;  /* 0x000000b500b57308 */ /* 0x000fe20000000800 */
[----:B------:R-:W-:Y:S01]  /*14d40*/  LOP3.LUT R151, R20, 0xff, RZ, 0xc0, !PT ;  /* 0x000000ff14977812 */ /* 0x000fe200078ec0ff */
[----:B------:R-:W-:Y:S01]  /*14d50*/  FADD.FTZ R2, R177, R2 ;  /* 0x00000002b1027221 */ /* 0x000fe20000010000 */
[----:B------:R-:W-:Y:S01]  /*14d60*/  SHF.R.U32.HI R22, RZ, 0x8, R22 ;  /* 0x00000008ff167819 */ /* 0x000fe20000011616 */
[----:B-1----:R-:W-:Y:S03]  /*14d70*/  FADD.FTZ R0, R182, R0 ;  /* 0x00000000b6007221 */ /* 0x002fe60000010000 */
[----:B------:R-:W-:Y:S01]  /*14d80*/  SHF.R.U32.HI R150, RZ, 0x18, R20 ;  /* 0x00000018ff967819 */ /* 0x000fe20000011614 */
[----:B------:R-:W-:Y:S01]  /*14d90*/  FADD.FTZ R0, R179, R0 ;  /* 0x00000000b3007221 */ /* 0x000fe20000010000 */
[----:B------:R-:W-:Y:S01]  /*14da0*/  SHF.R.U32.HI R149, RZ, 0x10, R20 ;  /* 0x00000010ff957819 */ /* 0x000fe20000011614 */
[----:B------:R-:W-:Y:S01]  /*14db0*/  FADD.FTZ R2, R174, R2 ;  /* 0x00000002ae027221 */ /* 0x000fe20000010000 */
[----:B------:R-:W-:Y:S01]  /*14dc0*/  LOP3.LUT R20, R21, UR16, R172, 0x96, !PT ;  /* 0x0000001015147c12 */ /* 0x000fe2000f8e96ac */
[----:B------:R-:W-:Y:S01]  /*14dd0*/  FADD.FTZ R0, R186, R0 ;  /* 0x00000000ba007221 */ /* 0x000fe20000010000 */
[----:B------:R-:W-:Y:S01]  /*14de0*/  PRMT R164, R151, 0x5410, R22 ;  /* 0x0000541097a47816 */ /* 0x000fe20000000016 */
[----:B------:R-:W1:Y:S01]  /*14df0*/  MUFU.EX2 R172, R34 ;  /* 0x0000002200ac7308 */ /* 0x000e620000000800 */
[----:B------:R-:W-:Y:S01]  /*14e00*/  LOP3.LUT R21, R20, 0xffff, RZ, 0xc0, !PT ;  /* 0x0000ffff14157812 */ /* 0x000fe200078ec0ff */
[----:B------:R-:W-:Y:S01]  /*14e10*/  FADD.FTZ R0, R185, R0 ;  /* 0x00000000b9007221 */ /* 0x000fe20000010000 */
[----:B------:R-:W-:Y:S01]  /*14e20*/  SHF.R.U32.HI R22, RZ, 0x10, R20 ;  /* 0x00000010ff167819 */ /* 0x000fe20000011614 */
[----:B------:R-:W-:Y:S01]  /*14e30*/  FADD.FTZ R250, R180, R2 ;  /* 0x00000002b4fa7221 */ /* 0x000fe20000010000 */
[----:B------:R-:W-:Y:S01]  /*14e40*/  LOP3.LUT R149, R149, 0xff, RZ, 0xc0, !PT ;  /* 0x000000ff95957812 */ /* 0x000fe200078ec0ff */
[----:B------:R-:W-:Y:S01]  /*14e50*/  FADD.FTZ R0, R176, R0 ;  /* 0x00000000b0007221 */ /* 0x000fe20000010000 */
[----:B------:R-:W-:Y:S02]  /*14e60*/  SHF.R.U32.HI R25, RZ, 0x8, R21 ;  /* 0x00000008ff197819 */ /* 0x000fe40000011615 */
[----:B------:R-:W-:Y:S01]  /*14e70*/  LOP3.LUT R24, R22, 0xff, RZ, 0xc0, !PT ;  /* 0x000000ff16187812 */ /* 0x000fe200078ec0ff */
[--C-:B------:R-:W-:Y:S01]  /*14e80*/  HSET2.LE.AND R22, R164, R252.reuse, PT ;  /* 0x000000fca4167233 */ /* 0x100fe20003803000 */
[----:B------:R-:W-:Y:S01]  /*14e90*/  PRMT R151, R149, 0x5410, R150 ;  /* 0x0000541095977816 */ /* 0x000fe20000000096 */
[----:B------:R-:W3:Y:S01]  /*14ea0*/  LDSM.16.MT88.4 R164, [R204+0x19000] ;  /* 0x01900000cca4783b */ /* 0x000ee20000004200 */
[----:B------:R-:W-:Y:S01]  /*14eb0*/  LOP3.LUT R150, R20, 0xff, RZ, 0xc0, !PT ;  /* 0x000000ff14967812 */ /* 0x000fe200078ec0ff */
[----:B------:R-:W-:Y:S01]  /*14ec0*/  FADD.FTZ R0, R175, R0 ;  /* 0x00000000af007221 */ /* 0x000fe20000010000 */
[----:B------:R-:W-:Y:S01]  /*14ed0*/  SHF.R.U32.HI R149, RZ, 0x18, R20 ;  /* 0x00000018ff957819 */ /* 0x000fe20000011614 */
[--C-:B------:R-:W-:Y:S01]  /*14ee0*/  HSET2.LE.AND R23, R151, R252.reuse, PT ;  /* 0x000000fc97177233 */ /* 0x100fe20003803000 */
[----:B------:R-:W-:Y:S02]  /*14ef0*/  PRMT R150, R150, 0x5410, R25 ;  /* 0x0000541096967816 */ /* 0x000fe40000000019 */
[----:B------:R-:W-:Y:S02]  /*14f00*/  PRMT R149, R24, 0x5410, R149 ;  /* 0x0000541018957816 */ /* 0x000fe40000000095 */
[----:B------:R-:W-:Y:S01]  /*14f10*/  F2FP.PACK_AB R20, R187, R188 ;  /* 0x000000bcbb14723e */ /* 0x000fe200000000ff */
[----:B------:R-:W4:Y:S01]  /*14f20*/  LDSM.16.MT88.4 R24, [R203+0x19000] ;  /* 0x01900000cb18783b */ /* 0x000f220000004200 */
[----:B------:R-:W-:Y:S01]  /*14f30*/  F2FP.PACK_AB R21, R185, R186 ;  /* 0x000000bab915723e */ /* 0x000fe200000000ff */
[--C-:B------:R-:W-:Y:S01]  /*14f40*/  HSET2.LE.AND R149, R149, R252.reuse, PT ;  /* 0x000000fc95957233 */ /* 0x100fe20003803000 */
[----:B------:R-:W-:Y:S01]  /*14f50*/  LOP3.LUT R22, R22, R20, RZ, 0xc0, !PT ;  /* 0x0000001416167212 */ /* 0x000fe200078ec0ff */
[--C-:B------:R-:W-:Y:S01]  /*14f60*/  HSET2.LE.AND R20, R150, R252.reuse, PT ;  /* 0x000000fc96147233 */ /* 0x100fe20003803000 */
[----:B------:R-:W-:Y:S01]  /*14f70*/  LOP3.LUT R23, R23, R21, RZ, 0xc0, !PT ;  /* 0x0000001517177212 */ /* 0x000fe200078ec0ff */
[----:B-1----:R-:W-:Y:S01]  /*14f80*/  FADD.FTZ R0, R172, R0 ;  /* 0x00000000ac007221 */ /* 0x002fe20000010000 */
[----:B------:R-:W-:Y:S02]  /*14f90*/  F2FP.PACK_AB R21, R183, R184 ;  /* 0x000000b8b715723e */ /* 0x000fe400000000ff */
[----:B------:R-:W-:Y:S01]  /*14fa0*/  F2FP.PACK_AB R150, R179, R182 ;  /* 0x000000b6b396723e */ /* 0x000fe200000000ff */
[----:B------:R-:W-:Y:S01]  /*14fb0*/  FADD.FTZ R247, R181, R0 ;  /* 0x00000000b5f77221 */ /* 0x000fe20000010000 */
[----:B------:R-:W-:Y:S02]  /*14fc0*/  LOP3.LUT R20, R20, R21, RZ, 0xc0, !PT ;  /* 0x0000001514147212 */ /* 0x000fe400078ec0ff */
[----:B------:R-:W-:Y:S07]  /*14fd0*/  LOP3.LUT R21, R149, R150, RZ, 0xc0, !PT ;  /* 0x0000009695157212 */ /* 0x000fee00078ec0ff */
[C---:B--2---:R-:W-:Y:S08]  /*14fe0*/  HMMA.16816.F32 R4, R20.reuse, R156, R4 ;  /* 0x0000009c1404723c */ /* 0x044ff00000001804 */
[C---:B------:R-:W-:Y:S01]  /*14ff0*/  HMMA.16816.F32 R8, R20.reuse, R158, R8 ;  /* 0x0000009e1408723c */ /* 0x040fe20000001808 */
[----:B------:R-:W1:Y:S07]  /*15000*/  LDSM.16.MT88.4 R156, [R202+0x1b000] ;  /* 0x01b00000ca9c783b */ /* 0x000e6e0000004200 */
        /* <DEDUP_REMOVED lines=34> */
[C---:B------:R-:W-:Y:S08]  /*15230*/  HMMA.16816.F32 R128, R20.reuse, R166, R128 ;  /* 0x000000a61480723c */ /* 0x040ff00000001880 */
[C---:B----4-:R-:W-:Y:S07]  /*15240*/  HMMA.16816.F32 R132, R20.reuse, R24, R132 ;  /* 0x000000181484723c */ /* 0x050fee0000001884 */
[----:B------:R-:W-:Y:S01]  /*15250*/  LOP3.LUT R24, R173, UR7, R170, 0x96, !PT ;  /* 0x00000007ad187c12 */ /* 0x000fe2000f8e96aa */
[C---:B------:R-:W-:Y:S04]  /*15260*/  HMMA.16816.F32 R136, R20.reuse, R26, R136 ;  /* 0x0000001a1488723c */ /* 0x040fe80000001888 */
[----:B------:R-:W-:Y:S04]  /*15270*/  IMAD.WIDE.U32 R24, R24, -0x2daee0ad, RZ ;  /* 0xd2511f5318187825 */ /* 0x000fe800078e00ff */
[C---:B-----5:R-:W-:Y:S04]  /*15280*/  HMMA.16816.F32 R16, R20.reuse, R152, R16 ;  /* 0x000000981410723c */ /* 0x060fe80000001810 */
[----:B------:R-:W-:Y:S02]  /*15290*/  LOP3.LUT R32, R25, UR17, R168, 0x96, !PT ;  /* 0x0000001119207c12 */ /* 0x000fe4000f8e96a8 */
[C---:B------:R-:W-:Y:S01]  /*152a0*/  LOP3.LUT R151, R24.reuse, 0xffff, RZ, 0xc0, !PT ;  /* 0x0000ffff18977812 */ /* 0x040fe200078ec0ff */
[----:B------:R-:W-:Y:S01]  /*152b0*/  LDSM.16.MT88.4 R168, [R202+0x1b800] ;  /* 0x01b80000caa8783b */ /* 0x000fe20000004200 */
[C---:B------:R-:W-:Y:S04]  /*152c0*/  HMMA.16816.F32 R140, R20.reuse, R154, R140 ;  /* 0x0000009a148c723c */ /* 0x040fe8000000188c */
[--C-:B------:R-:W-:Y:S02]  /*152d0*/  SHF.R.U32.HI R150, RZ, 0x10, R24.reuse ;  /* 0x00000010ff967819 */ /* 0x100fe40000011618 */
[----:B------:R-:W-:Y:S02]  /*152e0*/  LOP3.LUT R153, R24, 0xff, RZ, 0xc0, !PT ;  /* 0x000000ff18997812 */ /* 0x000fe400078ec0ff */
[C---:B-1----:R-:W-:Y:S04]  /*152f0*/  HMMA.16816.F32 R144, R20.reuse, R156, R144 ;  /* 0x0000009c1490723c */ /* 0x042fe80000001890 */
[----:B------:R-:W-:Y:S02]  /*15300*/  SHF.R.U32.HI R152, RZ, 0x18, R24 ;  /* 0x00000018ff987819 */ /* 0x000fe40000011618 */
[----:B------:R-:W1:Y:S01]  /*15310*/  LDSM.16.MT88.4 R24, [R201+0x19800] ;  /* 0x01980000c918783b */ /* 0x000e620000004200 */
[--C-:B------:R-:W-:Y:S01]  /*15320*/  SHF.R.U32.HI R35, RZ, 0x10, R32.reuse ;  /* 0x00000010ff237819 */ /* 0x100fe20000011620 */
[----:B------:R-:W-:Y:S04]  /*15330*/  HMMA.16816.F32 R12, R20, R158, R12 ;  /* 0x0000009e140c723c */ /* 0x000fe8000000180c */
[C---:B------:R-:W-:Y:S02]  /*15340*/  LOP3.LUT R33, R32.reuse, 0xffff, RZ, 0xc0, !PT ;  /* 0x0000ffff20217812 */ /* 0x040fe400078ec0ff */
[----:B------:R-:W-:Y:S01]  /*15350*/  SHF.R.U32.HI R34, RZ, 0x18, R32 ;  /* 0x00000018ff227819 */ /* 0x000fe20000011620 */
[----:B------:R-:W2:Y:S01]  /*15360*/  LDSM.16.MT88.4 R20, [R204+0x19800] ;  /* 0x01980000cc14783b */ /* 0x000ea20000004200 */
[----:B------:R-:W-:Y:S04]  /*15370*/  SHF.R.U32.HI R33, RZ, 0x8, R33 ;  /* 0x00000008ff217819 */ /* 0x000fe80000011621 */
[----:B------:R-:W-:Y:S02]  /*15380*/  LOP3.LUT R149, R32, 0xff, RZ, 0xc0, !PT ;  /* 0x000000ff20957812 */ /* 0x000fe400078ec0ff */
[----:B------:R-:W-:Y:S02]  /*15390*/  LOP3.LUT R32, R35, 0xff, RZ, 0xc0, !PT ;  /* 0x000000ff23207812 */ /* 0x000fe400078ec0ff */
        /* <DEDUP_REMOVED lines=19> */
[----:B------:R-:W-:Y:S02]  /*154d0*/  MOV R150, R3 ;  /* 0x0000000300967202 */ /* 0x000fe40000000f00 */
[----:B------:R-:W-:Y:S03]  /*154e0*/  MOV R149, R148 ;  /* 0x0000009400957202 */ /* 0x000fe60000000f00 */
[C---:B-1----:R-:W-:Y:S01]  /*154f0*/  HMMA.16816.F32 R152, R164.reuse, R24, R4 ;  /* 0x00000018a498723c */ /* 0x042fe20000001804 */
[----:B------:R-:W1:Y:S07]  /*15500*/  LDSM.16.MT88.4 R4, [R204+0x1b800] ;  /* 0x01b80000cc04783b */ /* 0x000e6e0000004200 */
[C---:B------:R-:W-:Y:S01]  /*15510*/  HMMA.16816.F32 R156, R164.reuse, R26, R8 ;  /* 0x0000001aa49c723c */ /* 0x040fe20000001808 */
[----:B------:R-:W4:Y:S07]  /*15520*/  LDSM.16.MT88.4 R8, [R203+0x1b800] ;  /* 0x01b80000cb08783b */ /* 0x000f2e0000004200 */
[C---:B------:R-:W-:Y:S01]  /*15530*/  HMMA.16816.F32 R36, R164.reuse, R28, R36 ;  /* 0x0000001ca424723c */ /* 0x040fe20000001824 */
[----:B------:R-:W-:Y:S07]  /*15540*/  LDSM.16.MT88.4 R24, [R202+0x1d800] ;  /* 0x01d80000ca18783b */ /* 0x000fee0000004200 */
        /* <DEDUP_REMOVED lines=12> */
[C---:B------:R-:W-:Y:S08]  /*15610*/  HMMA.16816.F32 R72, R164.reuse, R170, R72 ;  /* 0x000000aaa448723c */ /* 0x040ff00000001848 */
        /* <DEDUP_REMOVED lines=9> */
[C---:B------:R-:W-:Y:S08]  /*156b0*/  HMMA.16816.F32 R100, R164.reuse, R24, R100 ;  /* 0x00000018a464723c */ /* 0x040ff00000001864 */
[C---:B------:R-:W-:Y:S08]  /*156c0*/  HMMA.16816.F32 R104, R164.reuse, R26, R104 ;  /* 0x0000001aa468723c */ /* 0x040ff00000001868 */
[C---:B------:R-:W-:Y:S08]  /*156d0*/  HMMA.16816.F32 R108, R164.reuse, R28, R108 ;  /* 0x0000001ca46c723c */ /* 0x040ff0000000186c */
[C---:B------:R-:W-:Y:S08]  /*156e0*/  HMMA.16816.F32 R112, R164.reuse, R30, R112 ;  /* 0x0000001ea470723c */ /* 0x040ff00000001870 */
[C---:B---3--:R-:W-:Y:S08]  /*156f0*/  HMMA.16816.F32 R116, R164.reuse, R32, R116 ;  /* 0x00000020a474723c */ /* 0x048ff00000001874 */
[C---:B------:R-:W-:Y:S08]  /*15700*/  HMMA.16816.F32 R120, R164.reuse, R34, R120 ;  /* 0x00000022a478723c */ /* 0x040ff00000001878 */
[C---:B-----5:R-:W-:Y:S08]  /*15710*/  HMMA.16816.F32 R124, R164.reuse, R160, R124 ;  /* 0x000000a0a47c723c */ /* 0x060ff0000000187c */
[C---:B------:R-:W-:Y:S08]  /*15720*/  HMMA.16816.F32 R128, R164.reuse, R162, R128 ;  /* 0x000000a2a480723c */ /* 0x040ff00000001880 */
[C---:B-1----:R-:W-:Y:S08]  /*15730*/  HMMA.16816.F32 R132, R164.reuse, R4, R132 ;  /* 0x00000004a484723c */ /* 0x042ff00000001884 */
[C---:B------:R-:W-:Y:S08]  /*15740*/  HMMA.16816.F32 R136, R164.reuse, R6, R136 ;  /* 0x00000006a488723c */ /* 0x040ff00000001888 */
[C---:B----4-:R-:W-:Y:S08]  /*15750*/  HMMA.16816.F32 R160, R164.reuse, R8, R16 ;  /* 0x00000008a4a0723c */ /* 0x050ff00000001810 */
[C---:B------:R-:W-:Y:S08]  /*15760*/  HMMA.16816.F32 R140, R164.reuse, R10, R140 ;  /* 0x0000000aa48c723c */ /* 0x040ff0000000188c */
[C---:B--2---:R-:W-:Y:S08]  /*15770*/  HMMA.16816.F32 R144, R164.reuse, R20, R144 ;  /* 0x00000014a490723c */ /* 0x044ff00000001890 */
[----:B------:R-:W-:Y:S01]  /*15780*/  HMMA.16816.F32 R164, R164, R22, R12 ;  /* 0x00000016a4a4723c */ /* 0x000fe2000000180c */
[----:B------:R-:W-:-:S07]  /*15790*/  @P4 BRA `(.L_x_724) ;  /* 0xffffc51000004947 */ /* 0x000fce000383ffff */
.L_x_723:
        /* <DEDUP_REMOVED lines=26> */
[----:B------:R-:W-:Y:S01]  /*15940*/  SHF.R.S32.HI R17, RZ, 0x2, R172 ;  /* 0x00000002ff117819 */ /* 0x000fe200000114ac */
        /* <DEDUP_REMOVED lines=382> */
.L_x_728:
[----:B---34-:R-:W-:Y:S05]  /*17130*/  BSYNC B0 ;  /* 0x0000000000007941 */ /* 0x018fea0003800000 */
.L_x_727:
[----:B------:R-:W3:Y:S04]  /*17140*/  LDL.64 R18, [R1] ;  /* 0x0000000001127983 */ /* 0x000ee80000100a00 */
        /* <DEDUP_REMOVED lines=12> */
[----:B------:R-:W-:Y:S01]  /*17210*/  UIMAD UR4, UR6, UR4, URZ ;  /* 0x00000004060472a4 */ /* 0x000fe2000f8e023f */
[----:B------:R-:W-:-:S03]  /*17220*/  SHF.R.S32.HI R13, RZ, 0x1f, R12 ;  /* 0x0000001fff0d7819 */ /* 0x000fc6000001140c */
[----:B------:R-:W-:Y:S01]  /*17230*/  UIMAD UR4, UR10, UR5, UR4 ;  /* 0x000000050a0472a4 */ /* 0x000fe2000f8e0204 */
[----:B---3--:R-:W-:Y:S02]  /*17240*/  SHF.R.S32.HI R0, RZ, 0x1f, R18 ;  /* 0x0000001fff007819 */ /* 0x008fe40000011412 */
[----:B------:R-:W-:-:S04]  /*17250*/  IADD3 R2, P0, R18, UR14, RZ ;  /* 0x0000000e12027c10 */ /* 0x000fc8000ff1e0ff */
[----:B------:R-:W-:Y:S02]  /*17260*/  IADD3.X R3, R0, UR7, RZ, P0, !PT ;  /* 0x0000000700037c10 */ /* 0x000fe400087fe4ff */
[----:B------:R-:W-:Y:S01]  /*17270*/  ISETP.GE.AND P0, PT, R4, UR9, PT ;  /* 0x0000000904007c0c */ /* 0x000fe2000bf06270 */
[----:B------:R-:W-:Y:S02]  /*17280*/  IMAD.U32 R4, RZ, RZ, UR26 ;  /* 0x0000001aff047e24 */ /* 0x000fe4000f8e00ff */
        /* <DEDUP_REMOVED lines=19> */
.L_x_730:
[----:B----4-:R-:W-:Y:S05]  /*173c0*/  BSYNC B0 ;  /* 0x0000000000007941 */ /* 0x010fea0003800000 */
.L_x_729:
[----:B------:R-:W-:Y:S01]  /*173d0*/  LEA.HI.SX32 R14, R14, 0x20, 0x1d ;  /* 0x000000200e0e7811 */ /* 0x000fe200078feaff */
[----:B------:R-:W-:Y:S03]  /*173e0*/  BSSY B0, `(.L_x_731) ;  /* 0x0000015000007945 */ /* 0x000fe60003800000 */
[----:B------:R-:W-:-:S13]  /*173f0*/  ISETP.GE.AND P0, PT, R14, UR9, PT ;  /* 0x000000090e007c0c */ /* 0x000fda000bf06270 */
[----:B------:R-:W-:Y:S05]  /*17400*/  @P0 BRA `(.L_x_732) ;  /* 0x0000012000000947 */ /* 0x000fea0003800000 */
[----:B------:R-:W-:Y:S01]  /*17410*/  IADD3 R0, P0, R4, 0x20, RZ ;  /* 0x0000002004007810 */ /* 0x000fe20007f1e0ff */
[----:B--2---:R-:W-:Y:S01]  /*17420*/  IMAD.MOV.U32 R3, RZ, RZ, R9 ;  /* 0x000000ffff037224 */ /* 0x004fe200078e0009 */
[----:B------:R-:W-:Y:S02]  /*17430*/  ISETP.GE.AND P3, PT, R18, c[0x0][0x220], PT ;  /* 0x0000880012007a0c */ /* 0x000fe40003f66270 */
[----:B-----5:R-:W-:Y:S01]  /*17440*/  ISETP.GE.AND P2, PT, R17, c[0x0][0x220], PT ;  /* 0x0000880011007a0c */ /* 0x020fe20003f46270 */
[----:B------:R-:W-:Y:S01]  /*17450*/  IMAD.X R2, RZ, RZ, R5, P0 ;  /* 0x000000ffff027224 */ /* 0x000fe200000e0605 */
[----:B------:R-:W-:Y:S02]  /*17460*/  ISETP.GE.AND P1, PT, R16, c[0x0][0x220], PT ;  /* 0x0000880010007a0c */ /* 0x000fe40003f26270 */
[----:B------:R-:W-:Y:S01]  /*17470*/  ISETP.GE.AND P0, PT, R15, c[0x0][0x220], PT ;  /* 0x000088000f007a0c */ /* 0x000fe20003f06270 */
[----:B------:R-:W-:Y:S02]  /*17480*/  IMAD R14, R2, c[0x0][0x1e8], RZ ;  /* 0x00007a00020e7a24 */ /* 0x000fe400078e02ff */
[----:B------:R-:W-:-:S04]  /*17490*/  IMAD.MOV.U32 R2, RZ, RZ, R10 ;  /* 0x000000ffff027224 */ /* 0x000fc800078e000a */
[----:B------:R-:W-:-:S04]  /*174a0*/  IMAD.WIDE.U32 R6, R0, c[0x0][0x1e8], R2 ;  /* 0x00007a0000067a25 */ /* 0x000fc800078e0002 */
[----:B------:R-:W-:Y:S01]  /*174b0*/  IMAD R0, R0, c[0x0][0x1ec], R14 ;  /* 0x00007b0000007a24 */ /* 0x000fe200078e020e */
[----:B------:R-:W-:-:S03]  /*174c0*/  LEA R2, P4, R6, c[0x0][0x1d0], 0x1 ;  /* 0x0000740006027a11 */ /* 0x000fc600078808ff */
[----:B------:R-:W-:-:S05]  /*174d0*/  IMAD.IADD R0, R7, 0x1, R0 ;  /* 0x0000000107007824 */ /* 0x000fca00078e0200 */
[----:B------:R-:W-:-:S05]  /*174e0*/  LEA.HI.X R3, R6, c[0x0][0x1d4], R0, 0x1, P4 ;  /* 0x0000750006037a11 */ /* 0x000fca00020f0c00 */
[----:B------:R2:W-:Y:S04]  /*174f0*/  @!P3 STG.E.128 [R2.64], R48 ;  /* 0x000000300200b986 */ /* 0x0005e8000c101d1c */
[----:B-1----:R2:W-:Y:S04]  /*17500*/  @!P2 STG.E.128 [R2.64+0x80], R44 ;  /* 0x0000802c0200a986 */ /* 0x0025e8000c101d1c */
[----:B------:R2:W-:Y:S04]  /*17510*/  @!P1 STG.E.128 [R2.64+0x100], R40 ;  /* 0x0001002802009986 */ /* 0x0005e8000c101d1c */
[----:B------:R2:W-:Y:S02]  /*17520*/  @!P0 STG.E.128 [R2.64+0x180], R36 ;  /* 0x0001802402008986 */ /* 0x0005e4000c101d1c */
.L_x_732:
[----:B------:R-:W-:Y:S05]  /*17530*/  BSYNC B0 ;  /* 0x0000000000007941 */ /* 0x000fea0003800000 */
.L_x_731:
[----:B------:R-:W-:Y:S01]  /*17540*/  IADD3 R0, R12, 0x40, RZ ;  /* 0x000000400c007810 */ /* 0x000fe20007ffe0ff */
        /* <DEDUP_REMOVED lines=17> */
[----:B-1----:R1:W-:Y:S04]  /*17660*/  @!P3 STG.E.128 [R2.64], R64 ;  /* 0x000000400200b986 */ /* 0x0023e8000c101d1c */
[----:B------:R1:W-:Y:S04]  /*17670*/  @!P2 STG.E.128 [R2.64+0x80], R60 ;  /* 0x0000803c0200a986 */ /* 0x0003e8000c101d1c */
[----:B------:R1:W-:Y:S04]  /*17680*/  @!P1 STG.E.128 [R2.64+0x100], R56 ;  /* 0x0001003802009986 */ /* 0x0003e8000c101d1c */
[----:B------:R1:W-:Y:S02]  /*17690*/  @!P0 STG.E.128 [R2.64+0x180], R52 ;  /* 0x0001803402008986 */ /* 0x0003e4000c101d1c */
.L_x_734:
[----:B------:R-:W-:Y:S05]  /*176a0*/  BSYNC B0 ;  /* 0x0000000000007941 */ /* 0x000fea0003800000 */
.L_x_733:
[----:B------:R-:W-:-:S04]  /*176b0*/  IADD3 R0, R12, 0x60, RZ ;  /* 0x000000600c007810 */ /* 0x000fc80007ffe0ff */
        /* <DEDUP_REMOVED lines=22> */
.L_x_693:
[----:B------:R-:W-:Y:S01]  /*17820*/  UISETP.NE.AND UP4, UPT, UR25, -0x1, UPT ;  /* 0xffffffff1900788c */ /* 0x000fe2000bf85270 */
[----:B------:R-:W-:Y:S01]  /*17830*/  LEA.HI R6, R9, R23, RZ, 0x3 ;  /* 0x0000001709067211 */ /* 0x000fe200078f18ff */
[----:B------:R-:W-:Y:S01]  /*17840*/  ULDC.64 UR12, c[0x0][0x1e8] ;  /* 0x00007a00000c7ab9 */ /* 0x000fe20000000a00 */
[----:B------:R-:W1:Y:S01]  /*17850*/  S2R R12, SR_CTAID.Z ;  /* 0x00000000000c7919 */ /* 0x000e620000002700 */
[----:B------:R-:W-:Y:S01]  /*17860*/  ULDC.64 UR4, c[0x0][0x1e0] ;  /* 0x0000780000047ab9 */ /* 0x000fe20000000a00 */
[----:B------:R-:W-:Y:S01]  /*17870*/  LOP3.LUT R0, R6, 0xfffffff8, RZ, 0xc0, !PT ;  /* 0xfffffff806007812 */ /* 0x000fe200078ec0ff */
[----:B------:R-:W-:Y:S01]  /*17880*/  ULDC.U8 UR16, c[0x0][0x328] ;  /* 0x0000ca0000107ab9 */ /* 0x000fe20000000000 */
[----:B------:R-:W-:Y:S01]  /*17890*/  SHF.R.S32.HI R6, RZ, 0x3, R6 ;  /* 0x00000003ff067819 */ /* 0x000fe20000011406 */
[----:B------:R-:W-:Y:S01]  /*178a0*/  UISETP.NE.AND UP2, UPT, UR16, URZ, UPT ;  /* 0x0000003f1000728c */ /* 0x000fe2000bf45270 */
[----:B------:R-:W-:Y:S01]  /*178b0*/  IMAD.U32 R4, RZ, RZ, UR26 ;  /* 0x0000001aff047e24 */ /* 0x000fe2000f8e00ff */
[----:B------:R-:W-:Y:S01]  /*178c0*/  ULDC UR11, c[0x0][0x214] ;  /* 0x00008500000b7ab9 */ /* 0x000fe20000000800 */
[----:B------:R-:W-:Y:S01]  /*178d0*/  IMAD.IADD R15, R23, 0x1, -R0 ;  /* 0x00000001170f7824 */ /* 0x000fe200078e0a00 */
[----:B------:R-:W-:Y:S01]  /*178e0*/  @UP4 UIMAD.WIDE.U32 UR14, UR25, UR12, URZ ;  /* 0x0000000c190e42a5 */ /* 0x000fe2000f8e003f */
[--C-:B------:R-:W-:Y:S01]  /*178f0*/  SHF.R.S32.HI R7, RZ, 0x1f, R6.reuse ;  /* 0x0000001fff077819 */ /* 0x100fe20000011406 */
[----:B------:R-:W-:Y:S01]  /*17900*/  @!UP4 USHF.R.S32.HI UR17, URZ, 0x1f, UR7 ;  /* 0x0000001f3f11c899 */ /* 0x000fe20008011407 */
[----:B------:R-:W-:Y:S01]  /*17910*/  IMAD.SHL.U32 R0, R15, 0x8, RZ ;  /* 0x000000080f007824 */ /* 0x000fe200078e00ff */
[----:B------:R-:W-:Y:S01]  /*17920*/  @UP4 UIMAD UR13, UR25, UR13, UR15 ;  /* 0x0000000d190d42a4 */ /* 0x000fe2000f8e020f */
[----:B------:R-:W-:Y:S01]  /*17930*/  BSSY B0, `(.L_x_735) ;  /* 0x000003f000007945 */ /* 0x000fe20003800000 */
[----:B------:R-:W-:Y:S01]  /*17940*/  @!UP4 UIMAD UR17, UR17, UR4, URZ ;  /* 0x000000041111c2a4 */ /* 0x000fe2000f8e023f */
[----:B------:R-:W-:Y:S01]  /*17950*/  IMAD.WIDE R4, R4, 0x80, R6 ;  /* 0x0000008004047825 */ /* 0x000fe200078e0206 */
[----:B------:R-:W-:Y:S01]  /*17960*/  ULDC.U8 UR15, c[0x0][0x329] ;  /* 0x0000ca40000f7ab9 */ /* 0x000fe20000000000 */
[C---:B------:R-:W-:Y:S01]  /*17970*/  IADD3 R19, R0.reuse, 0x40, RZ ;  /* 0x0000004000137810 */ /* 0x040fe20007ffe0ff */
[----:B------:R-:W-:Y:S01]  /*17980*/  UISETP.NE.AND UP3, UPT, UR15, URZ, UPT ;  /* 0x0000003f0f00728c */ /* 0x000fe2000bf65270 */
[C---:B------:R-:W-:Y:S01]  /*17990*/  IADD3 R18, R0.reuse, 0x80, RZ ;  /* 0x0000008000127810 */ /* 0x040fe20007ffe0ff */
[----:B------:R-:W-:Y:S01]  /*179a0*/  USHF.R.S32.HI UR12, URZ, 0x1f, UR10 ;  /* 0x0000001f3f0c7899 */ /* 0x000fe2000801140a */
[----:B------:R-:W-:Y:S01]  /*179b0*/  IADD3 R17, R0, 0xc0, RZ ;  /* 0x000000c000117810 */ /* 0x000fe20007ffe0ff */
[----:B------:R-:W-:-:S02]  /*179c0*/  @!UP4 UIMAD.WIDE.U32 UR18, UR7, UR4, URZ ;  /* 0x000000040712c2a5 */ /* 0x000fc4000f8e003f */
[----:B------:R-:W-:Y:S02]  /*179d0*/  @!UP4 UIMAD UR17, UR7, UR5, UR17 ;  /* 0x000000050711c2a4 */ /* 0x000fe4000f8e0211 */
[----:B------:R-:W-:Y:S02]  /*179e0*/  UISETP.EQ.AND UP2, UPT, UR15, URZ, UP2 ;  /* 0x0000003f0f00728c */ /* 0x000fe40009742270 */
[----:B------:R-:W-:Y:S02]  /*179f0*/  ULDC.64 UR4, c[0x0][0x1f0] ;  /* 0x00007c0000047ab9 */ /* 0x000fe40000000a00 */
[----:B------:R-:W-:Y:S02]  /*17a00*/  UIMAD UR4, UR12, UR4, URZ ;  /* 0x000000040c0472a4 */ /* 0x000fe4000f8e023f */
[----:B------:R-:W-:Y:S02]  /*17a10*/  @!UP3 UISETP.NE.AND UP1, UPT, UR16, URZ, UPT ;  /* 0x0000003f1000b28c */ /* 0x000fe4000bf25270 */
[----:B------:R-:W-:-:S02]  /*17a20*/  @UP3 ULDC UR12, c[0x0][0x210] ;  /* 0x00008400000c3ab9 */ /* 0x000fc40000000800 */
[----:B------:R-:W-:Y:S02]  /*17a30*/  ULDC UR8, c[0x0][0x234] ;  /* 0x00008d0000087ab9 */ /* 0x000fe40000000800 */
[----:B------:R-:W-:Y:S02]  /*17a40*/  @UP3 UIMAD UR12, UR12, UR11, URZ ;  /* 0x0000000b0c0c32a4 */ /* 0x000fe4000f8e023f */
[----:B------:R-:W-:Y:S02]  /*17a50*/  UISETP.NE.OR UP0, UPT, UR25, -0x1, !UP2 ;  /* 0xffffffff1900788c */ /* 0x000fe4000d705670 */
[----:B------:R-:W-:Y:S02]  /*17a60*/  @!UP3 USEL UR12, UR11, UR8, !UP1 ;  /* 0x000000080b0cb287 */ /* 0x000fe4000c800000 */
[----:B------:R-:W-:Y:S02]  /*17a70*/  ULDC UR6, c[0x0][0x1c0] ;  /* 0x0000700000067ab9 */ /* 0x000fe40000000800 */
[----:B------:R-:W-:-:S02]  /*17a80*/  @UP3 UMOV UR20, 0x1 ;  /* 0x0000000100143882 */ /* 0x000fc40000000000 */
[----:B------:R-:W-:Y:S02]  /*17a90*/  @!UP3 UIMAD UR20, UR12, UR6, URZ ;  /* 0x000000060c14b2a4 */ /* 0x000fe4000f8e023f */
[----:B------:R-:W-:Y:S02]  /*17aa0*/  @!UP4 UMOV UR14, UR18 ;  /* 0x00000012000ecc82 */ /* 0x000fe40008000000 */
[----:B------:R-:W-:Y:S01]  /*17ab0*/  @!UP4 UIADD3 UR13, UR19, UR17, URZ ;  /* 0x00000011130dc290 */ /* 0x000fe2000fffe03f */
[C---:B------:R-:W-:Y:S01]  /*17ac0*/  IADD3 R2, P0, R0.reuse, UR14, RZ ;  /* 0x0000000e00027c10 */ /* 0x040fe2000ff1e0ff */
[----:B------:R-:W-:Y:S02]  /*17ad0*/  UIADD3 UR27, -UR9, UR27, URZ ;  /* 0x0000001b091b7290 */ /* 0x000fe4000fffe13f */
[----:B------:R-:W-:Y:S02]  /*17ae0*/  UIMAD UR20, UR7, UR20, URZ ;  /* 0x00000014071472a4 */ /* 0x000fe4000f8e023f */
[----:B------:R-:W-:Y:S01]  /*17af0*/  @!UP0 UIMAD UR25, UR7, UR11, URZ ;  /* 0x0000000b071982a4 */ /* 0x000fe2000f8e023f */
[----:B------:R-:W-:Y:S01]  /*17b00*/  LEA.HI.X.SX32 R3, R0, UR13, 0x1, P0 ;  /* 0x0000000d00037c11 */ /* 0x000fe200080f0eff */
[----:B------:R-:W-:Y:S01]  /*17b10*/  @UP3 ULDC UR21, c[0x0][0x210] ;  /* 0x0000840000153ab9 */ /* 0x000fe20000000800 */
[----:B------:R-:W-:Y:S01]  /*17b20*/  ISETP.GE.AND P0, PT, R6, UR27, PT ;  /* 0x0000001b06007c0c */ /* 0x000fe2000bf06270 */
[----:B------:R-:W-:-:S02]  /*17b30*/  USEL UR20, UR20, URZ, !UP2 ;  /* 0x0000003f14147287 */ /* 0x000fc4000d000000 */
[----:B------:R-:W-:Y:S01]  /*17b40*/  @!UP3 UMOV UR21, 0x1 ;  /* 0x000000010015b882 */ /* 0x000fe20000000000 */
[----:B-1----:R-:W-:Y:S01]  /*17b50*/  IMAD.WIDE.U32 R12, R12, c[0x0][0x1f0], R2 ;  /* 0x00007c000c0c7a25 */ /* 0x002fe200078e0002 */
[----:B------:R-:W-:Y:S02]  /*17b60*/  UIMAD UR9, UR9, UR21, URZ ;  /* 0x00000015090972a4 */ /* 0x000fe4000f8e023f */
[----:B------:R-:W-:Y:S02]  /*17b70*/  UIMAD UR12, UR10, UR12, UR20 ;  /* 0x0000000c0a0c72a4 */ /* 0x000fe4000f8e0214 */
[----:B------:R-:W-:Y:S02]  /*17b80*/  @!UP2 UMOV UR22, URZ ;  /* 0x0000003f0016ac82 */ /* 0x000fe40008000000 */
[----:B------:R-:W-:Y:S02]  /*17b90*/  @UP2 UMOV UR22, UR25 ;  /* 0x0000001900162c82 */ /* 0x000fe40008000000 */
[----:B------:R-:W-:-:S02]  /*17ba0*/  UIMAD UR4, UR10, UR5, UR4 ;  /* 0x000000050a0472a4 */ /* 0x000fc4000f8e0204 */
[----:B------:R-:W-:Y:S02]  /*17bb0*/  @!UP2 UMOV UR23, URZ ;  /* 0x0000003f0017ac82 */ /* 0x000fe40008000000 */
[----:B------:R-:W-:Y:S02]  /*17bc0*/  USHF.R.S32.HI UR6, URZ, 0x1f, UR9 ;  /* 0x0000001f3f067899 */ /* 0x000fe40008011409 */
[----:B------:R-:W-:Y:S01]  /*17bd0*/  @UP2 USHF.R.S32.HI UR23, URZ, 0x1f, UR25 ;  /* 0x0000001f3f172899 */ /* 0x000fe20008011419 */
        /* <DEDUP_REMOVED lines=20> */
.L_x_736:
[----:B------:R-:W-:Y:S05]  /*17d20*/  BSYNC B0 ;  /* 0x0000000000007941 */ /* 0x000fea0003800000 */
.L_x_735:
        /* <DEDUP_REMOVED lines=22> */
.L_x_738:
[----:B------:R-:W-:Y:S05]  /*17e90*/  BSYNC B0 ;  /* 0x0000000000007941 */ /* 0x000fea0003800000 */
.L_x_737:
        /* <DEDUP_REMOVED lines=22> */
.L_x_740:
[----:B------:R-:W-:Y:S05]  /*18000*/  BSYNC B0 ;  /* 0x0000000000007941 */ /* 0x000fea0003800000 */
.L_x_739:
        /* <DEDUP_REMOVED lines=21> */
.L_x_742:
[----:B------:R-:W-:Y:S05]  /*18160*/  BSYNC B0 ;  /* 0x0000000000007941 */ /* 0x000fea0003800000 */
.L_x_741:
        /* <DEDUP_REMOVED lines=35> */
.L_x_743:
        /* <DEDUP_REMOVED lines=14> */
.L_x_1085:


//--------------------- .text._ZN5flash16flash_fwd_kernelI23Flash_fwd_kernel_traitsILi256ELi128ELi64ELi8ELb0ELb0EN7cutlass6half_tE19Flash_kernel_traitsILi256ELi128ELi64ELi8ES3_EELb1ELb1ELb0ELb0ELb0ELb1ELb0ELb0EEEvNS_16Flash_fwd_paramsE --------------------------
	.section	.text._ZN5flash16flash_fwd_kernelI23Flash_fwd_kernel_traitsILi256ELi128ELi64ELi8ELb0ELb0EN7cutlass6half_tE19Flash_kernel_traitsILi256ELi128ELi64ELi8ES3_EELb1ELb1ELb0ELb0ELb0ELb1ELb0ELb0EEEvNS_16Flash_fwd_paramsE,"ax",@progbits
	.sectioninfo	@"SHI_REGISTERS=255"
	.align	128
        .global         _ZN5flash16flash_fwd_kernelI23Flash_fwd_kernel_traitsILi256ELi128ELi64ELi8ELb0ELb0EN7cutlass6half_tE19Flash_kernel_traitsILi256ELi128ELi64ELi8ES3_EELb1ELb1ELb0ELb0ELb0ELb1ELb0ELb0EEEvNS_16Flash_fwd_paramsE
        .type           _ZN5flash16flash_fwd_kernelI23Flash_fwd_kernel_traitsILi256ELi128ELi64ELi8ELb0ELb0EN7cutlass6half_tE19Flash_kernel_traitsILi256ELi128ELi64ELi8ES3_EELb1ELb1ELb0ELb0ELb0ELb1ELb0ELb0EEEvNS_16Flash_fwd_paramsE,@function
        .size           _ZN5flash16flash_fwd_kernelI23Flash_fwd_kernel_traitsILi256ELi128ELi64ELi8ELb0ELb0EN7cutlass6half_tE19Flash_kernel_traitsILi256ELi128ELi64ELi8ES3_EELb1ELb1ELb0ELb0ELb0ELb1ELb0ELb0EEEvNS_16Flash_fwd_paramsE,(.L_x_1086 - _ZN5flash16flash_fwd_kernelI23Flash_fwd_kernel_traitsILi256ELi128ELi64ELi8ELb0ELb0EN7cutlass6half_tE19Flash_kernel_traitsILi256ELi128ELi64ELi8ES3_EELb1ELb1ELb0ELb0ELb0ELb1ELb0ELb0EEEvNS_16Flash_fwd_paramsE)
        .other          _ZN5flash16flash_fwd_kernelI23Flash_fwd_kernel_traitsILi256ELi128ELi64ELi8ELb0ELb0EN7cutlass6half_tE19Flash_kernel_traitsILi256ELi128ELi64ELi8ES3_EELb1ELb1ELb0ELb0ELb0ELb1ELb0ELb0EEEvNS_16Flash_fwd_paramsE,@"STO_CUDA_ENTRY STV_DEFAULT"
_ZN5flash16flash_fwd_kernelI23Flash_fwd_kernel_traitsILi256ELi128ELi64ELi8ELb0ELb0EN7cutlass6half_tE19Flash_kernel_traitsILi256ELi128ELi64ELi8ES3_EELb1ELb1ELb0ELb0ELb0ELb1ELb0ELb0EEEvNS_16Flash_fwd_paramsE:
.text._ZN5flash16flash_fwd_kernelI23Flash_fwd_kernel_traitsILi256ELi128ELi64ELi8ELb0ELb0EN7cutlass6half_tE19Flash_kernel_traitsILi256ELi128ELi64ELi8ES3_EELb1ELb1ELb0ELb0ELb0ELb1ELb0ELb0EEEvNS_16Flash_fwd_paramsE:
        /* <DEDUP_REMOVED lines=94> */
.L_x_744:
[----:B------:R-:W-:Y:S02]  /*05e0*/  ULDC UR6, c[0x0][0x218] ;  /* 0x0000860000067ab9 */ /* 0x000fe40000000800 */
.L_x_745:
        /* <DEDUP_REMOVED lines=69> */
.L_x_747:
[----:B-1----:R-:W-:Y:S01]  /*0a40*/  IABS R0, c[0x0][0x1c8] ;  /* 0x0000720000007a13 */ /* 0x002fe20000000000 */
[----:B------:R-:W1:Y:S01]  /*0a50*/  S2R R5, SR_CTAID.Z ;  /* 0x0000000000057919 */ /* 0x000e620000002700 */
[----:B------:R-:W-:Y:S02]  /*0a60*/  ULDC UR4, c[0x0][0x1c8] ;  /* 0x0000720000047ab9 */ /* 0x000fe40000000800 */
[----:B------:R-:W-:Y:S01]  /*0a70*/  ULOP3.LUT UR4, UR10, UR4, URZ, 0x3c, !UPT ;  /* 0x000000040a047292 */ /* 0x000fe2000f8e3c3f */
[----:B------:R-:W-:Y:S01]  /*0a80*/  IMAD.MOV.U32 R4, RZ, RZ, R0 ;  /* 0x000000ffff047224 */ /* 0x000fe200078e0000 */
[----:B------:R-:W-:Y:S02]  /*0a90*/  @UP0 UIADD3 UR14, UR13, UR14, URZ ;  /* 0x0000000e0d0e0290 */ /* 0x000fe4000fffe03f */
[----:B------:R-:W-:Y:S01]  /*0aa0*/  USHF.R.S32.HI UR15, URZ, 0x1f, UR10 ;  /* 0x0000001f3f0f7899 */ /* 0x000fe2000801140a */
[----:B------:R-:W2:Y:S01]  /*0ab0*/  I2F.RP R2, R4 ;  /* 0x0000000400027306 */ /* 0x000ea20000209400 */
        /* <DEDUP_REMOVED lines=38> */
.L_x_748:
[----:B------:R-:W-:Y:S01]  /*0d20*/  LEA.HI R2, R24, R112, RZ, 0x3 ;  /* 0x0000007018027211 */ /* 0x000fe200078f18ff */
[----:B------:R-:W1:Y:S01]  /*0d30*/  S2R R3, SR_CTAID.Z ;  /* 0x0000000000037919 */ /* 0x000e620000002700 */
[----:B------:R-:W-:Y:S01]  /*0d40*/  UIADD3 UR18, -UR8, UR22, URZ ;  /* 0x0000001608127290 */ /* 0x000fe2000fffe13f */
[----:B------:R-:W-:Y:S01]  /*0d50*/  SHF.R.S32.HI R113, RZ, 0x5, R25 ;  /* 0x00000005ff717819 */ /* 0x000fe20000011419 */
[----:B------:R-:W-:Y:S01]  /*0d60*/  ULDC.64 UR4, c[0x0][0x1a8] ;  /* 0x00006a0000047ab9 */ /* 0x000fe20000000a00 */
[----:B------:R-:W-:Y:S01]  /*0d70*/  LOP3.LUT R0, R2, 0xfffffff8, RZ, 0xc0, !PT ;  /* 0xfffffff802007812 */ /* 0x000fe200078ec0ff */
[----:B------:R-:W2:Y:S01]  /*0d80*/  S2R R114, SR_CTAID.X ;  /* 0x0000000000727919 */ /* 0x000ea20000002500 */
[----:B------:R-:W-:Y:S01]  /*0d90*/  SHF.R.S32.HI R2, RZ, 0x3, R2 ;  /* 0x00000003ff027819 */ /* 0x000fe20000011402 */
[----:B------:R-:W-:Y:S02]  /*0da0*/  UIMAD UR4, UR15, UR4, URZ ;  /* 0x000000040f0472a4 */ /* 0x000fe4000f8e023f */
[----:B------:R-:W-:Y:S01]  /*0db0*/  IMAD.IADD R22, R112, 0x1, -R0 ;  /* 0x0000000170167824 */ /* 0x000fe200078e0a00 */
[C---:B------:R-:W-:Y:S01]  /*0dc0*/  IADD3 R19, R2.reuse, 0x20, RZ ;  /* 0x0000002002137810 */ /* 0x040fe20007ffe0ff */
[C---:B------:R-:W-:Y:S01]  /*0dd0*/  IMAD.SHL.U32 R0, R2.reuse, 0x40, RZ ;  /* 0x0000004002007824 */ /* 0x040fe200078e00ff */
[----:B------:R-:W-:Y:S01]  /*0de0*/  IADD3 R6, R2, 0x40, RZ ;  /* 0x0000004002067810 */ /* 0x000fe20007ffe0ff */
[----:B------:R-:W-:Y:S01]  /*0df0*/  IMAD.SHL.U32 R30, R22, 0x8, RZ ;  /* 0x00000008161e7824 */ /* 0x000fe200078e00ff */
[----:B------:R-:W-:Y:S01]  /*0e00*/  ISETP.GE.AND P2, PT, R19, UR18, PT ;  /* 0x0000001213007c0c */ /* 0x000fe2000bf46270 */
[----:B------:R-:W-:Y:S01]  /*0e10*/  UIMAD UR4, UR10, UR5, UR4 ;  /* 0x000000050a0472a4 */ /* 0x000fe2000f8e0204 */
[----:B------:R-:W-:Y:S01]  /*0e20*/  ISETP.GE.AND P1, PT, R6, UR18, PT ;  /* 0x0000001206007c0c */ /* 0x000fe2000bf26270 */
[----:B------:R-:W-:Y:S01]  /*0e30*/  UMOV UR19, 0x6 ;  /* 0x0000000600137882 */ /* 0x000fe20000000000 */
[----:B------:R-:W-:Y:S01]  /*0e40*/  SHF.R.S32.HI R31, RZ, 0x1f, R30 ;  /* 0x0000001fff1f7819 */ /* 0x000fe2000001141e */
[----:B------:R-:W-:Y:S01]  /*0e50*/  UISETP.GE.AND UP0, UPT, UR23, 0x2, UPT ;  /* 0x000000021700788c */ /* 0x000fe2000bf06270 */
[----:B------:R-:W-:Y:S01]  /*0e60*/  IADD3 R4, P0, R30, UR6, RZ ;  /* 0x000000061e047c10 */ /* 0x000fe2000ff1e0ff */
[----:B------:R-:W-:Y:S01]  /*0e70*/  UIADD3 UR6, UR23, -0x1, URZ ;  /* 0xffffffff17067890 */ /* 0x000fe2000fffe03f */
[----:B------:R-:W-:Y:S01]  /*0e80*/  LOP3.LUT R0, R0, 0x1c0, RZ, 0xc0, !PT ;  /* 0x000001c000007812 */ /* 0x000fe200078ec0ff */
[----:B------:R-:W-:Y:S01]  /*0e90*/  STL.64 [R1+0x30], R30 ;  /* 0x0000301e01007387 */ /* 0x000fe20000100a00 */
[----:B------:R-:W-:Y:S01]  /*0ea0*/  IADD3.X R5, R31, UR12, RZ, P0, !PT ;  /* 0x0000000c1f057c10 */ /* 0x000fe200087fe4ff */
[----:B------:R-:W-:Y:S01]  /*0eb0*/  UIMAD UR10, UR6, -0x40, UR9 ;  /* 0xffffffc0060a78a4 */ /* 0x000fe2000f8e0209 */
[----:B------:R-:W-:Y:S01]  /*0ec0*/  ISETP.GE.AND P3, PT, R2, UR18, PT ;  /* 0x0000001202007c0c */ /* 0x000fe2000bf66270 */
[----:B------:R3:W-:Y:S01]  /*0ed0*/  STL [R1+0x48], R6 ;  /* 0x0000480601007387 */ /* 0x0007e20000100800 */
[----:B------:R-:W-:Y:S01]  /*0ee0*/  UMOV UR12, 0x5 ;  /* 0x00000005000c7882 */ /* 0x000fe20000000000 */
[----:B-1----:R-:W-:Y:S01]  /*0ef0*/  IMAD.WIDE.U32 R4, R3, c[0x0][0x1a8], R4 ;  /* 0x00006a0003047a25 */ /* 0x002fe200078e0004 */
[----:B------:R-:W-:Y:S01]  /*0f00*/  SHF.R.S32.HI R3, RZ, 0x1f, R2 ;  /* 0x0000001fff037819 */ /* 0x000fe20000011402 */
[----:B------:R-:W-:-:S02]  /*0f10*/  UIADD3 UR17, UR27, 0x646e171e, URZ ;  /* 0x646e171e1b117890 */ /* 0x000fc4000fffe03f */
[----:B------:R-:W-:Y:S01]  /*0f20*/  @!P1 IMAD.MOV.U32 R8, RZ, RZ, R4 ;  /* 0x000000ffff089224 */ /* 0x000fe200078e0004 */
[----:B------:R-:W-:Y:S01]  /*0f30*/  IADD3 R5, R5, UR4, RZ ;  /* 0x0000000405057c10 */ /* 0x000fe2000fffe0ff */
[----:B--2---:R-:W-:Y:S01]  /*0f40*/  IMAD.WIDE R28, R114, 0x80, R2 ;  /* 0x00000080721c7825 */ /* 0x004fe200078e0202 */
[----:B------:R-:W-:Y:S02]  /*0f50*/  ULDC.64 UR4, c[0x0][0x198] ;  /* 0x0000660000047ab9 */ /* 0x000fe40000000a00 */
[----:B------:R-:W-:Y:S01]  /*0f60*/  USHF.L.U64.HI UR19, UR4, UR19, UR5 ;  /* 0x0000001304137299 */ /* 0x000fe20008010205 */
[--C-:B------:R-:W-:Y:S01]  /*0f70*/  @!P2 IMAD.MOV.U32 R7, RZ, RZ, R5.reuse ;  /* 0x000000ffff07a224 */ /* 0x100fe200078e0005 */
[----:B------:R-:W-:Y:S01]  /*0f80*/  @!P2 IADD3 R16, P4, R28, 0x20, RZ ;  /* 0x000000201c10a810 */ /* 0x000fe20007f9e0ff */
[----:B------:R-:W-:Y:S01]  /*0f90*/  @!P1 IMAD.MOV.U32 R9, RZ, RZ, R5 ;  /* 0x000000ffff099224 */ /* 0x000fe200078e0005 */
[----:B------:R-:W-:Y:S02]  /*0fa0*/  USHF.L.U32 UR20, UR4, 0x6, URZ ;  /* 0x0000000604147899 */ /* 0x000fe4000800063f */
[----:B------:R-:W-:Y:S01]  /*0fb0*/  UIMAD UR13, UR19, UR6, URZ ;  /* 0x00000006130d72a4 */ /* 0x000fe2000f8e023f */
[----:B------:R-:W-:Y:S01]  /*0fc0*/  @!P2 IMAD.X R11, RZ, RZ, R29, P4 ;  /* 0x000000ffff0ba224 */ /* 0x000fe200020e061d */
[----:B------:R-:W-:-:S02]  /*0fd0*/  USHF.L.U32 UR11, UR4, 0x5, URZ ;  /* 0x00000005040b7899 */ /* 0x000fc4000800063f */
[----:B------:R-:W-:Y:S01]  /*0fe0*/  USHF.L.U64.HI UR12, UR4, UR12, UR5 ;  /* 0x0000000c040c7299 */ /* 0x000fe20008010205 */
[----:B------:R-:W-:Y:S02]  /*0ff0*/  @!P2 IMAD R17, R11, c[0x0][0x190], RZ ;  /* 0x000064000b11aa24 */ /* 0x000fe400078e02ff */
[----:B------:R-:W-:Y:S01]  /*1000*/  @!P3 IMAD R11, R29, c[0x0][0x190], RZ ;  /* 0x000064001d0bba24 */ /* 0x000fe200078e02ff */
[----:B---3--:R-:W-:Y:S01]  /*1010*/  IADD3 R6, R2, 0x60, RZ ;  /* 0x0000006002067810 */ /* 0x008fe20007ffe0ff */
[----:B------:R-:W-:Y:S01]  /*1020*/  @!P2 IMAD R21, R16, c[0x0][0x194], R17 ;  /* 0x000065001015aa24 */ /* 0x000fe200078e0211 */
[----:B------:R-:W-:Y:S01]  /*1030*/  ULDC.64 UR4, c[0x0][0x1a0] ;  /* 0x0000680000047ab9 */ /* 0x000fe20000000a00 */
[----:B------:R-:W-:Y:S01]  /*1040*/  @!P3 IMAD R11, R28, c[0x0][0x194], R11 ;  /* 0x000065001c0bba24 */ /* 0x000fe200078e020b */
[----:B------:R-:W-:Y:S01]  /*1050*/  ISETP.GE.AND P0, PT, R6, UR18, PT ;  /* 0x0000001206007c0c */ /* 0x000fe2000bf06270 */
[----:B------:R1:W-:Y:S04]  /*1060*/  STL [R1+0x4c], R6 ;  /* 0x00004c0601007387 */ /* 0x0003e80000100800 */
[----:B------:R2:W-:Y:S08]  /*1070*/  STL.64 [R1+0x20], R28 ;  /* 0x0000201c01007387 */ /* 0x0005f00000100a00 */
[----:B------:R-:W-:Y:S01]  /*1080*/  @!P0 IADD3 R10, P4, R28, 0x60, RZ ;  /* 0x000000601c0a8810 */ /* 0x000fe20007f9e0ff */
[----:B------:R-:W-:-:S02]  /*1090*/  @!P0 IMAD.MOV.U32 R15, RZ, RZ, R5 ;  /* 0x000000ffff0f8224 */ /* 0x000fc400078e0005 */
[----:B------:R-:W-:Y:S02]  /*10a0*/  @!P0 IMAD.MOV.U32 R14, RZ, RZ, R4 ;  /* 0x000000ffff0e8224 */ /* 0x000fe400078e0004 */
[----:B------:R-:W-:Y:S02]  /*10b0*/  @!P0 IMAD.X R13, RZ, RZ, R29, P4 ;  /* 0x000000ffff0d8224 */ /* 0x000fe400020e061d */
[----:B------:R-:W-:-:S04]  /*10c0*/  @!P0 IMAD.WIDE.U32 R14, R10, c[0x0][0x190], R14 ;  /* 0x000064000a0e8a25 */ /* 0x000fc800078e000e */
[----:B------:R-:W-:Y:S01]  /*10d0*/  @!P0 IMAD R13, R13, c[0x0][0x190], RZ ;  /* 0x000064000d0d8a24 */ /* 0x000fe200078e02ff */
[----:B-1----:R-:W-:Y:S02]  /*10e0*/  SHF.R.U32.HI R6, RZ, 0x3, R0 ;  /* 0x00000003ff067819 */ /* 0x002fe40000011600 */
[----:B------:R-:W-:Y:S01]  /*10f0*/  LOP3.LUT R0, R0, 0x38, R30, 0xf8, !PT ;  /* 0x0000003800007812 */ /* 0x000fe200078ef81e */
[----:B------:R-:W-:-:S03]  /*1100*/  @!P0 IMAD R20, R10, c[0x0][0x194], R13 ;  /* 0x000065000a148a24 */ /* 0x000fc600078e020d */
[----:B------:R-:W-:Y:S01]  /*1110*/  LOP3.LUT R23, R0, R6, RZ, 0x3c, !PT ;  /* 0x0000000600177212 */ /* 0x000fe200078e3cff */
[----:B------:R-:W-:Y:S01]  /*1120*/  @!P2 IMAD.MOV.U32 R6, RZ, RZ, R4 ;  /* 0x000000ffff06a224 */ /* 0x000fe200078e0004 */
[----:B------:R-:W-:-:S03]  /*1130*/  @!P1 IADD3 R0, P5, R28, 0x40, RZ ;  /* 0x000000401c009810 */ /* 0x000fc60007fbe0ff */
[----:B------:R-:W-:-:S04]  /*1140*/  @!P2 IMAD.WIDE.U32 R16, R16, c[0x0][0x190], R6 ;  /* 0x000064001010aa25 */ /* 0x000fc800078e0006 */
[----:B------:R-:W-:Y:S02]  /*1150*/  @!P1 IMAD.X R12, RZ, RZ, R29, P5 ;  /* 0x000000ffff0c9224 */ /* 0x000fe400028e061d */
[----:B------:R-:W-:-:S04]  /*1160*/  @!P3 IMAD.WIDE.U32 R6, R28, c[0x0][0x190], R4 ;  /* 0x000064001c06ba25 */ /* 0x000fc800078e0004 */
[----:B------:R-:W-:Y:S01]  /*1170*/  @!P1 IMAD R12, R12, c[0x0][0x190], RZ ;  /* 0x000064000c0c9a24 */ /* 0x000fe200078e02ff */
[----:B------:R-:W-:Y:S01]  /*1180*/  @!P3 LEA R4, P6, R6, c[0x0][0x160], 0x1 ;  /* 0x000058000604ba11 */ /* 0x000fe200078c08ff */
[----:B------:R-:W-:-:S04]  /*1190*/  @!P1 IMAD.WIDE.U32 R8, R0, c[0x0][0x190], R8 ;  /* 0x0000640000089a25 */ /* 0x000fc800078e0008 */
[----:B------:R-:W-:Y:S01]  /*11a0*/  @!P1 IMAD R5, R0, c[0x0][0x194], R12 ;  /* 0x0000650000059a24 */ /* 0x000fe200078e020c */
[----:B------:R-:W-:Y:S01]  /*11b0*/  @!P1 LEA R10, P4, R8, c[0x0][0x160], 0x1 ;  /* 0x00005800080a9a11 */ /* 0x000fe200078808ff */
[----:B------:R-:W-:Y:S01]  /*11c0*/  @!P3 IMAD.IADD R0, R7, 0x1, R11 ;  /* 0x000000010700b824 */ /* 0x000fe200078e020b */
[----:B------:R-:W-:Y:S01]  /*11d0*/  @!P2 LEA R12, P5, R16, c[0x0][0x160], 0x1 ;  /* 0x00005800100caa11 */ /* 0x000fe200078a08ff */
[----:B------:R-:W-:Y:S02]  /*11e0*/  @!P1 IMAD.IADD R9, R9, 0x1, R5 ;  /* 0x0000000109099824 */ /* 0x000fe400078e0205 */
[----:B------:R-:W-:Y:S01]  /*11f0*/  @!P2 IMAD.IADD R7, R17, 0x1, R21 ;  /* 0x000000011107a824 */ /* 0x000fe200078e0215 */
[----:B------:R-:W-:Y:S01]  /*1200*/  @!P3 LEA.HI.X R5, R6, c[0x0][0x164], R0, 0x1, P6 ;  /* 0x000059000605ba11 */ /* 0x000fe200030f0c00 */
[----:B------:R-:W-:Y:S01]  /*1210*/  IMAD R0, R3, c[0x0][0x198], RZ ;  /* 0x0000660003007a24 */ /* 0x000fe200078e02ff */
[----:B------:R-:W-:Y:S01]  /*1220*/  @!P1 LEA.HI.X R11, R8, c[0x0][0x164], R9, 0x1, P4 ;  /* 0x00005900080b9a11 */ /* 0x000fe200020f0c09 */
[----:B------:R-:W-:Y:S01]  /*1230*/  @!P0 IMAD.IADD R9, R15, 0x1, R20 ;  /* 0x000000010f098824 */ /* 0x000fe200078e0214 */
[----:B------:R-:W-:Y:S01]  /*1240*/  @!P2 LEA.HI.X R13, R16, c[0x0][0x164], R7, 0x1, P5 ;  /* 0x00005900100daa11 */ /* 0x000fe200028f0c07 */
[----:B------:R-:W-:Y:S01]  /*1250*/  IMAD.WIDE.U32 R6, R2, c[0x0][0x198], R30 ;  /* 0x0000660002067a25 */ /* 0x000fe200078e001e */
[----:B------:R-:W-:-:S02]  /*1260*/  LEA.HI R16, R24, R112, RZ, 0x6 ;  /* 0x0000007018107211 */ /* 0x000fc400078f30ff */
[----:B------:R-:W-:Y:S01]  /*1270*/  @!P0 LEA R8, P4, R14, c[0x0][0x160], 0x1 ;  /* 0x000058000e088a11 */ /* 0x000fe200078808ff */
[----:B------:R-:W-:Y:S01]  /*1280*/  IMAD R0, R2, c[0x0][0x19c], R0 ;  /* 0x0000670002007a24 */ /* 0x000fe200078e0200 */
[----:B------:R-:W-:Y:S01]  /*1290*/  IADD3 R6, P6, R6, UR16, RZ ;  /* 0x0000001006067c10 */ /* 0x000fe2000ffde0ff */
[----:B------:R-:W-:Y:S01]  /*12a0*/  IMAD R3, R3, c[0x0][0x1a0], RZ ;  /* 0x0000680003037a24 */ /* 0x000fe200078e02ff */
[----:B------:R-:W-:Y:S01]  /*12b0*/  @!P0 LEA.HI.X R9, R14, c[0x0][0x164], R9, 0x1, P4 ;  /* 0x000059000e098a11 */ /* 0x000fe200020f0c09 */
[----:B------:R-:W-:Y:S01]  /*12c0*/  IMAD.SHL.U32 R14, R16, 0x8, RZ ;  /* 0x00000008100e7824 */ /* 0x000fe200078e00ff */
[----:B------:R-:W-:Y:S01]  /*12d0*/  SHF.R.S32.HI R17, RZ, 0x1f, R18 ;  /* 0x0000001fff117819 */ /* 0x000fe20000011412 */
[----:B------:R-:W-:Y:S01]  /*12e0*/  IMAD R3, R2, c[0x0][0x1a4], R3 ;  /* 0x0000690002037a24 */ /* 0x000fe200078e0203 */
[----:B------:R-:W-:Y:S01]  /*12f0*/  IADD3.X R7, R7, UR7, R0, P6, !PT ;  /* 0x0000000707077c10 */ /* 0x000fe2000b7fe400 */
[----:B------:R-:W-:Y:S01]  /*1300*/  USHF.R.S32.HI UR7, URZ, 0x1f, UR6 ;  /* 0x0000001f3f077899 */ /* 0x000fe20008011406 */
[----:B------:R-:W-:Y:S01]  /*1310*/  LOP3.LUT R14, R23, 0xfffffe00, R14, 0xf8, !PT ;  /* 0xfffffe00170e7812 */ /* 0x000fe200078ef80e */
[----:B------:R-:W-:Y:S01]  /*1320*/  IMAD R0, R17, c[0x0][0x1b0], RZ ;  /* 0x00006c0011007a24 */ /* 0x000fe200078e02ff */
[C---:B------:R-:W-:Y:S01]  /*1330*/  ISETP.GE.AND P5, PT, R19.reuse, UR10, PT ;  /* 0x0000000a13007c0c */ /* 0x040fe2000bfa6270 */
[----:B--2---:R-:W-:Y:S01]  /*1340*/  IMAD.WIDE.U32 R28, R18, c[0x0][0x1b0], R6 ;  /* 0x00006c00121c7a25 */ /* 0x004fe200078e0006 */
[----:B------:R-:W-:Y:S01]  /*1350*/  ISETP.GE.AND P4, PT, R19, UR10, PT ;  /* 0x0000000a13007c0c */ /* 0x000fe2000bf86270 */
[----:B------:R-:W-:Y:S01]  /*1360*/  UIMAD UR13, UR7, UR20, UR13 ;  /* 0x00000014070d72a4 */ /* 0x000fe2000f8e020d */
[----:B------:R-:W-:Y:S01]  /*1370*/  LEA.HI R19, R24, R112, RZ, 0x4 ;  /* 0x0000007018137211 */ /* 0x000fe200078f20ff */
[----:B------:R-:W-:Y:S01]  /*1380*/  IMAD.SHL.U32 R235, R14, 0x2, RZ ;  /* 0x000000020eeb7824 */ /* 0x000fe200078e00ff */
[C---:B------:R-:W-:Y:S01]  /*1390*/  ISETP.GE.AND P6, PT, R2.reuse, UR10, PT ;  /* 0x0000000a02007c0c */ /* 0x040fe2000bfc6270 */
[----:B------:R-:W-:Y:S01]  /*13a0*/  IMAD.WIDE.U32 R6, R2, c[0x0][0x1a0], R30 ;  /* 0x0000680002067a25 */ /* 0x000fe200078e001e */
[----:B------:R-:W-:Y:S01]  /*13b0*/  LOP3.LUT R14, R19, 0xfffffff0, RZ, 0xc0, !PT ;  /* 0xfffffff0130e7812 */ /* 0x000fe200078ec0ff */
[----:B------:R1:W-:Y:S01]  /*13c0*/  STL.64 [R1+0x18], R28 ;  /* 0x0000181c01007387 */ /* 0x0003e20000100a00 */
[----:B------:R-:W-:Y:S01]  /*13d0*/  SHF.R.S32.HI R16, RZ, 0x4, R19 ;  /* 0x00000004ff107819 */ /* 0x000fe20000011413 */
[----:B------:R-:W-:-:S02]  /*13e0*/  IMAD.MOV.U32 R118, RZ, RZ, R28 ;  /* 0x000000ffff767224 */ /* 0x000fc400078e001c */
[----:B------:R-:W-:Y:S01]  /*13f0*/  @!PT LDS RZ, [RZ] ;  /* 0x00000000fffff984 */ /* 0x000fe20000000800 */
[----:B------:R-:W-:Y:S01]  /*1400*/  @!PT LDS RZ, [RZ] ;  /* 0x00000000fffff984 */ /* 0x000fe20000000800 */
[----:B------:R-:W-:Y:S01]  /*1410*/  @!PT LDS RZ, [RZ] ;  /* 0x00000000fffff984 */ /* 0x000fe20000000800 */
[----:B------:R2:W-:Y:S04]  /*1420*/  @!P3 LDGSTS.E.BYPASS.LTC128B.128 [R235], [R4.64] ;  /* 0x0000000004ebbfae */ /* 0x0005e8000b901d58 */
[----:B------:R2:W-:Y:S04]  /*1430*/  @!P3 LDGSTS.E.BYPASS.LTC128B.128 [R235+0x4000], [R4.64+0x80] ;  /* 0x0400008004ebbfae */ /* 0x0005e8000b901d58 */
[----:B------:R2:W-:Y:S04]  /*1440*/  @!P3 LDGSTS.E.BYPASS.LTC128B.128 [R235+0x8000], [R4.64+0x100] ;  /* 0x0800010004ebbfae */ /* 0x0005e8000b901d58 */
[----:B------:R2:W-:Y:S04]  /*1450*/  @!P3 LDGSTS.E.BYPASS.LTC128B.128 [R235+0xc000], [R4.64+0x180] ;  /* 0x0c00018004ebbfae */ /* 0x0005e8000b901d58 */
[----:B------:R3:W-:Y:S04]  /*1460*/  @!P2 LDGSTS.E.BYPASS.LTC128B.128 [R235+0x1000], [R12.64] ;  /* 0x010000000cebafae */ /* 0x0007e8000b901d58 */
[----:B------:R3:W-:Y:S04]  /*1470*/  @!P2 LDGSTS.E.BYPASS.LTC128B.128 [R235+0x5000], [R12.64+0x80] ;  /* 0x050000800cebafae */ /* 0x0007e8000b901d58 */
[----:B------:R3:W-:Y:S04]  /*1480*/  @!P2 LDGSTS.E.BYPASS.LTC128B.128 [R235+0x9000], [R12.64+0x100] ;  /* 0x090001000cebafae */ /* 0x0007e8000b901d58 */
[----:B------:R3:W-:Y:S01]  /*1490*/  @!P2 LDGSTS.E.BYPASS.LTC128B.128 [R235+0xd000], [R12.64+0x180] ;  /* 0x0d0001800cebafae */ /* 0x0007e2000b901d58 */
[----:B------:R-:W-:-:S03]  /*14a0*/  ISETP.GE.AND P2, PT, R2, UR10, PT ;  /* 0x0000000a02007c0c */ /* 0x000fc6000bf46270 */
[----:B------:R4:W-:Y:S04]  /*14b0*/  @!P1 LDGSTS.E.BYPASS.LTC128B.128 [R235+0x2000], [R10.64] ;  /* 0x020000000aeb9fae */ /* 0x0009e8000b901d58 */
[----:B------:R4:W-:Y:S01]  /*14c0*/  @!P1 LDGSTS.E.BYPASS.LTC128B.128 [R235+0x6000], [R10.64+0x80] ;  /* 0x060000800aeb9fae */ /* 0x0009e2000b901d58 */
[----:B--2---:R-:W-:-:S03]  /*14d0*/  IMAD R4, R18, c[0x0][0x1b4], R0 ;  /* 0x00006d0012047a24 */ /* 0x004fc600078e0200 */
[----:B------:R4:W-:Y:S01]  /*14e0*/  @!P1 LDGSTS.E.BYPASS.LTC128B.128 [R235+0xa000], [R10.64+0x100] ;  /* 0x0a0001000aeb9fae */ /* 0x0009e2000b901d58 */
[----:B------:R-:W-:Y:S02]  /*14f0*/  IMAD.U32 R5, RZ, RZ, UR6 ;  /* 0x00000006ff057e24 */ /* 0x000fe4000f8e00ff */
[----:B------:R-:W-:Y:S01]  /*1500*/  IMAD.IADD R119, R29, 0x1, R4 ;  /* 0x000000011d777824 */ /* 0x000fe200078e0204 */
[----:B------:R4:W-:Y:S01]  /*1510*/  @!P1 LDGSTS.E.BYPASS.LTC128B.128 [R235+0xe000], [R10.64+0x180] ;  /* 0x0e0001800aeb9fae */ /* 0x0009e2000b901d58 */
[----:B------:R-:W-:Y:S01]  /*1520*/  IMAD.IADD R0, R112, 0x1, -R14 ;  /* 0x0000000170007824 */ /* 0x000fe200078e0a0e */
[----:B------:R-:W-:Y:S01]  /*1530*/  IADD3 R14, P3, R6, UR28, RZ ;  /* 0x0000001c060e7c10 */ /* 0x000fe2000ff7e0ff */
[----:B------:R-:W-:Y:S01]  /*1540*/  IMAD.WIDE.U32 R4, R5, UR20, R118 ;  /* 0x0000001405047c25 */ /* 0x000fe2000f8e0076 */
[----:B------:R2:W-:Y:S01]  /*1550*/  @!P0 LDGSTS.E.BYPASS.LTC128B.128 [R235+0x3000], [R8.64] ;  /* 0x0300000008eb8fae */ /* 0x0005e2000b901d58 */
[----:B------:R-:W-:Y:S01]  /*1560*/  UMOV UR28, UR6 ;  /* 0x00000006001c7c82 */ /* 0x000fe20008000000 */
[----:B------:R-:W-:Y:S01]  /*1570*/  IADD3.X R15, R7, UR14, R3, P3, !PT ;  /* 0x0000000e070f7c10 */ /* 0x000fe20009ffe403 */
[----:B------:R-:W-:Y:S01]  /*1580*/  UIMAD.WIDE.U32 UR14, UR6, UR4, URZ ;  /* 0x00000004060e72a5 */ /* 0x000fe2000f8e003f */
[----:B------:R-:W-:Y:S01]  /*1590*/  LEA.HI R7, R19, R16, RZ, 0x1 ;  /* 0x0000001013077211 */ /* 0x000fe200078f08ff */
[----:B------:R2:W-:Y:S01]  /*15a0*/  @!P0 LDGSTS.E.BYPASS.LTC128B.128 [R235+0x7000], [R8.64+0x80] ;  /* 0x0700008008eb8fae */ /* 0x0005e2000b901d58 */
[----:B------:R-:W-:Y:S01]  /*15b0*/  IADD3 R3, R5, UR13, RZ ;  /* 0x0000000d05037c10 */ /* 0x000fe2000fffe0ff */
[----:B------:R-:W-:Y:S01]  /*15c0*/  UIMAD UR4, UR7, UR4, URZ ;  /* 0x00000004070472a4 */ /* 0x000fe2000f8e023f */
[C---:B------:R-:W-:Y:S01]  /*15d0*/  @!P6 LEA R6, P3, R4.reuse, c[0x0][0x168], 0x1 ;  /* 0x00005a000406ea11 */ /* 0x040fe200078608ff */
[----:B------:R2:W-:Y:S01]  /*15e0*/  @!P0 LDGSTS.E.BYPASS.LTC128B.128 [R235+0xb000], [R8.64+0x100] ;  /* 0x0b00010008eb8fae */ /* 0x0005e2000b901d58 */
[----:B------:R-:W-:Y:S01]  /*15f0*/  LOP3.LUT R19, R7, 0xfffffffe, RZ, 0xc0, !PT ;  /* 0xfffffffe07137812 */ /* 0x000fe200078ec0ff */
[----:B------:R-:W-:Y:S01]  /*1600*/  UIMAD UR4, UR6, UR5, UR4 ;  /* 0x00000005060472a4 */ /* 0x000fe2000f8e0204 */
[C---:B------:R-:W-:Y:S01]  /*1610*/  @!P6 LEA.HI.X R7, R4.reuse, c[0x0][0x16c], R3, 0x1, P3 ;  /* 0x00005b000407ea11 */ /* 0x040fe200018f0c03 */
[----:B------:R2:W-:Y:S01]  /*1620*/  @!P0 LDGSTS.E.BYPASS.LTC128B.128 [R235+0xf000], [R8.64+0x180] ;  /* 0x0f00018008eb8fae */ /* 0x0005e2000b901d58 */
[----:B------:R-:W-:Y:S01]  /*1630*/  @!P5 IADD3 R5, P3, R4, UR11, RZ ;  /* 0x0000000b0405dc10 */ /* 0x000fe2000ff7e0ff */
[----:B------:R-:W-:Y:S01]  /*1640*/  IMAD.IADD R19, R16, 0x1, -R19 ;  /* 0x0000000110137824 */ /* 0x000fe200078e0a13 */
[----:B------:R-:W-:Y:S01]  /*1650*/  SHF.R.S32.HI R21, RZ, 0x1f, R0 ;  /* 0x0000001fff157819 */ /* 0x000fe20000011400 */
[----:B------:R5:W-:Y:S01]  /*1660*/  @!P6 LDGSTS.E.BYPASS.LTC128B.128 [R235+0x10000], [R6.64] ;  /* 0x1000000006ebefae */ /* 0x000be2000b901d58 */
[----:B------:R-:W-:Y:S01]  /*1670*/  @!P5 IADD3.X R3, R3, UR12, RZ, P3, !PT ;  /* 0x0000000c0303dc10 */ /* 0x000fe20009ffe4ff */
[----:B------:R-:W-:Y:S01]  /*1680*/  IMAD R16, R17, c[0x0][0x1b8], RZ ;  /* 0x00006e0011107a24 */ /* 0x000fe200078e02ff */
[----:B------:R-:W-:Y:S01]  /*1690*/  @!P5 LEA R4, P3, R5, c[0x0][0x168], 0x1 ;  /* 0x00005a000504da11 */ /* 0x000fe200078608ff */
[----:B------:R5:W-:Y:S01]  /*16a0*/  @!P6 LDGSTS.E.BYPASS.LTC128B.128 [R235+0x12000], [R6.64+0x80] ;  /* 0x1200008006ebefae */ /* 0x000be2000b901d58 */
[----:B------:R-:W-:Y:S01]  /*16b0*/  LEA.HI R21, R21, R0, RZ, 0x3 ;  /* 0x0000000015157211 */ /* 0x000fe200078f18ff */
[----:B------:R-:W-:Y:S01]  /*16c0*/  UIADD3 UR4, UR15, UR4, URZ ;  /* 0x000000040f047290 */ /* 0x000fe2000fffe03f */
[----:B------:R-:W-:Y:S01]  /*16d0*/  @!P5 LEA.HI.X R5, R5, c[0x0][0x16c], R3, 0x1, P3 ;  /* 0x00005b000505da11 */ /* 0x000fe200018f0c03 */
[----:B------:R5:W-:Y:S01]  /*16e0*/  @!P6 LDGSTS.E.BYPASS.LTC128B.128 [R235+0x14000], [R6.64+0x100] ;  /* 0x1400010006ebefae */ /* 0x000be2000b901d58 */
[----:B------:R-:W-:Y:S01]  /*16f0*/  LOP3.LUT R20, R21, 0xfffffff8, RZ, 0xc0, !PT ;  /* 0xfffffff815147812 */ /* 0x000fe200078ec0ff */
[----:B------:R-:W-:-:S02]  /*1700*/  IMAD.SHL.U32 R3, R2, 0x8, RZ ;  /* 0x0000000802037824 */ /* 0x000fc400078e00ff */
[----:B------:R5:W-:Y:S01]  /*1710*/  @!P6 LDGSTS.E.BYPASS.LTC128B.128 [R235+0x16000], [R6.64+0x180] ;  /* 0x1600018006ebefae */ /* 0x000be2000b901d58 */
[----:B------:R-:W-:Y:S02]  /*1720*/  IMAD R16, R18, c[0x0][0x1bc], R16 ;  /* 0x00006f0012107a24 */ /* 0x000fe400078e0210 */
[----:B------:R-:W-:Y:S01]  /*1730*/  IMAD.IADD R20, R0, 0x1, -R20 ;  /* 0x0000000100147824 */ /* 0x000fe200078e0a14 */
[----:B------:R4:W-:Y:S01]  /*1740*/  @!P5 LDGSTS.E.BYPASS.LTC128B.128 [R235+0x11000], [R4.64] ;  /* 0x1100000004ebdfae */ /* 0x0009e2000b901d58 */
[----:B------:R-:W-:Y:S02]  /*1750*/  IMAD.SHL.U32 R0, R22, 0x40, RZ ;  /* 0x0000004016007824 */ /* 0x000fe400078e00ff */
[----:B------:R-:W-:Y:S01]  /*1760*/  IMAD.SHL.U32 R2, R20, 0x40, RZ ;  /* 0x0000004014027824 */ /* 0x000fe200078e00ff */
[----:B------:R4:W-:Y:S01]  /*1770*/  @!P5 LDGSTS.E.BYPASS.LTC128B.128 [R235+0x13000], [R4.64+0x80] ;  /* 0x1300008004ebdfae */ /* 0x0009e2000b901d58 */
[----:B-1----:R-:W-:Y:S01]  /*1780*/  IMAD.WIDE.U32 R28, R18, c[0x0][0x1b8], R14 ;  /* 0x00006e00121c7a25 */ /* 0x002fe200078e000e */
[----:B------:R-:W-:-:S02]  /*1790*/  LOP3.LUT R0, R0, 0x1c0, RZ, 0xc0, !PT ;  /* 0x000001c000007812 */ /* 0x000fc400078ec0ff */
[----:B------:R4:W-:Y:S01]  /*17a0*/  @!P5 LDGSTS.E.BYPASS.LTC128B.128 [R235+0x15000], [R4.64+0x100] ;  /* 0x1500010004ebdfae */ /* 0x0009e2000b901d58 */
[----:B------:R-:W-:Y:S01]  /*17b0*/  LOP3.LUT R2, R2, 0x1c0, RZ, 0xc0, !PT ;  /* 0x000001c002027812 */ /* 0x000fe200078ec0ff */
[----:B--2---:R-:W-:Y:S02]  /*17c0*/  IMAD.U32 R8, RZ, RZ, UR14 ;  /* 0x0000000eff087e24 */ /* 0x004fe4000f8e00ff */
[----:B------:R4:W-:Y:S01]  /*17d0*/  @!P5 LDGSTS.E.BYPASS.LTC128B.128 [R235+0x17000], [R4.64+0x180] ;  /* 0x1700018004ebdfae */ /* 0x0009e2000b901d58 */
[----:B---3--:R-:W-:Y:S02]  /*17e0*/  IMAD.MOV.U32 R12, RZ, RZ, 0x20 ;  /* 0x00000020ff0c7424 */ /* 0x008fe400078e00ff */
[----:B------:R-:W-:Y:S01]  /*17f0*/  IMAD.U32 R9, RZ, RZ, UR15 ;  /* 0x0000000fff097e24 */ /* 0x000fe2000f8e00ff */
[----:B------:R-:W0:Y:S01]  /*1800*/  LDGDEPBAR ;  /* 0x00000000000079af */ /* 0x000e220000000000 */
[----:B------:R-:W-:Y:S02]  /*1810*/  IMAD.IADD R27, R29, 0x1, R16 ;  /* 0x000000011d1b7824 */ /* 0x000fe400078e0210 */
[----:B------:R-:W-:Y:S01]  /*1820*/  IMAD.SHL.U32 R112, R112, 0x2, RZ ;  /* 0x0000000270707824 */ /* 0x000fe200078e00ff */
[----:B------:R-:W-:Y:S01]  /*1830*/  STL.64 [R1], R118 ;  /* 0x0000007601007387 */ /* 0x000fe20000100a00 */
[----:B-----5:R-:W-:Y:S01]  /*1840*/  LOP3.LUT R6, R0, 0x8, R3, 0xf8, !PT ;  /* 0x0000000800067812 */ /* 0x020fe200078ef803 */
[----:B------:R-:W-:-:S02]  /*1850*/  IMAD.U32 R3, RZ, RZ, UR4 ;  /* 0x00000004ff037e24 */ /* 0x000fc4000f8e00ff */
[----:B------:R-:W-:Y:S04]  /*1860*/  STL.64 [R1+0x40], R28 ;  /* 0x0000401c01007387 */ /* 0x000fe80000100a00 */
[----:B------:R-:W-:Y:S01]  /*1870*/  STL [R1+0x14], R27 ;  /* 0x0000141b01007387 */ /* 0x000fe20000100800 */
[----:B----4-:R-:W-:Y:S01]  /*1880*/  IMAD.SHL.U32 R5, R19, 0x8, RZ ;  /* 0x0000000813057824 */ /* 0x010fe200078e00ff */
[----:B------:R-:W-:-:S04]  /*1890*/  DEPBAR.LE SB0, 0x0 ;  /* 0x000080000000791a */ /* 0x000fc80000000000 */
[----:B------:R-:W-:Y:S01]  /*18a0*/  BAR.SYNC.DEFER_BLOCKING 0x0 ;  /* 0x0000000000007b1d */ /* 0x000fe20000010000 */
[----:B------:R-:W-:Y:S02]  /*18b0*/  LOP3.LUT R5, R2, 0x8, R5, 0xf8, !PT ;  /* 0x0000000802057812 */ /* 0x000fe400078ef805 */
[----:B------:R-:W-:Y:S02]  /*18c0*/  SHF.R.U32.HI R4, RZ, 0x3, R0 ;  /* 0x00000003ff047819 */ /* 0x000fe40000011600 */
[----:B------:R-:W-:Y:S02]  /*18d0*/  SHF.R.U32.HI R2, RZ, 0x3, R2 ;  /* 0x00000003ff027819 */ /* 0x000fe40000011602 */
[----:B------:R-:W-:Y:S02]  /*18e0*/  LEA R0, P0, R8, R28, 0x6 ;  /* 0x0000001c08007211 */ /* 0x000fe400078030ff */
[----:B------:R-:W-:Y:S01]  /*18f0*/  LOP3.LUT R9, R6, R4, RZ, 0x3c, !PT ;  /* 0x0000000406097212 */ /* 0x000fe200078e3cff */
[----:B------:R-:W-:Y:S01]  /*1900*/  IMAD.WIDE.U32 R6, R12, c[0x0][0x1a0], RZ ;  /* 0x000068000c067a25 */ /* 0x000fe200078e00ff */
[----:B------:R-:W-:-:S02]  /*1910*/  LOP3.LUT R110, R5, R2, RZ, 0x3c, !PT ;  /* 0x00000002056e7212 */ /* 0x000fc400078e3cff */
[----:B------:R-:W-:Y:S01]  /*1920*/  LEA.HI.X R2, R8, R27, R3, 0x6, P0 ;  /* 0x0000001b08027211 */ /* 0x000fe200000f3403 */
[----:B------:R-:W-:Y:S01]  /*1930*/  IMAD.SHL.U32 R5, R21, 0x40, RZ ;  /* 0x0000004015057824 */ /* 0x000fe200078e00ff */
[----:B------:R-:W-:Y:S01]  /*1940*/  @!P4 IADD3 R3, P0, R0, R6, RZ ;  /* 0x000000060003c210 */ /* 0x000fe20007f1e0ff */
[----:B------:R-:W-:Y:S01]  /*1950*/  IMAD R8, R12, c[0x0][0x1a4], RZ ;  /* 0x000069000c087a24 */ /* 0x000fe200078e02ff */
[----:B------:R-:W-:Y:S02]  /*1960*/  @!P2 LEA R4, P1, R0, c[0x0][0x170], 0x1 ;  /* 0x00005c000004aa11 */ /* 0x000fe400078208ff */
[----:B------:R-:W-:Y:S02]  /*1970*/  LOP3.LUT R109, R5, 0xfffffe00, RZ, 0xc0, !PT ;  /* 0xfffffe00056d7812 */ /* 0x000fe400078ec0ff */
[----:B------:R-:W-:Y:S02]  /*1980*/  @!P4 IADD3.X R7, R2, R7, R8, P0, !PT ;  /* 0x000000070207c210 */ /* 0x000fe400007fe408 */
[----:B------:R-:W-:Y:S01]  /*1990*/  @!P2 LEA.HI.X R5, R0, c[0x0][0x174], R2, 0x1, P1 ;  /* 0x00005d000005aa11 */ /* 0x000fe200008f0c02 */
[----:B------:R-:W-:Y:S01]  /*19a0*/  IMAD R2, R113, 0x400, R109 ;  /* 0x0000040071027824 */ /* 0x000fe200078e026d */
[----:B------:R-:W-:Y:S01]  /*19b0*/  @!P4 LEA R6, P0, R3, c[0x0][0x170], 0x1 ;  /* 0x00005c000306ca11 */ /* 0x000fe200078008ff */
[----:B------:R-:W-:Y:S01]  /*19c0*/  @P2 STS.128 [R235+0x18000], RZ ;  /* 0x018000ffeb002388 */ /* 0x000fe20000000c00 */
[----:B------:R-:W-:-:S02]  /*19d0*/  IMAD R0, R19, 0x200, R9 ;  /* 0x0000020013007824 */ /* 0x000fc400078e0209 */
[----:B------:R-:W-:Y:S01]  /*19e0*/  @!P4 LEA.HI.X R7, R3, c[0x0][0x174], R7, 0x1, P0 ;  /* 0x00005d000307ca11 */ /* 0x000fe200000f0c07 */
[----:B------:R-:W-:Y:S01]  /*19f0*/  @P2 STS.128 [R235+0x1a000], RZ ;  /* 0x01a000ffeb002388 */ /* 0x000fe20000000c00 */
[----:B------:R-:W-:Y:S01]  /*1a00*/  IMAD.IADD R2, R110, 0x1, R2 ;  /* 0x000000016e027824 */ /* 0x000fe200078e0202 */
[----:B------:R-:W-:Y:S01]  /*1a10*/  LEA R3, R113, UR8, 0x4 ;  /* 0x0000000871037c11 */ /* 0x000fe2000f8e20ff */
[----:B------:R-:W-:Y:S01]  /*1a20*/  IMAD.SHL.U32 R208, R0, 0x2, RZ ;  /* 0x0000000200d07824 */ /* 0x000fe200078e00ff */
[----:B------:R-:W-:Y:S01]  /*1a30*/  @P2 STS.128 [R235+0x1c000], RZ ;  /* 0x01c000ffeb002388 */ /* 0x000fe20000000c00 */
[----:B------:R-:W-:-:S03]  /*1a40*/  IMAD.SHL.U32 R215, R2, 0x2, RZ ;  /* 0x0000000202d77824 */ /* 0x000fc600078e00ff */
[----:B------:R-:W-:Y:S01]  /*1a50*/  @P2 STS.128 [R235+0x1e000], RZ ;  /* 0x01e000ffeb002388 */ /* 0x000fe20000000c00 */
[C---:B------:R-:W-:Y:S02]  /*1a60*/  IADD3 R2, R208.reuse, 0x10000, RZ ;  /* 0x00010000d0027810 */ /* 0x040fe40007ffe0ff */
[----:B------:R-:W-:Y:S01]  /*1a70*/  IADD3 R219, R208, 0x10020, RZ ;  /* 0x00010020d0db7810 */ /* 0x000fe20007ffe0ff */
[----:B------:R-:W-:Y:S01]  /*1a80*/  @!PT LDS RZ, [RZ] ;  /* 0x00000000fffff984 */ /* 0x000fe20000000800 */
[----:B------:R-:W-:Y:S01]  /*1a90*/  @!PT LDS RZ, [RZ] ;  /* 0x00000000fffff984 */ /* 0x000fe20000000800 */
[----:B------:R-:W-:Y:S01]  /*1aa0*/  @!PT LDS RZ, [RZ] ;  /* 0x00000000fffff984 */ /* 0x000fe20000000800 */
[----:B------:R1:W-:Y:S04]  /*1ab0*/  @!P2 LDGSTS.E.BYPASS.LTC128B.128 [R235+0x18000], [R4.64] ;  /* 0x1800000004ebafae */ /* 0x0003e8000b901d58 */
[----:B------:R1:W-:Y:S04]  /*1ac0*/  @!P2 LDGSTS.E.BYPASS.LTC128B.128 [R235+0x1a000], [R4.64+0x80] ;  /* 0x1a00008004ebafae */ /* 0x0003e8000b901d58 */
[----:B------:R1:W-:Y:S04]  /*1ad0*/  @!P2 LDGSTS.E.BYPASS.LTC128B.128 [R235+0x1c000], [R4.64+0x100] ;  /* 0x1c00010004ebafae */ /* 0x0003e8000b901d58 */
[----:B------:R1:W-:Y:S01]  /*1ae0*/  @!P2 LDGSTS.E.BYPASS.LTC128B.128 [R235+0x1e000], [R4.64+0x180] ;  /* 0x1e00018004ebafae */ /* 0x0003e2000b901d58 */
[----:B------:R-:W-:-:S03]  /*1af0*/  R2P PR, R20, 0x6 ;  /* 0x0000000614007804 */ /* 0x000fc60000000000 */
[----:B------:R-:W-:Y:S02]  /*1b00*/  @P4 STS.128 [R235+0x19000], RZ ;  /* 0x019000ffeb004388 */ /* 0x000fe40000000c00 */
[----:B------:R-:W-:Y:S02]  /*1b10*/  SEL R0, R12, 0xffffffe0, !P2 ;  /* 0xffffffe00c007807 */ /* 0x000fe40005000000 */
[----:B------:R-:W-:Y:S03]  /*1b20*/  @P4 STS.128 [R235+0x1b000], RZ ;  /* 0x01b000ffeb004388 */ /* 0x000fe60000000c00 */
[----:B------:R-:W-:Y:S01]  /*1b30*/  IMAD R218, R0, 0x2, R215 ;  /* 0x0000000200da7824 */ /* 0x000fe200078e02d7 */
[----:B------:R-:W-:Y:S04]  /*1b40*/  @P4 STS.128 [R235+0x1d000], RZ ;  /* 0x01d000ffeb004388 */ /* 0x000fe80000000c00 */
        /* <DEDUP_REMOVED lines=12> */
[----:B------:R-:W-:Y:S02]  /*1c10*/  LDSM.16.M88.4 R8, [R215] ;  /* 0x00000000d708783b */ /* 0x000fe40000000200 */
[----:B------:R-:W-:Y:S02]  /*1c20*/  IMAD R216, R4, 0x2, R215 ;  /* 0x0000000204d87824 */ /* 0x000fe400078e02d7 */
[----:B------:R-:W1:Y:S02]  /*1c30*/  LDSM.16.M88.4 R32, [R208+0x10800] ;  /* 0x01080000d020783b */ /* 0x000e640000000200 */
[----:B------:R-:W-:-:S02]  /*1c40*/  IMAD R217, R0, 0x2, R216 ;  /* 0x0000000200d97824 */ /* 0x000fc400078e02d8 */
[----:B------:R-:W3:Y:S04]  /*1c50*/  LDSM.16.M88.4 R16, [R208+0x10000] ;  /* 0x01000000d010783b */ /* 0x000ee80000000200 */
[----:B------:R-:W4:Y:S01]  /*1c60*/  LDSM.16.M88.4 R28, [R208+0x11000] ;  /* 0x01100000d01c783b */ /* 0x000f220000000200 */
[----:B------:R-:W-:Y:S01]  /*1c70*/  @P1 IADD3 R219, R2, -0x20, RZ ;  /* 0xffffffe002db1810 */ /* 0x000fe20007ffe0ff */
[----:B------:R-:W-:Y:S02]  /*1c80*/  IMAD.MOV.U32 R2, RZ, RZ, 0x40 ;  /* 0x00000040ff027424 */ /* 0x000fe400078e00ff */
[----:B------:R-:W5:Y:S01]  /*1c90*/  LDSM.16.M88.4 R24, [R208+0x11800] ;  /* 0x01180000d018783b */ /* 0x000f620000000200 */
[C---:B------:R-:W-:Y:S02]  /*1ca0*/  IADD3 R234, R219.reuse, 0x800, RZ ;  /* 0x00000800dbea7810 */ /* 0x040fe40007ffe0ff */
[----:B------:R-:W-:Y:S01]  /*1cb0*/  SEL R2, R2, 0xffffffc0, !P2 ;  /* 0xffffffc002027807 */ /* 0x000fe20005000000 */
[----:B------:R-:W-:Y:S01]  /*1cc0*/  LDSM.16.M88.4 R12, [R216] ;  /* 0x00000000d80c783b */ /* 0x000fe20000000200 */
[----:B------:R-:W-:-:S02]  /*1cd0*/  IADD3 R233, R219, 0x1000, RZ ;  /* 0x00001000dbe97810 */ /* 0x000fc40007ffe0ff */
[----:B--2---:R-:W-:Y:S01]  /*1ce0*/  LOP3.LUT R6, R112, 0x6, RZ, 0xc0, !PT ;  /* 0x0000000670067812 */ /* 0x004fe200078ec0ff */
[----:B------:R-:W2:Y:S01]  /*1cf0*/  LDSM.16.M88.4 R40, [R219] ;  /* 0x00000000db28783b */ /* 0x000ea20000000200 */
        /* <DEDUP_REMOVED lines=16> */
[----:B-1----:R-:W-:Y:S01]  /*1e00*/  HMMA.16816.F32 R36, R8, R32, RZ ;  /* 0x000000200824723c */ /* 0x002fe200000018ff */
[----:B------:R-:W-:Y:S01]  /*1e10*/  LDSM.16.M88.4 R88, [R214+0x11000] ;  /* 0x01100000d658783b */ /* 0x000fe20000000200 */
[----:B------:R-:W-:-:S02]  /*1e20*/  IADD3 R2, R2, -UR22, R3 ;  /* 0x8000001602027c10 */ /* 0x000fc4000fffe003 */
[----:B------:R-:W-:Y:S01]  /*1e30*/  IADD3 R227, R219, 0x4000, RZ ;  /* 0x00004000dbe37810 */ /* 0x000fe20007ffe0ff */
[----:B------:R-:W-:Y:S01]  /*1e40*/  LDSM.16.M88.4 R92, [R214+0x11800] ;  /* 0x01180000d65c783b */ /* 0x000fe20000000200 */
[----:B------:R-:W-:Y:S01]  /*1e50*/  IADD3 R3, R2, c[0x0][0x2e8], RZ ;  /* 0x0000ba0002037a10 */ /* 0x000fe20007ffe0ff */
[----:B------:R-:W-:Y:S01]  /*1e60*/  IMAD R2, R5, 0x40, R6 ;  /* 0x0000004005027824 */ /* 0x000fe200078e0206 */
[----:B------:R-:W-:Y:S01]  /*1e70*/  HMMA.16816.F32 R44, R8, R34, RZ ;  /* 0x00000022082c723c */ /* 0x000fe200000018ff */
[----:B------:R-:W1:Y:S01]  /*1e80*/  LDSM.16.M88.4 R32, [R219+0x800] ;  /* 0x00080000db20783b */ /* 0x000e620000000200 */
[----:B------:R-:W-:Y:S02]  /*1e90*/  IADD3 R5, R3, 0x8, RZ ;  /* 0x0000000803057810 */ /* 0x000fe40007ffe0ff */
[----:B------:R-:W-:Y:S01]  /*1ea0*/  IADD3 R6, R2, 0x1, RZ ;  /* 0x0000000102067810 */ /* 0x000fe20007ffe0ff */
[----:B------:R-:W-:Y:S01]  /*1eb0*/  LDSM.16.M88.4 R84, [R213+0x800] ;  /* 0x00080000d554783b */ /* 0x000fe20000000200 */
[----:B------:R-:W-:-:S02]  /*1ec0*/  IADD3 R226, R219, 0x4800, RZ ;  /* 0x00004800dbe27810 */ /* 0x000fc40007ffe0ff */
[C---:B---3--:R-:W-:Y:S01]  /*1ed0*/  HMMA.16816.F32 R20, R8.reuse, R16, RZ ;  /* 0x000000100814723c */ /* 0x048fe200000018ff */
[----:B------:R-:W-:Y:S01]  /*1ee0*/  LDSM.16.M88.4 R96, [R213+0x1000] ;  /* 0x00100000d560783b */ /* 0x000fe20000000200 */
[C---:B------:R-:W-:Y:S02]  /*1ef0*/  IADD3 R225, R219.reuse, 0x5000, RZ ;  /* 0x00005000dbe17810 */ /* 0x040fe40007ffe0ff */
[C---:B------:R-:W-:Y:S01]  /*1f00*/  IADD3 R224, R219.reuse, 0x5800, RZ ;  /* 0x00005800dbe07810 */ /* 0x040fe20007ffe0ff */
[----:B------:R-:W-:Y:S01]  /*1f10*/  LDSM.16.M88.4 R104, [R213+0x1800] ;  /* 0x00180000d568783b */ /* 0x000fe20000000200 */
[C---:B------:R-:W-:Y:S02]  /*1f20*/  IADD3 R223, R219.reuse, 0x6000, RZ ;  /* 0x00006000dbdf7810 */ /* 0x040fe40007ffe0ff */
[----:B------:R-:W-:Y:S01]  /*1f30*/  HMMA.16816.F32 R16, R8, R18, RZ ;  /* 0x000000120810723c */ /* 0x000fe200000018ff */
[----:B------:R-:W-:Y:S01]  /*1f40*/  LDSM.16.M88.4 R100, [R208+0x13800] ;  /* 0x01380000d064783b */ /* 0x000fe20000000200 */
[----:B------:R-:W-:-:S02]  /*1f50*/  IADD3 R222, R219, 0x6800, RZ ;  /* 0x00006800dbde7810 */ /* 0x000fc40007ffe0ff */
[C---:B------:R-:W-:Y:S01]  /*1f60*/  IADD3 R221, R219.reuse, 0x7000, RZ ;  /* 0x00007000dbdd7810 */ /* 0x040fe20007ffe0ff */
[----:B------:R-:W-:Y:S01]  /*1f70*/  STL [R1+0x50], R115 ;  /* 0x0000507301007387 */ /* 0x000fe20000100800 */
[----:B------:R-:W-:Y:S02]  /*1f80*/  IADD3 R220, R219, 0x7800, RZ ;  /* 0x00007800dbdc7810 */ /* 0x000fe40007ffe0ff */
[C---:B----4-:R-:W-:Y:S01]  /*1f90*/  HMMA.16816.F32 R48, R8.reuse, R28, RZ ;  /* 0x0000001c0830723c */ /* 0x050fe200000018ff */
[----:B------:R-:W0:Y:S07]  /*1fa0*/  LDGDEPBAR ;  /* 0x00000000000079af */ /* 0x000e2e0000000000 */
[C---:B------:R-:W-:Y:S08]  /*1fb0*/  HMMA.16816.F32 R52, R8.reuse, R30, RZ ;  /* 0x0000001e0834723c */ /* 0x040ff000000018ff */
[C---:B-----5:R-:W-:Y:S08]  /*1fc0*/  HMMA.16816.F32 R64, R8.reuse, R24, RZ ;  /* 0x000000180840723c */ /* 0x060ff000000018ff */
[----:B------:R-:W-:Y:S01]  /*1fd0*/  HMMA.16816.F32 R72, R8, R26, RZ ;  /* 0x0000001a0848723c */ /* 0x000fe200000018ff */
[----:B------:R-:W3:Y:S07]  /*1fe0*/  LDSM.16.M88.4 R8, [R218] ;  /* 0x00000000da08783b */ /* 0x000eee0000000200 */
[C---:B--2---:R-:W-:Y:S01]  /*1ff0*/  HMMA.16816.F32 R60, R12.reuse, R40, R20 ;  /* 0x000000280c3c723c */ /* 0x044fe20000001814 */
        /* <DEDUP_REMOVED lines=9> */
[C---:B---3--:R-:W-:Y:S01]  /*2090*/  HMMA.16816.F32 R52, R8.reuse, R68, R60 ;  /* 0x000000440834723c */ /* 0x048fe2000000183c */
        /* <DEDUP_REMOVED lines=258> */
[----:B------:R-:W-:-:S03]  /*30c0*/  IMAD.U32 R5, RZ, RZ, UR11 ;  /* 0x0000000bff057e24 */ /* 0x000fc6000f8e00ff */
[----:B------:R-:W-:Y:S02]  /*30d0*/  USHF.R.S32.HI UR5, URZ, 0x1f, UR6 ;  /* 0x0000001f3f057899 */ /* 0x000fe40008011406 */
[----:B------:R-:W-:Y:S01]  /*30e0*/  UIMAD UR4, UR19, UR6, URZ ;  /* 0x00000006130472a4 */ /* 0x000fe2000f8e023f */
[----:B------:R-:W-:-:S03]  /*30f0*/  IMAD.U32 R8, RZ, RZ, UR6 ;  /* 0x00000006ff087e24 */ /* 0x000fc6000f8e00ff */
[----:B------:R-:W-:Y:S01]  /*3100*/  UIMAD UR4, UR5, UR20, UR4 ;  /* 0x00000014050472a4 */ /* 0x000fe2000f8e0204 */
[----:B------:R-:W-:-:S05]  /*3110*/  IMAD.WIDE.U32 R8, R8, UR20, R118 ;  /* 0x0000001408087c25 */ /* 0x000fca000f8e0076 */
[----:B------:R-:W-:Y:S01]  /*3120*/  IADD3 R3, R9, UR4, RZ ;  /* 0x0000000409037c10 */ /* 0x000fe2000fffe0ff */
[----:B------:R-:W-:Y:S01]  /*3130*/  IMAD.U32 R9, RZ, RZ, UR12 ;  /* 0x0000000cff097e24 */ /* 0x000fe2000f8e00ff */
        /* <DEDUP_REMOVED lines=16> */
.L_x_749:
[----:B----4-:R-:W-:Y:S01]  /*3240*/  FMNMX.FTZ R3, R18, R52, !PT ;  /* 0x0000003412037209 */ /* 0x010fe20007810000 */
[----:B------:R-:W-:Y:S01]  /*3250*/  IMAD.WIDE.U32 R178, R68, -0x326172a9, RZ ;  /* 0xcd9e8d5744b27825 */ /* 0x000fe200078e00ff */
[----:B------:R-:W-:Y:S01]  /*3260*/  USHF.L.U32 UR4, UR28, 0x1, URZ ;  /* 0x000000011c047899 */ /* 0x000fe2000800063f */
[----:B------:R-:W-:Y:S01]  /*3270*/  STL [R1+0x54], R16 ;  /* 0x0000541001007387 */ /* 0x000fe20000100800 */
        /* <DEDUP_REMOVED lines=18> */
[----:B------:R-:W-:Y:S01]  /*33a0*/  LEA R211, R0, R210, 0x1 ;  /* 0x000000d200d37211 */ /* 0x000fe200078e08ff */
        /* <DEDUP_REMOVED lines=41> */
[----:B------:R-:W-:-:S05]  /*3640*/  LOP3.LUT R8, R61, UR14, R150, 0x96, !PT ;  /* 0x0000000e3d087c12 */ /* 0x000fca000f8e9696 */
        /* <DEDUP_REMOVED lines=39> */
[C---:B------:R-:W-:Y:S02]  /*38c0*/  LOP3.LUT R8, R6.reuse, 0xffff, RZ, 0xc0, !PT ;  /* 0x0000ffff06087812 */ /* 0x040fe400078ec0ff */
[--C-:B------:R-:W-:Y:S02]  /*38d0*/  SHF.R.U32.HI R9, RZ, 0x10, R6.reuse ;  /* 0x00000010ff097819 */ /* 0x100fe40000011606 */
[----:B------:R-:W-:Y:S02]  /*38e0*/  LOP3.LUT R11, R6, 0xff, RZ, 0xc0, !PT ;  /* 0x000000ff060b7812 */ /* 0x000fe400078ec0ff */
[----:B------:R-:W-:Y:S02]  /*38f0*/  SHF.R.U32.HI R10, RZ, 0x18, R6 ;  /* 0x00000018ff0a7819 */ /* 0x000fe40000011606 */
[----:B------:R-:W-:Y:S01]  /*3900*/  LOP3.LUT R2, R7, UR16, R14, 0x96, !PT ;  /* 0x0000001007027c12 */ /* 0x000fe2000f8e960e */
[----:B-1----:R-:W-:Y:S01]  /*3910*/  FFMA.FTZ R5, R43, c[0x0][0x23c], -R13 ;  /* 0x00008f002b057a23 */ /* 0x002fe2000001080d */
[----:B------:R-:W-:Y:S01]  /*3920*/  SHF.R.U32.HI R6, RZ, 0x8, R8 ;  /* 0x00000008ff067819 */ /* 0x000fe20000011608 */
[----:B------:R-:W-:Y:S01]  /*3930*/  LDSM.16.MT88.4 R40, [R209+0x18000] ;  /* 0x01800000d128783b */ /* 0x000fe20000004200 */
[----:B------:R-:W-:Y:S01]  /*3940*/  LOP3.LUT R8, R9, 0xff, RZ, 0xc0, !PT ;  /* 0x000000ff09087812 */ /* 0x000fe200078ec0ff */
[----:B------:R1:W2:Y:S01]  /*3950*/  MUFU.EX2 R180, R5 ;  /* 0x0000000500b47308 */ /* 0x0002a20000000800 */
[----:B------:R-:W-:-:S02]  /*3960*/  LOP3.LUT R0, R2, 0xffff, RZ, 0xc0, !PT ;  /* 0x0000ffff02007812 */ /* 0x000fc400078ec0ff */
[----:B------:R-:W-:Y:S02]  /*3970*/  PRMT R7, R11, 0x5410, R6 ;  /* 0x000054100b077816 */ /* 0x000fe40000000006 */
[----:B------:R-:W-:Y:S02]  /*3980*/  SHF.R.U32.HI R4, RZ, 0x10, R2 ;  /* 0x00000010ff047819 */ /* 0x000fe40000011602 */
[----:B------:R-:W-:Y:S02]  /*3990*/  PRMT R8, R8, 0x5410, R10 ;  /* 0x0000541008087816 */ /* 0x000fe4000000000a */
[----:B------:R-:W-:Y:S02]  /*39a0*/  LOP3.LUT R10, R2, 0xff, RZ, 0xc0, !PT ;  /* 0x000000ff020a7812 */ /* 0x000fe400078ec0ff */
[----:B------:R-:W-:Y:S01]  /*39b0*/  SHF.R.U32.HI R6, RZ, 0x8, R0 ;  /* 0x00000008ff067819 */ /* 0x000fe20000011600 */
[--C-:B------:R-:W-:Y:S01]  /*39c0*/  HSET2.LE.AND R0, R7, R194.reuse, PT ;  /* 0x000000c207007233 */ /* 0x100fe20003803000 */
[----:B------:R-:W-:Y:S01]  /*39d0*/  SHF.R.U32.HI R9, RZ, 0x18, R2 ;  /* 0x00000018ff097819 */ /* 0x000fe20000011602 */
[----:B------:R-:W-:Y:S01]  /*39e0*/  HSET2.LE.AND R7, R8, R194, PT ;  /* 0x000000c208077233 */ /* 0x000fe20003803000 */
[----:B------:R-:W-:Y:S01]  /*39f0*/  PRMT R8, R10, 0x5410, R6 ;  /* 0x000054100a087816 */ /* 0x000fe20000000006 */
[----:B-1----:R-:W-:Y:S01]  /*3a00*/  FFMA.FTZ R5, R44, c[0x0][0x23c], -R12 ;  /* 0x00008f002c057a23 */ /* 0x002fe2000001080c */
[----:B--2---:R-:W-:-:S03]  /*3a10*/  F2FP.PACK_AB R2, R180, R183 ;  /* 0x000000b7b402723e */ /* 0x004fc600000000ff */
[----:B------:R1:W-:Y:S01]  /*3a20*/  MUFU.EX2 R192, R5 ;  /* 0x0000000500c07308 */ /* 0x0003e20000000800 */
[----:B------:R-:W-:Y:S01]  /*3a30*/  LOP3.LUT R6, R0, R2, RZ, 0xc0, !PT ;  /* 0x0000000200067212 */ /* 0x000fe200078ec0ff */
[----:B------:R-:W-:Y:S01]  /*3a40*/  HSET2.LE.AND R0, R8, R194, PT ;  /* 0x000000c208007233 */ /* 0x000fe20003803000 */
[----:B------:R-:W-:Y:S01]  /*3a50*/  F2FP.PACK_AB R2, R207, R206 ;  /* 0x000000cecf02723e */ /* 0x000fe200000000ff */
[--C-:B-1----:R-:W-:Y:S02]  /*3a60*/  FFMA.FTZ R5, R24, c[0x0][0x23c], -R12.reuse ;  /* 0x00008f0018057a23 */ /* 0x102fe4000001080c */
[----:B------:R-:W1:Y:S02]  /*3a70*/  LDSM.16.MT88.4 R24, [R211+0x1a000] ;  /* 0x01a00000d318783b */ /* 0x000e640000004200 */
[----:B------:R2:W-:Y:S02]  /*3a80*/  MUFU.EX2 R16, R5 ;  /* 0x0000000500107308 */ /* 0x0005e40000000800 */
[----:B--2---:R-:W-:-:S06]  /*3a90*/  FFMA.FTZ R5, R19, c[0x0][0x23c], -R12 ;  /* 0x00008f0013057a23 */ /* 0x004fcc000001080c */
[----:B------:R2:W-:Y:S02]  /*3aa0*/  MUFU.EX2 R184, R5 ;  /* 0x0000000500b87308 */ /* 0x0005e40000000800 */
[----:B--2---:R-:W-:Y:S02]  /*3ab0*/  FFMA.FTZ R5, R45, c[0x0][0x23c], -R12 ;  /* 0x00008f002d057a23 */ /* 0x004fe4000001080c */
[----:B------:R-:W-:Y:S04]  /*3ac0*/  LDSM.16.MT88.4 R44, [R211+0x18000] ;  /* 0x01800000d32c783b */ /* 0x000fe80000004200 */
[----:B------:R2:W3:Y:S02]  /*3ad0*/  MUFU.EX2 R19, R5 ;  /* 0x0000000500137308 */ /* 0x0004e40000000800 */
[----:B--2---:R-:W-:-:S02]  /*3ae0*/  LOP3.LUT R5, R4, 0xff, RZ, 0xc0, !PT ;  /* 0x000000ff04057812 */ /* 0x004fc400078ec0ff */
[----:B---3--:R-:W-:Y:S02]  /*3af0*/  F2FP.PACK_AB R8, R19, R184 ;  /* 0x000000b81308723e */ /* 0x008fe400000000ff */
[----:B------:R-:W-:Y:S02]  /*3b00*/  PRMT R5, R5, 0x5410, R9 ;  /* 0x0000541005057816 */ /* 0x000fe40000000009 */
[----:B------:R-:W-:-:S03]  /*3b10*/  F2FP.PACK_AB R4, R16, R192 ;  /* 0x000000c01004723e */ /* 0x000fc600000000ff */
[----:B------:R-:W-:Y:S01]  /*3b20*/  HSET2.LE.AND R5, R5, R194, PT ;  /* 0x000000c205057233 */ /* 0x000fe20003803000 */
[----:B------:R-:W-:Y:S02]  /*3b30*/  LOP3.LUT R7, R7, R4, RZ, 0xc0, !PT ;  /* 0x0000000407077212 */ /* 0x000fe400078ec0ff */
[----:B------:R-:W-:Y:S01]  /*3b40*/  LOP3.LUT R4, R0, R2, RZ, 0xc0, !PT ;  /* 0x0000000200047212 */ /* 0x000fe200078ec0ff */
[--C-:B------:R-:W-:Y:S01]  /*3b50*/  FFMA.FTZ R0, R112, c[0x0][0x23c], -R13.reuse ;  /* 0x00008f0070007a23 */ /* 0x100fe2000001080d */
[----:B------:R-:W-:Y:S01]  /*3b60*/  LOP3.LUT R5, R5, R8, RZ, 0xc0, !PT ;  /* 0x0000000805057212 */ /* 0x000fe200078ec0ff */
[----:B------:R-:W-:Y:S01]  /*3b70*/  FFMA.FTZ R2, R113, c[0x0][0x23c], -R13 ;  /* 0x00008f0071027a23 */ /* 0x000fe2000001080d */
[----:B------:R-:W2:Y:S01]  /*3b80*/  LDSM.16.MT88.4 R8, [R210+0x1c000] ;  /* 0x01c00000d208783b */ /* 0x000ea20000004200 */
[----:B------:R3:W-:Y:S04]  /*3b90*/  MUFU.EX2 R195, R0 ;  /* 0x0000000000c37308 */ /* 0x0007e80000000800 */
[C---:B-1----:R-:W-:Y:S04]  /*3ba0*/  HMMA.16816.F32 R92, R4.reuse, R24, RZ ;  /* 0x00000018045c723c */ /* 0x042fe800000018ff */
[----:B------:R1:W4:Y:S04]  /*3bb0*/  MUFU.EX2 R186, R2 ;  /* 0x0000000200ba7308 */ /* 0x0003280000000800 */
[----:B------:R-:W-:Y:S01]  /*3bc0*/  HMMA.16816.F32 R80, R4, R26, RZ ;  /* 0x0000001a0450723c */ /* 0x000fe200000018ff */
[----:B------:R-:W1:Y:S01]  /*3bd0*/  LDSM.16.MT88.4 R24, [R211+0x1e000] ;  /* 0x01e00000d318783b */ /* 0x000e620000004200 */
[----:B---3--:R-:W-:-:S06]  /*3be0*/  LOP3.LUT R0, R15, UR7, R156, 0x96, !PT ;  /* 0x000000070f007c12 */ /* 0x008fcc000f8e969c */
[C---:B------:R-:W-:Y:S08]  /*3bf0*/  HMMA.16816.F32 R64, R4.reuse, R36, RZ ;  /* 0x000000240440723c */ /* 0x040ff000000018ff */
[C---:B------:R-:W-:Y:S08]  /*3c00*/  HMMA.16816.F32 R124, R4.reuse, R38, RZ ;  /* 0x00000026047c723c */ /* 0x040ff000000018ff */
[C---:B------:R-:W-:Y:S08]  /*3c10*/  HMMA.16816.F32 R96, R4.reuse, R56, RZ ;  /* 0x000000380460723c */ /* 0x040ff000000018ff */
[C---:B--2---:R-:W-:Y:S07]  /*3c20*/  HMMA.16816.F32 R36, R4.reuse, R8, RZ ;  /* 0x000000080424723c */ /* 0x044fee00000018ff */
[----:B------:R-:W-:Y:S01]  /*3c30*/  IMAD.WIDE.U32 R8, R0, -0x2daee0ad, RZ ;  /* 0xd2511f5300087825 */ /* 0x000fe200078e00ff */
[C---:B------:R-:W-:Y:S03]  /*3c40*/  HMMA.16816.F32 R84, R4.reuse, R58, RZ ;  /* 0x0000003a0454723c */ /* 0x040fe600000018ff */
[----:B------:R-:W-:Y:S01]  /*3c50*/  FFMA.FTZ R0, R63, c[0x0][0x23c], -R13 ;  /* 0x00008f003f007a23 */ /* 0x000fe2000001080d */
[----:B-1----:R-:W-:Y:S01]  /*3c60*/  SHF.R.U32.HI R2, RZ, 0x10, R8 ;  /* 0x00000010ff027819 */ /* 0x002fe20000011608 */
[----:B------:R-:W-:Y:S01]  /*3c70*/  IMAD.MOV.U32 R63, RZ, RZ, R180 ;  /* 0x000000ffff3f7224 */ /* 0x000fe200078e00b4 */
[----:B------:R-:W-:Y:S01]  /*3c80*/  LOP3.LUT R14, R8, 0xff, RZ, 0xc0, !PT ;  /* 0x000000ff080e7812 */ /* 0x000fe200078ec0ff */
[----:B------:R1:W-:Y:S01]  /*3c90*/  MUFU.EX2 R185, R0 ;  /* 0x0000000000b97308 */ /* 0x0003e20000000800 */
[----:B------:R-:W-:Y:S01]  /*3ca0*/  HMMA.16816.F32 R56, R4, R20, RZ ;  /* 0x000000140438723c */ /* 0x000fe200000018ff */
[----:B------:R-:W-:-:S07]  /*3cb0*/  LOP3.LUT R2, R2, 0xff, RZ, 0xc0, !PT ;  /* 0x000000ff02027812 */ /* 0x000fce00078ec0ff */
[----:B------:R-:W-:Y:S01]  /*3cc0*/  HMMA.16816.F32 R76, R4, R22, RZ ;  /* 0x00000016044c723c */ /* 0x000fe200000018ff */
[----:B------:R-:W2:Y:S01]  /*3cd0*/  LDSM.16.MT88.4 R20, [R212+0x1e000] ;  /* 0x01e00000d414783b */ /* 0x000ea20000004200 */
[----:B-1----:R-:W-:-:S06]  /*3ce0*/  LOP3.LUT R0, R8, 0xffff, RZ, 0xc0, !PT ;  /* 0x0000ffff08007812 */ /* 0x002fcc00078ec0ff */
[C---:B------:R-:W-:Y:S07]  /*3cf0*/  HMMA.16816.F32 R72, R4.reuse, R10, RZ ;  /* 0x0000000a0448723c */ /* 0x040fee00000018ff */
[----:B------:R-:W-:Y:S01]  /*3d00*/  FFMA.FTZ R10, R62, c[0x0][0x23c], -R13 ;  /* 0x00008f003e0a7a23 */ /* 0x000fe2000001080d */
[----:B------:R-:W-:Y:S01]  /*3d10*/  HMMA.16816.F32 R140, R4, R40, RZ ;  /* 0x00000028048c723c */ /* 0x000fe200000018ff */
[----:B------:R-:W-:Y:S01]  /*3d20*/  SHF.R.U32.HI R11, RZ, 0x18, R8 ;  /* 0x00000018ff0b7819 */ /* 0x000fe20000011608 */
[----:B------:R-:W-:Y:S01]  /*3d30*/  FFMA.FTZ R8, R132, c[0x0][0x23c], -R12 ;  /* 0x00008f0084087a23 */ /* 0x000fe2000001080c */
[----:B------:R1:W3:Y:S01]  /*3d40*/  MUFU.EX2 R181, R10 ;  /* 0x0000000a00b57308 */ /* 0x0002e20000000800 */
[----:B------:R-:W-:-:S02]  /*3d50*/  MOV R62, R184 ;  /* 0x000000b8003e7202 */ /* 0x000fc40000000f00 */
[----:B------:R-:W-:Y:S02]  /*3d60*/  PRMT R18, R2, 0x5410, R11 ;  /* 0x0000541002127816 */ /* 0x000fe4000000000b */
[C---:B------:R-:W-:Y:S01]  /*3d70*/  HMMA.16816.F32 R128, R4.reuse, R42, RZ ;  /* 0x0000002a0480723c */ /* 0x040fe200000018ff */
[----:B------:R-:W2:Y:S02]  /*3d80*/  LDSM.16.MT88.4 R40, [R212+0x1c000] ;  /* 0x01c00000d428783b */ /* 0x000ea40000004200 */
[----:B------:R3:W-:Y:S05]  /*3d90*/  MUFU.EX2 R204, R8 ;  /* 0x0000000800cc7308 */ /* 0x0007ea0000000800 */
[----:B------:R-:W-:Y:S01]  /*3da0*/  HMMA.16816.F32 R116, R4, R48, RZ ;  /* 0x000000300474723c */ /* 0x000fe200000018ff */
[----:B-1----:R-:W-:-:S02]  /*3db0*/  SHF.R.U32.HI R10, RZ, 0x8, R0 ;  /* 0x00000008ff0a7819 */ /* 0x002fc40000011600 */
[----:B------:R-:W-:Y:S01]  /*3dc0*/  LOP3.LUT R0, R9, UR17, R134, 0x96, !PT ;  /* 0x0000001109007c12 */ /* 0x000fe2000f8e9686 */
[----:B------:R-:W-:Y:S01]  /*3dd0*/  FFMA.FTZ R9, R115, c[0x0][0x23c], -R12 ;  /* 0x00008f0073097a23 */ /* 0x000fe2000001080c */
[----:B------:R-:W-:-:S03]  /*3de0*/  PRMT R15, R14, 0x5410, R10 ;  /* 0x000054100e0f7816 */ /* 0x000fc6000000000a */
[C---:B------:R-:W-:Y:S01]  /*3df0*/  HMMA.16816.F32 R104, R4.reuse, R50, RZ ;  /* 0x000000320468723c */ /* 0x040fe200000018ff */
[----:B------:R-:W1:Y:S01]  /*3e00*/  LDSM.16.MT88.4 R48, [R211+0x1c000] ;  /* 0x01c00000d330783b */ /* 0x000e620000004200 */
[----:B------:R4:W-:Y:S01]  /*3e10*/  MUFU.EX2 R182, R9 ;  /* 0x0000000900b67308 */ /* 0x0009e20000000800 */
[C---:B------:R-:W-:Y:S02]  /*3e20*/  LOP3.LUT R2, R0.reuse, 0xffff, RZ, 0xc0, !PT ;  /* 0x0000ffff00027812 */ /* 0x040fe400078ec0ff */
[----:B------:R-:W-:Y:S02]  /*3e30*/  LOP3.LUT R14, R0, 0xff, RZ, 0xc0, !PT ;  /* 0x000000ff000e7812 */ /* 0x000fe400078ec0ff */
[--C-:B---3--:R-:W-:Y:S01]  /*3e40*/  SHF.R.U32.HI R8, RZ, 0x10, R0.reuse ;  /* 0x00000010ff087819 */ /* 0x108fe20000011600 */
[----:B------:R-:W-:Y:S01]  /*3e50*/  HMMA.16816.F32 R136, R4, R32, RZ ;  /* 0x000000200488723c */ /* 0x000fe200000018ff */
[----:B------:R-:W-:Y:S01]  /*3e60*/  SHF.R.U32.HI R11, RZ, 0x18, R0 ;  /* 0x00000018ff0b7819 */ /* 0x000fe20000011600 */
[----:B------:R-:W-:Y:S01]  /*3e70*/  HSET2.LE.AND R0, R15, R194, PT ;  /* 0x000000c20f007233 */ /* 0x000fe20003803000 */
[----:B------:R-:W-:Y:S01]  /*3e80*/  SHF.R.U32.HI R10, RZ, 0x8, R2 ;  /* 0x00000008ff0a7819 */ /* 0x000fe20000011602 */
[----:B----4-:R-:W-:Y:S01]  /*3e90*/  IMAD.MOV.U32 R15, RZ, RZ, R186 ;  /* 0x000000ffff0f7224 */ /* 0x010fe200078e00ba */
[----:B------:R-:W-:-:S02]  /*3ea0*/  F2FP.PACK_AB R2, R181, R185 ;  /* 0x000000b9b502723e */ /* 0x000fc400000000ff */
[----:B------:R-:W-:Y:S01]  /*3eb0*/  PRMT R14, R14, 0x5410, R10 ;  /* 0x000054100e0e7816 */ /* 0x000fe2000000000a */
[C---:B------:R-:W-:Y:S01]  /*3ec0*/  HMMA.16816.F32 R120, R4.reuse, R34, RZ ;  /* 0x000000220478723c */ /* 0x040fe200000018ff */
[----:B------:R-:W3:Y:S01]  /*3ed0*/  LDSM.16.MT88.4 R32, [R210+0x1e000] ;  /* 0x01e00000d220783b */ /* 0x000ee20000004200 */
[--C-:B------:R-:W-:Y:S01]  /*3ee0*/  FFMA.FTZ R9, R114, c[0x0][0x23c], -R12.reuse ;  /* 0x00008f0072097a23 */ /* 0x100fe2000001080c */
[----:B------:R-:W-:Y:S01]  /*3ef0*/  LOP3.LUT R10, R0, R2, RZ, 0xc0, !PT ;  /* 0x00000002000a7212 */ /* 0x000fe200078ec0ff */
[----:B------:R-:W-:Y:S01]  /*3f00*/  FFMA.FTZ R2, R133, c[0x0][0x23c], -R12 ;  /* 0x00008f0085027a23 */ /* 0x000fe2000001080c */
[----:B------:R-:W-:Y:S01]  /*3f10*/  LOP3.LUT R8, R8, 0xff, RZ, 0xc0, !PT ;  /* 0x000000ff08087812 */ /* 0x000fe200078ec0ff */
[----:B------:R4:W1:Y:S01]  /*3f20*/  MUFU.EX2 R250, R9 ;  /* 0x0000000900fa7308 */ /* 0x0008620000000800 */
[----:B------:R-:W-:Y:S01]  /*3f30*/  HSET2.LE.AND R0, R18, R194, PT ;  /* 0x000000c212007233 */ /* 0x000fe20003803000 */
[----:B------:R-:W-:Y:S01]  /*3f40*/  HMMA.16816.F32 R172, R4, R24, RZ ;  /* 0x0000001804ac723c */ /* 0x000fe200000018ff */
[----:B------:R-:W-:-:S05]  /*3f50*/  IMAD.MOV.U32 R18, RZ, RZ, R185 ;  /* 0x000000ffff127224 */ /* 0x000fca00078e00b9 */
[----:B------:R1:W1:Y:S02]  /*3f60*/  MUFU.EX2 R251, R2 ;  /* 0x0000000200fb7308 */ /* 0x0002640000000800 */
[----:B------:R-:W-:Y:S01]  /*3f70*/  HMMA.16816.F32 R112, R4, R26, RZ ;  /* 0x0000001a0470723c */ /* 0x000fe200000018ff */
[----:B------:R-:W3:Y:S01]  /*3f80*/  LDSM.16.MT88.4 R24, [R210+0x18800] ;  /* 0x01880000d218783b */ /* 0x000ee20000004200 */
[----:B----4-:R-:W-:-:S06]  /*3f90*/  PRMT R9, R8, 0x5410, R11 ;  /* 0x0000541008097816 */ /* 0x010fcc000000000b */
[----:B--2---:R-:W-:Y:S01]  /*3fa0*/  HMMA.16816.F32 R168, R4, R20, RZ ;  /* 0x0000001404a8723c */ /* 0x004fe200000018ff */
[----:B-1----:R-:W-:-:S07]  /*3fb0*/  F2FP.PACK_AB R2, R250, R182 ;  /* 0x000000b6fa02723e */ /* 0x002fce00000000ff */
[C---:B------:R-:W-:Y:S01]  /*3fc0*/  HMMA.16816.F32 R164, R4.reuse, R22, RZ ;  /* 0x0000001604a4723c */ /* 0x040fe200000018ff */
[----:B------:R-:W1:Y:S01]  /*3fd0*/  LDSM.16.MT88.4 R20, [R212+0x18800] ;  /* 0x01880000d414783b */ /* 0x000e620000004200 */
[----:B------:R-:W-:Y:S01]  /*3fe0*/  LOP3.LUT R11, R0, R2, RZ, 0xc0, !PT ;  /* 0x00000002000b7212 */ /* 0x000fe200078ec0ff */
[--C-:B------:R-:W-:Y:S01]  /*3ff0*/  HSET2.LE.AND R0, R14, R194.reuse, PT ;  /* 0x000000c20e007233 */ /* 0x100fe20003803000 */
[----:B------:R-:W-:Y:S01]  /*4000*/  F2FP.PACK_AB R2, R15, R195 ;  /* 0x000000c30f02723e */ /* 0x000fe200000000ff */
[----:B------:R-:W-:Y:S02]  /*4010*/  IMAD.MOV.U32 R14, RZ, RZ, R18 ;  /* 0x000000ffff0e7224 */ /* 0x000fe400078e0012 */
[----:B------:R-:W-:Y:S01]  /*4020*/  IMAD.MOV.U32 R18, RZ, RZ, R183 ;  /* 0x000000ffff127224 */ /* 0x000fe200078e00b7 */
[----:B------:R-:W-:Y:S01]  /*4030*/  LOP3.LUT R8, R0, R2, RZ, 0xc0, !PT ;  /* 0x0000000200087212 */ /* 0x000fe200078ec0ff */
[----:B------:R-:W-:Y:S01]  /*4040*/  HSET2.LE.AND R0, R9, R194, PT ;  /* 0x000000c209007233 */ /* 0x000fe20003803000 */
[----:B------:R-:W-:Y:S01]  /*4050*/  HMMA.16816.F32 R68, R4, R44, RZ ;  /* 0x0000002c0444723c */ /* 0x000fe200000018ff */
[----:B------:R-:W-:-:S04]  /*4060*/  F2FP.PACK_AB R2, R251, R204 ;  /* 0x000000ccfb02723e */ /* 0x000fc800000000ff */
[----:B------:R-:W-:-:S03]  /*4070*/  LOP3.LUT R9, R0, R2, RZ, 0xc0, !PT ;  /* 0x0000000200097212 */ /* 0x000fc600078ec0ff */
[C---:B------:R-:W-:Y:S08]  /*4080*/  HMMA.16816.F32 R108, R4.reuse, R28, RZ ;  /* 0x0000001c046c723c */ /* 0x040ff000000018ff */
[C---:B------:R-:W-:Y:S01]  /*4090*/  HMMA.16816.F32 R100, R4.reuse, R30, RZ ;  /* 0x0000001e0464723c */ /* 0x040fe200000018ff */
[----:B------:R-:W2:Y:S07]  /*40a0*/  LDSM.16.MT88.4 R28, [R209+0x18800] ;  /* 0x01880000d11c783b */ /* 0x000eae0000004200 */
[C---:B------:R-:W-:Y:S08]  /*40b0*/  HMMA.16816.F32 R88, R4.reuse, R40, RZ ;  /* 0x000000280458723c */ /* 0x040ff000000018ff */
[C---:B------:R-:W-:Y:S08]  /*40c0*/  HMMA.16816.F32 R144, R4.reuse, R48, RZ ;  /* 0x000000300490723c */ /* 0x040ff000000018ff */
[C---:B------:R-:W-:Y:S08]  /*40d0*/  HMMA.16816.F32 R152, R4.reuse, R52, RZ ;  /* 0x000000340498723c */ /* 0x040ff000000018ff */
[C---:B------:R-:W-:Y:S08]  /*40e0*/  HMMA.16816.F32 R44, R4.reuse, R46, RZ ;  /* 0x0000002e042c723c */ /* 0x040ff000000018ff */
[C---:B------:R-:W-:Y:S08]  /*40f0*/  HMMA.16816.F32 R40, R4.reuse, R42, RZ ;  /* 0x0000002a0428723c */ /* 0x040ff000000018ff */
[C---:B------:R-:W-:Y:S08]  /*4100*/  HMMA.16816.F32 R48, R4.reuse, R50, RZ ;  /* 0x000000320430723c */ /* 0x040ff000000018ff */
[C---:B------:R-:W-:Y:S08]  /*4110*/  HMMA.16816.F32 R52, R4.reuse, R54, RZ ;  /* 0x000000360434723c */ /* 0x040ff000000018ff */
[C---:B---3--:R-:W-:Y:S08]  /*4120*/  HMMA.16816.F32 R156, R4.reuse, R32, RZ ;  /* 0x00000020049c723c */ /* 0x048ff000000018ff */
[----:B------:R-:W-:Y:S01]  /*4130*/  HMMA.16816.F32 R160, R4, R34, RZ ;  /* 0x0000002204a0723c */ /* 0x000fe200000018ff */
[----:B------:R-:W3:Y:S04]  /*4140*/  LDSM.16.MT88.4 R4, [R211+0x18800] ;  /* 0x01880000d304783b */ /* 0x000ee80000004200 */
[----:B------:R-:W-:Y:S03]  /*4150*/  LDSM.16.MT88.4 R32, [R209+0x1a800] ;  /* 0x01a80000d120783b */ /* 0x000fe60000004200 */
[C---:B------:R-:W-:Y:S08]  /*4160*/  HMMA.16816.F32 R240, R8.reuse, R24, R116 ;  /* 0x0000001808f0723c */ /* 0x040ff00000001874 */
[C---:B------:R-:W-:Y:S01]  /*4170*/  HMMA.16816.F32 R236, R8.reuse, R26, R104 ;  /* 0x0000001a08ec723c */ /* 0x040fe20000001868 */
[----:B------:R-:W4:Y:S07]  /*4180*/  LDSM.16.MT88.4 R24, [R210+0x1a800] ;  /* 0x01a80000d218783b */ /* 0x000f2e0000004200 */
[C---:B-1----:R-:W-:Y:S08]  /*4190*/  HMMA.16816.F32 R196, R8.reuse, R20, R96 ;  /* 0x0000001408c4723c */ /* 0x042ff00000001860 */
[C---:B------:R-:W-:Y:S01]  /*41a0*/  HMMA.16816.F32 R184, R8.reuse, R22, R84 ;  /* 0x0000001608b8723c */ /* 0x040fe20000001854 */
[----:B------:R-:W1:Y:S06]  /*41b0*/  LDSM.16.MT88.4 R20, [R212+0x1a800] ;  /* 0x01a80000d414783b */ /* 0x000e6c0000004200 */
[----:B------:R-:W-:Y:S01]  /*41c0*/  MOV R87, R251 ;  /* 0x000000fb00577202 */ /* 0x000fe20000000f00 */
[----:B--2---:R-:W-:Y:S01]  /*41d0*/  HMMA.16816.F32 R132, R8, R28, R140 ;  /* 0x0000001c0884723c */ /* 0x004fe2000000188c */
[----:B------:R-:W-:Y:S01]  /*41e0*/  IMAD.MOV.U32 R86, RZ, RZ, R250 ;  /* 0x000000ffff567224 */ /* 0x000fe200078e00fa */
[----:B------:R-:W-:Y:S01]  /*41f0*/  MOV R84, R248 ;  /* 0x000000f800547202 */ /* 0x000fe20000000f00 */
[----:B------:R-:W-:-:S05]  /*4200*/  IMAD.MOV.U32 R85, RZ, RZ, R249 ;  /* 0x000000ffff557224 */ /* 0x000fca00078e00f9 */
[C---:B---3--:R-:W-:Y:S08]  /*4210*/  HMMA.16816.F32 R140, R8.reuse, R4, R68 ;  /* 0x00000004088c723c */ /* 0x048ff00000001844 */
[C---:B------:R-:W-:Y:S01]  /*4220*/  HMMA.16816.F32 R116, R8.reuse, R6, R44 ;  /* 0x000000060874723c */ /* 0x040fe2000000182c */
[----:B------:R-:W2:Y:S06]  /*4230*/  LDSM.16.MT88.4 R4, [R211+0x1a800] ;  /* 0x01a80000d304783b */ /* 0x000eac0000004200 */
[----:B------:R-:W-:Y:S01]  /*4240*/  IMAD.MOV.U32 R47, RZ, RZ, R207 ;  /* 0x000000ffff2f7224 */ /* 0x000fe200078e00cf */
[----:B------:R-:W-:Y:S01]  /*4250*/  HMMA.16816.F32 R28, R8, R30, R128 ;  /* 0x0000001e081c723c */ /* 0x000fe20000001880 */
[----:B------:R-:W-:Y:S01]  /*4260*/  IMAD.MOV.U32 R46, RZ, RZ, R206 ;  /* 0x000000ffff2e7224 */ /* 0x000fe200078e00ce */
[----:B------:R-:W-:Y:S01]  /*4270*/  MOV R45, R205 ;  /* 0x000000cd002d7202 */ /* 0x000fe20000000f00 */
[----:B------:R-:W-:Y:S01]  /*4280*/  IMAD.MOV.U32 R44, RZ, RZ, R204 ;  /* 0x000000ffff2c7224 */ /* 0x000fe200078e00cc */
[----:B------:R-:W-:Y:S01]  /*4290*/  MOV R189, R135 ;  /* 0x0000008700bd7202 */ /* 0x000fe20000000f00 */
[----:B------:R-:W-:-:S02]  /*42a0*/  IMAD.MOV.U32 R180, RZ, RZ, R132 ;  /* 0x000000ffffb47224 */ /* 0x000fc400078e0084 */
[----:B------:R-:W-:Y:S01]  /*42b0*/  IMAD.MOV.U32 R188, RZ, RZ, R133 ;  /* 0x000000ffffbc7224 */ /* 0x000fe200078e0085 */
[----:B----4-:R-:W-:Y:S01]  /*42c0*/  HMMA.16816.F32 R136, R8, R24, R136 ;  /* 0x000000180888723c */ /* 0x010fe20000001888 */
[----:B------:R-:W-:-:S07]  /*42d0*/  IMAD.MOV.U32 R2, RZ, RZ, R134 ;  /* 0x000000ffff027224 */ /* 0x000fce00078e0086 */
[C---:B-1----:R-:W-:Y:S07]  /*42e0*/  HMMA.16816.F32 R204, R8.reuse, R22, R100 ;  /* 0x0000001608cc723c */ /* 0x042fee0000001864 */
[----:B------:R-:W-:Y:S01]  /*42f0*/  IMAD.MOV.U32 R101, RZ, RZ, R180 ;  /* 0x000000ffff657224 */ /* 0x000fe200078e00b4 */
[----:B------:R-:W-:Y:S01]  /*4300*/  MOV R130, R28 ;  /* 0x0000001c00827202 */ /* 0x000fe20000000f00 */
[----:B------:R-:W-:Y:S01]  /*4310*/  IMAD.MOV.U32 R129, RZ, RZ, R29 ;  /* 0x000000ffff817224 */ /* 0x000fe200078e001d */
[----:B------:R-:W-:Y:S01]  /*4320*/  MOV R0, R31 ;  /* 0x0000001f00007202 */ /* 0x000fe20000000f00 */
[----:B------:R-:W-:Y:S01]  /*4330*/  IMAD.MOV.U32 R128, RZ, RZ, R30 ;  /* 0x000000ffff807224 */ /* 0x000fe200078e001e */
[C---:B------:R-:W-:Y:S01]  /*4340*/  HMMA.16816.F32 R248, R8.reuse, R26, R120 ;  /* 0x0000001a08f8723c */ /* 0x040fe20000001878 */
[----:B------:R-:W1:Y:S01]  /*4350*/  LDSM.16.MT88.4 R28, [R209+0x1c800] ;  /* 0x01c80000d11c783b */ /* 0x000e620000004200 */
[----:B------:R-:W-:Y:S01]  /*4360*/  MOV R100, R130 ;  /* 0x0000008200647202 */ /* 0x000fe20000000f00 */
[----:B------:R-:W-:Y:S01]  /*4370*/  IMAD.MOV.U32 R103, RZ, RZ, R128 ;  /* 0x000000ffff677224 */ /* 0x000fe200078e0080 */
[----:B------:R-:W-:Y:S01]  /*4380*/  MOV R69, R138 ;  /* 0x0000008a00457202 */ /* 0x000fe20000000f00 */
[----:B------:R-:W-:Y:S01]  /*4390*/  IMAD.MOV.U32 R71, RZ, RZ, R136 ;  /* 0x000000ffff477224 */ /* 0x000fe200078e0088 */
[----:B------:R-:W-:Y:S01]  /*43a0*/  LDSM.16.MT88.4 R24, [R209+0x1e800] ;  /* 0x01e80000d118783b */ /* 0x000fe20000004200 */
[----:B------:R-:W-:Y:S01]  /*43b0*/  IMAD.MOV.U32 R70, RZ, RZ, R137 ;  /* 0x000000ffff467224 */ /* 0x000fe200078e0089 */
[----:B------:R-:W-:Y:S01]  /*43c0*/  HMMA.16816.F32 R132, R8, R32, R64 ;  /* 0x000000200884723c */ /* 0x000fe20000001840 */
[----:B------:R-:W-:Y:S01]  /*43d0*/  IMAD.MOV.U32 R68, RZ, RZ, R139 ;  /* 0x000000ffff447224 */ /* 0x000fe200078e008b */
[----:B------:R-:W-:Y:S01]  /*43e0*/  MOV R123, R191 ;  /* 0x000000bf007b7202 */ /* 0x000fe20000000f00 */
[----:B------:R-:W-:-:S02]  /*43f0*/  IMAD.MOV.U32 R120, RZ, RZ, R195 ;  /* 0x000000ffff787224 */ /* 0x000fc400078e00c3 */
[----:B------:R-:W-:Y:S02]  /*4400*/  IMAD.MOV.U32 R121, RZ, RZ, R193 ;  /* 0x000000ffff797224 */ /* 0x000fe400078e00c1 */
[----:B------:R-:W-:Y:S01]  /*4410*/  IMAD.MOV.U32 R122, RZ, RZ, R192 ;  /* 0x000000ffff7a7224 */ /* 0x000fe200078e00c0 */
[----:B------:R-:W-:Y:S01]  /*4420*/  HMMA.16816.F32 R136, R8, R20, R108 ;  /* 0x000000140888723c */ /* 0x000fe2000000186c */
[----:B------:R-:W3:Y:S01]  /*4430*/  LDSM.16.MT88.4 R20, [R212+0x1c800] ;  /* 0x01c80000d414783b */ /* 0x000ee20000004200 */
[----:B------:R-:W-:-:S05]  /*4440*/  IMAD.MOV.U32 R102, RZ, RZ, R129 ;  /* 0x000000ffff667224 */ /* 0x000fca00078e0081 */
[----:B------:R-:W-:Y:S01]  /*4450*/  MOV R111, R194 ;  /* 0x000000c2006f7202 */ /* 0x000fe20000000f00 */
[----:B------:R-:W-:Y:S01]  /*4460*/  IMAD.MOV.U32 R108, RZ, RZ, R181 ;  /* 0x000000ffff6c7224 */ /* 0x000fe200078e00b5 */
[----:B------:R-:W-:Y:S01]  /*4470*/  MOV R109, R182 ;  /* 0x000000b6006d7202 */ /* 0x000fe20000000f00 */
[----:B--2---:R-:W-:Y:S01]  /*4480*/  HMMA.16816.F32 R192, R8, R4, R92 ;  /* 0x0000000408c0723c */ /* 0x004fe2000000185c */
[----:B------:R-:W-:-:S07]  /*4490*/  IMAD.MOV.U32 R110, RZ, RZ, R190 ;  /* 0x000000ffff6e7224 */ /* 0x000fce00078e00be */
[C---:B------:R-:W-:Y:S01]  /*44a0*/  HMMA.16816.F32 R180, R8.reuse, R6, R80 ;  /* 0x0000000608b4723c */ /* 0x040fe20000001850 */
[----:B------:R-:W2:Y:S06]  /*44b0*/  LDSM.16.MT88.4 R4, [R211+0x1c800] ;  /* 0x01c80000d304783b */ /* 0x000eac0000004200 */
[----:B------:R-:W-:Y:S01]  /*44c0*/  MOV R80, R189 ;  /* 0x000000bd00507202 */ /* 0x000fe20000000f00 */
[----:B------:R-:W-:Y:S01]  /*44d0*/  HMMA.16816.F32 R124, R8, R34, R124 ;  /* 0x00000022087c723c */ /* 0x000fe2000000187c */
[----:B------:R-:W4:Y:S01]  /*44e0*/  LDSM.16.MT88.4 R32, [R210+0x1c800] ;  /* 0x01c80000d220783b */ /* 0x000f220000004200 */
[----:B------:R-:W-:Y:S01]  /*44f0*/  IMAD.MOV.U32 R81, RZ, RZ, R188 ;  /* 0x000000ffff517224 */ /* 0x000fe200078e00bc */
[----:B------:R-:W-:Y:S01]  /*4500*/  MOV R83, R0 ;  /* 0x0000000000537202 */ /* 0x000fe20000000f00 */
[----:B------:R-:W-:-:S02]  /*4510*/  IMAD.U32 R0, RZ, RZ, UR4 ;  /* 0x00000004ff007e24 */ /* 0x000fc4000f8e00ff */
[----:B------:R-:W-:Y:S02]  /*4520*/  IMAD.MOV.U32 R82, RZ, RZ, R2 ;  /* 0x000000ffff527224 */ /* 0x000fe400078e0002 */
[----:B-1----:R-:W-:Y:S01]  /*4530*/  HMMA.16816.F32 R188, R8, R28, R56 ;  /* 0x0000001c08bc723c */ /* 0x002fe20000001838 */
[----:B------:R-:W-:-:S06]  /*4540*/  LOP3.LUT R0, R151, UR27, R0, 0x96, !PT ;  /* 0x0000001b97007c12 */ /* 0x000fcc000f8e9600 */
[----:B------:R-:W-:Y:S01]  /*4550*/  IMAD.MOV.U32 R56, RZ, RZ, R178 ;  /* 0x000000ffff387224 */ /* 0x000fe200078e00b2 */
[----:B------:R-:W-:Y:S01]  /*4560*/  MOV R58, R176 ;  /* 0x000000b0003a7202 */ /* 0x000fe20000000f00 */
[----:B------:R-:W-:Y:S01]  /*4570*/  IMAD.MOV.U32 R57, RZ, RZ, R179 ;  /* 0x000000ffff397224 */ /* 0x000fe200078e00b3 */
[C---:B---3--:R-:W-:Y:S01]  /*4580*/  HMMA.16816.F32 R96, R8.reuse, R20, R88 ;  /* 0x000000140860723c */ /* 0x048fe20000001858 */
[----:B------:R-:W-:Y:S02]  /*4590*/  IMAD.MOV.U32 R59, RZ, RZ, R177 ;  /* 0x000000ffff3b7224 */ /* 0x000fe400078e00b1 */
[----:B------:R-:W-:Y:S02]  /*45a0*/  IMAD.MOV.U32 R57, RZ, RZ, R82 ;  /* 0x000000ffff397224 */ /* 0x000fe400078e0052 */
[----:B------:R-:W-:Y:S01]  /*45b0*/  IMAD.MOV.U32 R82, RZ, RZ, R109 ;  /* 0x000000ffff527224 */ /* 0x000fe200078e006d */
[----:B------:R-:W-:Y:S02]  /*45c0*/  MOV R109, R46 ;  /* 0x0000002e006d7202 */ /* 0x000fe40000000f00 */
[C---:B------:R-:W-:Y:S01]  /*45d0*/  HMMA.16816.F32 R176, R8.reuse, R30, R76 ;  /* 0x0000001e08b0723c */ /* 0x040fe2000000184c */
[----:B------:R-:W-:Y:S01]  /*45e0*/  MOV R46, R14 ;  /* 0x0000000e002e7202 */ /* 0x000fe20000000f00 */
[----:B------:R-:W-:Y:S06]  /*45f0*/  LDSM.16.MT88.4 R28, [R212+0x1e800] ;  /* 0x01e80000d41c783b */ /* 0x000fec0000004200 */
[C---:B------:R-:W-:Y:S01]  /*4600*/  HMMA.16816.F32 R76, R8.reuse, R22, R40 ;  /* 0x00000016084c723c */ /* 0x040fe20000001828 */
[----:B------:R-:W1:Y:S07]  /*4610*/  LDSM.16.MT88.4 R20, [R210+0x1e800] ;  /* 0x01e80000d214783b */ /* 0x000e6e0000004200 */
[C---:B--2---:R-:W-:Y:S07]  /*4620*/  HMMA.16816.F32 R92, R8.reuse, R4, R144 ;  /* 0x00000004085c723c */ /* 0x044fee0000001890 */
[----:B------:R-:W-:Y:S01]  /*4630*/  IMAD.WIDE.U32 R4, R0, -0x326172a9, RZ ;  /* 0xcd9e8d5700047825 */ /* 0x000fe200078e00ff */
[C---:B----4-:R-:W-:Y:S04]  /*4640*/  HMMA.16816.F32 R104, R8.reuse, R34, R72 ;  /* 0x000000220868723c */ /* 0x050fe80000001848 */
[----:B------:R-:W-:Y:S01]  /*4650*/  LOP3.LUT R2, R5, UR15, R56, 0x96, !PT ;  /* 0x0000000f05027c12 */ /* 0x000fe2000f8e9638 */
[----:B------:R-:W-:Y:S01]  /*4660*/  IMAD.MOV.U32 R56, RZ, RZ, R102 ;  /* 0x000000ffff387224 */ /* 0x000fe200078e0066 */
[----:B------:R-:W-:Y:S01]  /*4670*/  MOV R102, R111 ;  /* 0x0000006f00667202 */ /* 0x000fe20000000f00 */
[----:B------:R-:W-:Y:S01]  /*4680*/  IMAD.MOV.U32 R35, RZ, RZ, R59 ;  /* 0x000000ffff237224 */ /* 0x000fe200078e003b */
[----:B------:R-:W-:Y:S01]  /*4690*/  HMMA.16816.F32 R128, R8, R32, R36 ;  /* 0x000000200880723c */ /* 0x000fe20000001824 */
[----:B------:R-:W-:Y:S01]  /*46a0*/  MOV R34, R58 ;  /* 0x0000003a00227202 */ /* 0x000fe20000000f00 */
[----:B------:R-:W-:Y:S01]  /*46b0*/  IMAD.MOV.U32 R111, RZ, RZ, R44 ;  /* 0x000000ffff6f7224 */ /* 0x000fe200078e002c */
[----:B------:R-:W-:Y:S01]  /*46c0*/  MOV R59, R81 ;  /* 0x00000051003b7202 */ /* 0x000fe20000000f00 */
[----:B------:R-:W-:Y:S01]  /*46d0*/  IMAD.MOV.U32 R44, RZ, RZ, R62 ;  /* 0x000000ffff2c7224 */ /* 0x000fe200078e003e */
[----:B------:R-:W-:-:S02]  /*46e0*/  LOP3.LUT R0, R35, UR13, R4, 0x96, !PT ;  /* 0x0000000d23007c12 */ /* 0x000fc4000f8e9604 */
[----:B------:R-:W-:Y:S01]  /*46f0*/  IMAD.MOV.U32 R38, RZ, RZ, R103 ;  /* 0x000000ffff267224 */ /* 0x000fe200078e0067 */
[C---:B------:R-:W-:Y:S01]  /*4700*/  HMMA.16816.F32 R72, R8.reuse, R6, R48 ;  /* 0x000000060848723c */ /* 0x040fe20000001830 */
[----:B------:R-:W-:Y:S01]  /*4710*/  IMAD.MOV.U32 R103, RZ, RZ, R110 ;  /* 0x000000ffff677224 */ /* 0x000fe200078e006e */
[----:B------:R-:W-:Y:S01]  /*4720*/  MOV R37, R100 ;  /* 0x0000006400257202 */ /* 0x000fe20000000f00 */
[----:B------:R-:W-:Y:S01]  /*4730*/  IMAD.MOV.U32 R110, RZ, RZ, R45 ;  /* 0x000000ffff6e7224 */ /* 0x000fe200078e002d */
[----:B------:R-:W-:Y:S01]  /*4740*/  MOV R100, R63 ;  /* 0x0000003f00647202 */ /* 0x000fe20000000f00 */
[----:B------:R-:W-:Y:S01]  /*4750*/  IMAD.MOV.U32 R45, RZ, RZ, R15 ;  /* 0x000000ffff2d7224 */ /* 0x000fe200078e000f */
[----:B------:R-:W-:Y:S01]  /*4760*/  MOV R81, R108 ;  /* 0x0000006c00517202 */ /* 0x000fe20000000f00 */
[----:B------:R-:W-:Y:S01]  /*4770*/  IMAD.WIDE.U32 R4, R2, -0x2daee0ad, RZ ;  /* 0xd2511f5302047825 */ /* 0x000fe200078e00ff */
[----:B------:R-:W-:Y:S01]  /*4780*/  HMMA.16816.F32 R88, R8, R24, R152 ;  /* 0x000000180858723c */ /* 0x000fe20000001898 */
[----:B------:R-:W-:-:S02]  /*4790*/  MOV R36, R85 ;  /* 0x0000005500247202 */ /* 0x000fc40000000f00 */
[----:B------:R-:W-:Y:S01]  /*47a0*/  IMAD.WIDE.U32 R14, R0, -0x2daee0ad, RZ ;  /* 0xd2511f53000e7825 */ /* 0x000fe200078e00ff */
[----:B------:R-:W-:-:S03]  /*47b0*/  LOP3.LUT R2, R5, UR12, R60, 0x96, !PT ;  /* 0x0000000c05027c12 */ /* 0x000fc6000f8e963c */
[----:B------:R-:W-:Y:S01]  /*47c0*/  IMAD.MOV.U32 R150, RZ, RZ, R101 ;  /* 0x000000ffff967224 */ /* 0x000fe200078e0065 */
[----:B------:R-:W-:Y:S01]  /*47d0*/  LOP3.LUT R0, R15, UR10, R4, 0x96, !PT ;  /* 0x0000000a0f007c12 */ /* 0x000fe2000f8e9604 */
[----:B------:R-:W-:Y:S01]  /*47e0*/  IMAD.WIDE.U32 R4, R2, -0x326172a9, RZ ;  /* 0xcd9e8d5702047825 */ /* 0x000fe200078e00ff */
[----:B------:R-:W-:Y:S03]  /*47f0*/  HMMA.16816.F32 R64, R8, R26, R52 ;  /* 0x0000001a0840723c */ /* 0x000fe60000001834 */
[----:B------:R-:W-:Y:S01]  /*4800*/  IMAD.WIDE.U32 R146, R0, -0x326172a9, RZ ;  /* 0xcd9e8d5700927825 */ /* 0x000fe200078e00ff */
[----:B------:R-:W-:-:S03]  /*4810*/  LOP3.LUT R0, R5, UR11, R34, 0x96, !PT ;  /* 0x0000000b05007c12 */ /* 0x000fc6000f8e9622 */
[----:B------:R-:W-:Y:S01]  /*4820*/  IMAD.MOV.U32 R58, RZ, RZ, R80 ;  /* 0x000000ffff3a7224 */ /* 0x000fe200078e0050 */
[----:B------:R-:W-:Y:S01]  /*4830*/  LOP3.LUT R6, R147, UR9, R4, 0x96, !PT ;  /* 0x0000000993067c12 */ /* 0x000fe2000f8e9604 */
[----:B------:R-:W-:Y:S01]  /*4840*/  IMAD.WIDE.U32 R4, R0, -0x2daee0ad, RZ ;  /* 0xd2511f5300047825 */ /* 0x000fe200078e00ff */
[----:B-1----:R-:W-:Y:S03]  /*4850*/  HMMA.16816.F32 R60, R8, R22, R160 ;  /* 0x00000016083c723c */ /* 0x002fe600000018a0 */
[--C-:B------:R-:W-:Y:S02]  /*4860*/  FFMA.FTZ R0, R202, c[0x0][0x23c], -R13.reuse ;  /* 0x00008f00ca007a23 */ /* 0x100fe4000001080d */
[----:B------:R-:W-:Y:S02]  /*4870*/  IMAD.WIDE.U32 R144, R6, -0x2daee0ad, RZ ;  /* 0xd2511f5306907825 */ /* 0x000fe400078e00ff */
[----:B------:R1:W-:Y:S02]  /*4880*/  MUFU.EX2 R161, R0 ;  /* 0x0000000000a17308 */ /* 0x0003e40000000800 */
[----:B------:R-:W-:Y:S01]  /*4890*/  FFMA.FTZ R2, R201, c[0x0][0x23c], -R13 ;  /* 0x00008f00c9027a23 */ /* 0x000fe2000001080d */
[----:B------:R-:W-:Y:S01]  /*48a0*/  LOP3.LUT R6, R5, UR8, R14, 0x96, !PT ;  /* 0x0000000805067c12 */ /* 0x000fe2000f8e960e */
[----:B------:R-:W-:Y:S01]  /*48b0*/  IMAD.MOV.U32 R101, RZ, RZ, R103 ;  /* 0x000000ffff657224 */ /* 0x000fe200078e0067 */
[----:B------:R-:W-:Y:S01]  /*48c0*/  MOV R155, R102 ;  /* 0x00000066009b7202 */ /* 0x000fe20000000f00 */
[----:B------:R-:W-:-:S02]  /*48d0*/  IMAD.MOV.U32 R102, RZ, RZ, R18 ;  /* 0x000000ffff667224 */ /* 0x000fc400078e0012 */
[----:B------:R2:W3:Y:S01]  /*48e0*/  MUFU.EX2 R7, R2 ;  /* 0x0000000200077308 */ /* 0x0004e20000000800 */
[----:B------:R-:W-:Y:S01]  /*48f0*/  MOV R103, R19 ;  /* 0x0000001300677202 */ /* 0x000fe20000000f00 */
[----:B------:R-:W-:-:S04]  /*4900*/  IMAD.WIDE.U32 R18, R6, -0x326172a9, RZ ;  /* 0xcd9e8d5706127825 */ /* 0x000fc800078e00ff */
[----:B------:R-:W-:Y:S01]  /*4910*/  IMAD.MOV.U32 R108, RZ, RZ, R47 ;  /* 0x000000ffff6c7224 */ /* 0x000fe200078e002f */
[----:B-1----:R-:W-:Y:S01]  /*4920*/  LOP3.LUT R0, R145, UR6, R4, 0x96, !PT ;  /* 0x0000000691007c12 */ /* 0x002fe2000f8e9604 */
[----:B------:R-:W-:Y:S02]  /*4930*/  IMAD.MOV.U32 R33, RZ, RZ, R84 ;  /* 0x000000ffff217224 */ /* 0x000fe400078e0054 */
[----:B------:R-:W-:Y:S02]  /*4940*/  IMAD.MOV.U32 R80, RZ, RZ, R86 ;  /* 0x000000ffff507224 */ /* 0x000fe400078e0056 */
[----:B------:R-:W-:-:S04]  /*4950*/  IMAD.WIDE.U32 R4, R0, -0x326172a9, RZ ;  /* 0xcd9e8d5700047825 */ /* 0x000fc800078e00ff */
[--C-:B--2---:R-:W-:Y:S02]  /*4960*/  FFMA.FTZ R2, R149, c[0x0][0x23c], -R13.reuse ;  /* 0x00008f0095027a23 */ /* 0x104fe4000001080d */
[----:B------:R-:W-:Y:S02]  /*4970*/  FFMA.FTZ R0, R200, c[0x0][0x23c], -R13 ;  /* 0x00008f00c8007a23 */ /* 0x000fe4000001080d */
[----:B------:R-:W-:Y:S01]  /*4980*/  IMAD.MOV.U32 R47, RZ, RZ, R87 ;  /* 0x000000ffff2f7224 */ /* 0x000fe200078e0057 */
[----:B------:R1:W-:Y:S01]  /*4990*/  MUFU.EX2 R160, R2 ;  /* 0x0000000200a07308 */ /* 0x0003e20000000800 */
[C---:B------:R-:W-:Y:S01]  /*49a0*/  HMMA.16816.F32 R84, R8.reuse, R20, R156 ;  /* 0x000000140854723c */ /* 0x040fe2000000189c */
[----:B------:R-:W-:Y:S01]  /*49b0*/  IMAD.MOV.U32 R32, RZ, RZ, R33 ;  /* 0x000000ffff207224 */ /* 0x000fe200078e0021 */
[----:B------:R-:W-:Y:S01]  /*49c0*/  MOV R33, R36 ;  /* 0x0000002400217202 */ /* 0x000fe20000000f00 */
[----:B------:R-:W-:Y:S01]  /*49d0*/  IMAD.MOV.U32 R35, RZ, RZ, R58 ;  /* 0x000000ffff237224 */ /* 0x000fe200078e003a */
[----:B------:R-:W-:Y:S01]  /*49e0*/  MOV R34, R57 ;  /* 0x0000003900227202 */ /* 0x000fe20000000f00 */
[----:B------:R-:W-:Y:S01]  /*49f0*/  IMAD.MOV.U32 R51, RZ, RZ, R59 ;  /* 0x000000ffff337224 */ /* 0x000fe200078e003b */
[----:B------:R-:W-:Y:S01]  /*4a00*/  SHF.R.U32.HI R6, RZ, 0x10, R4 ;  /* 0x00000010ff067819 */ /* 0x000fe20000011604 */
[----:B------:R2:W4:Y:S01]  /*4a10*/  MUFU.EX2 R157, R0 ;  /* 0x00000000009d7308 */ /* 0x0005220000000800 */
[----:B------:R-:W-:Y:S01]  /*4a20*/  IMAD.MOV.U32 R36, RZ, RZ, R37 ;  /* 0x000000ffff247224 */ /* 0x000fe200078e0025 */
[----:B------:R-:W4:Y:S01]  /*4a30*/  LDSM.16.MT88.4 R20, [R211+0x1e800] ;  /* 0x01e80000d314783b */ /* 0x000f220000004200 */
[----:B------:R-:W-:Y:S01]  /*4a40*/  IMAD.MOV.U32 R39, RZ, RZ, R83 ;  /* 0x000000ffff277224 */ /* 0x000fe200078e0053 */
[C---:B-1----:R-:W-:Y:S01]  /*4a50*/  LOP3.LUT R2, R4.reuse, 0xffff, RZ, 0xc0, !PT ;  /* 0x0000ffff04027812 */ /* 0x042fe200078ec0ff */
[----:B------:R-:W-:Y:S01]  /*4a60*/  IMAD.MOV.U32 R37, RZ, RZ, R56 ;  /* 0x000000ffff257224 */ /* 0x000fe200078e0038 */
[----:B--2---:R-:W-:Y:S01]  /*4a70*/  LOP3.LUT R0, R5, UR16, R18, 0x96, !PT ;  /* 0x0000001005007c12 */ /* 0x004fe2000f8e9612 */
[----:B------:R-:W-:Y:S01]  /*4a80*/  FFMA.FTZ R5, R203, c[0x0][0x23c], -R12 ;  /* 0x00008f00cb057a23 */ /* 0x000fe2000001080c */
[C---:B------:R-:W-:Y:S01]  /*4a90*/  HMMA.16816.F32 R56, R8.reuse, R30, R164 ;  /* 0x0000001e0838723c */ /* 0x040fe200000018a4 */
[----:B------:R-:W-:Y:S01]  /*4aa0*/  LOP3.LUT R14, R4, 0xff, RZ, 0xc0, !PT ;  /* 0x000000ff040e7812 */ /* 0x000fe200078ec0ff */
[----:B------:R-:W-:Y:S01]  /*4ab0*/  IMAD.MOV.U32 R83, RZ, RZ, R16 ;  /* 0x000000ffff537224 */ /* 0x000fe200078e0010 */
[----:B------:R1:W-:Y:S04]  /*4ac0*/  MUFU.EX2 R156, R5 ;  /* 0x00000005009c7308 */ /* 0x0003e80000000800 */
[----:B---3--:R-:W-:Y:S01]  /*4ad0*/  MOV R164, R7 ;  /* 0x0000000700a47202 */ /* 0x008fe20000000f00 */
[----:B------:R2:W5:Y:S01]  /*4ae0*/  LDL.LU R16, [R1+0x54] ;  /* 0x0000540001107983 */ /* 0x0005620000300800 */
[----:B------:R-:W-:Y:S01]  /*4af0*/  SHF.R.U32.HI R7, RZ, 0x8, R2 ;  /* 0x00000008ff077819 */ /* 0x000fe20000011602 */
[----:B------:R-:W-:Y:S01]  /*4b00*/  FFMA.FTZ R2, R245, c[0x0][0x23c], -R12 ;  /* 0x00008f00f5027a23 */ /* 0x000fe2000001080c */
[----:B------:R-:W-:Y:S01]  /*4b10*/  LOP3.LUT R6, R6, 0xff, RZ, 0xc0, !PT ;  /* 0x000000ff06067812 */ /* 0x000fe200078ec0ff */
[----:B------:R-:W-:Y:S01]  /*4b20*/  IMAD.MOV.U32 R151, RZ, RZ, R51 ;  /* 0x000000ffff977224 */ /* 0x000fe200078e0033 */
[----:B------:R-:W-:Y:S01]  /*4b30*/  SHF.R.U32.HI R4, RZ, 0x18, R4 ;  /* 0x00000018ff047819 */ /* 0x000fe20000011604 */
[----:B------:R3:W-:Y:S01]  /*4b40*/  MUFU.EX2 R245, R2 ;  /* 0x0000000200f57308 */ /* 0x0007e20000000800 */
[----:B------:R-:W-:Y:S01]  /*4b50*/  PRMT R7, R14, 0x5410, R7 ;  /* 0x000054100e077816 */ /* 0x000fe20000000007 */
[----:B------:R-:W-:Y:S01]  /*4b60*/  IMAD.MOV.U32 R152, RZ, RZ, R150 ;  /* 0x000000ffff987224 */ /* 0x000fe200078e0096 */
[----:B------:R-:W-:Y:S01]  /*4b70*/  PRMT R18, R6, 0x5410, R4 ;  /* 0x0000541006127816 */ /* 0x000fe20000000004 */
[----:B------:R-:W-:Y:S01]  /*4b80*/  IMAD.MOV.U32 R154, RZ, RZ, R34 ;  /* 0x000000ffff9a7224 */ /* 0x000fe200078e0022 */
[----:B------:R-:W-:Y:S01]  /*4b90*/  LOP3.LUT R15, R0, 0xff, RZ, 0xc0, !PT ;  /* 0x000000ff000f7812 */ /* 0x000fe200078ec0ff */
[----:B-1----:R-:W-:Y:S01]  /*4ba0*/  FFMA.FTZ R5, R244, c[0x0][0x23c], -R12 ;  /* 0x00008f00f4057a23 */ /* 0x002fe2000001080c */
[----:B------:R-:W-:Y:S01]  /*4bb0*/  SHF.R.U32.HI R4, RZ, 0x10, R0 ;  /* 0x00000010ff047819 */ /* 0x000fe20000011600 */
[----:B------:R-:W-:Y:S01]  /*4bc0*/  IMAD.MOV.U32 R34, RZ, RZ, R80 ;  /* 0x000000ffff227224 */ /* 0x000fe200078e0050 */
[----:B------:R-:W-:Y:S01]  /*4bd0*/  SHF.R.U32.HI R14, RZ, 0x18, R0 ;  /* 0x00000018ff0e7819 */ /* 0x000fe20000011600 */
[----:B------:R1:W1:Y:S01]  /*4be0*/  MUFU.EX2 R24, R5 ;  /* 0x0000000500187308 */ /* 0x0002620000000800 */
[----:B------:R-:W-:Y:S01]  /*4bf0*/  LOP3.LUT R4, R4, 0xff, RZ, 0xc0, !PT ;  /* 0x000000ff04047812 */ /* 0x000fe200078ec0ff */
[C---:B------:R-:W-:Y:S01]  /*4c00*/  HMMA.16816.F32 R40, R8.reuse, R28, R168 ;  /* 0x0000001c0828723c */ /* 0x040fe200000018a8 */
[----:B------:R-:W-:Y:S01]  /*4c10*/  MOV R153, R151 ;  /* 0x0000009700997202 */ /* 0x000fe20000000f00 */
[----:B------:R-:W-:Y:S01]  /*4c20*/  IMAD.MOV.U32 R151, RZ, RZ, R33 ;  /* 0x000000ffff977224 */ /* 0x000fe200078e0021 */
[----:B------:R-:W-:Y:S01]  /*4c30*/  MOV R150, R32 ;  /* 0x0000002000967202 */ /* 0x000fe20000000f00 */
[----:B------:R-:W-:Y:S01]  /*4c40*/  IMAD.MOV.U32 R32, RZ, RZ, R82 ;  /* 0x000000ffff207224 */ /* 0x000fe200078e0052 */
[----:B---3--:R-:W-:Y:S01]  /*4c50*/  LOP3.LUT R2, R0, 0xffff, RZ, 0xc0, !PT ;  /* 0x0000ffff00027812 */ /* 0x008fe200078ec0ff */
[----:B------:R-:W-:Y:S01]  /*4c60*/  HSET2.LE.AND R0, R7, R155, PT ;  /* 0x0000009b07007233 */ /* 0x000fe20003803000 */
[----:B------:R-:W-:Y:S01]  /*4c70*/  IMAD.MOV.U32 R52, RZ, RZ, R151 ;  /* 0x000000ffff347224 */ /* 0x000fe200078e0097 */
[----:B------:R-:W-:Y:S01]  /*4c80*/  MOV R80, R100 ;  /* 0x0000006400507202 */ /* 0x000fe20000000f00 */
[----:B------:R-:W-:Y:S01]  /*4c90*/  IMAD.MOV.U32 R33, RZ, RZ, R83 ;  /* 0x000000ffff217224 */ /* 0x000fe200078e0053 */
[----:B------:R-:W-:Y:S01]  /*4ca0*/  SHF.R.U32.HI R6, RZ, 0x8, R2 ;  /* 0x00000008ff067819 */ /* 0x000fe20000011602 */
[----:B------:R-:W-:Y:S01]  /*4cb0*/  IMAD.MOV.U32 R82, RZ, RZ, R45 ;  /* 0x000000ffff527224 */ /* 0x000fe200078e002d */
[----:B----4-:R-:W-:Y:S01]  /*4cc0*/  F2FP.PACK_AB R2, R157, R160 ;  /* 0x000000a09d02723e */ /* 0x010fe200000000ff */
[----:B------:R-:W-:Y:S01]  /*4cd0*/  IMAD.MOV.U32 R100, RZ, RZ, R47 ;  /* 0x000000ffff647224 */ /* 0x000fe200078e002f */
[----:B------:R-:W-:Y:S01]  /*4ce0*/  PRMT R15, R15, 0x5410, R6 ;  /* 0x000054100f0f7816 */ /* 0x000fe20000000006 */
[C---:B------:R-:W-:Y:S01]  /*4cf0*/  HMMA.16816.F32 R48, R8.reuse, R20, R172 ;  /* 0x000000140830723c */ /* 0x040fe200000018ac */
[----:B------:R-:W-:Y:S01]  /*4d00*/  LOP3.LUT R6, R0, R2, RZ, 0xc0, !PT ;  /* 0x0000000200067212 */ /* 0x000fe200078ec0ff */
[----:B------:R-:W-:Y:S01]  /*4d10*/  FFMA.FTZ R2, R246, c[0x0][0x23c], -R12 ;  /* 0x00008f00f6027a23 */ /* 0x000fe2000001080c */
[----:B-1----:R-:W-:Y:S01]  /*4d20*/  PRMT R5, R4, 0x5410, R14 ;  /* 0x0000541004057816 */ /* 0x002fe2000000000e */
[----:B------:R-:W-:Y:S01]  /*4d30*/  IMAD.MOV.U32 R246, RZ, RZ, R24 ;  /* 0x000000fffff67224 */ /* 0x000fe200078e0018 */
[----:B------:R-:W-:Y:S01]  /*4d40*/  MOV R83, R46 ;  /* 0x0000002e00537202 */ /* 0x000fe20000000f00 */
[----:B------:R-:W1:Y:S01]  /*4d50*/  LDSM.16.MT88.4 R24, [R210+0x19000] ;  /* 0x01900000d218783b */ /* 0x000e620000004200 */
[----:B------:R-:W-:Y:S01]  /*4d60*/  IMAD.MOV.U32 R14, RZ, RZ, R155 ;  /* 0x000000ffff0e7224 */ /* 0x000fe200078e009b */
[----:B------:R3:W4:Y:S01]  /*4d70*/  MUFU.EX2 R151, R2 ;  /* 0x0000000200977308 */ /* 0x0007220000000800 */
[----:B------:R-:W-:Y:S01]  /*4d80*/  IMAD.MOV.U32 R155, RZ, RZ, R35 ;  /* 0x000000ffff9b7224 */ /* 0x000fe200078e0023 */
[----:B------:R-:W-:Y:S01]  /*4d90*/  MOV R35, R81 ;  /* 0x0000005100237202 */ /* 0x000fe20000000f00 */
[----:B------:R-:W-:Y:S01]  /*4da0*/  IMAD.MOV.U32 R81, RZ, RZ, R44 ;  /* 0x000000ffff517224 */ /* 0x000fe200078e002c */
[--C-:B------:R-:W-:Y:S01]  /*4db0*/  HSET2.LE.AND R0, R18, R14.reuse, PT ;  /* 0x0000000e12007233 */ /* 0x100fe20003803000 */
[----:B------:R-:W-:Y:S01]  /*4dc0*/  HMMA.16816.F32 R44, R8, R22, R112 ;  /* 0x00000016082c723c */ /* 0x000fe20000001870 */
[----:B------:R-:W2:Y:S01]  /*4dd0*/  LDSM.16.MT88.4 R20, [R212+0x19000] ;  /* 0x01900000d414783b */ /* 0x000ea20000004200 */
[----:B------:R-:W-:Y:S01]  /*4de0*/  IMAD.MOV.U32 R53, RZ, RZ, R34 ;  /* 0x000000ffff357224 */ /* 0x000fe200078e0022 */
[----:B------:R-:W-:Y:S01]  /*4df0*/  MOV R54, R35 ;  /* 0x0000002300367202 */ /* 0x000fe20000000f00 */
[----:B------:R-:W-:Y:S01]  /*4e00*/  IMAD.MOV.U32 R55, RZ, RZ, R32 ;  /* 0x000000ffff377224 */ /* 0x000fe200078e0020 */
[----:B------:R-:W2:Y:S01]  /*4e10*/  LDSM.16.MT88.4 R8, [R211+0x19000] ;  /* 0x01900000d308783b */ /* 0x000ea20000004200 */
[----:B------:R-:W-:Y:S01]  /*4e20*/  IMAD.MOV.U32 R162, RZ, RZ, R52 ;  /* 0x000000ffffa27224 */ /* 0x000fe200078e0034 */
[----:B------:R-:W-:Y:S01]  /*4e30*/  MOV R202, R54 ;  /* 0x0000003600ca7202 */ /* 0x000fe20000000f00 */
[----:B------:R-:W-:Y:S01]  /*4e40*/  IMAD.MOV.U32 R201, RZ, RZ, R53 ;  /* 0x000000ffffc97224 */ /* 0x000fe200078e0035 */
[----:B------:R-:W-:Y:S01]  /*4e50*/  MOV R159, R150 ;  /* 0x00000096009f7202 */ /* 0x000fe20000000f00 */
[----:B------:R-:W-:Y:S01]  /*4e60*/  IMAD.MOV.U32 R171, RZ, RZ, R55 ;  /* 0x000000ffffab7224 */ /* 0x000fe200078e0037 */
[----:B---3--:R-:W-:Y:S01]  /*4e70*/  F2FP.PACK_AB R2, R246, R156 ;  /* 0x0000009cf602723e */ /* 0x008fe200000000ff */
[----:B------:R-:W-:Y:S01]  /*4e80*/  IMAD.MOV.U32 R150, RZ, RZ, R33 ;  /* 0x000000ffff967224 */ /* 0x000fe200078e0021 */
[----:B------:R-:W3:Y:S01]  /*4e90*/  LDSM.16.MT88.4 R28, [R209+0x19000] ;  /* 0x01900000d11c783b */ /* 0x000ee20000004200 */
[----:B------:R-:W-:Y:S01]  /*4ea0*/  IMAD.MOV.U32 R149, RZ, RZ, R80 ;  /* 0x000000ffff957224 */ /* 0x000fe200078e0050 */
[----:B------:R-:W-:Y:S01]  /*4eb0*/  LOP3.LUT R7, R0, R2, RZ, 0xc0, !PT ;  /* 0x0000000200077212 */ /* 0x000fe200078ec0ff */
[--C-:B------:R-:W-:Y:S01]  /*4ec0*/  HSET2.LE.AND R0, R15, R14.reuse, PT ;  /* 0x0000000e0f007233 */ /* 0x100fe20003803000 */
[----:B------:R-:W-:Y:S01]  /*4ed0*/  F2FP.PACK_AB R2, R161, R164 ;  /* 0x000000a4a102723e */ /* 0x000fe200000000ff */
[----:B------:R-:W3:Y:S01]  /*4ee0*/  LDSM.16.MT88.4 R32, [R209+0x1b000] ;  /* 0x01b00000d120783b */ /* 0x000ee20000004200 */
[----:B------:R-:W-:Y:S01]  /*4ef0*/  MOV R174, R81 ;  /* 0x0000005100ae7202 */ /* 0x000fe20000000f00 */
[----:B------:R-:W-:Y:S01]  /*4f00*/  IMAD.MOV.U32 R173, RZ, RZ, R82 ;  /* 0x000000ffffad7224 */ /* 0x000fe200078e0052 */
[----:B------:R-:W-:Y:S01]  /*4f10*/  LOP3.LUT R4, R0, R2, RZ, 0xc0, !PT ;  /* 0x0000000200047212 */ /* 0x000fe200078ec0ff */
[----:B------:R-:W-:Y:S01]  /*4f20*/  HSET2.LE.AND R0, R5, R14, PT ;  /* 0x0000000e05007233 */ /* 0x000fe20003803000 */
[----:B----4-:R-:W-:Y:S01]  /*4f30*/  F2FP.PACK_AB R2, R151, R245 ;  /* 0x000000f59702723e */ /* 0x010fe200000000ff */
[----:B------:R-:W-:Y:S01]  /*4f40*/  IMAD.MOV.U32 R172, RZ, RZ, R83 ;  /* 0x000000ffffac7224 */ /* 0x000fe200078e0053 */
[----:B------:R-:W-:Y:S01]  /*4f50*/  MOV R244, R100 ;  /* 0x0000006400f47202 */ /* 0x000fe20000000f00 */
[----:B------:R-:W-:Y:S01]  /*4f60*/  IMAD.MOV.U32 R203, RZ, RZ, R101 ;  /* 0x000000ffffcb7224 */ /* 0x000fe200078e0065 */
[----:B------:R-:W-:Y:S01]  /*4f70*/  LOP3.LUT R5, R0, R2, RZ, 0xc0, !PT ;  /* 0x0000000200057212 */ /* 0x000fe200078ec0ff */
[----:B------:R-:W-:Y:S01]  /*4f80*/  IMAD.MOV.U32 R158, RZ, RZ, R102 ;  /* 0x000000ffff9e7224 */ /* 0x000fe200078e0066 */
[----:B------:R-:W-:Y:S01]  /*4f90*/  MOV R175, R103 ;  /* 0x0000006700af7202 */ /* 0x000fe20000000f00 */
[----:B------:R-:W-:Y:S01]  /*4fa0*/  IMAD.MOV.U32 R200, RZ, RZ, R108 ;  /* 0x000000ffffc87224 */ /* 0x000fe200078e006c */
[----:B------:R-:W-:Y:S01]  /*4fb0*/  MOV R166, R110 ;  /* 0x0000006e00a67202 */ /* 0x000fe20000000f00 */
[----:B------:R-:W-:Y:S01]  /*4fc0*/  IMAD.MOV.U32 R165, RZ, RZ, R109 ;  /* 0x000000ffffa57224 */ /* 0x000fe200078e006d */
[----:B------:R-:W-:Y:S01]  /*4fd0*/  MOV R163, R159 ;  /* 0x0000009f00a37202 */ /* 0x000fe20000000f00 */
[----:B-1----:R-:W-:Y:S01]  /*4fe0*/  HMMA.16816.F32 R52, R4, R24, R240 ;  /* 0x000000180434723c */ /* 0x002fe200000018f0 */
[----:B------:R-:W-:Y:S01]  /*4ff0*/  IMAD.MOV.U32 R167, RZ, RZ, R111 ;  /* 0x000000ffffa77224 */ /* 0x000fe200078e006f */
[----:B------:R-:W-:Y:S01]  /*5000*/  MOV R169, R121 ;  /* 0x0000007900a97202 */ /* 0x000fe20000000f00 */
[----:B------:R-:W-:-:S02]  /*5010*/  IMAD.MOV.U32 R168, RZ, RZ, R120 ;  /* 0x000000ffffa87224 */ /* 0x000fc400078e0078 */
[----:B------:R-:W-:Y:S02]  /*5020*/  IMAD.MOV.U32 R159, RZ, RZ, R122 ;  /* 0x000000ffff9f7224 */ /* 0x000fe400078e007a */
[----:B------:R-:W-:Y:S01]  /*5030*/  MOV R240, R71 ;  /* 0x0000004700f07202 */ /* 0x000fe20000000f00 */
[----:B------:R-:W-:Y:S01]  /*5040*/  IMAD.MOV.U32 R241, RZ, RZ, R70 ;  /* 0x000000fffff17224 */ /* 0x000fe200078e0046 */
[----:B------:R-:W-:Y:S01]  /*5050*/  MOV R243, R68 ;  /* 0x0000004400f37202 */ /* 0x000fe20000000f00 */
[----:B------:R-:W-:Y:S01]  /*5060*/  IMAD.MOV.U32 R242, RZ, RZ, R69 ;  /* 0x000000fffff27224 */ /* 0x000fe200078e0045 */
[C---:B--2---:R-:W-:Y:S01]  /*5070*/  HMMA.16816.F32 R80, R4.reuse, R20, R196 ;  /* 0x000000140450723c */ /* 0x044fe200000018c4 */
[----:B------:R-:W-:Y:S02]  /*5080*/  IMAD.MOV.U32 R170, RZ, RZ, R123 ;  /* 0x000000ffffaa7224 */ /* 0x000fe400078e007b */
[----:B------:R-:W-:Y:S02]  /*5090*/  IMAD.MOV.U32 R0, RZ, RZ, R162 ;  /* 0x000000ffff007224 */ /* 0x000fe400078e00a2 */
[----:B------:R-:W-:Y:S01]  /*50a0*/  IMAD.MOV.U32 R2, RZ, RZ, R244 ;  /* 0x000000ffff027224 */ /* 0x000fe200078e00f4 */
[----:B------:R-:W-:Y:S01]  /*50b0*/  MOV R244, R175 ;  /* 0x000000af00f47202 */ /* 0x000fe20000000f00 */
[----:B------:R-:W-:Y:S01]  /*50c0*/  IMAD.MOV.U32 R197, RZ, RZ, R170 ;  /* 0x000000ffffc57224 */ /* 0x000fe200078e00aa */
[----:B------:R-:W-:Y:S01]  /*50d0*/  HMMA.16816.F32 R68, R4, R26, R236 ;  /* 0x0000001a0444723c */ /* 0x000fe200000018ec */
[----:B------:R-:W1:Y:S01]  /*50e0*/  LDSM.16.MT88.4 R24, [R210+0x1b000] ;  /* 0x01b00000d218783b */ /* 0x000e620000004200 */
[----:B------:R-:W-:Y:S01]  /*50f0*/  MOV R196, R169 ;  /* 0x000000a900c47202 */ /* 0x000fe20000000f00 */
[----:B------:R-:W-:Y:S01]  /*5100*/  IMAD.MOV.U32 R198, RZ, RZ, R161 ;  /* 0x000000ffffc67224 */ /* 0x000fe200078e00a1 */
[----:B------:R-:W-:Y:S01]  /*5110*/  MOV R199, R160 ;  /* 0x000000a000c77202 */ /* 0x000fe20000000f00 */
[----:B------:R-:W-:Y:S01]  /*5120*/  IMAD.MOV.U32 R15, RZ, RZ, R200 ;  /* 0x000000ffff0f7224 */ /* 0x000fe200078e00c8 */
[----:B------:R-:W-:-:S02]  /*5130*/  MOV R175, R166 ;  /* 0x000000a600af7202 */ /* 0x000fc40000000f00 */
[----:B------:R-:W-:Y:S01]  /*5140*/  HMMA.16816.F32 R100, R4, R22, R184 ;  /* 0x000000160464723c */ /* 0x000fe200000018b8 */
[----:B------:R-:W2:Y:S01]  /*5150*/  LDSM.16.MT88.4 R20, [R212+0x1b000] ;  /* 0x01b00000d414783b */ /* 0x000ea20000004200 */
[----:B------:R-:W-:-:S05]  /*5160*/  MOV R166, R202 ;  /* 0x000000ca00a67202 */ /* 0x000fca0000000f00 */
[----:B------:R-:W-:Y:S01]  /*5170*/  IMAD.MOV.U32 R186, RZ, RZ, R167 ;  /* 0x000000ffffba7224 */ /* 0x000fe200078e00a7 */
[C---:B------:R-:W-:Y:S01]  /*5180*/  HMMA.16816.F32 R108, R4.reuse, R8, R140 ;  /* 0x00000008046c723c */ /* 0x040fe2000000188c */
[----:B------:R-:W-:Y:S02]  /*5190*/  IMAD.MOV.U32 R187, RZ, RZ, R168 ;  /* 0x000000ffffbb7224 */ /* 0x000fe400078e00a8 */
[----:B------:R-:W-:Y:S02]  /*51a0*/  IMAD.MOV.U32 R167, RZ, RZ, R171 ;  /* 0x000000ffffa77224 */ /* 0x000fe400078e00ab */
[----:B------:R-:W-:Y:S02]  /*51b0*/  IMAD.MOV.U32 R185, RZ, RZ, R165 ;  /* 0x000000ffffb97224 */ /* 0x000fe400078e00a5 */
[----:B------:R-:W-:Y:S01]  /*51c0*/  IMAD.MOV.U32 R184, RZ, RZ, R203 ;  /* 0x000000ffffb87224 */ /* 0x000fe200078e00cb */
[----:B------:R-:W-:Y:S01]  /*51d0*/  HMMA.16816.F32 R112, R4, R10, R116 ;  /* 0x0000000a0470723c */ /* 0x000fe20000001874 */
[----:B------:R-:W4:Y:S01]  /*51e0*/  LDSM.16.MT88.4 R8, [R211+0x1b000] ;  /* 0x01b00000d308783b */ /* 0x000f220000004200 */
[----:B------:R-:W-:-:S06]  /*51f0*/  IMAD.MOV.U32 R165, RZ, RZ, R201 ;  /* 0x000000ffffa57224 */ /* 0x000fcc00078e00c9 */
        /* <DEDUP_REMOVED lines=8> */
[----:B------:R-:W1:Y:S06]  /*5280*/  LDSM.16.MT88.4 R24, [R209+0x1f000] ;  /* 0x01f00000d118783b */ /* 0x000e6c0000004200 */
[----:B------:R-:W-:Y:S01]  /*5290*/  IMAD.MOV.U32 R251, RZ, RZ, R163 ;  /* 0x000000fffffb7224 */ /* 0x000fe200078e00a3 */
[----:B--2---:R-:W-:Y:S01]  /*52a0*/  HMMA.16816.F32 R136, R4, R20, R136 ;  /* 0x000000140488723c */ /* 0x004fe20000001888 */
[----:B------:R-:W-:Y:S01]  /*52b0*/  MOV R250, R186 ;  /* 0x000000ba00fa7202 */ /* 0x000fe20000000f00 */
[----:B------:R-:W-:-:S02]  /*52c0*/  IMAD.MOV.U32 R248, RZ, RZ, R198 ;  /* 0x000000fffff87224 */ /* 0x000fc400078e00c6 */
[----:B------:R-:W-:-:S04]  /*52d0*/  IMAD.MOV.U32 R249, RZ, RZ, R199 ;  /* 0x000000fffff97224 */ /* 0x000fc800078e00c7 */
[C---:B------:R-:W-:Y:S01]  /*52e0*/  HMMA.16816.F32 R140, R4.reuse, R22, R204 ;  /* 0x00000016048c723c */ /* 0x040fe200000018cc */
[----:B------:R-:W2:Y:S07]  /*52f0*/  LDSM.16.MT88.4 R20, [R212+0x1d000] ;  /* 0x01d00000d414783b */ /* 0x000eae0000004200 */
[C---:B----4-:R-:W-:Y:S08]  /*5300*/  HMMA.16816.F32 R160, R4.reuse, R8, R192 ;  /* 0x0000000804a0723c */ /* 0x050ff000000018c0 */
[C---:B------:R-:W-:Y:S01]  /*5310*/  HMMA.16816.F32 R168, R4.reuse, R10, R180 ;  /* 0x0000000a04a8723c */ /* 0x040fe200000018b4 */
[----:B------:R-:W4:Y:S07]  /*5320*/  LDSM.16.MT88.4 R8, [R211+0x1d000] ;  /* 0x01d00000d308783b */ /* 0x000f2e0000004200 */
[C---:B---3--:R-:W-:Y:S08]  /*5330*/  HMMA.16816.F32 R204, R4.reuse, R30, R176 ;  /* 0x0000001e04cc723c */ /* 0x048ff000000018b0 */
[C---:B-1----:R-:W-:Y:S01]  /*5340*/  HMMA.16816.F32 R180, R4.reuse, R24, R88 ;  /* 0x0000001804b4723c */ /* 0x042fe20000001858 */
[----:B------:R-:W-:Y:S07]  /*5350*/  LDSM.16.MT88.4 R88, [R211+0x1b800] ;  /* 0x01b80000d358783b */ /* 0x000fee0000004200 */
[C---:B------:R-:W-:Y:S01]  /*5360*/  HMMA.16816.F32 R176, R4.reuse, R26, R64 ;  /* 0x0000001a04b0723c */ /* 0x040fe20000001840 */
[----:B------:R-:W-:Y:S04]  /*5370*/  LDSM.16.MT88.4 R24, [R211+0x1f000] ;  /* 0x01f00000d318783b */ /* 0x000fe80000004200 */
[----:B------:R-:W-:Y:S03]  /*5380*/  LDSM.16.MT88.4 R64, [R209+0x1b800] ;  /* 0x01b80000d140783b */ /* 0x000fe60000004200 */
[C---:B------:R-:W-:Y:S07]  /*5390*/  HMMA.16816.F32 R200, R4.reuse, R34, R104 ;  /* 0x0000002204c8723c */ /* 0x040fee0000001868 */
[----:B------:R-:W-:Y:S01]  /*53a0*/  MOV R106, R0 ;  /* 0x00000000006a7202 */ /* 0x000fe20000000f00 */
[--C-:B------:R-:W-:Y:S01]  /*53b0*/  FFMA.FTZ R0, R252, c[0x0][0x23c], -R13.reuse ;  /* 0x00008f00fc007a23 */ /* 0x100fe2000001080d */
[----:B------:R-:W-:Y:S01]  /*53c0*/  HMMA.16816.F32 R240, R4, R32, R128 ;  /* 0x0000002004f0723c */ /* 0x000fe20000001880 */
[----:B------:R-:W-:Y:S01]  /*53d0*/  IMAD.MOV.U32 R107, RZ, RZ, R2 ;  /* 0x000000ffff6b7224 */ /* 0x000fe200078e0002 */
[----:B------:R-:W-:Y:S01]  /*53e0*/  MOV R105, R197 ;  /* 0x000000c500697202 */ /* 0x000fe20000000f00 */
[----:B------:R-:W-:-:S02]  /*53f0*/  FFMA.FTZ R2, R175, c[0x0][0x23c], -R13 ;  /* 0x00008f00af027a23 */ /* 0x000fc4000001080d */
[----:B------:R-:W-:Y:S02]  /*5400*/  IMAD.MOV.U32 R104, RZ, RZ, R196 ;  /* 0x000000ffff687224 */ /* 0x000fe400078e00c4 */
[----:B------:R-:W-:Y:S01]  /*5410*/  MOV R130, R150 ;  /* 0x0000009600827202 */ /* 0x000fe20000000f00 */
[----:B------:R-:W-:Y:S01]  /*5420*/  IMAD.MOV.U32 R129, RZ, RZ, R149 ;  /* 0x000000ffff817224 */ /* 0x000fe200078e0095 */
[----:B------:R1:W-:Y:S01]  /*5430*/  MUFU.EX2 R150, R0 ;  /* 0x0000000000967308 */ /* 0x0003e20000000800 */
[----:B------:R-:W-:Y:S01]  /*5440*/  HMMA.16816.F32 R192, R4, R28, R188 ;  /* 0x0000001c04c0723c */ /* 0x000fe200000018bc */
[----:B------:R-:W-:Y:S01]  /*5450*/  IMAD.MOV.U32 R131, RZ, RZ, R187 ;  /* 0x000000ffff837224 */ /* 0x000fe200078e00bb */
[----:B------:R-:W-:Y:S01]  /*5460*/  LDSM.16.MT88.4 R28, [R212+0x1f000] ;  /* 0x01f00000d41c783b */ /* 0x000fe20000004200 */
[----:B------:R-:W-:Y:S01]  /*5470*/  IMAD.MOV.U32 R128, RZ, RZ, R174 ;  /* 0x000000ffff807224 */ /* 0x000fe200078e00ae */
[----:B------:R-:W-:Y:S01]  /*5480*/  MOV R33, R173 ;  /* 0x000000ad00217202 */ /* 0x000fe20000000f00 */
[----:B------:R-:W-:-:S03]  /*5490*/  IMAD.MOV.U32 R32, RZ, RZ, R172 ;  /* 0x000000ffff207224 */ /* 0x000fc600078e00ac */
[----:B--2---:R-:W-:Y:S01]  /*54a0*/  HMMA.16816.F32 R236, R4, R20, R96 ;  /* 0x0000001404ec723c */ /* 0x004fe20000001860 */
[----:B-1----:R-:W-:-:S07]  /*54b0*/  FFMA.FTZ R0, R247, c[0x0][0x23c], -R13 ;  /* 0x00008f00f7007a23 */ /* 0x002fce000001080d */
[C---:B----4-:R-:W-:Y:S01]  /*54c0*/  HMMA.16816.F32 R188, R4.reuse, R8, R92 ;  /* 0x0000000804bc723c */ /* 0x050fe2000000185c */
[----:B------:R-:W-:Y:S01]  /*54d0*/  IMAD.MOV.U32 R96, RZ, RZ, R184 ;  /* 0x000000ffff607224 */ /* 0x000fe200078e00b8 */
[----:B------:R-:W-:Y:S01]  /*54e0*/  MOV R97, R251 ;  /* 0x000000fb00617202 */ /* 0x000fe20000000f00 */
[----:B------:R1:W-:Y:S01]  /*54f0*/  MUFU.EX2 R149, R0 ;  /* 0x0000000000957308 */ /* 0x0003e20000000800 */
[----:B------:R-:W-:Y:S02]  /*5500*/  IMAD.MOV.U32 R251, RZ, RZ, R185 ;  /* 0x000000fffffb7224 */ /* 0x000fe400078e00b9 */
[----:B------:R-:W-:Y:S01]  /*5510*/  IMAD.MOV.U32 R99, RZ, RZ, R106 ;  /* 0x000000ffff637224 */ /* 0x000fe200078e006a */
[----:B------:R-:W-:Y:S01]  /*5520*/  MOV R95, R164 ;  /* 0x000000a4005f7202 */ /* 0x000fe20000000f00 */
[----:B------:R-:W-:Y:S01]  /*5530*/  HMMA.16816.F32 R184, R4, R10, R72 ;  /* 0x0000000a04b8723c */ /* 0x000fe20000001848 */
[----:B------:R-:W-:Y:S01]  /*5540*/  IMAD.MOV.U32 R93, RZ, RZ, R14 ;  /* 0x000000ffff5d7224 */ /* 0x000fe200078e000e */
[----:B------:R-:W-:Y:S01]  /*5550*/  LDSM.16.MT88.4 R72, [R210+0x1b800] ;  /* 0x01b80000d248783b */ /* 0x000fe20000004200 */
[----:B------:R-:W-:Y:S01]  /*5560*/  IMAD.MOV.U32 R98, RZ, RZ, R105 ;  /* 0x000000ffff627224 */ /* 0x000fe200078e0069 */
[----:B------:R-:W-:Y:S01]  /*5570*/  MOV R247, R95 ;  /* 0x0000005f00f77202 */ /* 0x000fe20000000f00 */
[----:B------:R-:W-:-:S02]  /*5580*/  IMAD.MOV.U32 R94, RZ, RZ, R245 ;  /* 0x000000ffff5e7224 */ /* 0x000fc400078e00f5 */
[----:B------:R-:W-:Y:S01]  /*5590*/  FFMA.FTZ R10, R96, c[0x0][0x23c], -R12 ;  /* 0x00008f00600a7a23 */ /* 0x000fe2000001080c */
[----:B------:R-:W-:Y:S01]  /*55a0*/  HMMA.16816.F32 R196, R4, R22, R76 ;  /* 0x0000001604c4723c */ /* 0x000fe2000000184c */
[----:B------:R-:W2:Y:S01]  /*55b0*/  LDSM.16.MT88.4 R20, [R210+0x1f000] ;  /* 0x01f00000d214783b */ /* 0x000ea20000004200 */
[----:B------:R-:W-:Y:S01]  /*55c0*/  IMAD.MOV.U32 R105, RZ, RZ, R32 ;  /* 0x000000ffff697224 */ /* 0x000fe200078e0020 */
[----:B-1----:R-:W-:Y:S01]  /*55d0*/  LOP3.LUT R0, R19, UR7, R146, 0x96, !PT ;  /* 0x0000000713007c12 */ /* 0x002fe2000f8e9692 */
[----:B------:R1:W-:Y:S01]  /*55e0*/  MUFU.EX2 R18, R10 ;  /* 0x0000000a00127308 */ /* 0x0003e20000000800 */
[----:B------:R-:W-:Y:S02]  /*55f0*/  IMAD.MOV.U32 R106, RZ, RZ, R33 ;  /* 0x000000ffff6a7224 */ /* 0x000fe400078e0021 */
[----:B------:R-:W-:Y:S01]  /*5600*/  IMAD.MOV.U32 R77, RZ, RZ, R97 ;  /* 0x000000ffff4d7224 */ /* 0x000fe200078e0061 */
[----:B------:R-:W-:Y:S01]  /*5610*/  MOV R78, R99 ;  /* 0x00000063004e7202 */ /* 0x000fe20000000f00 */
[----:B------:R-:W-:Y:S01]  /*5620*/  IMAD.WIDE.U32 R8, R0, -0x2daee0ad, RZ ;  /* 0xd2511f5300087825 */ /* 0x000fe200078e00ff */
[----:B------:R-:W-:-:S02]  /*5630*/  MOV R97, R106 ;  /* 0x0000006a00617202 */ /* 0x000fc40000000f00 */
[----:B------:R3:W-:Y:S01]  /*5640*/  MUFU.EX2 R19, R2 ;  /* 0x0000000200137308 */ /* 0x0007e20000000800 */
[----:B------:R-:W-:Y:S01]  /*5650*/  IMAD.MOV.U32 R76, RZ, RZ, R165 ;  /* 0x000000ffff4c7224 */ /* 0x000fe200078e00a5 */
[----:B------:R-:W-:Y:S01]  /*5660*/  LOP3.LUT R0, R8, 0xffff, RZ, 0xc0, !PT ;  /* 0x0000ffff08007812 */ /* 0x000fe200078ec0ff */
[----:B------:R-:W-:Y:S01]  /*5670*/  IMAD.MOV.U32 R79, RZ, RZ, R105 ;  /* 0x000000ffff4f7224 */ /* 0x000fe200078e0069 */
[----:B------:R-:W-:Y:S01]  /*5680*/  SHF.R.U32.HI R11, RZ, 0x18, R8 ;  /* 0x00000018ff0b7819 */ /* 0x000fe20000011608 */
[----:B------:R-:W-:Y:S01]  /*5690*/  IMAD.MOV.U32 R252, RZ, RZ, R94 ;  /* 0x000000fffffc7224 */ /* 0x000fe200078e005e */
[----:B-1----:R-:W-:Y:S02]  /*56a0*/  SHF.R.U32.HI R10, RZ, 0x8, R0 ;  /* 0x00000008ff0a7819 */ /* 0x002fe40000011600 */
[----:B------:R-:W-:Y:S01]  /*56b0*/  LOP3.LUT R0, R9, UR17, R144, 0x96, !PT ;  /* 0x0000001109007c12 */ /* 0x000fe2000f8e9690 */
[----:B------:R-:W-:Y:S02]  /*56c0*/  FFMA.FTZ R9, R77, c[0x0][0x23c], -R12 ;  /* 0x00008f004d097a23 */ /* 0x000fe4000001080c */
[----:B------:R-:W-:-:S02]  /*56d0*/  IMAD.MOV.U32 R77, RZ, RZ, R166 ;  /* 0x000000ffff4d7224 */ /* 0x000fc400078e00a6 */
[----:B------:R1:W-:Y:S01]  /*56e0*/  MUFU.EX2 R14, R9 ;  /* 0x00000009000e7308 */ /* 0x0003e20000000800 */
[----:B---3--:R-:W-:Y:S01]  /*56f0*/  FFMA.FTZ R2, R104, c[0x0][0x23c], -R13 ;  /* 0x00008f0068027a23 */ /* 0x008fe2000001080d */
[----:B------:R-:W-:Y:S02]  /*5700*/  MOV R104, R107 ;  /* 0x0000006b00687202 */ /* 0x000fe40000000f00 */
        /* <DEDUP_REMOVED lines=10> */
[C---:B--2---:R-:W-:Y:S01]  /*57b0*/  HMMA.16816.F32 R172, R4.reuse, R20, R84 ;  /* 0x0000001404ac723c */ /* 0x044fe20000001854 */
[----:B------:R2:W3:Y:S01]  /*57c0*/  MUFU.EX2 R244, R2 ;  /* 0x0000000200f47308 */ /* 0x0004e20000000800 */
[----:B-1----:R-:W-:Y:S01]  /*57d0*/  FFMA.FTZ R9, R78, c[0x0][0x23c], -R12 ;  /* 0x00008f004e097a23 */ /* 0x002fe2000001080c */
[----:B------:R-:W-:Y:S01]  /*57e0*/  MOV R78, R167 ;  /* 0x000000a7004e7202 */ /* 0x000fe20000000f00 */
[----:B------:R-:W-:Y:S01]  /*57f0*/  IMAD.MOV.U32 R96, RZ, RZ, R104 ;  /* 0x000000ffff607224 */ /* 0x000fe200078e0068 */
[----:B------:R-:W-:Y:S01]  /*5800*/  MOV R104, R129 ;  /* 0x0000008100687202 */ /* 0x000fe20000000f00 */
[----:B------:R-:W-:Y:S01]  /*5810*/  IMAD.MOV.U32 R129, RZ, RZ, R15 ;  /* 0x000000ffff817224 */ /* 0x000fe200078e000f */
[----:B------:R-:W-:Y:S01]  /*5820*/  HSET2.LE.AND R10, R10, R93, PT ;  /* 0x0000005d0a0a7233 */ /* 0x000fe20003803000 */
[----:B------:R-:W-:Y:S01]  /*5830*/  HMMA.16816.F32 R164, R4, R24, R48 ;  /* 0x0000001804a4723c */ /* 0x000fe20000001830 */
[----:B------:R-:W1:Y:S01]  /*5840*/  LDSM.16.MT88.4 R48, [R212+0x19800] ;  /* 0x01980000d430783b */ /* 0x000e620000004200 */
[----:B------:R-:W-:Y:S01]  /*5850*/  MUFU.EX2 R245, R9 ;  /* 0x0000000900f57308 */ /* 0x000fe20000000800 */
[----:B------:R-:W-:-:S02]  /*5860*/  IMAD.MOV.U32 R99, RZ, RZ, R128 ;  /* 0x000000ffff637224 */ /* 0x000fc400078e0080 */
[----:B------:R-:W-:Y:S01]  /*5870*/  IMAD.MOV.U32 R105, RZ, RZ, R130 ;  /* 0x000000ffff697224 */ /* 0x000fe200078e0082 */
[----:B------:R-:W-:Y:S01]  /*5880*/  MOV R130, R158 ;  /* 0x0000009e00827202 */ /* 0x000fe20000000f00 */
[----:B------:R-:W-:Y:S01]  /*5890*/  IMAD.MOV.U32 R106, RZ, RZ, R131 ;  /* 0x000000ffff6a7224 */ /* 0x000fe200078e0083 */
[C---:B------:R-:W-:Y:S01]  /*58a0*/  HMMA.16816.F32 R32, R4.reuse, R22, R60 ;  /* 0x000000160420723c */ /* 0x040fe2000000183c */
[----:B--2---:R-:W-:Y:S01]  /*58b0*/  SHF.R.U32.HI R2, RZ, 0x10, R8 ;  /* 0x00000010ff027819 */ /* 0x004fe20000011608 */
[----:B------:R-:W-:Y:S01]  /*58c0*/  FFMA.FTZ R8, R98, c[0x0][0x23c], -R12 ;  /* 0x00008f0062087a23 */ /* 0x000fe2000001080c */
[----:B------:R-:W-:Y:S01]  /*58d0*/  MOV R92, R99 ;  /* 0x00000063005c7202 */ /* 0x000fe20000000f00 */
[----:B------:R-:W-:Y:S01]  /*58e0*/  IMAD.MOV.U32 R98, RZ, RZ, R107 ;  /* 0x000000ffff627224 */ /* 0x000fe200078e006b */
[----:B------:R-:W-:Y:S01]  /*58f0*/  LOP3.LUT R2, R2, 0xff, RZ, 0xc0, !PT ;  /* 0x000000ff02027812 */ /* 0x000fe200078ec0ff */
[----:B------:R2:W4:Y:S01]  /*5900*/  MUFU.EX2 R15, R8 ;  /* 0x00000008000f7308 */ /* 0x0005220000000800 */
[----:B------:R-:W-:Y:S01]  /*5910*/  MOV R107, R250 ;  /* 0x000000fa006b7202 */ /* 0x000fe20000000f00 */
[C---:B------:R-:W-:Y:S01]  /*5920*/  HMMA.16816.F32 R20, R4.reuse, R28, R40 ;  /* 0x0000001c0414723c */ /* 0x040fe20000001828 */
[----:B------:R-:W-:Y:S01]  /*5930*/  PRMT R11, R2, 0x5410, R11 ;  /* 0x00005410020b7816 */ /* 0x000fe2000000000b */
[----:B------:R-:W-:Y:S01]  /*5940*/  IMAD.MOV.U32 R128, RZ, RZ, R251 ;  /* 0x000000ffff807224 */ /* 0x000fe200078e00fb */
[C---:B------:R-:W-:Y:S01]  /*5950*/  LOP3.LUT R2, R0.reuse, 0xffff, RZ, 0xc0, !PT ;  /* 0x0000ffff00027812 */ /* 0x040fe200078ec0ff */
[----:B------:R-:W-:Y:S01]  /*5960*/  IMAD.MOV.U32 R131, RZ, RZ, R159 ;  /* 0x000000ffff837224 */ /* 0x000fe200078e009f */
[----:B------:R-:W-:Y:S01]  /*5970*/  MOV R250, R156 ;  /* 0x0000009c00fa7202 */ /* 0x000fe20000000f00 */
[----:B------:R-:W-:Y:S01]  /*5980*/  HSET2.LE.AND R11, R11, R93, PT ;  /* 0x0000005d0b0b7233 */ /* 0x000fe20003803000 */
[----:B------:R-:W-:Y:S01]  /*5990*/  SHF.R.U32.HI R2, RZ, 0x8, R2 ;  /* 0x00000008ff027819 */ /* 0x000fe20000011602 */
[C---:B------:R-:W-:Y:S01]  /*59a0*/  HMMA.16816.F32 R28, R4.reuse, R30, R56 ;  /* 0x0000001e041c723c */ /* 0x040fe20000001838 */
[----:B------:R-:W-:Y:S01]  /*59b0*/  IMAD.MOV.U32 R251, RZ, RZ, R157 ;  /* 0x000000fffffb7224 */ /* 0x000fe200078e009d */
[----:B------:R-:W-:Y:S01]  /*59c0*/  LDSM.16.MT88.4 R40, [R210+0x19800] ;  /* 0x01980000d228783b */ /* 0x000fe20000004200 */
[----:B------:R-:W-:Y:S01]  /*59d0*/  IMAD.MOV.U32 R95, RZ, RZ, R106 ;  /* 0x000000ffff5f7224 */ /* 0x000fe200078e006a */
[----:B------:R-:W-:Y:S01]  /*59e0*/  MOV R94, R105 ;  /* 0x00000069005e7202 */ /* 0x000fe20000000f00 */
[----:B------:R-:W-:Y:S01]  /*59f0*/  IMAD.MOV.U32 R12, RZ, RZ, R76 ;  /* 0x000000ffff0c7224 */ /* 0x000fe200078e004c */
[----:B--2---:R-:W-:Y:S01]  /*5a00*/  LOP3.LUT R8, R0, 0xff, RZ, 0xc0, !PT ;  /* 0x000000ff00087812 */ /* 0x004fe200078ec0ff */
[----:B------:R-:W2:Y:S01]  /*5a10*/  LDSM.16.MT88.4 R156, [R209+0x19800] ;  /* 0x01980000d19c783b */ /* 0x000ea20000004200 */
[----:B------:R-:W-:Y:S02]  /*5a20*/  HMMA.16816.F32 R24, R4, R26, R44 ;  /* 0x0000001a0418723c */ /* 0x000fe4000000182c */
[----:B------:R-:W-:Y:S01]  /*5a30*/  PRMT R13, R8, 0x5410, R2 ;  /* 0x00005410080d7816 */ /* 0x000fe20000000002 */
[----:B------:R-:W2:Y:S01]  /*5a40*/  LDSM.16.MT88.4 R56, [R211+0x19800] ;  /* 0x01980000d338783b */ /* 0x000ea20000004200 */
[----:B------:R-:W-:-:S02]  /*5a50*/  SHF.R.U32.HI R8, RZ, 0x10, R0 ;  /* 0x00000010ff087819 */ /* 0x000fc40000011600 */
[----:B------:R-:W-:Y:S02]  /*5a60*/  SHF.R.U32.HI R2, RZ, 0x18, R0 ;  /* 0x00000018ff027819 */ /* 0x000fe40000011600 */
[----:B------:R-:W-:Y:S01]  /*5a70*/  LOP3.LUT R0, R8, 0xff, RZ, 0xc0, !PT ;  /* 0x000000ff08007812 */ /* 0x000fe200078ec0ff */
[--C-:B------:R-:W-:Y:S01]  /*5a80*/  HSET2.LE.AND R8, R13, R93.reuse, PT ;  /* 0x0000005d0d087233 */ /* 0x100fe20003803000 */
[----:B---3--:R-:W-:Y:S02]  /*5a90*/  F2FP.PACK_AB R4, R244, R19 ;  /* 0x00000013f404723e */ /* 0x008fe400000000ff */
[----:B------:R-:W-:Y:S02]  /*5aa0*/  PRMT R0, R0, 0x5410, R2 ;  /* 0x0000541000007816 */ /* 0x000fe40000000002 */
[----:B----4-:R-:W-:Y:S02]  /*5ab0*/  F2FP.PACK_AB R2, R15, R18 ;  /* 0x000000120f02723e */ /* 0x010fe400000000ff */
[----:B------:R-:W-:Y:S01]  /*5ac0*/  F2FP.PACK_AB R5, R245, R14 ;  /* 0x0000000ef505723e */ /* 0x000fe200000000ff */
[----:B------:R-:W-:Y:S01]  /*5ad0*/  HSET2.LE.AND R9, R0, R93, PT ;  /* 0x0000005d00097233 */ /* 0x000fe20003803000 */
[----:B------:R-:W-:Y:S01]  /*5ae0*/  F2FP.PACK_AB R0, R149, R150 ;  /* 0x000000969500723e */ /* 0x000fe200000000ff */
[----:B------:R-:W-:Y:S01]  /*5af0*/  IMAD.MOV.U32 R93, RZ, RZ, R104 ;  /* 0x000000ffff5d7224 */ /* 0x000fe200078e0068 */
[----:B------:R-:W-:Y:S01]  /*5b00*/  LOP3.LUT R146, R10, R4, RZ, 0xc0, !PT ;  /* 0x000000040a927212 */ /* 0x000fe200078ec0ff */
[----:B------:R-:W-:Y:S01]  /*5b10*/  IMAD.MOV.U32 R10, RZ, RZ, R96 ;  /* 0x000000ffff0a7224 */ /* 0x000fe200078e0060 */
[----:B------:R-:W-:Y:S01]  /*5b20*/  LOP3.LUT R144, R8, R0, RZ, 0xc0, !PT ;  /* 0x0000000008907212 */ /* 0x000fe200078ec0ff */
[----:B------:R-:W-:Y:S01]  /*5b30*/  IMAD.MOV.U32 R0, RZ, RZ, R98 ;  /* 0x000000ffff007224 */ /* 0x000fe200078e0062 */
[----:B------:R-:W-:Y:S01]  /*5b40*/  LOP3.LUT R145, R9, R2, RZ, 0xc0, !PT ;  /* 0x0000000209917212 */ /* 0x000fe200078ec0ff */
[----:B------:R-:W-:Y:S01]  /*5b50*/  IMAD.MOV.U32 R8, RZ, RZ, R78 ;  /* 0x000000ffff087224 */ /* 0x000fe200078e004e */
[----:B------:R-:W-:-:S02]  /*5b60*/  LOP3.LUT R147, R11, R5, RZ, 0xc0, !PT ;  /* 0x000000050b937212 */ /* 0x000fc400078ec0ff */
[----:B------:R-:W-:Y:S01]  /*5b70*/  MOV R2, R107 ;  /* 0x0000006b00027202 */ /* 0x000fe20000000f00 */
[----:B------:R-:W-:Y:S01]  /*5b80*/  LDSM.16.MT88.4 R4, [R211+0x1f800] ;  /* 0x01f80000d304783b */ /* 0x000fe20000004200 */
[----:B------:R-:W-:Y:S02]  /*5b90*/  MOV R13, R77 ;  /* 0x0000004d000d7202 */ /* 0x000fe40000000f00 */
[----:B------:R-:W-:Y:S01]  /*5ba0*/  MOV R9, R79 ;  /* 0x0000004f00097202 */ /* 0x000fe20000000f00 */
[----:B-1----:R-:W-:Y:S01]  /*5bb0*/  HMMA.16816.F32 R44, R144, R48, R80 ;  /* 0x00000030902c723c */ /* 0x002fe20000001850 */
[----:B------:R-:W1:Y:S01]  /*5bc0*/  LDSM.16.MT88.4 R80, [R212+0x1b800] ;  /* 0x01b80000d450783b */ /* 0x000e620000004200 */
[----:B------:R-:W-:-:S03]  /*5bd0*/  MOV R11, R97 ;  /* 0x00000061000b7202 */ /* 0x000fc60000000f00 */
[----:B------:R-:W3:Y:S03]  /*5be0*/  LDSM.16.MT88.4 R96, [R209+0x1d800] ;  /* 0x01d80000d160783b */ /* 0x000ee60000004200 */
[C---:B------:R-:W-:Y:S01]  /*5bf0*/  HMMA.16816.F32 R84, R144.reuse, R88, R160 ;  /* 0x000000589054723c */ /* 0x040fe200000018a0 */
[----:B------:R-:W4:Y:S06]  /*5c00*/  LDSM.16.MT88.4 R104, [R210+0x1d800] ;  /* 0x01d80000d268783b */ /* 0x000f2c0000004200 */
[----:B------:R-:W-:Y:S01]  /*5c10*/  MOV R161, R93 ;  /* 0x0000005d00a17202 */ /* 0x000fe20000000f00 */
[----:B------:R-:W-:Y:S01]  /*5c20*/  HMMA.16816.F32 R88, R144, R90, R168 ;  /* 0x0000005a9058723c */ /* 0x000fe200000018a8 */
[----:B------:R-:W-:Y:S01]  /*5c30*/  IMAD.MOV.U32 R160, RZ, RZ, R92 ;  /* 0x000000ffffa07224 */ /* 0x000fe200078e005c */
[----:B------:R-:W-:Y:S01]  /*5c40*/  MOV R163, R95 ;  /* 0x0000005f00a37202 */ /* 0x000fe20000000f00 */
[----:B------:R-:W-:-:S04]  /*5c50*/  IMAD.MOV.U32 R162, RZ, RZ, R94 ;  /* 0x000000ffffa27224 */ /* 0x000fc800078e005e */
[----:B------:R-:W-:Y:S01]  /*5c60*/  MOV R169, R129 ;  /* 0x0000008100a97202 */ /* 0x000fe20000000f00 */
[----:B------:R-:W-:Y:S01]  /*5c70*/  IMAD.MOV.U32 R168, RZ, RZ, R128 ;  /* 0x000000ffffa87224 */ /* 0x000fe200078e0080 */
[----:B------:R-:W-:Y:S01]  /*5c80*/  MOV R171, R131 ;  /* 0x0000008300ab7202 */ /* 0x000fe20000000f00 */
[----:B------:R-:W-:Y:S01]  /*5c90*/  IMAD.MOV.U32 R170, RZ, RZ, R130 ;  /* 0x000000ffffaa7224 */ /* 0x000fe200078e0082 */
[C---:B--2---:R-:W-:Y:S01]  /*5ca0*/  HMMA.16816.F32 R152, R144.reuse, R156, R152 ;  /* 0x0000009c9098723c */ /* 0x044fe20000001898 */
[----:B------:R-:W-:Y:S01]  /*5cb0*/  FADD.FTZ R2, R2, R168 ;  /* 0x000000a802027221 */ /* 0x000fe20000010000 */
[----:B------:R-:W-:Y:S01]  /*5cc0*/  LDSM.16.MT88.4 R128, [R209+0x1f800] ;  /* 0x01f80000d180783b */ /* 0x000fe20000004200 */
        /* <DEDUP_REMOVED lines=24> */
[----:B------:R-:W-:Y:S01]  /*5e50*/  LDSM.16.MT88.4 R136, [R210+0x1f800] ;  /* 0x01f80000d288783b */ /* 0x000fe20000004200 */
[----:B------:R-:W-:Y:S02]  /*5e60*/  FADD.FTZ R2, R251, R2 ;  /* 0x00000002fb027221 */ /* 0x000fe40000010000 */
[----:B------:R-:W-:Y:S02]  /*5e70*/  FADD.FTZ R0, R246, R0 ;  /* 0x00000000f6007221 */ /* 0x000fe40000010000 */
[----:B------:R-:W-:-:S02]  /*5e80*/  FADD.FTZ R2, R150, R2 ;  /* 0x0000000296027221 */ /* 0x000fc40000010000 */
[C---:B------:R-:W-:Y:S01]  /*5e90*/  HMMA.16816.F32 R56, R144.reuse, R58, R112 ;  /* 0x0000003a9038723c */ /* 0x040fe20000001870 */
[----:B------:R-:W1:Y:S01]  /*5ea0*/  LDSM.16.MT88.4 R112, [R212+0x1d800] ;  /* 0x01d80000d470783b */ /* 0x000e620000004200 */
[----:B------:R-:W-:Y:S02]  /*5eb0*/  FADD.FTZ R0, R18, R0 ;  /* 0x0000000012007221 */ /* 0x000fe40000010000 */
[----:B------:R-:W-:Y:S02]  /*5ec0*/  FADD.FTZ R2, R149, R2 ;  /* 0x0000000295027221 */ /* 0x000fe40000010000 */
[----:B------:R-:W-:Y:S02]  /*5ed0*/  FADD.FTZ R0, R15, R0 ;  /* 0x000000000f007221 */ /* 0x000fe40000010000 */
[----:B------:R-:W-:Y:S01]  /*5ee0*/  HMMA.16816.F32 R64, R144, R66, R120 ;  /* 0x000000429040723c */ /* 0x000fe20000001878 */
[----:B------:R-:W2:Y:S01]  /*5ef0*/  LDSM.16.MT88.4 R120, [R211+0x1d800] ;  /* 0x01d80000d378783b */ /* 0x000ea20000004200 */
[----:B------:R-:W-:-:S02]  /*5f00*/  FADD.FTZ R2, R19, R2 ;  /* 0x0000000213027221 */ /* 0x000fc40000010000 */
[----:B------:R-:W-:Y:S02]  /*5f10*/  FADD.FTZ R0, R14, R0 ;  /* 0x000000000e007221 */ /* 0x000fe40000010000 */
[----:B------:R-:W-:Y:S02]  /*5f20*/  FADD.FTZ R244, R244, R2 ;  /* 0x00000002f4f47221 */ /* 0x000fe40000010000 */
[----:B------:R-:W-:Y:S01]  /*5f30*/  HMMA.16816.F32 R80, R144, R82, R140 ;  /* 0x000000529050723c */ /* 0x000fe2000000188c */
[----:B------:R-:W1:Y:S01]  /*5f40*/  LDSM.16.MT88.4 R140, [R212+0x1f800] ;  /* 0x01f80000d48c783b */ /* 0x000e620000004200 */
[----:B------:R-:W-:-:S06]  /*5f50*/  FADD.FTZ R245, R245, R0 ;  /* 0x00000000f5f57221 */ /* 0x000fcc0000010000 */
[C---:B------:R-:W-:Y:S08]  /*5f60*/  HMMA.16816.F32 R40, R144.reuse, R42, R68 ;  /* 0x0000002a9028723c */ /* 0x040ff00000001844 */
[C---:B------:R-:W-:Y:S08]  /*5f70*/  HMMA.16816.F32 R68, R144.reuse, R72, R124 ;  /* 0x000000489044723c */ /* 0x040ff0000000187c */
[C---:B------:R-:W-:Y:S08]  /*5f80*/  HMMA.16816.F32 R48, R144.reuse, R50, R100 ;  /* 0x000000329030723c */ /* 0x040ff00000001864 */
[C---:B------:R-:W-:Y:S08]  /*5f90*/  HMMA.16816.F32 R72, R144.reuse, R74, R132 ;  /* 0x0000004a9048723c */ /* 0x040ff00000001884 */
[C---:B---3--:R-:W-:Y:S08]  /*5fa0*/  HMMA.16816.F32 R92, R144.reuse, R96, R192 ;  /* 0x00000060905c723c */ /* 0x048ff000000018c0 */
[C---:B----4-:R-:W-:Y:S08]  /*5fb0*/  HMMA.16816.F32 R100, R144.reuse, R104, R240 ;  /* 0x000000689064723c */ /* 0x050ff000000018f0 */
[C---:B-1----:R-:W-:Y:S08]  /*5fc0*/  HMMA.16816.F32 R108, R144.reuse, R112, R236 ;  /* 0x00000070906c723c */ /* 0x042ff000000018ec */
        /* <DEDUP_REMOVED lines=26> */
[----:B------:R-:W-:Y:S01]  /*6170*/  IMAD.U32 R6, RZ, RZ, UR30 ;  /* 0x0000001eff067e24 */ /* 0x000fe2000f8e00ff */
[----:B------:R-:W-:Y:S01]  /*6180*/  UMOV UR28, UR29 ;  /* 0x0000001d001c7c82 */ /* 0x000fe20008000000 */
[----:B------:R-:W-:Y:S02]  /*6190*/  IMAD.U32 R7, RZ, RZ, UR31 ;  /* 0x0000001fff077e24 */ /* 0x000fe4000f8e00ff */
[----:B------:R-:W-:Y:S02]  /*61a0*/  IMAD.MOV.U32 R7, RZ, RZ, 0x40 ;  /* 0x00000040ff077424 */ /* 0x000fe400078e00ff */
[----:B------:R-:W-:Y:S02]  /*61b0*/  IMAD.U32 R2, RZ, RZ, UR5 ;  /* 0x00000005ff027e24 */ /* 0x000fe4000f8e00ff */
[----:B------:R-:W-:-:S04]  /*61c0*/  IMAD.WIDE.U32 R8, R7, c[0x0][0x1a0], RZ ;  /* 0x0000680007087a25 */ /* 0x000fc800078e00ff */
[----:B------:R-:W-:Y:S02]  /*61d0*/  IMAD R7, R7, c[0x0][0x1a4], RZ ;  /* 0x0000690007077a24 */ /* 0x000fe400078e02ff */
[----:B-1----:R-:W-:-:S05]  /*61e0*/  IMAD.SHL.U32 R246, R246, 0x2, RZ ;  /* 0x00000002f6f67824 */ /* 0x002fca00078e00ff */
[----:B------:R-:W-:Y:S01]  /*61f0*/  LOP3.LUT R246, R246, 0x6, RZ, 0xc0, !PT ;  /* 0x00000006f6f67812 */ /* 0x000fe200078ec0ff */
[----:B------:R-:W-:Y:S01]  /*6200*/  BAR.SYNC.DEFER_BLOCKING 0x0 ;  /* 0x0000000000007b1d */ /* 0x000fe20000010000 */
[----:B--2---:R-:W-:-:S04]  /*6210*/  LEA R0, P0, R6, R248, 0x6 ;  /* 0x000000f806007211 */ /* 0x004fc800078030ff */
[----:B------:R-:W-:Y:S02]  /*6220*/  LEA R4, P1, R0, c[0x0][0x170], 0x1 ;  /* 0x00005c0000047a11 */ /* 0x000fe400078208ff */
[----:B---3--:R-:W-:Y:S02]  /*6230*/  LEA.HI.X R2, R6, R251, R2, 0x6, P0 ;  /* 0x000000fb06027211 */ /* 0x008fe400000f3402 */
[----:B------:R-:W-:Y:S02]  /*6240*/  IADD3 R6, P0, R8, R4, RZ ;  /* 0x0000000408067210 */ /* 0x000fe40007f1e0ff */
[----:B------:R-:W-:Y:S01]  /*6250*/  LEA.HI.X R5, R0, c[0x0][0x174], R2, 0x1, P1 ;  /* 0x00005d0000057a11 */ /* 0x000fe200008f0c02 */
[----:B------:R-:W-:-:S03]  /*6260*/  IMAD.U32 R0, RZ, RZ, UR29 ;  /* 0x0000001dff007e24 */ /* 0x000fc6000f8e00ff */
[----:B------:R-:W-:Y:S01]  /*6270*/  IADD3.X R7, R5, R9, R7, P0, !PT ;  /* 0x0000000905077210 */ /* 0x000fe200007fe407 */
[----:B------:R-:W-:Y:S01]  /*6280*/  @!PT LDS RZ, [RZ] ;  /* 0x00000000fffff984 */ /* 0x000fe20000000800 */
[----:B------:R-:W-:Y:S01]  /*6290*/  @!PT LDS RZ, [RZ] ;  /* 0x00000000fffff984 */ /* 0x000fe20000000800 */
[----:B------:R-:W-:Y:S01]  /*62a0*/  @!PT LDS RZ, [RZ] ;  /* 0x00000000fffff984 */ /* 0x000fe20000000800 */
[----:B------:R1:W-:Y:S01]  /*62b0*/  LDGSTS.E.BYPASS.LTC128B.128 [R235+0x18000], [R4.64] ;  /* 0x1800000004eb7fae */ /* 0x0003e2000b901d58 */
[----:B------:R-:W-:-:S03]  /*62c0*/  IMAD R0, R0, 0x40, R246 ;  /* 0x0000004000007824 */ /* 0x000fc600078e02f6 */
[----:B------:R1:W-:Y:S02]  /*62d0*/  LDGSTS.E.BYPASS.LTC128B.128 [R235+0x1a000], [R4.64+0x80] ;  /* 0x1a00008004eb7fae */ /* 0x0003e4000b901d58 */
[----:B------:R-:W-:Y:S02]  /*62e0*/  IADD3 R2, R0, 0x1, RZ ;  /* 0x0000000100027810 */ /* 0x000fe40007ffe0ff */
[----:B------:R1:W-:Y:S02]  /*62f0*/  LDGSTS.E.BYPASS.LTC128B.128 [R235+0x1c000], [R4.64+0x100] ;  /* 0x1c00010004eb7fae */ /* 0x0003e4000b901d58 */
[CC--:B------:R-:W-:Y:S02]  /*6300*/  ISETP.GE.AND P6, PT, R2.reuse, R17.reuse, PT ;  /* 0x000000110200720c */ /* 0x0c0fe40003fc6270 */
[----:B------:R1:W-:Y:S01]  /*6310*/  LDGSTS.E.BYPASS.LTC128B.128 [R235+0x1e000], [R4.64+0x180] ;  /* 0x1e00018004eb7fae */ /* 0x0003e2000b901d58 */
[-C--:B-----5:R-:W-:Y:S02]  /*6320*/  ISETP.GE.AND P4, PT, R2, R16.reuse, PT ;  /* 0x000000100200720c */ /* 0x0a0fe40003f86270 */
[----:B------:R-:W-:Y:S01]  /*6330*/  IADD3 R2, R0, 0x9, RZ ;  /* 0x0000000900027810 */ /* 0x000fe20007ffe0ff */
[----:B------:R1:W-:Y:S03]  /*6340*/  LDGSTS.E.BYPASS.LTC128B.128 [R235+0x19000], [R6.64] ;  /* 0x1900000006eb7fae */ /* 0x0003e6000b901d58 */
[C---:B------:R-:W-:Y:S01]  /*6350*/  ISETP.GE.AND P1, PT, R2.reuse, R17, PT ;  /* 0x000000110200720c */ /* 0x040fe20003f26270 */
[----:B------:R1:W-:Y:S01]  /*6360*/  LDGSTS.E.BYPASS.LTC128B.128 [R235+0x1b000], [R6.64+0x80] ;  /* 0x1b00008006eb7fae */ /* 0x0003e2000b901d58 */
[----:B------:R-:W-:-:S02]  /*6370*/  ISETP.GE.AND P3, PT, R2, R16, PT ;  /* 0x000000100200720c */ /* 0x000fc40003f66270 */
[----:B------:R-:W-:Y:S01]  /*6380*/  IADD3 R2, R0, 0x11, RZ ;  /* 0x0000001100027810 */ /* 0x000fe20007ffe0ff */
[----:B------:R1:W-:Y:S04]  /*6390*/  LDGSTS.E.BYPASS.LTC128B.128 [R235+0x1d000], [R6.64+0x100] ;  /* 0x1d00010006eb7fae */ /* 0x0003e8000b901d58 */
[----:B------:R1:W-:Y:S04]  /*63a0*/  LDGSTS.E.BYPASS.LTC128B.128 [R235+0x1f000], [R6.64+0x180] ;  /* 0x1f00018006eb7fae */ /* 0x0003e8000b901d58 */
[----:B------:R-:W-:Y:S04]  /*63b0*/  LDSM.16.M88.4 R20, [R208+0x10000] ;  /* 0x01000000d014783b */ /* 0x000fe80000000200 */
[----:B------:R-:W-:Y:S04]  /*63c0*/  LDSM.16.M88.4 R12, [R208+0x10800] ;  /* 0x01080000d00c783b */ /* 0x000fe80000000200 */
[----:B------:R-:W-:Y:S04]  /*63d0*/  LDSM.16.M88.4 R24, [R208+0x11000] ;  /* 0x01100000d018783b */ /* 0x000fe80000000200 */
[----:B------:R-:W-:Y:S04]  /*63e0*/  LDSM.16.M88.4 R184, [R208+0x11800] ;  /* 0x01180000d0b8783b */ /* 0x000fe80000000200 */
[----:B------:R-:W-:Y:S04]  /*63f0*/  LDSM.16.M88.4 R8, [R216] ;  /* 0x00000000d808783b */ /* 0x000fe80000000200 */
[----:B------:R-:W-:Y:S04]  /*6400*/  LDSM.16.M88.4 R180, [R219] ;  /* 0x00000000dbb4783b */ /* 0x000fe80000000200 */
[----:B-1----:R-:W1:Y:S04]  /*6410*/  LDSM.16.M88.4 R4, [R215] ;  /* 0x00000000d704783b */ /* 0x002e680000000200 */
[----:B------:R-:W2:Y:S04]  /*6420*/  LDSM.16.M88.4 R176, [R234] ;  /* 0x00000000eab0783b */ /* 0x000ea80000000200 */
[----:B------:R-:W3:Y:S04]  /*6430*/  LDSM.16.M88.4 R204, [R232] ;  /* 0x00000000e8cc783b */ /* 0x000ee80000000200 */
[----:B------:R-:W4:Y:S04]  /*6440*/  LDSM.16.M88.4 R192, [R233] ;  /* 0x00000000e9c0783b */ /* 0x000f280000000200 */
        /* <DEDUP_REMOVED lines=10> */
[----:B------:R-:W1:Y:S03]  /*64f0*/  LDSM.16.M88.4 R184, [R214+0x10000] ;  /* 0x01000000d6b8783b */ /* 0x000e660000000200 */
[C---:B------:R-:W-:Y:S08]  /*6500*/  HMMA.16816.F32 R196, R8.reuse, R180, R172 ;  /* 0x000000b408c4723c */ /* 0x040ff000000018ac */
[C---:B------:R-:W-:Y:S08]  /*6510*/  HMMA.16816.F32 R180, R8.reuse, R182, R32 ;  /* 0x000000b608b4723c */ /* 0x040ff00000001820 */
[C---:B--2---:R-:W-:Y:S01]  /*6520*/  HMMA.16816.F32 R200, R8.reuse, R176, R168 ;  /* 0x000000b008c8723c */ /* 0x044fe200000018a8 */
[----:B------:R-:W2:Y:S07]  /*6530*/  LDSM.16.M88.4 R168, [R214+0x10800] ;  /* 0x01080000d6a8783b */ /* 0x000eae0000000200 */
[C---:B------:R-:W-:Y:S08]  /*6540*/  HMMA.16816.F32 R176, R8.reuse, R178, R28 ;  /* 0x000000b208b0723c */ /* 0x040ff0000000181c */
[C---:B---3--:R-:W-:Y:S01]  /*6550*/  HMMA.16816.F32 R28, R8.reuse, R204, R24 ;  /* 0x000000cc081c723c */ /* 0x048fe20000001818 */
[----:B------:R-:W3:Y:S07]  /*6560*/  LDSM.16.M88.4 R24, [R214+0x11000] ;  /* 0x01100000d618783b */ /* 0x000eee0000000200 */
[C---:B----4-:R-:W-:Y:S01]  /*6570*/  HMMA.16816.F32 R172, R8.reuse, R192, R20 ;  /* 0x000000c008ac723c */ /* 0x050fe20000001814 */
[----:B------:R-:W4:Y:S07]  /*6580*/  LDSM.16.M88.4 R20, [R214+0x11800] ;  /* 0x01180000d614783b */ /* 0x000f2e0000000200 */
[----:B------:R-:W-:Y:S08]  /*6590*/  HMMA.16816.F32 R32, R8, R194, R12 ;  /* 0x000000c20820723c */ /* 0x000ff0000000180c */
[----:B-1----:R-:W-:Y:S08]  /*65a0*/  HMMA.16816.F32 R192, R4, R184, R196 ;  /* 0x000000b804c0723c */ /* 0x002ff000000018c4 */
[----:B------:R-:W-:Y:S01]  /*65b0*/  HMMA.16816.F32 R12, R8, R206, R188 ;  /* 0x000000ce080c723c */ /* 0x000fe200000018bc */
[----:B------:R-:W-:Y:S07]  /*65c0*/  LDSM.16.M88.4 R8, [R217] ;  /* 0x00000000d908783b */ /* 0x000fee0000000200 */
[C---:B------:R-:W-:Y:S01]  /*65d0*/  HMMA.16816.F32 R184, R4.reuse, R186, R180 ;  /* 0x000000ba04b8723c */ /* 0x040fe200000018b4 */
[----:B------:R-:W1:Y:S07]  /*65e0*/  LDSM.16.M88.4 R180, [R213] ;  /* 0x00000000d5b4783b */ /* 0x000e6e0000000200 */
        /* <DEDUP_REMOVED lines=8> */
[----:B------:R-:W4:Y:S04]  /*6670*/  LDSM.16.M88.4 R20, [R213+0x1800] ;  /* 0x00180000d514783b */ /* 0x000f280000000200 */
[----:B------:R-:W-:Y:S03]  /*6680*/  LDSM.16.M88.4 R4, [R215+0x4000] ;  /* 0x00400000d704783b */ /* 0x000fe60000000200 */
[C---:B-1----:R-:W-:Y:S01]  /*6690*/  HMMA.16816.F32 R200, R8.reuse, R182, R184 ;  /* 0x000000b608c8723c */ /* 0x042fe200000018b8 */
[----:B------:R-:W1:Y:S07]  /*66a0*/  LDSM.16.M88.4 R184, [R208+0x12000] ;  /* 0x01200000d0b8783b */ /* 0x000e6e0000000200 */
[C---:B------:R-:W-:Y:S01]  /*66b0*/  HMMA.16816.F32 R28, R8.reuse, R180, R192 ;  /* 0x000000b4081c723c */ /* 0x040fe200000018c0 */
[----:B------:R-:W1:Y:S07]  /*66c0*/  LDSM.16.M88.4 R180, [R208+0x12800] ;  /* 0x01280000d0b4783b */ /* 0x000e6e0000000200 */
[C---:B--2---:R-:W-:Y:S08]  /*66d0*/  HMMA.16816.F32 R192, R8.reuse, R170, R188 ;  /* 0x000000aa08c0723c */ /* 0x044ff000000018bc */
[C---:B---3--:R-:W-:Y:S08]  /*66e0*/  HMMA.16816.F32 R188, R8.reuse, R24, R176 ;  /* 0x0000001808bc723c */ /* 0x048ff000000018b0 */
[C---:B------:R-:W-:Y:S01]  /*66f0*/  HMMA.16816.F32 R176, R8.reuse, R26, R172 ;  /* 0x0000001a08b0723c */ /* 0x040fe200000018ac */
[----:B------:R-:W2:Y:S04]  /*6700*/  LDSM.16.M88.4 R172, [R208+0x13000] ;  /* 0x01300000d0ac783b */ /* 0x000ea80000000200 */
[----:B------:R-:W3:Y:S03]  /*6710*/  LDSM.16.M88.4 R24, [R208+0x13800] ;  /* 0x01380000d018783b */ /* 0x000ee60000000200 */
[C---:B----4-:R-:W-:Y:S08]  /*6720*/  HMMA.16816.F32 R32, R8.reuse, R20, R32 ;  /* 0x000000140820723c */ /* 0x050ff00000001820 */
[C---:B------:R-:W-:Y:S08]  /*6730*/  HMMA.16816.F32 R20, R8.reuse, R22, R12 ;  /* 0x000000160814723c */ /* 0x040ff0000000180c */
[----:B------:R-:W-:Y:S01]  /*6740*/  HMMA.16816.F32 R196, R8, R168, R196 ;  /* 0x000000a808c4723c */ /* 0x000fe200000018c4 */
[----:B------:R-:W-:Y:S07]  /*6750*/  LDSM.16.M88.4 R8, [R216+0x4000] ;  /* 0x00400000d808783b */ /* 0x000fee0000000200 */
[C---:B-1----:R-:W-:Y:S01]  /*6760*/  HMMA.16816.F32 R12, R4.reuse, R184, R28 ;  /* 0x000000b8040c723c */ /* 0x042fe2000000181c */
[----:B------:R-:W1:Y:S07]  /*6770*/  LDSM.16.M88.4 R28, [R231] ;  /* 0x00000000e71c783b */ /* 0x000e6e0000000200 */
[C---:B------:R-:W-:Y:S01]  /*6780*/  HMMA.16816.F32 R168, R4.reuse, R186, R200 ;  /* 0x000000ba04a8723c */ /* 0x040fe200000018c8 */
[----:B------:R-:W4:Y:S07]  /*6790*/  LDSM.16.M88.4 R184, [R230] ;  /* 0x00000000e6b8783b */ /* 0x000f2e0000000200 */
[C---:B------:R-:W-:Y:S08]  /*67a0*/  HMMA.16816.F32 R196, R4.reuse, R180, R196 ;  /* 0x000000b404c4723c */ /* 0x040ff000000018c4 */
[C---:B------:R-:W-:Y:S08]  /*67b0*/  HMMA.16816.F32 R192, R4.reuse, R182, R192 ;  /* 0x000000b604c0723c */ /* 0x040ff000000018c0 */
[C---:B--2---:R-:W-:Y:S01]  /*67c0*/  HMMA.16816.F32 R180, R4.reuse, R172, R188 ;  /* 0x000000ac04b4723c */ /* 0x044fe200000018bc */
[----:B------:R-:W-:Y:S07]  /*67d0*/  LDSM.16.M88.4 R188, [R214+0x12800] ;  /* 0x01280000d6bc783b */ /* 0x000fee0000000200 */
[C---:B------:R-:W-:Y:S08]  /*67e0*/  HMMA.16816.F32 R176, R4.reuse, R174, R176 ;  /* 0x000000ae04b0723c */ /* 0x040ff000000018b0 */
[C---:B---3--:R-:W-:Y:S01]  /*67f0*/  HMMA.16816.F32 R172, R4.reuse, R26, R20 ;  /* 0x0000001a04ac723c */ /* 0x048fe20000001814 */
[----:B------:R-:W2:Y:S07]  /*6800*/  LDSM.16.M88.4 R20, [R228] ;  /* 0x00000000e414783b */ /* 0x000eae0000000200 */
[----:B------:R-:W-:Y:S01]  /*6810*/  HMMA.16816.F32 R32, R4, R24, R32 ;  /* 0x000000180420723c */ /* 0x000fe20000001820 */
[----:B------:R-:W-:Y:S04]  /*6820*/  LDSM.16.M88.4 R4, [R218+0x4000] ;  /* 0x00400000da04783b */ /* 0x000fe80000000200 */
[----:B------:R-:W3:Y:S03]  /*6830*/  LDSM.16.M88.4 R24, [R229] ;  /* 0x00000000e518783b */ /* 0x000ee60000000200 */
[C---:B-1----:R-:W-:Y:S08]  /*6840*/  HMMA.16816.F32 R12, R8.reuse, R28, R12 ;  /* 0x0000001c080c723c */ /* 0x042ff0000000180c */
[C---:B------:R-:W-:Y:S01]  /*6850*/  HMMA.16816.F32 R168, R8.reuse, R30, R168 ;  /* 0x0000001e08a8723c */ /* 0x040fe200000018a8 */
[----:B------:R-:W1:Y:S07]  /*6860*/  LDSM.16.M88.4 R28, [R214+0x12000] ;  /* 0x01200000d61c783b */ /* 0x000e6e0000000200 */
[C---:B----4-:R-:W-:Y:S08]  /*6870*/  HMMA.16816.F32 R200, R8.reuse, R184, R196 ;  /* 0x000000b808c8723c */ /* 0x050ff000000018c4 */
[C---:B------:R-:W-:Y:S08]  /*6880*/  HMMA.16816.F32 R204, R8.reuse, R186, R192 ;  /* 0x000000ba08cc723c */ /* 0x040ff000000018c0 */
[C---:B--2---:R-:W-:Y:S01]  /*6890*/  HMMA.16816.F32 R184, R8.reuse, R20, R32 ;  /* 0x0000001408b8723c */ /* 0x044fe20000001820 */
[----:B------:R-:W2:Y:S07]  /*68a0*/  LDSM.16.M88.4 R32, [R214+0x13000] ;  /* 0x01300000d620783b */ /* 0x000eae0000000200 */
[C---:B------:R-:W-:Y:S08]  /*68b0*/  HMMA.16816.F32 R172, R8.reuse, R22, R172 ;  /* 0x0000001608ac723c */ /* 0x040ff000000018ac */
[----:B---3--:R-:W-:Y:S01]  /*68c0*/  HMMA.16816.F32 R196, R8, R24, R180 ;  /* 0x0000001808c4723c */ /* 0x008fe200000018b4 */
[----:B------:R-:W-:Y:S07]  /*68d0*/  LDSM.16.M88.4 R180, [R213+0x2800] ;  /* 0x00280000d5b4783b */ /* 0x000fee0000000200 */
[C---:B-1----:R-:W-:Y:S08]  /*68e0*/  HMMA.16816.F32 R20, R4.reuse, R28, R12 ;  /* 0x0000001c0414723c */ /* 0x042ff0000000180c */
[----:B------:R-:W-:Y:S01]  /*68f0*/  HMMA.16816.F32 R12, R4, R30, R168 ;  /* 0x0000001e040c723c */ /* 0x000fe200000018a8 */
[----:B------:R-:W1:Y:S07]  /*6900*/  LDSM.16.M88.4 R28, [R214+0x13800] ;  /* 0x01380000d61c783b */ /* 0x000e6e0000000200 */
[----:B------:R-:W-:Y:S01]  /*6910*/  HMMA.16816.F32 R192, R8, R26, R176 ;  /* 0x0000001a08c0723c */ /* 0x000fe200000018b0 */
[----:B------:R-:W-:Y:S04]  /*6920*/  LDSM.16.M88.4 R8, [R217+0x4000] ;  /* 0x00400000d908783b */ /* 0x000fe80000000200 */
[----:B------:R-:W3:Y:S03]  /*6930*/  LDSM.16.M88.4 R24, [R213+0x2000] ;  /* 0x00200000d518783b */ /* 0x000ee60000000200 */
[C---:B------:R-:W-:Y:S08]  /*6940*/  HMMA.16816.F32 R176, R4.reuse, R188, R200 ;  /* 0x000000bc04b0723c */ /* 0x040ff000000018c8 */
[C---:B------:R-:W-:Y:S01]  /*6950*/  HMMA.16816.F32 R188, R4.reuse, R190, R204 ;  /* 0x000000be04bc723c */ /* 0x040fe200000018cc */
[----:B------:R-:W-:Y:S07]  /*6960*/  LDSM.16.M88.4 R204, [R208+0x15000] ;  /* 0x01500000d0cc783b */ /* 0x000fee0000000200 */
[C---:B--2---:R-:W-:Y:S08]  /*6970*/  HMMA.16816.F32 R200, R4.reuse, R32, R196 ;  /* 0x0000002004c8723c */ /* 0x044ff000000018c4 */
[C---:B------:R-:W-:Y:S01]  /*6980*/  HMMA.16816.F32 R196, R4.reuse, R34, R192 ;  /* 0x0000002204c4723c */ /* 0x040fe200000018c0 */
[----:B------:R-:W-:Y:S07]  /*6990*/  LDSM.16.M88.4 R32, [R208+0x14800] ;  /* 0x01480000d020783b */ /* 0x000fee0000000200 */
[C---:B-1----:R-:W-:Y:S08]  /*69a0*/  HMMA.16816.F32 R192, R4.reuse, R28, R184 ;  /* 0x0000001c04c0723c */ /* 0x042ff000000018b8 */
[----:B------:R-:W-:Y:S01]  /*69b0*/  HMMA.16816.F32 R184, R4, R30, R172 ;  /* 0x0000001e04b8723c */ /* 0x000fe200000018ac */
[----:B------:R-:W1:Y:S04]  /*69c0*/  LDSM.16.M88.4 R172, [R213+0x3000] ;  /* 0x00300000d5ac783b */ /* 0x000e680000000200 */
[----:B------:R-:W2:Y:S03]  /*69d0*/  LDSM.16.M88.4 R28, [R213+0x3800] ;  /* 0x00380000d51c783b */ /* 0x000ea60000000200 */
[C---:B---3--:R-:W-:Y:S01]  /*69e0*/  HMMA.16816.F32 R168, R8.reuse, R24, R20 ;  /* 0x0000001808a8723c */ /* 0x048fe20000001814 */
[----:B------:R-:W-:Y:S07]  /*69f0*/  LDSM.16.M88.4 R4, [R215+0x8000] ;  /* 0x00800000d704783b */ /* 0x000fee0000000200 */
[C---:B------:R-:W-:Y:S01]  /*6a00*/  HMMA.16816.F32 R20, R8.reuse, R26, R12 ;  /* 0x0000001a0814723c */ /* 0x040fe2000000180c */
[----:B------:R-:W3:Y:S07]  /*6a10*/  LDSM.16.M88.4 R24, [R208+0x14000] ;  /* 0x01400000d018783b */ /* 0x000eee0000000200 */
[C---:B------:R-:W-:Y:S08]  /*6a20*/  HMMA.16816.F32 R12, R8.reuse, R180, R176 ;  /* 0x000000b4080c723c */ /* 0x040ff000000018b0 */
[C---:B------:R-:W-:Y:S08]  /*6a30*/  HMMA.16816.F32 R176, R8.reuse, R182, R188 ;  /* 0x000000b608b0723c */ /* 0x040ff000000018bc */
[C---:B-1----:R-:W-:Y:S08]  /*6a40*/  HMMA.16816.F32 R180, R8.reuse, R172, R200 ;  /* 0x000000ac08b4723c */ /* 0x042ff000000018c8 */
[C---:B------:R-:W-:Y:S08]  /*6a50*/  HMMA.16816.F32 R200, R8.reuse, R174, R196 ;  /* 0x000000ae08c8723c */ /* 0x040ff000000018c4 */
[----:B--2---:R-:W-:Y:S01]  /*6a60*/  HMMA.16816.F32 R196, R8, R28, R192 ;  /* 0x0000001c08c4723c */ /* 0x004fe200000018c0 */
[----:B------:R-:W1:Y:S07]  /*6a70*/  LDSM.16.M88.4 R192, [R208+0x15800] ;  /* 0x01580000d0c0783b */ /* 0x000e6e0000000200 */
[C---:B---3--:R-:W-:Y:S08]  /*6a80*/  HMMA.16816.F32 R172, R4.reuse, R24, R168 ;  /* 0x0000001804ac723c */ /* 0x048ff000000018a8 */
[----:B------:R-:W-:Y:S08]  /*6a90*/  HMMA.16816.F32 R168, R4, R26, R20 ;  /* 0x0000001a04a8723c */ /* 0x000ff00000001814 */
[----:B------:R-:W-:Y:S01]  /*6aa0*/  HMMA.16816.F32 R188, R8, R30, R184 ;  /* 0x0000001e08bc723c */ /* 0x000fe200000018b8 */
[----:B------:R-:W-:Y:S04]  /*6ab0*/  LDSM.16.M88.4 R8, [R216+0x8000] ;  /* 0x00800000d808783b */ /* 0x000fe80000000200 */
[----:B------:R-:W2:Y:S03]  /*6ac0*/  LDSM.16.M88.4 R28, [R226] ;  /* 0x00000000e21c783b */ /* 0x000ea60000000200 */
[C---:B------:R-:W-:Y:S08]  /*6ad0*/  HMMA.16816.F32 R24, R4.reuse, R32, R12 ;  /* 0x000000200418723c */ /* 0x040ff0000000180c */
        /* <DEDUP_REMOVED lines=15> */
[----:B------:R-:W3:Y:S07]  /*6bd0*/  LDSM.16.M88.4 R28, [R214+0x15000] ;  /* 0x01500000d61c783b */ /* 0x000eee0000000200 */
        /* <DEDUP_REMOVED lines=13> */
[C---:B------:R-:W-:Y:S01]  /*6cb0*/  HMMA.16816.F32 R176, R4.reuse, R28, R24 ;  /* 0x0000001c04b0723c */ /* 0x040fe20000001818 */
[----:B------:R-:W3:Y:S07]  /*6cc0*/  LDSM.16.M88.4 R24, [R213+0x5000] ;  /* 0x00500000d518783b */ /* 0x000eee0000000200 */
[C---:B------:R-:W-:Y:S01]  /*6cd0*/  HMMA.16816.F32 R172, R4.reuse, R30, R20 ;  /* 0x0000001e04ac723c */ /* 0x040fe20000001814 */
[----:B------:R-:W3:Y:S07]  /*6ce0*/  LDSM.16.M88.4 R20, [R213+0x5800] ;  /* 0x00580000d514783b */ /* 0x000eee0000000200 */
[C---:B----4-:R-:W-:Y:S08]  /*6cf0*/  HMMA.16816.F32 R28, R4.reuse, R184, R12 ;  /* 0x000000b8041c723c */ /* 0x050ff0000000180c */
[----:B------:R-:W-:Y:S01]  /*6d00*/  HMMA.16816.F32 R12, R4, R186, R188 ;  /* 0x000000ba040c723c */ /* 0x000fe200000018bc */
[----:B------:R-:W4:Y:S07]  /*6d10*/  LDSM.16.M88.4 R4, [R215+0xc000] ;  /* 0x00c00000d704783b */ /* 0x000f2e0000000200 */
[C---:B-1----:R-:W-:Y:S08]  /*6d20*/  HMMA.16816.F32 R184, R8.reuse, R168, R200 ;  /* 0x000000a808b8723c */ /* 0x042ff000000018c8 */
[C---:B------:R-:W-:Y:S01]  /*6d30*/  HMMA.16816.F32 R200, R8.reuse, R170, R196 ;  /* 0x000000aa08c8723c */ /* 0x040fe200000018c4 */
[----:B------:R-:W-:Y:S07]  /*6d40*/  LDSM.16.M88.4 R168, [R223] ;  /* 0x00000000dfa8783b */ /* 0x000fee0000000200 */
[C---:B--2---:R-:W-:Y:S08]  /*6d50*/  HMMA.16816.F32 R196, R8.reuse, R32, R192 ;  /* 0x0000002008c4723c */ /* 0x044ff000000018c0 */
[C---:B------:R-:W-:Y:S08]  /*6d60*/  HMMA.16816.F32 R192, R8.reuse, R34, R180 ;  /* 0x0000002208c0723c */ /* 0x040ff000000018b4 */
[C---:B---3--:R-:W-:Y:S01]  /*6d70*/  HMMA.16816.F32 R180, R8.reuse, R26, R172 ;  /* 0x0000001a08b4723c */ /* 0x048fe200000018ac */
[----:B------:R-:W1:Y:S07]  /*6d80*/  LDSM.16.M88.4 R172, [R208+0x16800] ;  /* 0x01680000d0ac783b */ /* 0x000e6e0000000200 */
[C---:B------:R-:W-:Y:S01]  /*6d90*/  HMMA.16816.F32 R32, R8.reuse, R20, R28 ;  /* 0x000000140820723c */ /* 0x040fe2000000181c */
[----:B------:R-:W2:Y:S07]  /*6da0*/  LDSM.16.M88.4 R28, [R208+0x17000] ;  /* 0x01700000d01c783b */ /* 0x000eae0000000200 */
[C---:B------:R-:W-:Y:S01]  /*6db0*/  HMMA.16816.F32 R188, R8.reuse, R24, R176 ;  /* 0x0000001808bc723c */ /* 0x040fe200000018b0 */
[----:B------:R-:W3:Y:S07]  /*6dc0*/  LDSM.16.M88.4 R24, [R208+0x17800] ;  /* 0x01780000d018783b */ /* 0x000eee0000000200 */
[----:B------:R-:W-:Y:S01]  /*6dd0*/  HMMA.16816.F32 R20, R8, R22, R12 ;  /* 0x000000160814723c */ /* 0x000fe2000000180c */
[----:B------:R-:W3:Y:S07]  /*6de0*/  LDSM.16.M88.4 R8, [R216+0xc000] ;  /* 0x00c00000d808783b */ /* 0x000eee0000000200 */
[C---:B----4-:R-:W-:Y:S01]  /*6df0*/  HMMA.16816.F32 R12, R4.reuse, R204, R184 ;  /* 0x000000cc040c723c */ /* 0x050fe200000018b8 */
[----:B------:R-:W4:Y:S07]  /*6e00*/  LDSM.16.M88.4 R184, [R222] ;  /* 0x00000000deb8783b */ /* 0x000f2e0000000200 */
[C---:B------:R-:W-:Y:S08]  /*6e10*/  HMMA.16816.F32 R176, R4.reuse, R206, R200 ;  /* 0x000000ce04b0723c */ /* 0x040ff000000018c8 */
[C---:B-1----:R-:W-:Y:S08]  /*6e20*/  HMMA.16816.F32 R204, R4.reuse, R172, R196 ;  /* 0x000000ac04cc723c */ /* 0x042ff000000018c4 */
[C---:B--2---:R-:W-:Y:S08]  /*6e30*/  HMMA.16816.F32 R196, R4.reuse, R28, R188 ;  /* 0x0000001c04c4723c */ /* 0x044ff000000018bc */
[C---:B---3--:R-:W-:Y:S01]  /*6e40*/  HMMA.16816.F32 R188, R4.reuse, R24, R32 ;  /* 0x0000001804bc723c */ /* 0x048fe20000001820 */
[----:B------:R-:W1:Y:S07]  /*6e50*/  LDSM.16.M88.4 R32, [R221] ;  /* 0x00000000dd20783b */ /* 0x000e6e0000000200 */
[C---:B------:R-:W-:Y:S08]  /*6e60*/  HMMA.16816.F32 R200, R4.reuse, R174, R192 ;  /* 0x000000ae04c8723c */ /* 0x040ff000000018c0 */
[C---:B------:R-:W-:Y:S01]  /*6e70*/  HMMA.16816.F32 R192, R4.reuse, R30, R180 ;  /* 0x0000001e04c0723c */ /* 0x040fe200000018b4 */
[----:B------:R-:W2:Y:S04]  /*6e80*/  LDSM.16.M88.4 R28, [R220] ;  /* 0x00000000dc1c783b */ /* 0x000ea80000000200 */
[----:B------:R-:W-:Y:S03]  /*6e90*/  LDSM.16.M88.4 R180, [R214+0x16800] ;  /* 0x01680000d6b4783b */ /* 0x000fe60000000200 */
[----:B------:R-:W-:Y:S01]  /*6ea0*/  HMMA.16816.F32 R172, R4, R26, R20 ;  /* 0x0000001a04ac723c */ /* 0x000fe20000001814 */
[----:B------:R-:W-:Y:S04]  /*6eb0*/  LDSM.16.M88.4 R4, [R218+0xc000] ;  /* 0x00c00000da04783b */ /* 0x000fe80000000200 */
[----:B------:R-:W3:Y:S03]  /*6ec0*/  LDSM.16.M88.4 R24, [R214+0x16000] ;  /* 0x01600000d618783b */ /* 0x000ee60000000200 */
[C---:B------:R-:W-:Y:S08]  /*6ed0*/  HMMA.16816.F32 R20, R8.reuse, R168, R12 ;  /* 0x000000a80814723c */ /* 0x040ff0000000180c */
[C---:B------:R-:W-:Y:S01]  /*6ee0*/  HMMA.16816.F32 R12, R8.reuse, R170, R176 ;  /* 0x000000aa080c723c */ /* 0x040fe200000018b0 */
[----:B------:R-:W-:Y:S07]  /*6ef0*/  LDSM.16.M88.4 R176, [R213+0x6000] ;  /* 0x00600000d5b0783b */ /* 0x000fee0000000200 */
[C---:B----4-:R-:W-:Y:S08]  /*6f00*/  HMMA.16816.F32 R168, R8.reuse, R184, R204 ;  /* 0x000000b808a8723c */ /* 0x050ff000000018cc */
[C---:B------:R-:W-:Y:S08]  /*6f10*/  HMMA.16816.F32 R184, R8.reuse, R186, R200 ;  /* 0x000000ba08b8723c */ /* 0x040ff000000018c8 */
[C---:B-1----:R-:W-:Y:S08]  /*6f20*/  HMMA.16816.F32 R200, R8.reuse, R32, R196 ;  /* 0x0000002008c8723c */ /* 0x042ff000000018c4 */
[C---:B------:R-:W-:Y:S01]  /*6f30*/  HMMA.16816.F32 R196, R8.reuse, R34, R192 ;  /* 0x0000002208c4723c */ /* 0x040fe200000018c0 */
[----:B------:R-:W-:Y:S07]  /*6f40*/  LDSM.16.M88.4 R32, [R213+0x6800] ;  /* 0x00680000d520783b */ /* 0x000fee0000000200 */
[C---:B--2---:R-:W-:Y:S08]  /*6f50*/  HMMA.16816.F32 R192, R8.reuse, R28, R188 ;  /* 0x0000001c08c0723c */ /* 0x044ff000000018bc */
[----:B------:R-:W-:Y:S01]  /*6f60*/  HMMA.16816.F32 R188, R8, R30, R172 ;  /* 0x0000001e08bc723c */ /* 0x000fe200000018ac */
[----:B------:R-:W1:Y:S04]  /*6f70*/  LDSM.16.M88.4 R28, [R214+0x17000] ;  /* 0x01700000d61c783b */ /* 0x000e680000000200 */
[----:B------:R-:W2:Y:S03]  /*6f80*/  LDSM.16.M88.4 R8, [R217+0xc000] ;  /* 0x00c00000d908783b */ /* 0x000ea60000000200 */
[C---:B---3--:R-:W-:Y:S01]  /*6f90*/  HMMA.16816.F32 R204, R4.reuse, R24, R20 ;  /* 0x0000001804cc723c */ /* 0x048fe20000001814 */
[----:B------:R-:W3:Y:S07]  /*6fa0*/  LDSM.16.M88.4 R20, [R214+0x17800] ;  /* 0x01780000d614783b */ /* 0x000eee0000000200 */
[C---:B------:R-:W-:Y:S08]  /*6fb0*/  HMMA.16816.F32 R12, R4.reuse, R26, R12 ;  /* 0x0000001a040c723c */ /* 0x040ff0000000180c */
[C---:B------:R-:W-:Y:S08]  /*6fc0*/  HMMA.16816.F32 R24, R4.reuse, R180, R168 ;  /* 0x000000b40418723c */ /* 0x040ff000000018a8 */
[C---:B------:R-:W-:Y:S01]  /*6fd0*/  HMMA.16816.F32 R172, R4.reuse, R182, R184 ;  /* 0x000000b604ac723c */ /* 0x040fe200000018b8 */
[----:B------:R-:W4:Y:S07]  /*6fe0*/  LDSM.16.M88.4 R180, [R213+0x7000] ;  /* 0x00700000d5b4783b */ /* 0x000f2e0000000200 */
[C---:B-1----:R-:W-:Y:S08]  /*6ff0*/  HMMA.16816.F32 R184, R4.reuse, R28, R200 ;  /* 0x0000001c04b8723c */ /* 0x042ff000000018c8 */
[----:B------:R-:W-:Y:S08]  /*7000*/  HMMA.16816.F32 R196, R4, R30, R196 ;  /* 0x0000001e04c4723c */ /* 0x000ff000000018c4 */
[C---:B--2---:R-:W-:Y:S08]  /*7010*/  HMMA.16816.F32 R28, R8.reuse, R32, R24 ;  /* 0x00000020081c723c */ /* 0x044ff00000001818 */
[C---:B------:R-:W-:Y:S08]  /*7020*/  HMMA.16816.F32 R168, R8.reuse, R178, R12 ;  /* 0x000000b208a8723c */ /* 0x040ff0000000180c */
[----:B------:R-:W-:Y:S01]  /*7030*/  HMMA.16816.F32 R24, R8, R34, R172 ;  /* 0x000000220818723c */ /* 0x000fe200000018ac */
[----:B------:R-:W1:Y:S01]  /*7040*/  LDSM.16.M88.4 R172, [R213+0x7800] ;  /* 0x00780000d5ac783b */ /* 0x000e620000000200 */
[----:B------:R-:W-:-:S06]  /*7050*/  DEPBAR.LE SB0, 0x0 ;  /* 0x000080000000791a */ /* 0x000fcc0000000000 */
[C---:B---3--:R-:W-:Y:S08]  /*7060*/  HMMA.16816.F32 R192, R4.reuse, R20, R192 ;  /* 0x0000001404c0723c */ /* 0x048ff000000018c0 */
[----:B------:R-:W-:Y:S01]  /*7070*/  HMMA.16816.F32 R188, R4, R22, R188 ;  /* 0x0000001604bc723c */ /* 0x000fe200000018bc */
[----:B------:R-:W-:Y:S01]  /*7080*/  FSEL R12, R169, -INF , !P1 ;  /* 0xff800000a90c7808 */ /* 0x000fe20004800000 */
[----:B------:R-:W-:Y:S01]  /*7090*/  BAR.SYNC.DEFER_BLOCKING 0x0 ;  /* 0x0000000000007b1d */ /* 0x000fe20000010000 */
[----:B------:R-:W-:-:S02]  /*70a0*/  ISETP.GE.AND P1, PT, R2, R16, PT ;  /* 0x000000100200720c */ /* 0x000fc40003f26270 */
[----:B------:R-:W-:Y:S02]  /*70b0*/  FSEL R18, R171, -INF , !P3 ;  /* 0xff800000ab127808 */ /* 0x000fe40005800000 */
[----:B------:R-:W-:Y:S01]  /*70c0*/  IADD3 R4, R0, 0x8, RZ ;  /* 0x0000000800047810 */ /* 0x000fe20007ffe0ff */
[C---:B----4-:R-:W-:Y:S01]  /*70d0*/  HMMA.16816.F32 R20, R8.reuse, R180, R184 ;  /* 0x000000b40814723c */ /* 0x050fe200000018b8 */
[----:B------:R-:W-:Y:S02]  /*70e0*/  FSEL R179, R31, -INF , !P1 ;  /* 0xff8000001fb37808 */ /* 0x000fe40004800000 */
[C---:B------:R-:W-:Y:S02]  /*70f0*/  ISETP.GE.AND P2, PT, R4.reuse, R17, PT ;  /* 0x000000110400720c */ /* 0x040fe40003f46270 */
[----:B------:R-:W-:Y:S02]  /*7100*/  ISETP.GE.AND P5, PT, R4, R16, PT ;  /* 0x000000100400720c */ /* 0x000fe40003fa6270 */
[----:B------:R-:W-:Y:S01]  /*7110*/  IADD3 R4, R0, 0x10, RZ ;  /* 0x0000001000047810 */ /* 0x000fe20007ffe0ff */
[----:B------:R-:W-:Y:S01]  /*7120*/  HMMA.16816.F32 R32, R8, R182, R196 ;  /* 0x000000b60820723c */ /* 0x000fe200000018c4 */
[----:B------:R-:W-:-:S02]  /*7130*/  FSEL R14, R168, -INF , !P2 ;  /* 0xff800000a80e7808 */ /* 0x000fc40005000000 */
[----:B------:R-:W-:Y:S02]  /*7140*/  FSEL R15, R170, -INF , !P5 ;  /* 0xff800000aa0f7808 */ /* 0x000fe40006800000 */
[CC--:B------:R-:W-:Y:S02]  /*7150*/  ISETP.GE.AND P0, PT, R4.reuse, R17.reuse, PT ;  /* 0x000000110400720c */ /* 0x0c0fe40003f06270 */
[----:B------:R-:W-:Y:S02]  /*7160*/  ISETP.GE.AND P2, PT, R4, R16, PT ;  /* 0x000000100400720c */ /* 0x000fe40003f46270 */
[----:B------:R-:W-:Y:S02]  /*7170*/  ISETP.GE.AND P5, PT, R2, R17, PT ;  /* 0x000000110200720c */ /* 0x000fe40003fa6270 */
[----:B------:R-:W-:Y:S02]  /*7180*/  IADD3 R4, R0, 0x18, RZ ;  /* 0x0000001800047810 */ /* 0x000fe40007ffe0ff */
[----:B------:R-:W-:-:S02]  /*7190*/  FSEL R19, R28, -INF , !P0 ;  /* 0xff8000001c137808 */ /* 0x000fc40004000000 */
[----:B------:R-:W-:Y:S02]  /*71a0*/  FSEL R180, R30, -INF , !P2 ;  /* 0xff8000001eb47808 */ /* 0x000fe40005000000 */
[----:B------:R-:W-:Y:S02]  /*71b0*/  FSEL R170, R29, -INF , !P5 ;  /* 0xff8000001daa7808 */ /* 0x000fe40006800000 */
[C---:B------:R-:W-:Y:S01]  /*71c0*/  ISETP.GE.AND P3, PT, R4.reuse, R17, PT ;  /* 0x000000110400720c */ /* 0x040fe20003f66270 */
[----:B------:R-:W-:Y:S01]  /*71d0*/  HMMA.16816.F32 R28, R8, R176, R204 ;  /* 0x000000b0081c723c */ /* 0x000fe200000018cc */
[----:B------:R-:W-:Y:S02]  /*71e0*/  ISETP.GE.AND P0, PT, R4, R16, PT ;  /* 0x000000100400720c */ /* 0x000fe40003f06270 */
[C---:B------:R-:W-:Y:S02]  /*71f0*/  IADD3 R2, R0.reuse, 0x19, RZ ;  /* 0x0000001900027810 */ /* 0x040fe40007ffe0ff */
[----:B------:R-:W-:-:S02]  /*7200*/  IADD3 R4, R0, 0x20, RZ ;  /* 0x0000002000047810 */ /* 0x000fc40007ffe0ff */
[----:B------:R-:W-:Y:S02]  /*7210*/  FSEL R168, R24, -INF , !P3 ;  /* 0xff80000018a87808 */ /* 0x000fe40005800000 */
        /* <DEDUP_REMOVED lines=9> */
[----:B------:R-:W-:Y:S01]  /*72b0*/  FSEL R198, R20, -INF , !P1 ;  /* 0xff80000014c67808 */ /* 0x000fe20004800000 */
[----:B-1----:R-:W-:Y:S01]  /*72c0*/  HMMA.16816.F32 R24, R8, R172, R192 ;  /* 0x000000ac0818723c */ /* 0x002fe200000018c0 */
[----:B------:R-:W-:-:S02]  /*72d0*/  ISETP.GE.AND P0, PT, R2, R17, PT ;  /* 0x000000110200720c */ /* 0x000fc40003f06270 */
        /* <DEDUP_REMOVED lines=8> */
[-C--:B------:R-:W-:Y:S02]  /*7360*/  ISETP.GE.AND P0, PT, R2, R16.reuse, PT ;  /* 0x000000100200720c */ /* 0x080fe40003f06270 */
[C---:B------:R-:W-:Y:S02]  /*7370*/  ISETP.GE.AND P2, PT, R4.reuse, R17, PT ;  /* 0x000000110400720c */ /* 0x040fe40003f46270 */
[----:B------:R-:W-:Y:S02]  /*7380*/  ISETP.GE.AND P5, PT, R4, R16, PT ;  /* 0x000000100400720c */ /* 0x000fe40003fa6270 */
[----:B------:R-:W-:Y:S01]  /*7390*/  HMMA.16816.F32 R4, R8, R174, R188 ;  /* 0x000000ae0804723c */ /* 0x000fe200000018bc */
[----:B------:R-:W-:-:S02]  /*73a0*/  FSEL R203, R35, -INF , !P0 ;  /* 0xff80000023cb7808 */ /* 0x000fc40004000000 */
[-C--:B------:R-:W-:Y:S02]  /*73b0*/  ISETP.GE.AND P0, PT, R0, R17.reuse, PT ;  /* 0x000000110000720c */ /* 0x080fe40003f06270 */
[----:B------:R-:W-:Y:S02]  /*73c0*/  FSEL R237, R22, -INF , !P3 ;  /* 0xff80000016ed7808 */ /* 0x000fe40005800000 */
[----:B------:R-:W-:Y:S02]  /*73d0*/  FSEL R8, R28, -INF , !P0 ;  /* 0xff8000001c087808 */ /* 0x000fe40004000000 */
[----:B------:R-:W-:Y:S02]  /*73e0*/  ISETP.GE.AND P3, PT, R2, R17, PT ;  /* 0x000000110200720c */ /* 0x000fe40003f66270 */
[----:B------:R-:W-:Y:S02]  /*73f0*/  PLOP3.LUT P0, PT, PT, PT, UP0, 0x80, 0x0 ;  /* 0x000000000000781c */ /* 0x000fe40003f0f008 */
[----:B------:R-:W-:-:S02]  /*7400*/  IADD3 R2, R0, 0x31, RZ ;  /* 0x0000003100027810 */ /* 0x000fc40007ffe0ff */
[----:B------:R-:W-:Y:S02]  /*7410*/  FSEL R202, R34, -INF , !P1 ;  /* 0xff80000022ca7808 */ /* 0x000fe40004800000 */
[----:B------:R-:W-:Y:S02]  /*7420*/  FSEL R247, R33, -INF , !P3 ;  /* 0xff80000021f77808 */ /* 0x000fe40005800000 */
[C---:B------:R-:W-:Y:S02]  /*7430*/  ISETP.GE.AND P1, PT, R2.reuse, R17, PT ;  /* 0x000000110200720c */ /* 0x040fe40003f26270 */
[-C--:B------:R-:W-:Y:S02]  /*7440*/  ISETP.GE.AND P3, PT, R2, R16.reuse, PT ;  /* 0x000000100200720c */ /* 0x080fe40003f66270 */
[----:B------:R-:W-:Y:S02]  /*7450*/  FSEL R11, R31, -INF , !P4 ;  /* 0xff8000001f0b7808 */ /* 0x000fe40006000000 */
        /* <DEDUP_REMOVED lines=11> */
[----:B------:R-:W-:Y:S02]  /*7510*/  FSEL R10, R30, -INF , !P4 ;  /* 0xff8000001e0a7808 */ /* 0x000fe40006000000 */
[----:B------:R-:W-:-:S02]  /*7520*/  FSEL R239, R27, -INF , !P3 ;  /* 0xff8000001bef7808 */ /* 0x000fc40005800000 */
[----:B------:R-:W-:Y:S02]  /*7530*/  FSEL R201, R4, -INF , !P6 ;  /* 0xff80000004c97808 */ /* 0x000fe40007000000 */
[----:B------:R-:W-:Y:S02]  /*7540*/  FSEL R187, R6, -INF , !P2 ;  /* 0xff80000006bb7808 */ /* 0x000fe40005000000 */
[----:B------:R-:W-:Y:S02]  /*7550*/  FSEL R240, R5, -INF , !P5 ;  /* 0xff80000005f07808 */ /* 0x000fe40006800000 */
[----:B------:R-:W-:Y:S01]  /*7560*/  FSEL R236, R7, -INF , !P1 ;  /* 0xff80000007ec7808 */ /* 0x000fe20004800000 */
[----:B------:R-:W-:Y:S05]  /*7570*/  @!P0 BRA `(.L_x_751) ;  /* 0x000001e000008947 */ /* 0x000fea0003800000 */
[----:B------:R-:W2:Y:S04]  /*7580*/  LDL.64 R248, [R1+0x18] ;  /* 0x0000180001f87983 */ /* 0x000ea80000100a00 */
[----:B------:R-:W3:Y:S01]  /*7590*/  LDL.64 R250, [R1] ;  /* 0x0000000001fa7983 */ /* 0x000ee20000100a00 */
[----:B------:R-:W-:-:S02]  /*75a0*/  UIADD3 UR30, UR23, -0x3, URZ ;  /* 0xfffffffd171e7890 */ /* 0x000fc4000fffe03f */
[----:B------:R-:W-:Y:S02]  /*75b0*/  ULDC.64 UR4, c[0x0][0x198] ;  /* 0x0000660000047ab9 */ /* 0x000fe40000000a00 */
[----:B------:R-:W-:Y:S02]  /*75c0*/  USHF.R.S32.HI UR29, URZ, 0x1f, UR30 ;  /* 0x0000001f3f1d7899 */ /* 0x000fe4000801141e */
        /* <DEDUP_REMOVED lines=8> */
[----:B------:R-:W-:Y:S02]  /*7650*/  LEA R4, P1, R0, c[0x0][0x168], 0x1 ;  /* 0x00005a0000047a11 */ /* 0x000fe400078208ff */
[----:B---3--:R-:W-:Y:S02]  /*7660*/  LEA.HI.X R2, R6, R251, R2, 0x6, P0 ;  /* 0x000000fb06027211 */ /* 0x008fe400000f3402 */
        /* <DEDUP_REMOVED lines=15> */
.L_x_751:
[----:B------:R-:W2:Y:S04]  /*7760*/  LDL R20, [R1+0x10] ;  /* 0x0000100001147983 */ /* 0x000ea80000100800 */
[----:B-1----:R-:W3:Y:S04]  /*7770*/  LDL R5, [R1+0x28] ;  /* 0x0000280001057983 */ /* 0x002ee80000100800 */
[----:B------:R-:W4:Y:S04]  /*7780*/  LDL R6, [R1+0x38] ;  /* 0x0000380001067983 */ /* 0x000f280000100800 */
[----:B------:R-:W5:Y:S01]  /*7790*/  LDL.64 R150, [R1+0x8] ;  /* 0x0000080001967983 */ /* 0x000f620000100a00 */
[----:B------:R-:W-:Y:S01]  /*77a0*/  FMNMX.FTZ R0, R148, R8, !PT ;  /* 0x0000000894007209 */ /* 0x000fe20007810000 */
[----:B------:R-:W-:-:S02]  /*77b0*/  USHF.L.U32 UR4, UR28, 0x1, URZ ;  /* 0x000000011c047899 */ /* 0x000fc4000800063f */
[----:B------:R-:W-:Y:S01]  /*77c0*/  LDSM.16.MT88.4 R24, [R209+0x18000] ;  /* 0x01800000d118783b */ /* 0x000fe20000004200 */
        /* <DEDUP_REMOVED lines=35> */
[----:B------:R-:W-:Y:S02]  /*7a00*/  MOV R4, UR4 ;  /* 0x0000000400047c02 */ /* 0x000fe40008000f00 */
[----:B-1----:R-:W-:Y:S02]  /*7a10*/  FMNMX.FTZ R2, R2, R7, !PT ;  /* 0x0000000702027209 */ /* 0x002fe40007810000 */
[----:B------:R-:W-:-:S04]  /*7a20*/  FMNMX.FTZ R34, R0, R13, !PT ;  /* 0x0000000d00227209 */ /* 0x000fc80007810000 */
[C---:B------:R-:W-:Y:S01]  /*7a30*/  FSETP.NEU.FTZ.AND P1, PT, R34.reuse, -INF , PT ;  /* 0xff8000002200780b */ /* 0x040fe20003f3d000 */
[----:B------:R-:W-:-:S05]  /*7a40*/  FMUL.FTZ R13, R34, c[0x0][0x23c] ;  /* 0x00008f00220d7a20 */ /* 0x000fca0000410000 */
[----:B------:R-:W-:-:S05]  /*7a50*/  FSEL R13, R13, RZ, P1 ;  /* 0x000000ff0d0d7208 */ /* 0x000fca0000800000 */
[----:B------:R-:W-:-:S04]  /*7a60*/  FFMA.FTZ R9, R9, c[0x0][0x23c], -R13 ;  /* 0x00008f0009097a23 */ /* 0x000fc8000001080d */
[----:B------:R1:W-:Y:S01]  /*7a70*/  MUFU.EX2 R181, R9 ;  /* 0x0000000900b57308 */ /* 0x0003e20000000800 */
[--C-:B------:R-:W-:Y:S02]  /*7a80*/  FFMA.FTZ R14, R14, c[0x0][0x23c], -R13.reuse ;  /* 0x00008f000e0e7a23 */ /* 0x100fe4000001080d */
[----:B------:R-:W-:Y:S01]  /*7a90*/  FFMA.FTZ R8, R8, c[0x0][0x23c], -R13 ;  /* 0x00008f0008087a23 */ /* 0x000fe2000001080d */
[----:B-1----:R-:W1:Y:S04]  /*7aa0*/  LDC.U8 R9, c[0x0][0x2d8] ;  /* 0x0000b600ff097b82 */ /* 0x002e680000000000 */
[----:B------:R1:W-:Y:S08]  /*7ab0*/  MUFU.EX2 R31, R14 ;  /* 0x0000000e001f7308 */ /* 0x0003f00000000800 */
[----:B------:R-:W-:Y:S01]  /*7ac0*/  MUFU.EX2 R172, R8 ;  /* 0x0000000800ac7308 */ /* 0x000fe20000000800 */
[----:B-1----:R-:W-:Y:S01]  /*7ad0*/  PRMT R28, R9, 0x7054, R9 ;  /* 0x00007054091c7816 */ /* 0x002fe20000000009 */
[----:B--2---:R-:W-:-:S04]  /*7ae0*/  IMAD.WIDE.U32 R196, R20, -0x2daee0ad, RZ ;  /* 0xd2511f5314c47825 */ /* 0x004fc800078e00ff */
[----:B---3--:R-:W-:Y:S01]  /*7af0*/  IMAD.WIDE.U32 R182, R5, -0x326172a9, RZ ;  /* 0xcd9e8d5705b67825 */ /* 0x008fe200078e00ff */
[----:B------:R-:W-:-:S04]  /*7b00*/  LOP3.LUT R4, R197, UR27, R4, 0x96, !PT ;  /* 0x0000001bc5047c12 */ /* 0x000fc8000f8e9604 */
[----:B----4-:R-:W-:Y:S01]  /*7b10*/  LOP3.LUT R6, R183, R6, RZ, 0x3c, !PT ;  /* 0x00000006b7067212 */ /* 0x010fe200078e3cff */
[----:B------:R-:W-:-:S04]  /*7b20*/  IMAD.WIDE.U32 R4, R4, -0x326172a9, RZ ;  /* 0xcd9e8d5704047825 */ /* 0x000fc800078e00ff */
[----:B------:R-:W-:Y:S01]  /*7b30*/  IMAD R196, R6, -0x2daee0ad, RZ ;  /* 0xd2511f5306c47824 */ /* 0x000fe200078e02ff */
[----:B------:R-:W-:Y:S01]  /*7b40*/  LOP3.LUT R5, R5, UR15, R182, 0x96, !PT ;  /* 0x0000000f05057c12 */ /* 0x000fe2000f8e96b6 */
[----:B------:R-:W1:Y:S01]  /*7b50*/  SHFL.BFLY PT, R6, R2, 0x1, 0x1f ;  /* 0x0c201f0002067f89 */ /* 0x000e6200000e0000 */
[----:B-----5:R-:W-:-:S03]  /*7b60*/  LOP3.LUT R0, R151, UR13, R4, 0x96, !PT ;  /* 0x0000000d97007c12 */ /* 0x020fc6000f8e9604 */
        /* <DEDUP_REMOVED lines=11> */
[----:B------:R-:W-:-:S03]  /*7c20*/  FSETP.NEU.FTZ.AND P0, PT, R173, -INF , PT ;  /* 0xff800000ad00780b */ /* 0x000fc60003f1d000 */
[----:B------:R-:W-:Y:S01]  /*7c30*/  FMUL.FTZ R0, R173, c[0x0][0x23c] ;  /* 0x00008f00ad007a20 */ /* 0x000fe20000410000 */
[----:B------:R-:W-:Y:S01]  /*7c40*/  LOP3.LUT R4, R177, UR6, R4, 0x96, !PT ;  /* 0x00000006b1047c12 */ /* 0x000fe2000f8e9604 */
[----:B------:R-:W-:Y:S01]  /*7c50*/  FFMA.FTZ R2, R12, c[0x0][0x23c], -R13 ;  /* 0x00008f000c027a23 */ /* 0x000fe2000001080d */
[----:B------:R-:W-:Y:S02]  /*7c60*/  LOP3.LUT R6, R5, UR8, R22, 0x96, !PT ;  /* 0x0000000805067c12 */ /* 0x000fe4000f8e9616 */
[----:B------:R-:W-:Y:S01]  /*7c70*/  FSEL R12, R0, RZ, P0 ;  /* 0x000000ff000c7208 */ /* 0x000fe20000000000 */
[----:B------:R-:W-:-:S04]  /*7c80*/  IMAD.WIDE.U32 R4, R4, -0x326172a9, RZ ;  /* 0xcd9e8d5704047825 */ /* 0x000fc800078e00ff */
[----:B------:R-:W-:Y:S01]  /*7c90*/  FFMA.FTZ R10, R10, c[0x0][0x23c], -R12 ;  /* 0x00008f000a0a7a23 */ /* 0x000fe2000001080c */
[----:B------:R-:W-:Y:S01]  /*7ca0*/  LOP3.LUT R0, R4, 0xffff, RZ, 0xc0, !PT ;  /* 0x0000ffff04007812 */ /* 0x000fe200078ec0ff */
[----:B------:R-:W-:Y:S01]  /*7cb0*/  IMAD.WIDE.U32 R6, R6, -0x326172a9, RZ ;  /* 0xcd9e8d5706067825 */ /* 0x000fe200078e00ff */
[----:B------:R1:W2:Y:S04]  /*7cc0*/  MUFU.EX2 R33, R2 ;  /* 0x0000000200217308 */ /* 0x0002a80000000800 */
[----:B------:R-:W-:-:S04]  /*7cd0*/  LOP3.LUT R14, R7, UR7, R20, 0x96, !PT ;  /* 0x00000007070e7c12 */ /* 0x000fc8000f8e9614 */
[----:B------:R3:W-:Y:S01]  /*7ce0*/  MUFU.EX2 R29, R10 ;  /* 0x0000000a001d7308 */ /* 0x0007e20000000800 */
[----:B------:R-:W-:Y:S01]  /*7cf0*/  SHF.R.U32.HI R7, RZ, 0x10, R4 ;  /* 0x00000010ff077819 */ /* 0x000fe20000011604 */
[----:B------:R-:W4:Y:S01]  /*7d00*/  LDSM.16.MT88.4 R20, [R210+0x18000] ;  /* 0x01800000d214783b */ /* 0x000f220000004200 */
[----:B-1----:R-:W-:Y:S02]  /*7d10*/  LOP3.LUT R2, R4, 0xff, RZ, 0xc0, !PT ;  /* 0x000000ff04027812 */ /* 0x002fe400078ec0ff */
[----:B---3--:R-:W-:Y:S02]  /*7d20*/  SHF.R.U32.HI R10, RZ, 0x8, R0 ;  /* 0x00000008ff0a7819 */ /* 0x008fe40000011600 */
[----:B------:R-:W-:Y:S02]  /*7d30*/  LOP3.LUT R0, R5, UR16, R6, 0x96, !PT ;  /* 0x0000001005007c12 */ /* 0x000fe4000f8e9606 */
[----:B------:R-:W-:Y:S02]  /*7d40*/  PRMT R10, R2, 0x5410, R10 ;  /* 0x00005410020a7816 */ /* 0x000fe4000000000a */
[----:B------:R-:W-:Y:S01]  /*7d50*/  LOP3.LUT R2, R0, 0xffff, RZ, 0xc0, !PT ;  /* 0x0000ffff00027812 */ /* 0x000fe200078ec0ff */
[----:B------:R-:W-:Y:S01]  /*7d60*/  FFMA.FTZ R5, R15, c[0x0][0x23c], -R12 ;  /* 0x00008f000f057a23 */ /* 0x000fe2000001080c */
[----:B------:R-:W-:Y:S01]  /*7d70*/  SHF.R.U32.HI R8, RZ, 0x18, R4 ;  /* 0x00000018ff087819 */ /* 0x000fe20000011604 */
[----:B------:R-:W-:Y:S01]  /*7d80*/  FFMA.FTZ R4, R18, c[0x0][0x23c], -R12 ;  /* 0x00008f0012047a23 */ /* 0x000fe2000001080c */
[----:B------:R-:W-:-:S02]  /*7d90*/  LOP3.LUT R7, R7, 0xff, RZ, 0xc0, !PT ;  /* 0x000000ff07077812 */ /* 0x000fc400078ec0ff */
[----:B------:R-:W-:Y:S02]  /*7da0*/  LOP3.LUT R6, R0, 0xff, RZ, 0xc0, !PT ;  /* 0x000000ff00067812 */ /* 0x000fe400078ec0ff */
[----:B------:R-:W-:Y:S01]  /*7db0*/  SHF.R.U32.HI R2, RZ, 0x8, R2 ;  /* 0x00000008ff027819 */ /* 0x000fe20000011602 */
[----:B------:R1:W-:Y:S01]  /*7dc0*/  MUFU.EX2 R32, R5 ;  /* 0x0000000500207308 */ /* 0x0003e20000000800 */
[----:B------:R-:W-:Y:S02]  /*7dd0*/  PRMT R7, R7, 0x5410, R8 ;  /* 0x0000541007077816 */ /* 0x000fe40000000008 */
[----:B------:R-:W-:Y:S02]  /*7de0*/  PRMT R8, R6, 0x5410, R2 ;  /* 0x0000541006087816 */ /* 0x000fe40000000002 */
[----:B------:R-:W-:-:S03]  /*7df0*/  SHF.R.U32.HI R2, RZ, 0x10, R0 ;  /* 0x00000010ff027819 */ /* 0x000fc60000011600 */
[----:B------:R3:W5:Y:S01]  /*7e00*/  MUFU.EX2 R35, R4 ;  /* 0x0000000400237308 */ /* 0x0007620000000800 */
[----:B------:R-:W-:Y:S01]  /*7e10*/  HSET2.LE.AND R10, R10, R28, PT ;  /* 0x0000001c0a0a7233 */ /* 0x000fe20003803000 */
[----:B-1----:R-:W-:-:S05]  /*7e20*/  FSEL R5, R34, RZ, P1 ;  /* 0x000000ff22057208 */ /* 0x002fca0000800000 */
[----:B------:R-:W-:Y:S01]  /*7e30*/  FADD.FTZ R6, R148, -R5 ;  /* 0x8000000594067221 */ /* 0x000fe20000010000 */
[----:B---3--:R-:W-:Y:S02]  /*7e40*/  LOP3.LUT R4, R2, 0xff, RZ, 0xc0, !PT ;  /* 0x000000ff02047812 */ /* 0x008fe400078ec0ff */
[----:B------:R-:W-:Y:S02]  /*7e50*/  FSEL R2, R173, RZ, P0 ;  /* 0x000000ffad027208 */ /* 0x000fe40000000000 */
[----:B------:R-:W-:Y:S02]  /*7e60*/  SHF.R.U32.HI R5, RZ, 0x18, R0 ;  /* 0x00000018ff057819 */ /* 0x000fe40000011600 */
[----:B--2---:R-:W-:Y:S01]  /*7e70*/  F2FP.PACK_AB R0, R33, R31 ;  /* 0x0000001f2100723e */ /* 0x004fe200000000ff */
[----:B------:R-:W-:Y:S02]  /*7e80*/  FADD.FTZ R2, R3, -R2 ;  /* 0x8000000203027221 */ /* 0x000fe40000010000 */
[----:B------:R-:W-:Y:S01]  /*7e90*/  FFMA.FTZ R11, R11, c[0x0][0x23c], -R12 ;  /* 0x00008f000b0b7a23 */ /* 0x000fe2000001080c */
[----:B------:R-:W-:Y:S01]  /*7ea0*/  LOP3.LUT R10, R10, R0, RZ, 0xc0, !PT ;  /* 0x000000000a0a7212 */ /* 0x000fe200078ec0ff */
[----:B------:R-:W-:Y:S01]  /*7eb0*/  HSET2.LE.AND R0, R7, R28, PT ;  /* 0x0000001c07007233 */ /* 0x000fe20003803000 */
[----:B------:R-:W-:Y:S01]  /*7ec0*/  FMUL.FTZ R15, R2, c[0x0][0x23c] ;  /* 0x00008f00020f7a20 */ /* 0x000fe20000410000 */
[----:B-----5:R-:W-:Y:S01]  /*7ed0*/  F2FP.PACK_AB R2, R35, R32 ;  /* 0x000000202302723e */ /* 0x020fe200000000ff */
[----:B------:R1:W2:Y:S01]  /*7ee0*/  MUFU.EX2 R30, R11 ;  /* 0x0000000b001e7308 */ /* 0x0002a20000000800 */
[----:B------:R-:W-:Y:S01]  /*7ef0*/  FMUL.FTZ R6, R6, c[0x0][0x23c] ;  /* 0x00008f0006067a20 */ /* 0x000fe20000410000 */
[----:B------:R-:W-:-:S06]  /*7f00*/  PRMT R4, R4, 0x5410, R5 ;  /* 0x0000541004047816 */ /* 0x000fcc0000000005 */
[----:B------:R3:W5:Y:S01]  /*7f10*/  MUFU.EX2 R18, R6 ;  /* 0x0000000600127308 */ /* 0x0007620000000800 */
[----:B-1----:R-:W-:Y:S01]  /*7f20*/  LOP3.LUT R11, R0, R2, RZ, 0xc0, !PT ;  /* 0x00000002000b7212 */ /* 0x002fe200078ec0ff */
[----:B------:R-:W-:Y:S01]  /*7f30*/  HSET2.LE.AND R0, R8, R28, PT ;  /* 0x0000001c08007233 */ /* 0x000fe20003803000 */
[----:B------:R-:W-:-:S05]  /*7f40*/  F2FP.PACK_AB R2, R181, R172 ;  /* 0x000000acb502723e */ /* 0x000fca00000000ff */
[----:B------:R-:W1:Y:S01]  /*7f50*/  MUFU.EX2 R15, R15 ;  /* 0x0000000f000f7308 */ /* 0x000e620000000800 */
[----:B------:R-:W-:Y:S01]  /*7f60*/  LOP3.LUT R8, R0, R2, RZ, 0xc0, !PT ;  /* 0x0000000200087212 */ /* 0x000fe200078ec0ff */
[----:B------:R-:W-:Y:S02]  /*7f70*/  HSET2.LE.AND R0, R4, R28, PT ;  /* 0x0000001c04007233 */ /* 0x000fe40003803000 */
[----:B---3--:R-:W3:Y:S01]  /*7f80*/  LDSM.16.MT88.4 R4, [R212+0x18000] ;  /* 0x01800000d404783b */ /* 0x008ee20000004200 */
[----:B--2---:R-:W-:Y:S01]  /*7f90*/  F2FP.PACK_AB R2, R30, R29 ;  /* 0x0000001d1e02723e */ /* 0x004fe200000000ff */
[-C--:B-----5:R-:W-:Y:S02]  /*7fa0*/  FMUL.FTZ R156, R156, R18.reuse ;  /* 0x000000129c9c7220 */ /* 0x0a0fe40000410000 */
[----:B------:R-:W-:Y:S01]  /*7fb0*/  FMUL.FTZ R157, R157, R18 ;  /* 0x000000129d9d7220 */ /* 0x000fe20000410000 */
[----:B------:R-:W-:Y:S01]  /*7fc0*/  LOP3.LUT R9, R0, R2, RZ, 0xc0, !PT ;  /* 0x0000000200097212 */ /* 0x000fe200078ec0ff */
[----:B------:R-:W-:-:S02]  /*7fd0*/  FMUL.FTZ R36, R36, R18 ;  /* 0x0000001224247220 */ /* 0x000fc40000410000 */
[-C--:B------:R-:W-:Y:S02]  /*7fe0*/  FMUL.FTZ R37, R37, R18.reuse ;  /* 0x0000001225257220 */ /* 0x080fe40000410000 */
[-C--:B-1----:R-:W-:Y:S02]  /*7ff0*/  FMUL.FTZ R158, R158, R15.reuse ;  /* 0x0000000f9e9e7220 */ /* 0x082fe40000410000 */
[-C--:B------:R-:W-:Y:S02]  /*8000*/  FMUL.FTZ R159, R159, R15.reuse ;  /* 0x0000000f9f9f7220 */ /* 0x080fe40000410000 */
[-C--:B------:R-:W-:Y:S02]  /*8010*/  FMUL.FTZ R38, R38, R15.reuse ;  /* 0x0000000f26267220 */ /* 0x080fe40000410000 */
[----:B------:R-:W-:Y:S02]  /*8020*/  FMUL.FTZ R39, R39, R15 ;  /* 0x0000000f27277220 */ /* 0x000fe40000410000 */
[----:B------:R-:W-:-:S02]  /*8030*/  FMUL.FTZ R40, R40, R18 ;  /* 0x0000001228287220 */ /* 0x000fc40000410000 */
[----:B------:R-:W-:Y:S02]  /*8040*/  FMUL.FTZ R41, R41, R18 ;  /* 0x0000001229297220 */ /* 0x000fe40000410000 */
[-C--:B------:R-:W-:Y:S02]  /*8050*/  FMUL.FTZ R42, R42, R15.reuse ;  /* 0x0000000f2a2a7220 */ /* 0x080fe40000410000 */
[----:B------:R-:W-:Y:S01]  /*8060*/  FMUL.FTZ R43, R43, R15 ;  /* 0x0000000f2b2b7220 */ /* 0x000fe20000410000 */
[----:B------:R-:W-:Y:S01]  /*8070*/  HMMA.16816.F32 R248, R8, R26, R156 ;  /* 0x0000001a08f8723c */ /* 0x000fe2000000189c */
[----:B------:R-:W-:-:S06]  /*8080*/  IMAD.MOV.U32 R148, RZ, RZ, R240 ;  /* 0x000000ffff947224 */ /* 0x000fcc00078e00f0 */
[----:B------:R-:W-:Y:S01]  /*8090*/  MOV R27, R239 ;  /* 0x000000ef001b7202 */ /* 0x000fe20000000f00 */
[----:B----4-:R-:W-:Y:S07]  /*80a0*/  HMMA.16816.F32 R240, R8, R20, R36 ;  /* 0x0000001408f0723c */ /* 0x010fee0000001824 */
[----:B------:R-:W-:Y:S01]  /*80b0*/  IMAD.MOV.U32 R39, RZ, RZ, R238 ;  /* 0x000000ffff277224 */ /* 0x000fe200078e00ee */
[----:B------:R-:W-:Y:S01]  /*80c0*/  MOV R36, R236 ;  /* 0x000000ec00247202 */ /* 0x000fe20000000f00 */
[----:B------:R-:W-:-:S02]  /*80d0*/  IMAD.MOV.U32 R37, RZ, RZ, R237 ;  /* 0x000000ffff257224 */ /* 0x000fc400078e00ed */
[----:B------:R-:W-:Y:S01]  /*80e0*/  HMMA.16816.F32 R236, R8, R22, R40 ;  /* 0x0000001608ec723c */ /* 0x000fe20000001828 */
[----:B------:R-:W1:Y:S01]  /*80f0*/  LDSM.16.MT88.4 R20, [R211+0x18000] ;  /* 0x01800000d314783b */ /* 0x000e620000004200 */
[-C--:B------:R-:W-:Y:S02]  /*8100*/  FMUL.FTZ R44, R44, R18.reuse ;  /* 0x000000122c2c7220 */ /* 0x080fe40000410000 */
[-C--:B------:R-:W-:Y:S02]  /*8110*/  FMUL.FTZ R45, R45, R18.reuse ;  /* 0x000000122d2d7220 */ /* 0x080fe40000410000 */
[-C--:B------:R-:W-:Y:S02]  /*8120*/  FMUL.FTZ R46, R46, R15.reuse ;  /* 0x0000000f2e2e7220 */ /* 0x080fe40000410000 */
[----:B------:R-:W-:Y:S02]  /*8130*/  FMUL.FTZ R47, R47, R15 ;  /* 0x0000000f2f2f7220 */ /* 0x000fe40000410000 */
[----:B------:R-:W-:-:S02]  /*8140*/  FMUL.FTZ R48, R48, R18 ;  /* 0x0000001230307220 */ /* 0x000fc40000410000 */
[----:B------:R-:W-:Y:S02]  /*8150*/  FMUL.FTZ R49, R49, R18 ;  /* 0x0000001231317220 */ /* 0x000fe40000410000 */
[-C--:B------:R-:W-:Y:S02]  /*8160*/  FMUL.FTZ R50, R50, R15.reuse ;  /* 0x0000000f32327220 */ /* 0x080fe40000410000 */
[----:B------:R-:W-:Y:S01]  /*8170*/  FMUL.FTZ R51, R51, R15 ;  /* 0x0000000f33337220 */ /* 0x000fe20000410000 */
[----:B------:R-:W-:Y:S01]  /*8180*/  MOV R42, R203 ;  /* 0x000000cb002a7202 */ /* 0x000fe20000000f00 */
[----:B------:R-:W-:Y:S01]  /*8190*/  IMAD.MOV.U32 R0, RZ, RZ, R202 ;  /* 0x000000ffff007224 */ /* 0x000fe200078e00ca */
[----:B------:R-:W-:Y:S02]  /*81a0*/  MOV R2, R201 ;  /* 0x000000c900027202 */ /* 0x000fe40000000f00 */
[----:B------:R-:W-:Y:S01]  /*81b0*/  MOV R41, R200 ;  /* 0x000000c800297202 */ /* 0x000fe20000000f00 */
[----:B------:R-:W-:Y:S01]  /*81c0*/  IMAD.MOV.U32 R3, RZ, RZ, R34 ;  /* 0x000000ffff037224 */ /* 0x000fe200078e0022 */
[----:B---3--:R-:W-:Y:S01]  /*81d0*/  HMMA.16816.F32 R200, R8, R4, R44 ;  /* 0x0000000408c8723c */ /* 0x008fe2000000182c */
[----:B------:R-:W-:Y:S01]  /*81e0*/  MOV R38, R35 ;  /* 0x0000002300267202 */ /* 0x000fe20000000f00 */
[----:B------:R-:W-:-:S05]  /*81f0*/  IMAD.MOV.U32 R40, RZ, RZ, R33 ;  /* 0x000000ffff287224 */ /* 0x000fca00078e0021 */
        /* <DEDUP_REMOVED lines=14> */
[----:B------:R-:W-:-:S02]  /*82e0*/  IMAD.MOV.U32 R26, RZ, RZ, R29 ;  /* 0x000000ffff1a7224 */ /* 0x000fc400078e001d */
        /* <DEDUP_REMOVED lines=26> */
[----:B------:R-:W-:Y:S01]  /*8490*/  HMMA.16816.F32 R152, R8, R24, R152 ;  /* 0x000000180898723c */ /* 0x000fe20000001898 */
[----:B------:R-:W-:-:S06]  /*84a0*/  IMAD.MOV.U32 R43, RZ, RZ, R187 ;  /* 0x000000ffff2b7224 */ /* 0x000fcc00078e00bb */
        /* <DEDUP_REMOVED lines=19> */
[----:B------:R-:W-:Y:S01]  /*85e0*/  FMUL.FTZ R87, R87, R15 ;  /* 0x0000000f57577220 */ /* 0x000fe20000410000 */
[----:B------:R-:W-:Y:S01]  /*85f0*/  MOV R49, R45 ;  /* 0x0000002d00317202 */ /* 0x000fe20000000f00 */
[-C--:B------:R-:W-:Y:S01]  /*8600*/  FMUL.FTZ R88, R88, R18.reuse ;  /* 0x0000001258587220 */ /* 0x080fe20000410000 */
[----:B------:R-:W-:Y:S01]  /*8610*/  MOV R45, R41 ;  /* 0x00000029002d7202 */ /* 0x000fe20000000f00 */
[----:B------:R-:W-:Y:S02]  /*8620*/  FMUL.FTZ R89, R89, R18 ;  /* 0x0000001259597220 */ /* 0x000fe40000410000 */
[-C--:B------:R-:W-:Y:S01]  /*8630*/  FMUL.FTZ R90, R90, R15.reuse ;  /* 0x0000000f5a5a7220 */ /* 0x080fe20000410000 */
[----:B-1----:R-:W-:Y:S01]  /*8640*/  HMMA.16816.F32 R72, R8, R20, R84 ;  /* 0x000000140848723c */ /* 0x002fe20000001854 */
[----:B------:R-:W-:Y:S01]  /*8650*/  FMUL.FTZ R91, R91, R15 ;  /* 0x0000000f5b5b7220 */ /* 0x000fe20000410000 */
[----:B------:R-:W-:Y:S01]  /*8660*/  MOV R41, R43 ;  /* 0x0000002b00297202 */ /* 0x000fe20000000f00 */
[----:B------:R-:W-:Y:S01]  /*8670*/  IMAD.MOV.U32 R50, RZ, RZ, R46 ;  /* 0x000000ffff327224 */ /* 0x000fe200078e002e */
[----:B------:R-:W-:-:S03]  /*8680*/  MOV R43, R37 ;  /* 0x00000025002b7202 */ /* 0x000fc60000000f00 */
        /* <DEDUP_REMOVED lines=35> */
[----:B-1----:R-:W-:Y:S01]  /*88c0*/  HMMA.16816.F32 R80, R8, R20, R100 ;  /* 0x000000140850723c */ /* 0x002fe20000001864 */
[-C--:B------:R-:W-:Y:S02]  /*88d0*/  FMUL.FTZ R108, R108, R18.reuse ;  /* 0x000000126c6c7220 */ /* 0x080fe40000410000 */
[----:B------:R-:W-:-:S05]  /*88e0*/  FMUL.FTZ R109, R109, R18 ;  /* 0x000000126d6d7220 */ /* 0x000fca0000410000 */
[----:B------:R-:W-:Y:S01]  /*88f0*/  HMMA.16816.F32 R104, R8, R22, R104 ;  /* 0x000000160868723c */ /* 0x000fe20000001868 */
[----:B------:R-:W1:Y:S01]  /*8900*/  LDSM.16.MT88.4 R20, [R211+0x1c000] ;  /* 0x01c00000d314783b */ /* 0x000e620000004200 */
        /* <DEDUP_REMOVED lines=8> */
[----:B------:R-:W-:Y:S02]  /*8990*/  MOV R103, R50 ;  /* 0x0000003200677202 */ /* 0x000fe40000000f00 */
        /* <DEDUP_REMOVED lines=34> */
[----:B------:R-:W-:Y:S01]  /*8bc0*/  MOV R100, R45 ;  /* 0x0000002d00647202 */ /* 0x000fe20000000f00 */
[----:B------:R-:W-:Y:S01]  /*8bd0*/  IMAD.MOV.U32 R111, RZ, RZ, R46 ;  /* 0x000000ffff6f7224 */ /* 0x000fe200078e002e */
[----:B------:R-:W-:Y:S01]  /*8be0*/  MOV R110, R47 ;  /* 0x0000002f006e7202 */ /* 0x000fe20000000f00 */
[----:B------:R-:W-:Y:S01]  /*8bf0*/  IMAD.MOV.U32 R46, RZ, RZ, R2 ;  /* 0x000000ffff2e7224 */ /* 0x000fe200078e0002 */
[----:B------:R-:W-:-:S03]  /*8c00*/  MOV R47, R0 ;  /* 0x00000000002f7202 */ /* 0x000fc60000000f00 */
[----:B------:R-:W-:Y:S01]  /*8c10*/  HMMA.16816.F32 R136, R8, R22, R136 ;  /* 0x000000160888723c */ /* 0x000fe20000001888 */
[----:B------:R-:W1:Y:S01]  /*8c20*/  LDSM.16.MT88.4 R20, [R211+0x1e000] ;  /* 0x01e00000d314783b */ /* 0x000e620000004200 */
[----:B------:R-:W-:Y:S01]  /*8c30*/  MOV R45, R3 ;  /* 0x00000003002d7202 */ /* 0x000fe20000000f00 */
[----:B------:R-:W-:Y:S02]  /*8c40*/  FFMA.FTZ R0, R19, c[0x0][0x23c], -R13 ;  /* 0x00008f0013007a23 */ /* 0x000fe4000001080d */
[----:B------:R-:W-:-:S04]  /*8c50*/  IMAD.WIDE.U32 R2, R14, -0x2daee0ad, RZ ;  /* 0xd2511f530e027825 */ /* 0x000fc800078e00ff */
        /* <DEDUP_REMOVED lines=8> */
[----:B------:R3:W-:Y:S01]  /*8ce0*/  MUFU.EX2 R19, R0 ;  /* 0x0000000000137308 */ /* 0x0007e20000000800 */
[C---:B--2---:R-:W-:Y:S07]  /*8cf0*/  HMMA.16816.F32 R160, R8.reuse, R4, R160 ;  /* 0x0000000408a0723c */ /* 0x044fee00000018a0 */
[----:B------:R-:W-:Y:S01]  /*8d00*/  SHF.R.U32.HI R5, RZ, 0x10, R2 ;  /* 0x00000010ff057819 */ /* 0x000fe20000011602 */
[----:B------:R-:W-:Y:S01]  /*8d10*/  HMMA.16816.F32 R140, R8, R6, R140 ;  /* 0x00000006088c723c */ /* 0x000fe2000000188c */
[----:B---3--:R-:W-:-:S02]  /*8d20*/  LOP3.LUT R0, R3, UR17, R176, 0x96, !PT ;  /* 0x0000001103007c12 */ /* 0x008fc4000f8e96b0 */
[----:B------:R-:W-:-:S04]  /*8d30*/  LOP3.LUT R3, R2, 0xffff, RZ, 0xc0, !PT ;  /* 0x0000ffff02037812 */ /* 0x000fc800078ec0ff */
[----:B------:R-:W-:Y:S02]  /*8d40*/  LOP3.LUT R6, R2, 0xff, RZ, 0xc0, !PT ;  /* 0x000000ff02067812 */ /* 0x000fe400078ec0ff */
[----:B------:R-:W-:Y:S02]  /*8d50*/  SHF.R.U32.HI R7, RZ, 0x18, R2 ;  /* 0x00000018ff077819 */ /* 0x000fe40000011602 */
[----:B------:R-:W-:Y:S01]  /*8d60*/  SHF.R.U32.HI R2, RZ, 0x8, R3 ;  /* 0x00000008ff027819 */ /* 0x000fe20000011603 */
[----:B------:R-:W-:-:S03]  /*8d70*/  FFMA.FTZ R3, R168, c[0x0][0x23c], -R13 ;  /* 0x00008f00a8037a23 */ /* 0x000fc6000001080d */
[----:B------:R-:W-:Y:S01]  /*8d80*/  PRMT R6, R6, 0x5410, R2 ;  /* 0x0000541006067816 */ /* 0x000fe20000000002 */
[----:B------:R2:W-:Y:S01]  /*8d90*/  MUFU.EX2 R109, R3 ;  /* 0x00000003006d7308 */ /* 0x0005e20000000800 */
[----:B------:R-:W-:-:S04]  /*8da0*/  LOP3.LUT R2, R5, 0xff, RZ, 0xc0, !PT ;  /* 0x000000ff05027812 */ /* 0x000fc800078ec0ff */
[----:B------:R-:W-:Y:S02]  /*8db0*/  PRMT R7, R2, 0x5410, R7 ;  /* 0x0000541002077816 */ /* 0x000fe40000000007 */
[----:B------:R-:W-:Y:S01]  /*8dc0*/  LOP3.LUT R2, R0, 0xff, RZ, 0xc0, !PT ;  /* 0x000000ff00027812 */ /* 0x000fe200078ec0ff */
[----:B------:R-:W-:Y:S01]  /*8dd0*/  FFMA.FTZ R4, R170, c[0x0][0x23c], -R13 ;  /* 0x00008f00aa047a23 */ /* 0x000fe2000001080d */
[----:B--2---:R-:W-:-:S04]  /*8de0*/  LOP3.LUT R3, R0, 0xffff, RZ, 0xc0, !PT ;  /* 0x0000ffff00037812 */ /* 0x004fc800078ec0ff */
[----:B------:R-:W-:Y:S01]  /*8df0*/  SHF.R.U32.HI R3, RZ, 0x8, R3 ;  /* 0x00000008ff037819 */ /* 0x000fe20000011603 */
[----:B------:R2:W-:Y:S03]  /*8e00*/  MUFU.EX2 R176, R4 ;  /* 0x0000000400b07308 */ /* 0x0005e60000000800 */
[----:B------:R-:W-:Y:S02]  /*8e10*/  PRMT R14, R2, 0x5410, R3 ;  /* 0x00005410020e7816 */ /* 0x000fe40000000003 */
[--C-:B------:R-:W-:Y:S02]  /*8e20*/  SHF.R.U32.HI R2, RZ, 0x10, R0.reuse ;  /* 0x00000010ff027819 */ /* 0x100fe40000011600 */
[----:B------:R-:W-:Y:S02]  /*8e30*/  SHF.R.U32.HI R3, RZ, 0x18, R0 ;  /* 0x00000018ff037819 */ /* 0x000fe40000011600 */
[----:B------:R-:W-:Y:S01]  /*8e40*/  LOP3.LUT R0, R2, 0xff, RZ, 0xc0, !PT ;  /* 0x000000ff02007812 */ /* 0x000fe200078ec0ff */
[----:B------:R-:W-:-:S02]  /*8e50*/  FMUL.FTZ R164, R164, R18 ;  /* 0x00000012a4a47220 */ /* 0x000fc40000410000 */
[-C--:B------:R-:W-:Y:S02]  /*8e60*/  FMUL.FTZ R165, R165, R18.reuse ;  /* 0x00000012a5a57220 */ /* 0x080fe40000410000 */
[----:B--2---:R-:W-:Y:S02]  /*8e70*/  FFMA.FTZ R4, R169, c[0x0][0x23c], -R13 ;  /* 0x00008f00a9047a23 */ /* 0x004fe4000001080d */
[-C--:B------:R-:W-:Y:S02]  /*8e80*/  FMUL.FTZ R166, R166, R15.reuse ;  /* 0x0000000fa6a67220 */ /* 0x080fe40000410000 */
[----:B------:R-:W-:Y:S01]  /*8e90*/  FMUL.FTZ R167, R167, R15 ;  /* 0x0000000fa7a77220 */ /* 0x000fe20000410000 */
[----:B------:R2:W3:Y:S01]  /*8ea0*/  MUFU.EX2 R93, R4 ;  /* 0x00000004005d7308 */ /* 0x0004e20000000800 */
[-C--:B------:R-:W-:Y:S02]  /*8eb0*/  FMUL.FTZ R144, R144, R18.reuse ;  /* 0x0000001290907220 */ /* 0x080fe40000410000 */
[----:B------:R-:W-:-:S02]  /*8ec0*/  FMUL.FTZ R145, R145, R18 ;  /* 0x0000001291917220 */ /* 0x000fc40000410000 */
[-C--:B------:R-:W-:Y:S02]  /*8ed0*/  FMUL.FTZ R146, R146, R15.reuse ;  /* 0x0000000f92927220 */ /* 0x080fe40000410000 */
[----:B------:R-:W-:Y:S01]  /*8ee0*/  FMUL.FTZ R147, R147, R15 ;  /* 0x0000000f93937220 */ /* 0x000fe20000410000 */
[----:B------:R-:W-:Y:S01]  /*8ef0*/  PRMT R5, R0, 0x5410, R3 ;  /* 0x0000541000057816 */ /* 0x000fe20000000003 */
[--C-:B------:R-:W-:Y:S02]  /*8f00*/  FFMA.FTZ R0, R178, c[0x0][0x23c], -R12.reuse ;  /* 0x00008f00b2007a23 */ /* 0x100fe4000001080c */
[----:B------:R-:W-:Y:S01]  /*8f10*/  FFMA.FTZ R3, R171, c[0x0][0x23c], -R12 ;  /* 0x00008f00ab037a23 */ /* 0x000fe2000001080c */
[----:B------:R-:W-:Y:S01]  /*8f20*/  MOV R55, R26 ;  /* 0x0000001a00377202 */ /* 0x000fe20000000f00 */
[----:B------:R-:W-:Y:S01]  /*8f30*/  IMAD.MOV.U32 R52, RZ, RZ, R24 ;  /* 0x000000ffff347224 */ /* 0x000fe200078e0018 */
[----:B------:R-:W-:Y:S02]  /*8f40*/  MOV R54, R27 ;  /* 0x0000001b00367202 */ /* 0x000fe40000000f00 */
[----:B------:R-:W-:Y:S01]  /*8f50*/  MOV R53, R25 ;  /* 0x0000001900357202 */ /* 0x000fe20000000f00 */
[----:B-1----:R-:W-:Y:S01]  /*8f60*/  HMMA.16816.F32 R164, R8, R20, R164 ;  /* 0x0000001408a4723c */ /* 0x002fe200000018a4 */
[----:B------:R-:W1:Y:S01]  /*8f70*/  LDSM.16.MT88.4 R24, [R209+0x18800] ;  /* 0x01880000d118783b */ /* 0x000e620000004200 */
[----:B------:R3:W-:Y:S01]  /*8f80*/  MUFU.EX2 R108, R0 ;  /* 0x00000000006c7308 */ /* 0x0007e20000000800 */
[----:B------:R-:W-:-:S05]  /*8f90*/  FFMA.FTZ R2, R179, c[0x0][0x23c], -R12 ;  /* 0x00008f00b3027a23 */ /* 0x000fca000001080c */
[----:B------:R-:W-:Y:S01]  /*8fa0*/  HMMA.16816.F32 R144, R8, R22, R144 ;  /* 0x000000160890723c */ /* 0x000fe20000001890 */
[----:B------:R-:W4:Y:S01]  /*8fb0*/  LDSM.16.MT88.4 R20, [R210+0x18800] ;  /* 0x01880000d214783b */ /* 0x000f220000004200 */
[----:B------:R-:W5:Y:S03]  /*8fc0*/  MUFU.EX2 R94, R3 ;  /* 0x00000003005e7308 */ /* 0x000f660000000800 */
[----:B------:R-:W1:Y:S01]  /*8fd0*/  LDSM.16.MT88.4 R8, [R212+0x18800] ;  /* 0x01880000d408783b */ /* 0x000e620000004200 */
[----:B--2---:R-:W-:-:S04]  /*8fe0*/  FFMA.FTZ R4, R180, c[0x0][0x23c], -R12 ;  /* 0x00008f00b4047a23 */ /* 0x004fc8000001080c */
[----:B------:R2:W-:Y:S01]  /*8ff0*/  MUFU.EX2 R177, R2 ;  /* 0x0000000200b17308 */ /* 0x0005e20000000800 */
[----:B---3--:R-:W-:-:S07]  /*9000*/  F2FP.PACK_AB R0, R93, R109 ;  /* 0x0000006d5d00723e */ /* 0x008fce00000000ff */
[----:B------:R3:W1:Y:S01]  /*9010*/  MUFU.EX2 R170, R4 ;  /* 0x0000000400aa7308 */ /* 0x0006620000000800 */
[----:B--2---:R-:W-:-:S05]  /*9020*/  HSET2.LE.AND R2, R6, R86, PT ;  /* 0x0000005606027233 */ /* 0x004fca0003803000 */
[----:B------:R-:W-:Y:S01]  /*9030*/  LOP3.LUT R6, R2, R0, RZ, 0xc0, !PT ;  /* 0x0000000002067212 */ /* 0x000fe200078ec0ff */
[--C-:B------:R-:W-:Y:S01]  /*9040*/  HSET2.LE.AND R0, R7, R86.reuse, PT ;  /* 0x0000005607007233 */ /* 0x100fe20003803000 */
[----:B-----5:R-:W-:Y:S01]  /*9050*/  F2FP.PACK_AB R2, R94, R108 ;  /* 0x0000006c5e02723e */ /* 0x020fe200000000ff */
[----:B------:R-:W-:Y:S01]  /*9060*/  IMAD.MOV.U32 R169, RZ, RZ, R46 ;  /* 0x000000ffffa97224 */ /* 0x000fe200078e002e */
[----:B------:R-:W-:Y:S01]  /*9070*/  MOV R101, R44 ;  /* 0x0000002c00657202 */ /* 0x000fe20000000f00 */
[----:B------:R-:W-:Y:S01]  /*9080*/  IMAD.MOV.U32 R44, RZ, RZ, R39 ;  /* 0x000000ffff2c7224 */ /* 0x000fe200078e0027 */
[----:B------:R-:W-:Y:S02]  /*9090*/  MOV R168, R45 ;  /* 0x0000002d00a87202 */ /* 0x000fe40000000f00 */
[----:B------:R-:W-:Y:S01]  /*90a0*/  MOV R67, R47 ;  /* 0x0000002f00437202 */ /* 0x000fe20000000f00 */
[----:B------:R-:W-:Y:S01]  /*90b0*/  IMAD.MOV.U32 R47, RZ, RZ, R36 ;  /* 0x000000ffff2f7224 */ /* 0x000fe200078e0024 */
[----:B------:R-:W-:Y:S01]  /*90c0*/  LOP3.LUT R7, R0, R2, RZ, 0xc0, !PT ;  /* 0x0000000200077212 */ /* 0x000fe200078ec0ff */
[----:B------:R-:W-:Y:S01]  /*90d0*/  HSET2.LE.AND R0, R14, R86, PT ;  /* 0x000000560e007233 */ /* 0x000fe20003803000 */
[----:B------:R-:W-:-:S02]  /*90e0*/  MOV R46, R37 ;  /* 0x00000025002e7202 */ /* 0x000fc40000000f00 */
[----:B------:R-:W-:Y:S02]  /*90f0*/  MOV R45, R38 ;  /* 0x00000026002d7202 */ /* 0x000fe40000000f00 */
[----:B------:R-:W2:Y:S01]  /*9100*/  LDSM.16.MT88.4 R36, [R211+0x18800] ;  /* 0x01880000d324783b */ /* 0x000ea20000004200 */
[----:B------:R-:W-:-:S04]  /*9110*/  F2FP.PACK_AB R2, R176, R19 ;  /* 0x00000013b002723e */ /* 0x000fc800000000ff */
[----:B---3--:R-:W-:Y:S01]  /*9120*/  LOP3.LUT R4, R0, R2, RZ, 0xc0, !PT ;  /* 0x0000000200047212 */ /* 0x008fe200078ec0ff */
[----:B------:R-:W-:Y:S01]  /*9130*/  HSET2.LE.AND R0, R5, R86, PT ;  /* 0x0000005605007233 */ /* 0x000fe20003803000 */
[----:B-1----:R-:W-:-:S04]  /*9140*/  F2FP.PACK_AB R2, R177, R170 ;  /* 0x000000aab102723e */ /* 0x002fc800000000ff */
[----:B------:R-:W-:Y:S01]  /*9150*/  LOP3.LUT R5, R0, R2, RZ, 0xc0, !PT ;  /* 0x0000000200057212 */ /* 0x000fe200078ec0ff */
[----:B------:R-:W-:Y:S01]  /*9160*/  IMAD.MOV.U32 R65, RZ, RZ, R41 ;  /* 0x000000ffff417224 */ /* 0x000fe200078e0029 */
[----:B------:R-:W-:Y:S02]  /*9170*/  MOV R66, R40 ;  /* 0x0000002800427202 */ /* 0x000fe40000000f00 */
[----:B------:R-:W-:Y:S02]  /*9180*/  MOV R64, R42 ;  /* 0x0000002a00407202 */ /* 0x000fe40000000f00 */
[----:B------:R-:W-:Y:S02]  /*9190*/  MOV R63, R43 ;  /* 0x0000002b003f7202 */ /* 0x000fe40000000f00 */
[----:B------:R-:W-:Y:S01]  /*91a0*/  HMMA.16816.F32 R40, R4, R26, R248 ;  /* 0x0000001a0428723c */ /* 0x000fe200000018f8 */
[----:B------:R-:W-:Y:S02]  /*91b0*/  MOV R79, R54 ;  /* 0x00000036004f7202 */ /* 0x000fe40000000f00 */
[----:B------:R-:W-:Y:S01]  /*91c0*/  MOV R95, R55 ;  /* 0x00000037005f7202 */ /* 0x000fe20000000f00 */
[----:B------:R-:W-:-:S03]  /*91d0*/  IMAD.MOV.U32 R84, RZ, RZ, R44 ;  /* 0x000000ffff547224 */ /* 0x000fc600078e002c */
[----:B------:R-:W-:Y:S01]  /*91e0*/  MOV R248, R52 ;  /* 0x0000003400f87202 */ /* 0x000fe20000000f00 */
[----:B------:R-:W-:Y:S02]  /*91f0*/  IMAD.MOV.U32 R249, RZ, RZ, R53 ;  /* 0x000000fffff97224 */ /* 0x000fe400078e0035 */
[C---:B----4-:R-:W-:Y:S01]  /*9200*/  HMMA.16816.F32 R52, R4.reuse, R22, R236 ;  /* 0x000000160434723c */ /* 0x050fe200000018ec */
[----:B------:R-:W-:Y:S01]  /*9210*/  MOV R76, R45 ;  /* 0x0000002d004c7202 */ /* 0x000fe20000000f00 */
[----:B------:R-:W-:Y:S01]  /*9220*/  IMAD.MOV.U32 R78, RZ, RZ, R47 ;  /* 0x000000ffff4e7224 */ /* 0x000fe200078e002f */
[----:B------:R-:W-:Y:S02]  /*9230*/  MOV R77, R46 ;  /* 0x0000002e004d7202 */ /* 0x000fe40000000f00 */
[----:B------:R-:W-:Y:S02]  /*9240*/  MOV R87, R66 ;  /* 0x0000004200577202 */ /* 0x000fe40000000f00 */
[----:B------:R-:W-:Y:S01]  /*9250*/  MOV R236, R63 ;  /* 0x0000003f00ec7202 */ /* 0x000fe20000000f00 */
[C---:B------:R-:W-:Y:S01]  /*9260*/  HMMA.16816.F32 R44, R4.reuse, R20, R240 ;  /* 0x00000014042c723c */ /* 0x040fe200000018f0 */
[----:B------:R-:W-:Y:S01]  /*9270*/  MOV R85, R67 ;  /* 0x0000004300557202 */ /* 0x000fe20000000f00 */
[----:B------:R-:W1:Y:S06]  /*9280*/  LDSM.16.MT88.4 R20, [R212+0x1a800] ;  /* 0x01a80000d414783b */ /* 0x000e6c0000004200 */
[----:B------:R-:W-:Y:S07]  /*9290*/  HMMA.16816.F32 R60, R4, R8, R200 ;  /* 0x00000008043c723c */ /* 0x000fee00000018c8 */
[----:B------:R-:W-:Y:S01]  /*92a0*/  MOV R203, R64 ;  /* 0x0000004000cb7202 */ /* 0x000fe20000000f00 */
[----:B------:R-:W-:-:S02]  /*92b0*/  IMAD.MOV.U32 R201, RZ, RZ, R65 ;  /* 0x000000ffffc97224 */ /* 0x000fc400078e0041 */
[C---:B------:R-:W-:Y:S01]  /*92c0*/  HMMA.16816.F32 R64, R4.reuse, R10, R32 ;  /* 0x0000000a0440723c */ /* 0x040fe20000001820 */
[----:B------:R-:W3:Y:S07]  /*92d0*/  LDSM.16.MT88.4 R8, [R211+0x1a800] ;  /* 0x01a80000d308783b */ /* 0x000eee0000004200 */
[C---:B------:R-:W-:Y:S01]  /*92e0*/  HMMA.16816.F32 R152, R4.reuse, R24, R152 ;  /* 0x000000180498723c */ /* 0x040fe20000001898 */
[----:B------:R-:W4:Y:S07]  /*92f0*/  LDSM.16.MT88.4 R24, [R210+0x1a800] ;  /* 0x01a80000d218783b */ /* 0x000f2e0000004200 */
[----:B--2---:R-:W-:Y:S01]  /*9300*/  HMMA.16816.F32 R68, R4, R36, R28 ;  /* 0x000000240444723c */ /* 0x004fe2000000181c */
[----:B------:R-:W2:Y:S01]  /*9310*/  LDSM.16.MT88.4 R28, [R209+0x1a800] ;  /* 0x01a80000d11c783b */ /* 0x000ea20000004200 */
[----:B------:R-:W-:Y:S01]  /*9320*/  IMAD.MOV.U32 R238, RZ, RZ, R176 ;  /* 0x000000ffffee7224 */ /* 0x000fe200078e00b0 */
[----:B------:R-:W-:-:S02]  /*9330*/  MOV R239, R177 ;  /* 0x000000b100ef7202 */ /* 0x000fc40000000f00 */
[----:B------:R-:W5:Y:S03]  /*9340*/  LDSM.16.MT88.4 R32, [R209+0x1c800] ;  /* 0x01c80000d120783b */ /* 0x000f660000004200 */
[----:B-1----:R-:W-:Y:S01]  /*9350*/  HMMA.16816.F32 R176, R4, R22, R156 ;  /* 0x0000001604b0723c */ /* 0x002fe2000000189c */
[----:B------:R-:W-:Y:S01]  /*9360*/  IMAD.MOV.U32 R37, RZ, RZ, R169 ;  /* 0x000000ffff257224 */ /* 0x000fe200078e00a9 */
[----:B------:R-:W-:Y:S01]  /*9370*/  MOV R251, R168 ;  /* 0x000000a800fb7202 */ /* 0x000fe20000000f00 */
[----:B------:R-:W-:-:S05]  /*9380*/  IMAD.MOV.U32 R3, RZ, RZ, R76 ;  /* 0x000000ffff037224 */ /* 0x000fca00078e004c */
[C---:B---3--:R-:W-:Y:S08]  /*9390*/  HMMA.16816.F32 R72, R4.reuse, R8, R72 ;  /* 0x000000080448723c */ /* 0x048ff00000001848 */
[C---:B------:R-:W-:Y:S01]  /*93a0*/  HMMA.16816.F32 R156, R4.reuse, R10, R148 ;  /* 0x0000000a049c723c */ /* 0x040fe20000001894 */
        /* <DEDUP_REMOVED lines=12> */
[----:B------:R-:W-:Y:S01]  /*9470*/  IMAD.MOV.U32 R0, RZ, RZ, R94 ;  /* 0x000000ffff007224 */ /* 0x000fe200078e005e */
[----:B------:R-:W-:-:S02]  /*9480*/  MOV R200, R101 ;  /* 0x0000006500c87202 */ /* 0x000fc40000000f00 */
[----:B------:R-:W-:Y:S02]  /*9490*/  MOV R202, R102 ;  /* 0x0000006600ca7202 */ /* 0x000fe40000000f00 */
[----:B------:R-:W-:Y:S01]  /*94a0*/  MOV R242, R92 ;  /* 0x0000005c00f27202 */ /* 0x000fe20000000f00 */
[----:B------:R-:W-:Y:S01]  /*94b0*/  IMAD.MOV.U32 R205, RZ, RZ, R87 ;  /* 0x000000ffffcd7224 */ /* 0x000fe200078e0057 */
[----:B------:R-:W-:Y:S01]  /*94c0*/  MOV R243, R93 ;  /* 0x0000005d00f37202 */ /* 0x000fe20000000f00 */
[----:B----4-:R-:W-:Y:S01]  /*94d0*/  HMMA.16816.F32 R100, R4, R24, R184 ;  /* 0x000000180464723c */ /* 0x010fe200000018b8 */
[----:B------:R-:W-:Y:S02]  /*94e0*/  MOV R2, R95 ;  /* 0x0000005f00027202 */ /* 0x000fe40000000f00 */
[----:B------:R-:W-:Y:S02]  /*94f0*/  MOV R14, R84 ;  /* 0x00000054000e7202 */ /* 0x000fe40000000f00 */
[----:B------:R-:W-:-:S02]  /*9500*/  MOV R207, R85 ;  /* 0x0000005500cf7202 */ /* 0x000fc40000000f00 */
[----:B------:R-:W-:Y:S01]  /*9510*/  MOV R206, R86 ;  /* 0x0000005600ce7202 */ /* 0x000fe20000000f00 */
[C---:B------:R-:W-:Y:S01]  /*9520*/  HMMA.16816.F32 R108, R4.reuse, R26, R172 ;  /* 0x0000001a046c723c */ /* 0x040fe200000018ac */
[----:B------:R-:W3:Y:S07]  /*9530*/  LDSM.16.MT88.4 R24, [R210+0x1c800] ;  /* 0x01c80000d218783b */ /* 0x000eee0000004200 */
[C---:B--2---:R-:W-:Y:S08]  /*9540*/  HMMA.16816.F32 R84, R4.reuse, R28, R192 ;  /* 0x0000001c0454723c */ /* 0x044ff000000018c0 */
[----:B------:R-:W-:Y:S01]  /*9550*/  HMMA.16816.F32 R92, R4, R30, R188 ;  /* 0x0000001e045c723c */ /* 0x000fe200000018bc */
[----:B------:R-:W2:Y:S01]  /*9560*/  LDSM.16.MT88.4 R28, [R209+0x1e800] ;  /* 0x01e80000d11c783b */ /* 0x000ea20000004200 */
[----:B------:R-:W-:-:S06]  /*9570*/  UIADD3 UR4, UR4, 0x1, URZ ;  /* 0x0000000104047890 */ /* 0x000fcc000fffe03f */
[C---:B------:R-:W-:Y:S01]  /*9580*/  HMMA.16816.F32 R56, R4.reuse, R20, R56 ;  /* 0x000000140438723c */ /* 0x040fe20000001838 */
[----:B------:R-:W4:Y:S01]  /*9590*/  LDSM.16.MT88.4 R20, [R212+0x1c800] ;  /* 0x01c80000d414783b */ /* 0x000f220000004200 */
[----:B------:R-:W-:Y:S01]  /*95a0*/  MOV R192, R242 ;  /* 0x000000f200c07202 */ /* 0x000fe20000000f00 */
[----:B------:R-:W-:Y:S01]  /*95b0*/  IMAD.MOV.U32 R242, RZ, RZ, R243 ;  /* 0x000000fffff27224 */ /* 0x000fe200078e00f3 */
[----:B------:R-:W-:Y:S01]  /*95c0*/  MOV R243, R0 ;  /* 0x0000000000f37202 */ /* 0x000fe20000000f00 */
[----:B------:R-:W-:Y:S01]  /*95d0*/  IMAD.MOV.U32 R204, RZ, RZ, R180 ;  /* 0x000000ffffcc7224 */ /* 0x000fe200078e00b4 */
[----:B------:R-:W-:Y:S02]  /*95e0*/  MOV R0, UR4 ;  /* 0x0000000400007c02 */ /* 0x000fe40008000f00 */
[----:B-----5:R-:W-:Y:S02]  /*95f0*/  HMMA.16816.F32 R88, R4, R32, R88 ;  /* 0x000000200458723c */ /* 0x020fe40000001858 */
[----:B------:R-:W-:-:S05]  /*9600*/  LOP3.LUT R0, R197, UR27, R0, 0x96, !PT ;  /* 0x0000001bc5007c12 */ /* 0x000fca000f8e9600 */
[----:B------:R-:W-:Y:S01]  /*9610*/  MOV R33, R181 ;  /* 0x000000b500217202 */ /* 0x000fe20000000f00 */
[C---:B------:R-:W-:Y:S07]  /*9620*/  HMMA.16816.F32 R96, R4.reuse, R34, R96 ;  /* 0x000000220460723c */ /* 0x040fee0000001860 */
[----:B------:R-:W-:Y:S01]  /*9630*/  MOV R34, R182 ;  /* 0x000000b600227202 */ /* 0x000fe20000000f00 */
[----:B------:R-:W-:Y:S01]  /*9640*/  IMAD.MOV.U32 R35, RZ, RZ, R183 ;  /* 0x000000ffff237224 */ /* 0x000fe200078e00b7 */
[----:B-1----:R-:W-:Y:S01]  /*9650*/  HMMA.16816.F32 R184, R4, R10, R120 ;  /* 0x0000000a04b8723c */ /* 0x002fe20000001878 */
[----:B------:R-:W-:-:S07]  /*9660*/  MOV R195, R200 ;  /* 0x000000c800c37202 */ /* 0x000fce0000000f00 */
[C---:B------:R-:W-:Y:S01]  /*9670*/  HMMA.16816.F32 R180, R4.reuse, R8, R116 ;  /* 0x0000000804b4723c */ /* 0x040fe20000001874 */
[----:B------:R-:W1:Y:S01]  /*9680*/  LDSM.16.MT88.4 R8, [R210+0x1e800] ;  /* 0x01e80000d208783b */ /* 0x000e620000004200 */
[----:B------:R-:W-:Y:S02]  /*9690*/  MOV R193, R237 ;  /* 0x000000ed00c17202 */ /* 0x000fe40000000f00 */
[----:B------:R-:W-:Y:S02]  /*96a0*/  MOV R237, R2 ;  /* 0x0000000200ed7202 */ /* 0x000fe40000000f00 */
[----:B------:R-:W-:Y:S01]  /*96b0*/  MOV R200, R3 ;  /* 0x0000000300c87202 */ /* 0x000fe20000000f00 */
[----:B------:R-:W-:Y:S01]  /*96c0*/  IMAD.WIDE.U32 R2, R0, -0x326172a9, RZ ;  /* 0xcd9e8d5700027825 */ /* 0x000fe200078e00ff */
[----:B---3--:R-:W-:Y:S04]  /*96d0*/  HMMA.16816.F32 R148, R4, R24, R80 ;  /* 0x000000180494723c */ /* 0x008fe80000001850 */
[----:B------:R-:W-:-:S02]  /*96e0*/  LOP3.LUT R3, R3, UR15, R34, 0x96, !PT ;  /* 0x0000000f03037c12 */ /* 0x000fc4000f8e9622 */
[----:B------:R-:W-:Y:S02]  /*96f0*/  LOP3.LUT R0, R249, UR13, R2, 0x96, !PT ;  /* 0x0000000df9007c12 */ /* 0x000fe4000f8e9602 */
[----:B--2---:R-:W-:Y:S01]  /*9700*/  HMMA.16816.F32 R80, R4, R28, R124 ;  /* 0x0000001c0450723c */ /* 0x004fe2000000187c */
[----:B------:R-:W-:-:S06]  /*9710*/  IMAD.WIDE.U32 R2, R3, -0x2daee0ad, RZ ;  /* 0xd2511f5303027825 */ /* 0x000fcc00078e00ff */
[----:B------:R-:W-:Y:S01]  /*9720*/  IMAD.WIDE.U32 R28, R0, -0x2daee0ad, RZ ;  /* 0xd2511f53001c7825 */ /* 0x000fe200078e00ff */
[----:B------:R-:W-:-:S04]  /*9730*/  LOP3.LUT R3, R3, UR12, R196, 0x96, !PT ;  /* 0x0000000c03037c12 */ /* 0x000fc8000f8e96c4 */
[----:B------:R-:W-:Y:S01]  /*9740*/  LOP3.LUT R0, R29, UR10, R2, 0x96, !PT ;  /* 0x0000000a1d007c12 */ /* 0x000fe2000f8e9602 */
[----:B------:R-:W-:Y:S01]  /*9750*/  IMAD.MOV.U32 R194, RZ, RZ, R202 ;  /* 0x000000ffffc27224 */ /* 0x000fe200078e00ca */
[----:B------:R-:W-:Y:S01]  /*9760*/  MOV R32, R36 ;  /* 0x0000002400207202 */ /* 0x000fe20000000f00 */
[----:B------:R-:W-:Y:S01]  /*9770*/  IMAD.MOV.U32 R202, RZ, RZ, R14 ;  /* 0x000000ffffca7224 */ /* 0x000fe200078e000e */
[----:B------:R-:W-:Y:S01]  /*9780*/  MOV R36, R171 ;  /* 0x000000ab00247202 */ /* 0x000fe20000000f00 */
[----:B------:R-:W-:Y:S01]  /*9790*/  IMAD.WIDE.U32 R2, R3, -0x326172a9, RZ ;  /* 0xcd9e8d5703027825 */ /* 0x000fe200078e00ff */
[----:B------:R-:W-:Y:S01]  /*97a0*/  MOV R39, R169 ;  /* 0x000000a900277202 */ /* 0x000fe20000000f00 */
[----:B------:R-:W-:Y:S01]  /*97b0*/  HMMA.16816.F32 R104, R4, R26, R104 ;  /* 0x0000001a0468723c */ /* 0x000fe20000001868 */
[----:B------:R-:W-:Y:S01]  /*97c0*/  MOV R14, R168 ;  /* 0x000000a8000e7202 */ /* 0x000fe20000000f00 */
[----:B------:R-:W-:Y:S01]  /*97d0*/  IMAD.WIDE.U32 R34, R0, -0x326172a9, RZ ;  /* 0xcd9e8d5700227825 */ /* 0x000fe200078e00ff */
[----:B------:R-:W-:Y:S03]  /*97e0*/  LDSM.16.MT88.4 R24, [R211+0x1e800] ;  /* 0x01e80000d318783b */ /* 0x000fe60000004200 */
[----:B------:R-:W-:-:S02]  /*97f0*/  IMAD.MOV.U32 R38, RZ, RZ, R170 ;  /* 0x000000ffff267224 */ /* 0x000fc400078e00aa */
[----:B----4-:R-:W-:Y:S01]  /*9800*/  HMMA.16816.F32 R168, R4, R20, R48 ;  /* 0x0000001404a8723c */ /* 0x010fe20000001830 */
[----:B------:R-:W-:Y:S02]  /*9810*/  LOP3.LUT R3, R3, UR11, R248, 0x96, !PT ;  /* 0x0000000b03037c12 */ /* 0x000fe4000f8e96f8 */
[----:B------:R-:W-:-:S05]  /*9820*/  LOP3.LUT R0, R35, UR9, R2, 0x96, !PT ;  /* 0x0000000923007c12 */ /* 0x000fca000f8e9602 */
[----:B------:R-:W-:Y:S01]  /*9830*/  HMMA.16816.F32 R172, R4, R22, R112 ;  /* 0x0000001604ac723c */ /* 0x000fe20000001870 */
[----:B------:R-:W2:Y:S01]  /*9840*/  LDSM.16.MT88.4 R20, [R212+0x1e800] ;  /* 0x01e80000d414783b */ /* 0x000ea20000004200 */
[----:B------:R-:W-:-:S04]  /*9850*/  IMAD.WIDE.U32 R2, R3, -0x2daee0ad, RZ ;  /* 0xd2511f5303027825 */ /* 0x000fc800078e00ff */
[----:B------:R-:W-:Y:S02]  /*9860*/  IMAD.WIDE.U32 R196, R0, -0x2daee0ad, RZ ;  /* 0xd2511f5300c47825 */ /* 0x000fe400078e00ff */
[----:B-1----:R-:W-:Y:S02]  /*9870*/  HMMA.16816.F32 R48, R4, R8, R132 ;  /* 0x000000080430723c */ /* 0x002fe40000001884 */
[----:B------:R-:W-:Y:S01]  /*9880*/  FFMA.FTZ R0, R246, c[0x0][0x23c], -R13 ;  /* 0x00008f00f6007a23 */ /* 0x000fe2000001080d */
[----:B------:R-:W-:-:S04]  /*9890*/  LOP3.LUT R2, R197, UR6, R2, 0x96, !PT ;  /* 0x00000006c5027c12 */ /* 0x000fc8000f8e9602 */
[----:B------:R-:W-:Y:S01]  /*98a0*/  FFMA.FTZ R8, R198, c[0x0][0x23c], -R13 ;  /* 0x00008f00c6087a23 */ /* 0x000fe2000001080d */
[----:B------:R-:W-:Y:S02]  /*98b0*/  MOV R113, R207 ;  /* 0x000000cf00717202 */ /* 0x000fe40000000f00 */
[----:B------:R-:W-:Y:S01]  /*98c0*/  MOV R112, R236 ;  /* 0x000000ec00707202 */ /* 0x000fe20000000f00 */
[----:B------:R1:W-:Y:S01]  /*98d0*/  MUFU.EX2 R207, R0 ;  /* 0x0000000000cf7308 */ /* 0x0003e20000000800 */
[----:B------:R-:W-:-:S07]  /*98e0*/  IMAD.MOV.U32 R114, RZ, RZ, R206 ;  /* 0x000000ffff727224 */ /* 0x000fce00078e00ce */
[----:B------:R3:W4:Y:S01]  /*98f0*/  MUFU.EX2 R236, R8 ;  /* 0x0000000800ec7308 */ /* 0x0007220000000800 */
[----:B-1----:R-:W-:-:S07]  /*9900*/  FFMA.FTZ R0, R199, c[0x0][0x23c], -R13 ;  /* 0x00008f00c7007a23 */ /* 0x002fce000001080d */
[----:B------:R1:W-:Y:S01]  /*9910*/  MUFU.EX2 R206, R0 ;  /* 0x0000000000ce7308 */ /* 0x0003e20000000800 */
[----:B---3--:R-:W-:Y:S01]  /*9920*/  LOP3.LUT R8, R3, UR8, R28, 0x96, !PT ;  /* 0x0000000803087c12 */ /* 0x008fe2000f8e961c */
[----:B------:R-:W-:Y:S01]  /*9930*/  IMAD.WIDE.U32 R2, R2, -0x326172a9, RZ ;  /* 0xcd9e8d5702027825 */ /* 0x000fe200078e00ff */
[----:B------:R-:W-:Y:S01]  /*9940*/  MOV R115, R205 ;  /* 0x000000cd00737202 */ /* 0x000fe20000000f00 */
[----:B------:R-:W-:Y:S03]  /*9950*/  HMMA.16816.F32 R136, R4, R10, R136 ;  /* 0x0000000a0488723c */ /* 0x000fe60000001888 */
[C---:B------:R-:W-:Y:S01]  /*9960*/  LOP3.LUT R9, R2.reuse, 0xffff, RZ, 0xc0, !PT ;  /* 0x0000ffff02097812 */ /* 0x040fe200078ec0ff */
[----:B------:R-:W-:Y:S02]  /*9970*/  IMAD.MOV.U32 R117, RZ, RZ, R113 ;  /* 0x000000ffff757224 */ /* 0x000fe400078e0071 */
[----:B-1----:R-:W-:Y:S01]  /*9980*/  FFMA.FTZ R0, R247, c[0x0][0x23c], -R13 ;  /* 0x00008f00f7007a23 */ /* 0x002fe2000001080d */
[----:B------:R-:W-:-:S02]  /*9990*/  LOP3.LUT R11, R2, 0xff, RZ, 0xc0, !PT ;  /* 0x000000ff020b7812 */ /* 0x000fc400078ec0ff */
[----:B------:R-:W-:Y:S01]  /*99a0*/  SHF.R.U32.HI R9, RZ, 0x8, R9 ;  /* 0x00000008ff097819 */ /* 0x000fe20000011609 */
[----:B------:R1:W3:Y:S01]  /*99b0*/  MUFU.EX2 R205, R0 ;  /* 0x0000000000cd7308 */ /* 0x0002e20000000800 */
[----:B------:R-:W-:Y:S02]  /*99c0*/  SHF.R.U32.HI R10, RZ, 0x10, R2 ;  /* 0x00000010ff0a7819 */ /* 0x000fe40000011602 */
[----:B------:R-:W-:Y:S02]  /*99d0*/  MOV R113, R33 ;  /* 0x0000002100717202 */ /* 0x000fe40000000f00 */
[----:B------:R-:W-:Y:S02]  /*99e0*/  MOV R118, R114 ;  /* 0x0000007200767202 */ /* 0x000fe40000000f00 */
[----:B------:R-:W-:Y:S02]  /*99f0*/  PRMT R11, R11, 0x5410, R9 ;  /* 0x000054100b0b7816 */ /* 0x000fe40000000009 */
[----:B------:R-:W-:-:S02]  /*9a00*/  MOV R114, R38 ;  /* 0x0000002600727202 */ /* 0x000fc40000000f00 */
[----:B------:R-:W-:Y:S01]  /*9a10*/  LOP3.LUT R9, R10, 0xff, RZ, 0xc0, !PT ;  /* 0x000000ff0a097812 */ /* 0x000fe200078ec0ff */
[----:B-1----:R-:W-:Y:S02]  /*9a20*/  FFMA.FTZ R0, R112, c[0x0][0x23c], -R12 ;  /* 0x00008f0070007a23 */ /* 0x002fe4000001080c */
[----:B------:R-:W-:Y:S02]  /*9a30*/  IMAD.MOV.U32 R112, RZ, RZ, R32 ;  /* 0x000000ffff707224 */ /* 0x000fe400078e0020 */
[----:B------:R-:W-:Y:S01]  /*9a40*/  IMAD.WIDE.U32 R32, R8, -0x326172a9, RZ ;  /* 0xcd9e8d5708207825 */ /* 0x000fe200078e00ff */
[----:B------:R-:W-:Y:S02]  /*9a50*/  MOV R38, R204 ;  /* 0x000000cc00267202 */ /* 0x000fe40000000f00 */
[----:B------:R-:W-:Y:S01]  /*9a60*/  SHF.R.U32.HI R2, RZ, 0x18, R2 ;  /* 0x00000018ff027819 */ /* 0x000fe20000011602 */
[----:B------:R1:W-:Y:S01]  /*9a70*/  MUFU.EX2 R204, R0 ;  /* 0x0000000000cc7308 */ /* 0x0003e20000000800 */
[----:B------:R-:W-:Y:S01]  /*9a80*/  MOV R119, R115 ;  /* 0x0000007300777202 */ /* 0x000fe20000000f00 */
[----:B------:R-:W-:Y:S01]  /*9a90*/  IMAD.MOV.U32 R115, RZ, RZ, R39 ;  /* 0x000000ffff737224 */ /* 0x000fe200078e0027 */
[----:B------:R-:W-:Y:S01]  /*9aa0*/  PRMT R9, R9, 0x5410, R2 ;  /* 0x0000541009097816 */ /* 0x000fe20000000002 */
[----:B------:R-:W-:Y:S01]  /*9ab0*/  FFMA.FTZ R2, R252, c[0x0][0x23c], -R12 ;  /* 0x00008f00fc027a23 */ /* 0x000fe2000001080c */
[----:B------:R-:W-:Y:S01]  /*9ac0*/  MOV R39, R36 ;  /* 0x0000002400277202 */ /* 0x000fe20000000f00 */
[----:B------:R-:W-:Y:S01]  /*9ad0*/  IMAD.MOV.U32 R36, RZ, RZ, R200 ;  /* 0x000000ffff247224 */ /* 0x000fe200078e00c8 */
[----:B------:R-:W-:Y:S01]  /*9ae0*/  MOV R134, R118 ;  /* 0x0000007600867202 */ /* 0x000fe20000000f00 */
[----:B------:R-:W-:Y:S01]  /*9af0*/  IMAD.MOV.U32 R118, RZ, RZ, R119 ;  /* 0x000000ffff767224 */ /* 0x000fe200078e0077 */
[----:B------:R-:W-:-:S02]  /*9b00*/  MOV R200, R202 ;  /* 0x000000ca00c87202 */ /* 0x000fc40000000f00 */
[----:B-1----:R-:W-:Y:S01]  /*9b10*/  LOP3.LUT R0, R3, UR16, R32, 0x96, !PT ;  /* 0x0000001003007c12 */ /* 0x002fe2000f8e9620 */
[C---:B------:R-:W-:Y:S01]  /*9b20*/  HMMA.16816.F32 R188, R4.reuse, R30, R128 ;  /* 0x0000001e04bc723c */ /* 0x040fe20000001880 */
[----:B------:R1:W5:Y:S01]  /*9b30*/  MUFU.EX2 R202, R2 ;  /* 0x0000000200ca7308 */ /* 0x0003620000000800 */
[----:B------:R-:W-:Y:S01]  /*9b40*/  MOV R119, R112 ;  /* 0x0000007000777202 */ /* 0x000fe20000000f00 */
[----:B------:R-:W-:Y:S01]  /*9b50*/  LDSM.16.MT88.4 R28, [R212+0x1b000] ;  /* 0x01b00000d41c783b */ /* 0x000fe20000004200 */
[----:B------:R-:W-:Y:S02]  /*9b60*/  LOP3.LUT R3, R0, 0xffff, RZ, 0xc0, !PT ;  /* 0x0000ffff00037812 */ /* 0x000fe400078ec0ff */
[----:B------:R-:W-:Y:S02]  /*9b70*/  MOV R112, R113 ;  /* 0x0000007100707202 */ /* 0x000fe40000000f00 */
[----:B--2---:R-:W-:Y:S01]  /*9b80*/  HMMA.16816.F32 R160, R4, R20, R160 ;  /* 0x0000001404a0723c */ /* 0x004fe200000018a0 */
[----:B------:R-:W-:Y:S01]  /*9b90*/  IMAD.MOV.U32 R113, RZ, RZ, R114 ;  /* 0x000000ffff717224 */ /* 0x000fe200078e0072 */
[----:B------:R-:W-:-:S02]  /*9ba0*/  MOV R114, R115 ;  /* 0x0000007300727202 */ /* 0x000fc40000000f00 */
[----:B------:R-:W-:-:S04]  /*9bb0*/  MOV R115, R38 ;  /* 0x0000002600737202 */ /* 0x000fc80000000f00 */
[----:B------:R-:W-:Y:S01]  /*9bc0*/  HMMA.16816.F32 R140, R4, R22, R140 ;  /* 0x00000016048c723c */ /* 0x000fe2000000188c */
[----:B-1----:R-:W-:Y:S01]  /*9bd0*/  SHF.R.U32.HI R2, RZ, 0x10, R0 ;  /* 0x00000010ff027819 */ /* 0x002fe20000011600 */
[----:B------:R-:W-:-:S06]  /*9be0*/  IMAD.MOV.U32 R38, RZ, RZ, R39 ;  /* 0x000000ffff267224 */ /* 0x000fcc00078e0027 */
[C---:B------:R-:W-:Y:S01]  /*9bf0*/  HMMA.16816.F32 R164, R4.reuse, R24, R164 ;  /* 0x0000001804a4723c */ /* 0x040fe200000018a4 */
[----:B------:R-:W-:Y:S01]  /*9c00*/  MOV R39, R36 ;  /* 0x0000002400277202 */ /* 0x000fe20000000f00 */
[----:B------:R-:W-:Y:S06]  /*9c10*/  LDSM.16.MT88.4 R20, [R210+0x19000] ;  /* 0x01900000d214783b */ /* 0x000fec0000004200 */
[----:B------:R-:W-:Y:S01]  /*9c20*/  HMMA.16816.F32 R144, R4, R26, R144 ;  /* 0x0000001a0490723c */ /* 0x000fe20000001890 */
[----:B------:R-:W-:-:S06]  /*9c30*/  MOV R36, R37 ;  /* 0x0000002500247202 */ /* 0x000fcc0000000f00 */
[----:B------:R-:W-:Y:S01]  /*9c40*/  SHF.R.U32.HI R4, RZ, 0x8, R3 ;  /* 0x00000008ff047819 */ /* 0x000fe20000011603 */
[----:B------:R-:W1:Y:S01]  /*9c50*/  LDSM.16.MT88.4 R24, [R209+0x19000] ;  /* 0x01900000d118783b */ /* 0x000e620000004200 */
[----:B------:R-:W-:Y:S02]  /*9c60*/  LOP3.LUT R3, R0, 0xff, RZ, 0xc0, !PT ;  /* 0x000000ff00037812 */ /* 0x000fe400078ec0ff */
[----:B------:R-:W-:Y:S02]  /*9c70*/  SHF.R.U32.HI R6, RZ, 0x18, R0 ;  /* 0x00000018ff067819 */ /* 0x000fe40000011600 */
[----:B------:R-:W-:Y:S02]  /*9c80*/  LOP3.LUT R0, R2, 0xff, RZ, 0xc0, !PT ;  /* 0x000000ff02007812 */ /* 0x000fe400078ec0ff */
[----:B------:R-:W-:Y:S01]  /*9c90*/  PRMT R2, R3, 0x5410, R4 ;  /* 0x0000541003027816 */ /* 0x000fe20000000004 */
[----:B------:R-:W-:Y:S01]  /*9ca0*/  IMAD.MOV.U32 R37, RZ, RZ, R201 ;  /* 0x000000ffff257224 */ /* 0x000fe200078e00c9 */
[----:B------:R-:W-:Y:S01]  /*9cb0*/  MOV R201, R203 ;  /* 0x000000cb00c97202 */ /* 0x000fe20000000f00 */
[----:B------:R-:W-:Y:S01]  /*9cc0*/  FFMA.FTZ R4, R118, c[0x0][0x23c], -R12 ;  /* 0x00008f0076047a23 */ /* 0x000fe2000001080c */
[----:B------:R-:W-:Y:S01]  /*9cd0*/  PRMT R3, R0, 0x5410, R6 ;  /* 0x0000541000037816 */ /* 0x000fe20000000006 */
[----:B------:R-:W-:Y:S01]  /*9ce0*/  HSET2.LE.AND R0, R2, R134, PT ;  /* 0x0000008602007233 */ /* 0x000fe20003803000 */
[----:B----4-:R-:W-:-:S02]  /*9cf0*/  F2FP.PACK_AB R2, R207, R236 ;  /* 0x000000eccf02723e */ /* 0x010fc400000000ff */
[----:B------:R-:W-:Y:S02]  /*9d00*/  MOV R135, R201 ;  /* 0x000000c900877202 */ /* 0x000fe40000000f00 */
[----:B------:R2:W-:Y:S01]  /*9d10*/  MUFU.EX2 R201, R4 ;  /* 0x0000000400c97308 */ /* 0x0005e20000000800 */
[----:B------:R-:W-:-:S07]  /*9d20*/  FFMA.FTZ R5, R117, c[0x0][0x23c], -R12 ;  /* 0x00008f0075057a23 */ /* 0x000fce000001080c */
[----:B------:R5:W4:Y:S01]  /*9d30*/  MUFU.EX2 R203, R5 ;  /* 0x0000000500cb7308 */ /* 0x000b220000000800 */
[----:B--2---:R-:W-:Y:S01]  /*9d40*/  LOP3.LUT R4, R0, R2, RZ, 0xc0, !PT ;  /* 0x0000000200047212 */ /* 0x004fe200078ec0ff */
[----:B------:R-:W-:Y:S01]  /*9d50*/  HSET2.LE.AND R0, R11, R134, PT ;  /* 0x000000860b007233 */ /* 0x000fe20003803000 */
[----:B---3--:R-:W-:-:S04]  /*9d60*/  F2FP.PACK_AB R2, R205, R206 ;  /* 0x000000cecd02723e */ /* 0x008fc800000000ff */
[----:B------:R-:W-:Y:S01]  /*9d70*/  LOP3.LUT R6, R0, R2, RZ, 0xc0, !PT ;  /* 0x0000000200067212 */ /* 0x000fe200078ec0ff */
[--C-:B------:R-:W-:Y:S02]  /*9d80*/  HSET2.LE.AND R0, R9, R134.reuse, PT ;  /* 0x0000008609007233 */ /* 0x100fe40003803000 */
[----:B------:R-:W2:Y:S01]  /*9d90*/  LDSM.16.MT88.4 R8, [R212+0x19000] ;  /* 0x01900000d408783b */ /* 0x000ea20000004200 */
[----:B------:R-:W-:Y:S01]  /*9da0*/  HSET2.LE.AND R3, R3, R134, PT ;  /* 0x0000008603037233 */ /* 0x000fe20003803000 */
[----:B-----5:R-:W-:Y:S02]  /*9db0*/  F2FP.PACK_AB R5, R202, R204 ;  /* 0x000000ccca05723e */ /* 0x020fe400000000ff */
[----:B----4-:R-:W-:Y:S02]  /*9dc0*/  F2FP.PACK_AB R2, R201, R203 ;  /* 0x000000cbc902723e */ /* 0x010fe400000000ff */
[----:B------:R-:W-:Y:S02]  /*9dd0*/  LOP3.LUT R5, R3, R5, RZ, 0xc0, !PT ;  /* 0x0000000503057212 */ /* 0x000fe400078ec0ff */
[----:B------:R-:W-:Y:S01]  /*9de0*/  LOP3.LUT R7, R0, R2, RZ, 0xc0, !PT ;  /* 0x0000000200077212 */ /* 0x000fe200078ec0ff */
[----:B------:R-:W-:Y:S01]  /*9df0*/  IMAD.MOV.U32 R129, RZ, RZ, R36 ;  /* 0x000000ffff817224 */ /* 0x000fe200078e0024 */
[----:B------:R-:W-:-:S02]  /*9e00*/  MOV R131, R38 ;  /* 0x0000002600837202 */ /* 0x000fc40000000f00 */
[----:B------:R-:W-:Y:S02]  /*9e10*/  MOV R130, R39 ;  /* 0x0000002700827202 */ /* 0x000fe40000000f00 */
[----:B------:R-:W-:Y:S01]  /*9e20*/  MOV R128, R37 ;  /* 0x0000002500807202 */ /* 0x000fe20000000f00 */
        /* <DEDUP_REMOVED lines=15> */
[C---:B--2---:R-:W-:Y:S08]  /*9f20*/  HMMA.16816.F32 R100, R4.reuse, R8, R100 ;  /* 0x000000080464723c */ /* 0x044ff00000001864 */
[C---:B------:R-:W-:Y:S01]  /*9f30*/  HMMA.16816.F32 R108, R4.reuse, R10, R108 ;  /* 0x0000000a046c723c */ /* 0x040fe2000000186c */
[----:B------:R-:W2:Y:S01]  /*9f40*/  LDSM.16.MT88.4 R8, [R212+0x1d000] ;  /* 0x01d00000d408783b */ /* 0x000ea20000004200 */
        /* <DEDUP_REMOVED lines=12> */
[----:B-1----:R-:W-:Y:S01]  /*a010*/  HMMA.16816.F32 R120, R4, R24, R72 ;  /* 0x000000180478723c */ /* 0x002fe20000001848 */
[----:B------:R-:W-:-:S06]  /*a020*/  MOV R58, R126 ;  /* 0x0000007e003a7202 */ /* 0x000fcc0000000f00 */
[----:B------:R-:W-:Y:S01]  /*a030*/  IMAD.MOV.U32 R75, RZ, RZ, R134 ;  /* 0x000000ffff4b7224 */ /* 0x000fe200078e0086 */
[C---:B------:R-:W-:Y:S01]  /*a040*/  HMMA.16816.F32 R124, R4.reuse, R26, R156 ;  /* 0x0000001a047c723c */ /* 0x040fe2000000189c */
[----:B------:R-:W-:Y:S01]  /*a050*/  IMAD.MOV.U32 R74, RZ, RZ, R129 ;  /* 0x000000ffff4a7224 */ /* 0x000fe200078e0081 */
[----:B------:R-:W1:Y:S06]  /*a060*/  LDSM.16.MT88.4 R24, [R211+0x1d000] ;  /* 0x01d00000d318783b */ /* 0x000e6c0000004200 */
[C---:B--2---:R-:W-:Y:S08]  /*a070*/  HMMA.16816.F32 R168, R4.reuse, R8, R168 ;  /* 0x0000000804a8723c */ /* 0x044ff000000018a8 */
[C---:B------:R-:W-:Y:S01]  /*a080*/  HMMA.16816.F32 R172, R4.reuse, R10, R172 ;  /* 0x0000000a04ac723c */ /* 0x040fe200000018ac */
[----:B------:R-:W2:Y:S01]  /*a090*/  LDSM.16.MT88.4 R8, [R210+0x1f000] ;  /* 0x01f00000d208783b */ /* 0x000ea20000004200 */
[----:B------:R-:W-:Y:S01]  /*a0a0*/  MOV R198, R119 ;  /* 0x0000007700c67202 */ /* 0x000fe20000000f00 */
[----:B------:R-:W-:Y:S01]  /*a0b0*/  IMAD.MOV.U32 R3, RZ, RZ, R194 ;  /* 0x000000ffff037224 */ /* 0x000fe200078e00c2 */
[----:B------:R-:W-:Y:S01]  /*a0c0*/  LOP3.LUT R2, R33, UR7, R34, 0x96, !PT ;  /* 0x0000000721027c12 */ /* 0x000fe2000f8e9622 */
[----:B------:R-:W-:Y:S01]  /*a0d0*/  FFMA.FTZ R0, R199, c[0x0][0x23c], -R13 ;  /* 0x00008f00c7007a23 */ /* 0x000fe2000001080d */
[----:B------:R-:W-:Y:S01]  /*a0e0*/  MOV R59, R193 ;  /* 0x000000c1003b7202 */ /* 0x000fe20000000f00 */
[----:B------:R-:W-:Y:S01]  /*a0f0*/  LDSM.16.MT88.4 R156, [R209+0x19800] ;  /* 0x01980000d19c783b */ /* 0x000fe20000004200 */
[C---:B------:R-:W-:Y:S08]  /*a100*/  HMMA.16816.F32 R128, R4.reuse, R20, R88 ;  /* 0x000000140480723c */ /* 0x040ff00000001858 */
[C---:B------:R-:W-:Y:S01]  /*a110*/  HMMA.16816.F32 R132, R4.reuse, R22, R96 ;  /* 0x000000160484723c */ /* 0x040fe20000001860 */
[----:B------:R-:W3:Y:S07]  /*a120*/  LDSM.16.MT88.4 R20, [R209+0x1f000] ;  /* 0x01f00000d114783b */ /* 0x000eee0000004200 */
[C---:B------:R-:W-:Y:S01]  /*a130*/  HMMA.16816.F32 R116, R4.reuse, R30, R176 ;  /* 0x0000001e0474723c */ /* 0x040fe200000018b0 */
[----:B------:R-:W4:Y:S07]  /*a140*/  LDSM.16.MT88.4 R28, [R210+0x1d000] ;  /* 0x01d00000d21c783b */ /* 0x000f2e0000004200 */
[----:B-1----:R-:W-:Y:S01]  /*a150*/  HMMA.16816.F32 R180, R4, R24, R180 ;  /* 0x0000001804b4723c */ /* 0x002fe200000018b4 */
[----:B------:R-:W-:-:S07]  /*a160*/  MOV R56, R58 ;  /* 0x0000003a00387202 */ /* 0x000fce0000000f00 */
[C---:B------:R-:W-:Y:S01]  /*a170*/  HMMA.16816.F32 R184, R4.reuse, R26, R184 ;  /* 0x0000001a04b8723c */ /* 0x040fe200000018b8 */
[----:B------:R-:W1:Y:S01]  /*a180*/  LDSM.16.MT88.4 R24, [R212+0x1f000] ;  /* 0x01f00000d418783b */ /* 0x000e620000004200 */
[----:B------:R-:W-:Y:S01]  /*a190*/  MOV R58, R3 ;  /* 0x00000003003a7202 */ /* 0x000fe20000000f00 */
[----:B------:R5:W-:Y:S01]  /*a1a0*/  MUFU.EX2 R199, R0 ;  /* 0x0000000000c77308 */ /* 0x000be20000000800 */
[----:B------:R-:W-:Y:S01]  /*a1b0*/  IMAD.WIDE.U32 R2, R2, -0x2daee0ad, RZ ;  /* 0xd2511f5302027825 */ /* 0x000fe200078e00ff */
[----:B------:R-:W-:Y:S01]  /*a1c0*/  MOV R40, R192 ;  /* 0x000000c000287202 */ /* 0x000fe20000000f00 */
[----:B------:R-:W-:Y:S01]  /*a1d0*/  LDSM.16.MT88.4 R88, [R211+0x1b800] ;  /* 0x01b80000d358783b */ /* 0x000fe20000004200 */
[----:B------:R-:W-:Y:S02]  /*a1e0*/  MOV R252, R195 ;  /* 0x000000c300fc7202 */ /* 0x000fe40000000f00 */
[----:B------:R-:W-:Y:S01]  /*a1f0*/  MOV R73, R198 ;  /* 0x000000c600497202 */ /* 0x000fe20000000f00 */
[C---:B--2---:R-:W-:Y:S01]  /*a200*/  HMMA.16816.F32 R32, R4.reuse, R10, R136 ;  /* 0x0000000a0420723c */ /* 0x044fe20000001888 */
[----:B------:R-:W-:Y:S04]  /*a210*/  LDSM.16.MT88.4 R96, [R209+0x1d800] ;  /* 0x01d80000d160783b */ /* 0x000fe80000004200 */
[----:B------:R-:W-:Y:S03]  /*a220*/  LDSM.16.MT88.4 R136, [R210+0x1f800] ;  /* 0x01f80000d288783b */ /* 0x000fe60000004200 */
[C---:B---3--:R-:W-:Y:S08]  /*a230*/  HMMA.16816.F32 R176, R4.reuse, R20, R80 ;  /* 0x0000001404b0723c */ /* 0x048ff00000001850 */
[----:B------:R-:W-:Y:S01]  /*a240*/  HMMA.16816.F32 R188, R4, R22, R188 ;  /* 0x0000001604bc723c */ /* 0x000fe200000018bc */
[----:B------:R-:W2:Y:S01]  /*a250*/  LDSM.16.MT88.4 R20, [R211+0x1f000] ;  /* 0x01f00000d314783b */ /* 0x000ea20000004200 */
[----:B-----5:R-:W-:-:S02]  /*a260*/  FFMA.FTZ R0, R57, c[0x0][0x23c], -R13 ;  /* 0x00008f0039007a23 */ /* 0x020fc4000001080d */
[----:B------:R-:W-:Y:S01]  /*a270*/  IMAD.MOV.U32 R57, RZ, RZ, R59 ;  /* 0x000000ffff397224 */ /* 0x000fe200078e003b */
[----:B------:R-:W-:Y:S01]  /*a280*/  MOV R59, R246 ;  /* 0x000000f6003b7202 */ /* 0x000fe20000000f00 */
[----:B------:R-:W-:Y:S02]  /*a290*/  IMAD.MOV.U32 R246, RZ, RZ, R200 ;  /* 0x000000fffff67224 */ /* 0x000fe400078e00c8 */
[C---:B------:R-:W-:Y:S01]  /*a2a0*/  HMMA.16816.F32 R192, R4.reuse, R8, R48 ;  /* 0x0000000804c0723c */ /* 0x040fe20000001830 */
[----:B------:R3:W5:Y:S01]  /*a2b0*/  MUFU.EX2 R200, R0 ;  /* 0x0000000000c87308 */ /* 0x0007620000000800 */
[----:B------:R-:W-:Y:S01]  /*a2c0*/  SHF.R.U32.HI R10, RZ, 0x10, R2 ;  /* 0x00000010ff0a7819 */ /* 0x000fe20000011602 */
[----:B------:R-:W-:Y:S04]  /*a2d0*/  LDSM.16.MT88.4 R48, [R212+0x19800] ;  /* 0x01980000d430783b */ /* 0x000fe80000004200 */
[--C-:B------:R-:W-:Y:S01]  /*a2e0*/  FFMA.FTZ R9, R74, c[0x0][0x23c], -R13.reuse ;  /* 0x00008f004a097a23 */ /* 0x100fe2000001080d */
[----:B------:R-:W-:Y:S01]  /*a2f0*/  LOP3.LUT R8, R2, 0xffff, RZ, 0xc0, !PT ;  /* 0x0000ffff02087812 */ /* 0x000fe200078ec0ff */
[----:B----4-:R-:W-:Y:S01]  /*a300*/  HMMA.16816.F32 R148, R4, R28, R148 ;  /* 0x0000001c0494723c */ /* 0x010fe20000001894 */
[----:B------:R-:W-:Y:S01]  /*a310*/  MOV R74, R75 ;  /* 0x0000004b004a7202 */ /* 0x000fe20000000f00 */
[----:B------:R4:W-:Y:S01]  /*a320*/  MUFU.EX2 R198, R9 ;  /* 0x0000000900c67308 */ /* 0x0009e20000000800 */
[----:B------:R-:W-:Y:S01]  /*a330*/  SHF.R.U32.HI R8, RZ, 0x8, R8 ;  /* 0x00000008ff087819 */ /* 0x000fe20000011608 */
[----:B------:R-:W-:Y:S01]  /*a340*/  LDSM.16.MT88.4 R80, [R212+0x1b800] ;  /* 0x01b80000d450783b */ /* 0x000fe20000004200 */
[----:B---3--:R-:W-:Y:S01]  /*a350*/  LOP3.LUT R0, R3, UR17, R196, 0x96, !PT ;  /* 0x0000001103007c12 */ /* 0x008fe2000f8e96c4 */
[----:B------:R-:W-:-:S02]  /*a360*/  FFMA.FTZ R3, R56, c[0x0][0x23c], -R13 ;  /* 0x00008f0038037a23 */ /* 0x000fc4000001080d */
[----:B------:R-:W-:Y:S01]  /*a370*/  IMAD.MOV.U32 R56, RZ, RZ, R58 ;  /* 0x000000ffff387224 */ /* 0x000fe200078e003a */
[----:B------:R-:W-:Y:S01]  /*a380*/  MOV R75, R59 ;  /* 0x0000003b004b7202 */ /* 0x000fe20000000f00 */
[----:B------:R-:W-:Y:S01]  /*a390*/  IMAD.MOV.U32 R58, RZ, RZ, R237 ;  /* 0x000000ffff3a7224 */ /* 0x000fe200078e00ed */
[----:B------:R-:W-:Y:S02]  /*a3a0*/  MOV R237, R250 ;  /* 0x000000fa00ed7202 */ /* 0x000fe40000000f00 */
[----:B------:R-:W-:Y:S02]  /*a3b0*/  MOV R59, R246 ;  /* 0x000000f6003b7202 */ /* 0x000fe40000000f00 */
[----:B----4-:R-:W-:Y:S02]  /*a3c0*/  LOP3.LUT R9, R2, 0xff, RZ, 0xc0, !PT ;  /* 0x000000ff02097812 */ /* 0x010fe400078ec0ff */
[----:B------:R-:W-:Y:S01]  /*a3d0*/  MOV R250, R251 ;  /* 0x000000fb00fa7202 */ /* 0x000fe20000000f00 */
[----:B------:R-:W-:Y:S01]  /*a3e0*/  IMAD.MOV.U32 R251, RZ, RZ, R14 ;  /* 0x000000fffffb7224 */ /* 0x000fe200078e000e */
[----:B------:R-:W-:-:S02]  /*a3f0*/  MOV R246, R19 ;  /* 0x0000001300f67202 */ /* 0x000fc40000000f00 */
[----:B------:R-:W-:Y:S02]  /*a400*/  SHF.R.U32.HI R14, RZ, 0x18, R2 ;  /* 0x00000018ff0e7819 */ /* 0x000fe40000011602 */
[----:B------:R-:W-:Y:S01]  /*a410*/  PRMT R19, R9, 0x5410, R8 ;  /* 0x0000541009137816 */ /* 0x000fe20000000008 */
[----:B------:R3:W-:Y:S01]  /*a420*/  MUFU.EX2 R197, R3 ;  /* 0x0000000300c57308 */ /* 0x0007e20000000800 */
[C---:B------:R-:W-:Y:S02]  /*a430*/  LOP3.LUT R2, R0.reuse, 0xffff, RZ, 0xc0, !PT ;  /* 0x0000ffff00027812 */ /* 0x040fe400078ec0ff */
[--C-:B------:R-:W-:Y:S02]  /*a440*/  SHF.R.U32.HI R8, RZ, 0x10, R0.reuse ;  /* 0x00000010ff087819 */ /* 0x100fe40000011600 */
[----:B------:R-:W-:Y:S02]  /*a450*/  LOP3.LUT R13, R0, 0xff, RZ, 0xc0, !PT ;  /* 0x000000ff000d7812 */ /* 0x000fe400078ec0ff */
[----:B------:R-:W-:-:S02]  /*a460*/  SHF.R.U32.HI R11, RZ, 0x18, R0 ;  /* 0x00000018ff0b7819 */ /* 0x000fc40000011600 */
[----:B------:R-:W-:Y:S02]  /*a470*/  LOP3.LUT R9, R10, 0xff, RZ, 0xc0, !PT ;  /* 0x000000ff0a097812 */ /* 0x000fe400078ec0ff */
[----:B------:R-:W-:Y:S02]  /*a480*/  SHF.R.U32.HI R2, RZ, 0x8, R2 ;  /* 0x00000008ff027819 */ /* 0x000fe40000011602 */
[----:B------:R-:W-:Y:S01]  /*a490*/  LOP3.LUT R0, R8, 0xff, RZ, 0xc0, !PT ;  /* 0x000000ff08007812 */ /* 0x000fe200078ec0ff */
[----:B---3--:R-:W-:Y:S01]  /*a4a0*/  FFMA.FTZ R3, R73, c[0x0][0x23c], -R12 ;  /* 0x00008f0049037a23 */ /* 0x008fe2000001080c */
[----:B------:R-:W-:Y:S01]  /*a4b0*/  MOV R73, R74 ;  /* 0x0000004a00497202 */ /* 0x000fe20000000f00 */
[----:B------:R-:W-:Y:S01]  /*a4c0*/  IMAD.MOV.U32 R74, RZ, RZ, R56 ;  /* 0x000000ffff4a7224 */ /* 0x000fe200078e0038 */
[----:B------:R-:W-:Y:S01]  /*a4d0*/  PRMT R8, R9, 0x5410, R14 ;  /* 0x0000541009087816 */ /* 0x000fe2000000000e */
[----:B------:R3:W-:Y:S01]  /*a4e0*/  MUFU.EX2 R196, R3 ;  /* 0x0000000300c47308 */ /* 0x0007e20000000800 */
[----:B------:R-:W-:Y:S01]  /*a4f0*/  PRMT R10, R13, 0x5410, R2 ;  /* 0x000054100d0a7816 */ /* 0x000fe20000000002 */
[--C-:B------:R-:W-:Y:S01]  /*a500*/  FFMA.FTZ R2, R43, c[0x0][0x23c], -R12.reuse ;  /* 0x00008f002b027a23 */ /* 0x100fe2000001080c */
[----:B------:R-:W-:Y:S01]  /*a510*/  PRMT R9, R0, 0x5410, R11 ;  /* 0x0000541000097816 */ /* 0x000fe2000000000b */
[--C-:B------:R-:W-:Y:S01]  /*a520*/  FFMA.FTZ R0, R42, c[0x0][0x23c], -R12.reuse ;  /* 0x00008f002a007a23 */ /* 0x100fe2000001080c */
[----:B------:R-:W-:Y:S01]  /*a530*/  MOV R56, R40 ;  /* 0x0000002800387202 */ /* 0x000fe20000000f00 */
[----:B---3--:R-:W-:Y:S01]  /*a540*/  FFMA.FTZ R3, R75, c[0x0][0x23c], -R12 ;  /* 0x00008f004b037a23 */ /* 0x008fe2000001080c */
[----:B------:R-:W-:Y:S01]  /*a550*/  MOV R75, R57 ;  /* 0x00000039004b7202 */ /* 0x000fe20000000f00 */
[----:B------:R-:W-:-:S02]  /*a560*/  IMAD.MOV.U32 R57, RZ, RZ, R41 ;  /* 0x000000ffff397224 */ /* 0x000fc400078e0029 */
[----:B------:R-:W3:Y:S01]  /*a570*/  LDSM.16.MT88.4 R40, [R210+0x19800] ;  /* 0x01980000d228783b */ /* 0x000ee20000004200 */
[----:B------:R4:W3:Y:S01]  /*a580*/  MUFU.EX2 R13, R3 ;  /* 0x00000003000d7308 */ /* 0x0008e20000000800 */
[C---:B-1----:R-:W-:Y:S08]  /*a590*/  HMMA.16816.F32 R160, R4.reuse, R24, R160 ;  /* 0x0000001804a0723c */ /* 0x042ff000000018a0 */
[C---:B--2---:R-:W-:Y:S01]  /*a5a0*/  HMMA.16816.F32 R164, R4.reuse, R20, R164 ;  /* 0x0000001404a4723c */ /* 0x044fe200000018a4 */
[----:B------:R1:W-:Y:S07]  /*a5b0*/  MUFU.EX2 R11, R0 ;  /* 0x00000000000b7308 */ /* 0x0003ee0000000800 */
[----:B------:R-:W-:Y:S01]  /*a5c0*/  HMMA.16816.F32 R28, R4, R30, R104 ;  /* 0x0000001e041c723c */ /* 0x000fe20000001868 */
[----:B----4-:R-:W-:-:S07]  /*a5d0*/  HSET2.LE.AND R3, R9, R73, PT ;  /* 0x0000004909037233 */ /* 0x010fce0003803000 */
[----:B------:R-:W-:Y:S01]  /*a5e0*/  HMMA.16816.F32 R24, R4, R26, R140 ;  /* 0x0000001a0418723c */ /* 0x000fe2000000188c */
[----:B-1----:R-:W-:-:S07]  /*a5f0*/  HSET2.LE.AND R0, R10, R73, PT ;  /* 0x000000490a007233 */ /* 0x002fce0003803000 */
[----:B------:R-:W-:Y:S01]  /*a600*/  HMMA.16816.F32 R20, R4, R22, R144 ;  /* 0x000000160414723c */ /* 0x000fe20000001890 */
[----:B------:R-:W-:Y:S01]  /*a610*/  MOV R9, R58 ;  /* 0x0000003a00097202 */ /* 0x000fe20000000f00 */
[----:B------:R-:W-:Y:S01]  /*a620*/  LDSM.16.MT88.4 R104, [R210+0x1d800] ;  /* 0x01d80000d268783b */ /* 0x000fe20000004200 */
[----:B------:R-:W-:Y:S02]  /*a630*/  MOV R12, R75 ;  /* 0x0000004b000c7202 */ /* 0x000fe40000000f00 */
[----:B------:R-:W-:Y:S01]  /*a640*/  MOV R14, R74 ;  /* 0x0000004a000e7202 */ /* 0x000fe20000000f00 */
[----:B------:R-:W-:Y:S01]  /*a650*/  LDSM.16.MT88.4 R140, [R212+0x1f800] ;  /* 0x01f80000d48c783b */ /* 0x000fe20000004200 */
[--C-:B------:R-:W-:Y:S02]  /*a660*/  HSET2.LE.AND R5, R8, R73.reuse, PT ;  /* 0x0000004908057233 */ /* 0x100fe40003803000 */
[----:B------:R5:W1:Y:S01]  /*a670*/  MUFU.EX2 R8, R2 ;  /* 0x0000000200087308 */ /* 0x000a620000000800 */
[----:B------:R-:W-:Y:S01]  /*a680*/  HSET2.LE.AND R4, R19, R73, PT ;  /* 0x0000004913047233 */ /* 0x000fe20003803000 */
[----:B-----5:R-:W-:Y:S01]  /*a690*/  F2FP.PACK_AB R2, R200, R199 ;  /* 0x000000c7c802723e */ /* 0x020fe200000000ff */
[----:B------:R-:W-:Y:S01]  /*a6a0*/  IMAD.MOV.U32 R19, RZ, RZ, R56 ;  /* 0x000000ffff137224 */ /* 0x000fe200078e0038 */
[----:B------:R-:W-:Y:S01]  /*a6b0*/  MOV R10, R57 ;  /* 0x00000039000a7202 */ /* 0x000fe20000000f00 */
[----:B------:R-:W-:Y:S01]  /*a6c0*/  IMAD.MOV.U32 R7, RZ, RZ, R59 ;  /* 0x000000ffff077224 */ /* 0x000fe200078e003b */
[----:B------:R-:W-:Y:S01]  /*a6d0*/  LOP3.LUT R144, R0, R2, RZ, 0xc0, !PT ;  /* 0x0000000200907212 */ /* 0x000fe200078ec0ff */
[----:B------:R-:W2:Y:S01]  /*a6e0*/  LDSM.16.MT88.4 R56, [R211+0x19800] ;  /* 0x01980000d338783b */ /* 0x000ea20000004200 */
[----:B---3--:R-:W-:-:S03]  /*a6f0*/  F2FP.PACK_AB R0, R13, R196 ;  /* 0x000000c40d00723e */ /* 0x008fc600000000ff */
[----:B------:R-:W-:Y:S01]  /*a700*/  LDSM.16.MT88.4 R72, [R210+0x1b800] ;  /* 0x01b80000d248783b */ /* 0x000fe20000004200 */
[----:B------:R-:W-:Y:S02]  /*a710*/  LOP3.LUT R145, R3, R0, RZ, 0xc0, !PT ;  /* 0x0000000003917212 */ /* 0x000fe400078ec0ff */
[----:B------:R-:W-:-:S04]  /*a720*/  F2FP.PACK_AB R0, R197, R198 ;  /* 0x000000c6c500723e */ /* 0x000fc800000000ff */
[----:B------:R-:W-:Y:S02]  /*a730*/  LOP3.LUT R146, R4, R0, RZ, 0xc0, !PT ;  /* 0x0000000004927212 */ /* 0x000fe400078ec0ff */
[----:B-1----:R-:W-:-:S04]  /*a740*/  F2FP.PACK_AB R0, R8, R11 ;  /* 0x0000000b0800723e */ /* 0x002fc800000000ff */
[----:B------:R-:W-:-:S07]  /*a750*/  LOP3.LUT R147, R5, R0, RZ, 0xc0, !PT ;  /* 0x0000000005937212 */ /* 0x000fce00078ec0ff */
[C---:B------:R-:W-:Y:S08]  /*a760*/  HMMA.16816.F32 R152, R144.reuse, R156, R152 ;  /* 0x0000009c9098723c */ /* 0x040ff00000001898 */
[C---:B------:R-:W-:Y:S08]  /*a770*/  HMMA.16816.F32 R156, R144.reuse, R158, R36 ;  /* 0x0000009e909c723c */ /* 0x040ff00000001824 */
[C---:B------:R-:W-:Y:S08]  /*a780*/  HMMA.16816.F32 R36, R144.reuse, R40, R44 ;  /* 0x000000289024723c */ /* 0x040ff0000000182c */
[C---:B------:R-:W-:Y:S08]  /*a790*/  HMMA.16816.F32 R44, R144.reuse, R48, R60 ;  /* 0x00000030902c723c */ /* 0x040ff0000000183c */
[----:B------:R-:W-:Y:S01]  /*a7a0*/  HMMA.16816.F32 R48, R144, R50, R64 ;  /* 0x000000329030723c */ /* 0x000fe20000001840 */
[----:B------:R-:W1:Y:S01]  /*a7b0*/  LDSM.16.MT88.4 R64, [R209+0x1b800] ;  /* 0x01b80000d140783b */ /* 0x000e620000004200 */
[----:B------:R-:W-:-:S02]  /*a7c0*/  FFMA.FTZ R2, R244, R18, R7 ;  /* 0x00000012f4027223 */ /* 0x000fc40000010007 */
[----:B------:R-:W-:Y:S01]  /*a7d0*/  FFMA.FTZ R0, R245, R15, R9 ;  /* 0x0000000ff5007223 */ /* 0x000fe20000010009 */
[----:B------:R-:W-:Y:S01]  /*a7e0*/  LDSM.16.MT88.4 R4, [R211+0x1f800] ;  /* 0x01f80000d304783b */ /* 0x000fe20000004200 */
[----:B------:R-:W-:Y:S02]  /*a7f0*/  FADD.FTZ R2, R10, R2 ;  /* 0x000000020a027221 */ /* 0x000fe40000010000 */
[----:B------:R-:W-:Y:S02]  /*a800*/  FADD.FTZ R3, R19, R0 ;  /* 0x0000000013037221 */ /* 0x000fe40000010000 */
[----:B------:R-:W-:Y:S02]  /*a810*/  FADD.FTZ R0, R12, R2 ;  /* 0x000000020c007221 */ /* 0x000fe40000010000 */
[----:B------:R-:W-:Y:S01]  /*a820*/  FADD.FTZ R2, R14, R3 ;  /* 0x000000030e027221 */ /* 0x000fe20000010000 */
[----:B------:R-:W-:Y:S01]  /*a830*/  HMMA.16816.F32 R40, R144, R42, R52 ;  /* 0x0000002a9028723c */ /* 0x000fe20000001834 */
[----:B------:R-:W-:-:S02]  /*a840*/  FADD.FTZ R0, R252, R0 ;  /* 0x00000000fc007221 */ /* 0x000fc40000010000 */
[----:B------:R-:W-:Y:S02]  /*a850*/  FADD.FTZ R2, R247, R2 ;  /* 0x00000002f7027221 */ /* 0x000fe40000010000 */
[----:B------:R-:W-:-:S03]  /*a860*/  FADD.FTZ R0, R246, R0 ;  /* 0x00000000f6007221 */ /* 0x000fc60000010000 */
[----:B--2---:R-:W-:Y:S01]  /*a870*/  HMMA.16816.F32 R52, R144, R56, R68 ;  /* 0x000000389034723c */ /* 0x004fe20000001844 */
[----:B------:R-:W-:-:S07]  /*a880*/  FADD.FTZ R2, R237, R2 ;  /* 0x00000002ed027221 */ /* 0x000fce0000010000 */
[----:B------:R-:W-:Y:S01]  /*a890*/  HMMA.16816.F32 R56, R144, R58, R76 ;  /* 0x0000003a9038723c */ /* 0x000fe2000000184c */
[----:B------:R-:W-:-:S07]  /*a8a0*/  FADD.FTZ R0, R238, R0 ;  /* 0x00000000ee007221 */ /* 0x000fce0000010000 */
[C---:B------:R-:W-:Y:S01]  /*a8b0*/  HMMA.16816.F32 R76, R144.reuse, R80, R112 ;  /* 0x00000050904c723c */ /* 0x040fe20000001870 */
[----:B------:R-:W2:Y:S07]  /*a8c0*/  LDSM.16.MT88.4 R112, [R212+0x1d800] ;  /* 0x01d80000d470783b */ /* 0x000eae0000004200 */
[----:B-1----:R-:W-:Y:S01]  /*a8d0*/  HMMA.16816.F32 R60, R144, R64, R84 ;  /* 0x00000040903c723c */ /* 0x002fe20000001854 */
[----:B------:R-:W-:-:S07]  /*a8e0*/  FADD.FTZ R2, R239, R2 ;  /* 0x00000002ef027221 */ /* 0x000fce0000010000 */
[C---:B------:R-:W-:Y:S08]  /*a8f0*/  HMMA.16816.F32 R64, R144.reuse, R66, R92 ;  /* 0x000000429040723c */ /* 0x040ff0000000185c */
[C---:B------:R-:W-:Y:S01]  /*a900*/  HMMA.16816.F32 R84, R144.reuse, R88, R120 ;  /* 0x000000589054723c */ /* 0x040fe20000001878 */
[----:B------:R-:W1:Y:S07]  /*a910*/  LDSM.16.MT88.4 R120, [R211+0x1d800] ;  /* 0x01d80000d378783b */ /* 0x000e6e0000004200 */
[----:B------:R-:W-:Y:S01]  /*a920*/  HMMA.16816.F32 R92, R144, R96, R128 ;  /* 0x00000060905c723c */ /* 0x000fe20000001880 */
[----:B------:R-:W3:Y:S01]  /*a930*/  LDSM.16.MT88.4 R128, [R209+0x1f800] ;  /* 0x01f80000d180783b */ /* 0x000ee20000004200 */
        /* <DEDUP_REMOVED lines=16> */
[----:B------:R-:W-:Y:S01]  /*aa40*/  HMMA.16816.F32 R68, R144, R72, R100 ;  /* 0x000000489044723c */ /* 0x000fe20000001864 */
[----:B------:R-:W-:Y:S02]  /*aa50*/  FADD.FTZ R2, R200, R2 ;  /* 0x00000002c8027221 */ /* 0x000fe40000010000 */
[----:B------:R-:W-:Y:S02]  /*aa60*/  FADD.FTZ R0, R13, R0 ;  /* 0x000000000d007221 */ /* 0x000fe40000010000 */
[----:B------:R-:W-:-:S03]  /*aa70*/  FADD.FTZ R2, R198, R2 ;  /* 0x00000002c6027221 */ /* 0x000fc60000010000 */
[----:B------:R-:W-:Y:S01]  /*aa80*/  HMMA.16816.F32 R72, R144, R74, R108 ;  /* 0x0000004a9048723c */ /* 0x000fe2000000186c */
[----:B------:R-:W-:Y:S01]  /*aa90*/  FADD.FTZ R0, R11, R0 ;  /* 0x000000000b007221 */ /* 0x000fe20000010000 */
[----:B------:R-:W-:-:S06]  /*aaa0*/  MOV R3, R251 ;  /* 0x000000fb00037202 */ /* 0x000fcc0000000f00 */
[----:B------:R-:W-:Y:S01]  /*aab0*/  HMMA.16816.F32 R80, R144, R82, R116 ;  /* 0x000000529050723c */ /* 0x000fe20000001874 */
[----:B------:R-:W-:-:S07]  /*aac0*/  FADD.FTZ R244, R197, R2 ;  /* 0x00000002c5f47221 */ /* 0x000fce0000010000 */
[----:B------:R-:W-:Y:S01]  /*aad0*/  HMMA.16816.F32 R88, R144, R90, R124 ;  /* 0x0000005a9058723c */ /* 0x000fe2000000187c */
[----:B------:R-:W-:-:S07]  /*aae0*/  FADD.FTZ R245, R8, R0 ;  /* 0x0000000008f57221 */ /* 0x000fce0000010000 */
[C---:B------:R-:W-:Y:S08]  /*aaf0*/  HMMA.16816.F32 R96, R144.reuse, R98, R132 ;  /* 0x000000629060723c */ /* 0x040ff00000001884 */
[C---:B------:R-:W-:Y:S08]  /*ab00*/  HMMA.16816.F32 R100, R144.reuse, R104, R148 ;  /* 0x000000689064723c */ /* 0x040ff00000001894 */
[----:B--2---:R-:W-:Y:S01]  /*ab10*/  HMMA.16816.F32 R108, R144, R112, R168 ;  /* 0x00000070906c723c */ /* 0x004fe200000018a8 */
[----:B------:R-:W-:-:S07]  /*ab20*/  MOV R148, R250 ;  /* 0x000000fa00947202 */ /* 0x000fce0000000f00 */
[C---:B-1----:R-:W-:Y:S08]  /*ab30*/  HMMA.16816.F32 R116, R144.reuse, R120, R180 ;  /* 0x000000789074723c */ /* 0x042ff000000018b4 */
        /* <DEDUP_REMOVED lines=17> */
[----:B------:R-:W-:Y:S01]  /*ac50*/  IMAD.MOV.U32 R6, RZ, RZ, c[0x0][0x1a4] ;  /* 0x00006900ff067624 */ /* 0x000fe200078e00ff */
        /* <DEDUP_REMOVED lines=9> */
[----:B------:R-:W-:Y:S02]  /*acf0*/  IMAD.MOV.U32 R5, RZ, RZ, c[0x0][0x1a0] ;  /* 0x00006800ff057624 */ /* 0x000fe400078e00ff */
[----:B------:R-:W-:Y:S01]  /*ad00*/  IMAD.U32 R3, RZ, RZ, UR5 ;  /* 0x00000005ff037e24 */ /* 0x000fe2000f8e00ff */
[----:B------:R-:W-:Y:S01]  /*ad10*/  BAR.SYNC.DEFER_BLOCKING 0x0 ;  /* 0x0000000000007b1d */ /* 0x000fe20000010000 */
[----:B--2---:R-:W-:-:S04]  /*ad20*/  LEA R0, P0, R4, R240, 0x6 ;  /* 0x000000f004007211 */ /* 0x004fc800078030ff */
[----:B------:R-:W-:Y:S02]  /*ad30*/  LEA R2, P1, R0, c[0x0][0x170], 0x1 ;  /* 0x00005c0000027a11 */ /* 0x000fe400078208ff */
[----:B---3--:R-:W-:Y:S02]  /*ad40*/  LEA.HI.X R3, R4, R243, R3, 0x6, P0 ;  /* 0x000000f304037211 */ /* 0x008fe400000f3403 */
[----:B------:R-:W-:Y:S01]  /*ad50*/  LEA R4, P0, R5, R2, 0x6 ;  /* 0x0000000205047211 */ /* 0x000fe200078030ff */
[----:B------:R-:W1:Y:S01]  /*ad60*/  S2R R243, SR_TID.X ;  /* 0x0000000000f37919 */ /* 0x000e620000002100 */
[----:B------:R-:W-:Y:S01]  /*ad70*/  LEA.HI.X R3, R0, c[0x0][0x174], R3, 0x1, P1 ;  /* 0x00005d0000037a11 */ /* 0x000fe200008f0c03 */
[----:B------:R-:W-:-:S03]  /*ad80*/  IMAD.U32 R0, RZ, RZ, UR29 ;  /* 0x0000001dff007e24 */ /* 0x000fc6000f8e00ff */
        /* <DEDUP_REMOVED lines=8> */
[----:B------:R3:W-:Y:S01]  /*ae10*/  LDGSTS.E.BYPASS.LTC128B.128 [R235+0x19000], [R4.64] ;  /* 0x1900000004eb7fae */ /* 0x0007e2000b901d58 */
[----:B-1----:R-:W-:-:S03]  /*ae20*/  IMAD.SHL.U32 R243, R243, 0x2, RZ ;  /* 0x00000002f3f37824 */ /* 0x002fc600078e00ff */
[----:B------:R3:W-:Y:S02]  /*ae30*/  LDGSTS.E.BYPASS.LTC128B.128 [R235+0x1b000], [R4.64+0x80] ;  /* 0x1b00008004eb7fae */ /* 0x0007e4000b901d58 */
[----:B------:R-:W-:Y:S02]  /*ae40*/  LOP3.LUT R243, R243, 0x6, RZ, 0xc0, !PT ;  /* 0x00000006f3f37812 */ /* 0x000fe400078ec0ff */
[----:B------:R3:W-:Y:S04]  /*ae50*/  LDGSTS.E.BYPASS.LTC128B.128 [R235+0x1d000], [R4.64+0x100] ;  /* 0x1d00010004eb7fae */ /* 0x0007e8000b901d58 */
[----:B------:R3:W-:Y:S01]  /*ae60*/  LDGSTS.E.BYPASS.LTC128B.128 [R235+0x1f000], [R4.64+0x180] ;  /* 0x1f00018004eb7fae */ /* 0x0007e2000b901d58 */
[----:B------:R-:W-:-:S03]  /*ae70*/  IMAD R0, R0, 0x40, R243 ;  /* 0x0000004000007824 */ /* 0x000fc600078e02f3 */
[----:B------:R-:W-:Y:S04]  /*ae80*/  LDSM.16.M88.4 R20, [R208+0x10000] ;  /* 0x01000000d014783b */ /* 0x000fe80000000200 */
[----:B------:R-:W-:Y:S01]  /*ae90*/  LDSM.16.M88.4 R12, [R208+0x10800] ;  /* 0x01080000d00c783b */ /* 0x000fe20000000200 */
[----:B--2---:R-:W-:-:S03]  /*aea0*/  IADD3 R2, R0, 0x1, RZ ;  /* 0x0000000100027810 */ /* 0x004fc60007ffe0ff */
[----:B------:R-:W-:Y:S01]  /*aeb0*/  LDSM.16.M88.4 R24, [R208+0x11000] ;  /* 0x01100000d018783b */ /* 0x000fe20000000200 */
[----:B------:R-:W-:Y:S02]  /*aec0*/  IADD3 R3, R0, 0x8, RZ ;  /* 0x0000000800037810 */ /* 0x000fe40007ffe0ff */
[CC--:B------:R-:W-:Y:S01]  /*aed0*/  ISETP.GE.AND P6, PT, R2.reuse, R17.reuse, PT ;  /* 0x000000110200720c */ /* 0x0c0fe20003fc6270 */
[----:B------:R-:W-:Y:S01]  /*aee0*/  LDSM.16.M88.4 R180, [R208+0x11800] ;  /* 0x01180000d0b4783b */ /* 0x000fe20000000200 */
[-C--:B------:R-:W-:Y:S02]  /*aef0*/  ISETP.GE.AND P4, PT, R2, R16.reuse, PT ;  /* 0x000000100200720c */ /* 0x080fe40003f86270 */
[----:B------:R-:W-:Y:S01]  /*af00*/  IADD3 R2, R0, 0x9, RZ ;  /* 0x0000000900027810 */ /* 0x000fe20007ffe0ff */
[----:B------:R-:W-:Y:S01]  /*af10*/  LDSM.16.M88.4 R8, [R216] ;  /* 0x00000000d808783b */ /* 0x000fe20000000200 */
[CC--:B------:R-:W-:Y:S02]  /*af20*/  ISETP.GE.AND P2, PT, R3.reuse, R17.reuse, PT ;  /* 0x000000110300720c */ /* 0x0c0fe40003f46270 */
[----:B------:R-:W-:Y:S01]  /*af30*/  ISETP.GE.AND P5, PT, R3, R16, PT ;  /* 0x000000100300720c */ /* 0x000fe20003fa6270 */
[----:B------:R-:W-:Y:S01]  /*af40*/  LDSM.16.M88.4 R176, [R219] ;  /* 0x00000000dbb0783b */ /* 0x000fe20000000200 */
[----:B------:R-:W-:-:S02]  /*af50*/  ISETP.GE.AND P1, PT, R2, R17, PT ;  /* 0x000000110200720c */ /* 0x000fc40003f26270 */
[----:B------:R-:W-:Y:S01]  /*af60*/  ISETP.GE.AND P3, PT, R2, R16, PT ;  /* 0x000000100200720c */ /* 0x000fe20003f66270 */
[----:B---3--:R-:W1:Y:S01]  /*af70*/  LDSM.16.M88.4 R4, [R215] ;  /* 0x00000000d704783b */ /* 0x008e620000000200 */
[C---:B------:R-:W-:Y:S02]  /*af80*/  IADD3 R3, R0.reuse, 0x10, RZ ;  /* 0x0000001000037810 */ /* 0x040fe40007ffe0ff */
[----:B------:R-:W-:Y:S01]  /*af90*/  IADD3 R2, R0, 0x11, RZ ;  /* 0x0000001100027810 */ /* 0x000fe20007ffe0ff */
[----:B------:R-:W2:Y:S01]  /*afa0*/  LDSM.16.M88.4 R172, [R234] ;  /* 0x00000000eaac783b */ /* 0x000ea20000000200 */
[----:B------:R-:W-:-:S03]  /*afb0*/  ISETP.GE.AND P0, PT, R3, R17, PT ;  /* 0x000000110300720c */ /* 0x000fc60003f06270 */
        /* <DEDUP_REMOVED lines=41> */
[----:B------:R-:W5:Y:S07]  /*b250*/  LDSM.16.M88.4 R176, [R208+0x12800] ;  /* 0x01280000d0b0783b */ /* 0x000f6e0000000200 */
        /* <DEDUP_REMOVED lines=13> */
[C---:B-----5:R-:W-:Y:S08]  /*b330*/  HMMA.16816.F32 R192, R4.reuse, R176, R192 ;  /* 0x000000b004c0723c */ /* 0x060ff000000018c0 */
        /* <DEDUP_REMOVED lines=94> */
[C---:B-----5:R-:W-:Y:S01]  /*b920*/  HMMA.16816.F32 R32, R8.reuse, R20, R28 ;  /* 0x000000140820723c */ /* 0x060fe2000000181c */
[----:B------:R-:W2:Y:S07]  /*b930*/  LDSM.16.M88.4 R28, [R208+0x17000] ;  /* 0x01700000d01c783b */ /* 0x000eae0000000200 */
[C---:B------:R-:W-:Y:S01]  /*b940*/  HMMA.16816.F32 R184, R8.reuse, R24, R172 ;  /* 0x0000001808b8723c */ /* 0x040fe200000018ac */
[----:B------:R-:W3:Y:S07]  /*b950*/  LDSM.16.M88.4 R24, [R208+0x17800] ;  /* 0x01780000d018783b */ /* 0x000eee0000000200 */
[----:B------:R-:W-:Y:S01]  /*b960*/  HMMA.16816.F32 R20, R8, R22, R12 ;  /* 0x000000160814723c */ /* 0x000fe2000000180c */
[----:B------:R-:W5:Y:S07]  /*b970*/  LDSM.16.M88.4 R8, [R216+0xc000] ;  /* 0x00c00000d808783b */ /* 0x000f6e0000000200 */
[C---:B----4-:R-:W-:Y:S08]  /*b980*/  HMMA.16816.F32 R172, R4.reuse, R202, R196 ;  /* 0x000000ca04ac723c */ /* 0x050ff000000018c4 */
[C---:B------:R-:W-:Y:S08]  /*b990*/  HMMA.16816.F32 R12, R4.reuse, R200, R180 ;  /* 0x000000c8040c723c */ /* 0x040ff000000018b4 */
[C---:B-1----:R-:W-:Y:S08]  /*b9a0*/  HMMA.16816.F32 R196, R4.reuse, R168, R192 ;  /* 0x000000a804c4723c */ /* 0x042ff000000018c0 */
[C---:B------:R-:W-:Y:S08]  /*b9b0*/  HMMA.16816.F32 R192, R4.reuse, R170, R188 ;  /* 0x000000aa04c0723c */ /* 0x040ff000000018bc */
[C---:B--2---:R-:W-:Y:S08]  /*b9c0*/  HMMA.16816.F32 R188, R4.reuse, R28, R184 ;  /* 0x0000001c04bc723c */ /* 0x044ff000000018b8 */
[C---:B------:R-:W-:Y:S01]  /*b9d0*/  HMMA.16816.F32 R184, R4.reuse, R30, R176 ;  /* 0x0000001e04b8723c */ /* 0x040fe200000018b0 */
[----:B------:R-:W1:Y:S04]  /*b9e0*/  LDSM.16.M88.4 R176, [R222] ;  /* 0x00000000deb0783b */ /* 0x000e680000000200 */
[----:B------:R-:W-:Y:S03]  /*b9f0*/  LDSM.16.M88.4 R28, [R220] ;  /* 0x00000000dc1c783b */ /* 0x000fe60000000200 */
[C---:B---3--:R-:W-:Y:S01]  /*ba00*/  HMMA.16816.F32 R180, R4.reuse, R24, R32 ;  /* 0x0000001804b4723c */ /* 0x048fe20000001820 */
[----:B------:R-:W2:Y:S07]  /*ba10*/  LDSM.16.M88.4 R32, [R221] ;  /* 0x00000000dd20783b */ /* 0x000eae0000000200 */
[----:B------:R-:W-:Y:S01]  /*ba20*/  HMMA.16816.F32 R168, R4, R26, R20 ;  /* 0x0000001a04a8723c */ /* 0x000fe20000001814 */
[----:B------:R-:W-:Y:S04]  /*ba30*/  LDSM.16.M88.4 R4, [R218+0xc000] ;  /* 0x00c00000da04783b */ /* 0x000fe80000000200 */
[----:B------:R-:W3:Y:S03]  /*ba40*/  LDSM.16.M88.4 R24, [R214+0x16000] ;  /* 0x01600000d618783b */ /* 0x000ee60000000200 */
[C---:B-----5:R-:W-:Y:S08]  /*ba50*/  HMMA.16816.F32 R20, R8.reuse, R148, R12 ;  /* 0x000000940814723c */ /* 0x060ff0000000180c */
[C---:B------:R-:W-:Y:S01]  /*ba60*/  HMMA.16816.F32 R12, R8.reuse, R150, R172 ;  /* 0x00000096080c723c */ /* 0x040fe200000018ac */
[----:B------:R-:W4:Y:S07]  /*ba70*/  LDSM.16.M88.4 R172, [R214+0x16800] ;  /* 0x01680000d6ac783b */ /* 0x000f2e0000000200 */
[C---:B-1----:R-:W-:Y:S08]  /*ba80*/  HMMA.16816.F32 R148, R8.reuse, R176, R196 ;  /* 0x000000b00894723c */ /* 0x042ff000000018c4 */
[C---:B------:R-:W-:Y:S08]  /*ba90*/  HMMA.16816.F32 R176, R8.reuse, R178, R192 ;  /* 0x000000b208b0723c */ /* 0x040ff000000018c0 */
[C---:B--2---:R-:W-:Y:S08]  /*baa0*/  HMMA.16816.F32 R192, R8.reuse, R32, R188 ;  /* 0x0000002008c0723c */ /* 0x044ff000000018bc */
[C---:B------:R-:W-:Y:S01]  /*bab0*/  HMMA.16816.F32 R188, R8.reuse, R34, R184 ;  /* 0x0000002208bc723c */ /* 0x040fe200000018b8 */
[----:B------:R-:W1:Y:S07]  /*bac0*/  LDSM.16.M88.4 R32, [R214+0x17000] ;  /* 0x01700000d620783b */ /* 0x000e6e0000000200 */
[----:B------:R-:W-:Y:S08]  /*bad0*/  HMMA.16816.F32 R184, R8, R28, R180 ;  /* 0x0000001c08b8723c */ /* 0x000ff000000018b4 */
[----:B---3--:R-:W-:Y:S01]  /*bae0*/  HMMA.16816.F32 R196, R4, R24, R20 ;  /* 0x0000001804c4723c */ /* 0x008fe20000001814 */
[----:B------:R-:W2:Y:S07]  /*baf0*/  LDSM.16.M88.4 R20, [R214+0x17800] ;  /* 0x01780000d614783b */ /* 0x000eae0000000200 */
[----:B------:R-:W-:Y:S01]  /*bb00*/  HMMA.16816.F32 R180, R8, R30, R168 ;  /* 0x0000001e08b4723c */ /* 0x000fe200000018a8 */
[----:B------:R-:W-:Y:S04]  /*bb10*/  LDSM.16.M88.4 R8, [R217+0xc000] ;  /* 0x00c00000d908783b */ /* 0x000fe80000000200 */
[----:B------:R-:W3:Y:S03]  /*bb20*/  LDSM.16.M88.4 R168, [R213+0x6000] ;  /* 0x00600000d5a8783b */ /* 0x000ee60000000200 */
[C---:B------:R-:W-:Y:S01]  /*bb30*/  HMMA.16816.F32 R12, R4.reuse, R26, R12 ;  /* 0x0000001a040c723c */ /* 0x040fe2000000180c */
[----:B------:R-:W5:Y:S07]  /*bb40*/  LDSM.16.M88.4 R28, [R213+0x6800] ;  /* 0x00680000d51c783b */ /* 0x000f6e0000000200 */
[C---:B----4-:R-:W-:Y:S08]  /*bb50*/  HMMA.16816.F32 R24, R4.reuse, R172, R148 ;  /* 0x000000ac0418723c */ /* 0x050ff00000001894 */
[C---:B------:R-:W-:Y:S01]  /*bb60*/  HMMA.16816.F32 R148, R4.reuse, R174, R176 ;  /* 0x000000ae0494723c */ /* 0x040fe200000018b0 */
[----:B------:R-:W4:Y:S07]  /*bb70*/  LDSM.16.M88.4 R172, [R213+0x7000] ;  /* 0x00700000d5ac783b */ /* 0x000f2e0000000200 */
[C---:B-1----:R-:W-:Y:S08]  /*bb80*/  HMMA.16816.F32 R176, R4.reuse, R32, R192 ;  /* 0x0000002004b0723c */ /* 0x042ff000000018c0 */
[C---:B------:R-:W-:Y:S08]  /*bb90*/  HMMA.16816.F32 R188, R4.reuse, R34, R188 ;  /* 0x0000002204bc723c */ /* 0x040ff000000018bc */
[C---:B--2---:R-:W-:Y:S08]  /*bba0*/  HMMA.16816.F32 R184, R4.reuse, R20, R184 ;  /* 0x0000001404b8723c */ /* 0x044ff000000018b8 */
[----:B------:R-:W-:Y:S08]  /*bbb0*/  HMMA.16816.F32 R180, R4, R22, R180 ;  /* 0x0000001604b4723c */ /* 0x000ff000000018b4 */
[C---:B---3--:R-:W-:Y:S08]  /*bbc0*/  HMMA.16816.F32 R32, R8.reuse, R170, R12 ;  /* 0x000000aa0820723c */ /* 0x048ff0000000180c */
[----:B-----5:R-:W-:Y:S01]  /*bbd0*/  HMMA.16816.F32 R20, R8, R30, R148 ;  /* 0x0000001e0814723c */ /* 0x020fe20000001894 */
[----:B------:R-:W1:Y:S01]  /*bbe0*/  LDSM.16.M88.4 R148, [R213+0x7800] ;  /* 0x00780000d594783b */ /* 0x000e620000000200 */
[----:B------:R-:W-:-:S06]  /*bbf0*/  DEPBAR.LE SB0, 0x0 ;  /* 0x000080000000791a */ /* 0x000fcc0000000000 */
[C---:B------:R-:W-:Y:S08]  /*bc00*/  HMMA.16816.F32 R24, R8.reuse, R28, R24 ;  /* 0x0000001c0818723c */ /* 0x040ff00000001818 */
[----:B----4-:R-:W-:Y:S01]  /*bc10*/  HMMA.16816.F32 R4, R8, R172, R176 ;  /* 0x000000ac0804723c */ /* 0x010fe200000018b0 */
[----:B------:R-:W-:Y:S02]  /*bc20*/  FSEL R13, R32, -INF , !P2 ;  /* 0xff800000200d7808 */ /* 0x000fe40005000000 */
[----:B------:R-:W-:-:S02]  /*bc30*/  FSEL R14, R34, -INF , !P5 ;  /* 0xff800000220e7808 */ /* 0x000fc40006800000 */
[----:B------:R-:W-:Y:S02]  /*bc40*/  FSEL R12, R33, -INF , !P1 ;  /* 0xff800000210c7808 */ /* 0x000fe40004800000 */
[----:B------:R-:W-:Y:S01]  /*bc50*/  FSEL R15, R35, -INF , !P3 ;  /* 0xff800000230f7808 */ /* 0x000fe20005800000 */
[C---:B------:R-:W-:Y:S01]  /*bc60*/  HMMA.16816.F32 R28, R8.reuse, R168, R196 ;  /* 0x000000a8081c723c */ /* 0x040fe200000018c4 */
[----:B------:R-:W-:Y:S01]  /*bc70*/  BAR.SYNC.DEFER_BLOCKING 0x0 ;  /* 0x0000000000007b1d */ /* 0x000fe20000010000 */
[-C--:B------:R-:W-:Y:S02]  /*bc80*/  ISETP.GE.AND P2, PT, R3, R16.reuse, PT ;  /* 0x000000100300720c */ /* 0x080fe40003f46270 */
[C---:B------:R-:W-:Y:S02]  /*bc90*/  ISETP.GE.AND P5, PT, R2.reuse, R17, PT ;  /* 0x000000110200720c */ /* 0x040fe40003fa6270 */
[----:B------:R-:W-:Y:S02]  /*bca0*/  ISETP.GE.AND P1, PT, R2, R16, PT ;  /* 0x000000100200720c */ /* 0x000fe40003f26270 */
[----:B------:R-:W-:Y:S01]  /*bcb0*/  HMMA.16816.F32 R32, R8, R174, R188 ;  /* 0x000000ae0820723c */ /* 0x000fe200000018bc */
[----:B------:R-:W-:-:S02]  /*bcc0*/  IADD3 R3, R0, 0x18, RZ ;  /* 0x0000001800037810 */ /* 0x000fc40007ffe0ff */
[----:B------:R-:W-:Y:S02]  /*bcd0*/  IADD3 R2, R0, 0x19, RZ ;  /* 0x0000001900027810 */ /* 0x000fe40007ffe0ff */
[----:B------:R-:W-:Y:S02]  /*bce0*/  FSEL R170, R24, -INF , !P0 ;  /* 0xff80000018aa7808 */ /* 0x000fe40004000000 */
[----:B------:R-:W-:Y:S02]  /*bcf0*/  FSEL R176, R26, -INF , !P2 ;  /* 0xff8000001ab07808 */ /* 0x000fe40005000000 */
[----:B------:R-:W-:Y:S02]  /*bd00*/  FSEL R171, R25, -INF , !P5 ;  /* 0xff80000019ab7808 */ /* 0x000fe40006800000 */
[----:B------:R-:W-:Y:S02]  /*bd10*/  ISETP.GE.AND P0, PT, R3, R16, PT ;  /* 0x000000100300720c */ /* 0x000fe40003f06270 */
[----:B------:R-:W-:-:S02]  /*bd20*/  ISETP.GE.AND P2, PT, R2, R17, PT ;  /* 0x000000110200720c */ /* 0x000fc40003f46270 */
[-C--:B------:R-:W-:Y:S02]  /*bd30*/  ISETP.GE.AND P5, PT, R2, R16.reuse, PT ;  /* 0x000000100200720c */ /* 0x080fe40003fa6270 */
[----:B------:R-:W-:Y:S02]  /*bd40*/  IADD3 R2, R0, 0x21, RZ ;  /* 0x0000002100027810 */ /* 0x000fe40007ffe0ff */
[----:B------:R-:W-:Y:S02]  /*bd50*/  FSEL R174, R22, -INF , !P0 ;  /* 0xff80000016ae7808 */ /* 0x000fe40004000000 */
[----:B------:R-:W-:Y:S02]  /*bd60*/  FSEL R173, R21, -INF , !P2 ;  /* 0xff80000015ad7808 */ /* 0x000fe40005000000 */
[----:B------:R-:W-:Y:S02]  /*bd70*/  FSEL R175, R27, -INF , !P1 ;  /* 0xff8000001baf7808 */ /* 0x000fe40004800000 */
[C---:B------:R-:W-:Y:S01]  /*bd80*/  ISETP.GE.AND P0, PT, R2.reuse, R17, PT ;  /* 0x000000110200720c */ /* 0x040fe20003f06270 */
[----:B-1----:R-:W-:Y:S01]  /*bd90*/  HMMA.16816.F32 R24, R8, R148, R184 ;  /* 0x000000940818723c */ /* 0x002fe200000018b8 */
[----:B------:R-:W-:-:S02]  /*bda0*/  ISETP.GE.AND P2, PT, R2, R16, PT ;  /* 0x000000100200720c */ /* 0x000fc40003f46270 */
[----:B------:R-:W-:Y:S02]  /*bdb0*/  ISETP.GE.AND P3, PT, R3, R17, PT ;  /* 0x000000110300720c */ /* 0x000fe40003f66270 */
[C---:B------:R-:W-:Y:S02]  /*bdc0*/  IADD3 R2, R0.reuse, 0x29, RZ ;  /* 0x0000002900027810 */ /* 0x040fe40007ffe0ff */
[----:B------:R-:W-:Y:S02]  /*bdd0*/  FSEL R247, R5, -INF , !P0 ;  /* 0xff80000005f77808 */ /* 0x000fe40004000000 */
[----:B------:R-:W-:Y:S02]  /*bde0*/  IADD3 R3, R0, 0x20, RZ ;  /* 0x0000002000037810 */ /* 0x000fe40007ffe0ff */
[----:B------:R-:W-:Y:S02]  /*bdf0*/  FSEL R172, R20, -INF , !P3 ;  /* 0xff80000014ac7808 */ /* 0x000fe40005800000 */
[----:B------:R-:W-:-:S02]  /*be00*/  FSEL R168, R23, -INF , !P5 ;  /* 0xff80000017a87808 */ /* 0x000fc40006800000 */
[-C--:B------:R-:W-:Y:S01]  /*be10*/  ISETP.GE.AND P0, PT, R2, R16.reuse, PT ;  /* 0x000000100200720c */ /* 0x080fe20003f06270 */
[----:B------:R-:W-:Y:S01]  /*be20*/  HMMA.16816.F32 R20, R8, R150, R180 ;  /* 0x000000960814723c */ /* 0x000fe200000018b4 */
[----:B------:R-:W-:Y:S02]  /*be30*/  ISETP.GE.AND P3, PT, R3, R16, PT ;  /* 0x000000100300720c */ /* 0x000fe40003f66270 */
[----:B------:R-:W-:Y:S02]  /*be40*/  FSEL R186, R35, -INF , !P0 ;  /* 0xff80000023ba7808 */ /* 0x000fe40004000000 */
[-C--:B------:R-:W-:Y:S02]  /*be50*/  ISETP.GE.AND P1, PT, R3, R17.reuse, PT ;  /* 0x000000110300720c */ /* 0x080fe40003f26270 */
[C---:B------:R-:W-:Y:S02]  /*be60*/  ISETP.GE.AND P0, PT, R0.reuse, R17, PT ;  /* 0x000000110000720c */ /* 0x040fe40003f06270 */
[----:B------:R-:W-:-:S02]  /*be70*/  IADD3 R3, R0, 0x28, RZ ;  /* 0x0000002800037810 */ /* 0x000fc40007ffe0ff */
[----:B------:R-:W-:Y:S02]  /*be80*/  FSEL R179, R6, -INF , !P3 ;  /* 0xff80000006b37808 */ /* 0x000fe40005800000 */
[----:B------:R-:W-:Y:S02]  /*be90*/  FSEL R246, R4, -INF , !P1 ;  /* 0xff80000004f67808 */ /* 0x000fe40004800000 */
[----:B------:R-:W-:Y:S02]  /*bea0*/  FSEL R6, R28, -INF , !P0 ;  /* 0xff8000001c067808 */ /* 0x000fe40004000000 */
[----:B------:R-:W-:Y:S02]  /*beb0*/  ISETP.GE.AND P1, PT, R3, R16, PT ;  /* 0x000000100300720c */ /* 0x000fe40003f26270 */
[----:B------:R-:W-:Y:S02]  /*bec0*/  ISETP.GE.AND P3, PT, R2, R17, PT ;  /* 0x000000110200720c */ /* 0x000fe40003f66270 */
[----:B------:R-:W-:-:S02]  /*bed0*/  PLOP3.LUT P0, PT, PT, PT, UP0, 0x80, 0x0 ;  /* 0x000000000000781c */ /* 0x000fc40003f0f008 */
[----:B------:R-:W-:Y:S02]  /*bee0*/  ISETP.GE.AND P5, PT, R3, R17, PT ;  /* 0x000000110300720c */ /* 0x000fe40003fa6270 */
[C---:B------:R-:W-:Y:S02]  /*bef0*/  IADD3 R2, R0.reuse, 0x31, RZ ;  /* 0x0000003100027810 */ /* 0x040fe40007ffe0ff */
[----:B------:R-:W-:Y:S02]  /*bf00*/  IADD3 R3, R0, 0x30, RZ ;  /* 0x0000003000037810 */ /* 0x000fe40007ffe0ff */
[----:B------:R-:W-:Y:S02]  /*bf10*/  FSEL R200, R34, -INF , !P1 ;  /* 0xff80000022c87808 */ /* 0x000fe40004800000 */
[----:B------:R-:W-:Y:S02]  /*bf20*/  FSEL R178, R33, -INF , !P3 ;  /* 0xff80000021b27808 */ /* 0x000fe40005800000 */
[----:B------:R-:W-:-:S02]  /*bf30*/  FSEL R201, R7, -INF , !P2 ;  /* 0xff80000007c97808 */ /* 0x000fc40005000000 */
[----:B------:R-:W-:Y:S02]  /*bf40*/  FSEL R252, R32, -INF , !P5 ;  /* 0xff80000020fc7808 */ /* 0x000fe40006800000 */
[CC--:B------:R-:W-:Y:S02]  /*bf50*/  ISETP.GE.AND P1, PT, R2.reuse, R17.reuse, PT ;  /* 0x000000110200720c */ /* 0x0c0fe40003f26270 */
[-C--:B------:R-:W-:Y:S02]  /*bf60*/  ISETP.GE.AND P3, PT, R2, R16.reuse, PT ;  /* 0x000000100200720c */ /* 0x080fe40003f66270 */
[----:B------:R-:W-:Y:S02]  /*bf70*/  FSEL R11, R31, -INF , !P4 ;  /* 0xff8000001f0b7808 */ /* 0x000fe40006000000 */
[C---:B------:R-:W-:Y:S02]  /*bf80*/  ISETP.GE.AND P2, PT, R3.reuse, R17, PT ;  /* 0x000000110300720c */ /* 0x040fe40003f46270 */
        /* <DEDUP_REMOVED lines=49> */
.L_x_752:
[----:B------:R-:W2:Y:S01]  /*c2a0*/  LDL R10, [R1+0x10] ;  /* 0x00001000010a7983 */ /* 0x000ea20000100800 */
[----:B------:R-:W-:Y:S01]  /*c2b0*/  IMAD.MOV.U32 R35, RZ, RZ, R249 ;  /* 0x000000ffff237224 */ /* 0x000fe200078e00f9 */
[----:B------:R-:W-:-:S02]  /*c2c0*/  MOV R34, R248 ;  /* 0x000000f800227202 */ /* 0x000fc40000000f00 */
[----:B-1----:R-:W3:Y:S04]  /*c2d0*/  LDL R3, [R1+0x28] ;  /* 0x0000280001037983 */ /* 0x002ee80000100800 */
[----:B------:R-:W4:Y:S01]  /*c2e0*/  LDL R9, [R1+0x38] ;  /* 0x0000380001097983 */ /* 0x000f220000100800 */
[----:B------:R-:W-:Y:S01]  /*c2f0*/  FMNMX.FTZ R0, R250, R6, !PT ;  /* 0x00000006fa007209 */ /* 0x000fe20007810000 */
[----:B------:R-:W-:Y:S02]  /*c300*/  USHF.L.U32 UR4, UR28, 0x1, URZ ;  /* 0x000000011c047899 */ /* 0x000fe4000800063f */
        /* <DEDUP_REMOVED lines=34> */
[----:B------:R-:W-:Y:S04]  /*c530*/  SHFL.BFLY PT, R5, R4, 0x2, 0x1f ;  /* 0x0c401f0004057f89 */ /* 0x000fe800000e0000 */
[----:B------:R-:W1:Y:S01]  /*c540*/  SHFL.BFLY PT, R148, R0, 0x1, 0x1f ;  /* 0x0c201f0000947f89 */ /* 0x000e6200000e0000 */
[----:B------:R-:W-:Y:S02]  /*c550*/  MOV R2, UR4 ;  /* 0x0000000400027c02 */ /* 0x000fe40008000f00 */
[----:B-1----:R-:W-:-:S04]  /*c560*/  FMNMX.FTZ R148, R0, R148, !PT ;  /* 0x0000009400947209 */ /* 0x002fc80007810000 */
[C---:B------:R-:W-:Y:S01]  /*c570*/  FSETP.NEU.FTZ.AND P1, PT, R148.reuse, -INF , PT ;  /* 0xff8000009400780b */ /* 0x040fe20003f3d000 */
[----:B------:R-:W-:Y:S02]  /*c580*/  FMUL.FTZ R0, R148, c[0x0][0x23c] ;  /* 0x00008f0094007a20 */ /* 0x000fe40000410000 */
[----:B--2---:R-:W-:-:S05]  /*c590*/  IMAD.WIDE.U32 R150, R10, -0x2daee0ad, RZ ;  /* 0xd2511f530a967825 */ /* 0x004fca00078e00ff */
[----:B------:R-:W-:Y:S01]  /*c5a0*/  LOP3.LUT R2, R151, UR27, R2, 0x96, !PT ;  /* 0x0000001b97027c12 */ /* 0x000fe2000f8e9602 */
[----:B---3--:R-:W-:-:S04]  /*c5b0*/  IMAD.WIDE.U32 R180, R3, -0x326172a9, RZ ;  /* 0xcd9e8d5703b47825 */ /* 0x008fc800078e00ff */
[----:B------:R-:W-:Y:S01]  /*c5c0*/  IMAD.WIDE.U32 R2, R2, -0x326172a9, RZ ;  /* 0xcd9e8d5702027825 */ /* 0x000fe200078e00ff */
[----:B----4-:R-:W-:-:S04]  /*c5d0*/  LOP3.LUT R9, R181, R9, RZ, 0x3c, !PT ;  /* 0x00000009b5097212 */ /* 0x010fc800078e3cff */
[----:B------:R-:W-:Y:S02]  /*c5e0*/  LOP3.LUT R10, R3, UR15, R180, 0x96, !PT ;  /* 0x0000000f030a7c12 */ /* 0x000fe4000f8e96b4 */
[----:B------:R-:W-:Y:S02]  /*c5f0*/  FMNMX.FTZ R3, R4, R5, !PT ;  /* 0x0000000504037209 */ /* 0x000fe40007810000 */
[----:B------:R-:W-:Y:S01]  /*c600*/  LOP3.LUT R2, R35, UR13, R2, 0x96, !PT ;  /* 0x0000000d23027c12 */ /* 0x000fe2000f8e9602 */
[----:B------:R-:W-:Y:S02]  /*c610*/  IMAD R149, R9, -0x2daee0ad, RZ ;  /* 0xd2511f5309957824 */ /* 0x000fe400078e02ff */
[----:B------:R-:W1:Y:S01]  /*c620*/  SHFL.BFLY PT, R9, R3, 0x1, 0x1f ;  /* 0x0c201f0003097f89 */ /* 0x000e6200000e0000 */
[----:B------:R-:W-:-:S04]  /*c630*/  IMAD.WIDE.U32 R4, R10, -0x2daee0ad, RZ ;  /* 0xd2511f530a047825 */ /* 0x000fc800078e00ff */
[----:B------:R-:W-:Y:S01]  /*c640*/  IMAD.WIDE.U32 R16, R2, -0x2daee0ad, RZ ;  /* 0xd2511f5302107825 */ /* 0x000fe200078e00ff */
[----:B------:R-:W-:Y:S02]  /*c650*/  FSEL R2, R0, RZ, P1 ;  /* 0x000000ff00027208 */ /* 0x000fe40000800000 */
[----:B------:R-:W-:Y:S02]  /*c660*/  LOP3.LUT R5, R5, UR12, R149, 0x96, !PT ;  /* 0x0000000c05057c12 */ /* 0x000fe4000f8e9695 */
[----:B------:R-:W-:-:S03]  /*c670*/  LOP3.LUT R0, R17, UR10, R4, 0x96, !PT ;  /* 0x0000000a11007c12 */ /* 0x000fc6000f8e9604 */
[----:B------:R-:W-:-:S04]  /*c680*/  IMAD.WIDE.U32 R4, R5, -0x326172a9, RZ ;  /* 0xcd9e8d5705047825 */ /* 0x000fc800078e00ff */
[----:B------:R-:W-:Y:S01]  /*c690*/  IMAD.WIDE.U32 R30, R0, -0x326172a9, RZ ;  /* 0xcd9e8d57001e7825 */ /* 0x000fe200078e00ff */
[----:B------:R-:W-:-:S04]  /*c6a0*/  LOP3.LUT R5, R5, UR11, R34, 0x96, !PT ;  /* 0x0000000b05057c12 */ /* 0x000fc8000f8e9622 */
[----:B------:R-:W-:Y:S01]  /*c6b0*/  LOP3.LUT R0, R31, UR9, R4, 0x96, !PT ;  /* 0x000000091f007c12 */ /* 0x000fe2000f8e9604 */
[----:B------:R-:W-:Y:S01]  /*c6c0*/  IMAD.WIDE.U32 R4, R5, -0x2daee0ad, RZ ;  /* 0xd2511f5305047825 */ /* 0x000fe200078e00ff */
[----:B-1----:R-:W-:-:S03]  /*c6d0*/  FMNMX.FTZ R3, R3, R9, !PT ;  /* 0x0000000903037209 */ /* 0x002fc60007810000 */
[----:B------:R-:W-:Y:S01]  /*c6e0*/  IMAD.WIDE.U32 R26, R0, -0x2daee0ad, RZ ;  /* 0xd2511f53001a7825 */ /* 0x000fe200078e00ff */
[----:B------:R-:W-:-:S04]  /*c6f0*/  LOP3.LUT R0, R5, UR8, R16, 0x96, !PT ;  /* 0x0000000805007c12 */ /* 0x000fc8000f8e9610 */
[----:B------:R-:W-:Y:S01]  /*c700*/  LOP3.LUT R4, R27, UR6, R4, 0x96, !PT ;  /* 0x000000061b047c12 */ /* 0x000fe2000f8e9604 */
[C---:B------:R-:W-:Y:S01]  /*c710*/  FMUL.FTZ R10, R3.reuse, c[0x0][0x23c] ;  /* 0x00008f00030a7a20 */ /* 0x040fe20000410000 */
[----:B------:R-:W-:Y:S01]  /*c720*/  FSETP.NEU.FTZ.AND P0, PT, R3, -INF , PT ;  /* 0xff8000000300780b */ /* 0x000fe20003f1d000 */
[----:B------:R-:W1:Y:S01]  /*c730*/  LDC.U8 R16, c[0x0][0x2d8] ;  /* 0x0000b600ff107b82 */ /* 0x000e620000000000 */
[----:B------:R-:W-:Y:S02]  /*c740*/  FFMA.FTZ R12, R12, c[0x0][0x23c], -R2 ;  /* 0x00008f000c0c7a23 */ /* 0x000fe40000010802 */
[----:B------:R-:W-:Y:S01]  /*c750*/  IMAD.WIDE.U32 R4, R4, -0x326172a9, RZ ;  /* 0xcd9e8d5704047825 */ /* 0x000fe200078e00ff */
[----:B------:R-:W-:Y:S01]  /*c760*/  FSEL R10, R10, RZ, P0 ;  /* 0x000000ff0a0a7208 */ /* 0x000fe20000000000 */
[----:B------:R2:W-:Y:S02]  /*c770*/  MUFU.EX2 R182, R12 ;  /* 0x0000000c00b67308 */ /* 0x0005e40000000800 */
[----:B------:R-:W-:-:S04]  /*c780*/  IMAD.WIDE.U32 R24, R0, -0x326172a9, RZ ;  /* 0xcd9e8d5700187825 */ /* 0x000fc800078e00ff */
[----:B------:R-:W-:Y:S01]  /*c790*/  FFMA.FTZ R7, R7, c[0x0][0x23c], -R2 ;  /* 0x00008f0007077a23 */ /* 0x000fe20000010802 */
[----:B------:R-:W-:Y:S01]  /*c7a0*/  LOP3.LUT R0, R5, UR16, R24, 0x96, !PT ;  /* 0x0000001005007c12 */ /* 0x000fe2000f8e9618 */
[----:B------:R-:W-:Y:S01]  /*c7b0*/  FFMA.FTZ R8, R8, c[0x0][0x23c], -R10 ;  /* 0x00008f0008087a23 */ /* 0x000fe2000001080a */
[----:B------:R-:W-:Y:S01]  /*c7c0*/  LOP3.LUT R5, R4, 0xffff, RZ, 0xc0, !PT ;  /* 0x0000ffff04057812 */ /* 0x000fe200078ec0ff */
[----:B------:R3:W-:Y:S01]  /*c7d0*/  MUFU.EX2 R188, R7 ;  /* 0x0000000700bc7308 */ /* 0x0007e20000000800 */
[----:B------:R-:W-:Y:S01]  /*c7e0*/  FFMA.FTZ R13, R13, c[0x0][0x23c], -R2 ;  /* 0x00008f000d0d7a23 */ /* 0x000fe20000010802 */
[----:B--2---:R-:W-:Y:S01]  /*c7f0*/  SHF.R.U32.HI R12, RZ, 0x10, R4 ;  /* 0x00000010ff0c7819 */ /* 0x004fe20000011604 */
[----:B------:R-:W-:Y:S01]  /*c800*/  FFMA.FTZ R6, R6, c[0x0][0x23c], -R2 ;  /* 0x00008f0006067a23 */ /* 0x000fe20000010802 */
[----:B------:R-:W-:Y:S02]  /*c810*/  LOP3.LUT R9, R4, 0xff, RZ, 0xc0, !PT ;  /* 0x000000ff04097812 */ /* 0x000fe400078ec0ff */
[----:B------:R-:W-:-:S02]  /*c820*/  LOP3.LUT R12, R12, 0xff, RZ, 0xc0, !PT ;  /* 0x000000ff0c0c7812 */ /* 0x000fc400078ec0ff */
[----:B------:R2:W-:Y:S01]  /*c830*/  MUFU.EX2 R32, R8 ;  /* 0x0000000800207308 */ /* 0x0005e20000000800 */
[----:B---3--:R-:W-:Y:S02]  /*c840*/  SHF.R.U32.HI R7, RZ, 0x18, R4 ;  /* 0x00000018ff077819 */ /* 0x008fe40000011604 */
[----:B------:R-:W-:-:S05]  /*c850*/  LOP3.LUT R4, R0, 0xffff, RZ, 0xc0, !PT ;  /* 0x0000ffff00047812 */ /* 0x000fca00078ec0ff */
[----:B------:R-:W-:Y:S01]  /*c860*/  MUFU.EX2 R185, R13 ;  /* 0x0000000d00b97308 */ /* 0x000fe20000000800 */
[----:B------:R-:W-:Y:S01]  /*c870*/  PRMT R12, R12, 0x5410, R7 ;  /* 0x000054100c0c7816 */ /* 0x000fe20000000007 */
[----:B------:R-:W-:Y:S01]  /*c880*/  FFMA.FTZ R7, R15, c[0x0][0x23c], -R10 ;  /* 0x00008f000f077a23 */ /* 0x000fe2000001080a */
[----:B------:R-:W-:Y:S02]  /*c890*/  SHF.R.U32.HI R4, RZ, 0x8, R4 ;  /* 0x00000008ff047819 */ /* 0x000fe40000011604 */
[----:B--2---:R-:W-:Y:S01]  /*c8a0*/  SHF.R.U32.HI R8, RZ, 0x8, R5 ;  /* 0x00000008ff087819 */ /* 0x004fe20000011605 */
[----:B------:R-:W-:Y:S02]  /*c8b0*/  FFMA.FTZ R5, R14, c[0x0][0x23c], -R10 ;  /* 0x00008f000e057a23 */ /* 0x000fe4000001080a */
[----:B------:R2:W-:Y:S01]  /*c8c0*/  MUFU.EX2 R169, R6 ;  /* 0x0000000600a97308 */ /* 0x0005e20000000800 */
[----:B-1----:R-:W-:Y:S02]  /*c8d0*/  PRMT R177, R16, 0x7054, R16 ;  /* 0x0000705410b17816 */ /* 0x002fe40000000010 */
[----:B------:R-:W-:Y:S01]  /*c8e0*/  PRMT R8, R9, 0x5410, R8 ;  /* 0x0000541009087816 */ /* 0x000fe20000000008 */
[----:B------:R-:W1:Y:S04]  /*c8f0*/  LDSM.16.MT88.4 R16, [R210+0x18000] ;  /* 0x01800000d210783b */ /* 0x000e680000004200 */
[----:B------:R3:W-:Y:S01]  /*c900*/  MUFU.EX2 R184, R5 ;  /* 0x0000000500b87308 */ /* 0x0007e20000000800 */
[----:B--2---:R-:W-:-:S07]  /*c910*/  LOP3.LUT R6, R0, 0xff, RZ, 0xc0, !PT ;  /* 0x000000ff00067812 */ /* 0x004fce00078ec0ff */
[----:B------:R2:W4:Y:S01]  /*c920*/  MUFU.EX2 R183, R7 ;  /* 0x0000000700b77308 */ /* 0x0005220000000800 */
[----:B------:R-:W-:Y:S02]  /*c930*/  PRMT R13, R6, 0x5410, R4 ;  /* 0x00005410060d7816 */ /* 0x000fe40000000004 */
[--C-:B---3--:R-:W-:Y:S02]  /*c940*/  SHF.R.U32.HI R5, RZ, 0x10, R0.reuse ;  /* 0x00000010ff057819 */ /* 0x108fe40000011600 */
[----:B------:R-:W-:Y:S01]  /*c950*/  SHF.R.U32.HI R4, RZ, 0x18, R0 ;  /* 0x00000018ff047819 */ /* 0x000fe20000011600 */
[----:B------:R-:W-:Y:S01]  /*c960*/  FFMA.FTZ R6, R11, c[0x0][0x23c], -R10 ;  /* 0x00008f000b067a23 */ /* 0x000fe2000001080a */
[----:B------:R-:W-:Y:S02]  /*c970*/  LOP3.LUT R0, R5, 0xff, RZ, 0xc0, !PT ;  /* 0x000000ff05007812 */ /* 0x000fe400078ec0ff */
[----:B--2---:R-:W-:Y:S01]  /*c980*/  FSEL R7, R3, RZ, P0 ;  /* 0x000000ff03077208 */ /* 0x004fe20000000000 */
[----:B------:R2:W3:Y:S01]  /*c990*/  MUFU.EX2 R11, R6 ;  /* 0x00000006000b7308 */ /* 0x0004e20000000800 */
[----:B------:R-:W-:Y:S01]  /*c9a0*/  PRMT R9, R0, 0x5410, R4 ;  /* 0x0000541000097816 */ /* 0x000fe20000000004 */
[----:B------:R-:W-:Y:S01]  /*c9b0*/  HSET2.LE.AND R0, R8, R177, PT ;  /* 0x000000b108007233 */ /* 0x000fe20003803000 */
[----:B------:R-:W-:Y:S01]  /*c9c0*/  FSEL R5, R148, RZ, P1 ;  /* 0x000000ff94057208 */ /* 0x000fe20000800000 */
[----:B------:R-:W-:-:S04]  /*c9d0*/  FADD.FTZ R7, R251, -R7 ;  /* 0x80000007fb077221 */ /* 0x000fc80000010000 */
[----:B------:R-:W-:Y:S01]  /*c9e0*/  FMUL.FTZ R28, R7, c[0x0][0x23c] ;  /* 0x00008f00071c7a20 */ /* 0x000fe20000410000 */
[----:B----4-:R-:W-:Y:S02]  /*c9f0*/  F2FP.PACK_AB R7, R183, R184 ;  /* 0x000000b8b707723e */ /* 0x010fe400000000ff */
[----:B--2---:R-:W-:Y:S01]  /*ca00*/  F2FP.PACK_AB R6, R182, R185 ;  /* 0x000000b9b606723e */ /* 0x004fe200000000ff */
[----:B------:R-:W-:-:S03]  /*ca10*/  FADD.FTZ R4, R250, -R5 ;  /* 0x80000005fa047221 */ /* 0x000fc60000010000 */
[----:B------:R-:W-:Y:S01]  /*ca20*/  LOP3.LUT R6, R0, R6, RZ, 0xc0, !PT ;  /* 0x0000000600067212 */ /* 0x000fe200078ec0ff */
[----:B------:R-:W-:Y:S01]  /*ca30*/  HSET2.LE.AND R0, R12, R177, PT ;  /* 0x000000b10c007233 */ /* 0x000fe20003803000 */
[----:B------:R-:W-:-:S04]  /*ca40*/  FMUL.FTZ R4, R4, c[0x0][0x23c] ;  /* 0x00008f0004047a20 */ /* 0x000fc80000410000 */
[----:B------:R-:W-:Y:S01]  /*ca50*/  LOP3.LUT R7, R0, R7, RZ, 0xc0, !PT ;  /* 0x0000000700077212 */ /* 0x000fe200078ec0ff */
[----:B------:R-:W-:Y:S02]  /*ca60*/  HSET2.LE.AND R0, R13, R177, PT ;  /* 0x000000b10d007233 */ /* 0x000fe40003803000 */
[----:B------:R-:W2:Y:S01]  /*ca70*/  LDSM.16.MT88.4 R12, [R212+0x18000] ;  /* 0x01800000d40c783b */ /* 0x000ea20000004200 */
[----:B------:R4:W5:Y:S08]  /*ca80*/  MUFU.EX2 R29, R4 ;  /* 0x00000004001d7308 */ /* 0x0009700000000800 */
[----:B------:R-:W1:Y:S01]  /*ca90*/  MUFU.EX2 R28, R28 ;  /* 0x0000001c001c7308 */ /* 0x000e620000000800 */
[----:B---3--:R-:W-:-:S02]  /*caa0*/  F2FP.PACK_AB R5, R11, R32 ;  /* 0x000000200b05723e */ /* 0x008fc400000000ff */
[----:B----4-:R-:W-:-:S04]  /*cab0*/  F2FP.PACK_AB R4, R188, R169 ;  /* 0x000000a9bc04723e */ /* 0x010fc800000000ff */
[----:B------:R-:W-:Y:S01]  /*cac0*/  LOP3.LUT R4, R0, R4, RZ, 0xc0, !PT ;  /* 0x0000000400047212 */ /* 0x000fe200078ec0ff */
[----:B------:R-:W-:Y:S01]  /*cad0*/  HSET2.LE.AND R0, R9, R177, PT ;  /* 0x000000b109007233 */ /* 0x000fe20003803000 */
[-C--:B-----5:R-:W-:Y:S02]  /*cae0*/  FMUL.FTZ R36, R36, R29.reuse ;  /* 0x0000001d24247220 */ /* 0x0a0fe40000410000 */
[----:B------:R-:W-:Y:S02]  /*caf0*/  FMUL.FTZ R37, R37, R29 ;  /* 0x0000001d25257220 */ /* 0x000fe40000410000 */
[----:B------:R-:W-:Y:S01]  /*cb00*/  LOP3.LUT R5, R0, R5, RZ, 0xc0, !PT ;  /* 0x0000000500057212 */ /* 0x000fe200078ec0ff */
[-C--:B-1----:R-:W-:Y:S02]  /*cb10*/  FMUL.FTZ R38, R38, R28.reuse ;  /* 0x0000001c26267220 */ /* 0x082fe40000410000 */
[----:B------:R-:W-:Y:S02]  /*cb20*/  FMUL.FTZ R39, R39, R28 ;  /* 0x0000001c27277220 */ /* 0x000fe40000410000 */
[----:B------:R-:W-:-:S02]  /*cb30*/  FMUL.FTZ R40, R40, R29 ;  /* 0x0000001d28287220 */ /* 0x000fc40000410000 */
[-C--:B------:R-:W-:Y:S02]  /*cb40*/  FMUL.FTZ R41, R41, R29.reuse ;  /* 0x0000001d29297220 */ /* 0x080fe40000410000 */
[-C--:B------:R-:W-:Y:S02]  /*cb50*/  FMUL.FTZ R42, R42, R28.reuse ;  /* 0x0000001c2a2a7220 */ /* 0x080fe40000410000 */
[----:B------:R-:W-:Y:S01]  /*cb60*/  FMUL.FTZ R43, R43, R28 ;  /* 0x0000001c2b2b7220 */ /* 0x000fe20000410000 */
[----:B------:R-:W-:Y:S01]  /*cb70*/  HMMA.16816.F32 R240, R4, R16, R36 ;  /* 0x0000001004f0723c */ /* 0x000fe20000001824 */
[----:B------:R-:W-:-:S07]  /*cb80*/  FMUL.FTZ R44, R44, R29 ;  /* 0x0000001d2c2c7220 */ /* 0x000fce0000410000 */
[----:B------:R-:W-:Y:S01]  /*cb90*/  HMMA.16816.F32 R236, R4, R18, R40 ;  /* 0x0000001204ec723c */ /* 0x000fe20000001828 */
[----:B------:R-:W1:Y:S01]  /*cba0*/  LDSM.16.MT88.4 R16, [R211+0x18000] ;  /* 0x01800000d310783b */ /* 0x000e620000004200 */
[-C--:B------:R-:W-:Y:S02]  /*cbb0*/  FMUL.FTZ R45, R45, R29.reuse ;  /* 0x0000001d2d2d7220 */ /* 0x080fe40000410000 */
[-C--:B------:R-:W-:Y:S02]  /*cbc0*/  FMUL.FTZ R46, R46, R28.reuse ;  /* 0x0000001c2e2e7220 */ /* 0x080fe40000410000 */
[----:B------:R-:W-:Y:S02]  /*cbd0*/  FMUL.FTZ R47, R47, R28 ;  /* 0x0000001c2f2f7220 */ /* 0x000fe40000410000 */
[-C--:B------:R-:W-:Y:S02]  /*cbe0*/  FMUL.FTZ R48, R48, R29.reuse ;  /* 0x0000001d30307220 */ /* 0x080fe40000410000 */
[----:B------:R-:W-:-:S02]  /*cbf0*/  FMUL.FTZ R49, R49, R29 ;  /* 0x0000001d31317220 */ /* 0x000fc40000410000 */
[-C--:B------:R-:W-:Y:S02]  /*cc00*/  FMUL.FTZ R50, R50, R28.reuse ;  /* 0x0000001c32327220 */ /* 0x080fe40000410000 */
[----:B------:R-:W-:Y:S02]  /*cc10*/  FMUL.FTZ R51, R51, R28 ;  /* 0x0000001c33337220 */ /* 0x000fe40000410000 */
[----:B------:R-:W-:Y:S02]  /*cc20*/  IMAD.MOV.U32 R41, RZ, RZ, R204 ;  /* 0x000000ffff297224 */ /* 0x000fe400078e00cc */
        /* <DEDUP_REMOVED lines=14> */
[----:B-1----:R-:W-:Y:S01]  /*cd10*/  HMMA.16816.F32 R32, R4, R16, R52 ;  /* 0x000000100420723c */ /* 0x002fe20000001834 */
        /* <DEDUP_REMOVED lines=11> */
[----:B------:R-:W-:Y:S02]  /*cdd0*/  IMAD.MOV.U32 R47, RZ, RZ, R203 ;  /* 0x000000ffff2f7224 */ /* 0x000fe400078e00cb */
[----:B------:R-:W-:Y:S02]  /*cde0*/  IMAD.MOV.U32 R45, RZ, RZ, R202 ;  /* 0x000000ffff2d7224 */ /* 0x000fe400078e00ca */
[----:B------:R-:W-:Y:S02]  /*cdf0*/  IMAD.MOV.U32 R53, RZ, RZ, R200 ;  /* 0x000000ffff357224 */ /* 0x000fe400078e00c8 */
[----:B--2---:R-:W-:Y:S07]  /*ce00*/  HMMA.16816.F32 R200, R4, R12, R60 ;  /* 0x0000000c04c8723c */ /* 0x004fee000000183c */
[----:B------:R-:W-:Y:S01]  /*ce10*/  IMAD.MOV.U32 R63, RZ, RZ, R195 ;  /* 0x000000ffff3f7224 */ /* 0x000fe200078e00c3 */
[----:B------:R-:W-:Y:S01]  /*ce20*/  MOV R62, R194 ;  /* 0x000000c2003e7202 */ /* 0x000fe20000000f00 */
[----:B------:R-:W-:Y:S01]  /*ce30*/  IMAD.MOV.U32 R61, RZ, RZ, R193 ;  /* 0x000000ffff3d7224 */ /* 0x000fe200078e00c1 */
[----:B------:R-:W-:-:S02]  /*ce40*/  MOV R60, R192 ;  /* 0x000000c0003c7202 */ /* 0x000fc40000000f00 */
[----:B------:R-:W-:Y:S01]  /*ce50*/  HMMA.16816.F32 R192, R4, R14, R64 ;  /* 0x0000000e04c0723c */ /* 0x000fe20000001840 */
[----:B------:R-:W2:Y:S01]  /*ce60*/  LDSM.16.MT88.4 R12, [R212+0x1a000] ;  /* 0x01a00000d40c783b */ /* 0x000ea20000004200 */
[-C--:B------:R-:W-:Y:S02]  /*ce70*/  FMUL.FTZ R68, R68, R29.reuse ;  /* 0x0000001d44447220 */ /* 0x080fe40000410000 */
[-C--:B------:R-:W-:Y:S02]  /*ce80*/  FMUL.FTZ R69, R69, R29.reuse ;  /* 0x0000001d45457220 */ /* 0x080fe40000410000 */
[-C--:B------:R-:W-:Y:S02]  /*ce90*/  FMUL.FTZ R70, R70, R28.reuse ;  /* 0x0000001c46467220 */ /* 0x080fe40000410000 */
[----:B------:R-:W-:Y:S02]  /*cea0*/  FMUL.FTZ R71, R71, R28 ;  /* 0x0000001c47477220 */ /* 0x000fe40000410000 */
[----:B------:R-:W-:-:S02]  /*ceb0*/  FMUL.FTZ R72, R72, R29 ;  /* 0x0000001d48487220 */ /* 0x000fc40000410000 */
[----:B------:R-:W-:Y:S02]  /*cec0*/  FMUL.FTZ R73, R73, R29 ;  /* 0x0000001d49497220 */ /* 0x000fe40000410000 */
[-C--:B------:R-:W-:Y:S02]  /*ced0*/  FMUL.FTZ R74, R74, R28.reuse ;  /* 0x0000001c4a4a7220 */ /* 0x080fe40000410000 */
[----:B------:R-:W-:Y:S02]  /*cee0*/  FMUL.FTZ R75, R75, R28 ;  /* 0x0000001c4b4b7220 */ /* 0x000fe40000410000 */
[----:B------:R-:W-:Y:S01]  /*cef0*/  IMAD.MOV.U32 R55, RZ, RZ, R188 ;  /* 0x000000ffff377224 */ /* 0x000fe200078e00bc */
[----:B------:R-:W-:Y:S01]  /*cf00*/  MOV R54, R185 ;  /* 0x000000b900367202 */ /* 0x000fe20000000f00 */
[----:B-1----:R-:W-:Y:S01]  /*cf10*/  HMMA.16816.F32 R188, R4, R16, R68 ;  /* 0x0000001004bc723c */ /* 0x002fe20000001844 */
[----:B------:R-:W-:-:S06]  /*cf20*/  MOV R52, R184 ;  /* 0x000000b800347202 */ /* 0x000fcc0000000f00 */
[----:B------:R-:W-:Y:S02]  /*cf30*/  IMAD.MOV.U32 R71, RZ, RZ, R186 ;  /* 0x000000ffff477224 */ /* 0x000fe400078e00ba */
[----:B------:R-:W-:Y:S02]  /*cf40*/  IMAD.MOV.U32 R69, RZ, RZ, R187 ;  /* 0x000000ffff457224 */ /* 0x000fe400078e00bb */
[----:B------:R-:W-:Y:S01]  /*cf50*/  HMMA.16816.F32 R184, R4, R18, R72 ;  /* 0x0000001204b8723c */ /* 0x000fe20000001848 */
[----:B------:R-:W1:Y:S01]  /*cf60*/  LDSM.16.MT88.4 R16, [R211+0x1a000] ;  /* 0x01a00000d310783b */ /* 0x000e620000004200 */
        /* <DEDUP_REMOVED lines=12> */
[C---:B------:R-:W-:Y:S08]  /*d030*/  HMMA.16816.F32 R248, R4.reuse, R22, R156 ;  /* 0x0000001604f8723c */ /* 0x040ff0000000189c */
        /* <DEDUP_REMOVED lines=82> */
[----:B------:R-:W-:-:S07]  /*d560*/  LOP3.LUT R8, R25, UR7, R30, 0x96, !PT ;  /* 0x0000000719087c12 */ /* 0x000fce000f8e961e */
[----:B------:R-:W-:Y:S01]  /*d570*/  HMMA.16816.F32 R136, R4, R18, R136 ;  /* 0x000000120488723c */ /* 0x000fe20000001888 */
[----:B------:R-:W1:Y:S01]  /*d580*/  LDSM.16.MT88.4 R16, [R211+0x1e000] ;  /* 0x01e00000d310783b */ /* 0x000e620000004200 */
[-C--:B------:R-:W-:Y:S02]  /*d590*/  FMUL.FTZ R160, R160, R29.reuse ;  /* 0x0000001da0a07220 */ /* 0x080fe40000410000 */
[----:B------:R-:W-:Y:S02]  /*d5a0*/  FMUL.FTZ R161, R161, R29 ;  /* 0x0000001da1a17220 */ /* 0x000fe40000410000 */
[-C--:B------:R-:W-:Y:S02]  /*d5b0*/  FMUL.FTZ R162, R162, R28.reuse ;  /* 0x0000001ca2a27220 */ /* 0x080fe40000410000 */
[----:B------:R-:W-:Y:S02]  /*d5c0*/  FMUL.FTZ R163, R163, R28 ;  /* 0x0000001ca3a37220 */ /* 0x000fe40000410000 */
[----:B------:R-:W-:-:S02]  /*d5d0*/  FFMA.FTZ R0, R170, c[0x0][0x23c], -R2 ;  /* 0x00008f00aa007a23 */ /* 0x000fc40000010802 */
[----:B------:R-:W-:Y:S01]  /*d5e0*/  IMAD.WIDE.U32 R8, R8, -0x2daee0ad, RZ ;  /* 0xd2511f5308087825 */ /* 0x000fe200078e00ff */
[----:B------:R-:W-:Y:S01]  /*d5f0*/  MOV R40, R11 ;  /* 0x0000000b00287202 */ /* 0x000fe20000000f00 */
[----:B------:R3:W-:Y:S01]  /*d600*/  MUFU.EX2 R105, R0 ;  /* 0x0000000000697308 */ /* 0x0007e20000000800 */
[----:B--2---:R-:W-:Y:S01]  /*d610*/  HMMA.16816.F32 R160, R4, R12, R160 ;  /* 0x0000000c04a0723c */ /* 0x004fe200000018a0 */
[-C--:B------:R-:W-:Y:S02]  /*d620*/  FMUL.FTZ R140, R140, R29.reuse ;  /* 0x0000001d8c8c7220 */ /* 0x080fe40000410000 */
[----:B------:R-:W-:Y:S02]  /*d630*/  FMUL.FTZ R141, R141, R29 ;  /* 0x0000001d8d8d7220 */ /* 0x000fe40000410000 */
[-C--:B------:R-:W-:Y:S02]  /*d640*/  FMUL.FTZ R142, R142, R28.reuse ;  /* 0x0000001c8e8e7220 */ /* 0x080fe40000410000 */
[----:B------:R-:W-:Y:S01]  /*d650*/  FMUL.FTZ R143, R143, R28 ;  /* 0x0000001c8f8f7220 */ /* 0x000fe20000410000 */
[----:B------:R-:W-:Y:S01]  /*d660*/  LOP3.LUT R11, R8, 0xffff, RZ, 0xc0, !PT ;  /* 0x0000ffff080b7812 */ /* 0x000fe200078ec0ff */
[--C-:B------:R-:W-:Y:S01]  /*d670*/  FFMA.FTZ R12, R172, c[0x0][0x23c], -R2.reuse ;  /* 0x00008f00ac0c7a23 */ /* 0x100fe20000010802 */
[----:B------:R-:W-:Y:S01]  /*d680*/  LOP3.LUT R13, R8, 0xff, RZ, 0xc0, !PT ;  /* 0x000000ff080d7812 */ /* 0x000fe200078ec0ff */
[----:B---3--:R-:W-:-:S02]  /*d690*/  FFMA.FTZ R0, R171, c[0x0][0x23c], -R2 ;  /* 0x00008f00ab007a23 */ /* 0x008fc40000010802 */
[----:B------:R2:W-:Y:S01]  /*d6a0*/  MUFU.EX2 R101, R12 ;  /* 0x0000000c00657308 */ /* 0x0005e20000000800 */
[----:B------:R-:W-:Y:S07]  /*d6b0*/  HMMA.16816.F32 R140, R4, R14, R140 ;  /* 0x0000000e048c723c */ /* 0x000fee000000188c */
[----:B------:R3:W4:Y:S01]  /*d6c0*/  MUFU.EX2 R93, R0 ;  /* 0x00000000005d7308 */ /* 0x0007220000000800 */
[----:B------:R-:W-:Y:S02]  /*d6d0*/  SHF.R.U32.HI R15, RZ, 0x18, R8 ;  /* 0x00000018ff0f7819 */ /* 0x000fe40000011608 */
[----:B--2---:R-:W-:-:S02]  /*d6e0*/  SHF.R.U32.HI R12, RZ, 0x8, R11 ;  /* 0x00000008ff0c7819 */ /* 0x004fc4000001160b */
[----:B------:R-:W-:Y:S01]  /*d6f0*/  SHF.R.U32.HI R11, RZ, 0x10, R8 ;  /* 0x00000010ff0b7819 */ /* 0x000fe20000011608 */
[----:B------:R-:W-:Y:S01]  /*d700*/  FFMA.FTZ R8, R176, c[0x0][0x23c], -R10 ;  /* 0x00008f00b0087a23 */ /* 0x000fe2000001080a */
[----:B---3--:R-:W-:Y:S01]  /*d710*/  LOP3.LUT R0, R9, UR17, R26, 0x96, !PT ;  /* 0x0000001109007c12 */ /* 0x008fe2000f8e961a */
[----:B------:R-:W-:Y:S01]  /*d720*/  FFMA.FTZ R9, R173, c[0x0][0x23c], -R2 ;  /* 0x00008f00ad097a23 */ /* 0x000fe20000010802 */
[----:B------:R-:W-:Y:S01]  /*d730*/  PRMT R31, R13, 0x5410, R12 ;  /* 0x000054100d1f7816 */ /* 0x000fe2000000000c */
[----:B------:R2:W-:Y:S01]  /*d740*/  MUFU.EX2 R100, R8 ;  /* 0x0000000800647308 */ /* 0x0005e20000000800 */
[----:B------:R-:W-:Y:S01]  /*d750*/  LOP3.LUT R14, R0, 0xff, RZ, 0xc0, !PT ;  /* 0x000000ff000e7812 */ /* 0x000fe200078ec0ff */
[-C--:B------:R-:W-:Y:S01]  /*d760*/  FMUL.FTZ R152, R152, R29.reuse ;  /* 0x0000001d98987220 */ /* 0x080fe20000410000 */
[--C-:B------:R-:W-:Y:S01]  /*d770*/  SHF.R.U32.HI R13, RZ, 0x18, R0.reuse ;  /* 0x00000018ff0d7819 */ /* 0x100fe20000011600 */
[----:B------:R-:W-:Y:S01]  /*d780*/  FMUL.FTZ R153, R153, R29 ;  /* 0x0000001d99997220 */ /* 0x000fe20000410000 */
[----:B------:R-:W-:Y:S03]  /*d790*/  LDSM.16.MT88.4 R24, [R209+0x18800] ;  /* 0x01880000d118783b */ /* 0x000fe60000004200 */
[----:B------:R3:W-:Y:S01]  /*d7a0*/  MUFU.EX2 R87, R9 ;  /* 0x0000000900577308 */ /* 0x0007e20000000800 */
[-C--:B------:R-:W-:Y:S01]  /*d7b0*/  FMUL.FTZ R154, R154, R28.reuse ;  /* 0x0000001c9a9a7220 */ /* 0x080fe20000410000 */
[----:B--2---:R-:W-:Y:S01]  /*d7c0*/  SHF.R.U32.HI R8, RZ, 0x10, R0 ;  /* 0x00000010ff087819 */ /* 0x004fe20000011600 */
[----:B------:R-:W-:Y:S01]  /*d7d0*/  FMUL.FTZ R155, R155, R28 ;  /* 0x0000001c9b9b7220 */ /* 0x000fe20000410000 */
[----:B---3--:R-:W-:Y:S01]  /*d7e0*/  LOP3.LUT R9, R0, 0xffff, RZ, 0xc0, !PT ;  /* 0x0000ffff00097812 */ /* 0x008fe200078ec0ff */
[----:B------:R-:W-:-:S03]  /*d7f0*/  FFMA.FTZ R0, R175, c[0x0][0x23c], -R10 ;  /* 0x00008f00af007a23 */ /* 0x000fc6000001080a */
[----:B------:R-:W-:Y:S01]  /*d800*/  SHF.R.U32.HI R9, RZ, 0x8, R9 ;  /* 0x00000008ff097819 */ /* 0x000fe20000011609 */
[----:B------:R2:W3:Y:S01]  /*d810*/  MUFU.EX2 R92, R0 ;  /* 0x00000000005c7308 */ /* 0x0004e20000000800 */
        /* <DEDUP_REMOVED lines=8> */
[----:B--2---:R-:W-:Y:S02]  /*d8a0*/  PRMT R0, R14, 0x5410, R9 ;  /* 0x000054100e007816 */ /* 0x004fe40000000009 */
[----:B------:R-:W-:Y:S01]  /*d8b0*/  LOP3.LUT R8, R8, 0xff, RZ, 0xc0, !PT ;  /* 0x000000ff08087812 */ /* 0x000fe200078ec0ff */
[----:B------:R-:W-:Y:S01]  /*d8c0*/  HMMA.16816.F32 R152, R4, R20, R152 ;  /* 0x000000140498723c */ /* 0x000fe20000001898 */
[----:B------:R-:W2:Y:S01]  /*d8d0*/  LDSM.16.MT88.4 R20, [R210+0x18800] ;  /* 0x01880000d214783b */ /* 0x000ea20000004200 */
[----:B------:R-:W-:Y:S01]  /*d8e0*/  HSET2.LE.AND R0, R0, R177, PT ;  /* 0x000000b100007233 */ /* 0x000fe20003803000 */
[----:B------:R-:W-:-:S02]  /*d8f0*/  PRMT R9, R8, 0x5410, R13 ;  /* 0x0000541008097816 */ /* 0x000fc4000000000d */
[----:B----4-:R-:W-:-:S03]  /*d900*/  F2FP.PACK_AB R8, R93, R105 ;  /* 0x000000695d08723e */ /* 0x010fc600000000ff */
[----:B-1----:R-:W-:Y:S01]  /*d910*/  HMMA.16816.F32 R164, R4, R16, R164 ;  /* 0x0000001004a4723c */ /* 0x002fe200000018a4 */
[----:B------:R-:W-:Y:S01]  /*d920*/  LOP3.LUT R12, R11, 0xff, RZ, 0xc0, !PT ;  /* 0x000000ff0b0c7812 */ /* 0x000fe200078ec0ff */
[----:B------:R-:W-:-:S06]  /*d930*/  FFMA.FTZ R11, R174, c[0x0][0x23c], -R10 ;  /* 0x00008f00ae0b7a23 */ /* 0x000fcc000001080a */
[----:B------:R-:W-:Y:S01]  /*d940*/  HMMA.16816.F32 R144, R4, R18, R144 ;  /* 0x000000120490723c */ /* 0x000fe20000001890 */
[----:B------:R-:W1:Y:S06]  /*d950*/  LDSM.16.MT88.4 R16, [R212+0x18800] ;  /* 0x01880000d410783b */ /* 0x000e6c0000004200 */
[----:B------:R-:W-:Y:S01]  /*d960*/  FFMA.FTZ R5, R168, c[0x0][0x23c], -R10 ;  /* 0x00008f00a8057a23 */ /* 0x000fe2000001080a */
[----:B------:R-:W-:Y:S01]  /*d970*/  LOP3.LUT R4, R0, R8, RZ, 0xc0, !PT ;  /* 0x0000000800047212 */ /* 0x000fe200078ec0ff */
[----:B------:R-:W-:Y:S02]  /*d980*/  HSET2.LE.AND R0, R9, R177, PT ;  /* 0x000000b109007233 */ /* 0x000fe40003803000 */
[----:B------:R3:W-:Y:S08]  /*d990*/  MUFU.EX2 R78, R5 ;  /* 0x00000005004e7308 */ /* 0x0007f00000000800 */
[----:B------:R-:W4:Y:S01]  /*d9a0*/  MUFU.EX2 R68, R11 ;  /* 0x0000000b00447308 */ /* 0x000f220000000800 */
[----:B---3--:R-:W-:-:S04]  /*d9b0*/  F2FP.PACK_AB R5, R92, R100 ;  /* 0x000000645c05723e */ /* 0x008fc800000000ff */
[----:B------:R-:W-:Y:S01]  /*d9c0*/  LOP3.LUT R5, R0, R5, RZ, 0xc0, !PT ;  /* 0x0000000500057212 */ /* 0x000fe200078ec0ff */
[----:B------:R-:W-:Y:S01]  /*d9d0*/  HSET2.LE.AND R0, R31, R177, PT ;  /* 0x000000b11f007233 */ /* 0x000fe20003803000 */
[----:B------:R-:W-:Y:S01]  /*d9e0*/  IMAD.MOV.U32 R31, RZ, RZ, R87 ;  /* 0x000000ffff1f7224 */ /* 0x000fe200078e0057 */
[----:B------:R-:W-:Y:S02]  /*d9f0*/  PRMT R30, R12, 0x5410, R15 ;  /* 0x000054100c1e7816 */ /* 0x000fe4000000000f */
[----:B------:R-:W3:Y:S02]  /*da00*/  LDSM.16.MT88.4 R12, [R211+0x18800] ;  /* 0x01880000d30c783b */ /* 0x000ee40000004200 */
[----:B------:R-:W-:-:S04]  /*da10*/  F2FP.PACK_AB R6, R31, R101 ;  /* 0x000000651f06723e */ /* 0x000fc800000000ff */
[----:B------:R-:W-:Y:S01]  /*da20*/  LOP3.LUT R6, R0, R6, RZ, 0xc0, !PT ;  /* 0x0000000600067212 */ /* 0x000fe200078ec0ff */
[----:B------:R-:W-:Y:S01]  /*da30*/  HSET2.LE.AND R0, R30, R177, PT ;  /* 0x000000b11e007233 */ /* 0x000fe20003803000 */
[----:B----4-:R-:W-:-:S05]  /*da40*/  IMAD.MOV.U32 R30, RZ, RZ, R68 ;  /* 0x000000ffff1e7224 */ /* 0x010fca00078e0044 */
[----:B------:R-:W-:-:S04]  /*da50*/  F2FP.PACK_AB R7, R78, R30 ;  /* 0x0000001e4e07723e */ /* 0x000fc800000000ff */
        /* <DEDUP_REMOVED lines=16> */
[----:B------:R-:W-:-:S02]  /*db60*/  MOV R104, R70 ;  /* 0x0000004600687202 */ /* 0x000fc40000000f00 */
[----:B------:R-:W-:Y:S02]  /*db70*/  MOV R170, R71 ;  /* 0x0000004700aa7202 */ /* 0x000fe40000000f00 */
[----:B------:R-:W-:Y:S02]  /*db80*/  MOV R94, R61 ;  /* 0x0000003d005e7202 */ /* 0x000fe40000000f00 */
[----:B------:R-:W-:Y:S01]  /*db90*/  MOV R84, R63 ;  /* 0x0000003f00547202 */ /* 0x000fe20000000f00 */
[C---:B------:R-:W-:Y:S01]  /*dba0*/  HMMA.16816.F32 R44, R4.reuse, R20, R240 ;  /* 0x00000014042c723c */ /* 0x040fe200000018f0 */
[----:B------:R-:W2:Y:S07]  /*dbb0*/  LDSM.16.MT88.4 R20, [R210+0x1a800] ;  /* 0x01a80000d214783b */ /* 0x000eae0000004200 */
        /* <DEDUP_REMOVED lines=15> */
[C---:B---3--:R-:W-:Y:S01]  /*dcb0*/  HMMA.16816.F32 R84, R4.reuse, R14, R36 ;  /* 0x0000000e0454723c */ /* 0x048fe20000001824 */
[----:B------:R-:W-:Y:S01]  /*dcc0*/  MOV R238, R79 ;  /* 0x0000004f00ee7202 */ /* 0x000fe20000000f00 */
[----:B------:R-:W-:Y:S06]  /*dcd0*/  LDSM.16.MT88.4 R36, [R210+0x1c800] ;  /* 0x01c80000d224783b */ /* 0x000fec0000004200 */
[----:B------:R-:W-:Y:S01]  /*dce0*/  HMMA.16816.F32 R76, R4, R12, R32 ;  /* 0x0000000c044c723c */ /* 0x000fe20000001820 */
[----:B------:R-:W3:Y:S01]  /*dcf0*/  LDSM.16.MT88.4 R12, [R211+0x1a800] ;  /* 0x01a80000d30c783b */ /* 0x000ee20000004200 */
[----:B------:R-:W-:-:S02]  /*dd00*/  MOV R199, R110 ;  /* 0x0000006e00c77202 */ /* 0x000fc40000000f00 */
[----:B------:R-:W-:Y:S01]  /*dd10*/  MOV R237, R111 ;  /* 0x0000006f00ed7202 */ /* 0x000fe20000000f00 */
[----:B------:R-:W4:Y:S03]  /*dd20*/  LDSM.16.MT88.4 R32, [R209+0x1a800] ;  /* 0x01a80000d120783b */ /* 0x000f260000004200 */
[C---:B--2---:R-:W-:Y:S08]  /*dd30*/  HMMA.16816.F32 R108, R4.reuse, R22, R184 ;  /* 0x00000016046c723c */ /* 0x044ff000000018b8 */
[C---:B-1----:R-:W-:Y:S08]  /*dd40*/  HMMA.16816.F32 R156, R4.reuse, R16, R156 ;  /* 0x00000010049c723c */ /* 0x042ff0000000189c */
[C---:B------:R-:W-:Y:S01]  /*dd50*/  HMMA.16816.F32 R184, R4.reuse, R18, R80 ;  /* 0x0000001204b8723c */ /* 0x040fe20000001850 */
[----:B------:R-:W1:Y:S07]  /*dd60*/  LDSM.16.MT88.4 R16, [R212+0x1c800] ;  /* 0x01c80000d410783b */ /* 0x000e6e0000004200 */
[----:B------:R-:W-:Y:S01]  /*dd70*/  HMMA.16816.F32 R152, R4, R24, R152 ;  /* 0x000000180498723c */ /* 0x000fe20000001898 */
[----:B------:R-:W2:Y:S01]  /*dd80*/  LDSM.16.MT88.4 R24, [R209+0x1c800] ;  /* 0x01c80000d118783b */ /* 0x000ea20000004200 */
[----:B------:R-:W-:Y:S01]  /*dd90*/  IMAD.MOV.U32 R196, RZ, RZ, R106 ;  /* 0x000000ffffc47224 */ /* 0x000fe200078e006a */
[----:B------:R-:W-:Y:S01]  /*dda0*/  MOV R197, R107 ;  /* 0x0000006b00c57202 */ /* 0x000fe20000000f00 */
[----:B------:R-:W-:-:S04]  /*ddb0*/  IMAD.MOV.U32 R249, RZ, RZ, R92 ;  /* 0x000000fffff97224 */ /* 0x000fc800078e005c */
[----:B---3--:R-:W-:Y:S01]  /*ddc0*/  HMMA.16816.F32 R180, R4, R12, R180 ;  /* 0x0000000c04b4723c */ /* 0x008fe200000018b4 */
[----:B------:R-:W-:Y:S01]  /*ddd0*/  MOV R248, R93 ;  /* 0x0000005d00f87202 */ /* 0x000fe20000000f00 */
[----:B------:R-:W-:Y:S01]  /*dde0*/  IMAD.MOV.U32 R242, RZ, RZ, R95 ;  /* 0x000000fffff27224 */ /* 0x000fe200078e005f */
[----:B------:R-:W-:Y:S01]  /*ddf0*/  MOV R11, R94 ;  /* 0x0000005e000b7202 */ /* 0x000fe20000000f00 */
[----:B------:R-:W-:-:S04]  /*de00*/  IMAD.MOV.U32 R198, RZ, RZ, R178 ;  /* 0x000000ffffc67224 */ /* 0x000fc800078e00b2 */
[C---:B------:R-:W-:Y:S01]  /*de10*/  HMMA.16816.F32 R172, R4.reuse, R14, R88 ;  /* 0x0000000e04ac723c */ /* 0x040fe20000001858 */
[----:B------:R-:W3:Y:S01]  /*de20*/  LDSM.16.MT88.4 R12, [R211+0x1c800] ;  /* 0x01c80000d30c783b */ /* 0x000ee20000004200 */
[----:B------:R-:W-:Y:S01]  /*de30*/  IMAD.MOV.U32 R239, RZ, RZ, R104 ;  /* 0x000000ffffef7224 */ /* 0x000fe200078e0068 */
[----:B------:R-:W-:Y:S02]  /*de40*/  MOV R240, R105 ;  /* 0x0000006900f07202 */ /* 0x000fe40000000f00 */
[----:B------:R-:W-:Y:S02]  /*de50*/  MOV R243, R100 ;  /* 0x0000006400f37202 */ /* 0x000fe40000000f00 */
[----:B------:R-:W-:Y:S01]  /*de60*/  MOV R250, R101 ;  /* 0x0000006500fa7202 */ /* 0x000fe20000000f00 */
[C---:B----4-:R-:W-:Y:S07]  /*de70*/  HMMA.16816.F32 R92, R4.reuse, R32, R200 ;  /* 0x00000020045c723c */ /* 0x050fee00000018c8 */
[----:B------:R-:W-:Y:S01]  /*de80*/  MOV R200, R102 ;  /* 0x0000006600c87202 */ /* 0x000fe20000000f00 */
[C---:B------:R-:W-:Y:S01]  /*de90*/  HMMA.16816.F32 R104, R4.reuse, R20, R188 ;  /* 0x000000140468723c */ /* 0x040fe200000018bc */
[----:B------:R-:W-:Y:S01]  /*dea0*/  MOV R201, R103 ;  /* 0x0000006700c97202 */ /* 0x000fe20000000f00 */
[----:B------:R-:W-:Y:S01]  /*deb0*/  IMAD.MOV.U32 R33, RZ, RZ, R199 ;  /* 0x000000ffff217224 */ /* 0x000fe200078e00c7 */
[----:B------:R-:W4:Y:S04]  /*dec0*/  LDSM.16.MT88.4 R20, [R209+0x1e800] ;  /* 0x01e80000d114783b */ /* 0x000f280000004200 */
[----:B------:R-:W-:Y:S01]  /*ded0*/  MOV R190, R196 ;  /* 0x000000c400be7202 */ /* 0x000fe20000000f00 */
[----:B------:R-:W-:Y:S01]  /*dee0*/  HMMA.16816.F32 R100, R4, R34, R192 ;  /* 0x000000220464723c */ /* 0x000fe200000018c0 */
[----:B------:R-:W-:-:S06]  /*def0*/  MOV R191, R197 ;  /* 0x000000c500bf7202 */ /* 0x000fcc0000000f00 */
[----:B------:R-:W-:Y:S01]  /*df00*/  IMAD.MOV.U32 R195, RZ, RZ, R198 ;  /* 0x000000ffffc37224 */ /* 0x000fe200078e00c6 */
[C---:B-1----:R-:W-:Y:S08]  /*df10*/  HMMA.16816.F32 R80, R4.reuse, R16, R48 ;  /* 0x000000100450723c */ /* 0x042ff00000001830 */
[----:B------:R-:W-:Y:S01]  /*df20*/  HMMA.16816.F32 R196, R4, R18, R112 ;  /* 0x0000001204c4723c */ /* 0x000fe20000001870 */
[----:B------:R-:W1:Y:S01]  /*df30*/  LDSM.16.MT88.4 R16, [R210+0x1e800] ;  /* 0x01e80000d210783b */ /* 0x000e620000004200 */
[----:B------:R-:W-:Y:S01]  /*df40*/  UIADD3 UR4, UR4, 0x1, URZ ;  /* 0x0000000104047890 */ /* 0x000fe2000fffe03f */
[----:B------:R-:W-:Y:S01]  /*df50*/  MOV R35, R0 ;  /* 0x0000000000237202 */ /* 0x000fe20000000f00 */
[----:B------:R-:W-:-:S04]  /*df60*/  IMAD.MOV.U32 R202, RZ, RZ, R179 ;  /* 0x000000ffffca7224 */ /* 0x000fc800078e00b3 */
[----:B------:R-:W-:Y:S02]  /*df70*/  MOV R0, UR4 ;  /* 0x0000000400007c02 */ /* 0x000fe40008000f00 */
[----:B------:R-:W-:Y:S02]  /*df80*/  MOV R203, R177 ;  /* 0x000000b100cb7202 */ /* 0x000fe40000000f00 */
[----:B------:R-:W-:Y:S01]  /*df90*/  LOP3.LUT R0, R151, UR27, R0, 0x96, !PT ;  /* 0x0000001b97007c12 */ /* 0x000fe2000f8e9600 */
[----:B--2---:R-:W-:Y:S01]  /*dfa0*/  HMMA.16816.F32 R176, R4, R24, R72 ;  /* 0x0000001804b0723c */ /* 0x004fe20000001848 */
[----:B------:R-:W-:Y:S01]  /*dfb0*/  MOV R193, R9 ;  /* 0x0000000900c17202 */ /* 0x000fe20000000f00 */
[----:B------:R-:W-:Y:S01]  /*dfc0*/  IMAD.MOV.U32 R194, RZ, RZ, R170 ;  /* 0x000000ffffc27224 */ /* 0x000fe200078e00aa */
[----:B------:R-:W-:-:S04]  /*dfd0*/  MOV R32, R203 ;  /* 0x000000cb00207202 */ /* 0x000fc80000000f00 */
[----:B------:R-:W-:Y:S02]  /*dfe0*/  MOV R24, R200 ;  /* 0x000000c800187202 */ /* 0x000fe40000000f00 */
[----:B------:R-:W-:Y:S01]  /*dff0*/  MOV R200, R202 ;  /* 0x000000ca00c87202 */ /* 0x000fe20000000f00 */
[----:B------:R-:W-:Y:S01]  /*e000*/  IMAD.MOV.U32 R202, RZ, RZ, R8 ;  /* 0x000000ffffca7224 */ /* 0x000fe200078e0008 */
[----:B------:R-:W-:Y:S01]  /*e010*/  MOV R203, R168 ;  /* 0x000000a800cb7202 */ /* 0x000fe20000000f00 */
[----:B------:R-:W-:Y:S01]  /*e020*/  IMAD.MOV.U32 R25, RZ, RZ, R201 ;  /* 0x000000ffff197224 */ /* 0x000fe200078e00c9 */
[----:B------:R-:W-:Y:S01]  /*e030*/  MOV R192, R171 ;  /* 0x000000ab00c07202 */ /* 0x000fe20000000f00 */
[----:B------:R-:W-:Y:S01]  /*e040*/  IMAD.WIDE.U32 R8, R0, -0x326172a9, RZ ;  /* 0xcd9e8d5700087825 */ /* 0x000fe200078e00ff */
[----:B------:R-:W-:Y:S02]  /*e050*/  MOV R201, R169 ;  /* 0x000000a900c97202 */ /* 0x000fe40000000f00 */
[----:B------:R-:W-:Y:S02]  /*e060*/  HMMA.16816.F32 R168, R4, R26, R96 ;  /* 0x0000001a04a8723c */ /* 0x000fe40000001860 */
[----:B------:R-:W-:-:S02]  /*e070*/  LOP3.LUT R0, R9, UR15, R190, 0x96, !PT ;  /* 0x0000000f09007c12 */ /* 0x000fc4000f8e96be */
[----:B------:R-:W-:-:S04]  /*e080*/  MOV R191, R194 ;  /* 0x000000c200bf7202 */ /* 0x000fc80000000f00 */
[----:B------:R-:W-:Y:S01]  /*e090*/  HMMA.16816.F32 R96, R4, R36, R64 ;  /* 0x000000240460723c */ /* 0x000fe20000001840 */
[----:B------:R-:W-:Y:S02]  /*e0a0*/  MOV R194, R11 ;  /* 0x0000000b00c27202 */ /* 0x000fe40000000f00 */
[----:B------:R-:W-:-:S05]  /*e0b0*/  LOP3.LUT R11, R25, UR13, R8, 0x96, !PT ;  /* 0x0000000d190b7c12 */ /* 0x000fca000f8e9608 */
[----:B---3--:R-:W-:Y:S01]  /*e0c0*/  HMMA.16816.F32 R72, R4, R12, R116 ;  /* 0x0000000c0448723c */ /* 0x008fe20000001874 */
[----:B------:R-:W-:Y:S01]  /*e0d0*/  MOV R188, R195 ;  /* 0x000000c300bc7202 */ /* 0x000fe20000000f00 */
[----:B------:R-:W-:-:S06]  /*e0e0*/  IMAD.WIDE.U32 R8, R0, -0x2daee0ad, RZ ;  /* 0xd2511f5300087825 */ /* 0x000fcc00078e00ff */
[----:B------:R-:W-:Y:S01]  /*e0f0*/  HMMA.16816.F32 R64, R4, R14, R120 ;  /* 0x0000000e0440723c */ /* 0x000fe20000001878 */
[----:B------:R-:W2:Y:S01]  /*e100*/  LDSM.16.MT88.4 R12, [R212+0x1e800] ;  /* 0x01e80000d40c783b */ /* 0x000ea20000004200 */
[----:B------:R-:W-:Y:S02]  /*e110*/  MOV R189, R200 ;  /* 0x000000c800bd7202 */ /* 0x000fe40000000f00 */
[----:B------:R-:W-:-:S04]  /*e120*/  MOV R190, R204 ;  /* 0x000000cc00be7202 */ /* 0x000fc80000000f00 */
[----:B------:R-:W-:Y:S01]  /*e130*/  HMMA.16816.F32 R88, R4, R38, R56 ;  /* 0x000000260458723c */ /* 0x000fe20000001838 */
[----:B------:R-:W-:Y:S01]  /*e140*/  IMAD.MOV.U32 R34, RZ, RZ, R192 ;  /* 0x000000ffff227224 */ /* 0x000fe200078e00c0 */
[----:B------:R-:W-:Y:S01]  /*e150*/  MOV R25, R188 ;  /* 0x000000bc00197202 */ /* 0x000fe20000000f00 */
[----:B------:R-:W-:Y:S01]  /*e160*/  FFMA.FTZ R0, R246, c[0x0][0x23c], -R2 ;  /* 0x00008f00f6007a23 */ /* 0x000fe20000010802 */
[----:B------:R-:W-:-:S04]  /*e170*/  LOP3.LUT R9, R9, UR12, R149, 0x96, !PT ;  /* 0x0000000c09097c12 */ /* 0x000fc8000f8e9695 */
[----:B----4-:R-:W-:Y:S01]  /*e180*/  HMMA.16816.F32 R56, R4, R20, R124 ;  /* 0x000000140438723c */ /* 0x010fe2000000187c */
[----:B------:R-:W-:Y:S01]  /*e190*/  IMAD.MOV.U32 R188, RZ, RZ, R189 ;  /* 0x000000ffffbc7224 */ /* 0x000fe200078e00bd */
[----:B------:R-:W-:Y:S01]  /*e1a0*/  MOV R189, R190 ;  /* 0x000000be00bd7202 */ /* 0x000fe20000000f00 */
[----:B------:R-:W-:-:S05]  /*e1b0*/  IMAD.MOV.U32 R195, RZ, RZ, R32 ;  /* 0x000000ffffc37224 */ /* 0x000fca00078e0020 */
[----:B------:R-:W-:Y:S01]  /*e1c0*/  HMMA.16816.F32 R128, R4, R22, R128 ;  /* 0x000000160480723c */ /* 0x000fe20000001880 */
[----:B------:R-:W3:Y:S01]  /*e1d0*/  LDSM.16.MT88.4 R20, [R211+0x1e800] ;  /* 0x01e80000d314783b */ /* 0x000ee20000004200 */
[----:B------:R-:W-:Y:S01]  /*e1e0*/  MOV R32, R206 ;  /* 0x000000ce00207202 */ /* 0x000fe20000000f00 */
[----:B------:R-:W-:Y:S01]  /*e1f0*/  IMAD.MOV.U32 R200, RZ, RZ, R242 ;  /* 0x000000ffffc87224 */ /* 0x000fe200078e00f2 */
[----:B------:R-:W-:-:S04]  /*e200*/  MOV R190, R191 ;  /* 0x000000bf00be7202 */ /* 0x000fc80000000f00 */
[----:B-1----:R-:W-:Y:S01]  /*e210*/  HMMA.16816.F32 R48, R4, R16, R132 ;  /* 0x000000100430723c */ /* 0x002fe20000001884 */
[----:B------:R-:W-:Y:S01]  /*e220*/  MOV R206, R241 ;  /* 0x000000f100ce7202 */ /* 0x000fe20000000f00 */
[----:B------:R1:W-:Y:S01]  /*e230*/  MUFU.EX2 R242, R0 ;  /* 0x0000000000f27308 */ /* 0x0003e20000000800 */
[----:B------:R-:W-:-:S04]  /*e240*/  IMAD.MOV.U32 R191, RZ, RZ, R34 ;  /* 0x000000ffffbf7224 */ /* 0x000fc800078e0022 */
[----:B------:R-:W-:-:S04]  /*e250*/  IMAD.WIDE.U32 R16, R11, -0x2daee0ad, RZ ;  /* 0xd2511f530b107825 */ /* 0x000fc800078e00ff */
[----:B------:R-:W-:Y:S01]  /*e260*/  FFMA.FTZ R11, R247, c[0x0][0x23c], -R2 ;  /* 0x00008f00f70b7a23 */ /* 0x000fe20000010802 */
[----:B------:R-:W-:Y:S02]  /*e270*/  MOV R34, R35 ;  /* 0x0000002300227202 */ /* 0x000fe40000000f00 */
[----:B------:R-:W-:Y:S01]  /*e280*/  MOV R35, R33 ;  /* 0x0000002100237202 */ /* 0x000fe20000000f00 */
[----:B------:R4:W5:Y:S01]  /*e290*/  MUFU.EX2 R241, R11 ;  /* 0x0000000b00f17308 */ /* 0x0009620000000800 */
[----:B------:R-:W-:Y:S01]  /*e2a0*/  IMAD.MOV.U32 R33, RZ, RZ, R237 ;  /* 0x000000ffff217224 */ /* 0x000fe200078e00ed */
[----:B-1----:R-:W-:Y:S01]  /*e2b0*/  LOP3.LUT R0, R17, UR10, R8, 0x96, !PT ;  /* 0x0000000a11007c12 */ /* 0x002fe2000f8e9608 */
[----:B------:R-:W-:Y:S01]  /*e2c0*/  IMAD.WIDE.U32 R8, R9, -0x326172a9, RZ ;  /* 0xcd9e8d5709087825 */ /* 0x000fe200078e00ff */
[----:B------:R-:W-:Y:S02]  /*e2d0*/  MOV R237, R239 ;  /* 0x000000ef00ed7202 */ /* 0x000fe40000000f00 */
[----:B------:R-:W-:Y:S01]  /*e2e0*/  MOV R239, R240 ;  /* 0x000000f000ef7202 */ /* 0x000fe20000000f00 */
[----:B------:R-:W-:Y:S01]  /*e2f0*/  IMAD.MOV.U32 R192, RZ, RZ, R205 ;  /* 0x000000ffffc07224 */ /* 0x000fe200078e00cd */
[----:B------:R-:W-:Y:S01]  /*e300*/  LOP3.LUT R9, R9, UR11, R24, 0x96, !PT ;  /* 0x0000000b09097c12 */ /* 0x000fe2000f8e9618 */
[----:B------:R-:W-:-:S04]  /*e310*/  IMAD.WIDE.U32 R204, R0, -0x326172a9, RZ ;  /* 0xcd9e8d5700cc7825 */ /* 0x000fc800078e00ff */
[----:B----4-:R-:W-:Y:S01]  /*e320*/  FFMA.FTZ R11, R252, c[0x0][0x23c], -R2 ;  /* 0x00008f00fc0b7a23 */ /* 0x010fe20000010802 */
[----:B------:R-:W-:Y:S01]  /*e330*/  MOV R24, R189 ;  /* 0x000000bd00187202 */ /* 0x000fe20000000f00 */
[----:B------:R-:W-:Y:S02]  /*e340*/  IMAD.MOV.U32 R27, RZ, RZ, R188 ;  /* 0x000000ffff1b7224 */ /* 0x000fe400078e00bc */
[----:B------:R1:W-:Y:S01]  /*e350*/  MUFU.EX2 R240, R11 ;  /* 0x0000000b00f07308 */ /* 0x0003e20000000800 */
[----:B------:R-:W-:Y:S01]  /*e360*/  MOV R189, R34 ;  /* 0x0000002200bd7202 */ /* 0x000fe20000000f00 */
[----:B------:R-:W-:Y:S01]  /*e370*/  IMAD.MOV.U32 R188, RZ, RZ, R191 ;  /* 0x000000ffffbc7224 */ /* 0x000fe200078e00bf */
[----:B------:R-:W-:Y:S01]  /*e380*/  MOV R34, R239 ;  /* 0x000000ef00227202 */ /* 0x000fe20000000f00 */
[----:B------:R-:W-:Y:S01]  /*e390*/  IMAD.MOV.U32 R191, RZ, RZ, R237 ;  /* 0x000000ffffbf7224 */ /* 0x000fe200078e00ed */
[----:B------:R-:W-:Y:S01]  /*e3a0*/  LOP3.LUT R0, R205, UR9, R8, 0x96, !PT ;  /* 0x00000009cd007c12 */ /* 0x000fe2000f8e9608 */
[----:B------:R-:W-:-:S04]  /*e3b0*/  IMAD.WIDE.U32 R8, R9, -0x2daee0ad, RZ ;  /* 0xd2511f5309087825 */ /* 0x000fc800078e00ff */
[----:B-1----:R-:W-:Y:S01]  /*e3c0*/  FFMA.FTZ R11, R25, c[0x0][0x23c], -R2 ;  /* 0x00008f00190b7a23 */ /* 0x002fe20000010802 */
[----:B------:R-:W-:Y:S02]  /*e3d0*/  MOV R25, R190 ;  /* 0x000000be00197202 */ /* 0x000fe40000000f00 */
[----:B------:R-:W-:Y:S01]  /*e3e0*/  MOV R190, R35 ;  /* 0x0000002300be7202 */ /* 0x000fe20000000f00 */
[----:B------:R1:W4:Y:S01]  /*e3f0*/  MUFU.EX2 R239, R11 ;  /* 0x0000000b00ef7308 */ /* 0x0003220000000800 */
[----:B------:R-:W-:Y:S01]  /*e400*/  MOV R35, R243 ;  /* 0x000000f300237202 */ /* 0x000fe20000000f00 */
[----:B------:R-:W-:Y:S02]  /*e410*/  IMAD.MOV.U32 R237, RZ, RZ, R248 ;  /* 0x000000ffffed7224 */ /* 0x000fe400078e00f8 */
[----:B------:R-:W-:Y:S01]  /*e420*/  IMAD.WIDE.U32 R150, R0, -0x2daee0ad, RZ ;  /* 0xd2511f5300967825 */ /* 0x000fe200078e00ff */
[----:B------:R-:W-:-:S03]  /*e430*/  LOP3.LUT R9, R9, UR8, R16, 0x96, !PT ;  /* 0x0000000809097c12 */ /* 0x000fc6000f8e9610 */
[----:B-1----:R-:W-:Y:S01]  /*e440*/  FFMA.FTZ R11, R27, c[0x0][0x23c], -R10 ;  /* 0x00008f001b0b7a23 */ /* 0x002fe2000001080a */
[----:B------:R-:W-:Y:S01]  /*e450*/  MOV R27, R24 ;  /* 0x00000018001b7202 */ /* 0x000fe20000000f00 */
[----:B------:R-:W-:Y:S01]  /*e460*/  IMAD.MOV.U32 R24, RZ, RZ, R25 ;  /* 0x000000ffff187224 */ /* 0x000fe200078e0019 */
[----:B------:R-:W-:Y:S02]  /*e470*/  MOV R25, R188 ;  /* 0x000000bc00197202 */ /* 0x000fe40000000f00 */
[----:B------:R-:W-:Y:S01]  /*e480*/  MOV R188, R189 ;  /* 0x000000bd00bc7202 */ /* 0x000fe20000000f00 */
[----:B------:R-:W-:Y:S01]  /*e490*/  IMAD.MOV.U32 R189, RZ, RZ, R190 ;  /* 0x000000ffffbd7224 */ /* 0x000fe200078e00be */
[----:B------:R-:W-:Y:S02]  /*e4a0*/  MOV R190, R191 ;  /* 0x000000bf00be7202 */ /* 0x000fe40000000f00 */
[----:B------:R-:W-:Y:S01]  /*e4b0*/  MOV R191, R34 ;  /* 0x0000002200bf7202 */ /* 0x000fe20000000f00 */
[----:B------:R-:W-:Y:S01]  /*e4c0*/  IMAD.MOV.U32 R34, RZ, RZ, R35 ;  /* 0x000000ffff227224 */ /* 0x000fe200078e0023 */
[----:B------:R-:W-:-:S02]  /*e4d0*/  MOV R35, R237 ;  /* 0x000000ed00237202 */ /* 0x000fc40000000f00 */
[----:B------:R-:W-:Y:S02]  /*e4e0*/  LOP3.LUT R0, R151, UR6, R8, 0x96, !PT ;  /* 0x0000000697007c12 */ /* 0x000fe4000f8e9608 */
[----:B------:R-:W-:Y:S02]  /*e4f0*/  MOV R237, R238 ;  /* 0x000000ee00ed7202 */ /* 0x000fe40000000f00 */
[----:B------:R1:W-:Y:S01]  /*e500*/  MUFU.EX2 R238, R11 ;  /* 0x0000000b00ee7308 */ /* 0x0003e20000000800 */
[----:B------:R-:W-:Y:S01]  /*e510*/  MOV R243, R249 ;  /* 0x000000f900f37202 */ /* 0x000fe20000000f00 */
[----:B------:R-:W-:Y:S01]  /*e520*/  IMAD.MOV.U32 R249, RZ, RZ, R30 ;  /* 0x000000fffff97224 */ /* 0x000fe200078e001e */
[----:B------:R-:W-:Y:S02]  /*e530*/  MOV R248, R250 ;  /* 0x000000fa00f87202 */ /* 0x000fe40000000f00 */
[----:B------:R-:W-:Y:S01]  /*e540*/  MOV R250, R31 ;  /* 0x0000001f00fa7202 */ /* 0x000fe20000000f00 */
[----:B------:R-:W-:Y:S01]  /*e550*/  IMAD.WIDE.U32 R30, R9, -0x326172a9, RZ ;  /* 0xcd9e8d57091e7825 */ /* 0x000fe200078e00ff */
[----:B--2---:R-:W-:Y:S03]  /*e560*/  HMMA.16816.F32 R160, R4, R12, R160 ;  /* 0x0000000c04a0723c */ /* 0x004fe600000018a0 */
[----:B------:R-:W-:-:S04]  /*e570*/  IMAD.WIDE.U32 R8, R0, -0x326172a9, RZ ;  /* 0xcd9e8d5700087825 */ /* 0x000fc800078e00ff */
[----:B-1----:R-:W-:Y:S02]  /*e580*/  FFMA.FTZ R11, R27, c[0x0][0x23c], -R10 ;  /* 0x00008f001b0b7a23 */ /* 0x002fe4000001080a */
[----:B------:R-:W-:Y:S01]  /*e590*/  IMAD.MOV.U32 R27, RZ, RZ, R24 ;  /* 0x000000ffff1b7224 */ /* 0x000fe200078e0018 */
[----:B------:R-:W-:Y:S01]  /*e5a0*/  MOV R24, R25 ;  /* 0x0000001900187202 */ /* 0x000fe20000000f00 */
[----:B------:R-:W-:Y:S01]  /*e5b0*/  HMMA.16816.F32 R140, R4, R14, R140 ;  /* 0x0000000e048c723c */ /* 0x000fe2000000188c */
[----:B------:R-:W-:Y:S01]  /*e5c0*/  MOV R25, R188 ;  /* 0x000000bc00197202 */ /* 0x000fe20000000f00 */
[----:B------:R-:W-:Y:S01]  /*e5d0*/  IMAD.MOV.U32 R188, RZ, RZ, R189 ;  /* 0x000000ffffbc7224 */ /* 0x000fe200078e00bd */
[----:B------:R-:W1:Y:S01]  /*e5e0*/  LDSM.16.MT88.4 R12, [R209+0x19000] ;  /* 0x01900000d10c783b */ /* 0x000e620000004200 */
[----:B------:R-:W-:Y:S01]  /*e5f0*/  MOV R189, R190 ;  /* 0x000000be00bd7202 */ /* 0x000fe20000000f00 */
[----:B------:R-:W-:Y:S01]  /*e600*/  IMAD.MOV.U32 R151, RZ, RZ, R24 ;  /* 0x000000ffff977224 */ /* 0x000fe200078e0018 */
[----:B------:R-:W-:Y:S01]  /*e610*/  MOV R190, R191 ;  /* 0x000000bf00be7202 */ /* 0x000fe20000000f00 */
[----:B------:R-:W-:Y:S01]  /*e620*/  IMAD.MOV.U32 R191, RZ, RZ, R34 ;  /* 0x000000ffffbf7224 */ /* 0x000fe200078e0022 */
[----:B------:R-:W-:-:S02]  /*e630*/  LOP3.LUT R0, R9, UR16, R30, 0x96, !PT ;  /* 0x0000001009007c12 */ /* 0x000fc4000f8e961e */
[----:B------:R-:W-:Y:S02]  /*e640*/  MOV R34, R35 ;  /* 0x0000002300227202 */ /* 0x000fe40000000f00 */
[----:B------:R-:W-:Y:S01]  /*e650*/  MOV R24, R25 ;  /* 0x0000001900187202 */ /* 0x000fe20000000f00 */
[C---:B------:R-:W-:Y:S01]  /*e660*/  HMMA.16816.F32 R136, R4.reuse, R18, R136 ;  /* 0x000000120488723c */ /* 0x040fe20000001888 */
[----:B------:R-:W-:Y:S01]  /*e670*/  MOV R25, R188 ;  /* 0x000000bc00197202 */ /* 0x000fe20000000f00 */
[----:B------:R-:W-:Y:S01]  /*e680*/  IMAD.MOV.U32 R188, RZ, RZ, R189 ;  /* 0x000000ffffbc7224 */ /* 0x000fe200078e00bd */
[----:B------:R-:W-:Y:S02]  /*e690*/  MOV R35, R237 ;  /* 0x000000ed00237202 */ /* 0x000fe40000000f00 */
[C---:B------:R-:W-:Y:S02]  /*e6a0*/  LOP3.LUT R9, R8.reuse, 0xffff, RZ, 0xc0, !PT ;  /* 0x0000ffff08097812 */ /* 0x040fe400078ec0ff */
[----:B------:R-:W-:Y:S01]  /*e6b0*/  MOV R189, R190 ;  /* 0x000000be00bd7202 */ /* 0x000fe20000000f00 */
[----:B---3--:R-:W-:Y:S01]  /*e6c0*/  HMMA.16816.F32 R164, R4, R20, R164 ;  /* 0x0000001404a4723c */ /* 0x008fe200000018a4 */
[----:B------:R-:W-:Y:S01]  /*e6d0*/  MOV R190, R191 ;  /* 0x000000bf00be7202 */ /* 0x000fe20000000f00 */
[----:B------:R-:W-:Y:S01]  /*e6e0*/  IMAD.MOV.U32 R191, RZ, RZ, R34 ;  /* 0x000000ffffbf7224 */ /* 0x000fe200078e0022 */
[----:B------:R-:W-:-:S05]  /*e6f0*/  LOP3.LUT R16, R8, 0xff, RZ, 0xc0, !PT ;  /* 0x000000ff08107812 */ /* 0x000fca00078ec0ff */
[----:B------:R-:W-:Y:S01]  /*e700*/  HMMA.16816.F32 R144, R4, R22, R144 ;  /* 0x000000160490723c */ /* 0x000fe20000001890 */
[----:B------:R-:W-:Y:S01]  /*e710*/  MOV R34, R35 ;  /* 0x0000002300227202 */ /* 0x000fe20000000f00 */
[----:B------:R2:W3:Y:S01]  /*e720*/  MUFU.EX2 R237, R11 ;  /* 0x0000000b00ed7308 */ /* 0x0004e20000000800 */
[----:B------:R-:W-:-:S04]  /*e730*/  MOV R35, R192 ;  /* 0x000000c000237202 */ /* 0x000fc80000000f00 */
[--C-:B------:R-:W-:Y:S01]  /*e740*/  FFMA.FTZ R5, R236, c[0x0][0x23c], -R10.reuse ;  /* 0x00008f00ec057a23 */ /* 0x100fe2000001080a */
[----:B------:R-:W-:Y:S01]  /*e750*/  LOP3.LUT R4, R0, 0xffff, RZ, 0xc0, !PT ;  /* 0x0000ffff00047812 */ /* 0x000fe200078ec0ff */
[----:B------:R-:W-:Y:S01]  /*e760*/  FFMA.FTZ R6, R27, c[0x0][0x23c], -R10 ;  /* 0x00008f001b067a23 */ /* 0x000fe2000001080a */
[----:B------:R-:W-:Y:S01]  /*e770*/  SHF.R.U32.HI R7, RZ, 0x8, R9 ;  /* 0x00000008ff077819 */ /* 0x000fe20000011609 */
[----:B------:R1:W-:Y:S01]  /*e780*/  MUFU.EX2 R236, R5 ;  /* 0x0000000500ec7308 */ /* 0x0003e20000000800 */
[----:B------:R-:W-:Y:S01]  /*e790*/  IMAD.MOV.U32 R192, RZ, RZ, R207 ;  /* 0x000000ffffc07224 */ /* 0x000fe200078e00cf */
[--C-:B------:R-:W-:Y:S01]  /*e7a0*/  SHF.R.U32.HI R17, RZ, 0x10, R8.reuse ;  /* 0x00000010ff117819 */ /* 0x100fe20000011608 */
[----:B------:R-:W3:Y:S01]  /*e7b0*/  LDSM.16.MT88.4 R20, [R210+0x19000] ;  /* 0x01900000d214783b */ /* 0x000ee20000004200 */
[----:B--2---:R-:W-:-:S04]  /*e7c0*/  SHF.R.U32.HI R11, RZ, 0x18, R8 ;  /* 0x00000018ff0b7819 */ /* 0x004fc80000011608 */
[----:B------:R2:W2:Y:S01]  /*e7d0*/  MUFU.EX2 R207, R6 ;  /* 0x0000000600cf7308 */ /* 0x0004a20000000800 */
[----:B------:R-:W-:Y:S02]  /*e7e0*/  PRMT R8, R16, 0x5410, R7 ;  /* 0x0000541010087816 */ /* 0x000fe40000000007 */
[----:B------:R-:W-:Y:S02]  /*e7f0*/  SHF.R.U32.HI R7, RZ, 0x10, R0 ;  /* 0x00000010ff077819 */ /* 0x000fe40000011600 */
[----:B-1----:R-:W-:Y:S02]  /*e800*/  SHF.R.U32.HI R5, RZ, 0x8, R4 ;  /* 0x00000008ff057819 */ /* 0x002fe40000011604 */
[----:B------:R-:W-:Y:S02]  /*e810*/  LOP3.LUT R4, R0, 0xff, RZ, 0xc0, !PT ;  /* 0x000000ff00047812 */ /* 0x000fe400078ec0ff */
[----:B------:R-:W-:Y:S02]  /*e820*/  LOP3.LUT R9, R17, 0xff, RZ, 0xc0, !PT ;  /* 0x000000ff11097812 */ /* 0x000fe400078ec0ff */
[----:B------:R-:W-:Y:S01]  /*e830*/  PRMT R4, R4, 0x5410, R5 ;  /* 0x0000541004047816 */ /* 0x000fe20000000005 */
[----:B------:R-:W1:Y:S01]  /*e840*/  LDSM.16.MT88.4 R16, [R212+0x19000] ;  /* 0x01900000d410783b */ /* 0x000e620000004200 */
[----:B--2---:R-:W-:-:S02]  /*e850*/  SHF.R.U32.HI R6, RZ, 0x18, R0 ;  /* 0x00000018ff067819 */ /* 0x004fc40000011600 */
[----:B------:R-:W-:Y:S01]  /*e860*/  LOP3.LUT R5, R7, 0xff, RZ, 0xc0, !PT ;  /* 0x000000ff07057812 */ /* 0x000fe200078ec0ff */
[--C-:B------:R-:W-:Y:S01]  /*e870*/  HSET2.LE.AND R0, R4, R195.reuse, PT ;  /* 0x000000c304007233 */ /* 0x100fe20003803000 */
[----:B------:R-:W-:Y:S02]  /*e880*/  PRMT R7, R9, 0x5410, R11 ;  /* 0x0000541009077816 */ /* 0x000fe4000000000b */
[----:B-----5:R-:W-:Y:S02]  /*e890*/  F2FP.PACK_AB R4, R241, R242 ;  /* 0x000000f2f104723e */ /* 0x020fe400000000ff */
[----:B------:R-:W-:Y:S01]  /*e8a0*/  PRMT R5, R5, 0x5410, R6 ;  /* 0x0000541005057816 */ /* 0x000fe20000000006 */
[--C-:B------:R-:W-:Y:S01]  /*e8b0*/  HSET2.LE.AND R6, R8, R195.reuse, PT ;  /* 0x000000c308067233 */ /* 0x100fe20003803000 */
[----:B------:R-:W-:Y:S01]  /*e8c0*/  LOP3.LUT R4, R0, R4, RZ, 0xc0, !PT ;  /* 0x0000000400047212 */ /* 0x000fe200078ec0ff */
[--C-:B------:R-:W-:Y:S01]  /*e8d0*/  HSET2.LE.AND R8, R7, R195.reuse, PT ;  /* 0x000000c307087233 */ /* 0x100fe20003803000 */
[----:B----4-:R-:W-:Y:S01]  /*e8e0*/  F2FP.PACK_AB R7, R239, R240 ;  /* 0x000000f0ef07723e */ /* 0x010fe200000000ff */
[----:B------:R-:W-:Y:S01]  /*e8f0*/  HSET2.LE.AND R0, R5, R195, PT ;  /* 0x000000c305007233 */ /* 0x000fe20003803000 */
[----:B---3--:R-:W-:-:S02]  /*e900*/  F2FP.PACK_AB R5, R237, R238 ;  /* 0x000000eeed05723e */ /* 0x008fc400000000ff */
[----:B------:R-:W-:Y:S02]  /*e910*/  F2FP.PACK_AB R9, R207, R236 ;  /* 0x000000eccf09723e */ /* 0x000fe400000000ff */
[----:B------:R-:W-:Y:S02]  /*e920*/  LOP3.LUT R6, R6, R7, RZ, 0xc0, !PT ;  /* 0x0000000706067212 */ /* 0x000fe400078ec0ff */
[----:B------:R-:W-:Y:S02]  /*e930*/  LOP3.LUT R5, R0, R5, RZ, 0xc0, !PT ;  /* 0x0000000500057212 */ /* 0x000fe400078ec0ff */
[----:B------:R-:W-:-:S07]  /*e940*/  LOP3.LUT R7, R8, R9, RZ, 0xc0, !PT ;  /* 0x0000000908077212 */ /* 0x000fce00078ec0ff */
        /* <DEDUP_REMOVED lines=14> */
[----:B------:R-:W-:-:S02]  /*ea30*/  MOV R41, R35 ;  /* 0x0000002300297202 */ /* 0x000fc40000000f00 */
[----:B------:R-:W-:Y:S02]  /*ea40*/  MOV R40, R32 ;  /* 0x0000002000287202 */ /* 0x000fe40000000f00 */
[----:B------:R-:W4:Y:S01]  /*ea50*/  LDSM.16.MT88.4 R32, [R210+0x1b000] ;  /* 0x01b00000d220783b */ /* 0x000f220000004200 */
[----:B------:R-:W-:Y:S01]  /*ea60*/  MOV R11, R24 ;  /* 0x00000018000b7202 */ /* 0x000fe20000000f00 */
[C---:B---3--:R-:W-:Y:S01]  /*ea70*/  HMMA.16816.F32 R112, R4.reuse, R20, R156 ;  /* 0x000000140470723c */ /* 0x048fe2000000189c */
[----:B------:R-:W-:Y:S02]  /*ea80*/  MOV R205, R25 ;  /* 0x0000001900cd7202 */ /* 0x000fe40000000f00 */
[----:B------:R-:W3:Y:S04]  /*ea90*/  LDSM.16.MT88.4 R24, [R209+0x1b000] ;  /* 0x01b00000d118783b */ /* 0x000ee80000004200 */
[----:B------:R-:W-:Y:S01]  /*eaa0*/  IMAD.MOV.U32 R158, RZ, RZ, R200 ;  /* 0x000000ffff9e7224 */ /* 0x000fe200078e00c8 */
[----:B------:R-:W-:Y:S01]  /*eab0*/  MOV R159, R201 ;  /* 0x000000c9009f7202 */ /* 0x000fe20000000f00 */
[C---:B-1----:R-:W-:Y:S07]  /*eac0*/  HMMA.16816.F32 R124, R4.reuse, R18, R172 ;  /* 0x00000012047c723c */ /* 0x042fee00000018ac */
[----:B------:R-:W-:Y:S01]  /*ead0*/  MOV R174, R202 ;  /* 0x000000ca00ae7202 */ /* 0x000fe20000000f00 */
[----:B------:R-:W-:Y:S01]  /*eae0*/  IMAD.MOV.U32 R175, RZ, RZ, R203 ;  /* 0x000000ffffaf7224 */ /* 0x000fe200078e00cb */
[C---:B--2---:R-:W-:Y:S08]  /*eaf0*/  HMMA.16816.F32 R132, R4.reuse, R12, R176 ;  /* 0x0000000c0484723c */ /* 0x044ff000000018b0 */
        /* <DEDUP_REMOVED lines=9> */
[----:B------:R-:W-:Y:S07]  /*eb90*/  LDSM.16.MT88.4 R20, [R210+0x1f000] ;  /* 0x01f00000d214783b */ /* 0x000fee0000004200 */
[C---:B------:R-:W-:Y:S01]  /*eba0*/  HMMA.16816.F32 R120, R4.reuse, R16, R180 ;  /* 0x000000100478723c */ /* 0x040fe200000018b4 */
[----:B------:R-:W4:Y:S07]  /*ebb0*/  LDSM.16.MT88.4 R16, [R209+0x1f000] ;  /* 0x01f00000d110783b */ /* 0x000f2e0000004200 */
[----:B-1----:R-:W-:Y:S01]  /*ebc0*/  HMMA.16816.F32 R184, R4, R12, R72 ;  /* 0x0000000c04b8723c */ /* 0x002fe20000001848 */
[----:B------:R-:W-:-:S07]  /*ebd0*/  FFMA.FTZ R0, R149, c[0x0][0x23c], -R2 ;  /* 0x00008f0095007a23 */ /* 0x000fce0000010802 */
[C---:B------:R-:W-:Y:S01]  /*ebe0*/  HMMA.16816.F32 R176, R4.reuse, R14, R64 ;  /* 0x0000000e04b0723c */ /* 0x040fe20000001840 */
[----:B------:R-:W1:Y:S01]  /*ebf0*/  LDSM.16.MT88.4 R12, [R212+0x1f000] ;  /* 0x01f00000d40c783b */ /* 0x000e620000004200 */
[----:B------:R-:W-:Y:S01]  /*ec00*/  MOV R156, R194 ;  /* 0x000000c2009c7202 */ /* 0x000fe20000000f00 */
[----:B------:R-:W-:Y:S01]  /*ec10*/  IMAD.MOV.U32 R42, RZ, RZ, R192 ;  /* 0x000000ffff2a7224 */ /* 0x000fe200078e00c0 */
[----:B------:R-:W-:Y:S01]  /*ec20*/  MOV R149, R206 ;  /* 0x000000ce00957202 */ /* 0x000fe20000000f00 */
[----:B------:R-:W-:Y:S01]  /*ec30*/  IMAD.MOV.U32 R9, RZ, RZ, R188 ;  /* 0x000000ffff097224 */ /* 0x000fe200078e00bc */
[----:B------:R-:W-:Y:S01]  /*ec40*/  MOV R43, R193 ;  /* 0x000000c1002b7202 */ /* 0x000fe20000000f00 */
[----:B------:R5:W-:Y:S01]  /*ec50*/  MUFU.EX2 R206, R0 ;  /* 0x0000000000ce7308 */ /* 0x000be20000000800 */
[----:B------:R-:W-:Y:S01]  /*ec60*/  MOV R157, R195 ;  /* 0x000000c3009d7202 */ /* 0x000fe20000000f00 */
[----:B------:R-:W-:Y:S01]  /*ec70*/  IMAD.MOV.U32 R246, RZ, RZ, R191 ;  /* 0x000000fffff67224 */ /* 0x000fe200078e00bf */
[----:B--2---:R-:W-:Y:S01]  /*ec80*/  HMMA.16816.F32 R192, R4, R32, R96 ;  /* 0x0000002004c0723c */ /* 0x004fe20000001860 */
[----:B------:R-:W-:Y:S01]  /*ec90*/  MOV R252, R189 ;  /* 0x000000bd00fc7202 */ /* 0x000fe20000000f00 */
[----:B------:R-:W-:Y:S01]  /*eca0*/  LDSM.16.MT88.4 R72, [R210+0x1b800] ;  /* 0x01b80000d248783b */ /* 0x000fe20000004200 */
[----:B------:R-:W-:-:S03]  /*ecb0*/  MOV R247, R190 ;  /* 0x000000be00f77202 */ /* 0x000fc60000000f00 */
[----:B------:R-:W-:Y:S01]  /*ecc0*/  LDSM.16.MT88.4 R64, [R209+0x1b800] ;  /* 0x01b80000d140783b */ /* 0x000fe20000004200 */
[----:B------:R-:W-:Y:S02]  /*ecd0*/  IMAD.MOV.U32 R97, RZ, RZ, R156 ;  /* 0x000000ffff617224 */ /* 0x000fe400078e009c */
[----:B------:R-:W-:Y:S02]  /*ece0*/  IMAD.MOV.U32 R156, RZ, RZ, R159 ;  /* 0x000000ffff9c7224 */ /* 0x000fe400078e009f */
[----:B-----5:R-:W-:Y:S02]  /*ecf0*/  FFMA.FTZ R0, R174, c[0x0][0x23c], -R2 ;  /* 0x00008f00ae007a23 */ /* 0x020fe40000010802 */
[----:B------:R-:W-:Y:S02]  /*ed00*/  IMAD.MOV.U32 R159, RZ, RZ, R205 ;  /* 0x000000ffff9f7224 */ /* 0x000fe400078e00cd */
[----:B------:R2:W5:Y:S01]  /*ed10*/  MUFU.EX2 R205, R0 ;  /* 0x0000000000cd7308 */ /* 0x0005620000000800 */
[----:B------:R-:W-:-:S02]  /*ed20*/  MOV R96, R175 ;  /* 0x000000af00607202 */ /* 0x000fc40000000f00 */
[----:B------:R-:W-:Y:S02]  /*ed30*/  MOV R98, R157 ;  /* 0x0000009d00627202 */ /* 0x000fe40000000f00 */
[----:B------:R-:W-:Y:S02]  /*ed40*/  MOV R99, R158 ;  /* 0x0000009e00637202 */ /* 0x000fe40000000f00 */
[----:B------:R-:W-:Y:S01]  /*ed50*/  MOV R157, R8 ;  /* 0x00000008009d7202 */ /* 0x000fe20000000f00 */
[--C-:B--2---:R-:W-:Y:S01]  /*ed60*/  FFMA.FTZ R0, R11, c[0x0][0x23c], -R2.reuse ;  /* 0x00008f000b007a23 */ /* 0x104fe20000010802 */
[----:B------:R-:W-:Y:S01]  /*ed70*/  MOV R11, R151 ;  /* 0x00000097000b7202 */ /* 0x000fe20000000f00 */
[----:B------:R-:W-:Y:S02]  /*ed80*/  FFMA.FTZ R2, R149, c[0x0][0x23c], -R2 ;  /* 0x00008f0095027a23 */ /* 0x000fe40000010802 */
[----:B------:R2:W-:Y:S01]  /*ed90*/  MUFU.EX2 R151, R0 ;  /* 0x0000000000977308 */ /* 0x0005e20000000800 */
[----:B------:R-:W-:Y:S01]  /*eda0*/  MOV R158, R9 ;  /* 0x00000009009e7202 */ /* 0x000fe20000000f00 */
[----:B---3--:R-:W-:Y:S06]  /*edb0*/  HMMA.16816.F32 R188, R4, R24, R80 ;  /* 0x0000001804bc723c */ /* 0x008fec0000001850 */
[----:B------:R3:W-:Y:S01]  /*edc0*/  MUFU.EX2 R149, R2 ;  /* 0x0000000200957308 */ /* 0x0007e20000000800 */
[----:B--2---:R-:W-:-:S05]  /*edd0*/  LOP3.LUT R0, R31, UR7, R204, 0x96, !PT ;  /* 0x000000071f007c12 */ /* 0x004fca000f8e96cc */
[----:B------:R-:W-:-:S04]  /*ede0*/  IMAD.WIDE.U32 R8, R0, -0x2daee0ad, RZ ;  /* 0xd2511f5300087825 */ /* 0x000fc800078e00ff */
[----:B---3--:R-:W-:Y:S01]  /*edf0*/  FFMA.FTZ R2, R96, c[0x0][0x23c], -R10 ;  /* 0x00008f0060027a23 */ /* 0x008fe2000001080a */
[C---:B------:R-:W-:Y:S01]  /*ee00*/  HMMA.16816.F32 R196, R4.reuse, R26, R196 ;  /* 0x0000001a04c4723c */ /* 0x040fe200000018c4 */
[----:B------:R-:W-:Y:S02]  /*ee10*/  LOP3.LUT R0, R9, UR17, R150, 0x96, !PT ;  /* 0x0000001109007c12 */ /* 0x000fe4000f8e9696 */
[----:B------:R2:W-:Y:S05]  /*ee20*/  MUFU.EX2 R31, R2 ;  /* 0x00000002001f7308 */ /* 0x0005ea0000000800 */
[C---:B----4-:R-:W-:Y:S08]  /*ee30*/  HMMA.16816.F32 R168, R4.reuse, R16, R56 ;  /* 0x0000001004a8723c */ /* 0x050ff00000001838 */
[C---:B------:R-:W-:Y:S08]  /*ee40*/  HMMA.16816.F32 R180, R4.reuse, R34, R88 ;  /* 0x0000002204b4723c */ /* 0x040ff00000001858 */
[----:B-1----:R-:W-:Y:S01]  /*ee50*/  HMMA.16816.F32 R160, R4, R12, R160 ;  /* 0x0000000c04a0723c */ /* 0x002fe200000018a0 */
[----:B--2---:R-:W-:Y:S01]  /*ee60*/  LOP3.LUT R2, R8, 0xffff, RZ, 0xc0, !PT ;  /* 0x0000ffff08027812 */ /* 0x004fe200078ec0ff */
[----:B------:R-:W-:Y:S01]  /*ee70*/  LDSM.16.MT88.4 R56, [R211+0x19800] ;  /* 0x01980000d338783b */ /* 0x000fe20000004200 */
[----:B------:R-:W-:-:S02]  /*ee80*/  SHF.R.U32.HI R9, RZ, 0x10, R8 ;  /* 0x00000010ff097819 */ /* 0x000fc40000011608 */
[----:B------:R-:W-:-:S03]  /*ee90*/  MOV R89, R97 ;  /* 0x0000006100597202 */ /* 0x000fc60000000f00 */
[----:B------:R-:W-:Y:S01]  /*eea0*/  HMMA.16816.F32 R24, R4, R18, R128 ;  /* 0x000000120418723c */ /* 0x000fe20000001880 */
[----:B------:R-:W1:Y:S01]  /*eeb0*/  LDSM.16.MT88.4 R16, [R211+0x1f000] ;  /* 0x01f00000d310783b */ /* 0x000e620000004200 */
[----:B------:R-:W-:Y:S01]  /*eec0*/  FFMA.FTZ R13, R11, c[0x0][0x23c], -R10 ;  /* 0x00008f000b0d7a23 */ /* 0x000fe2000001080a */
[----:B------:R-:W-:Y:S02]  /*eed0*/  LOP3.LUT R12, R8, 0xff, RZ, 0xc0, !PT ;  /* 0x000000ff080c7812 */ /* 0x000fe400078ec0ff */
[----:B------:R-:W-:-:S03]  /*eee0*/  SHF.R.U32.HI R11, RZ, 0x8, R2 ;  /* 0x00000008ff0b7819 */ /* 0x000fc60000011602 */
[----:B------:R-:W-:Y:S01]  /*eef0*/  HMMA.16816.F32 R172, R4, R20, R48 ;  /* 0x0000001404ac723c */ /* 0x000fe20000001830 */
[----:B------:R-:W-:Y:S01]  /*ef00*/  SHF.R.U32.HI R8, RZ, 0x18, R8 ;  /* 0x00000018ff087819 */ /* 0x000fe20000011608 */
[----:B------:R2:W3:Y:S01]  /*ef10*/  MUFU.EX2 R30, R13 ;  /* 0x0000000d001e7308 */ /* 0x0004e20000000800 */
[----:B------:R-:W-:Y:S01]  /*ef20*/  LOP3.LUT R2, R9, 0xff, RZ, 0xc0, !PT ;  /* 0x000000ff09027812 */ /* 0x000fe200078ec0ff */
[----:B------:R-:W-:Y:S01]  /*ef30*/  FFMA.FTZ R9, R89, c[0x0][0x23c], -R10 ;  /* 0x00008f0059097a23 */ /* 0x000fe2000001080a */
[----:B------:R-:W-:-:S03]  /*ef40*/  MOV R91, R99 ;  /* 0x00000063005b7202 */ /* 0x000fc60000000f00 */
[----:B------:R-:W-:Y:S01]  /*ef50*/  HMMA.16816.F32 R32, R4, R22, R136 ;  /* 0x000000160420723c */ /* 0x000fe20000001888 */
[----:B------:R-:W-:Y:S01]  /*ef60*/  IMAD.MOV.U32 R90, RZ, RZ, R98 ;  /* 0x000000ffff5a7224 */ /* 0x000fe200078e0062 */
[----:B------:R-:W-:Y:S01]  /*ef70*/  MOV R96, R158 ;  /* 0x0000009e00607202 */ /* 0x000fe20000000f00 */
[----:B------:R-:W-:Y:S01]  /*ef80*/  LDSM.16.MT88.4 R48, [R212+0x19800] ;  /* 0x01980000d430783b */ /* 0x000fe20000004200 */
[----:B------:R-:W-:-:S03]  /*ef90*/  MOV R97, R159 ;  /* 0x0000009f00617202 */ /* 0x000fc60000000f00 */
[----:B------:R-:W-:Y:S01]  /*efa0*/  LDSM.16.MT88.4 R128, [R209+0x1f800] ;  /* 0x01f80000d180783b */ /* 0x000fe20000004200 */
[----:B--2---:R-:W-:Y:S01]  /*efb0*/  PRMT R13, R12, 0x5410, R11 ;  /* 0x000054100c0d7816 */ /* 0x004fe2000000000b */
[C---:B------:R-:W-:Y:S01]  /*efc0*/  HMMA.16816.F32 R20, R4.reuse, R14, R140 ;  /* 0x0000000e0414723c */ /* 0x040fe2000000188c */
[----:B------:R-:W-:Y:S01]  /*efd0*/  PRMT R12, R2, 0x5410, R8 ;  /* 0x00005410020c7816 */ /* 0x000fe20000000008 */
[----:B------:R-:W-:Y:S01]  /*efe0*/  FFMA.FTZ R11, R91, c[0x0][0x23c], -R10 ;  /* 0x00008f005b0b7a23 */ /* 0x000fe2000001080a */
[C---:B------:R-:W-:Y:S01]  /*eff0*/  LOP3.LUT R2, R0.reuse, 0xffff, RZ, 0xc0, !PT ;  /* 0x0000ffff00027812 */ /* 0x040fe200078ec0ff */
[----:B------:R2:W-:Y:S01]  /*f000*/  MUFU.EX2 R15, R9 ;  /* 0x00000009000f7308 */ /* 0x0005e20000000800 */
[----:B------:R-:W-:Y:S01]  /*f010*/  SHF.R.U32.HI R8, RZ, 0x10, R0 ;  /* 0x00000010ff087819 */ /* 0x000fe20000011600 */
[----:B------:R-:W-:Y:S01]  /*f020*/  IMAD.MOV.U32 R98, RZ, RZ, R157 ;  /* 0x000000ffff627224 */ /* 0x000fe200078e009d */
[----:B------:R-:W-:Y:S01]  /*f030*/  LOP3.LUT R10, R0, 0xff, RZ, 0xc0, !PT ;  /* 0x000000ff000a7812 */ /* 0x000fe200078ec0ff */
[----:B------:R-:W-:Y:S01]  /*f040*/  IMAD.MOV.U32 R83, RZ, RZ, R90 ;  /* 0x000000ffff537224 */ /* 0x000fe200078e005a */
[----:B------:R-:W-:Y:S01]  /*f050*/  SHF.R.U32.HI R2, RZ, 0x8, R2 ;  /* 0x00000008ff027819 */ /* 0x000fe20000011602 */
[----:B------:R-:W-:Y:S01]  /*f060*/  IMAD.MOV.U32 R90, RZ, RZ, R40 ;  /* 0x000000ffff5a7224 */ /* 0x000fe200078e0028 */
[----:B------:R-:W-:Y:S01]  /*f070*/  MOV R99, R156 ;  /* 0x0000009c00637202 */ /* 0x000fe20000000f00 */
[----:B------:R-:W-:Y:S01]  /*f080*/  LDSM.16.MT88.4 R136, [R210+0x1f800] ;  /* 0x01f80000d288783b */ /* 0x000fe20000004200 */
[----:B------:R-:W-:Y:S01]  /*f090*/  MOV R88, R96 ;  /* 0x0000006000587202 */ /* 0x000fe20000000f00 */
[----:B------:R-:W-:Y:S01]  /*f0a0*/  IMAD.MOV.U32 R96, RZ, RZ, R43 ;  /* 0x000000ffff607224 */ /* 0x000fe200078e002b */
[----:B------:R-:W-:Y:S01]  /*f0b0*/  MOV R89, R97 ;  /* 0x0000006100597202 */ /* 0x000fe20000000f00 */
[----:B------:R-:W4:Y:S01]  /*f0c0*/  LDSM.16.MT88.4 R156, [R209+0x19800] ;  /* 0x01980000d19c783b */ /* 0x000f220000004200 */
[----:B--2---:R-:W-:Y:S01]  /*f0d0*/  SHF.R.U32.HI R9, RZ, 0x18, R0 ;  /* 0x00000018ff097819 */ /* 0x004fe20000011600 */
[----:B-1----:R-:W-:Y:S01]  /*f0e0*/  HMMA.16816.F32 R164, R4, R16, R164 ;  /* 0x0000001004a4723c */ /* 0x002fe200000018a4 */
[----:B------:R-:W-:Y:S01]  /*f0f0*/  LOP3.LUT R0, R8, 0xff, RZ, 0xc0, !PT ;  /* 0x000000ff08007812 */ /* 0x000fe200078ec0ff */
[----:B------:R-:W-:Y:S01]  /*f100*/  LDSM.16.MT88.4 R140, [R212+0x1f800] ;  /* 0x01f80000d48c783b */ /* 0x000fe20000004200 */
[----:B------:R-:W-:-:S02]  /*f110*/  MOV R91, R41 ;  /* 0x00000029005b7202 */ /* 0x000fc40000000f00 */
[----:B------:R-:W-:Y:S02]  /*f120*/  PRMT R2, R10, 0x5410, R2 ;  /* 0x000054100a027816 */ /* 0x000fe40000000002 */
[----:B------:R-:W-:Y:S02]  /*f130*/  PRMT R0, R0, 0x5410, R9 ;  /* 0x0000541000007816 */ /* 0x000fe40000000009 */
[----:B------:R-:W-:Y:S01]  /*f140*/  MOV R97, R42 ;  /* 0x0000002a00617202 */ /* 0x000fe20000000f00 */
[----:B------:R1:W2:Y:S01]  /*f150*/  MUFU.EX2 R14, R11 ;  /* 0x0000000b000e7308 */ /* 0x0002a20000000800 */
[----:B------:R-:W2:Y:S01]  /*f160*/  LDSM.16.MT88.4 R40, [R210+0x19800] ;  /* 0x01980000d228783b */ /* 0x000ea20000004200 */
[--C-:B------:R-:W-:Y:S01]  /*f170*/  HSET2.LE.AND R10, R13, R83.reuse, PT ;  /* 0x000000530d0a7233 */ /* 0x100fe20003803000 */
[----:B------:R-:W-:Y:S01]  /*f180*/  MOV R204, R88 ;  /* 0x0000005800cc7202 */ /* 0x000fe20000000f00 */
[--C-:B------:R-:W-:Y:S01]  /*f190*/  HSET2.LE.AND R8, R2, R83.reuse, PT ;  /* 0x0000005302087233 */ /* 0x100fe20003803000 */
[----:B------:R-:W-:Y:S01]  /*f1a0*/  MOV R150, R89 ;  /* 0x0000005900967202 */ /* 0x000fe20000000f00 */
[--C-:B------:R-:W-:Y:S01]  /*f1b0*/  HSET2.LE.AND R9, R0, R83.reuse, PT ;  /* 0x0000005300097233 */ /* 0x100fe20003803000 */
[----:B------:R-:W-:Y:S01]  /*f1c0*/  IMAD.MOV.U32 R13, RZ, RZ, R90 ;  /* 0x000000ffff0d7224 */ /* 0x000fe200078e005a */
[----:B-1----:R-:W-:Y:S01]  /*f1d0*/  HSET2.LE.AND R11, R12, R83, PT ;  /* 0x000000530c0b7233 */ /* 0x002fe20003803000 */
[----:B------:R-:W-:Y:S01]  /*f1e0*/  MOV R12, R91 ;  /* 0x0000005b000c7202 */ /* 0x000fe20000000f00 */
[----:B------:R-:W1:Y:S04]  /*f1f0*/  LDSM.16.MT88.4 R80, [R212+0x1b800] ;  /* 0x01b80000d450783b */ /* 0x000e680000004200 */
[----:B------:R-:W1:Y:S01]  /*f200*/  LDSM.16.MT88.4 R88, [R211+0x1b800] ;  /* 0x01b80000d358783b */ /* 0x000e620000004200 */
[----:B-----5:R-:W-:-:S02]  /*f210*/  F2FP.PACK_AB R0, R205, R206 ;  /* 0x000000cecd00723e */ /* 0x020fc400000000ff */
[----:B---3--:R-:W-:Y:S01]  /*f220*/  F2FP.PACK_AB R2, R30, R31 ;  /* 0x0000001f1e02723e */ /* 0x008fe200000000ff */
[----:B------:R-:W-:Y:S07]  /*f230*/  HMMA.16816.F32 R16, R4, R18, R144 ;  /* 0x000000120410723c */ /* 0x000fee0000001890 */
[----:B------:R-:W-:Y:S02]  /*f240*/  LOP3.LUT R144, R8, R0, RZ, 0xc0, !PT ;  /* 0x0000000008907212 */ /* 0x000fe400078ec0ff */
[----:B------:R-:W-:-:S02]  /*f250*/  LOP3.LUT R145, R9, R2, RZ, 0xc0, !PT ;  /* 0x0000000209917212 */ /* 0x000fc400078ec0ff */
[----:B------:R-:W-:Y:S02]  /*f260*/  MOV R0, R98 ;  /* 0x0000006200007202 */ /* 0x000fe40000000f00 */
[----:B------:R-:W-:Y:S02]  /*f270*/  MOV R2, R99 ;  /* 0x0000006300027202 */ /* 0x000fe40000000f00 */
[----:B------:R-:W-:Y:S02]  /*f280*/  F2FP.PACK_AB R4, R149, R151 ;  /* 0x000000979504723e */ /* 0x000fe400000000ff */
[----:B--2---:R-:W-:Y:S01]  /*f290*/  F2FP.PACK_AB R5, R14, R15 ;  /* 0x0000000f0e05723e */ /* 0x004fe200000000ff */
[----:B------:R-:W-:Y:S01]  /*f2a0*/  IMAD.MOV.U32 R9, RZ, RZ, R97 ;  /* 0x000000ffff097224 */ /* 0x000fe200078e0061 */
[----:B------:R-:W-:Y:S01]  /*f2b0*/  MOV R8, R96 ;  /* 0x0000006000087202 */ /* 0x000fe20000000f00 */
[----:B------:R-:W-:Y:S01]  /*f2c0*/  FFMA.FTZ R2, R244, R29, R2 ;  /* 0x0000001df4027223 */ /* 0x000fe20000010002 */
[----:B------:R-:W-:Y:S01]  /*f2d0*/  LOP3.LUT R146, R10, R4, RZ, 0xc0, !PT ;  /* 0x000000040a927212 */ /* 0x000fe200078ec0ff */
[----:B------:R-:W-:Y:S01]  /*f2e0*/  FFMA.FTZ R0, R245, R28, R0 ;  /* 0x0000001cf5007223 */ /* 0x000fe20000010000 */
[----:B------:R-:W-:Y:S01]  /*f2f0*/  LOP3.LUT R147, R11, R5, RZ, 0xc0, !PT ;  /* 0x000000050b937212 */ /* 0x000fe200078ec0ff */
[----:B------:R-:W-:Y:S01]  /*f300*/  FADD.FTZ R2, R9, R2 ;  /* 0x0000000209027221 */ /* 0x000fe20000010000 */
[----:B------:R-:W2:Y:S01]  /*f310*/  LDSM.16.MT88.4 R96, [R209+0x1d800] ;  /* 0x01d80000d160783b */ /* 0x000ea20000004200 */
[----:B------:R-:W-:-:S02]  /*f320*/  FADD.FTZ R0, R8, R0 ;  /* 0x0000000008007221 */ /* 0x000fc40000010000 */
[----:B------:R-:W-:Y:S01]  /*f330*/  FADD.FTZ R2, R12, R2 ;  /* 0x000000020c027221 */ /* 0x000fe20000010000 */
[----:B------:R-:W-:Y:S01]  /*f340*/  LDSM.16.MT88.4 R4, [R211+0x1f800] ;  /* 0x01f80000d304783b */ /* 0x000fe20000004200 */
[----:B----4-:R-:W-:Y:S01]  /*f350*/  HMMA.16816.F32 R152, R144, R156, R152 ;  /* 0x0000009c9098723c */ /* 0x010fe20000001898 */
[----:B------:R-:W-:Y:S02]  /*f360*/  FADD.FTZ R0, R13, R0 ;  /* 0x000000000d007221 */ /* 0x000fe40000010000 */
[----:B------:R-:W-:Y:S02]  /*f370*/  FADD.FTZ R2, R150, R2 ;  /* 0x0000000296027221 */ /* 0x000fe40000010000 */
[----:B------:R-:W-:-:S03]  /*f380*/  FADD.FTZ R0, R204, R0 ;  /* 0x00000000cc007221 */ /* 0x000fc60000010000 */
        /* <DEDUP_REMOVED lines=8> */
[----:B------:R-:W-:Y:S01]  /*f410*/  HMMA.16816.F32 R48, R144, R50, R68 ;  /* 0x000000329030723c */ /* 0x000fe20000001844 */
[----:B------:R-:W-:-:S07]  /*f420*/  FADD.FTZ R0, R243, R0 ;  /* 0x00000000f3007221 */ /* 0x000fce0000010000 */
[C---:B------:R-:W-:Y:S08]  /*f430*/  HMMA.16816.F32 R56, R144.reuse, R58, R84 ;  /* 0x0000003a9038723c */ /* 0x040ff00000001854 */
[C---:B------:R-:W-:Y:S01]  /*f440*/  HMMA.16816.F32 R68, R144.reuse, R72, R104 ;  /* 0x000000489044723c */ /* 0x040fe20000001868 */
[----:B------:R-:W3:Y:S07]  /*f450*/  LDSM.16.MT88.4 R104, [R210+0x1d800] ;  /* 0x01d80000d268783b */ /* 0x000eee0000004200 */
[C---:B-1----:R-:W-:Y:S01]  /*f460*/  HMMA.16816.F32 R76, R144.reuse, R80, R112 ;  /* 0x00000050904c723c */ /* 0x042fe20000001870 */
[----:B------:R-:W1:Y:S07]  /*f470*/  LDSM.16.MT88.4 R112, [R212+0x1d800] ;  /* 0x01d80000d470783b */ /* 0x000e6e0000004200 */
        /* <DEDUP_REMOVED lines=20> */
[----:B------:R-:W-:Y:S01]  /*f5c0*/  FADD.FTZ R0, R30, R0 ;  /* 0x000000001e007221 */ /* 0x000fe20000010000 */
[----:B------:R-:W-:Y:S01]  /*f5d0*/  @UP0 UIADD3 UR23, UR23, -0x4, URZ ;  /* 0xfffffffc17170890 */ /* 0x000fe2000fffe03f */
[----:B------:R-:W-:-:S03]  /*f5e0*/  FADD.FTZ R2, R151, R2 ;  /* 0x0000000297027221 */ /* 0x000fc60000010000 */
[----:B------:R-:W-:Y:S01]  /*f5f0*/  HMMA.16816.F32 R64, R144, R66, R100 ;  /* 0x000000429040723c */ /* 0x000fe20000001864 */
[----:B------:R-:W-:-:S07]  /*f600*/  FADD.FTZ R0, R15, R0 ;  /* 0x000000000f007221 */ /* 0x000fce0000010000 */
[----:B------:R-:W-:Y:S01]  /*f610*/  HMMA.16816.F32 R72, R144, R74, R108 ;  /* 0x0000004a9048723c */ /* 0x000fe2000000186c */
[----:B------:R-:W-:-:S07]  /*f620*/  FADD.FTZ R244, R149, R2 ;  /* 0x0000000295f47221 */ /* 0x000fce0000010000 */
[----:B------:R-:W-:Y:S01]  /*f630*/  HMMA.16816.F32 R80, R144, R82, R116 ;  /* 0x000000529050723c */ /* 0x000fe20000001874 */
[----:B------:R-:W-:-:S07]  /*f640*/  FADD.FTZ R245, R14, R0 ;  /* 0x000000000ef57221 */ /* 0x000fce0000010000 */
[C---:B------:R-:W-:Y:S08]  /*f650*/  HMMA.16816.F32 R88, R144.reuse, R90, R124 ;  /* 0x0000005a9058723c */ /* 0x040ff0000000187c */
[C---:B--2---:R-:W-:Y:S08]  /*f660*/  HMMA.16816.F32 R92, R144.reuse, R96, R132 ;  /* 0x00000060905c723c */ /* 0x044ff00000001884 */
[C---:B---3--:R-:W-:Y:S08]  /*f670*/  HMMA.16816.F32 R100, R144.reuse, R104, R192 ;  /* 0x000000689064723c */ /* 0x048ff000000018c0 */
[C---:B-1----:R-:W-:Y:S08]  /*f680*/  HMMA.16816.F32 R108, R144.reuse, R112, R188 ;  /* 0x00000070906c723c */ /* 0x042ff000000018bc */
        /* <DEDUP_REMOVED lines=14> */
.L_x_750:
[----:B------:R-:W-:-:S12]  /*f770*/  UIADD3 UR23, UR28, -0x1, URZ ;  /* 0xffffffff1c177890 */ /* 0x000fd8000fffe03f */
.L_x_753:
[----:B------:R-:W-:-:S13]  /*f780*/  ISETP.LE.AND P0, PT, RZ, UR23, PT ;  /* 0x00000017ff007c0c */ /* 0x000fda000bf03270 */
[----:B------:R-:W-:Y:S05]  /*f790*/  @!P0 BRA `(.L_x_754) ;  /* 0x000039d000008947 */ /* 0x000fea0003800000 */
[----:B------:R-:W2:Y:S01]  /*f7a0*/  LDL.LU R2, [R1+0x38] ;  /* 0x0000380001027983 */ /* 0x000ea20000300800 */
[----:B------:R-:W1:Y:S01]  /*f7b0*/  LDC.U8 R241, c[0x0][0x2d8] ;  /* 0x0000b600fff17b82 */ /* 0x000e620000000000 */
[----:B------:R-:W-:Y:S01]  /*f7c0*/  ULDC.64 UR4, c[0x0][0x1a0] ;  /* 0x0000680000047ab9 */ /* 0x000fe20000000a00 */
[----:B------:R-:W-:Y:S01]  /*f7d0*/  MOV R150, R3 ;  /* 0x0000000300967202 */ /* 0x000fe20000000f00 */
[----:B------:R-:W3:Y:S01]  /*f7e0*/  LDL R0, [R1+0x10] ;  /* 0x0000100001007983 */ /* 0x000ee20000100800 */
[----:B------:R-:W-:Y:S01]  /*f7f0*/  USHF.L.U64.HI UR31, UR4, 0x5, UR5 ;  /* 0x00000005041f7899 */ /* 0x000fe20008010205 */
[----:B------:R-:W-:Y:S01]  /*f800*/  MOV R149, R148 ;  /* 0x0000009400957202 */ /* 0x000fe20000000f00 */
[----:B------:R-:W-:Y:S01]  /*f810*/  USHF.L.U32 UR32, UR4, 0x5, URZ ;  /* 0x0000000504207899 */ /* 0x000fe2000800063f */
[----:B------:R-:W4:Y:S01]  /*f820*/  LDL.LU.64 R6, [R1+0x40] ;  /* 0x0000400001067983 */ /* 0x000f220000300a00 */
[----:B------:R-:W-:Y:S02]  /*f830*/  USHF.L.U64.HI UR28, UR4, 0x6, UR5 ;  /* 0x00000006041c7899 */ /* 0x000fe40008010205 */
[----:B------:R-:W-:Y:S01]  /*f840*/  USHF.L.U64.HI UR31, UR32, 0x1, UR31 ;  /* 0x00000001201f7899 */ /* 0x000fe2000801021f */
[----:B------:R-:W4:Y:S01]  /*f850*/  LDL.LU.64 R4, [R1+0x10] ;  /* 0x0000100001047983 */ /* 0x000f220000300a00 */
[----:B------:R-:W-:-:S02]  /*f860*/  USHF.L.U32 UR30, UR4, 0x6, URZ ;  /* 0x00000006041e7899 */ /* 0x000fc4000800063f */
[----:B------:R-:W-:Y:S01]  /*f870*/  USHF.L.U32 UR32, UR32, 0x1, URZ ;  /* 0x0000000120207899 */ /* 0x000fe2000800063f */
[----:B------:R-:W2:Y:S01]  /*f880*/  LDL.LU R8, [R1+0x28] ;  /* 0x0000280001087983 */ /* 0x000ea20000300800 */
[----:B-1----:R-:W-:Y:S02]  /*f890*/  PRMT R241, R241, 0x7054, R241 ;  /* 0x00007054f1f17816 */ /* 0x002fe400000000f1 */
[----:B----4-:R-:W-:-:S05]  /*f8a0*/  MOV R4, R6 ;  /* 0x0000000600047202 */ /* 0x010fca0000000f00 */
[----:B------:R1:W-:Y:S01]  /*f8b0*/  STL.64 [R1+0x10], R4 ;  /* 0x0000100401007387 */ /* 0x0003e20000100a00 */
[----:B--2---:R-:W-:-:S05]  /*f8c0*/  IMAD.WIDE.U32 R242, R8, -0x326172a9, RZ ;  /* 0xcd9e8d5708f27825 */ /* 0x004fca00078e00ff */
[----:B------:R-:W-:Y:S01]  /*f8d0*/  LOP3.LUT R236, R243, R2, RZ, 0x3c, !PT ;  /* 0x00000002f3ec7212 */ /* 0x000fe200078e3cff */
[----:B---3--:R-:W-:-:S04]  /*f8e0*/  IMAD.WIDE.U32 R238, R0, -0x2daee0ad, RZ ;  /* 0xd2511f5300ee7825 */ /* 0x008fc800078e00ff */
[----:B------:R-:W-:Y:S01]  /*f8f0*/  IMAD.WIDE.U32 R236, R236, -0x2daee0ad, RZ ;  /* 0xd2511f53ecec7825 */ /* 0x000fe200078e00ff */
[----:B------:R-:W-:Y:S05]  /*f900*/  BRA `(.L_x_755) ;  /* 0x000001f000007947 */ /* 0x000fea0003800000 */
.L_x_757:
        /* <DEDUP_REMOVED lines=31> */
.L_x_755:
[----:B------:R-:W2:Y:S01]  /*fb00*/  LDL.64 R2, [R1+0x10] ;  /* 0x0000100001027983 */ /* 0x000ea20000100a00 */
[----:B------:R-:W-:Y:S04]  /*fb10*/  DEPBAR.LE SB0, 0x0 ;  /* 0x000080000000791a */ /* 0x000fe80000000000 */
[----:B------:R-:W-:Y:S01]  /*fb20*/  BAR.SYNC.DEFER_BLOCKING 0x0 ;  /* 0x0000000000007b1d */ /* 0x000fe20000010000 */
[----:B------:R-:W-:Y:S01]  /*fb30*/  USHF.R.S32.HI UR5, URZ, 0x1f, UR23 ;  /* 0x0000001f3f057899 */ /* 0x000fe20008011417 */
[----:B-1----:R-:W-:Y:S01]  /*fb40*/  IMAD.U32 R4, RZ, RZ, UR30 ;  /* 0x0000001eff047e24 */ /* 0x002fe2000f8e00ff */
        /* <DEDUP_REMOVED lines=12> */
[----:B------:R-:W-:Y:S01]  /*fc10*/  ISETP.LT.AND P0, PT, RZ, UR23, PT ;  /* 0x00000017ff007c0c */ /* 0x000fe2000bf01270 */
        /* <DEDUP_REMOVED lines=8> */
[----:B------:R-:W2:Y:S04]  /*fca0*/  LDSM.16.M88.4 R8, [R208+0x10000] ;  /* 0x01000000d008783b */ /* 0x000ea80000000200 */
[----:B-----5:R-:W3:Y:S04]  /*fcb0*/  LDSM.16.M88.4 R16, [R208+0x10800] ;  /* 0x01080000d010783b */ /* 0x020ee80000000200 */
[----:B------:R-:W4:Y:S04]  /*fcc0*/  LDSM.16.M88.4 R24, [R208+0x11000] ;  /* 0x01100000d018783b */ /* 0x000f280000000200 */
[----:B------:R-:W0:Y:S04]  /*fcd0*/  LDGDEPBAR ;  /* 0x00000000000079af */ /* 0x000e280000000000 */
[----:B------:R-:W1:Y:S04]  /*fce0*/  LDSM.16.M88.4 R168, [R208+0x11800] ;  /* 0x01180000d0a8783b */ /* 0x000e680000000200 */
[----:B------:R-:W-:Y:S04]  /*fcf0*/  LDSM.16.M88.4 R172, [R216] ;  /* 0x00000000d8ac783b */ /* 0x000fe80000000200 */
[----:B------:R-:W1:Y:S04]  /*fd00*/  LDSM.16.M88.4 R176, [R219] ;  /* 0x00000000dbb0783b */ /* 0x000e680000000200 */
[----:B------:R-:W1:Y:S04]  /*fd10*/  LDSM.16.M88.4 R180, [R234] ;  /* 0x00000000eab4783b */ /* 0x000e680000000200 */
[----:B------:R-:W1:Y:S04]  /*fd20*/  LDSM.16.M88.4 R184, [R233] ;  /* 0x00000000e9b8783b */ /* 0x000e680000000200 */
[----:B------:R-:W1:Y:S01]  /*fd30*/  LDSM.16.M88.4 R188, [R232] ;  /* 0x00000000e8bc783b */ /* 0x000e620000000200 */
[C---:B--2---:R-:W-:Y:S03]  /*fd40*/  HMMA.16816.F32 R4, R32.reuse, R8, RZ ;  /* 0x000000082004723c */ /* 0x044fe600000018ff */
[----:B------:R-:W-:Y:S04]  /*fd50*/  LDSM.16.M88.4 R192, [R218] ;  /* 0x00000000dac0783b */ /* 0x000fe80000000200 */
[----:B------:R-:W2:Y:S01]  /*fd60*/  LDSM.16.M88.4 R196, [R214+0x10000] ;  /* 0x01000000d6c4783b */ /* 0x000ea20000000200 */
[C---:B------:R-:W-:Y:S03]  /*fd70*/  HMMA.16816.F32 R8, R32.reuse, R10, RZ ;  /* 0x0000000a2008723c */ /* 0x040fe600000018ff */
[----:B------:R-:W2:Y:S04]  /*fd80*/  LDSM.16.M88.4 R200, [R214+0x10800] ;  /* 0x01080000d6c8783b */ /* 0x000ea80000000200 */
[----:B------:R-:W-:Y:S01]  /*fd90*/  LDSM.16.M88.4 R204, [R214+0x11800] ;  /* 0x01180000d6cc783b */ /* 0x000fe20000000200 */
[C---:B---3--:R-:W-:Y:S08]  /*fda0*/  HMMA.16816.F32 R12, R32.reuse, R16, RZ ;  /* 0x00000010200c723c */ /* 0x048ff000000018ff */
[C---:B------:R-:W-:Y:S08]  /*fdb0*/  HMMA.16816.F32 R16, R32.reuse, R18, RZ ;  /* 0x000000122010723c */ /* 0x040ff000000018ff */
[C---:B----4-:R-:W-:Y:S08]  /*fdc0*/  HMMA.16816.F32 R20, R32.reuse, R24, RZ ;  /* 0x000000182014723c */ /* 0x050ff000000018ff */
[C---:B------:R-:W-:Y:S08]  /*fdd0*/  HMMA.16816.F32 R24, R32.reuse, R26, RZ ;  /* 0x0000001a2018723c */ /* 0x040ff000000018ff */
[C---:B-1----:R-:W-:Y:S08]  /*fde0*/  HMMA.16816.F32 R28, R32.reuse, R168, RZ ;  /* 0x000000a8201c723c */ /* 0x042ff000000018ff */
[----:B------:R-:W-:Y:S01]  /*fdf0*/  HMMA.16816.F32 R32, R32, R170, RZ ;  /* 0x000000aa2020723c */ /* 0x000fe200000018ff */
[----:B------:R-:W1:Y:S07]  /*fe00*/  LDSM.16.M88.4 R168, [R214+0x11000] ;  /* 0x01100000d6a8783b */ /* 0x000e6e0000000200 */
[C---:B------:R-:W-:Y:S08]  /*fe10*/  HMMA.16816.F32 R4, R172.reuse, R176, R4 ;  /* 0x000000b0ac04723c */ /* 0x040ff00000001804 */
[C---:B------:R-:W-:Y:S01]  /*fe20*/  HMMA.16816.F32 R8, R172.reuse, R178, R8 ;  /* 0x000000b2ac08723c */ /* 0x040fe20000001808 */
[----:B------:R-:W-:Y:S07]  /*fe30*/  LDSM.16.M88.4 R176, [R217] ;  /* 0x00000000d9b0783b */ /* 0x000fee0000000200 */
        /* <DEDUP_REMOVED lines=8> */
[----:B------:R-:W3:Y:S04]  /*fec0*/  LDSM.16.M88.4 R172, [R213+0x1000] ;  /* 0x00100000d5ac783b */ /* 0x000ee80000000200 */
[----:B------:R-:W3:Y:S03]  /*fed0*/  LDSM.16.M88.4 R188, [R213+0x1800] ;  /* 0x00180000d5bc783b */ /* 0x000ee60000000200 */
[C---:B--2---:R-:W-:Y:S08]  /*fee0*/  HMMA.16816.F32 R4, R192.reuse, R196, R4 ;  /* 0x000000c4c004723c */ /* 0x044ff00000001804 */
        /* <DEDUP_REMOVED lines=10> */
[----:B------:R-:W2:Y:S04]  /*ff90*/  LDSM.16.M88.4 R192, [R208+0x13000] ;  /* 0x01300000d0c0783b */ /* 0x000ea80000000200 */
[----:B------:R-:W1:Y:S03]  /*ffa0*/  LDSM.16.M88.4 R204, [R208+0x13800] ;  /* 0x01380000d0cc783b */ /* 0x000e660000000200 */
[C---:B---3--:R-:W-:Y:S08]  /*ffb0*/  HMMA.16816.F32 R4, R176.reuse, R180, R4 ;  /* 0x000000b4b004723c */ /* 0x048ff00000001804 */
[C---:B------:R-:W-:Y:S01]  /*ffc0*/  HMMA.16816.F32 R8, R176.reuse, R182, R8 ;  /* 0x000000b6b008723c */ /* 0x040fe20000001808 */
[----:B------:R-:W-:Y:S07]  /*ffd0*/  LDSM.16.M88.4 R180, [R231] ;  /* 0x00000000e7b4783b */ /* 0x000fee0000000200 */
[C---:B----4-:R-:W-:Y:S08]  /*ffe0*/  HMMA.16816.F32 R12, R176.reuse, R184, R12 ;  /* 0x000000b8b00c723c */ /* 0x050ff0000000180c */
[C---:B------:R-:W-:Y:S01]  /*fff0*/  HMMA.16816.F32 R16, R176.reuse, R186, R16 ;  /* 0x000000bab010723c */ /* 0x040fe20000001810 */
[----:B------:R-:W-:Y:S07]  /*10000*/  LDSM.16.M88.4 R184, [R230] ;  /* 0x00000000e6b8783b */ /* 0x000fee0000000200 */
[C---:B------:R-:W-:Y:S08]  /*10010*/  HMMA.16816.F32 R20, R176.reuse, R172, R20 ;  /* 0x000000acb014723c */ /* 0x040ff00000001814 */
[C---:B------:R-:W-:Y:S01]  /*10020*/  HMMA.16816.F32 R24, R176.reuse, R174, R24 ;  /* 0x000000aeb018723c */ /* 0x040fe20000001818 */
[----:B------:R-:W3:Y:S07]  /*10030*/  LDSM.16.M88.4 R172, [R216+0x4000] ;  /* 0x00400000d8ac783b */ /* 0x000eee0000000200 */
[C---:B------:R-:W-:Y:S08]  /*10040*/  HMMA.16816.F32 R28, R176.reuse, R188, R28 ;  /* 0x000000bcb01c723c */ /* 0x040ff0000000181c */
[----:B------:R-:W-:Y:S01]  /*10050*/  HMMA.16816.F32 R32, R176, R190, R32 ;  /* 0x000000beb020723c */ /* 0x000fe20000001820 */
[----:B------:R-:W4:Y:S04]  /*10060*/  LDSM.16.M88.4 R176, [R229] ;  /* 0x00000000e5b0783b */ /* 0x000f280000000200 */
        /* <DEDUP_REMOVED lines=43> */
[C---:B------:R-:W-:Y:S08]  /*10320*/  HMMA.16816.F32 R12, R176.reuse, R184, R12 ;  /* 0x000000b8b00c723c */ /* 0x040ff0000000180c */
[C---:B------:R-:W-:Y:S01]  /*10330*/  HMMA.16816.F32 R16, R176.reuse, R186, R16 ;  /* 0x000000bab010723c */ /* 0x040fe20000001810 */
[----:B------:R-:W-:Y:S07]  /*10340*/  LDSM.16.M88.4 R184, [R226] ;  /* 0x00000000e2b8783b */ /* 0x000fee0000000200 */
[C---:B----4-:R-:W-:Y:S08]  /*10350*/  HMMA.16816.F32 R20, R176.reuse, R172, R20 ;  /* 0x000000acb014723c */ /* 0x050ff00000001814 */
        /* <DEDUP_REMOVED lines=92> */
[C---:B------:R-:W-:Y:S08]  /*10920*/  HMMA.16816.F32 R28, R192.reuse, R204, R28 ;  /* 0x000000ccc01c723c */ /* 0x040ff0000000181c */
[----:B------:R-:W-:Y:S08]  /*10930*/  HMMA.16816.F32 R32, R192, R206, R32 ;  /* 0x000000cec020723c */ /* 0x000ff00000001820 */
[C---:B---3--:R-:W-:Y:S08]  /*10940*/  HMMA.16816.F32 R4, R176.reuse, R180, R4 ;  /* 0x000000b4b004723c */ /* 0x048ff00000001804 */
[C---:B------:R-:W-:Y:S08]  /*10950*/  HMMA.16816.F32 R8, R176.reuse, R182, R8 ;  /* 0x000000b6b008723c */ /* 0x040ff00000001808 */
[C---:B------:R-:W-:Y:S08]  /*10960*/  HMMA.16816.F32 R12, R176.reuse, R184, R12 ;  /* 0x000000b8b00c723c */ /* 0x040ff0000000180c */
[C---:B------:R-:W-:Y:S08]  /*10970*/  HMMA.16816.F32 R16, R176.reuse, R186, R16 ;  /* 0x000000bab010723c */ /* 0x040ff00000001810 */
[C---:B----4-:R-:W-:Y:S08]  /*10980*/  HMMA.16816.F32 R20, R176.reuse, R172, R20 ;  /* 0x000000acb014723c */ /* 0x050ff00000001814 */
[C---:B------:R-:W-:Y:S08]  /*10990*/  HMMA.16816.F32 R24, R176.reuse, R174, R24 ;  /* 0x000000aeb018723c */ /* 0x040ff00000001818 */
[C---:B------:R-:W-:Y:S08]  /*109a0*/  HMMA.16816.F32 R28, R176.reuse, R188, R28 ;  /* 0x000000bcb01c723c */ /* 0x040ff0000000181c */
[----:B------:R-:W-:Y:S01]  /*109b0*/  HMMA.16816.F32 R32, R176, R190, R32 ;  /* 0x000000beb020723c */ /* 0x000fe20000001820 */
[----:B------:R-:W-:-:S07]  /*109c0*/  @P0 BRA `(.L_x_757) ;  /* 0xffffef4000000947 */ /* 0x000fce000383ffff */
.L_x_756:
[----:B------:R-:W-:Y:S01]  /*109d0*/  FMNMX.FTZ R0, R4, R149, !PT ;  /* 0x0000009504007209 */ /* 0x000fe20007810000 */
[----:B------:R-:W-:Y:S01]  /*109e0*/  USHF.L.U32 UR4, UR23, 0x1, URZ ;  /* 0x0000000117047899 */ /* 0x000fe2000800063f */
[----:B------:R-:W-:Y:S01]  /*109f0*/  LDSM.16.MT88.4 R172, [R209+0x18000] ;  /* 0x01800000d1ac783b */ /* 0x000fe20000004200 */
[----:B------:R-:W-:Y:S01]  /*10a00*/  UIADD3 UR23, UR23, -0x1, URZ ;  /* 0xffffffff17177890 */ /* 0x000fe2000fffe03f */
[----:B------:R-:W-:Y:S04]  /*10a10*/  FMNMX.FTZ R0, R5, R0, !PT ;  /* 0x0000000005007209 */ /* 0x000fe80007810000 */
[----:B------:R-:W-:Y:S02]  /*10a20*/  FMNMX.FTZ R0, R8, R0, !PT ;  /* 0x0000000008007209 */ /* 0x000fe40007810000 */
[----:B------:R-:W-:Y:S02]  /*10a30*/  LDSM.16.MT88.4 R176, [R210+0x18000] ;  /* 0x01800000d2b0783b */ /* 0x000fe40000004200 */
[----:B------:R-:W-:Y:S04]  /*10a40*/  FMNMX.FTZ R0, R9, R0, !PT ;  /* 0x0000000009007209 */ /* 0x000fe80007810000 */
[----:B-1----:R-:W-:Y:S02]  /*10a50*/  FMNMX.FTZ R2, R12, R0, !PT ;  /* 0x000000000c027209 */ /* 0x002fe40007810000 */
        /* <DEDUP_REMOVED lines=109> */
[--C-:B-1----:R-:W-:Y:S01]  /*11130*/  SHF.R.U32.HI R7, RZ, 0x10, R5.reuse ;  /* 0x00000010ff077819 */ /* 0x102fe20000011605 */
[----:B------:R-:W-:Y:S01]  /*11140*/  FFMA.FTZ R28, R28, c[0x0][0x23c], -R184 ;  /* 0x00008f001c1c7a23 */ /* 0x000fe200000108b8 */
[----:B------:R-:W-:Y:S01]  /*11150*/  SHF.R.U32.HI R10, RZ, 0x8, R6 ;  /* 0x00000008ff0a7819 */ /* 0x000fe20000011606 */
[--C-:B------:R-:W-:Y:S01]  /*11160*/  FFMA.FTZ R29, R29, c[0x0][0x23c], -R184.reuse ;  /* 0x00008f001d1d7a23 */ /* 0x100fe200000108b8 */
[----:B------:R-:W-:Y:S01]  /*11170*/  LOP3.LUT R9, R8, 0xff, RZ, 0xc0, !PT ;  /* 0x000000ff08097812 */ /* 0x000fe200078ec0ff */
[----:B------:R-:W-:Y:S01]  /*11180*/  FFMA.FTZ R184, R33, c[0x0][0x23c], -R184 ;  /* 0x00008f0021b87a23 */ /* 0x000fe200000108b8 */
[----:B------:R-:W-:Y:S01]  /*11190*/  LOP3.LUT R8, R5, 0xff, RZ, 0xc0, !PT ;  /* 0x000000ff05087812 */ /* 0x000fe200078ec0ff */
[----:B------:R1:W-:Y:S01]  /*111a0*/  MUFU.EX2 R200, R16 ;  /* 0x0000001000c87308 */ /* 0x0003e20000000800 */
[----:B------:R-:W-:Y:S01]  /*111b0*/  SHF.R.U32.HI R6, RZ, 0x18, R5 ;  /* 0x00000018ff067819 */ /* 0x000fe20000011605 */
[----:B------:R-:W-:Y:S01]  /*111c0*/  FFMA.FTZ R30, R30, c[0x0][0x23c], -R185 ;  /* 0x00008f001e1e7a23 */ /* 0x000fe200000108b9 */
        /* <DEDUP_REMOVED lines=63> */
[----:B------:R-:W-:Y:S01]  /*115c0*/  MUFU.EX2 R184, R184 ;  /* 0x000000b800b87308 */ /* 0x000fe20000000800 */
[C---:B------:R-:W-:Y:S03]  /*115d0*/  HMMA.16816.F32 R48, R168.reuse, R154, R48 ;  /* 0x0000009aa830723c */ /* 0x040fe60000001830 */
[----:B------:R-:W-:Y:S02]  /*115e0*/  FMUL.FTZ R53, R2, R53 ;  /* 0x0000003502357220 */ /* 0x000fe40000410000 */
[----:B------:R-:W2:Y:S01]  /*115f0*/  LDSM.16.MT88.4 R152, [R210+0x1a000] ;  /* 0x01a00000d298783b */ /* 0x000ea20000004200 */
[C---:B------:R-:W-:Y:S02]  /*11600*/  FMUL.FTZ R54, R0.reuse, R54 ;  /* 0x0000003600367220 */ /* 0x040fe40000410000 */
[C---:B------:R-:W-:Y:S01]  /*11610*/  FMUL.FTZ R55, R0.reuse, R55 ;  /* 0x0000003700377220 */ /* 0x040fe20000410000 */
[----:B------:R-:W-:Y:S03]  /*11620*/  MUFU.EX2 R196, R12 ;  /* 0x0000000c00c47308 */ /* 0x000fe60000000800 */
[C---:B---3--:R-:W-:Y:S02]  /*11630*/  FMUL.FTZ R14, R0.reuse, R166 ;  /* 0x000000a6000e7220 */ /* 0x048fe40000410000 */
[----:B-1----:R-:W-:Y:S01]  /*11640*/  FMUL.FTZ R15, R0, R167 ;  /* 0x000000a7000f7220 */ /* 0x002fe20000410000 */
[C---:B------:R-:W-:Y:S03]  /*11650*/  HMMA.16816.F32 R52, R168.reuse, R156, R52 ;  /* 0x0000009ca834723c */ /* 0x040fe60000001834 */
[C---:B------:R-:W-:Y:S01]  /*11660*/  FMUL.FTZ R56, R2.reuse, R56 ;  /* 0x0000003802387220 */ /* 0x040fe20000410000 */
[----:B------:R-:W1:Y:S01]  /*11670*/  MUFU.EX2 R195, R13 ;  /* 0x0000000d00c37308 */ /* 0x000e620000000800 */
[----:B------:R-:W-:Y:S02]  /*11680*/  FMUL.FTZ R57, R2, R57 ;  /* 0x0000003902397220 */ /* 0x000fe40000410000 */
[C---:B------:R-:W-:Y:S02]  /*11690*/  FMUL.FTZ R58, R0.reuse, R58 ;  /* 0x0000003a003a7220 */ /* 0x040fe40000410000 */
[----:B------:R-:W-:Y:S03]  /*116a0*/  FMUL.FTZ R59, R0, R59 ;  /* 0x0000003b003b7220 */ /* 0x000fe60000410000 */
[C---:B------:R-:W-:Y:S02]  /*116b0*/  FMUL.FTZ R60, R2.reuse, R60 ;  /* 0x0000003c023c7220 */ /* 0x040fe40000410000 */
[----:B------:R-:W-:Y:S01]  /*116c0*/  FMUL.FTZ R61, R2, R61 ;  /* 0x0000003d023d7220 */ /* 0x000fe20000410000 */
[----:B------:R3:W-:Y:S01]  /*116d0*/  MUFU.EX2 R192, R24 ;  /* 0x0000001800c07308 */ /* 0x0007e20000000800 */
[C---:B------:R-:W-:Y:S01]  /*116e0*/  HMMA.16816.F32 R56, R168.reuse, R158, R56 ;  /* 0x0000009ea838723c */ /* 0x040fe20000001838 */
[----:B------:R-:W5:Y:S02]  /*116f0*/  LDSM.16.MT88.4 R156, [R212+0x1a000] ;  /* 0x01a00000d49c783b */ /* 0x000f640000004200 */
        /* <DEDUP_REMOVED lines=8> */
[C---:B------:R-:W-:Y:S01]  /*11780*/  FMUL.FTZ R68, R2.reuse, R68 ;  /* 0x0000004402447220 */ /* 0x040fe20000410000 */
[----:B------:R4:W-:Y:S01]  /*11790*/  MUFU.EX2 R190, R26 ;  /* 0x0000001a00be7308 */ /* 0x0009e20000000800 */
[----:B------:R-:W-:Y:S03]  /*117a0*/  FMUL.FTZ R69, R2, R69 ;  /* 0x0000004502457220 */ /* 0x000fe60000410000 */
[C---:B------:R-:W-:Y:S01]  /*117b0*/  HMMA.16816.F32 R64, R168.reuse, R174, R64 ;  /* 0x000000aea840723c */ /* 0x040fe20000001840 */
[----:B------:R-:W1:Y:S01]  /*117c0*/  LDSM.16.MT88.4 R172, [R211+0x1a000] ;  /* 0x01a00000d3ac783b */ /* 0x000e620000004200 */
[----:B---3--:R-:W-:Y:S01]  /*117d0*/  MOV R24, UR4 ;  /* 0x0000000400187c02 */ /* 0x008fe20008000f00 */
[C---:B------:R-:W-:Y:S02]  /*117e0*/  FMUL.FTZ R70, R0.reuse, R70 ;  /* 0x0000004600467220 */ /* 0x040fe40000410000 */
[----:B------:R-:W-:Y:S01]  /*117f0*/  FMUL.FTZ R71, R0, R71 ;  /* 0x0000004700477220 */ /* 0x000fe20000410000 */
[----:B------:R-:W-:Y:S01]  /*11800*/  LOP3.LUT R24, R239, UR27, R24, 0x96, !PT ;  /* 0x0000001bef187c12 */ /* 0x000fe2000f8e9618 */
        /* <DEDUP_REMOVED lines=93> */
[----:B------:R-:W-:Y:S05]  /*11de0*/  IMAD.WIDE.U32 R150, R150, -0x2daee0ad, RZ ;  /* 0xd2511f5396967825 */ /* 0x000fea00078e00ff */
[C---:B------:R-:W-:Y:S01]  /*11df0*/  HMMA.16816.F32 R136, R168.reuse, R174, R136 ;  /* 0x000000aea888723c */ /* 0x040fe20000001888 */
[----:B------:R-:W1:Y:S02]  /*11e00*/  LDSM.16.MT88.4 R172, [R210+0x18800] ;  /* 0x01880000d2ac783b */ /* 0x000e640000004200 */
[--C-:B------:R-:W-:Y:S01]  /*11e10*/  SHF.R.U32.HI R12, RZ, 0x10, R150.reuse ;  /* 0x00000010ff0c7819 */ /* 0x100fe20000011696 */
[----:B------:R-:W-:Y:S01]  /*11e20*/  FMUL.FTZ R140, R2, R140 ;  /* 0x0000008c028c7220 */ /* 0x000fe20000410000 */
[----:B------:R-:W-:Y:S01]  /*11e30*/  LOP3.LUT R149, R150, 0xffff, RZ, 0xc0, !PT ;  /* 0x0000ffff96957812 */ /* 0x000fe200078ec0ff */
[----:B------:R-:W-:Y:S01]  /*11e40*/  FMUL.FTZ R141, R2, R141 ;  /* 0x0000008d028d7220 */ /* 0x000fe20000410000 */
[----:B------:R-:W-:Y:S01]  /*11e50*/  LOP3.LUT R12, R12, 0xff, RZ, 0xc0, !PT ;  /* 0x000000ff0c0c7812 */ /* 0x000fe200078ec0ff */
[C---:B--2---:R-:W-:Y:S04]  /*11e60*/  HMMA.16816.F32 R16, R168.reuse, R152, R16 ;  /* 0x00000098a810723c */ /* 0x044fe80000001810 */
        /* <DEDUP_REMOVED lines=8> */
[----:B------:R-:W2:Y:S02]  /*11ef0*/  LDSM.16.MT88.4 R180, [R211+0x18800] ;  /* 0x01880000d3b4783b */ /* 0x000ea40000004200 */
[----:B------:R-:W-:Y:S01]  /*11f00*/  SHF.R.U32.HI R13, RZ, 0x10, R150 ;  /* 0x00000010ff0d7819 */ /* 0x000fe20000011696 */
[----:B------:R-:W-:Y:S01]  /*11f10*/  FMUL.FTZ R145, R2, R145 ;  /* 0x0000009102917220 */ /* 0x000fe20000410000 */
[----:B------:R-:W-:Y:S01]  /*11f20*/  PRMT R187, R12, 0x5410, R152 ;  /* 0x000054100cbb7816 */ /* 0x000fe20000000098 */
[----:B------:R-:W-:Y:S01]  /*11f30*/  FMUL.FTZ R146, R0, R146 ;  /* 0x0000009200927220 */ /* 0x000fe20000410000 */
[----:B------:R-:W-:Y:S01]  /*11f40*/  LOP3.LUT R12, R150, 0xffff, RZ, 0xc0, !PT ;  /* 0x0000ffff960c7812 */ /* 0x000fe200078ec0ff */
[----:B------:R-:W-:Y:S01]  /*11f50*/  FMUL.FTZ R147, R0, R147 ;  /* 0x0000009300937220 */ /* 0x000fe20000410000 */
[----:B------:R-:W-:Y:S03]  /*11f60*/  LOP3.LUT R151, R13, 0xff, RZ, 0xc0, !PT ;  /* 0x000000ff0d977812 */ /* 0x000fe600078ec0ff */
[C---:B------:R-:W-:Y:S01]  /*11f70*/  FMUL.FTZ R13, R2.reuse, R165 ;  /* 0x000000a5020d7220 */ /* 0x040fe20000410000 */
[----:B------:R-:W-:Y:S01]  /*11f80*/  SHF.R.U32.HI R152, RZ, 0x8, R12 ;  /* 0x00000008ff987819 */ /* 0x000fe2000001160c */
[----:B------:R-:W-:Y:S01]  /*11f90*/  FMUL.FTZ R12, R2, R164 ;  /* 0x000000a4020c7220 */ /* 0x000fe20000410000 */
[----:B------:R-:W-:Y:S01]  /*11fa0*/  PRMT R149, R153, 0x5410, R149 ;  /* 0x0000541099957816 */ /* 0x000fe20000000095 */
[----:B------:R-:W5:Y:S01]  /*11fb0*/  LDSM.16.MT88.4 R164, [R209+0x1a800] ;  /* 0x01a80000d1a4783b */ /* 0x000f620000004200 */
[----:B------:R-:W-:Y:S01]  /*11fc0*/  LOP3.LUT R186, R150, 0xff, RZ, 0xc0, !PT ;  /* 0x000000ff96ba7812 */ /* 0x000fe200078ec0ff */
[--C-:B------:R-:W-:Y:S01]  /*11fd0*/  FFMA.FTZ R31, R31, c[0x0][0x23c], -R185.reuse ;  /* 0x00008f001f1f7a23 */ /* 0x100fe200000108b9 */
[----:B------:R-:W-:Y:S01]  /*11fe0*/  SHF.R.U32.HI R153, RZ, 0x18, R150 ;  /* 0x00000018ff997819 */ /* 0x000fe20000011696 */
[----:B------:R-:W-:Y:S01]  /*11ff0*/  FFMA.FTZ R185, R35, c[0x0][0x23c], -R185 ;  /* 0x00008f0023b97a23 */ /* 0x000fe200000108b9 */
[C---:B---3--:R-:W-:Y:S03]  /*12000*/  HMMA.16816.F32 R12, R168.reuse, R156, R12 ;  /* 0x0000009ca80c723c */ /* 0x048fe6000000180c */
[----:B------:R-:W-:Y:S01]  /*12010*/  PRMT R152, R186, 0x5410, R152 ;  /* 0x00005410ba987816 */ /* 0x000fe20000000098 */
[--C-:B------:R-:W-:Y:S01]  /*12020*/  HSET2.LE.AND R149, R149, R241.reuse, PT ;  /* 0x000000f195957233 */ /* 0x100fe20003803000 */
[----:B------:R-:W-:Y:S01]  /*12030*/  PRMT R153, R151, 0x5410, R153 ;  /* 0x0000541097997816 */ /* 0x000fe20000000099 */
[--C-:B------:R-:W-:Y:S01]  /*12040*/  HSET2.LE.AND R150, R187, R241.reuse, PT ;  /* 0x000000f1bb967233 */ /* 0x100fe20003803000 */
[----:B------:R-:W-:Y:S01]  /*12050*/  F2FP.PACK_AB R154, R199, R200 ;  /* 0x000000c8c79a723e */ /* 0x000fe200000000ff */
[----:B------:R-:W-:Y:S01]  /*12060*/  HMMA.16816.F32 R144, R168, R158, R144 ;  /* 0x0000009ea890723c */ /* 0x000fe20000001890 */
[----:B------:R-:W3:Y:S01]  /*12070*/  LDSM.16.MT88.4 R156, [R210+0x1a800] ;  /* 0x01a80000d29c783b */ /* 0x000ee20000004200 */
[----:B------:R-:W-:Y:S02]  /*12080*/  MUFU.EX2 R186, R22 ;  /* 0x0000001600ba7308 */ /* 0x000fe40000000800 */
[----:B------:R-:W-:Y:S01]  /*12090*/  F2FP.PACK_AB R155, R197, R198 ;  /* 0x000000c6c59b723e */ /* 0x000fe200000000ff */
[--C-:B------:R-:W-:Y:S01]  /*120a0*/  HSET2.LE.AND R152, R152, R241.reuse, PT ;  /* 0x000000f198987233 */ /* 0x100fe20003803000 */
[----:B------:R-:W-:Y:S01]  /*120b0*/  LOP3.LUT R154, R149, R154, RZ, 0xc0, !PT ;  /* 0x0000009a959a7212 */ /* 0x000fe200078ec0ff */
[--C-:B------:R-:W-:Y:S01]  /*120c0*/  HSET2.LE.AND R153, R153, R241.reuse, PT ;  /* 0x000000f199997233 */ /* 0x100fe20003803000 */
[----:B------:R-:W-:Y:S01]  /*120d0*/  LOP3.LUT R155, R150, R155, RZ, 0xc0, !PT ;  /* 0x0000009b969b7212 */ /* 0x000fe200078ec0ff */
[----:B------:R-:W-:Y:S03]  /*120e0*/  LDSM.16.MT88.4 R168, [R211+0x1a800] ;  /* 0x01a80000d3a8783b */ /* 0x000fe60000004200 */
[----:B------:R-:W-:Y:S01]  /*120f0*/  F2FP.PACK_AB R149, R195, R196 ;  /* 0x000000c4c395723e */ /* 0x000fe200000000ff */
[----:B------:R-:W-:Y:S01]  /*12100*/  MUFU.EX2 R187, R21 ;  /* 0x0000001500bb7308 */ /* 0x000fe20000000800 */
[----:B------:R-:W-:Y:S01]  /*12110*/  F2FP.PACK_AB R150, R193, R194 ;  /* 0x000000c2c196723e */ /* 0x000fe200000000ff */
[----:B------:R-:W-:Y:S01]  /*12120*/  IMAD.WIDE.U32 R24, R24, -0x326172a9, RZ ;  /* 0xcd9e8d5718187825 */ /* 0x000fe200078e00ff */
[----:B------:R-:W-:Y:S02]  /*12130*/  LOP3.LUT R152, R152, R149, RZ, 0xc0, !PT ;  /* 0x0000009598987212 */ /* 0x000fe400078ec0ff */
[----:B------:R-:W-:Y:S01]  /*12140*/  LOP3.LUT R153, R153, R150, RZ, 0xc0, !PT ;  /* 0x0000009699997212 */ /* 0x000fe200078ec0ff */
[----:B------:R-:W-:Y:S01]  /*12150*/  FFMA.FTZ R2, R2, R244, R204 ;  /* 0x000000f402027223 */ /* 0x000fe200000100cc */
[----:B------:R-:W-:Y:S01]  /*12160*/  LOP3.LUT R25, R25, UR15, R242, 0x96, !PT ;  /* 0x0000000f19197c12 */ /* 0x000fe2000f8e96f2 */
[----:B------:R-:W-:Y:S01]  /*12170*/  FFMA.FTZ R0, R0, R245, R202 ;  /* 0x000000f500007223 */ /* 0x000fe200000100ca */
[----:B------:R-:W-:Y:S01]  /*12180*/  LOP3.LUT R24, R189, UR13, R24, 0x96, !PT ;  /* 0x0000000dbd187c12 */ /* 0x000fe2000f8e9618 */
[----:B------:R-:W-:Y:S01]  /*12190*/  MUFU.EX2 R185, R185 ;  /* 0x000000b900b97308 */ /* 0x000fe20000000800 */
[----:B------:R-:W-:Y:S01]  /*121a0*/  FADD.FTZ R2, R203, R2 ;  /* 0x00000002cb027221 */ /* 0x000fe20000010000 */
[C---:B------:R-:W-:Y:S05]  /*121b0*/  HMMA.16816.F32 R4, R152.reuse, R160, R4 ;  /* 0x000000a09804723c */ /* 0x040fea0000001804 */
[----:B------:R-:W-:Y:S03]  /*121c0*/  IMAD.WIDE.U32 R150, R25, -0x2daee0ad, RZ ;  /* 0xd2511f5319967825 */ /* 0x000fe600078e00ff */
[C---:B------:R-:W-:Y:S01]  /*121d0*/  HMMA.16816.F32 R8, R152.reuse, R162, R8 ;  /* 0x000000a29808723c */ /* 0x040fe20000001808 */
[----:B------:R-:W3:Y:S01]  /*121e0*/  LDSM.16.MT88.4 R160, [R212+0x1a800] ;  /* 0x01a80000d4a0783b */ /* 0x000ee20000004200 */
[----:B------:R2:W-:Y:S02]  /*121f0*/  MUFU.EX2 R189, R27 ;  /* 0x0000001b00bd7308 */ /* 0x0005e40000000800 */
[----:B------:R-:W-:Y:S01]  /*12200*/  IMAD.WIDE.U32 R24, R24, -0x2daee0ad, RZ ;  /* 0xd2511f5318187825 */ /* 0x000fe200078e00ff */
[----:B----4-:R-:W-:Y:S03]  /*12210*/  LOP3.LUT R26, R151, UR12, R236, 0x96, !PT ;  /* 0x0000000c971a7c12 */ /* 0x010fe6000f8e96ec */
[C---:B-1----:R-:W-:Y:S04]  /*12220*/  HMMA.16816.F32 R36, R152.reuse, R172, R36 ;  /* 0x000000ac9824723c */ /* 0x042fe80000001824 */
[----:B------:R-:W-:Y:S01]  /*12230*/  LOP3.LUT R25, R25, UR10, R150, 0x96, !PT ;  /* 0x0000000a19197c12 */ /* 0x000fe2000f8e9696 */
[----:B------:R-:W-:Y:S03]  /*12240*/  IMAD.WIDE.U32 R150, R26, -0x326172a9, RZ ;  /* 0xcd9e8d571a967825 */ /* 0x000fe600078e00ff */
[C---:B------:R-:W-:Y:S01]  /*12250*/  HMMA.16816.F32 R40, R152.reuse, R174, R40 ;  /* 0x000000ae9828723c */ /* 0x040fe20000001828 */
[----:B------:R-:W1:Y:S03]  /*12260*/  LDSM.16.MT88.4 R172, [R209+0x1c800] ;  /* 0x01c80000d1ac783b */ /* 0x000e660000004200 */
[----:B------:R-:W-:Y:S01]  /*12270*/  LOP3.LUT R26, R151, UR11, R188, 0x96, !PT ;  /* 0x0000000b971a7c12 */ /* 0x000fe2000f8e96bc */
[----:B------:R-:W-:Y:S01]  /*12280*/  FADD.FTZ R0, R201, R0 ;  /* 0x00000000c9007221 */ /* 0x000fe20000010000 */
[----:B------:R-:W4:Y:S01]  /*12290*/  MUFU.EX2 R188, R20 ;  /* 0x0000001400bc7308 */ /* 0x000f220000000800 */
[----:B------:R-:W-:Y:S01]  /*122a0*/  FADD.FTZ R2, R240, R2 ;  /* 0x00000002f0027221 */ /* 0x000fe20000010000 */
[C---:B------:R-:W-:Y:S04]  /*122b0*/  HMMA.16816.F32 R44, R152.reuse, R176, R44 ;  /* 0x000000b0982c723c */ /* 0x040fe8000000182c */
[----:B--2---:R-:W-:Y:S04]  /*122c0*/  IMAD.WIDE.U32 R26, R26, -0x2daee0ad, RZ ;  /* 0xd2511f531a1a7825 */ /* 0x004fe800078e00ff */
        /* <DEDUP_REMOVED lines=9> */
[----:B------:R-:W1:Y:S03]  /*12360*/  LDSM.16.MT88.4 R180, [R212+0x1c800] ;  /* 0x01c80000d4b4783b */ /* 0x000e660000004200 */
[----:B------:R-:W-:Y:S02]  /*12370*/  FADD.FTZ R0, R194, R0 ;  /* 0x00000000c2007221 */ /* 0x000fe40000010000 */
[----:B------:R-:W-:Y:S02]  /*12380*/  FADD.FTZ R2, R195, R2 ;  /* 0x00000002c3027221 */ /* 0x000fe40000010000 */
[C---:B-----5:R-:W-:Y:S04]  /*12390*/  HMMA.16816.F32 R60, R152.reuse, R164, R60 ;  /* 0x000000a4983c723c */ /* 0x060fe8000000183c */
[----:B------:R-:W-:Y:S02]  /*123a0*/  FADD.FTZ R0, R193, R0 ;  /* 0x00000000c1007221 */ /* 0x000fe40000010000 */
[----:B------:R-:W-:Y:S02]  /*123b0*/  FADD.FTZ R2, R200, R2 ;  /* 0x00000002c8027221 */ /* 0x000fe40000010000 */
[C---:B------:R-:W-:Y:S01]  /*123c0*/  HMMA.16816.F32 R64, R152.reuse, R166, R64 ;  /* 0x000000a69840723c */ /* 0x040fe20000001840 */
[----:B------:R-:W5:Y:S03]  /*123d0*/  LDSM.16.MT88.4 R164, [R211+0x1c800] ;  /* 0x01c80000d3a4783b */ /* 0x000f660000004200 */
[----:B------:R-:W-:Y:S02]  /*123e0*/  FADD.FTZ R0, R198, R0 ;  /* 0x00000000c6007221 */ /* 0x000fe40000010000 */
[----:B------:R-:W-:Y:S02]  /*123f0*/  FADD.FTZ R2, R199, R2 ;  /* 0x00000002c7027221 */ /* 0x000fe40000010000 */
[C---:B---3--:R-:W-:Y:S04]  /*12400*/  HMMA.16816.F32 R68, R152.reuse, R156, R68 ;  /* 0x0000009c9844723c */ /* 0x048fe80000001844 */
[----:B------:R-:W-:Y:S02]  /*12410*/  FADD.FTZ R0, R197, R0 ;  /* 0x00000000c5007221 */ /* 0x000fe40000010000 */
[----:B----4-:R-:W-:Y:S02]  /*12420*/  FADD.FTZ R2, R188, R2 ;  /* 0x00000002bc027221 */ /* 0x010fe40000010000 */
[C---:B------:R-:W-:Y:S01]  /*12430*/  HMMA.16816.F32 R72, R152.reuse, R158, R72 ;  /* 0x0000009e9848723c */ /* 0x040fe20000001848 */
[----:B------:R-:W3:Y:S03]  /*12440*/  LDSM.16.MT88.4 R156, [R209+0x1e800] ;  /* 0x01e80000d19c783b */ /* 0x000ee60000004200 */
[----:B------:R-:W-:Y:S02]  /*12450*/  FADD.FTZ R0, R186, R0 ;  /* 0x00000000ba007221 */ /* 0x000fe40000010000 */
[----:B------:R-:W-:Y:S02]  /*12460*/  FADD.FTZ R2, R187, R2 ;  /* 0x00000002bb027221 */ /* 0x000fe40000010000 */
[C---:B------:R-:W-:Y:S04]  /*12470*/  HMMA.16816.F32 R76, R152.reuse, R160, R76 ;  /* 0x000000a0984c723c */ /* 0x040fe8000000184c */
[----:B------:R-:W-:Y:S04]  /*12480*/  FADD.FTZ R2, R192, R2 ;  /* 0x00000002c0027221 */ /* 0x000fe80000010000 */
[C---:B------:R-:W-:Y:S01]  /*12490*/  HMMA.16816.F32 R80, R152.reuse, R162, R80 ;  /* 0x000000a29850723c */ /* 0x040fe20000001850 */
[----:B------:R-:W4:Y:S03]  /*124a0*/  LDSM.16.MT88.4 R160, [R210+0x1e800] ;  /* 0x01e80000d2a0783b */ /* 0x000f260000004200 */
[----:B------:R-:W-:Y:S04]  /*124b0*/  FADD.FTZ R2, R191, R2 ;  /* 0x00000002bf027221 */ /* 0x000fe80000010000 */
[C---:B------:R-:W-:Y:S08]  /*124c0*/  HMMA.16816.F32 R84, R152.reuse, R168, R84 ;  /* 0x000000a89854723c */ /* 0x040ff00000001854 */
[C---:B------:R-:W-:Y:S08]  /*124d0*/  HMMA.16816.F32 R88, R152.reuse, R170, R88 ;  /* 0x000000aa9858723c */ /* 0x040ff00000001858 */
[C---:B-1----:R-:W-:Y:S08]  /*124e0*/  HMMA.16816.F32 R92, R152.reuse, R172, R92 ;  /* 0x000000ac985c723c */ /* 0x042ff0000000185c */
[C---:B------:R-:W-:Y:S07]  /*124f0*/  HMMA.16816.F32 R96, R152.reuse, R174, R96 ;  /* 0x000000ae9860723c */ /* 0x040fee0000001860 */
[----:B------:R-:W-:Y:S01]  /*12500*/  IMAD.WIDE.U32 R174, R25, -0x326172a9, RZ ;  /* 0xcd9e8d5719ae7825 */ /* 0x000fe200078e00ff */
[C---:B--2---:R-:W-:Y:S04]  /*12510*/  HMMA.16816.F32 R100, R152.reuse, R176, R100 ;  /* 0x000000b09864723c */ /* 0x044fe80000001864 */
[----:B------:R-:W-:Y:S03]  /*12520*/  LOP3.LUT R25, R175, UR9, R150, 0x96, !PT ;  /* 0x00000009af197c12 */ /* 0x000fe6000f8e9696 */
[----:B------:R-:W-:Y:S01]  /*12530*/  IMAD.WIDE.U32 R176, R24, -0x326172a9, RZ ;  /* 0xcd9e8d5718b07825 */ /* 0x000fe200078e00ff */
[C---:B------:R-:W-:Y:S01]  /*12540*/  HMMA.16816.F32 R104, R152.reuse, R178, R104 ;  /* 0x000000b29868723c */ /* 0x040fe20000001868 */
[----:B------:R-:W-:Y:S03]  /*12550*/  MUFU.EX2 R178, R32 ;  /* 0x0000002000b27308 */ /* 0x000fe60000000800 */
[----:B------:R-:W-:Y:S04]  /*12560*/  IMAD.WIDE.U32 R172, R25, -0x2daee0ad, RZ ;  /* 0xd2511f5319ac7825 */ /* 0x000fe800078e00ff */
[C---:B------:R-:W-:Y:S03]  /*12570*/  HMMA.16816.F32 R108, R152.reuse, R180, R108 ;  /* 0x000000b4986c723c */ /* 0x040fe6000000186c */
[----:B------:R-:W-:Y:S01]  /*12580*/  MUFU.EX2 R180, R30 ;  /* 0x0000001e00b47308 */ /* 0x000fe20000000800 */
[----:B------:R-:W-:Y:S02]  /*12590*/  LOP3.LUT R20, R173, UR6, R26, 0x96, !PT ;  /* 0x00000006ad147c12 */ /* 0x000fe4000f8e961a */
[----:B------:R-:W-:Y:S02]  /*125a0*/  LDSM.16.MT88.4 R24, [R209+0x19000] ;  /* 0x01900000d118783b */ /* 0x000fe40000004200 */
[C---:B------:R-:W-:Y:S04]  /*125b0*/  HMMA.16816.F32 R112, R152.reuse, R182, R112 ;  /* 0x000000b69870723c */ /* 0x040fe80000001870 */
[----:B------:R-:W-:Y:S01]  /*125c0*/  IMAD.WIDE.U32 R20, R20, -0x326172a9, RZ ;  /* 0xcd9e8d5714147825 */ /* 0x000fe200078e00ff */
[----:B------:R-:W1:Y:S03]  /*125d0*/  MUFU.EX2 R183, R23 ;  /* 0x0000001700b77308 */ /* 0x000e660000000800 */
[C---:B-----5:R-:W-:Y:S04]  /*125e0*/  HMMA.16816.F32 R116, R152.reuse, R164, R116 ;  /* 0x000000a49874723c */ /* 0x060fe80000001874 */
[C---:B------:R-:W-:Y:S02]  /*125f0*/  LOP3.LUT R169, R20.reuse, 0xff, RZ, 0xc0, !PT ;  /* 0x000000ff14a97812 */ /* 0x040fe400078ec0ff */
[----:B------:R-:W-:Y:S01]  /*12600*/  SHF.R.U32.HI R168, RZ, 0x18, R20 ;  /* 0x00000018ffa87819 */ /* 0x000fe20000011614 */
[----:B------:R-:W2:Y:S01]  /*12610*/  MUFU.EX2 R182, R28 ;  /* 0x0000001c00b67308 */ /* 0x000ea20000000800 */
[C---:B------:R-:W-:Y:S01]  /*12620*/  HMMA.16816.F32 R120, R152.reuse, R166, R120 ;  /* 0x000000a69878723c */ /* 0x040fe20000001878 */
[----:B------:R-:W5:Y:S03]  /*12630*/  LDSM.16.MT88.4 R164, [R212+0x1e800] ;  /* 0x01e80000d4a4783b */ /* 0x000f660000004200 */
[----:B------:R-:W-:Y:S02]  /*12640*/  LOP3.LUT R150, R20, 0xffff, RZ, 0xc0, !PT ;  /* 0x0000ffff14967812 */ /* 0x000fe400078ec0ff */
[----:B------:R-:W-:Y:S02]  /*12650*/  LOP3.LUT R21, R21, UR16, R176, 0x96, !PT ;  /* 0x0000001015157c12 */ /* 0x000fe4000f8e96b0 */
[C---:B---3--:R-:W-:Y:S01]  /*12660*/  HMMA.16816.F32 R124, R152.reuse, R156, R124 ;  /* 0x0000009c987c723c */ /* 0x048fe2000000187c */
[----:B------:R3:W-:Y:S03]  /*12670*/  MUFU.EX2 R176, R34 ;  /* 0x0000002200b07308 */ /* 0x0007e60000000800 */
[----:B------:R-:W-:Y:S01]  /*12680*/  SHF.R.U32.HI R150, RZ, 0x8, R150 ;  /* 0x00000008ff967819 */ /* 0x000fe20000011696 */
[----:B-1----:R-:W-:Y:S01]  /*12690*/  FADD.FTZ R0, R183, R0 ;  /* 0x00000000b7007221 */ /* 0x002fe20000010000 */
[--C-:B------:R-:W-:Y:S02]  /*126a0*/  SHF.R.U32.HI R23, RZ, 0x10, R21.reuse ;  /* 0x00000010ff177819 */ /* 0x100fe40000011615 */
[C---:B------:R-:W-:Y:S01]  /*126b0*/  HMMA.16816.F32 R128, R152.reuse, R158, R128 ;  /* 0x0000009e9880723c */ /* 0x040fe20000001880 */
[----:B------:R-:W1:Y:S02]  /*126c0*/  LDSM.16.MT88.4 R156, [R211+0x1e800] ;  /* 0x01e80000d39c783b */ /* 0x000e640000004200 */
[----:B------:R-:W3:Y:S01]  /*126d0*/  MUFU.EX2 R179, R31 ;  /* 0x0000001f00b37308 */ /* 0x000ee20000000800 */
[----:B------:R-:W-:Y:S01]  /*126e0*/  PRMT R150, R169, 0x5410, R150 ;  /* 0x00005410a9967816 */ /* 0x000fe20000000096 */
[----:B------:R-:W-:Y:S01]  /*126f0*/  FADD.FTZ R0, R190, R0 ;  /* 0x00000000be007221 */ /* 0x000fe20000010000 */
[----:B------:R-:W-:Y:S01]  /*12700*/  LOP3.LUT R151, R21, 0xff, RZ, 0xc0, !PT ;  /* 0x000000ff15977812 */ /* 0x000fe200078ec0ff */
[----:B--2---:R-:W-:Y:S01]  /*12710*/  FADD.FTZ R2, R182, R2 ;  /* 0x00000002b6027221 */ /* 0x004fe20000010000 */
[C---:B----4-:R-:W-:Y:S04]  /*12720*/  HMMA.16816.F32 R132, R152.reuse, R160, R132 ;  /* 0x000000a09884723c */ /* 0x050fe80000001884 */
[----:B------:R-:W-:Y:S01]  /*12730*/  LOP3.LUT R28, R177, UR7, R174, 0x96, !PT ;  /* 0x00000007b11c7c12 */ /* 0x000fe2000f8e96ae */
[----:B------:R2:W4:Y:S01]  /*12740*/  MUFU.EX2 R181, R29 ;  /* 0x0000001d00b57308 */ /* 0x0005220000000800 */
[----:B------:R-:W-:Y:S01]  /*12750*/  SHF.R.U32.HI R22, RZ, 0x18, R21 ;  /* 0x00000018ff167819 */ /* 0x000fe20000011615 */
[----:B------:R-:W-:Y:S01]  /*12760*/  FADD.FTZ R0, R189, R0 ;  /* 0x00000000bd007221 */ /* 0x000fe20000010000 */
[C---:B------:R-:W-:Y:S01]  /*12770*/  HMMA.16816.F32 R136, R152.reuse, R162, R136 ;  /* 0x000000a29888723c */ /* 0x040fe20000001888 */
[----:B------:R-:W4:Y:S03]  /*12780*/  LDSM.16.MT88.4 R160, [R210+0x19000] ;  /* 0x01900000d2a0783b */ /* 0x000f260000004200 */
[----:B------:R-:W-:Y:S01]  /*12790*/  SHF.R.U32.HI R149, RZ, 0x10, R20 ;  /* 0x00000010ff957819 */ /* 0x000fe20000011614 */
[----:B------:R-:W-:Y:S01]  /*127a0*/  FADD.FTZ R0, R180, R0 ;  /* 0x00000000b4007221 */ /* 0x000fe20000010000 */
[----:B------:R-:W-:Y:S02]  /*127b0*/  LOP3.LUT R20, R21, 0xffff, RZ, 0xc0, !PT ;  /* 0x0000ffff15147812 */ /* 0x000fe400078ec0ff */
[----:B------:R-:W-:Y:S01]  /*127c0*/  LOP3.LUT R149, R149, 0xff, RZ, 0xc0, !PT ;  /* 0x000000ff95957812 */ /* 0x000fe200078ec0ff */
[C---:B-----5:R-:W-:Y:S01]  /*127d0*/  HMMA.16816.F32 R16, R152.reuse, R164, R16 ;  /* 0x000000a49810723c */ /* 0x060fe20000001810 */
[----:B---3--:R-:W-:Y:S02]  /*127e0*/  LDSM.16.MT88.4 R32, [R209+0x19800] ;  /* 0x01980000d120783b */ /* 0x008fe40000004200 */
[----:B------:R-:W-:Y:S01]  /*127f0*/  SHF.R.U32.HI R21, RZ, 0x8, R20 ;  /* 0x00000008ff157819 */ /* 0x000fe20000011614 */
[----:B------:R-:W-:Y:S01]  /*12800*/  FADD.FTZ R0, R179, R0 ;  /* 0x00000000b3007221 */ /* 0x000fe20000010000 */
[----:B------:R-:W-:Y:S02]  /*12810*/  LOP3.LUT R20, R23, 0xff, RZ, 0xc0, !PT ;  /* 0x000000ff17147812 */ /* 0x000fe400078ec0ff */
[----:B------:R-:W-:Y:S01]  /*12820*/  PRMT R23, R149, 0x5410, R168 ;  /* 0x0000541095177816 */ /* 0x000fe200000000a8 */
[C---:B------:R-:W-:Y:S01]  /*12830*/  HMMA.16816.F32 R140, R152.reuse, R166, R140 ;  /* 0x000000a6988c723c */ /* 0x040fe2000000188c */
[----:B------:R-:W3:Y:S03]  /*12840*/  LDSM.16.MT88.4 R164, [R212+0x19000] ;  /* 0x01900000d4a4783b */ /* 0x000ee60000004200 */
[----:B------:R-:W-:Y:S01]  /*12850*/  PRMT R21, R151, 0x5410, R21 ;  /* 0x0000541097157816 */ /* 0x000fe20000000015 */
[----:B--2---:R-:W-:Y:S01]  /*12860*/  IMAD.WIDE.U32 R28, R28, -0x2daee0ad, RZ ;  /* 0xd2511f531c1c7825 */ /* 0x004fe200078e00ff */
[----:B------:R-:W-:Y:S01]  /*12870*/  PRMT R20, R20, 0x5410, R22 ;  /* 0x0000541014147816 */ /* 0x000fe20000000016 */
[--C-:B------:R-:W-:Y:S01]  /*12880*/  HSET2.LE.AND R22, R150, R241.reuse, PT ;  /* 0x000000f196167233 */ /* 0x100fe20003803000 */
[C---:B-1----:R-:W-:Y:S04]  /*12890*/  HMMA.16816.F32 R12, R152.reuse, R156, R12 ;  /* 0x0000009c980c723c */ /* 0x042fe8000000180c */
[--C-:B------:R-:W-:Y:S01]  /*128a0*/  HSET2.LE.AND R23, R23, R241.reuse, PT ;  /* 0x000000f117177233 */ /* 0x100fe20003803000 */
[----:B------:R-:W-:Y:S01]  /*128b0*/  F2FP.PACK_AB R168, R183, R186 ;  /* 0x000000bab7a8723e */ /* 0x000fe200000000ff */
[--C-:B------:R-:W-:Y:S01]  /*128c0*/  HSET2.LE.AND R149, R21, R241.reuse, PT ;  /* 0x000000f115957233 */ /* 0x100fe20003803000 */
[----:B------:R-:W-:Y:S01]  /*128d0*/  F2FP.PACK_AB R21, R189, R190 ;  /* 0x000000bebd15723e */ /* 0x000fe200000000ff */
[----:B------:R-:W-:Y:S01]  /*128e0*/  HMMA.16816.F32 R144, R152, R158, R144 ;  /* 0x0000009e9890723c */ /* 0x000fe20000001890 */
[----:B------:R-:W1:Y:S03]  /*128f0*/  LDSM.16.MT88.4 R152, [R211+0x19000] ;  /* 0x01900000d398783b */ /* 0x000e660000004200 */
[--C-:B------:R-:W-:Y:S01]  /*12900*/  HSET2.LE.AND R151, R20, R241.reuse, PT ;  /* 0x000000f114977233 */ /* 0x100fe20003803000 */
[----:B------:R-:W-:Y:S01]  /*12910*/  F2FP.PACK_AB R20, R191, R192 ;  /* 0x000000c0bf14723e */ /* 0x000fe200000000ff */
[----:B----4-:R-:W-:Y:S01]  /*12920*/  FADD.FTZ R2, R181, R2 ;  /* 0x00000002b5027221 */ /* 0x010fe20000010000 */
[----:B------:R-:W-:Y:S01]  /*12930*/  F2FP.PACK_AB R150, R187, R188 ;  /* 0x000000bcbb96723e */ /* 0x000fe200000000ff */
[----:B------:R-:W-:Y:S01]  /*12940*/  FADD.FTZ R0, R176, R0 ;  /* 0x00000000b0007221 */ /* 0x000fe20000010000 */
[----:B------:R-:W-:Y:S01]  /*12950*/  LOP3.LUT R22, R22, R20, RZ, 0xc0, !PT ;  /* 0x0000001416167212 */ /* 0x000fe200078ec0ff */
[----:B------:R-:W2:Y:S02]  /*12960*/  LDSM.16.MT88.4 R156, [R209+0x1b000] ;  /* 0x01b00000d19c783b */ /* 0x000ea40000004200 */
[----:B------:R-:W-:Y:S01]  /*12970*/  LOP3.LUT R23, R23, R21, RZ, 0xc0, !PT ;  /* 0x0000001517177212 */ /* 0x000fe200078ec0ff */
[----:B------:R-:W-:Y:S01]  /*12980*/  FADD.FTZ R2, R178, R2 ;  /* 0x00000002b2027221 */ /* 0x000fe20000010000 */
[----:B------:R-:W-:Y:S01]  /*12990*/  LOP3.LUT R20, R149, R150, RZ, 0xc0, !PT ;  /* 0x0000009695147212 */ /* 0x000fe200078ec0ff */
[----:B------:R-:W-:Y:S01]  /*129a0*/  FADD.FTZ R245, R185, R0 ;  /* 0x00000000b9f57221 */ /* 0x000fe20000010000 */
[----:B------:R-:W-:Y:S01]  /*129b0*/  LOP3.LUT R21, R151, R168, RZ, 0xc0, !PT ;  /* 0x000000a897157212 */ /* 0x000fe200078ec0ff */
[----:B------:R-:W-:Y:S01]  /*129c0*/  FADD.FTZ R244, R184, R2 ;  /* 0x00000002b8f47221 */ /* 0x000fe20000010000 */
[----:B------:R-:W4:Y:S01]  /*129d0*/  LDSM.16.MT88.4 R168, [R210+0x1b000] ;  /* 0x01b00000d2a8783b */ /* 0x000f220000004200 */
[----:B------:R-:W-:Y:S02]  /*129e0*/  LOP3.LUT R30, R29, UR17, R172, 0x96, !PT ;  /* 0x000000111d1e7c12 */ /* 0x000fe4000f8e96ac */
[----:B------:R-:W-:Y:S02]  /*129f0*/  LOP3.LUT R149, R28, 0xffff, RZ, 0xc0, !PT ;  /* 0x0000ffff1c957812 */ /* 0x000fe400078ec0ff */
[C---:B------:R-:W-:Y:S03]  /*12a00*/  HMMA.16816.F32 R4, R20.reuse, R24, R4 ;  /* 0x000000181404723c */ /* 0x040fe60000001804 */
[----:B------:R-:W-:Y:S02]  /*12a10*/  LDSM.16.MT88.4 R172, [R209+0x1b800] ;  /* 0x01b80000d1ac783b */ /* 0x000fe40000004200 */
[----:B------:R-:W-:Y:S02]  /*12a20*/  SHF.R.U32.HI R149, RZ, 0x8, R149 ;  /* 0x00000008ff957819 */ /* 0x000fe40000011695 */
[C---:B------:R-:W-:Y:S01]  /*12a30*/  LOP3.LUT R31, R30.reuse, 0xffff, RZ, 0xc0, !PT ;  /* 0x0000ffff1e1f7812 */ /* 0x040fe200078ec0ff */
[C---:B------:R-:W-:Y:S03]  /*12a40*/  HMMA.16816.F32 R8, R20.reuse, R26, R8 ;  /* 0x0000001a1408723c */ /* 0x040fe60000001808 */
[----:B------:R-:W5:Y:S01]  /*12a50*/  LDSM.16.MT88.4 R24, [R212+0x1b000] ;  /* 0x01b00000d418783b */ /* 0x000f620000004200 */
[----:B------:R-:W-:Y:S02]  /*12a60*/  LOP3.LUT R29, R30, 0xff, RZ, 0xc0, !PT ;  /* 0x000000ff1e1d7812 */ /* 0x000fe400078ec0ff */
[----:B------:R-:W-:Y:S02]  /*12a70*/  SHF.R.U32.HI R31, RZ, 0x8, R31 ;  /* 0x00000008ff1f7819 */ /* 0x000fe4000001161f */
[C---:B------:R-:W-:Y:S04]  /*12a80*/  HMMA.16816.F32 R36, R20.reuse, R160, R36 ;  /* 0x000000a01424723c */ /* 0x040fe80000001824 */
[----:B------:R-:W-:Y:S02]  /*12a90*/  PRMT R29, R29, 0x5410, R31 ;  /* 0x000054101d1d7816 */ /* 0x000fe4000000001f */
[----:B------:R-:W-:Y:S02]  /*12aa0*/  SHF.R.U32.HI R31, RZ, 0x18, R30 ;  /* 0x00000018ff1f7819 */ /* 0x000fe4000001161e */
[C---:B------:R-:W-:Y:S01]  /*12ab0*/  HMMA.16816.F32 R40, R20.reuse, R162, R40 ;  /* 0x000000a21428723c */ /* 0x040fe20000001828 */
[----:B------:R-:W4:Y:S03]  /*12ac0*/  LDSM.16.MT88.4 R160, [R211+0x1b000] ;  /* 0x01b00000d3a0783b */ /* 0x000f260000004200 */
[--C-:B------:R-:W-:Y:S02]  /*12ad0*/  SHF.R.U32.HI R150, RZ, 0x10, R28.reuse ;  /* 0x00000010ff967819 */ /* 0x100fe4000001161c */
[----:B------:R-:W-:Y:S02]  /*12ae0*/  SHF.R.U32.HI R151, RZ, 0x18, R28 ;  /* 0x00000018ff977819 */ /* 0x000fe4000001161c */
[C---:B---3--:R-:W-:Y:S04]  /*12af0*/  HMMA.16816.F32 R44, R20.reuse, R164, R44 ;  /* 0x000000a4142c723c */ /* 0x048fe8000000182c */
[----:B------:R-:W-:Y:S04]  /*12b00*/  LOP3.LUT R150, R150, 0xff, RZ, 0xc0, !PT ;  /* 0x000000ff96967812 */ /* 0x000fe800078ec0ff */
[C---:B------:R-:W-:Y:S01]  /*12b10*/  HMMA.16816.F32 R48, R20.reuse, R166, R48 ;  /* 0x000000a61430723c */ /* 0x040fe20000001830 */
[----:B------:R-:W-:Y:S03]  /*12b20*/  LDSM.16.MT88.4 R164, [R210+0x1d000] ;  /* 0x01d00000d2a4783b */ /* 0x000fe60000004200 */
[----:B------:R-:W-:Y:S04]  /*12b30*/  PRMT R150, R150, 0x5410, R151 ;  /* 0x0000541096967816 */ /* 0x000fe80000000097 */
        /* <DEDUP_REMOVED lines=8> */
[----:B------:R-:W3:Y:S07]  /*12bc0*/  LDSM.16.MT88.4 R168, [R211+0x1d000] ;  /* 0x01d00000d3a8783b */ /* 0x000eee0000004200 */
[C---:B-----5:R-:W-:Y:S08]  /*12bd0*/  HMMA.16816.F32 R76, R20.reuse, R24, R76 ;  /* 0x00000018144c723c */ /* 0x060ff0000000184c */
[C---:B------:R-:W-:Y:S01]  /*12be0*/  HMMA.16816.F32 R80, R20.reuse, R26, R80 ;  /* 0x0000001a1450723c */ /* 0x040fe20000001850 */
[----:B------:R-:W4:Y:S07]  /*12bf0*/  LDSM.16.MT88.4 R24, [R209+0x1f000] ;  /* 0x01f00000d118783b */ /* 0x000f2e0000004200 */
        /* <DEDUP_REMOVED lines=14> */
[----:B------:R-:W-:Y:S07]  /*12ce0*/  LDSM.16.MT88.4 R168, [R211+0x19800] ;  /* 0x01980000d3a8783b */ /* 0x000fee0000004200 */
[C---:B----4-:R-:W-:Y:S08]  /*12cf0*/  HMMA.16816.F32 R124, R20.reuse, R24, R124 ;  /* 0x00000018147c723c */ /* 0x050ff0000000187c */
[C---:B------:R-:W-:Y:S01]  /*12d00*/  HMMA.16816.F32 R128, R20.reuse, R26, R128 ;  /* 0x0000001a1480723c */ /* 0x040fe20000001880 */
[----:B------:R-:W3:Y:S07]  /*12d10*/  LDSM.16.MT88.4 R24, [R211+0x1f000] ;  /* 0x01f00000d318783b */ /* 0x000eee0000004200 */
[C---:B-1----:R-:W-:Y:S07]  /*12d20*/  HMMA.16816.F32 R132, R20.reuse, R152, R132 ;  /* 0x000000981484723c */ /* 0x042fee0000001884 */
[----:B------:R-:W-:Y:S01]  /*12d30*/  LOP3.LUT R152, R28, 0xff, RZ, 0xc0, !PT ;  /* 0x000000ff1c987812 */ /* 0x000fe200078ec0ff */
[C---:B------:R-:W-:Y:S04]  /*12d40*/  HMMA.16816.F32 R136, R20.reuse, R154, R136 ;  /* 0x0000009a1488723c */ /* 0x040fe80000001888 */
[----:B------:R-:W-:Y:S02]  /*12d50*/  PRMT R149, R152, 0x5410, R149 ;  /* 0x0000541098957816 */ /* 0x000fe40000000095 */
[----:B------:R-:W-:Y:S02]  /*12d60*/  SHF.R.U32.HI R28, RZ, 0x10, R30 ;  /* 0x00000010ff1c7819 */ /* 0x000fe4000001161e */
[C---:B--2---:R-:W-:Y:S04]  /*12d70*/  HMMA.16816.F32 R16, R20.reuse, R156, R16 ;  /* 0x0000009c1410723c */ /* 0x044fe80000001810 */
        /* <DEDUP_REMOVED lines=8> */
[C---:B---3--:R-:W-:Y:S03]  /*12e00*/  HMMA.16816.F32 R12, R20.reuse, R24, R12 ;  /* 0x00000018140c723c */ /* 0x048fe6000000180c */
        /* <DEDUP_REMOVED lines=54> */
.L_x_754:
        /* <DEDUP_REMOVED lines=9> */
[----:B------:R-:W4:Y:S01]  /*13200*/  S2UR UR10, SR_CTAID.Z ;  /* 0x00000000000a79c3 */ /* 0x000f220000002700 */
[----:B------:R-:W-:Y:S01]  /*13210*/  ULDC UR8, c[0x0][0x214] ;  /* 0x0000850000087ab9 */ /* 0x000fe20000000800 */
[----:B------:R-:W4:Y:S01]  /*13220*/  S2R R173, SR_TID.X ;  /* 0x0000000000ad7919 */ /* 0x000f220000002100 */
        /* <DEDUP_REMOVED lines=10> */
[----:B------:R-:W-:Y:S02]  /*132d0*/  SHF.R.S32.HI R174, RZ, 0x1f, R173 ;  /* 0x0000001fffae7819 */ /* 0x000fe400000114ad */
        /* <DEDUP_REMOVED lines=144> */
[C---:B-----5:R-:W-:Y:S01]  /*13be0*/  FMUL.FTZ R16, R0.reuse, R47 ;  /* 0x0000002f00107220 */ /* 0x060fe20000410000 */
        /* <DEDUP_REMOVED lines=124> */
[----:B--2---:R-:W-:Y:S01]  /*143b0*/  IADD3 R9, R10, R2, RZ ;  /* 0x000000020a097210 */ /* 0x004fe20007ffe0ff */
        /* <DEDUP_REMOVED lines=55> */
[----:B--2---:R-:W-:Y:S02]  /*14730*/  SHF.R.S32.HI R2, RZ, 0x1f, R14 ;  /* 0x0000001fff027819 */ /* 0x004fe4000001140e */
[----:B------:R-:W-:Y:S01]  /*14740*/  LOP3.LUT P0, RZ, R0, 0x3, RZ, 0xc0, !PT ;  /* 0x0000000300ff7812 */ /* 0x000fe2000780c0ff */
[----:B------:R-:W-:Y:S01]  /*14750*/  STS [R9+0xc000], R22 ;  /* 0x00c0001609007388 */ /* 0x000fe20000000800 */
[----:B------:R-:W-:-:S03]  /*14760*/  LEA.HI R2, R2, R14, RZ, 0x3 ;  /* 0x0000000e02027211 */ /* 0x000fc600078f18ff */
[----:B------:R-:W-:Y:S01]  /*14770*/  STS [R9+0xc400], R21 ;  /* 0x00c4001509007388 */ /* 0x000fe20000000800 */
[----:B---3--:R-:W2:Y:S01]  /*14780*/  @P3 MUFU.LG2 R5, R150 ;  /* 0x0000009600053308 */ /* 0x008ea20000000c00 */
[----:B------:R-:W-:Y:S02]  /*14790*/  LOP3.LUT R2, R2, 0xffffff8, RZ, 0xc0, !PT ;  /* 0x0ffffff802027812 */ /* 0x000fe400078ec0ff */
[----:B------:R-:W-:Y:S02]  /*147a0*/  STS [R7+0xc000], R20 ;  /* 0x00c0001407007388 */ /* 0x000fe40000000800 */
[----:B------:R-:W-:Y:S02]  /*147b0*/  IADD3 R0, R14, -R2, RZ ;  /* 0x800000020e007210 */ /* 0x000fe40007ffe0ff */
[----:B------:R3:W-:Y:S01]  /*147c0*/  STS [R7+0xc400], R19 ;  /* 0x00c4001307007388 */ /* 0x0007e20000000800 */
[----:B----4-:R-:W4:Y:S01]  /*147d0*/  @P4 MUFU.LG2 R4, R149 ;  /* 0x0000009500044308 */ /* 0x010f220000000c00 */
[----:B------:R-:W-:-:S02]  /*147e0*/  LEA R0, R0, R175, 0x4 ;  /* 0x000000af00007211 */ /* 0x000fc400078e20ff */
[----:B------:R3:W-:Y:S04]  /*147f0*/  STS [R6+0xc000], R18 ;  /* 0x00c0001206007388 */ /* 0x0007e80000000800 */
[----:B------:R3:W-:Y:S01]  /*14800*/  STS [R6+0xc400], R17 ;  /* 0x00c4001106007388 */ /* 0x0007e20000000800 */
[----:B--2---:R-:W-:Y:S01]  /*14810*/  @P3 FMUL.FTZ R2, R5, 0.69314718246459960938 ;  /* 0x3f31721805023820 */ /* 0x004fe20000410000 */
[----:B-1----:R-:W-:Y:S02]  /*14820*/  MOV R8, 0x7f800000 ;  /* 0x7f80000000087802 */ /* 0x002fe40000000f00 */
[----:B------:R-:W-:Y:S01]  /*14830*/  BAR.SYNC.DEFER_BLOCKING 0x0 ;  /* 0x0000000000007b1d */ /* 0x000fe20000010000 */
[----:B------:R-:W-:Y:S02]  /*14840*/  @P3 FFMA.FTZ R8, R3, c[0x0][0x238], R2 ;  /* 0x00008e0003083a23 */ /* 0x000fe40000010002 */
[----:B----4-:R-:W-:Y:S01]  /*14850*/  @P4 FMUL.FTZ R4, R4, 0.69314718246459960938 ;  /* 0x3f31721804044820 */ /* 0x010fe20000410000 */
[----:B---3--:R-:W-:-:S03]  /*14860*/  MOV R7, 0x7f800000 ;  /* 0x7f80000000077802 */ /* 0x008fc60000000f00 */
[----:B------:R-:W-:Y:S01]  /*14870*/  @P4 FFMA.FTZ R7, R148, c[0x0][0x238], R4 ;  /* 0x00008e0094074a23 */ /* 0x000fe20000010004 */
        /* <DEDUP_REMOVED lines=33> */
.L_x_759:
[----:B--234-:R-:W-:Y:S05]  /*14a90*/  BSYNC B0 ;  /* 0x0000000000007941 */ /* 0x01cfea0003800000 */
.L_x_758:
[----:B------:R-:W2:Y:S04]  /*14aa0*/  LDL.LU.64 R4, [R1+0x30] ;  /* 0x0000300001047983 */ /* 0x000ea80000300a00 */
        /* <DEDUP_REMOVED lines=28> */
.L_x_761:
[----:B-1----:R-:W-:Y:S05]  /*14c70*/  BSYNC B0 ;  /* 0x0000000000007941 */ /* 0x002fea0003800000 */
.L_x_760:
        /* <DEDUP_REMOVED lines=18> */
.L_x_763:
[----:B------:R-:W-:Y:S05]  /*14da0*/  BSYNC B0 ;  /* 0x0000000000007941 */ /* 0x000fea0003800000 */
.L_x_762:
[----:B------:R-:W2:Y:S01]  /*14db0*/  LDL.LU R0, [R1+0x48] ;  /* 0x0000480001007983 */ /* 0x000ea20000300800 */
[----:B------:R-:W-:Y:S01]  /*14dc0*/  BSSY B0, `(.L_x_764) ;  /* 0x0000011000007945 */ /* 0x000fe20003800000 */
[----:B--2---:R-:W-:-:S13]  /*14dd0*/  ISETP.GE.AND P0, PT, R0, UR18, PT ;  /* 0x0000001200007c0c */ /* 0x004fda000bf06270 */
        /* <DEDUP_REMOVED lines=15> */
.L_x_765:
[----:B------:R-:W-:Y:S05]  /*14ed0*/  BSYNC B0 ;  /* 0x0000000000007941 */ /* 0x000fea0003800000 */
.L_x_764:
        /* <DEDUP_REMOVED lines=18> */
.L_x_746:
[----:B------:R-:W-:Y:S01]  /*15000*/  UISETP.NE.AND UP4, UPT, UR21, -0x1, UPT ;  /* 0xffffffff1500788c */ /* 0x000fe2000bf85270 */
[----:B------:R-:W-:Y:S01]  /*15010*/  LEA.HI R6, R24, R112, RZ, 0x3 ;  /* 0x0000007018067211 */ /* 0x000fe200078f18ff */
[----:B------:R-:W-:Y:S01]  /*15020*/  ULDC.U8 UR15, c[0x0][0x329] ;  /* 0x0000ca40000f7ab9 */ /* 0x000fe20000000000 */
[----:B------:R-:W1:Y:S01]  /*15030*/  S2R R12, SR_CTAID.Z ;  /* 0x00000000000c7919 */ /* 0x000e620000002700 */
[----:B------:R-:W-:Y:S01]  /*15040*/  UISETP.NE.AND UP3, UPT, UR15, URZ, UPT ;  /* 0x0000003f0f00728c */ /* 0x000fe2000bf65270 */
[----:B------:R-:W-:Y:S01]  /*15050*/  LOP3.LUT R0, R6, 0x1ffffff8, RZ, 0xc0, !PT ;  /* 0x1ffffff806007812 */ /* 0x000fe200078ec0ff */
[----:B------:R-:W-:Y:S01]  /*15060*/  ULDC.64 UR4, c[0x0][0x1e0] ;  /* 0x0000780000047ab9 */ /* 0x000fe20000000a00 */
[----:B------:R-:W2:Y:S01]  /*15070*/  S2R R4, SR_CTAID.X ;  /* 0x0000000000047919 */ /* 0x000ea20000002500 */
[----:B------:R-:W-:Y:S01]  /*15080*/  ULDC.64 UR6, c[0x0][0x1e8] ;  /* 0x00007a0000067ab9 */ /* 0x000fe20000000a00 */
[----:B------:R-:W-:Y:S01]  /*15090*/  SHF.R.S32.HI R6, RZ, 0x3, R6 ;  /* 0x00000003ff067819 */ /* 0x000fe20000011406 */
[----:B------:R-:W-:Y:S01]  /*150a0*/  USHF.R.S32.HI UR14, URZ, 0x1f, UR10 ;  /* 0x0000001f3f0e7899 */ /* 0x000fe2000801140a */
[----:B------:R-:W-:Y:S01]  /*150b0*/  IMAD.IADD R0, R112, 0x1, -R0 ;  /* 0x0000000170007824 */ /* 0x000fe200078e0a00 */
[----:B------:R-:W-:Y:S01]  /*150c0*/  @!UP4 USHF.R.S32.HI UR17, URZ, 0x1f, UR11 ;  /* 0x0000001f3f11c899 */ /* 0x000fe2000801140b */
[----:B------:R-:W-:Y:S01]  /*150d0*/  SHF.R.S32.HI R7, RZ, 0x1f, R6 ;  /* 0x0000001fff077819 */ /* 0x000fe20000011406 */
[----:B------:R-:W-:Y:S01]  /*150e0*/  @UP4 UIMAD.WIDE.U32 UR12, UR21, UR6, URZ ;  /* 0x00000006150c42a5 */ /* 0x000fe2000f8e003f */
[----:B------:R-:W-:Y:S01]  /*150f0*/  IMAD.SHL.U32 R0, R0, 0x8, RZ ;  /* 0x0000000800007824 */ /* 0x000fe200078e00ff */
[----:B------:R-:W-:Y:S01]  /*15100*/  @!UP4 UIMAD UR17, UR17, UR4, URZ ;  /* 0x000000041111c2a4 */ /* 0x000fe2000f8e023f */
[----:B------:R-:W-:Y:S01]  /*15110*/  BSSY B0, `(.L_x_766) ;  /* 0x0000039000007945 */ /* 0x000fe20003800000 */
[----:B------:R-:W-:-:S02]  /*15120*/  ULDC.U8 UR16, c[0x0][0x328] ;  /* 0x0000ca0000107ab9 */ /* 0x000fc40000000000 */
[----:B------:R-:W-:Y:S02]  /*15130*/  @!UP4 UIMAD.WIDE.U32 UR18, UR11, UR4, URZ ;  /* 0x000000040b12c2a5 */ /* 0x000fe4000f8e003f */
[----:B------:R-:W-:Y:S02]  /*15140*/  @!UP4 UIMAD UR17, UR11, UR5, UR17 ;  /* 0x000000050b11c2a4 */ /* 0x000fe4000f8e0211 */
[----:B------:R-:W-:Y:S02]  /*15150*/  UISETP.NE.AND UP2, UPT, UR16, URZ, UPT ;  /* 0x0000003f1000728c */ /* 0x000fe4000bf45270 */
[----:B------:R-:W-:Y:S02]  /*15160*/  ULDC.64 UR4, c[0x0][0x1f0] ;  /* 0x00007c0000047ab9 */ /* 0x000fe40000000a00 */
[----:B------:R-:W-:Y:S02]  /*15170*/  UIMAD UR4, UR14, UR4, URZ ;  /* 0x000000040e0472a4 */ /* 0x000fe4000f8e023f */
[----:B------:R-:W-:Y:S01]  /*15180*/  @UP4 UIMAD UR7, UR21, UR7, UR13 ;  /* 0x00000007150742a4 */ /* 0x000fe2000f8e020d */
[----:B--2---:R-:W-:Y:S01]  /*15190*/  IMAD.WIDE R4, R4, 0x80, R6 ;  /* 0x0000008004047825 */ /* 0x004fe200078e0206 */
[----:B------:R-:W-:-:S02]  /*151a0*/  @UP4 UMOV UR14, UR12 ;  /* 0x0000000c000e4c82 */ /* 0x000fc40008000000 */
[----:B------:R-:W-:Y:S02]  /*151b0*/  UISETP.EQ.AND UP2, UPT, UR15, URZ, UP2 ;  /* 0x0000003f0f00728c */ /* 0x000fe40009742270 */
[----:B------:R-:W-:Y:S02]  /*151c0*/  @!UP3 UISETP.NE.AND UP1, UPT, UR16, URZ, UPT ;  /* 0x0000003f1000b28c */ /* 0x000fe4000bf25270 */
[----:B------:R-:W-:Y:S02]  /*151d0*/  ULDC UR13, c[0x0][0x214] ;  /* 0x00008500000d7ab9 */ /* 0x000fe40000000800 */
[----:B------:R-:W-:Y:S02]  /*151e0*/  @UP3 ULDC UR12, c[0x0][0x210] ;  /* 0x00008400000c3ab9 */ /* 0x000fe40000000800 */
[----:B------:R-:W-:Y:S02]  /*151f0*/  ULDC UR9, c[0x0][0x234] ;  /* 0x00008d0000097ab9 */ /* 0x000fe40000000800 */
[----:B------:R-:W-:-:S02]  /*15200*/  @UP3 UIMAD UR12, UR12, UR13, URZ ;  /* 0x0000000d0c0c32a4 */ /* 0x000fc4000f8e023f */
[----:B------:R-:W-:Y:S02]  /*15210*/  UISETP.NE.OR UP0, UPT, UR21, -0x1, !UP2 ;  /* 0xffffffff1500788c */ /* 0x000fe4000d705670 */
[----:B------:R-:W-:Y:S02]  /*15220*/  @!UP3 USEL UR12, UR13, UR9, !UP1 ;  /* 0x000000090d0cb287 */ /* 0x000fe4000c800000 */
[----:B------:R-:W-:Y:S02]  /*15230*/  ULDC UR6, c[0x0][0x1c0] ;  /* 0x0000700000067ab9 */ /* 0x000fe40000000800 */
[----:B------:R-:W-:Y:S02]  /*15240*/  @UP3 UMOV UR15, 0x1 ;  /* 0x00000001000f3882 */ /* 0x000fe40000000000 */
[----:B------:R-:W-:Y:S02]  /*15250*/  @!UP3 UIMAD UR15, UR12, UR6, URZ ;  /* 0x000000060c0fb2a4 */ /* 0x000fe4000f8e023f */
[----:B------:R-:W-:-:S02]  /*15260*/  @!UP4 UMOV UR14, UR18 ;  /* 0x00000012000ecc82 */ /* 0x000fc40008000000 */
        /* <DEDUP_REMOVED lines=35> */
.L_x_767:
[----:B------:R-:W-:Y:S05]  /*154a0*/  BSYNC B0 ;  /* 0x0000000000007941 */ /* 0x000fea0003800000 */
.L_x_766:
        /* <DEDUP_REMOVED lines=18> */
.L_x_769:
[----:B------:R-:W-:Y:S05]  /*155d0*/  BSYNC B0 ;  /* 0x0000000000007941 */ /* 0x000fea0003800000 */
.L_x_768:
        /* <DEDUP_REMOVED lines=18> */
.L_x_771:
[----:B------:R-:W-:Y:S05]  /*15700*/  BSYNC B0 ;  /* 0x0000000000007941 */ /* 0x000fea0003800000 */
.L_x_770:
        /* <DEDUP_REMOVED lines=17> */
.L_x_773:
[----:B------:R-:W-:Y:S05]  /*15820*/  BSYNC B0 ;  /* 0x0000000000007941 */ /* 0x000fea0003800000 */
.L_x_772:
        /* <DEDUP_REMOVED lines=35> */
.L_x_774:
        /* <DEDUP_REMOVED lines=10> */
.L_x_1086:


//--------------------- .text._ZN5flash16flash_fwd_kernelI23Flash_fwd_kernel_traitsILi256ELi128ELi64ELi8ELb0ELb0EN7cutlass6half_tE19Flash_kernel_traitsILi256ELi128ELi64ELi8ES3_EELb0ELb1ELb0ELb0ELb0ELb1ELb1ELb0EEEvNS_16Flash_fwd_paramsE --------------------------
	.section	.text._ZN5flash16flash_fwd_kernelI23Flash_fwd_kernel_traitsILi256ELi128ELi64ELi8ELb0ELb0EN7cutlass6half_tE19Flash_kernel_traitsILi256ELi128ELi64ELi8ES3_EELb0ELb1ELb0ELb0ELb0ELb1ELb1ELb0EEEvNS_16Flash_fwd_paramsE,"ax",@progbits
	.sectioninfo	@"SHI_REGISTERS=255"
	.align	128
        .global         _ZN5flash16flash_fwd_kernelI23Flash_fwd_kernel_traitsILi256ELi128ELi64ELi8ELb0ELb0EN7cutlass6half_tE19Flash_kernel_traitsILi256ELi128ELi64ELi8ES3_EELb0ELb1ELb0ELb0ELb0ELb1ELb1ELb0EEEvNS_16Flash_fwd_paramsE
        .type           _ZN5flash16flash_fwd_kernelI23Flash_fwd_kernel_traitsILi256ELi128ELi64ELi8ELb0ELb0EN7cutlass6half_tE19Flash_kernel_traitsILi256ELi128ELi64ELi8ES3_EELb0ELb1ELb0ELb0ELb0ELb1ELb1ELb0EEEvNS_16Flash_fwd_paramsE,@function
        .size           _ZN5flash16flash_fwd_kernelI23Flash_fwd_kernel_traitsILi256ELi128ELi64ELi8ELb0ELb0EN7cutlass6half_tE19Flash_kernel_traitsILi256ELi128ELi64ELi8ES3_EELb0ELb1ELb0ELb0ELb0ELb1ELb1ELb0EEEvNS_16Flash_fwd_paramsE,(.L_x_1087 - _ZN5flash16flash_fwd_kernelI23Flash_fwd_kernel_traitsILi256ELi128ELi64ELi8ELb0ELb0EN7cutlass6half_tE19Flash_kernel_traitsILi256ELi128ELi64ELi8ES3_EELb0ELb1ELb0ELb0ELb0ELb1ELb1ELb0EEEvNS_16Flash_fwd_paramsE)
        .other          _ZN5flash16flash_fwd_kernelI23Flash_fwd_kernel_traitsILi256ELi128ELi64ELi8ELb0ELb0EN7cutlass6half_tE19Flash_kernel_traitsILi256ELi128ELi64ELi8ES3_EELb0ELb1ELb0ELb0ELb0ELb1ELb1ELb0EEEvNS_16Flash_fwd_paramsE,@"STO_CUDA_ENTRY STV_DEFAULT"
_ZN5flash16flash_fwd_kernelI23Flash_fwd_kernel_traitsILi256ELi128ELi64ELi8ELb0ELb0EN7cutlass6half_tE19Flash_kernel_traitsILi256ELi128ELi64ELi8ES3_EELb0ELb1ELb0ELb0ELb0ELb1ELb1ELb0EEEvNS_16Flash_fwd_paramsE:
.text._ZN5flash16flash_fwd_kernelI23Flash_fwd_kernel_traitsILi256ELi128ELi64ELi8ELb0ELb0EN7cutlass6half_tE19Flash_kernel_traitsILi256ELi128ELi64ELi8ES3_EELb0ELb1ELb0ELb0ELb0ELb1ELb1ELb0EEEvNS_16Flash_fwd_paramsE:
        /* <DEDUP_REMOVED lines=57> */
.L_x_775:
[----:B------:R-:W-:Y:S02]  /*0390*/  ULDC UR6, c[0x0][0x218] ;  /* 0x0000860000067ab9 */ /* 0x000fe40000000800 */
.L_x_776:
        /* <DEDUP_REMOVED lines=69> */
.L_x_778:
        /* <DEDUP_REMOVED lines=44> */
.L_x_779:
[----:B------:R-:W-:Y:S01]  /*0ab0*/  SHF.R.S32.HI R94, RZ, 0x1f, R92 ;  /* 0x0000001fff5e7819 */ /* 0x000fe2000001145c */
[----:B------:R-:W1:Y:S01]  /*0ac0*/  S2R R250, SR_CTAID.X ;  /* 0x0000000000fa7919 */ /* 0x000e620000002500 */
[----:B------:R-:W-:Y:S01]  /*0ad0*/  UIADD3 UR10, -UR12, UR15, URZ ;  /* 0x0000000f0c0a7290 */ /* 0x000fe2000fffe13f */
[----:B------:R-:W-:Y:S01]  /*0ae0*/  SHF.R.S32.HI R244, RZ, 0x1f, R8 ;  /* 0x0000001ffff47819 */ /* 0x000fe20000011408 */
[----:B------:R-:W-:Y:S01]  /*0af0*/  ULDC.64 UR4, c[0x0][0x1a8] ;  /* 0x00006a0000047ab9 */ /* 0x000fe20000000a00 */
[-C--:B------:R-:W-:Y:S01]  /*0b00*/  LEA.HI R3, R94, R92.reuse, RZ, 0x3 ;  /* 0x0000005c5e037211 */ /* 0x080fe200078f18ff */
[----:B------:R-:W2:Y:S01]  /*0b10*/  S2R R6, SR_CTAID.Z ;  /* 0x0000000000067919 */ /* 0x000ea20000002700 */
[----:B------:R-:W-:Y:S01]  /*0b20*/  UIMAD UR4, UR19, UR4, URZ ;  /* 0x00000004130472a4 */ /* 0x000fe2000f8e023f */
[----:B------:R-:W-:Y:S01]  /*0b30*/  IMAD R246, R244, c[0x0][0x1b0], RZ ;  /* 0x00006c00f4f67a24 */ /* 0x000fe200078e02ff */
[----:B------:R-:W-:Y:S01]  /*0b40*/  SHF.R.S32.HI R10, RZ, 0x3, R3 ;  /* 0x00000003ff0a7819 */ /* 0x000fe20000011403 */
[----:B------:R-:W-:Y:S01]  /*0b50*/  UMOV UR14, 0x6 ;  /* 0x00000006000e7882 */ /* 0x000fe20000000000 */
[----:B------:R-:W-:Y:S01]  /*0b60*/  LOP3.LUT R3, R3, 0xfffffff8, RZ, 0xc0, !PT ;  /* 0xfffffff803037812 */ /* 0x000fe200078ec0ff */
[----:B------:R-:W-:Y:S01]  /*0b70*/  UIMAD UR4, UR11, UR5, UR4 ;  /* 0x000000050b0472a4 */ /* 0x000fe2000f8e0204 */
[----:B------:R-:W-:Y:S01]  /*0b80*/  IADD3 R5, R10, 0x20, RZ ;  /* 0x000000200a057810 */ /* 0x000fe20007ffe0ff */
[----:B------:R-:W-:Y:S01]  /*0b90*/  UIADD3 UR11, UR8, -0x1, URZ ;  /* 0xffffffff080b7890 */ /* 0x000fe2000fffe03f */
[----:B------:R-:W-:Y:S01]  /*0ba0*/  SHF.R.S32.HI R11, RZ, 0x1f, R10 ;  /* 0x0000001fff0b7819 */ /* 0x000fe2000001140a */
[----:B------:R-:W-:Y:S01]  /*0bb0*/  IMAD.IADD R3, R92, 0x1, -R3 ;  /* 0x000000015c037824 */ /* 0x000fe200078e0a03 */
[----:B------:R-:W-:Y:S01]  /*0bc0*/  ISETP.GE.AND P3, PT, R5, UR10, PT ;  /* 0x0000000a05007c0c */ /* 0x000fe2000bf66270 */
[----:B------:R-:W-:Y:S01]  /*0bd0*/  IMAD R246, R8, c[0x0][0x1b4], R246 ;  /* 0x00006d0008f67a24 */ /* 0x000fe200078e02f6 */
[C---:B------:R-:W-:Y:S01]  /*0be0*/  IADD3 R0, R10.reuse, 0x40, RZ ;  /* 0x000000400a007810 */ /* 0x040fe20007ffe0ff */
[----:B------:R-:W-:Y:S01]  /*0bf0*/  IMAD.SHL.U32 R248, R3, 0x8, RZ ;  /* 0x0000000803f87824 */ /* 0x000fe200078e00ff */
[----:B------:R-:W-:Y:S01]  /*0c00*/  ISETP.GE.AND P4, PT, R10, UR10, PT ;  /* 0x0000000a0a007c0c */ /* 0x000fe2000bf86270 */
[----:B------:R-:W-:Y:S01]  /*0c10*/  UMOV UR19, 0x5 ;  /* 0x0000000500137882 */ /* 0x000fe20000000000 */
[----:B------:R-:W-:Y:S01]  /*0c20*/  ISETP.GE.AND P2, PT, R0, UR10, PT ;  /* 0x0000000a00007c0c */ /* 0x000fe2000bf46270 */
[----:B------:R-:W-:Y:S01]  /*0c30*/  IMAD R244, R244, c[0x0][0x1b8], RZ ;  /* 0x00006e00f4f47a24 */ /* 0x000fe200078e02ff */
[----:B------:R-:W-:Y:S01]  /*0c40*/  SHF.R.S32.HI R249, RZ, 0x1f, R248 ;  /* 0x0000001ffff97819 */ /* 0x000fe200000114f8 */
[----:B-1----:R-:W-:Y:S01]  /*0c50*/  IMAD.WIDE R250, R250, 0x80, R10 ;  /* 0x00000080fafa7825 */ /* 0x002fe200078e020a */
[----:B------:R-:W-:Y:S01]  /*0c60*/  IADD3 R12, P0, R248, UR6, RZ ;  /* 0x00000006f80c7c10 */ /* 0x000fe2000ff1e0ff */
[----:B------:R-:W-:Y:S01]  /*0c70*/  UIMAD UR6, UR11, -0x40, UR13 ;  /* 0xffffffc00b0678a4 */ /* 0x000fe2000f8e020d */
[----:B------:R-:W-:Y:S01]  /*0c80*/  IADD3 R239, R10, 0x60, RZ ;  /* 0x000000600aef7810 */ /* 0x000fe20007ffe0ff */
[----:B------:R-:W-:Y:S01]  /*0c90*/  IMAD R244, R8, c[0x0][0x1bc], R244 ;  /* 0x00006f0008f47a24 */ /* 0x000fe200078e02f4 */
[----:B------:R-:W-:Y:S01]  /*0ca0*/  IADD3.X R13, R249, UR18, RZ, P0, !PT ;  /* 0x00000012f90d7c10 */ /* 0x000fe200087fe4ff */
[----:B------:R-:W-:Y:S01]  /*0cb0*/  IMAD.MOV.U32 R165, RZ, RZ, 0x40 ;  /* 0x00000040ffa57424 */ /* 0x000fe200078e00ff */
[----:B------:R-:W-:Y:S01]  /*0cc0*/  @!P3 IADD3 R16, P0, R250, 0x20, RZ ;  /* 0x00000020fa10b810 */ /* 0x000fe20007f1e0ff */
[----:B------:R-:W-:Y:S01]  /*0cd0*/  @!P4 IMAD R2, R251, c[0x0][0x190], RZ ;  /* 0x00006400fb02ca24 */ /* 0x000fe200078e02ff */
[----:B------:R-:W-:Y:S01]  /*0ce0*/  ISETP.GE.AND P1, PT, R239, UR10, PT ;  /* 0x0000000aef007c0c */ /* 0x000fe2000bf26270 */
[----:B--2---:R-:W-:Y:S01]  /*0cf0*/  IMAD.WIDE.U32 R6, R6, c[0x0][0x1a8], R12 ;  /* 0x00006a0006067a25 */ /* 0x004fe200078e000c */
[----:B------:R-:W-:Y:S01]  /*0d00*/  LEA.HI R237, R94, R92, RZ, 0x4 ;  /* 0x0000005c5eed7211 */ /* 0x000fe200078f20ff */
[----:B------:R-:W-:-:S02]  /*0d10*/  UISETP.GE.AND UP0, UPT, UR8, 0x2, UPT ;  /* 0x000000020800788c */ /* 0x000fc4000bf06270 */
[----:B------:R-:W-:Y:S01]  /*0d20*/  @!P3 IMAD.X R4, RZ, RZ, R251, P0 ;  /* 0x000000ffff04b224 */ /* 0x000fe200000e06fb */
[----:B------:R-:W-:Y:S01]  /*0d30*/  IADD3 R7, R7, UR4, RZ ;  /* 0x0000000407077c10 */ /* 0x000fe2000fffe0ff */
[----:B------:R-:W-:Y:S01]  /*0d40*/  @!P4 IMAD.MOV.U32 R22, RZ, RZ, R6 ;  /* 0x000000ffff16c224 */ /* 0x000fe200078e0006 */
[----:B------:R-:W-:Y:S01]  /*0d50*/  @!P2 IADD3 R14, P0, R250, 0x40, RZ ;  /* 0x00000040fa0ea810 */ /* 0x000fe20007f1e0ff */
[----:B------:R-:W-:Y:S01]  /*0d60*/  @!P3 IMAD R4, R4, c[0x0][0x190], RZ ;  /* 0x000064000404ba24 */ /* 0x000fe200078e02ff */
[----:B------:R-:W-:Y:S01]  /*0d70*/  ULDC.64 UR4, c[0x0][0x198] ;  /* 0x0000660000047ab9 */ /* 0x000fe20000000a00 */
[----:B------:R-:W-:Y:S01]  /*0d80*/  @!P4 IMAD.MOV.U32 R23, RZ, RZ, R7 ;  /* 0x000000ffff17c224 */ /* 0x000fe200078e0007 */
[----:B------:R-:W-:Y:S01]  /*0d90*/  USHF.L.U64.HI UR14, UR4, UR14, UR5 ;  /* 0x0000000e040e7299 */ /* 0x000fe20008010205 */
[C---:B------:R-:W-:Y:S01]  /*0da0*/  @!P4 IMAD R2, R250.reuse, c[0x0][0x194], R2 ;  /* 0x00006500fa02ca24 */ /* 0x040fe200078e0202 */
[----:B------:R-:W-:Y:S01]  /*0db0*/  USHF.L.U32 UR18, UR4, 0x6, URZ ;  /* 0x0000000604127899 */ /* 0x000fe2000800063f */
[----:B------:R-:W-:Y:S01]  /*0dc0*/  @!P4 IMAD.WIDE.U32 R22, R250, c[0x0][0x190], R22 ;  /* 0x00006400fa16ca25 */ /* 0x000fe200078e0016 */
[----:B------:R-:W-:-:S03]  /*0dd0*/  USHF.L.U64.HI UR19, UR4, UR19, UR5 ;  /* 0x0000001304137299 */ /* 0x000fc60008010205 */
[----:B------:R-:W-:Y:S01]  /*0de0*/  @!P3 IMAD R4, R16, c[0x0][0x194], R4 ;  /* 0x000065001004ba24 */ /* 0x000fe200078e0204 */
[----:B------:R-:W-:Y:S01]  /*0df0*/  @!P4 LEA R12, P6, R22, c[0x0][0x160], 0x1 ;  /* 0x00005800160cca11 */ /* 0x000fe200078c08ff */
[----:B------:R-:W-:Y:S01]  /*0e00*/  @!P2 IMAD.X R0, RZ, RZ, R251, P0 ;  /* 0x000000ffff00a224 */ /* 0x000fe200000e06fb */
[----:B------:R-:W-:Y:S01]  /*0e10*/  @!P1 IADD3 R20, P0, R250, 0x60, RZ ;  /* 0x00000060fa149810 */ /* 0x000fe20007f1e0ff */
[----:B------:R-:W-:-:S04]  /*0e20*/  @!P3 IMAD.WIDE.U32 R16, R16, c[0x0][0x190], R6 ;  /* 0x000064001010ba25 */ /* 0x000fc800078e0006 */
[----:B------:R-:W-:Y:S01]  /*0e30*/  @!P4 IMAD.IADD R2, R23, 0x1, R2 ;  /* 0x000000011702c824 */ /* 0x000fe200078e0202 */
[----:B------:R-:W-:Y:S01]  /*0e40*/  @!P3 LEA R18, P5, R16, c[0x0][0x160], 0x1 ;  /* 0x000058001012ba11 */ /* 0x000fe200078a08ff */
[----:B------:R-:W-:Y:S02]  /*0e50*/  @!P3 IMAD.IADD R4, R17, 0x1, R4 ;  /* 0x000000011104b824 */ /* 0x000fe400078e0204 */
[----:B------:R-:W-:Y:S01]  /*0e60*/  @!P2 IMAD R0, R0, c[0x0][0x190], RZ ;  /* 0x000064000000aa24 */ /* 0x000fe200078e02ff */
[----:B------:R-:W-:Y:S01]  /*0e70*/  @!P4 LEA.HI.X R13, R22, c[0x0][0x164], R2, 0x1, P6 ;  /* 0x00005900160dca11 */ /* 0x000fe200030f0c02 */
[----:B------:R-:W-:Y:S01]  /*0e80*/  @!P1 IMAD.X R2, RZ, RZ, R251, P0 ;  /* 0x000000ffff029224 */ /* 0x000fe200000e06fb */
[----:B------:R-:W-:Y:S01]  /*0e90*/  @!P3 LEA.HI.X R19, R16, c[0x0][0x164], R4, 0x1, P5 ;  /* 0x000059001013ba11 */ /* 0x000fe200028f0c04 */
[C---:B------:R-:W-:Y:S01]  /*0ea0*/  @!P2 IMAD R0, R14.reuse, c[0x0][0x194], R0 ;  /* 0x000065000e00aa24 */ /* 0x040fe200078e0200 */
[C---:B------:R-:W-:Y:S01]  /*0eb0*/  ISETP.GE.AND P5, PT, R5.reuse, UR6, PT ;  /* 0x0000000605007c0c */ /* 0x040fe2000bfa6270 */
[----:B------:R-:W-:Y:S01]  /*0ec0*/  @!P2 IMAD.WIDE.U32 R14, R14, c[0x0][0x190], R6 ;  /* 0x000064000e0eaa25 */ /* 0x000fe200078e0006 */
[----:B------:R-:W-:-:S02]  /*0ed0*/  ISETP.GE.AND P0, PT, R5, UR6, PT ;  /* 0x0000000605007c0c */ /* 0x000fc4000bf06270 */
[-C--:B------:R-:W-:Y:S01]  /*0ee0*/  LEA.HI R5, R94, R92.reuse, RZ, 0x6 ;  /* 0x0000005c5e057211 */ /* 0x080fe200078f30ff */
[----:B------:R-:W-:Y:S01]  /*0ef0*/  @!P1 IMAD R4, R2, c[0x0][0x190], RZ ;  /* 0x0000640002049a24 */ /* 0x000fe200078e02ff */
[----:B------:R-:W-:Y:S01]  /*0f00*/  @!P2 LEA R16, P6, R14, c[0x0][0x160], 0x1 ;  /* 0x000058000e10aa11 */ /* 0x000fe200078c08ff */
[----:B------:R-:W-:Y:S01]  /*0f10*/  @!P1 IMAD.MOV.U32 R22, RZ, RZ, R6 ;  /* 0x000000ffff169224 */ /* 0x000fe200078e0006 */
[----:B------:R-:W-:Y:S01]  /*0f20*/  LEA.HI R94, R94, R92, RZ, 0x5 ;  /* 0x0000005c5e5e7211 */ /* 0x000fe200078f28ff */
[----:B------:R-:W-:Y:S01]  /*0f30*/  @!P1 IMAD.MOV.U32 R23, RZ, RZ, R7 ;  /* 0x000000ffff179224 */ /* 0x000fe200078e0007 */
[----:B------:R-:W-:Y:S01]  /*0f40*/  SHF.R.S32.HI R7, RZ, 0x4, R237 ;  /* 0x00000004ff077819 */ /* 0x000fe200000114ed */
[----:B------:R-:W-:Y:S01]  /*0f50*/  IMAD.SHL.U32 R6, R10, 0x40, RZ ;  /* 0x000000400a067824 */ /* 0x000fe200078e00ff */
[----:B------:R-:W-:Y:S01]  /*0f60*/  SHF.R.S32.HI R93, RZ, 0x5, R94 ;  /* 0x00000005ff5d7819 */ /* 0x000fe2000001145e */
[----:B------:R-:W-:Y:S01]  /*0f70*/  @!P2 IMAD.IADD R0, R15, 0x1, R0 ;  /* 0x000000010f00a824 */ /* 0x000fe200078e0200 */
[----:B------:R-:W-:Y:S01]  /*0f80*/  LOP3.LUT R94, R94, 0xffffffe0, RZ, 0xc0, !PT ;  /* 0xffffffe05e5e7812 */ /* 0x000fe200078ec0ff */
[----:B------:R-:W-:Y:S01]  /*0f90*/  @!P1 IMAD R4, R20, c[0x0][0x194], R4 ;  /* 0x0000650014049a24 */ /* 0x000fe200078e0204 */
        /* <DEDUP_REMOVED lines=17> */
[C---:B------:R-:W-:Y:S01]  /*10b0*/  IMAD.WIDE.U32 R4, R10.reuse, c[0x0][0x1a0], R248 ;  /* 0x000068000a047a25 */ /* 0x040fe200078e00f8 */
[----:B------:R-:W-:Y:S01]  /*10c0*/  IADD3.X R243, R23, UR7, R0, P6, !PT ;  /* 0x0000000717f37c10 */ /* 0x000fe2000b7fe400 */
[----:B------:R-:W-:Y:S01]  /*10d0*/  USHF.R.S32.HI UR7, URZ, 0x1f, UR11 ;  /* 0x0000001f3f077899 */ /* 0x000fe2000801140b */
[----:B------:R-:W-:Y:S01]  /*10e0*/  ISETP.GE.AND P6, PT, R10, UR6, PT ;  /* 0x000000060a007c0c */ /* 0x000fe2000bfc6270 */
[----:B------:R-:W-:Y:S01]  /*10f0*/  IMAD.SHL.U32 R240, R2, 0x2, RZ ;  /* 0x0000000202f07824 */ /* 0x000fe200078e00ff */
[----:B------:R-:W-:Y:S01]  /*1100*/  LEA.HI R237, R237, R7, RZ, 0x1 ;  /* 0x00000007eded7211 */ /* 0x000fe200078f08ff */
[----:B------:R-:W-:Y:S01]  /*1110*/  IMAD.WIDE.U32 R242, R8, c[0x0][0x1b0], R242 ;  /* 0x00006c0008f27a25 */ /* 0x000fe200078e00f2 */
[----:B------:R-:W-:-:S02]  /*1120*/  UIMAD UR20, UR7, UR18, UR20 ;  /* 0x00000012071472a4 */ /* 0x000fc4000f8e0214 */
[----:B------:R-:W-:Y:S01]  /*1130*/  @!PT LDS RZ, [RZ] ;  /* 0x00000000fffff984 */ /* 0x000fe20000000800 */
[----:B------:R-:W-:Y:S01]  /*1140*/  @!PT LDS RZ, [RZ] ;  /* 0x00000000fffff984 */ /* 0x000fe20000000800 */
[----:B------:R-:W-:Y:S01]  /*1150*/  @!PT LDS RZ, [RZ] ;  /* 0x00000000fffff984 */ /* 0x000fe20000000800 */
[----:B------:R1:W-:Y:S01]  /*1160*/  @!P4 LDGSTS.E.BYPASS.LTC128B.128 [R240], [R12.64] ;  /* 0x000000000cf0cfae */ /* 0x0003e2000b901d50 */
[----:B------:R-:W-:Y:S01]  /*1170*/  IMAD R2, R11, c[0x0][0x1a0], RZ ;  /* 0x000068000b027a24 */ /* 0x000fe200078e02ff */
[----:B------:R-:W-:Y:S01]  /*1180*/  LOP3.LUT R237, R237, 0xfffffffe, RZ, 0xc0, !PT ;  /* 0xfffffffeeded7812 */ /* 0x000fe200078ec0ff */
[----:B------:R-:W-:Y:S01]  /*1190*/  IMAD.IADD R247, R243, 0x1, R246 ;  /* 0x00000001f3f77824 */ /* 0x000fe200078e02f6 */
[----:B------:R1:W-:Y:S01]  /*11a0*/  @!P4 LDGSTS.E.BYPASS.LTC128B.128 [R240+0x4000], [R12.64+0x80] ;  /* 0x040000800cf0cfae */ /* 0x0003e2000b901d50 */
[----:B------:R-:W-:Y:S02]  /*11b0*/  IMAD.U32 R0, RZ, RZ, UR11 ;  /* 0x0000000bff007e24 */ /* 0x000fe4000f8e00ff */
[----:B------:R-:W-:Y:S01]  /*11c0*/  IMAD.IADD R6, R92, 0x1, -R6 ;  /* 0x000000015c067824 */ /* 0x000fe200078e0a06 */
[----:B------:R1:W-:Y:S01]  /*11d0*/  @!P4 LDGSTS.E.BYPASS.LTC128B.128 [R240+0x8000], [R12.64+0x100] ;  /* 0x080001000cf0cfae */ /* 0x0003e2000b901d50 */
[----:B------:R-:W-:Y:S02]  /*11e0*/  IMAD.MOV.U32 R246, RZ, RZ, R242 ;  /* 0x000000fffff67224 */ /* 0x000fe400078e00f2 */
[----:B------:R-:W-:Y:S01]  /*11f0*/  IMAD R2, R10, c[0x0][0x1a4], R2 ;  /* 0x000069000a027a24 */ /* 0x000fe200078e0202 */
[----:B------:R1:W-:Y:S01]  /*1200*/  @!P4 LDGSTS.E.BYPASS.LTC128B.128 [R240+0xc000], [R12.64+0x180] ;  /* 0x0c0001800cf0cfae */ /* 0x0003e2000b901d50 */
[----:B------:R-:W-:Y:S01]  /*1210*/  IADD3 R20, P4, R4, UR22, RZ ;  /* 0x0000001604147c10 */ /* 0x000fe2000ff9e0ff */
[----:B------:R-:W-:Y:S01]  /*1220*/  IMAD.WIDE.U32 R22, R0, UR18, R246 ;  /* 0x0000001200167c25 */ /* 0x000fe2000f8e00f6 */
[----:B------:R-:W-:Y:S01]  /*1230*/  SHF.R.S32.HI R4, RZ, 0x1f, R6 ;  /* 0x0000001fff047819 */ /* 0x000fe20000011406 */
[----:B------:R2:W-:Y:S01]  /*1240*/  @!P3 LDGSTS.E.BYPASS.LTC128B.128 [R240+0x1000], [R18.64] ;  /* 0x0100000012f0bfae */ /* 0x0005e2000b901d50 */
[----:B------:R-:W-:Y:S01]  /*1250*/  IADD3.X R21, R5, UR21, R2, P4, !PT ;  /* 0x0000001505157c10 */ /* 0x000fe2000a7fe402 */
[----:B------:R-:W-:Y:S01]  /*1260*/  USHF.L.U32 UR21, UR4, 0x5, URZ ;  /* 0x0000000504157899 */ /* 0x000fe2000800063f */
[----:B------:R-:W-:Y:S01]  /*1270*/  LEA.HI R4, R4, R6, RZ, 0x3 ;  /* 0x0000000604047211 */ /* 0x000fe200078f18ff */
[----:B------:R2:W-:Y:S01]  /*1280*/  @!P3 LDGSTS.E.BYPASS.LTC128B.128 [R240+0x5000], [R18.64+0x80] ;  /* 0x0500008012f0bfae */ /* 0x0005e2000b901d50 */
[----:B------:R-:W-:Y:S01]  /*1290*/  IADD3 R0, R23, UR20, RZ ;  /* 0x0000001417007c10 */ /* 0x000fe2000fffe0ff */
[----:B------:R-:W-:Y:S01]  /*12a0*/  IMAD.IADD R237, R7, 0x1, -R237 ;  /* 0x0000000107ed7824 */ /* 0x000fe200078e0aed */
[----:B------:R-:W-:Y:S01]  /*12b0*/  LOP3.LUT R2, R4, 0xfffffff8, RZ, 0xc0, !PT ;  /* 0xfffffff804027812 */ /* 0x000fe200078ec0ff */
[----:B------:R2:W-:Y:S01]  /*12c0*/  @!P3 LDGSTS.E.BYPASS.LTC128B.128 [R240+0x9000], [R18.64+0x100] ;  /* 0x0900010012f0bfae */ /* 0x0005e2000b901d50 */
[----:B------:R-:W-:Y:S01]  /*12d0*/  ULDC.64 UR4, c[0x0][0x1a0] ;  /* 0x0000680000047ab9 */ /* 0x000fe20000000a00 */
[----:B------:R-:W-:Y:S01]  /*12e0*/  IMAD.SHL.U32 R11, R237, 0x8, RZ ;  /* 0x00000008ed0b7824 */ /* 0x000fe200078e00ff */
[----:B------:R-:W-:Y:S01]  /*12f0*/  UIMAD.WIDE.U32 UR22, UR11, UR4, URZ ;  /* 0x000000040b1672a5 */ /* 0x000fe2000f8e003f */
[----:B------:R2:W-:Y:S01]  /*1300*/  @!P3 LDGSTS.E.BYPASS.LTC128B.128 [R240+0xd000], [R18.64+0x180] ;  /* 0x0d00018012f0bfae */ /* 0x0005e2000b901d50 */
[----:B------:R-:W-:Y:S01]  /*1310*/  IMAD.IADD R2, R6, 0x1, -R2 ;  /* 0x0000000106027824 */ /* 0x000fe200078e0a02 */
[----:B------:R-:W-:Y:S01]  /*1320*/  UIMAD UR4, UR7, UR4, URZ ;  /* 0x00000004070472a4 */ /* 0x000fe2000f8e023f */
[----:B------:R-:W-:Y:S01]  /*1330*/  IMAD.WIDE.U32 R8, R8, c[0x0][0x1b8], R20 ;  /* 0x00006e0008087a25 */ /* 0x000fe200078e0014 */
[----:B------:R3:W-:Y:S02]  /*1340*/  @!P2 LDGSTS.E.BYPASS.LTC128B.128 [R240+0x2000], [R16.64] ;  /* 0x0200000010f0afae */ /* 0x0007e4000b901d50 */
[----:B------:R-:W-:Y:S01]  /*1350*/  UIMAD UR4, UR11, UR5, UR4 ;  /* 0x000000050b0472a4 */ /* 0x000fe2000f8e0204 */
[----:B------:R-:W-:Y:S01]  /*1360*/  IMAD.IADD R245, R9, 0x1, R244 ;  /* 0x0000000109f57824 */ /* 0x000fe200078e02f4 */
[----:B------:R3:W-:Y:S01]  /*1370*/  @!P2 LDGSTS.E.BYPASS.LTC128B.128 [R240+0x6000], [R16.64+0x80] ;  /* 0x0600008010f0afae */ /* 0x0007e2000b901d50 */
[----:B------:R-:W-:Y:S01]  /*1380*/  IMAD.IADD R94, R92, 0x1, -R94 ;  /* 0x000000015c5e7824 */ /* 0x000fe200078e0a5e */
[----:B------:R-:W-:Y:S01]  /*1390*/  UIADD3 UR4, UR23, UR4, URZ ;  /* 0x0000000417047290 */ /* 0x000fe2000fffe03f */
[----:B-1----:R-:W-:Y:S01]  /*13a0*/  @!P6 LEA R12, P4, R22, c[0x0][0x168], 0x1 ;  /* 0x00005a00160cea11 */ /* 0x002fe200078808ff */
[----:B------:R3:W-:Y:S01]  /*13b0*/  @!P2 LDGSTS.E.BYPASS.LTC128B.128 [R240+0xa000], [R16.64+0x100] ;  /* 0x0a00010010f0afae */ /* 0x0007e2000b901d50 */
[----:B------:R-:W-:Y:S01]  /*13c0*/  IMAD.SHL.U32 R204, R92, 0x2, RZ ;  /* 0x000000025ccc7824 */ /* 0x000fe200078e00ff */
[----:B------:R-:W-:-:S02]  /*13d0*/  SHF.R.S32.HI R241, RZ, 0x1f, R94 ;  /* 0x0000001ffff17819 */ /* 0x000fc4000001145e */
[C---:B------:R-:W-:Y:S01]  /*13e0*/  @!P6 LEA.HI.X R13, R22.reuse, c[0x0][0x16c], R0, 0x1, P4 ;  /* 0x00005b00160dea11 */ /* 0x040fe200020f0c00 */
[----:B------:R3:W-:Y:S01]  /*13f0*/  @!P2 LDGSTS.E.BYPASS.LTC128B.128 [R240+0xe000], [R16.64+0x180] ;  /* 0x0e00018010f0afae */ /* 0x0007e2000b901d50 */
[----:B------:R-:W-:Y:S02]  /*1400*/  @!P5 IADD3 R5, P4, R22, UR21, RZ ;  /* 0x000000151605dc10 */ /* 0x000fe4000ff9e0ff */
[----:B------:R-:W-:Y:S01]  /*1410*/  LEA.HI R241, R241, R94, RZ, 0x2 ;  /* 0x0000005ef1f17211 */ /* 0x000fe200078f10ff */
[----:B------:R1:W-:Y:S01]  /*1420*/  @!P1 LDGSTS.E.BYPASS.LTC128B.128 [R240+0x3000], [R14.64] ;  /* 0x030000000ef09fae */ /* 0x0003e2000b901d50 */
[----:B------:R-:W-:Y:S02]  /*1430*/  @!P5 IADD3.X R0, R0, UR19, RZ, P4, !PT ;  /* 0x000000130000dc10 */ /* 0x000fe4000a7fe4ff */
[----:B------:R-:W-:Y:S01]  /*1440*/  @!P5 LEA R6, P4, R5, c[0x0][0x168], 0x1 ;  /* 0x00005a000506da11 */ /* 0x000fe200078808ff */
[----:B------:R1:W-:Y:S01]  /*1450*/  @!P1 LDGSTS.E.BYPASS.LTC128B.128 [R240+0x7000], [R14.64+0x80] ;  /* 0x070000800ef09fae */ /* 0x0003e2000b901d50 */
[----:B------:R-:W-:-:S02]  /*1460*/  SHF.R.S32.HI R241, RZ, 0x2, R241 ;  /* 0x00000002fff17819 */ /* 0x000fc400000114f1 */
[----:B------:R-:W-:Y:S01]  /*1470*/  @!P5 LEA.HI.X R7, R5, c[0x0][0x16c], R0, 0x1, P4 ;  /* 0x00005b000507da11 */ /* 0x000fe200020f0c00 */
[----:B------:R1:W-:Y:S01]  /*1480*/  @!P1 LDGSTS.E.BYPASS.LTC128B.128 [R240+0xb000], [R14.64+0x100] ;  /* 0x0b0001000ef09fae */ /* 0x0003e2000b901d50 */
[----:B------:R-:W-:Y:S01]  /*1490*/  IMAD.SHL.U32 R5, R2, 0x40, RZ ;  /* 0x0000004002057824 */ /* 0x000fe200078e00ff */
[----:B------:R-:W-:Y:S01]  /*14a0*/  ISETP.GE.AND P4, PT, R10, UR6, PT ;  /* 0x000000060a007c0c */ /* 0x000fe2000bf86270 */
[----:B------:R-:W-:Y:S01]  /*14b0*/  IMAD.MOV.U32 R0, RZ, RZ, 0x20 ;  /* 0x00000020ff007424 */ /* 0x000fe200078e00ff */
[----:B------:R1:W-:Y:S01]  /*14c0*/  @!P1 LDGSTS.E.BYPASS.LTC128B.128 [R240+0xf000], [R14.64+0x180] ;  /* 0x0f0001800ef09fae */ /* 0x0003e2000b901d50 */
[----:B------:R-:W-:-:S03]  /*14d0*/  LOP3.LUT R204, R204, 0x6, RZ, 0xc0, !PT ;  /* 0x00000006cccc7812 */ /* 0x000fc600078ec0ff */
[----:B------:R4:W-:Y:S04]  /*14e0*/  @!P6 LDGSTS.E.BYPASS.LTC128B.128 [R240+0x10000], [R12.64] ;  /* 0x100000000cf0efae */ /* 0x0009e8000b901d50 */
[----:B------:R4:W-:Y:S01]  /*14f0*/  @!P6 LDGSTS.E.BYPASS.LTC128B.128 [R240+0x12000], [R12.64+0x80] ;  /* 0x120000800cf0efae */ /* 0x0009e2000b901d50 */
[----:B---3--:R-:W-:-:S03]  /*1500*/  IMAD.U32 R16, RZ, RZ, UR22 ;  /* 0x00000016ff107e24 */ /* 0x008fc6000f8e00ff */
[----:B------:R4:W-:Y:S01]  /*1510*/  @!P6 LDGSTS.E.BYPASS.LTC128B.128 [R240+0x14000], [R12.64+0x100] ;  /* 0x140001000cf0efae */ /* 0x0009e2000b901d50 */
[----:B------:R-:W-:-:S03]  /*1520*/  IMAD.U32 R17, RZ, RZ, UR23 ;  /* 0x00000017ff117e24 */ /* 0x000fc6000f8e00ff */
[----:B------:R4:W-:Y:S04]  /*1530*/  @!P6 LDGSTS.E.BYPASS.LTC128B.128 [R240+0x16000], [R12.64+0x180] ;  /* 0x160001800cf0efae */ /* 0x0009e8000b901d50 */
[----:B------:R3:W-:Y:S04]  /*1540*/  @!P5 LDGSTS.E.BYPASS.LTC128B.128 [R240+0x11000], [R6.64] ;  /* 0x1100000006f0dfae */ /* 0x0007e8000b901d50 */
[----:B------:R3:W-:Y:S01]  /*1550*/  @!P5 LDGSTS.E.BYPASS.LTC128B.128 [R240+0x13000], [R6.64+0x80] ;  /* 0x1300008006f0dfae */ /* 0x0007e2000b901d50 */
[----:B-1----:R-:W-:-:S03]  /*1560*/  IMAD.WIDE.U32 R14, R0, c[0x0][0x1a0], RZ ;  /* 0x00006800000e7a25 */ /* 0x002fc600078e00ff */
[----:B------:R3:W-:Y:S04]  /*1570*/  @!P5 LDGSTS.E.BYPASS.LTC128B.128 [R240+0x15000], [R6.64+0x100] ;  /* 0x1500010006f0dfae */ /* 0x0007e8000b901d50 */
[----:B------:R3:W-:Y:S04]  /*1580*/  @!P5 LDGSTS.E.BYPASS.LTC128B.128 [R240+0x17000], [R6.64+0x180] ;  /* 0x1700018006f0dfae */ /* 0x0007e8000b901d50 */
[----:B------:R-:W0:Y:S01]  /*1590*/  LDGDEPBAR ;  /* 0x00000000000079af */ /* 0x000e220000000000 */
[----:B----4-:R-:W-:Y:S01]  /*15a0*/  IMAD.SHL.U32 R12, R10, 0x8, RZ ;  /* 0x000000080a0c7824 */ /* 0x010fe200078e00ff */
[----:B------:R-:W-:Y:S01]  /*15b0*/  LOP3.LUT R10, R5, 0x1c0, RZ, 0xc0, !PT ;  /* 0x000001c0050a7812 */ /* 0x000fe200078ec0ff */
[----:B------:R-:W-:-:S03]  /*15c0*/  IMAD.U32 R5, RZ, RZ, UR4 ;  /* 0x00000004ff057e24 */ /* 0x000fc6000f8e00ff */
[----:B------:R-:W-:Y:S02]  /*15d0*/  LOP3.LUT R11, R10, 0x8, R11, 0xf8, !PT ;  /* 0x000000080a0b7812 */ /* 0x000fe400078ef80b */
[----:B------:R-:W-:-:S04]  /*15e0*/  SHF.R.U32.HI R10, RZ, 0x3, R10 ;  /* 0x00000003ff0a7819 */ /* 0x000fc8000001160a */
[----:B------:R-:W-:Y:S01]  /*15f0*/  LOP3.LUT R10, R11, R10, RZ, 0x3c, !PT ;  /* 0x0000000a0b0a7212 */ /* 0x000fe200078e3cff */
[----:B------:R-:W-:Y:S02]  /*1600*/  IMAD.SHL.U32 R11, R4, 0x40, RZ ;  /* 0x00000040040b7824 */ /* 0x000fe400078e00ff */
[----:B---3--:R-:W-:Y:S01]  /*1610*/  IMAD.SHL.U32 R7, R3, 0x40, RZ ;  /* 0x0000004003077824 */ /* 0x008fe200078e00ff */
[----:B------:R-:W-:-:S04]  /*1620*/  DEPBAR.LE SB0, 0x0 ;  /* 0x000080000000791a */ /* 0x000fc80000000000 */
[----:B------:R-:W-:Y:S01]  /*1630*/  BAR.SYNC.DEFER_BLOCKING 0x0 ;  /* 0x0000000000007b1d */ /* 0x000fe20000010000 */
[----:B------:R-:W-:Y:S02]  /*1640*/  LOP3.LUT R7, R7, 0x1c0, RZ, 0xc0, !PT ;  /* 0x000001c007077812 */ /* 0x000fe400078ec0ff */
[C---:B------:R-:W-:Y:S02]  /*1650*/  LEA R6, P1, R16.reuse, R8, 0x6 ;  /* 0x0000000810067211 */ /* 0x040fe400078230ff */
[----:B------:R-:W-:Y:S02]  /*1660*/  LOP3.LUT R12, R7, 0x8, R12, 0xf8, !PT ;  /* 0x00000008070c7812 */ /* 0x000fe400078ef80c */
[----:B------:R-:W-:Y:S02]  /*1670*/  SHF.R.U32.HI R7, RZ, 0x3, R7 ;  /* 0x00000003ff077819 */ /* 0x000fe40000011607 */
[----:B------:R-:W-:Y:S02]  /*1680*/  LEA.HI.X R5, R16, R245, R5, 0x6, P1 ;  /* 0x000000f510057211 */ /* 0x000fe400008f3405 */
[----:B------:R-:W-:Y:S01]  /*1690*/  LOP3.LUT R7, R12, R7, RZ, 0x3c, !PT ;  /* 0x000000070c077212 */ /* 0x000fe200078e3cff */
[----:B------:R-:W-:Y:S01]  /*16a0*/  IMAD R12, R0, c[0x0][0x1a4], RZ ;  /* 0x00006900000c7a24 */ /* 0x000fe200078e02ff */
[----:B------:R-:W-:-:S02]  /*16b0*/  @!P0 IADD3 R4, P1, R6, R14, RZ ;  /* 0x0000000e06048210 */ /* 0x000fc40007f3e0ff */
[C---:B------:R-:W-:Y:S01]  /*16c0*/  @!P4 LEA R14, P2, R6.reuse, c[0x0][0x170], 0x1 ;  /* 0x00005c00060eca11 */ /* 0x040fe200078408ff */
[----:B------:R-:W-:Y:S01]  /*16d0*/  IMAD R237, R237, 0x200, R7 ;  /* 0x00000200eded7824 */ /* 0x000fe200078e0207 */
[----:B------:R-:W-:Y:S02]  /*16e0*/  LOP3.LUT R11, R11, 0xfffffe00, RZ, 0xc0, !PT ;  /* 0xfffffe000b0b7812 */ /* 0x000fe400078ec0ff */
[----:B------:R-:W-:Y:S01]  /*16f0*/  @!P0 IADD3.X R12, R5, R15, R12, P1, !PT ;  /* 0x0000000f050c8210 */ /* 0x000fe20000ffe40c */
[----:B------:R-:W-:Y:S01]  /*1700*/  IMAD.SHL.U32 R237, R237, 0x2, RZ ;  /* 0x00000002eded7824 */ /* 0x000fe200078e00ff */
[----:B------:R-:W-:Y:S01]  /*1710*/  @!P4 LEA.HI.X R15, R6, c[0x0][0x174], R5, 0x1, P2 ;  /* 0x00005d00060fca11 */ /* 0x000fe200010f0c05 */
[----:B------:R-:W-:Y:S01]  /*1720*/  IMAD R238, R93, 0x400, R11 ;  /* 0x000004005dee7824 */ /* 0x000fe200078e020b */
[----:B------:R-:W-:Y:S01]  /*1730*/  @!P0 LEA R6, P3, R4, c[0x0][0x170], 0x1 ;  /* 0x00005c0004068a11 */ /* 0x000fe200078608ff */
[----:B------:R-:W-:Y:S01]  /*1740*/  @P4 STS.128 [R240+0x18000], RZ ;  /* 0x018000fff0004388 */ /* 0x000fe20000000c00 */
[----:B------:R-:W-:Y:S01]  /*1750*/  IADD3 R235, R237, 0x10020, RZ ;  /* 0x00010020edeb7810 */ /* 0x000fe20007ffe0ff */
[----:B------:R-:W-:Y:S01]  /*1760*/  IMAD.IADD R238, R10, 0x1, R238 ;  /* 0x000000010aee7824 */ /* 0x000fe200078e02ee */
[----:B------:R-:W-:Y:S01]  /*1770*/  @!P0 LEA.HI.X R7, R4, c[0x0][0x174], R12, 0x1, P3 ;  /* 0x00005d0004078a11 */ /* 0x000fe200018f0c0c */
[----:B------:R-:W-:Y:S01]  /*1780*/  @P4 STS.128 [R240+0x1a000], RZ ;  /* 0x01a000fff0004388 */ /* 0x000fe20000000c00 */
[----:B------:R-:W-:Y:S01]  /*1790*/  LEA R93, R93, UR12, 0x4 ;  /* 0x0000000c5d5d7c11 */ /* 0x000fe2000f8e20ff */
[----:B------:R-:W-:-:S02]  /*17a0*/  IMAD.SHL.U32 R238, R238, 0x2, RZ ;  /* 0x00000002eeee7824 */ /* 0x000fc400078e00ff */
[----:B------:R-:W-:Y:S01]  /*17b0*/  @P4 STS.128 [R240+0x1c000], RZ ;  /* 0x01c000fff0004388 */ /* 0x000fe20000000c00 */
[----:B------:R-:W-:-:S03]  /*17c0*/  IADD3 R93, R93, 0x1, R241 ;  /* 0x000000015d5d7810 */ /* 0x000fc60007ffe0f1 */
[----:B------:R-:W-:Y:S01]  /*17d0*/  @P4 STS.128 [R240+0x1e000], RZ ;  /* 0x01e000fff0004388 */ /* 0x000fe20000000c00 */
[----:B------:R-:W-:Y:S01]  /*17e0*/  R2P PR, R2, 0x6 ;  /* 0x0000000602007804 */ /* 0x000fe20000000000 */
[----:B------:R-:W-:Y:S02]  /*17f0*/  IMAD.MOV.U32 R2, RZ, RZ, 0x10 ;  /* 0x00000010ff027424 */ /* 0x000fe400078e00ff */
[----:B------:R-:W-:Y:S01]  /*1800*/  @!PT LDS RZ, [RZ] ;  /* 0x00000000fffff984 */ /* 0x000fe20000000800 */
[----:B------:R-:W-:Y:S01]  /*1810*/  @!PT LDS RZ, [RZ] ;  /* 0x00000000fffff984 */ /* 0x000fe20000000800 */
[----:B------:R-:W-:Y:S01]  /*1820*/  @!PT LDS RZ, [RZ] ;  /* 0x00000000fffff984 */ /* 0x000fe20000000800 */
[----:B------:R1:W-:Y:S02]  /*1830*/  @!P4 LDGSTS.E.BYPASS.LTC128B.128 [R240+0x18000], [R14.64] ;  /* 0x180000000ef0cfae */ /* 0x0003e4000b901d50 */
[----:B------:R-:W-:Y:S02]  /*1840*/  SEL R0, R0, 0xffffffe0, !P2 ;  /* 0xffffffe000007807 */ /* 0x000fe40005000000 */
[----:B------:R1:W-:Y:S01]  /*1850*/  @!P4 LDGSTS.E.BYPASS.LTC128B.128 [R240+0x1a000], [R14.64+0x80] ;  /* 0x1a0000800ef0cfae */ /* 0x0003e2000b901d50 */
[----:B------:R-:W-:Y:S02]  /*1860*/  SEL R2, R2, 0xfffffff0, !P1 ;  /* 0xfffffff002027807 */ /* 0x000fe40004800000 */
[----:B------:R-:W-:Y:S01]  /*1870*/  R2P PR, R3, 0x6 ;  /* 0x0000000603007804 */ /* 0x000fe20000000000 */
[----:B------:R1:W-:Y:S01]  /*1880*/  @!P4 LDGSTS.E.BYPASS.LTC128B.128 [R240+0x1c000], [R14.64+0x100] ;  /* 0x1c0001000ef0cfae */ /* 0x0003e2000b901d50 */
[----:B------:R-:W-:Y:S01]  /*1890*/  IADD3 R3, R237, 0x10000, RZ ;  /* 0x00010000ed037810 */ /* 0x000fe20007ffe0ff */
[----:B------:R-:W-:-:S02]  /*18a0*/  IMAD R236, R2, 0x2, R238 ;  /* 0x0000000202ec7824 */ /* 0x000fc400078e02ee */
[----:B------:R1:W-:Y:S01]  /*18b0*/  @!P4 LDGSTS.E.BYPASS.LTC128B.128 [R240+0x1e000], [R14.64+0x180] ;  /* 0x1e0001800ef0cfae */ /* 0x0003e2000b901d50 */
[C---:B------:R-:W-:Y:S02]  /*18c0*/  IMAD R234, R0.reuse, 0x2, R238 ;  /* 0x0000000200ea7824 */ /* 0x040fe400078e02ee */
[----:B------:R-:W-:Y:S01]  /*18d0*/  IMAD R233, R0, 0x2, R236 ;  /* 0x0000000200e97824 */ /* 0x000fe200078e02ec */
[----:B------:R-:W-:Y:S04]  /*18e0*/  @P0 STS.128 [R240+0x19000], RZ ;  /* 0x019000fff0000388 */ /* 0x000fe80000000c00 */
[----:B------:R-:W-:Y:S01]  /*18f0*/  @P0 STS.128 [R240+0x1b000], RZ ;  /* 0x01b000fff0000388 */ /* 0x000fe20000000c00 */
[----:B------:R-:W-:Y:S02]  /*1900*/  @P1 IADD3 R235, R3, -0x20, RZ ;  /* 0xffffffe003eb1810 */ /* 0x000fe40007ffe0ff */
[----:B------:R-:W-:Y:S01]  /*1910*/  SEL R3, R165, 0xffffffc0, !P2 ;  /* 0xffffffc0a5037807 */ /* 0x000fe20005000000 */
[----:B------:R-:W-:Y:S01]  /*1920*/  @P0 STS.128 [R240+0x1d000], RZ ;  /* 0x01d000fff0000388 */ /* 0x000fe20000000c00 */
[----:B------:R-:W-:-:S02]  /*1930*/  IADD3 R227, R235, 0x800, RZ ;  /* 0x00000800ebe37810 */ /* 0x000fc40007ffe0ff */
[----:B------:R-:W-:Y:S01]  /*1940*/  IADD3 R226, R235, 0x1000, RZ ;  /* 0x00001000ebe27810 */ /* 0x000fe20007ffe0ff */
[----:B------:R-:W-:Y:S01]  /*1950*/  @P0 STS.128 [R240+0x1f000], RZ ;  /* 0x01f000fff0000388 */ /* 0x000fe20000000c00 */
[----:B------:R-:W-:Y:S01]  /*1960*/  IMAD.IADD R231, R237, 0x1, R3 ;  /* 0x00000001ede77824 */ /* 0x000fe200078e0203 */
[----:B------:R-:W-:Y:S01]  /*1970*/  IADD3 R225, R235, 0x1800, RZ ;  /* 0x00001800ebe17810 */ /* 0x000fe20007ffe0ff */
[----:B------:R-:W-:Y:S01]  /*1980*/  IMAD.IADD R224, R3, 0x1, R235 ;  /* 0x0000000103e07824 */ /* 0x000fe200078e02eb */
[----:B------:R-:W-:Y:S01]  /*1990*/  @!PT LDS RZ, [RZ] ;  /* 0x00000000fffff984 */ /* 0x000fe20000000800 */
[----:B------:R-:W-:Y:S01]  /*19a0*/  @!PT LDS RZ, [RZ] ;  /* 0x00000000fffff984 */ /* 0x000fe20000000800 */
[----:B------:R-:W-:Y:S01]  /*19b0*/  @!PT LDS RZ, [RZ] ;  /* 0x00000000fffff984 */ /* 0x000fe20000000800 */
[----:B------:R3:W-:Y:S01]  /*19c0*/  @!P0 LDGSTS.E.BYPASS.LTC128B.128 [R240+0x19000], [R6.64] ;  /* 0x1900000006f08fae */ /* 0x0007e2000b901d50 */
[C---:B------:R-:W-:Y:S02]  /*19d0*/  IADD3 R223, R235.reuse, 0x2000, RZ ;  /* 0x00002000ebdf7810 */ /* 0x040fe40007ffe0ff */
[C---:B------:R-:W-:Y:S01]  /*19e0*/  IADD3 R222, R235.reuse, 0x2800, RZ ;  /* 0x00002800ebde7810 */ /* 0x040fe20007ffe0ff */
[----:B------:R3:W-:Y:S01]  /*19f0*/  @!P0 LDGSTS.E.BYPASS.LTC128B.128 [R240+0x1b000], [R6.64+0x80] ;  /* 0x1b00008006f08fae */ /* 0x0007e2000b901d50 */
[----:B------:R-:W-:-:S02]  /*1a00*/  IADD3 R221, R235, 0x3000, RZ ;  /* 0x00003000ebdd7810 */ /* 0x000fc40007ffe0ff */
[C---:B------:R-:W-:Y:S01]  /*1a10*/  IADD3 R220, R235.reuse, 0x3800, RZ ;  /* 0x00003800ebdc7810 */ /* 0x040fe20007ffe0ff */
[----:B------:R3:W-:Y:S01]  /*1a20*/  @!P0 LDGSTS.E.BYPASS.LTC128B.128 [R240+0x1d000], [R6.64+0x100] ;  /* 0x1d00010006f08fae */ /* 0x0007e2000b901d50 */
[C---:B------:R-:W-:Y:S02]  /*1a30*/  IADD3 R219, R235.reuse, 0x4000, RZ ;  /* 0x00004000ebdb7810 */ /* 0x040fe40007ffe0ff */
[C---:B------:R-:W-:Y:S01]  /*1a40*/  IADD3 R218, R235.reuse, 0x4800, RZ ;  /* 0x00004800ebda7810 */ /* 0x040fe20007ffe0ff */
[----:B------:R3:W-:Y:S01]  /*1a50*/  @!P0 LDGSTS.E.BYPASS.LTC128B.128 [R240+0x1f000], [R6.64+0x180] ;  /* 0x1f00018006f08fae */ /* 0x0007e2000b901d50 */
[C---:B------:R-:W-:Y:S02]  /*1a60*/  IADD3 R217, R235.reuse, 0x5000, RZ ;  /* 0x00005000ebd97810 */ /* 0x040fe40007ffe0ff */
[C---:B------:R-:W-:Y:S01]  /*1a70*/  IADD3 R216, R235.reuse, 0x5800, RZ ;  /* 0x00005800ebd87810 */ /* 0x040fe20007ffe0ff */
[----:B------:R-:W-:Y:S01]  /*1a80*/  LDSM.16.M88.4 R48, [R238] ;  /* 0x00000000ee30783b */ /* 0x000fe20000000200 */
[----:B------:R-:W-:-:S02]  /*1a90*/  IADD3 R215, R235, 0x6000, RZ ;  /* 0x00006000ebd77810 */ /* 0x000fc40007ffe0ff */
[C---:B------:R-:W-:Y:S01]  /*1aa0*/  IADD3 R214, R235.reuse, 0x6800, RZ ;  /* 0x00006800ebd67810 */ /* 0x040fe20007ffe0ff */
[----:B------:R-:W4:Y:S01]  /*1ab0*/  LDSM.16.M88.4 R20, [R237+0x10000] ;  /* 0x01000000ed14783b */ /* 0x000f220000000200 */
[C---:B------:R-:W-:Y:S02]  /*1ac0*/  IADD3 R213, R235.reuse, 0x7000, RZ ;  /* 0x00007000ebd57810 */ /* 0x040fe40007ffe0ff */
[----:B------:R-:W-:Y:S01]  /*1ad0*/  IADD3 R212, R235, 0x7800, RZ ;  /* 0x00007800ebd47810 */ /* 0x000fe20007ffe0ff */
[----:B------:R-:W5:Y:S04]  /*1ae0*/  LDSM.16.M88.4 R44, [R237+0x10800] ;  /* 0x01080000ed2c783b */ /* 0x000f680000000200 */
[----:B------:R-:W5:Y:S04]  /*1af0*/  LDSM.16.M88.4 R64, [R237+0x11000] ;  /* 0x01100000ed40783b */ /* 0x000f680000000200 */
[----:B------:R-:W5:Y:S04]  /*1b00*/  LDSM.16.M88.4 R28, [R237+0x11800] ;  /* 0x01180000ed1c783b */ /* 0x000f680000000200 */
[----:B-1----:R-:W-:Y:S04]  /*1b10*/  LDSM.16.M88.4 R12, [R236] ;  /* 0x00000000ec0c783b */ /* 0x002fe80000000200 */
[----:B--2---:R-:W1:Y:S04]  /*1b20*/  LDSM.16.M88.4 R16, [R235] ;  /* 0x00000000eb10783b */ /* 0x004e680000000200 */
[----:B---3--:R-:W2:Y:S04]  /*1b30*/  LDSM.16.M88.4 R4, [R235+0x800] ;  /* 0x00080000eb04783b */ /* 0x008ea80000000200 */
[----:B------:R-:W3:Y:S04]  /*1b40*/  LDSM.16.M88.4 R40, [R235+0x1800] ;  /* 0x00180000eb28783b */ /* 0x000ee80000000200 */
[----:B------:R-:W-:Y:S04]  /*1b50*/  LDSM.16.M88.4 R56, [R234] ;  /* 0x00000000ea38783b */ /* 0x000fe80000000200 */
[----:B------:R-:W-:Y:S01]  /*1b60*/  LDSM.16.M88.4 R80, [R231+0x11000] ;  /* 0x01100000e750783b */ /* 0x000fe20000000200 */
[C---:B----4-:R-:W-:Y:S03]  /*1b70*/  HMMA.16816.F32 R24, R48.reuse, R20, RZ ;  /* 0x000000143018723c */ /* 0x050fe600000018ff */
[----:B------:R-:W-:Y:S04]  /*1b80*/  LDSM.16.M88.4 R36, [R224] ;  /* 0x00000000e024783b */ /* 0x000fe80000000200 */
[----:B------:R-:W-:Y:S01]  /*1b90*/  LDSM.16.M88.4 R76, [R231+0x11800] ;  /* 0x01180000e74c783b */ /* 0x000fe20000000200 */
[C---:B------:R-:W-:Y:S03]  /*1ba0*/  HMMA.16816.F32 R20, R48.reuse, R22, RZ ;  /* 0x000000163014723c */ /* 0x040fe600000018ff */
[----:B------:R-:W-:Y:S04]  /*1bb0*/  LDSM.16.M88.4 R52, [R224+0x1000] ;  /* 0x00100000e034783b */ /* 0x000fe80000000200 */
[----:B------:R-:W-:Y:S01]  /*1bc0*/  LDSM.16.M88.4 R72, [R238+0x4000] ;  /* 0x00400000ee48783b */ /* 0x000fe20000000200 */
        /* <DEDUP_REMOVED lines=17> */
[C---:B----4-:R-:W-:Y:S08]  /*1ce0*/  HMMA.16816.F32 R68, R12.reuse, R28, R68 ;  /* 0x0000001c0c44723c */ /* 0x050ff00000001844 */
        /* <DEDUP_REMOVED lines=151> */
[----:B------:R-:W-:Y:S01]  /*2660*/  LDSM.16.M88.4 R4, [R231+0x17000] ;  /* 0x01700000e704783b */ /* 0x000fe20000000200 */
[----:B------:R-:W-:Y:S06]  /*2670*/  MUFU.TANH R3, R3 ;  /* 0x0000000300037308 */ /* 0x000fec0000002400 */
[----:B---3--:R-:W-:Y:S02]  /*2680*/  HMMA.16816.F32 R88, R52, R48, R88 ;  /* 0x000000303458723c */ /* 0x008fe40000001858 */
[----:B------:R-:W3:Y:S06]  /*2690*/  MUFU.TANH R48, R25 ;  /* 0x0000001900307308 */ /* 0x000eec0000002400 */
[----:B--2---:R-:W-:Y:S08]  /*26a0*/  HMMA.16816.F32 R32, R16, R68, R32 ;  /* 0x000000441020723c */ /* 0x004ff00000001820 */
[----:B----4-:R-:W-:Y:S01]  /*26b0*/  HMMA.16816.F32 R60, R52, R28, R60 ;  /* 0x0000001c343c723c */ /* 0x010fe2000000183c */
[----:B------:R-:W-:Y:S01]  /*26c0*/  MUFU.TANH R28, R26 ;  /* 0x0000001a001c7308 */ /* 0x000fe20000002400 */
[----:B------:R-:W-:-:S02]  /*26d0*/  FMUL.FTZ R20, R20, c[0x0][0x2ec] ;  /* 0x0000bb0014147a20 */ /* 0x000fc40000410000 */
[----:B------:R-:W-:Y:S02]  /*26e0*/  FMUL.FTZ R21, R21, c[0x0][0x2ec] ;  /* 0x0000bb0015157a20 */ /* 0x000fe40000410000 */
[----:B------:R-:W-:Y:S02]  /*26f0*/  FMUL.FTZ R22, R22, c[0x0][0x2ec] ;  /* 0x0000bb0016167a20 */ /* 0x000fe40000410000 */
[----:B------:R-:W-:Y:S01]  /*2700*/  HMMA.16816.F32 R44, R52, R86, R44 ;  /* 0x00000056342c723c */ /* 0x000fe2000000182c */
[----:B------:R2:W-:Y:S01]  /*2710*/  MUFU.TANH R29, R27 ;  /* 0x0000001b001d7308 */ /* 0x0005e20000002400 */
[----:B------:R-:W-:-:S06]  /*2720*/  FMUL.FTZ R23, R23, c[0x0][0x2ec] ;  /* 0x0000bb0017177a20 */ /* 0x000fcc0000410000 */
[----:B------:R-:W-:Y:S01]  /*2730*/  HMMA.16816.F32 R64, R52, R50, R64 ;  /* 0x000000323440723c */ /* 0x000fe20000001840 */
[----:B------:R-:W-:Y:S07]  /*2740*/  MUFU.TANH R49, R20 ;  /* 0x0000001400317308 */ /* 0x000fee0000002400 */
[----:B-1----:R-:W-:Y:S01]  /*2750*/  HMMA.16816.F32 R32, R12, R56, R32 ;  /* 0x000000380c20723c */ /* 0x002fe20000001820 */
[----:B--2---:R-:W1:Y:S01]  /*2760*/  LDSM.16.M88.4 R24, [R235+0x7800] ;  /* 0x00780000eb18783b */ /* 0x004e620000000200 */
[----:B------:R-:W-:Y:S06]  /*2770*/  MUFU.TANH R50, R21 ;  /* 0x0000001500327308 */ /* 0x000fec0000002400 */
[----:B------:R-:W-:Y:S02]  /*2780*/  HMMA.16816.F32 R72, R52, R30, R72 ;  /* 0x0000001e3448723c */ /* 0x000fe40000001848 */
[----:B------:R-:W2:Y:S06]  /*2790*/  MUFU.TANH R56, R22 ;  /* 0x0000001600387308 */ /* 0x000eac0000002400 */
[C---:B------:R-:W-:Y:S01]  /*27a0*/  HMMA.16816.F32 R44, R40.reuse, R38, R44 ;  /* 0x00000026282c723c */ /* 0x040fe2000000182c */
[----:B------:R-:W-:Y:S01]  /*27b0*/  LDSM.16.M88.4 R36, [R224+0x7000] ;  /* 0x00700000e024783b */ /* 0x000fe20000000200 */
[----:B------:R4:W-:Y:S06]  /*27c0*/  MUFU.TANH R51, R23 ;  /* 0x0000001700337308 */ /* 0x0009ec0000002400 */
[----:B-----5:R-:W-:Y:S01]  /*27d0*/  HMMA.16816.F32 R88, R40, R76, R88 ;  /* 0x0000004c2858723c */ /* 0x020fe20000001858 */
[----:B------:R-:W-:-:S02]  /*27e0*/  FMUL.FTZ R31, R35, c[0x0][0x2ec] ;  /* 0x0000bb00231f7a20 */ /* 0x000fc40000410000 */
[----:B------:R-:W-:Y:S02]  /*27f0*/  IMAD.U32 R35, RZ, RZ, UR11 ;  /* 0x0000000bff237e24 */ /* 0x000fe4000f8e00ff */
[----:B------:R-:W-:Y:S02]  /*2800*/  FMUL.FTZ R32, R32, c[0x0][0x2ec] ;  /* 0x0000bb0020207a20 */ /* 0x000fe40000410000 */
[----:B------:R-:W-:Y:S01]  /*2810*/  IMAD R35, R35, 0x40, R204 ;  /* 0x0000004023237824 */ /* 0x000fe200078e02cc */
[----:B------:R-:W-:Y:S01]  /*2820*/  HMMA.16816.F32 R64, R40, R78, R64 ;  /* 0x0000004e2840723c */ /* 0x000fe20000001840 */
[----:B------:R-:W-:Y:S01]  /*2830*/  FMUL.FTZ R30, R34, c[0x0][0x2ec] ;  /* 0x0000bb00221e7a20 */ /* 0x000fe20000410000 */
[----:B----4-:R-:W4:Y:S01]  /*2840*/  LDSM.16.M88.4 R20, [R231+0x17800] ;  /* 0x01780000e714783b */ /* 0x010f220000000200 */
[----:B------:R-:W5:Y:S05]  /*2850*/  MUFU.TANH R32, R32 ;  /* 0x0000002000207308 */ /* 0x000f6a0000002400 */
[----:B------:R-:W-:Y:S03]  /*2860*/  HMMA.16816.F32 R44, R16, R70, R44 ;  /* 0x00000046102c723c */ /* 0x000fe6000000182c */
[----:B------:R-:W2:Y:S05]  /*2870*/  MUFU.TANH R30, R30 ;  /* 0x0000001e001e7308 */ /* 0x000eaa0000002400 */
[C---:B-1----:R-:W-:Y:S03]  /*2880*/  HMMA.16816.F32 R60, R40.reuse, R24, R60 ;  /* 0x00000018283c723c */ /* 0x042fe6000000183c */
[----:B------:R-:W-:Y:S05]  /*2890*/  MUFU.TANH R31, R31 ;  /* 0x0000001f001f7308 */ /* 0x000fea0000002400 */
[----:B------:R-:W-:Y:S01]  /*28a0*/  HMMA.16816.F32 R72, R40, R26, R72 ;  /* 0x0000001a2848723c */ /* 0x000fe20000001848 */
[----:B------:R-:W1:Y:S01]  /*28b0*/  LDSM.16.M88.4 R24, [R224+0x7800] ;  /* 0x00780000e018783b */ /* 0x000e620000000200 */
[----:B------:R-:W-:-:S06]  /*28c0*/  DEPBAR.LE SB0, 0x0 ;  /* 0x000080000000791a */ /* 0x000fcc0000000000 */
[C---:B------:R-:W-:Y:S07]  /*28d0*/  HMMA.16816.F32 R88, R16.reuse, R4, R88 ;  /* 0x000000041058723c */ /* 0x040fee0000001858 */
[----:B------:R-:W-:Y:S01]  /*28e0*/  IMAD.IADD R4, R11, 0x1, R10 ;  /* 0x000000010b047824 */ /* 0x000fe200078e020a */
[----:B------:R-:W-:Y:S01]  /*28f0*/  HMMA.16816.F32 R64, R16, R6, R64 ;  /* 0x000000061040723c */ /* 0x000fe20000001840 */
[----:B------:R-:W-:-:S06]  /*2900*/  FMUL.FTZ R5, R33, c[0x0][0x2ec] ;  /* 0x0000bb0021057a20 */ /* 0x000fcc0000410000 */
[----:B------:R-:W-:Y:S01]  /*2910*/  IMAD.U32 R6, RZ, RZ, UR13 ;  /* 0x0000000dff067e24 */ /* 0x000fe2000f8e00ff */
[----:B----4-:R-:W-:Y:S01]  /*2920*/  HMMA.16816.F32 R60, R16, R20, R60 ;  /* 0x00000014103c723c */ /* 0x010fe2000000183c */
[----:B------:R-:W-:Y:S01]  /*2930*/  IADD3 R7, R35, 0x8, RZ ;  /* 0x0000000823077810 */ /* 0x000fe20007ffe0ff */
[----:B------:R-:W-:Y:S02]  /*2940*/  MUFU.TANH R5, R5 ;  /* 0x0000000500057308 */ /* 0x000fe40000002400 */
[----:B------:R-:W-:-:S04]  /*2950*/  IADD3 R6, R6, -UR15, R93 ;  /* 0x8000000f06067c10 */ /* 0x000fc8000fffe05d */
[C---:B------:R-:W-:Y:S01]  /*2960*/  HMMA.16816.F32 R44, R12.reuse, R58, R44 ;  /* 0x0000003a0c2c723c */ /* 0x040fe2000000182c */
[----:B------:R-:W-:Y:S02]  /*2970*/  IADD3 R11, R6, c[0x0][0x2e8], RZ ;  /* 0x0000ba00060b7a10 */ /* 0x000fe40007ffe0ff */
[----:B------:R-:W-:Y:S02]  /*2980*/  IADD3 R6, R35, 0x1, RZ ;  /* 0x0000000123067810 */ /* 0x000fe40007ffe0ff */
[C---:B------:R-:W-:Y:S02]  /*2990*/  IADD3 R10, R11.reuse, 0x8, RZ ;  /* 0x000000080b0a7810 */ /* 0x040fe40007ffe0ff */
[----:B------:R-:W-:Y:S01]  /*29a0*/  IMNMX R11, R11, UR13, PT ;  /* 0x0000000d0b0b7c17 */ /* 0x000fe2000b800200 */
[----:B------:R-:W-:Y:S01]  /*29b0*/  HMMA.16816.F32 R88, R12, R36, R88 ;  /* 0x000000240c58723c */ /* 0x000fe20000001858 */
[----:B------:R-:W-:Y:S02]  /*29c0*/  IMNMX R10, R10, UR13, PT ;  /* 0x0000000d0a0a7c17 */ /* 0x000fe4000b800200 */
[----:B------:R-:W-:-:S02]  /*29d0*/  ISETP.GE.AND P6, PT, R6, R11, PT ;  /* 0x0000000b0600720c */ /* 0x000fc40003fc6270 */
[-C--:B------:R-:W-:Y:S02]  /*29e0*/  ISETP.GE.AND P3, PT, R6, R10.reuse, PT ;  /* 0x0000000a0600720c */ /* 0x080fe40003f66270 */
[----:B------:R-:W-:Y:S01]  /*29f0*/  IADD3 R6, R35, 0x9, RZ ;  /* 0x0000000923067810 */ /* 0x000fe20007ffe0ff */
[----:B------:R-:W-:Y:S01]  /*2a00*/  HMMA.16816.F32 R72, R16, R22, R72 ;  /* 0x000000161048723c */ /* 0x000fe20000001848 */
[CC--:B------:R-:W-:Y:S02]  /*2a10*/  ISETP.GE.AND P4, PT, R7.reuse, R11.reuse, PT ;  /* 0x0000000b0700720c */ /* 0x0c0fe40003f86270 */
[-C--:B------:R-:W-:Y:S02]  /*2a20*/  ISETP.GE.AND P1, PT, R7, R10.reuse, PT ;  /* 0x0000000a0700720c */ /* 0x080fe40003f26270 */
[----:B------:R-:W-:Y:S02]  /*2a30*/  IADD3 R7, R35, 0x10, RZ ;  /* 0x0000001023077810 */ /* 0x000fe40007ffe0ff */
[-C--:B------:R-:W-:Y:S01]  /*2a40*/  ISETP.GE.AND P0, PT, R6, R11.reuse, PT ;  /* 0x0000000b0600720c */ /* 0x080fe20003f06270 */
[C---:B------:R-:W-:Y:S01]  /*2a50*/  HMMA.16816.F32 R64, R12.reuse, R38, R64 ;  /* 0x000000260c40723c */ /* 0x040fe20000001840 */
[----:B------:R-:W-:Y:S01]  /*2a60*/  FMUL.FTZ R37, R46, c[0x0][0x2ec] ;  /* 0x0000bb002e257a20 */ /* 0x000fe20000410000 */
[-C--:B------:R-:W-:Y:S01]  /*2a70*/  ISETP.GE.AND P5, PT, R6, R10.reuse, PT ;  /* 0x0000000a0600720c */ /* 0x080fe20003fa6270 */
[----:B------:R-:W-:Y:S01]  /*2a80*/  FMUL.FTZ R36, R47, c[0x0][0x2ec] ;  /* 0x0000bb002f247a20 */ /* 0x000fe20000410000 */
[----:B------:R-:W-:Y:S01]  /*2a90*/  IADD3 R6, R35, 0x18, RZ ;  /* 0x0000001823067810 */ /* 0x000fe20007ffe0ff */
[----:B------:R-:W-:Y:S01]  /*2aa0*/  FMUL.FTZ R33, R44, c[0x0][0x2ec] ;  /* 0x0000bb002c217a20 */ /* 0x000fe20000410000 */
[----:B---3--:R-:W-:Y:S01]  /*2ab0*/  FSEL R48, R48, -INF , !P6 ;  /* 0xff80000030307808 */ /* 0x008fe20007000000 */
[----:B------:R-:W3:Y:S01]  /*2ac0*/  MUFU.TANH R37, R37 ;  /* 0x0000002500257308 */ /* 0x000ee20000002400 */
[C---:B-1----:R-:W-:Y:S01]  /*2ad0*/  HMMA.16816.F32 R60, R12.reuse, R24, R60 ;  /* 0x000000180c3c723c */ /* 0x042fe2000000183c */
[----:B------:R-:W-:Y:S01]  /*2ae0*/  FMUL.FTZ R88, R88, c[0x0][0x2ec] ;  /* 0x0000bb0058587a20 */ /* 0x000fe20000410000 */
[CC--:B------:R-:W-:Y:S01]  /*2af0*/  ISETP.GE.AND P2, PT, R7.reuse, R11.reuse, PT ;  /* 0x0000000b0700720c */ /* 0x0c0fe20003f46270 */
[----:B------:R-:W-:Y:S01]  /*2b00*/  FMUL.FTZ R90, R90, c[0x0][0x2ec] ;  /* 0x0000bb005a5a7a20 */ /* 0x000fe20000410000 */
[----:B------:R-:W-:Y:S01]  /*2b10*/  ISETP.GE.AND P6, PT, R7, R10, PT ;  /* 0x0000000a0700720c */ /* 0x000fe20003fc6270 */
[----:B------:R-:W-:Y:S01]  /*2b20*/  FMUL.FTZ R34, R45, c[0x0][0x2ec] ;  /* 0x0000bb002d227a20 */ /* 0x000fe20000410000 */
[----:B------:R-:W-:Y:S01]  /*2b30*/  IADD3 R7, R35, 0x11, RZ ;  /* 0x0000001123077810 */ /* 0x000fe20007ffe0ff */
[----:B------:R-:W1:Y:S01]  /*2b40*/  MUFU.TANH R36, R36 ;  /* 0x0000002400247308 */ /* 0x000e620000002400 */
[----:B------:R-:W-:Y:S01]  /*2b50*/  HMMA.16816.F32 R72, R12, R26, R72 ;  /* 0x0000001a0c48723c */ /* 0x000fe20000001848 */
[----:B--2---:R-:W-:Y:S01]  /*2b60*/  FSEL R56, R56, -INF , !P1 ;  /* 0xff80000038387808 */ /* 0x004fe20004800000 */
[----:B------:R-:W-:Y:S01]  /*2b70*/  FMUL.FTZ R89, R89, c[0x0][0x2ec] ;  /* 0x0000bb0059597a20 */ /* 0x000fe20000410000 */
[----:B------:R-:W-:Y:S01]  /*2b80*/  FSEL R50, R50, -INF , !P0 ;  /* 0xff80000032327808 */ /* 0x000fe20004000000 */
[----:B------:R-:W-:Y:S01]  /*2b90*/  FMUL.FTZ R91, R91, c[0x0][0x2ec] ;  /* 0x0000bb005b5b7a20 */ /* 0x000fe20000410000 */
[----:B------:R-:W-:-:S02]  /*2ba0*/  ISETP.GE.AND P1, PT, R6, R11, PT ;  /* 0x0000000b0600720c */ /* 0x000fc40003f26270 */
[----:B------:R-:W2:Y:S01]  /*2bb0*/  MUFU.TANH R184, R88 ;  /* 0x0000005800b87308 */ /* 0x000ea20000002400 */
[----:B------:R-:W-:Y:S01]  /*2bc0*/  FMUL.FTZ R64, R64, c[0x0][0x2ec] ;  /* 0x0000bb0040407a20 */ /* 0x000fe20000410000 */
[-C--:B------:R-:W-:Y:S01]  /*2bd0*/  ISETP.GE.AND P0, PT, R6, R10.reuse, PT ;  /* 0x0000000a0600720c */ /* 0x080fe20003f06270 */
[----:B------:R-:W-:Y:S01]  /*2be0*/  FMUL.FTZ R67, R67, c[0x0][0x2ec] ;  /* 0x0000bb0043437a20 */ /* 0x000fe20000410000 */
[----:B------:R-:W-:Y:S01]  /*2bf0*/  IADD3 R6, R35, 0x19, RZ ;  /* 0x0000001923067810 */ /* 0x000fe20007ffe0ff */
[----:B------:R-:W-:Y:S01]  /*2c00*/  FMUL.FTZ R65, R65, c[0x0][0x2ec] ;  /* 0x0000bb0041417a20 */ /* 0x000fe20000410000 */
[----:B------:R-:W-:Y:S01]  /*2c10*/  IADD3 R17, R35, 0x20, RZ ;  /* 0x0000002023117810 */ /* 0x000fe20007ffe0ff */
[----:B------:R-:W-:Y:S01]  /*2c20*/  FMUL.FTZ R66, R66, c[0x0][0x2ec] ;  /* 0x0000bb0042427a20 */ /* 0x000fe20000410000 */
[----:B------:R-:W4:Y:S01]  /*2c30*/  MUFU.TANH R186, R64 ;  /* 0x0000004000ba7308 */ /* 0x000f220000002400 */
[----:B------:R-:W-:Y:S01]  /*2c40*/  FMUL.FTZ R63, R63, c[0x0][0x2ec] ;  /* 0x0000bb003f3f7a20 */ /* 0x000fe20000410000 */
[----:B------:R-:W-:Y:S01]  /*2c50*/  FSEL R29, R29, -INF , !P3 ;  /* 0xff8000001d1d7808 */ /* 0x000fe20005800000 */
[----:B------:R-:W-:Y:S01]  /*2c60*/  FMUL.FTZ R60, R60, c[0x0][0x2ec] ;  /* 0x0000bb003c3c7a20 */ /* 0x000fe20000410000 */
[----:B------:R-:W-:Y:S01]  /*2c70*/  FSEL R49, R49, -INF , !P4 ;  /* 0xff80000031317808 */ /* 0x000fe20006000000 */
[----:B------:R-:W-:Y:S01]  /*2c80*/  FMUL.FTZ R61, R61, c[0x0][0x2ec] ;  /* 0x0000bb003d3d7a20 */ /* 0x000fe20000410000 */
[CC--:B------:R-:W-:Y:S01]  /*2c90*/  ISETP.GE.AND P3, PT, R7.reuse, R11.reuse, PT ;  /* 0x0000000b0700720c */ /* 0x0c0fe20003f66270 */
[----:B------:R-:W-:Y:S01]  /*2ca0*/  FMUL.FTZ R62, R62, c[0x0][0x2ec] ;  /* 0x0000bb003e3e7a20 */ /* 0x000fe20000410000 */
[-C--:B------:R-:W-:Y:S01]  /*2cb0*/  ISETP.GE.AND P4, PT, R7, R10.reuse, PT ;  /* 0x0000000a0700720c */ /* 0x080fe20003f86270 */
[----:B------:R-:W2:Y:S01]  /*2cc0*/  MUFU.TANH R191, R63 ;  /* 0x0000003f00bf7308 */ /* 0x000ea20000002400 */
[----:B-----5:R-:W-:Y:S01]  /*2cd0*/  FSEL R7, R32, -INF , !P2 ;  /* 0xff80000020077808 */ /* 0x020fe20005000000 */
[----:B------:R-:W-:Y:S01]  /*2ce0*/  FMUL.FTZ R72, R72, c[0x0][0x2ec] ;  /* 0x0000bb0048487a20 */ /* 0x000fe20000410000 */
[----:B------:R-:W-:Y:S01]  /*2cf0*/  FSEL R16, R30, -INF , !P6 ;  /* 0xff8000001e107808 */ /* 0x000fe20007000000 */
[----:B------:R-:W-:Y:S01]  /*2d00*/  FMUL.FTZ R73, R73, c[0x0][0x2ec] ;  /* 0x0000bb0049497a20 */ /* 0x000fe20000410000 */
[----:B------:R-:W-:Y:S01]  /*2d10*/  ISETP.GE.AND P2, PT, R6, R10, PT ;  /* 0x0000000a0600720c */ /* 0x000fe20003f46270 */
[----:B------:R-:W-:Y:S01]  /*2d20*/  FMUL.FTZ R74, R74, c[0x0][0x2ec] ;  /* 0x0000bb004a4a7a20 */ /* 0x000fe20000410000 */
[----:B------:R-:W-:Y:S01]  /*2d30*/  ISETP.GE.AND P6, PT, R17, R11, PT ;  /* 0x0000000b1100720c */ /* 0x000fe20003fc6270 */
[----:B------:R-:W5:Y:S01]  /*2d40*/  MUFU.TANH R33, R33 ;  /* 0x0000002100217308 */ /* 0x000f620000002400 */
[----:B------:R-:W-:Y:S01]  /*2d50*/  IADD3 R18, R35, 0x28, RZ ;  /* 0x0000002823127810 */ /* 0x000fe20007ffe0ff */
[----:B------:R-:W-:Y:S01]  /*2d60*/  FMUL.FTZ R75, R75, c[0x0][0x2ec] ;  /* 0x0000bb004b4b7a20 */ /* 0x000fe20000410000 */
[----:B------:R-:W-:-:S02]  /*2d70*/  IADD3 R13, R35, 0x29, RZ ;  /* 0x00000029230d7810 */ /* 0x000fc40007ffe0ff */
[----:B---3--:R-:W-:Y:S02]  /*2d80*/  FSEL R21, R37, -INF , !P0 ;  /* 0xff80000025157808 */ /* 0x008fe40004000000 */
[----:B-1----:R-:W-:Y:S01]  /*2d90*/  FSEL R20, R36, -INF , !P2 ;  /* 0xff80000024147808 */ /* 0x002fe20005000000 */
[----:B------:R-:W1:Y:S01]  /*2da0*/  MUFU.TANH R192, R90 ;  /* 0x0000005a00c07308 */ /* 0x000e620000002400 */
[----:B--2---:R-:W-:Y:S02]  /*2db0*/  FSEL R184, R184, -INF , !P6 ;  /* 0xff800000b8b87808 */ /* 0x004fe40007000000 */
[-C--:B------:R-:W-:Y:S02]  /*2dc0*/  ISETP.GE.AND P0, PT, R18, R11.reuse, PT ;  /* 0x0000000b1200720c */ /* 0x080fe40003f06270 */
[C---:B------:R-:W-:Y:S02]  /*2dd0*/  ISETP.GE.AND P2, PT, R13.reuse, R11, PT ;  /* 0x0000000b0d00720c */ /* 0x040fe40003f46270 */
[----:B------:R-:W-:Y:S01]  /*2de0*/  ISETP.GE.AND P6, PT, R13, R10, PT ;  /* 0x0000000a0d00720c */ /* 0x000fe20003fc6270 */
[----:B------:R-:W2:Y:S01]  /*2df0*/  MUFU.TANH R185, R89 ;  /* 0x0000005900b97308 */ /* 0x000ea20000002400 */
[----:B------:R-:W-:-:S02]  /*2e00*/  IADD3 R13, R35, 0x31, RZ ;  /* 0x00000031230d7810 */ /* 0x000fc40007ffe0ff */
[----:B------:R-:W-:Y:S02]  /*2e10*/  FSEL R51, R51, -INF , !P5 ;  /* 0xff80000033337808 */ /* 0x000fe40006800000 */
[----:B------:R-:W-:Y:S02]  /*2e20*/  ISETP.GE.AND P5, PT, R6, R11, PT ;  /* 0x0000000b0600720c */ /* 0x000fe40003fa6270 */
[----:B------:R-:W-:Y:S01]  /*2e30*/  FSEL R6, R5, -INF , !P3 ;  /* 0xff80000005067808 */ /* 0x000fe20005800000 */
[----:B------:R-:W3:Y:S01]  /*2e40*/  MUFU.TANH R34, R34 ;  /* 0x0000002200227308 */ /* 0x000ee20000002400 */
[----:B----4-:R-:W-:Y:S02]  /*2e50*/  FSEL R186, R186, -INF , !P0 ;  /* 0xff800000baba7808 */ /* 0x010fe40004000000 */
[-C--:B------:R-:W-:Y:S02]  /*2e60*/  ISETP.GE.AND P3, PT, R17, R10.reuse, PT ;  /* 0x0000000a1100720c */ /* 0x080fe40003f66270 */
[----:B------:R-:W-:-:S02]  /*2e70*/  ISETP.GE.AND P0, PT, R13, R10, PT ;  /* 0x0000000a0d00720c */ /* 0x000fc40003f06270 */
[C---:B------:R-:W-:Y:S01]  /*2e80*/  IADD3 R17, R35.reuse, 0x21, RZ ;  /* 0x0000002123117810 */ /* 0x040fe20007ffe0ff */
[----:B------:R-:W4:Y:S01]  /*2e90*/  MUFU.TANH R193, R91 ;  /* 0x0000005b00c17308 */ /* 0x000f220000002400 */
[----:B------:R-:W-:Y:S02]  /*2ea0*/  IADD3 R12, R35, 0x30, RZ ;  /* 0x00000030230c7810 */ /* 0x000fe40007ffe0ff */
[----:B------:R-:W-:Y:S02]  /*2eb0*/  FSEL R22, R31, -INF , !P4 ;  /* 0xff8000001f167808 */ /* 0x000fe40006000000 */
[----:B------:R-:W-:Y:S02]  /*2ec0*/  FSEL R191, R191, -INF , !P0 ;  /* 0xff800000bfbf7808 */ /* 0x000fe40004000000 */
[----:B------:R-:W-:Y:S01]  /*2ed0*/  ISETP.GE.AND P4, PT, R17, R11, PT ;  /* 0x0000000b1100720c */ /* 0x000fe20003f86270 */
[----:B------:R-:W4:Y:S01]  /*2ee0*/  MUFU.TANH R195, R67 ;  /* 0x0000004300c37308 */ /* 0x000f220000002400 */
[----:B-----5:R-:W-:-:S02]  /*2ef0*/  FSEL R5, R33, -INF , !P1 ;  /* 0xff80000021057808 */ /* 0x020fc40004800000 */
[----:B-1----:R-:W-:Y:S02]  /*2f00*/  FSEL R192, R192, -INF , !P3 ;  /* 0xff800000c0c07808 */ /* 0x002fe40005800000 */
[----:B------:R-:W-:Y:S02]  /*2f10*/  PLOP3.LUT P0, PT, PT, PT, UP0, 0x80, 0x0 ;  /* 0x000000000000781c */ /* 0x000fe40003f0f008 */
[----:B------:R-:W-:Y:S01]  /*2f20*/  ISETP.GE.AND P1, PT, R17, R10, PT ;  /* 0x0000000a1100720c */ /* 0x000fe20003f26270 */
[----:B------:R-:W1:Y:S01]  /*2f30*/  MUFU.TANH R60, R60 ;  /* 0x0000003c003c7308 */ /* 0x000e620000002400 */
[----:B------:R-:W-:Y:S02]  /*2f40*/  ISETP.GE.AND P3, PT, R12, R11, PT ;  /* 0x0000000b0c00720c */ /* 0x000fe40003f66270 */
[----:B--2---:R-:W-:Y:S02]  /*2f50*/  FSEL R185, R185, -INF , !P4 ;  /* 0xff800000b9b97808 */ /* 0x004fe40006000000 */
[----:B---3--:R-:W-:-:S02]  /*2f60*/  FSEL R17, R34, -INF , !P5 ;  /* 0xff80000022117808 */ /* 0x008fc40006800000 */
[-C--:B------:R-:W-:Y:S01]  /*2f70*/  ISETP.GE.AND P4, PT, R12, R10.reuse, PT ;  /* 0x0000000a0c00720c */ /* 0x080fe20003f86270 */
[----:B------:R-:W2:Y:S01]  /*2f80*/  MUFU.TANH R187, R65 ;  /* 0x0000004100bb7308 */ /* 0x000ea20000002400 */
[----:B----4-:R-:W-:Y:S02]  /*2f90*/  FSEL R193, R193, -INF , !P1 ;  /* 0xff800000c1c17808 */ /* 0x010fe40004800000 */
[----:B------:R-:W-:Y:S02]  /*2fa0*/  FSEL R195, R195, -INF , !P6 ;  /* 0xff800000c3c37808 */ /* 0x000fe40007000000 */
[----:B------:R-:W-:Y:S02]  /*2fb0*/  ISETP.GE.AND P5, PT, R18, R10, PT ;  /* 0x0000000a1200720c */ /* 0x000fe40003fa6270 */
[----:B------:R-:W-:Y:S01]  /*2fc0*/  IADD3 R12, R35, 0x38, RZ ;  /* 0x00000038230c7810 */ /* 0x000fe20007ffe0ff */
[----:B------:R-:W3:Y:S01]  /*2fd0*/  MUFU.TANH R194, R66 ;  /* 0x0000004200c27308 */ /* 0x000ee20000002400 */
[----:B-1----:R-:W-:-:S02]  /*2fe0*/  FSEL R197, R60, -INF , !P3 ;  /* 0xff8000003cc57808 */ /* 0x002fc40005800000 */
[-C--:B------:R-:W-:Y:S02]  /*2ff0*/  ISETP.GE.AND P1, PT, R13, R11.reuse, PT ;  /* 0x0000000b0d00720c */ /* 0x080fe40003f26270 */
[C---:B------:R-:W-:Y:S02]  /*3000*/  ISETP.GE.AND P6, PT, R35.reuse, R11, PT ;  /* 0x0000000b2300720c */ /* 0x040fe40003fc6270 */
[CC--:B------:R-:W-:Y:S01]  /*3010*/  ISETP.GE.AND P3, PT, R35.reuse, R10.reuse, PT ;  /* 0x0000000a2300720c */ /* 0x0c0fe20003f66270 */
[----:B------:R-:W1:Y:S01]  /*3020*/  MUFU.TANH R196, R61 ;  /* 0x0000003d00c47308 */ /* 0x000e620000002400 */
[----:B------:R-:W-:Y:S02]  /*3030*/  IADD3 R35, R35, 0x39, RZ ;  /* 0x0000003923237810 */ /* 0x000fe40007ffe0ff */
[----:B--2---:R-:W-:Y:S02]  /*3040*/  FSEL R187, R187, -INF , !P2 ;  /* 0xff800000bbbb7808 */ /* 0x004fe40005000000 */
[----:B------:R-:W-:-:S02]  /*3050*/  ISETP.GE.AND P2, PT, R12, R10, PT ;  /* 0x0000000a0c00720c */ /* 0x000fc40003f46270 */
[----:B------:R-:W-:Y:S01]  /*3060*/  FSEL R3, R3, -INF , !P6 ;  /* 0xff80000003037808 */ /* 0x000fe20007000000 */
[----:B------:R-:W2:Y:S01]  /*3070*/  MUFU.TANH R168, R62 ;  /* 0x0000003e00a87308 */ /* 0x000ea20000002400 */
[----:B---3--:R-:W-:Y:S02]  /*3080*/  FSEL R194, R194, -INF , !P5 ;  /* 0xff800000c2c27808 */ /* 0x008fe40006800000 */
[----:B------:R-:W-:Y:S02]  /*3090*/  ISETP.GE.AND P5, PT, R12, R11, PT ;  /* 0x0000000b0c00720c */ /* 0x000fe40003fa6270 */
[----:B------:R-:W-:-:S03]  /*30a0*/  FSEL R28, R28, -INF , !P3 ;  /* 0xff8000001c1c7808 */ /* 0x000fc60005800000 */
[----:B------:R-:W3:Y:S01]  /*30b0*/  MUFU.TANH R171, R72 ;  /* 0x0000004800ab7308 */ /* 0x000ee20000002400 */
[----:B-1----:R-:W-:Y:S01]  /*30c0*/  FSEL R196, R196, -INF , !P1 ;  /* 0xff800000c4c47808 */ /* 0x002fe20004800000 */
[----:B------:R-:W-:Y:S01]  /*30d0*/  BAR.SYNC.DEFER_BLOCKING 0x0 ;  /* 0x0000000000007b1d */ /* 0x000fe20000010000 */
[----:B------:R-:W-:-:S05]  /*30e0*/  ISETP.GE.AND P1, PT, R35, R10, PT ;  /* 0x0000000a2300720c */ /* 0x000fca0003f26270 */
[----:B------:R-:W1:Y:S01]  /*30f0*/  MUFU.TANH R169, R73 ;  /* 0x0000004900a97308 */ /* 0x000e620000002400 */
[----:B--2---:R-:W-:Y:S02]  /*3100*/  FSEL R168, R168, -INF , !P4 ;  /* 0xff800000a8a87808 */ /* 0x004fe40006000000 */
[----:B------:R-:W-:-:S05]  /*3110*/  ISETP.GE.AND P4, PT, R35, R11, PT ;  /* 0x0000000b2300720c */ /* 0x000fca0003f86270 */
[----:B------:R-:W2:Y:S01]  /*3120*/  MUFU.TANH R189, R74 ;  /* 0x0000004a00bd7308 */ /* 0x000ea20000002400 */
[----:B---3--:R-:W-:-:S07]  /*3130*/  FSEL R171, R171, -INF , !P5 ;  /* 0xff800000abab7808 */ /* 0x008fce0006800000 */
[----:B------:R-:W3:Y:S01]  /*3140*/  MUFU.TANH R188, R75 ;  /* 0x0000004b00bc7308 */ /* 0x000ee20000002400 */
[----:B-1----:R-:W-:Y:S02]  /*3150*/  FSEL R169, R169, -INF , !P4 ;  /* 0xff800000a9a97808 */ /* 0x002fe40006000000 */
[----:B--2---:R-:W-:Y:S02]  /*3160*/  FSEL R189, R189, -INF , !P2 ;  /* 0xff800000bdbd7808 */ /* 0x004fe40005000000 */
[----:B---3--:R-:W-:Y:S01]  /*3170*/  FSEL R188, R188, -INF , !P1 ;  /* 0xff800000bcbc7808 */ /* 0x008fe20004800000 */
        /* <DEDUP_REMOVED lines=26> */
.L_x_780:
        /* <DEDUP_REMOVED lines=52> */
[----:B------:R-:W-:Y:S02]  /*3660*/  FMUL.FTZ R170, R164, c[0x0][0x23c] ;  /* 0x00008f00a4aa7a20 */ /* 0x000fe40000410000 */
[----:B------:R-:W-:Y:S03]  /*3670*/  LDSM.16.MT88.4 R104, [R232+0x1e000] ;  /* 0x01e00000e868783b */ /* 0x000fe60000004200 */
[----:B------:R-:W-:Y:S01]  /*3680*/  FSEL R170, R170, RZ, P1 ;  /* 0x000000ffaaaa7208 */ /* 0x000fe20000800000 */
[----:B------:R-:W-:Y:S04]  /*3690*/  LDSM.16.MT88.4 R112, [R230+0x1e000] ;  /* 0x01e00000e670783b */ /* 0x000fe80000004200 */
[--C-:B------:R-:W-:Y:S01]  /*36a0*/  FFMA.FTZ R180, R3, c[0x0][0x23c], -R170.reuse ;  /* 0x00008f0003b47a23 */ /* 0x100fe200000108aa */
[----:B--2---:R-:W-:Y:S01]  /*36b0*/  FMNMX.FTZ R3, R13, R12, !PT ;  /* 0x0000000c0d037209 */ /* 0x004fe20007810000 */
[--C-:B------:R-:W-:Y:S01]  /*36c0*/  FFMA.FTZ R179, R48, c[0x0][0x23c], -R170.reuse ;  /* 0x00008f0030b37a23 */ /* 0x100fe200000108aa */
[----:B------:R-:W-:Y:S01]  /*36d0*/  LDSM.16.MT88.4 R120, [R229+0x1e000] ;  /* 0x01e00000e578783b */ /* 0x000fe20000004200 */
[--C-:B------:R-:W-:Y:S01]  /*36e0*/  FFMA.FTZ R178, R49, c[0x0][0x23c], -R170.reuse ;  /* 0x00008f0031b27a23 */ /* 0x100fe200000108aa */
[C---:B------:R-:W-:Y:S01]  /*36f0*/  FSETP.NEU.FTZ.AND P1, PT, R3.reuse, -INF , PT ;  /* 0xff8000000300780b */ /* 0x040fe20003f3d000 */
[----:B------:R-:W-:Y:S01]  /*3700*/  FMUL.FTZ R190, R3, c[0x0][0x23c] ;  /* 0x00008f0003be7a20 */ /* 0x000fe20000410000 */
[----:B------:R-:W-:Y:S01]  /*3710*/  MUFU.EX2 R180, R180 ;  /* 0x000000b400b47308 */ /* 0x000fe20000000800 */
[--C-:B------:R-:W-:Y:S01]  /*3720*/  FFMA.FTZ R174, R50, c[0x0][0x23c], -R170.reuse ;  /* 0x00008f0032ae7a23 */ /* 0x100fe200000108aa */
[----:B------:R-:W-:Y:S01]  /*3730*/  LDSM.16.MT88.4 R12, [R230+0x18800] ;  /* 0x01880000e60c783b */ /* 0x000fe20000004200 */
[--C-:B------:R-:W-:Y:S01]  /*3740*/  FFMA.FTZ R177, R7, c[0x0][0x23c], -R170.reuse ;  /* 0x00008f0007b17a23 */ /* 0x100fe200000108aa */
[----:B------:R-:W-:Y:S01]  /*3750*/  FSEL R190, R190, RZ, P1 ;  /* 0x000000ffbebe7208 */ /* 0x000fe20000800000 */
[--C-:B------:R-:W-:Y:S01]  /*3760*/  FFMA.FTZ R173, R6, c[0x0][0x23c], -R170.reuse ;  /* 0x00008f0006ad7a23 */ /* 0x100fe200000108aa */
[----:B------:R-:W-:Y:S01]  /*3770*/  LDSM.16.MT88.4 R24, [R232+0x1a800] ;  /* 0x01a80000e818783b */ /* 0x000fe20000004200 */
[----:B------:R-:W-:Y:S01]  /*3780*/  FFMA.FTZ R172, R5, c[0x0][0x23c], -R170 ;  /* 0x00008f0005ac7a23 */ /* 0x000fe200000108aa */
[----:B------:R-:W1:Y:S01]  /*3790*/  MUFU.EX2 R179, R179 ;  /* 0x000000b300b37308 */ /* 0x000e620000000800 */
[--C-:B------:R-:W-:Y:S01]  /*37a0*/  FFMA.FTZ R181, R28, c[0x0][0x23c], -R190.reuse ;  /* 0x00008f001cb57a23 */ /* 0x100fe200000108be */
[----:B------:R-:W-:Y:S01]  /*37b0*/  LDSM.16.MT88.4 R4, [R228+0x1e000] ;  /* 0x01e00000e404783b */ /* 0x000fe20000004200 */
[----:B------:R-:W-:-:S02]  /*37c0*/  FFMA.FTZ R183, R29, c[0x0][0x23c], -R190 ;  /* 0x00008f001db77a23 */ /* 0x000fc400000108be */
[--C-:B------:R-:W-:Y:S01]  /*37d0*/  FFMA.FTZ R182, R56, c[0x0][0x23c], -R190.reuse ;  /* 0x00008f0038b67a23 */ /* 0x100fe200000108be */
[----:B------:R-:W-:Y:S01]  /*37e0*/  LDSM.16.MT88.4 R28, [R229+0x18800] ;  /* 0x01880000e51c783b */ /* 0x000fe20000004200 */
[----:B------:R-:W-:Y:S01]  /*37f0*/  FFMA.FTZ R175, R51, c[0x0][0x23c], -R190 ;  /* 0x00008f0033af7a23 */ /* 0x000fe200000108be */
[----:B------:R-:W-:Y:S01]  /*3800*/  MUFU.EX2 R178, R178 ;  /* 0x000000b200b27308 */ /* 0x000fe20000000800 */
[----:B------:R-:W-:Y:S01]  /*3810*/  FFMA.FTZ R2, R17, c[0x0][0x23c], -R170 ;  /* 0x00008f0011027a23 */ /* 0x000fe200000108aa */
[----:B------:R-:W2:Y:S01]  /*3820*/  LDSM.16.MT88.4 R48, [R230+0x1a000] ;  /* 0x01a00000e630783b */ /* 0x000ea20000004200 */
[--C-:B------:R-:W-:Y:S02]  /*3830*/  FFMA.FTZ R176, R16, c[0x0][0x23c], -R190.reuse ;  /* 0x00008f0010b07a23 */ /* 0x100fe400000108be */
[--C-:B------:R-:W-:Y:S01]  /*3840*/  FFMA.FTZ R167, R22, c[0x0][0x23c], -R190.reuse ;  /* 0x00008f0016a77a23 */ /* 0x100fe200000108be */
[----:B------:R-:W3:Y:S01]  /*3850*/  LDSM.16.MT88.4 R56, [R229+0x1a000] ;  /* 0x01a00000e538783b */ /* 0x000ee20000004200 */
[--C-:B------:R-:W-:Y:S01]  /*3860*/  FFMA.FTZ R166, R21, c[0x0][0x23c], -R190.reuse ;  /* 0x00008f0015a67a23 */ /* 0x100fe200000108be */
[----:B------:R-:W4:Y:S01]  /*3870*/  MUFU.EX2 R174, R174 ;  /* 0x000000ae00ae7308 */ /* 0x000f220000000800 */
[----:B-1----:R-:W-:Y:S01]  /*3880*/  F2FP.PACK_AB R128, R179, R180 ;  /* 0x000000b4b380723e */ /* 0x002fe200000000ff */
[----:B------:R-:W1:Y:S01]  /*3890*/  LDSM.16.MT88.4 R16, [R232+0x18800] ;  /* 0x01880000e810783b */ /* 0x000e620000004200 */
[----:B------:R-:W-:-:S02]  /*38a0*/  FFMA.FTZ R0, R20, c[0x0][0x23c], -R190 ;  /* 0x00008f0014007a23 */ /* 0x000fc400000108be */
[--C-:B------:R-:W-:Y:S01]  /*38b0*/  FFMA.FTZ R184, R184, c[0x0][0x23c], -R170.reuse ;  /* 0x00008f00b8b87a23 */ /* 0x100fe200000108aa */
[----:B------:R-:W5:Y:S01]  /*38c0*/  LDSM.16.MT88.4 R20, [R228+0x18800] ;  /* 0x01880000e414783b */ /* 0x000f620000004200 */
[--C-:B------:R-:W-:Y:S01]  /*38d0*/  FFMA.FTZ R185, R185, c[0x0][0x23c], -R170.reuse ;  /* 0x00008f00b9b97a23 */ /* 0x100fe200000108aa */
[----:B------:R-:W-:Y:S01]  /*38e0*/  MUFU.EX2 R181, R181 ;  /* 0x000000b500b57308 */ /* 0x000fe20000000800 */
[--C-:B------:R-:W-:Y:S01]  /*38f0*/  FFMA.FTZ R186, R186, c[0x0][0x23c], -R170.reuse ;  /* 0x00008f00baba7a23 */ /* 0x100fe200000108aa */
[----:B------:R-:W-:Y:S01]  /*3900*/  LDSM.16.MT88.4 R32, [R228+0x1a800] ;  /* 0x01a80000e420783b */ /* 0x000fe20000004200 */
[----:B------:R-:W-:Y:S02]  /*3910*/  FFMA.FTZ R187, R187, c[0x0][0x23c], -R170 ;  /* 0x00008f00bbbb7a23 */ /* 0x000fe400000108aa */
[--C-:B------:R-:W-:Y:S02]  /*3920*/  FFMA.FTZ R192, R192, c[0x0][0x23c], -R190.reuse ;  /* 0x00008f00c0c07a23 */ /* 0x100fe400000108be */
[--C-:B------:R-:W-:Y:S01]  /*3930*/  FFMA.FTZ R193, R193, c[0x0][0x23c], -R190.reuse ;  /* 0x00008f00c1c17a23 */ /* 0x100fe200000108be */
[----:B------:R-:W2:Y:S01]  /*3940*/  MUFU.EX2 R183, R183 ;  /* 0x000000b700b77308 */ /* 0x000ea20000000800 */
[----:B----4-:R-:W-:Y:S01]  /*3950*/  F2FP.PACK_AB R130, R174, R178 ;  /* 0x000000b2ae82723e */ /* 0x010fe200000000ff */
        /* <DEDUP_REMOVED lines=8> */
[----:B------:R-:W4:Y:S01]  /*39e0*/  MUFU.EX2 R175, R175 ;  /* 0x000000af00af7308 */ /* 0x000f220000000800 */
[----:B--2---:R-:W-:Y:S01]  /*39f0*/  F2FP.PACK_AB R129, R183, R181 ;  /* 0x000000b5b781723e */ /* 0x004fe200000000ff */
[--C-:B------:R-:W-:Y:S01]  /*3a00*/  FFMA.FTZ R191, R191, c[0x0][0x23c], -R190.reuse ;  /* 0x00008f00bfbf7a23 */ /* 0x100fe200000108be */
[----:B------:R-:W-:Y:S01]  /*3a10*/  LDSM.16.MT88.4 R168, [R232+0x19800] ;  /* 0x01980000e8a8783b */ /* 0x000fe20000004200 */
[----:B------:R-:W-:-:S02]  /*3a20*/  FFMA.FTZ R189, R189, c[0x0][0x23c], -R190 ;  /* 0x00008f00bdbd7a23 */ /* 0x000fc400000108be */
[----:B------:R-:W-:Y:S02]  /*3a30*/  FFMA.FTZ R252, R188, c[0x0][0x23c], -R190 ;  /* 0x00008f00bcfc7a23 */ /* 0x000fe400000108be */
[----:B------:R-:W-:Y:S01]  /*3a40*/  MUFU.EX2 R177, R177 ;  /* 0x000000b100b17308 */ /* 0x000fe20000000800 */
[----:B------:R-:W-:Y:S02]  /*3a50*/  FADD.FTZ R179, R180, R179 ;  /* 0x000000b3b4b37221 */ /* 0x000fe40000010000 */
[----:B------:R-:W-:Y:S02]  /*3a60*/  FADD.FTZ R181, R181, R183 ;  /* 0x000000b7b5b57221 */ /* 0x000fe40000010000 */
[----:B------:R-:W-:Y:S01]  /*3a70*/  FADD.FTZ R178, R178, R179 ;  /* 0x000000b3b2b27221 */ /* 0x000fe20000010000 */
[----:B----4-:R-:W-:Y:S02]  /*3a80*/  F2FP.PACK_AB R131, R175, R182 ;  /* 0x000000b6af83723e */ /* 0x010fe400000000ff */
[----:B------:R-:W2:Y:S01]  /*3a90*/  MUFU.EX2 R173, R173 ;  /* 0x000000ad00ad7308 */ /* 0x000ea20000000800 */
[----:B------:R-:W-:-:S02]  /*3aa0*/  FADD.FTZ R178, R174, R178 ;  /* 0x000000b2aeb27221 */ /* 0x000fc40000010000 */
[----:B------:R-:W-:Y:S02]  /*3ab0*/  FADD.FTZ R182, R182, R181 ;  /* 0x000000b5b6b67221 */ /* 0x000fe40000010000 */
[C---:B------:R-:W-:Y:S02]  /*3ac0*/  HMMA.16816.F32 R160, R128.reuse, R156, RZ ;  /* 0x0000009c80a0723c */ /* 0x040fe400000018ff */
[----:B------:R-:W-:Y:S01]  /*3ad0*/  FADD.FTZ R182, R175, R182 ;  /* 0x000000b6afb67221 */ /* 0x000fe20000010000 */
[----:B------:R-:W-:Y:S05]  /*3ae0*/  MUFU.EX2 R172, R172 ;  /* 0x000000ac00ac7308 */ /* 0x000fea0000000800 */
[C---:B------:R-:W-:Y:S03]  /*3af0*/  HMMA.16816.F32 R152, R128.reuse, R148, RZ ;  /* 0x000000948098723c */ /* 0x040fe600000018ff */
[----:B------:R-:W-:Y:S05]  /*3b00*/  MUFU.EX2 R2, R2 ;  /* 0x0000000200027308 */ /* 0x000fea0000000800 */
[C---:B------:R-:W-:Y:S03]  /*3b10*/  HMMA.16816.F32 R156, R128.reuse, R158, RZ ;  /* 0x0000009e809c723c */ /* 0x040fe600000018ff */
[----:B------:R-:W-:Y:S05]  /*3b20*/  MUFU.EX2 R176, R176 ;  /* 0x000000b000b07308 */ /* 0x000fea0000000800 */
[C---:B------:R-:W-:Y:S03]  /*3b30*/  HMMA.16816.F32 R148, R128.reuse, R150, RZ ;  /* 0x000000968094723c */ /* 0x040fe600000018ff */
[----:B------:R-:W4:Y:S05]  /*3b40*/  MUFU.EX2 R167, R167 ;  /* 0x000000a700a77308 */ /* 0x000f2a0000000800 */
[C---:B------:R-:W-:Y:S03]  /*3b50*/  HMMA.16816.F32 R144, R128.reuse, R140, RZ ;  /* 0x0000008c8090723c */ /* 0x040fe600000018ff */
[----:B------:R-:W-:Y:S05]  /*3b60*/  MUFU.EX2 R166, R166 ;  /* 0x000000a600a67308 */ /* 0x000fea0000000800 */
[C---:B------:R-:W-:Y:S03]  /*3b70*/  HMMA.16816.F32 R136, R128.reuse, R132, RZ ;  /* 0x000000848088723c */ /* 0x040fe600000018ff */
[----:B------:R-:W1:Y:S05]  /*3b80*/  MUFU.EX2 R0, R0 ;  /* 0x0000000000007308 */ /* 0x000e6a0000000800 */
[C---:B------:R-:W-:Y:S03]  /*3b90*/  HMMA.16816.F32 R36, R128.reuse, R40, RZ ;  /* 0x000000288024723c */ /* 0x040fe600000018ff */
[----:B------:R-:W-:Y:S05]  /*3ba0*/  MUFU.EX2 R184, R184 ;  /* 0x000000b800b87308 */ /* 0x000fea0000000800 */
[C---:B------:R-:W-:Y:S03]  /*3bb0*/  HMMA.16816.F32 R44, R128.reuse, R48, RZ ;  /* 0x00000030802c723c */ /* 0x040fe600000018ff */
[----:B------:R-:W1:Y:S05]  /*3bc0*/  MUFU.EX2 R185, R185 ;  /* 0x000000b900b97308 */ /* 0x000e6a0000000800 */
[C---:B---3--:R-:W-:Y:S03]  /*3bd0*/  HMMA.16816.F32 R52, R128.reuse, R56, RZ ;  /* 0x000000388034723c */ /* 0x048fe600000018ff */
[----:B------:R-:W-:Y:S05]  /*3be0*/  MUFU.EX2 R186, R186 ;  /* 0x000000ba00ba7308 */ /* 0x000fea0000000800 */
[C---:B------:R-:W-:Y:S03]  /*3bf0*/  HMMA.16816.F32 R60, R128.reuse, R64, RZ ;  /* 0x00000040803c723c */ /* 0x040fe600000018ff */
[----:B------:R-:W-:Y:S05]  /*3c00*/  MUFU.EX2 R187, R187 ;  /* 0x000000bb00bb7308 */ /* 0x000fea0000000800 */
[C---:B------:R-:W-:Y:S03]  /*3c10*/  HMMA.16816.F32 R68, R128.reuse, R72, RZ ;  /* 0x000000488044723c */ /* 0x040fe600000018ff */
[----:B------:R-:W-:Y:S05]  /*3c20*/  MUFU.EX2 R192, R192 ;  /* 0x000000c000c07308 */ /* 0x000fea0000000800 */
[C---:B------:R-:W-:Y:S03]  /*3c30*/  HMMA.16816.F32 R76, R128.reuse, R80, RZ ;  /* 0x00000050804c723c */ /* 0x040fe600000018ff */
[----:B------:R-:W3:Y:S05]  /*3c40*/  MUFU.EX2 R193, R193 ;  /* 0x000000c100c17308 */ /* 0x000eea0000000800 */
[C---:B------:R-:W-:Y:S03]  /*3c50*/  HMMA.16816.F32 R84, R128.reuse, R88, RZ ;  /* 0x000000588054723c */ /* 0x040fe600000018ff */
[----:B------:R-:W-:Y:S05]  /*3c60*/  MUFU.EX2 R194, R194 ;  /* 0x000000c200c27308 */ /* 0x000fea0000000800 */
[C---:B------:R-:W-:Y:S03]  /*3c70*/  HMMA.16816.F32 R92, R128.reuse, R96, RZ ;  /* 0x00000060805c723c */ /* 0x040fe600000018ff */
[----:B------:R-:W1:Y:S05]  /*3c80*/  MUFU.EX2 R195, R195 ;  /* 0x000000c300c37308 */ /* 0x000e6a0000000800 */
[C---:B------:R-:W-:Y:S03]  /*3c90*/  HMMA.16816.F32 R100, R128.reuse, R104, RZ ;  /* 0x000000688064723c */ /* 0x040fe600000018ff */
[----:B------:R-:W1:Y:S05]  /*3ca0*/  MUFU.EX2 R197, R197 ;  /* 0x000000c500c57308 */ /* 0x000e6a0000000800 */
[C---:B------:R-:W-:Y:S03]  /*3cb0*/  HMMA.16816.F32 R108, R128.reuse, R112, RZ ;  /* 0x00000070806c723c */ /* 0x040fe600000018ff */
[----:B------:R-:W-:Y:S05]  /*3cc0*/  MUFU.EX2 R196, R196 ;  /* 0x000000c400c47308 */ /* 0x000fea0000000800 */
[C---:B------:R-:W-:Y:S03]  /*3cd0*/  HMMA.16816.F32 R116, R128.reuse, R120, RZ ;  /* 0x000000788074723c */ /* 0x040fe600000018ff */
[----:B------:R-:W-:Y:S05]  /*3ce0*/  MUFU.EX2 R198, R198 ;  /* 0x000000c600c67308 */ /* 0x000fea0000000800 */
[C---:B------:R-:W-:Y:S03]  /*3cf0*/  HMMA.16816.F32 R140, R128.reuse, R142, RZ ;  /* 0x0000008e808c723c */ /* 0x040fe600000018ff */
[----:B------:R-:W-:Y:S05]  /*3d00*/  MUFU.EX2 R199, R199 ;  /* 0x000000c700c77308 */ /* 0x000fea0000000800 */
[C---:B------:R-:W-:Y:S03]  /*3d10*/  HMMA.16816.F32 R132, R128.reuse, R134, RZ ;  /* 0x000000868084723c */ /* 0x040fe600000018ff */
[----:B------:R-:W1:Y:S05]  /*3d20*/  MUFU.EX2 R200, R200 ;  /* 0x000000c800c87308 */ /* 0x000e6a0000000800 */
[C---:B------:R-:W-:Y:S03]  /*3d30*/  HMMA.16816.F32 R40, R128.reuse, R42, RZ ;  /* 0x0000002a8028723c */ /* 0x040fe600000018ff */
[----:B------:R-:W1:Y:S05]  /*3d40*/  MUFU.EX2 R191, R191 ;  /* 0x000000bf00bf7308 */ /* 0x000e6a0000000800 */
[C---:B------:R-:W-:Y:S03]  /*3d50*/  HMMA.16816.F32 R48, R128.reuse, R50, RZ ;  /* 0x000000328030723c */ /* 0x040fe600000018ff */
[----:B------:R-:W1:Y:S05]  /*3d60*/  MUFU.EX2 R189, R189 ;  /* 0x000000bd00bd7308 */ /* 0x000e6a0000000800 */
[C---:B------:R-:W-:Y:S03]  /*3d70*/  HMMA.16816.F32 R56, R128.reuse, R58, RZ ;  /* 0x0000003a8038723c */ /* 0x040fe600000018ff */
[----:B------:R-:W1:Y:S05]  /*3d80*/  MUFU.EX2 R252, R252 ;  /* 0x000000fc00fc7308 */ /* 0x000e6a0000000800 */
        /* <DEDUP_REMOVED lines=9> */
[----:B--2---:R-:W-:Y:S01]  /*3e20*/  F2FP.PACK_AB R4, R173, R177 ;  /* 0x000000b1ad04723e */ /* 0x004fe200000000ff */
[----:B------:R-:W-:Y:S01]  /*3e30*/  HMMA.16816.F32 R128, R128, R6, RZ ;  /* 0x000000068080723c */ /* 0x000fe200000018ff */
[----:B----4-:R-:W-:Y:S01]  /*3e40*/  F2FP.PACK_AB R5, R167, R176 ;  /* 0x000000b0a705723e */ /* 0x010fe200000000ff */
[----:B------:R-:W-:-:S02]  /*3e50*/  FADD.FTZ R177, R177, R178 ;  /* 0x000000b2b1b17221 */ /* 0x000fc40000010000 */
[----:B------:R-:W-:Y:S02]  /*3e60*/  FADD.FTZ R176, R176, R182 ;  /* 0x000000b6b0b07221 */ /* 0x000fe40000010000 */
[----:B------:R-:W-:Y:S01]  /*3e70*/  FADD.FTZ R177, R173, R177 ;  /* 0x000000b1adb17221 */ /* 0x000fe20000010000 */
[----:B------:R-:W-:Y:S01]  /*3e80*/  F2FP.PACK_AB R6, R2, R172 ;  /* 0x000000ac0206723e */ /* 0x000fe200000000ff */
[----:B------:R-:W-:Y:S01]  /*3e90*/  FADD.FTZ R176, R167, R176 ;  /* 0x000000b0a7b07221 */ /* 0x000fe20000010000 */
[----:B-1----:R-:W-:Y:S01]  /*3ea0*/  F2FP.PACK_AB R7, R0, R166 ;  /* 0x000000a60007723e */ /* 0x002fe200000000ff */
        /* <DEDUP_REMOVED lines=10> */
[C---:B-----5:R-:W-:Y:S08]  /*3f50*/  HMMA.16816.F32 R136, R4.reuse, R20, R136 ;  /* 0x000000140488723c */ /* 0x060ff00000001888 */
        /* <DEDUP_REMOVED lines=62> */
[----:B------:R-:W-:Y:S02]  /*4340*/  FADD.FTZ R194, R189, R194 ;  /* 0x000000c2bdc27221 */ /* 0x000fe40000010000 */
[----:B------:R-:W-:-:S05]  /*4350*/  FADD.FTZ R205, R199, R186 ;  /* 0x000000bac7cd7221 */ /* 0x000fca0000010000 */
[C---:B------:R-:W-:Y:S01]  /*4360*/  HMMA.16816.F32 R48, R4.reuse, R14, R48 ;  /* 0x0000000e0430723c */ /* 0x040fe20000001830 */
[----:B------:R-:W2:Y:S04]  /*4370*/  LDSM.16.MT88.4 R12, [R228+0x1d000] ;  /* 0x01d00000e40c783b */ /* 0x000ea80000004200 */
[----:B------:R-:W-:Y:S03]  /*4380*/  STL [R1], R205 ;  /* 0x000000cd01007387 */ /* 0x000fe60000100800 */
        /* <DEDUP_REMOVED lines=108> */
[----:B------:R-:W-:-:S04]  /*4a50*/  LEA.HI.X R7, R2, c[0x0][0x174], R0, 0x1, P1 ;  /* 0x00005d0002077a11 */ /* 0x000fc800008f0c00 */
        /* <DEDUP_REMOVED lines=191> */
[----:B------:R-:W-:Y:S01]  /*5650*/  HMMA.16816.F32 R20, R184, R34, R20 ;  /* 0x00000022b814723c */ /* 0x000fe20000001814 */
[----:B------:R-:W1:Y:S07]  /*5660*/  LDSM.16.M88.4 R32, [R231+0x16800] ;  /* 0x01680000e720783b */ /* 0x000e6e0000000200 */
[----:B------:R-:W-:Y:S01]  /*5670*/  HMMA.16816.F32 R28, R168, R202, R28 ;  /* 0x000000caa81c723c */ /* 0x000fe2000000181c */
[----:B------:R-:W3:Y:S07]  /*5680*/  LDSM.16.M88.4 R200, [R224+0x6800] ;  /* 0x00680000e0c8783b */ /* 0x000eee0000000200 */
[----:B------:R-:W-:Y:S08]  /*5690*/  HMMA.16816.F32 R176, R184, R180, R176 ;  /* 0x000000b4b8b0723c */ /* 0x000ff000000018b0 */
[----:B--2---:R-:W-:Y:S08]  /*56a0*/  HMMA.16816.F32 R4, R16, R12, R4 ;  /* 0x0000000c1004723c */ /* 0x004ff00000001804 */
[----:B------:R-:W-:Y:S01]  /*56b0*/  HMMA.16816.F32 R172, R184, R182, R172 ;  /* 0x000000b6b8ac723c */ /* 0x000fe200000018ac */
[----:B------:R-:W2:Y:S07]  /*56c0*/  LDSM.16.M88.4 R180, [R231+0x17000] ;  /* 0x01700000e7b4783b */ /* 0x000eae0000000200 */
[----:B------:R-:W-:Y:S01]  /*56d0*/  HMMA.16816.F32 R28, R16, R14, R28 ;  /* 0x0000000e101c723c */ /* 0x000fe2000000181c */
[----:B------:R-:W4:Y:S07]  /*56e0*/  LDSM.16.M88.4 R12, [R237+0x17800] ;  /* 0x01780000ed0c783b */ /* 0x000f2e0000000200 */
[----:B-1----:R-:W-:Y:S01]  /*56f0*/  HMMA.16816.F32 R24, R168, R32, R24 ;  /* 0x00000020a818723c */ /* 0x002fe20000001818 */
[----:B------:R-:W-:-:S02]  /*5700*/  FMUL.FTZ R5, R5, c[0x0][0x2ec] ;  /* 0x0000bb0005057a20 */ /* 0x000fc40000410000 */
[----:B------:R-:W-:Y:S02]  /*5710*/  FMUL.FTZ R7, R7, c[0x0][0x2ec] ;  /* 0x0000bb0007077a20 */ /* 0x000fe40000410000 */
[----:B------:R-:W-:Y:S01]  /*5720*/  FMUL.FTZ R0, R4, c[0x0][0x2ec] ;  /* 0x0000bb0004007a20 */ /* 0x000fe20000410000 */
[----:B------:R-:W1:Y:S01]  /*5730*/  MUFU.TANH R165, R5 ;  /* 0x0000000500a57308 */ /* 0x000e620000002400 */
[----:B------:R-:W-:Y:S01]  /*5740*/  FMUL.FTZ R2, R6, c[0x0][0x2ec] ;  /* 0x0000bb0006027a20 */ /* 0x000fe20000410000 */
[----:B------:R-:W-:Y:S01]  /*5750*/  HMMA.16816.F32 R20, R168, R34, R20 ;  /* 0x00000022a814723c */ /* 0x000fe20000001814 */
[----:B------:R-:W5:Y:S05]  /*5760*/  LDSM.16.M88.4 R32, [R212] ;  /* 0x00000000d420783b */ /* 0x000f6a0000000200 */
[----:B------:R1:W-:Y:S02]  /*5770*/  MUFU.TANH R166, R7 ;  /* 0x0000000700a67308 */ /* 0x0003e40000002400 */
[----:B------:R-:W-:-:S02]  /*5780*/  FMUL.FTZ R28, R28, c[0x0][0x2ec] ;  /* 0x0000bb001c1c7a20 */ /* 0x000fc40000410000 */
[----:B------:R-:W-:Y:S02]  /*5790*/  FMUL.FTZ R29, R29, c[0x0][0x2ec] ;  /* 0x0000bb001d1d7a20 */ /* 0x000fe40000410000 */
[----:B------:R-:W-:Y:S02]  /*57a0*/  FMUL.FTZ R30, R30, c[0x0][0x2ec] ;  /* 0x0000bb001e1e7a20 */ /* 0x000fe40000410000 */
[----:B------:R-:W4:Y:S01]  /*57b0*/  MUFU.TANH R28, R28 ;  /* 0x0000001c001c7308 */ /* 0x000f220000002400 */
[----:B------:R-:W-:Y:S01]  /*57c0*/  FMUL.FTZ R31, R31, c[0x0][0x2ec] ;  /* 0x0000bb001f1f7a20 */ /* 0x000fe20000410000 */
[----:B---3--:R-:W-:Y:S01]  /*57d0*/  HMMA.16816.F32 R24, R16, R200, R24 ;  /* 0x000000c81018723c */ /* 0x008fe20000001818 */
[----:B-1----:R-:W1:Y:S05]  /*57e0*/  LDSM.16.M88.4 R4, [R224+0x7000] ;  /* 0x00700000e004783b */ /* 0x002e6a0000000200 */
[----:B------:R-:W-:Y:S02]  /*57f0*/  MUFU.TANH R29, R29 ;  /* 0x0000001d001d7308 */ /* 0x000fe40000002400 */
[----:B--2---:R-:W-:Y:S06]  /*5800*/  HMMA.16816.F32 R176, R168, R180, R176 ;  /* 0x000000b4a8b0723c */ /* 0x004fec00000018b0 */
[----:B------:R-:W2:Y:S02]  /*5810*/  MUFU.TANH R30, R30 ;  /* 0x0000001e001e7308 */ /* 0x000ea40000002400 */
[C---:B----4-:R-:W-:Y:S06]  /*5820*/  HMMA.16816.F32 R192, R196.reuse, R12, R192 ;  /* 0x0000000cc4c0723c */ /* 0x050fec00000018c0 */
[----:B------:R-:W3:Y:S02]  /*5830*/  MUFU.TANH R31, R31 ;  /* 0x0000001f001f7308 */ /* 0x000ee40000002400 */
[----:B------:R-:W-:Y:S01]  /*5840*/  FMUL.FTZ R24, R24, c[0x0][0x2ec] ;  /* 0x0000bb0018187a20 */ /* 0x000fe20000410000 */
[----:B------:R-:W-:Y:S01]  /*5850*/  HMMA.16816.F32 R188, R196, R14, R188 ;  /* 0x0000000ec4bc723c */ /* 0x000fe200000018bc */
[----:B------:R-:W-:Y:S01]  /*5860*/  FMUL.FTZ R25, R25, c[0x0][0x2ec] ;  /* 0x0000bb0019197a20 */ /* 0x000fe20000410000 */
[----:B------:R-:W-:Y:S01]  /*5870*/  LDSM.16.M88.4 R12, [R224+0x7800] ;  /* 0x00780000e00c783b */ /* 0x000fe20000000200 */
[----:B------:R-:W-:-:S02]  /*5880*/  FMUL.FTZ R26, R26, c[0x0][0x2ec] ;  /* 0x0000bb001a1a7a20 */ /* 0x000fc40000410000 */
[----:B------:R-:W-:Y:S01]  /*5890*/  FMUL.FTZ R27, R27, c[0x0][0x2ec] ;  /* 0x0000bb001b1b7a20 */ /* 0x000fe20000410000 */
[----:B------:R-:W-:Y:S02]  /*58a0*/  MUFU.TANH R167, R24 ;  /* 0x0000001800a77308 */ /* 0x000fe40000002400 */
[----:B------:R-:W-:Y:S06]  /*58b0*/  HMMA.16816.F32 R172, R168, R182, R172 ;  /* 0x000000b6a8ac723c */ /* 0x000fec00000018ac */
[----:B------:R-:W4:Y:S02]  /*58c0*/  MUFU.TANH R180, R25 ;  /* 0x0000001900b47308 */ /* 0x000f240000002400 */
[----:B-----5:R-:W-:Y:S06]  /*58d0*/  HMMA.16816.F32 R192, R184, R32, R192 ;  /* 0x00000020b8c0723c */ /* 0x020fec00000018c0 */
[----:B------:R-:W5:Y:S02]  /*58e0*/  MUFU.TANH R181, R26 ;  /* 0x0000001a00b57308 */ /* 0x000f640000002400 */
[----:B-1----:R-:W-:Y:S06]  /*58f0*/  HMMA.16816.F32 R176, R16, R4, R176 ;  /* 0x0000000410b0723c */ /* 0x002fec00000018b0 */
[----:B------:R1:W1:Y:S02]  /*5900*/  MUFU.TANH R5, R27 ;  /* 0x0000001b00057308 */ /* 0x0002640000002400 */
[----:B------:R-:W-:Y:S06]  /*5910*/  HMMA.16816.F32 R188, R184, R34, R188 ;  /* 0x00000022b8bc723c */ /* 0x000fec00000018bc */
[----:B------:R-:W-:Y:S02]  /*5920*/  MUFU.TANH R0, R0 ;  /* 0x0000000000007308 */ /* 0x000fe40000002400 */
[C---:B------:R-:W-:Y:S01]  /*5930*/  HMMA.16816.F32 R20, R16.reuse, R202, R20 ;  /* 0x000000ca1014723c */ /* 0x040fe20000001814 */
[----:B-1----:R-:W1:Y:S05]  /*5940*/  LDSM.16.M88.4 R24, [R231+0x17800] ;  /* 0x01780000e718783b */ /* 0x002e6a0000000200 */
[----:B------:R-:W-:Y:S02]  /*5950*/  MUFU.TANH R2, R2 ;  /* 0x0000000200027308 */ /* 0x000fe40000002400 */
[----:B------:R-:W-:Y:S01]  /*5960*/  HMMA.16816.F32 R172, R16, R6, R172 ;  /* 0x0000000610ac723c */ /* 0x000fe200000018ac */
[----:B------:R-:W-:Y:S01]  /*5970*/  FMUL.FTZ R176, R176, c[0x0][0x2ec] ;  /* 0x0000bb00b0b07a20 */ /* 0x000fe20000410000 */
[----:B------:R-:W-:-:S04]  /*5980*/  DEPBAR.LE SB0, 0x0 ;  /* 0x000080000000791a */ /* 0x000fc80000000000 */
[----:B------:R-:W-:Y:S01]  /*5990*/  FMUL.FTZ R177, R177, c[0x0][0x2ec] ;  /* 0x0000bb00b1b17a20 */ /* 0x000fe20000410000 */
[----:B------:R-:W-:Y:S01]  /*59a0*/  MUFU.TANH R199, R176 ;  /* 0x000000b000c77308 */ /* 0x000fe20000002400 */
[----:B------:R-:W-:Y:S02]  /*59b0*/  IMAD.U32 R7, RZ, RZ, UR11 ;  /* 0x0000000bff077e24 */ /* 0x000fe4000f8e00ff */
[----:B------:R-:W-:Y:S02]  /*59c0*/  FMUL.FTZ R6, R178, c[0x0][0x2ec] ;  /* 0x0000bb00b2067a20 */ /* 0x000fe40000410000 */
[----:B------:R-:W-:-:S03]  /*59d0*/  IMAD R7, R7, 0x40, R204 ;  /* 0x0000004007077824 */ /* 0x000fc600078e02cc */
[----:B------:R1:W-:Y:S01]  /*59e0*/  MUFU.TANH R198, R177 ;  /* 0x000000b100c67308 */ /* 0x0003e20000002400 */
[----:B------:R-:W-:Y:S02]  /*59f0*/  FMUL.FTZ R4, R20, c[0x0][0x2ec] ;  /* 0x0000bb0014047a20 */ /* 0x000fe40000410000 */
[----:B------:R-:W-:Y:S02]  /*5a00*/  FMUL.FTZ R20, R21, c[0x0][0x2ec] ;  /* 0x0000bb0015147a20 */ /* 0x000fe40000410000 */
[----:B------:R-:W-:Y:S02]  /*5a10*/  FMUL.FTZ R21, R22, c[0x0][0x2ec] ;  /* 0x0000bb0016157a20 */ /* 0x000fe40000410000 */
[----:B------:R-:W-:Y:S01]  /*5a20*/  FMUL.FTZ R22, R23, c[0x0][0x2ec] ;  /* 0x0000bb0017167a20 */ /* 0x000fe20000410000 */
[----:B------:R-:W2:Y:S01]  /*5a30*/  MUFU.TANH R4, R4 ;  /* 0x0000000400047308 */ /* 0x000ea20000002400 */
[----:B------:R-:W-:Y:S02]  /*5a40*/  FMUL.FTZ R172, R172, c[0x0][0x2ec] ;  /* 0x0000bb00acac7a20 */ /* 0x000fe40000410000 */
[----:B------:R-:W-:-:S02]  /*5a50*/  FMUL.FTZ R23, R179, c[0x0][0x2ec] ;  /* 0x0000bb00b3177a20 */ /* 0x000fc40000410000 */
[----:B------:R-:W-:Y:S02]  /*5a60*/  FMUL.FTZ R173, R173, c[0x0][0x2ec] ;  /* 0x0000bb00adad7a20 */ /* 0x000fe40000410000 */
[----:B------:R-:W-:Y:S01]  /*5a70*/  FMUL.FTZ R174, R174, c[0x0][0x2ec] ;  /* 0x0000bb00aeae7a20 */ /* 0x000fe20000410000 */
[----:B------:R-:W-:Y:S01]  /*5a80*/  MUFU.TANH R20, R20 ;  /* 0x0000001400147308 */ /* 0x000fe20000002400 */
[----:B------:R-:W-:Y:S01]  /*5a90*/  FMUL.FTZ R175, R175, c[0x0][0x2ec] ;  /* 0x0000bb00afaf7a20 */ /* 0x000fe20000410000 */
[C---:B-1----:R-:W-:Y:S06]  /*5aa0*/  HMMA.16816.F32 R192, R168.reuse, R24, R192 ;  /* 0x00000018a8c0723c */ /* 0x042fec00000018c0 */
[----:B------:R-:W1:Y:S01]  /*5ab0*/  MUFU.TANH R21, R21 ;  /* 0x0000001500157308 */ /* 0x000e620000002400 */
[----:B------:R-:W-:Y:S01]  /*5ac0*/  IADD3 R24, R7, 0x1, RZ ;  /* 0x0000000107187810 */ /* 0x000fe20007ffe0ff */
[----:B------:R-:W-:Y:S06]  /*5ad0*/  HMMA.16816.F32 R188, R168, R26, R188 ;  /* 0x0000001aa8bc723c */ /* 0x000fec00000018bc */
[----:B------:R-:W1:Y:S01]  /*5ae0*/  MUFU.TANH R22, R22 ;  /* 0x0000001600167308 */ /* 0x000e620000002400 */
[----:B------:R-:W-:-:S02]  /*5af0*/  ISETP.GE.AND P5, PT, R24, R11, PT ;  /* 0x0000000b1800720c */ /* 0x000fc40003fa6270 */
[-C--:B------:R-:W-:Y:S02]  /*5b00*/  ISETP.GE.AND P2, PT, R24, R10.reuse, PT ;  /* 0x0000000a1800720c */ /* 0x080fe40003f46270 */
[----:B------:R-:W-:Y:S02]  /*5b10*/  IADD3 R24, R7, 0x8, RZ ;  /* 0x0000000807187810 */ /* 0x000fe40007ffe0ff */
[----:B------:R-:W-:Y:S01]  /*5b20*/  FSEL R33, R165, -INF , !P5 ;  /* 0xff800000a5217808 */ /* 0x000fe20006800000 */
[----:B------:R-:W1:Y:S01]  /*5b30*/  MUFU.TANH R197, R172 ;  /* 0x000000ac00c57308 */ /* 0x000e620000002400 */
[C---:B------:R-:W-:Y:S02]  /*5b40*/  ISETP.GE.AND P4, PT, R24.reuse, R11, PT ;  /* 0x0000000b1800720c */ /* 0x040fe40003f86270 */
[----:B------:R-:W-:Y:S02]  /*5b50*/  ISETP.GE.AND P1, PT, R24, R10, PT ;  /* 0x0000000a1800720c */ /* 0x000fe40003f26270 */
[----:B------:R-:W-:Y:S01]  /*5b60*/  FSEL R34, R28, -INF , !P4 ;  /* 0xff8000001c227808 */ /* 0x000fe20006000000 */
[----:B------:R-:W-:Y:S01]  /*5b70*/  HMMA.16816.F32 R192, R16, R12, R192 ;  /* 0x0000000c10c0723c */ /* 0x000fe200000018c0 */
[----:B--2---:R-:W-:Y:S01]  /*5b80*/  FSEL R32, R30, -INF , !P1 ;  /* 0xff8000001e207808 */ /* 0x004fe20004800000 */
[----:B------:R-:W-:Y:S01]  /*5b90*/  MUFU.TANH R23, R23 ;  /* 0x0000001700177308 */ /* 0x000fe20000002400 */
[----:B------:R-:W-:-:S04]  /*5ba0*/  IADD3 R24, R7, 0x19, RZ ;  /* 0x0000001907187810 */ /* 0x000fc80007ffe0ff */
[C---:B------:R-:W-:Y:S01]  /*5bb0*/  IADD3 R12, R7.reuse, 0x10, RZ ;  /* 0x00000010070c7810 */ /* 0x040fe20007ffe0ff */
[----:B------:R-:W-:Y:S01]  /*5bc0*/  HMMA.16816.F32 R188, R16, R14, R188 ;  /* 0x0000000e10bc723c */ /* 0x000fe200000018bc */
[C---:B------:R-:W-:Y:S01]  /*5bd0*/  IADD3 R13, R7.reuse, 0x9, RZ ;  /* 0x00000009070d7810 */ /* 0x040fe20007ffe0ff */
[----:B------:R-:W-:Y:S01]  /*5be0*/  MUFU.TANH R6, R6 ;  /* 0x0000000600067308 */ /* 0x000fe20000002400 */
[CC--:B------:R-:W-:Y:S02]  /*5bf0*/  ISETP.GE.AND P3, PT, R12.reuse, R11.reuse, PT ;  /* 0x0000000b0c00720c */ /* 0x0c0fe40003f66270 */
[-C--:B------:R-:W-:Y:S02]  /*5c00*/  ISETP.GE.AND P5, PT, R12, R10.reuse, PT ;  /* 0x0000000a0c00720c */ /* 0x080fe40003fa6270 */
[----:B------:R-:W-:Y:S02]  /*5c10*/  IADD3 R12, R7, 0x11, RZ ;  /* 0x00000011070c7810 */ /* 0x000fe40007ffe0ff */
[C---:B------:R-:W-:Y:S01]  /*5c20*/  ISETP.GE.AND P0, PT, R13.reuse, R11, PT ;  /* 0x0000000b0d00720c */ /* 0x040fe20003f06270 */
[----:B------:R-:W-:Y:S01]  /*5c30*/  MUFU.TANH R196, R173 ;  /* 0x000000ad00c47308 */ /* 0x000fe20000002400 */
[----:B------:R-:W-:-:S02]  /*5c40*/  ISETP.GE.AND P6, PT, R13, R10, PT ;  /* 0x0000000a0d00720c */ /* 0x000fc40003fc6270 */
[----:B------:R-:W-:Y:S02]  /*5c50*/  FSEL R13, R166, -INF , !P2 ;  /* 0xff800000a60d7808 */ /* 0x000fe40005000000 */
[-C--:B------:R-:W-:Y:S01]  /*5c60*/  ISETP.GE.AND P2, PT, R12, R11.reuse, PT ;  /* 0x0000000b0c00720c */ /* 0x080fe20003f46270 */
[----:B------:R-:W-:Y:S01]  /*5c70*/  FMUL.FTZ R168, R192, c[0x0][0x2ec] ;  /* 0x0000bb00c0a87a20 */ /* 0x000fe20000410000 */
[-C--:B------:R-:W-:Y:S01]  /*5c80*/  ISETP.GE.AND P4, PT, R12, R10.reuse, PT ;  /* 0x0000000a0c00720c */ /* 0x080fe20003f86270 */
[----:B------:R-:W-:Y:S01]  /*5c90*/  FMUL.FTZ R14, R193, c[0x0][0x2ec] ;  /* 0x0000bb00c10e7a20 */ /* 0x000fe20000410000 */
[----:B------:R-:W-:Y:S01]  /*5ca0*/  IADD3 R12, R7, 0x18, RZ ;  /* 0x00000018070c7810 */ /* 0x000fe20007ffe0ff */
[----:B------:R-:W-:Y:S01]  /*5cb0*/  MUFU.TANH R165, R174 ;  /* 0x000000ae00a57308 */ /* 0x000fe20000002400 */
[----:B------:R-:W-:Y:S02]  /*5cc0*/  FSEL R35, R29, -INF , !P0 ;  /* 0xff8000001d237808 */ /* 0x000fe40004000000 */
[CC--:B------:R-:W-:Y:S01]  /*5cd0*/  ISETP.GE.AND P1, PT, R12.reuse, R11.reuse, PT ;  /* 0x0000000b0c00720c */ /* 0x0c0fe20003f26270 */
[----:B------:R-:W-:Y:S01]  /*5ce0*/  FMUL.FTZ R182, R189, c[0x0][0x2ec] ;  /* 0x0000bb00bdb67a20 */ /* 0x000fe20000410000 */
[----:B------:R-:W-:Y:S01]  /*5cf0*/  ISETP.GE.AND P0, PT, R12, R10, PT ;  /* 0x0000000a0c00720c */ /* 0x000fe20003f06270 */
[----:B------:R-:W-:Y:S01]  /*5d00*/  FMUL.FTZ R179, R190, c[0x0][0x2ec] ;  /* 0x0000bb00beb37a20 */ /* 0x000fe20000410000 */
[----:B---3--:R-:W-:Y:S01]  /*5d10*/  FSEL R12, R31, -INF , !P6 ;  /* 0xff8000001f0c7808 */ /* 0x008fe20007000000 */
[----:B------:R-:W-:Y:S01]  /*5d20*/  MUFU.TANH R166, R175 ;  /* 0x000000af00a67308 */ /* 0x000fe20000002400 */
[----:B----4-:R-:W-:Y:S01]  /*5d30*/  FSEL R31, R180, -INF , !P2 ;  /* 0xff800000b41f7808 */ /* 0x010fe20005000000 */
[----:B------:R-:W-:Y:S01]  /*5d40*/  FMUL.FTZ R180, R195, c[0x0][0x2ec] ;  /* 0x0000bb00c3b47a20 */ /* 0x000fe20000410000 */
[----:B------:R-:W-:Y:S01]  /*5d50*/  IADD3 R16, R7, 0x20, RZ ;  /* 0x0000002007107810 */ /* 0x000fe20007ffe0ff */
[----:B------:R-:W-:Y:S01]  /*5d60*/  FMUL.FTZ R177, R191, c[0x0][0x2ec] ;  /* 0x0000bb00bfb17a20 */ /* 0x000fe20000410000 */
[----:B------:R-:W-:-:S02]  /*5d70*/  ISETP.GE.AND P6, PT, R24, R11, PT ;  /* 0x0000000b1800720c */ /* 0x000fc40003fc6270 */
[----:B------:R-:W-:Y:S01]  /*5d80*/  FSEL R30, R167, -INF , !P3 ;  /* 0xff800000a71e7808 */ /* 0x000fe20005800000 */
[----:B------:R-:W2:Y:S01]  /*5d90*/  MUFU.TANH R180, R180 ;  /* 0x000000b400b47308 */ /* 0x000ea20000002400 */
[----:B-----5:R-:W-:Y:S01]  /*5da0*/  FSEL R27, R181, -INF , !P5 ;  /* 0xff800000b51b7808 */ /* 0x020fe20006800000 */
[----:B------:R-:W-:Y:S01]  /*5db0*/  FMUL.FTZ R181, R194, c[0x0][0x2ec] ;  /* 0x0000bb00c2b57a20 */ /* 0x000fe20000410000 */
[----:B------:R-:W-:Y:S02]  /*5dc0*/  FSEL R26, R5, -INF , !P4 ;  /* 0xff800000051a7808 */ /* 0x000fe40006000000 */
[----:B------:R-:W-:Y:S02]  /*5dd0*/  ISETP.GE.AND P3, PT, R24, R10, PT ;  /* 0x0000000a1800720c */ /* 0x000fe40003f66270 */
[----:B------:R-:W-:Y:S01]  /*5de0*/  ISETP.GE.AND P5, PT, R16, R11, PT ;  /* 0x0000000b1000720c */ /* 0x000fe20003fa6270 */
[----:B------:R-:W3:Y:S01]  /*5df0*/  MUFU.TANH R168, R168 ;  /* 0x000000a800a87308 */ /* 0x000ee20000002400 */
[----:B------:R-:W-:-:S02]  /*5e00*/  FSEL R29, R4, -INF , !P1 ;  /* 0xff800000041d7808 */ /* 0x000fc40004800000 */
[C---:B------:R-:W-:Y:S02]  /*5e10*/  IADD3 R5, R7.reuse, 0x28, RZ ;  /* 0x0000002807057810 */ /* 0x040fe40007ffe0ff */
[----:B------:R-:W-:Y:S02]  /*5e20*/  IADD3 R4, R7, 0x29, RZ ;  /* 0x0000002907047810 */ /* 0x000fe40007ffe0ff */
[----:B-1----:R-:W-:Y:S01]  /*5e30*/  FSEL R25, R21, -INF , !P0 ;  /* 0xff80000015197808 */ /* 0x002fe20004000000 */
[----:B------:R-:W-:Y:S01]  /*5e40*/  MUFU.TANH R14, R14 ;  /* 0x0000000e000e7308 */ /* 0x000fe20000002400 */
[----:B------:R-:W-:Y:S02]  /*5e50*/  FSEL R28, R20, -INF , !P6 ;  /* 0xff800000141c7808 */ /* 0x000fe40007000000 */
[C---:B------:R-:W-:Y:S02]  /*5e60*/  ISETP.GE.AND P0, PT, R5.reuse, R11, PT ;  /* 0x0000000b0500720c */ /* 0x040fe40003f06270 */
[----:B------:R-:W-:-:S02]  /*5e70*/  ISETP.GE.AND P6, PT, R5, R10, PT ;  /* 0x0000000a0500720c */ /* 0x000fc40003fc6270 */
[----:B------:R-:W-:Y:S01]  /*5e80*/  FSEL R24, R22, -INF , !P3 ;  /* 0xff80000016187808 */ /* 0x000fe20005800000 */
[----:B------:R-:W1:Y:S01]  /*5e90*/  MUFU.TANH R181, R181 ;  /* 0x000000b500b57308 */ /* 0x000e620000002400 */
[----:B------:R-:W-:Y:S02]  /*5ea0*/  FSEL R199, R199, -INF , !P5 ;  /* 0xff800000c7c77808 */ /* 0x000fe40006800000 */
[C---:B------:R-:W-:Y:S02]  /*5eb0*/  ISETP.GE.AND P3, PT, R4.reuse, R11, PT ;  /* 0x0000000b0400720c */ /* 0x040fe40003f66270 */
[----:B------:R-:W-:Y:S01]  /*5ec0*/  ISETP.GE.AND P5, PT, R4, R10, PT ;  /* 0x0000000a0400720c */ /* 0x000fe20003fa6270 */
[----:B------:R-:W-:Y:S01]  /*5ed0*/  FMUL.FTZ R4, R188, c[0x0][0x2ec] ;  /* 0x0000bb00bc047a20 */ /* 0x000fe20000410000 */
[----:B------:R-:W-:Y:S01]  /*5ee0*/  IADD3 R5, R7, 0x31, RZ ;  /* 0x0000003107057810 */ /* 0x000fe20007ffe0ff */
[----:B------:R-:W-:Y:S01]  /*5ef0*/  MUFU.TANH R182, R182 ;  /* 0x000000b600b67308 */ /* 0x000fe20000002400 */
[----:B------:R-:W-:-:S02]  /*5f00*/  FSEL R197, R197, -INF , !P0 ;  /* 0xff800000c5c57808 */ /* 0x000fc40004000000 */
[-C--:B------:R-:W-:Y:S02]  /*5f10*/  ISETP.GE.AND P0, PT, R5, R10.reuse, PT ;  /* 0x0000000a0500720c */ /* 0x080fe40003f06270 */
[----:B------:R-:W-:Y:S02]  /*5f20*/  IADD3 R15, R7, 0x21, RZ ;  /* 0x00000021070f7810 */ /* 0x000fe40007ffe0ff */
[----:B--2---:R-:W-:Y:S01]  /*5f30*/  FSEL R180, R180, -INF , !P0 ;  /* 0xff800000b4b47808 */ /* 0x004fe20004000000 */
[----:B------:R-:W2:Y:S01]  /*5f40*/  MUFU.TANH R4, R4 ;  /* 0x0000000400047308 */ /* 0x000ea20000002400 */
[-C--:B------:R-:W-:Y:S02]  /*5f50*/  ISETP.GE.AND P1, PT, R15, R10.reuse, PT ;  /* 0x0000000a0f00720c */ /* 0x080fe40003f26270 */
[----:B------:R-:W-:Y:S02]  /*5f60*/  PLOP3.LUT P0, PT, PT, PT, UP0, 0x80, 0x0 ;  /* 0x000000000000781c */ /* 0x000fe40003f0f008 */
[----:B------:R-:W-:-:S02]  /*5f70*/  ISETP.GE.AND P2, PT, R16, R10, PT ;  /* 0x0000000a1000720c */ /* 0x000fc40003f46270 */
[-C--:B------:R-:W-:Y:S01]  /*5f80*/  ISETP.GE.AND P4, PT, R15, R11.reuse, PT ;  /* 0x0000000b0f00720c */ /* 0x080fe20003f86270 */
[----:B------:R-:W4:Y:S01]  /*5f90*/  MUFU.TANH R179, R179 ;  /* 0x000000b300b37308 */ /* 0x000f220000002400 */
[----:B------:R-:W-:Y:S02]  /*5fa0*/  IADD3 R15, R7, 0x30, RZ ;  /* 0x00000030070f7810 */ /* 0x000fe40007ffe0ff */
[----:B------:R-:W-:Y:S02]  /*5fb0*/  FSEL R194, R23, -INF , !P1 ;  /* 0xff80000017c27808 */ /* 0x000fe40004800000 */
[----:B------:R-:W-:Y:S02]  /*5fc0*/  FSEL R195, R6, -INF , !P2 ;  /* 0xff80000006c37808 */ /* 0x000fe40005000000 */
[----:B------:R-:W-:Y:S01]  /*5fd0*/  FSEL R198, R198, -INF , !P4 ;  /* 0xff800000c6c67808 */ /* 0x000fe20006000000 */
[----:B------:R-:W5:Y:S01]  /*5fe0*/  MUFU.TANH R177, R177 ;  /* 0x000000b100b17308 */ /* 0x000f620000002400 */
[----:B------:R-:W-:Y:S01]  /*5ff0*/  BAR.SYNC.DEFER_BLOCKING 0x0 ;  /* 0x0000000000007b1d */ /* 0x000fe20000010000 */
[----:B------:R-:W-:-:S02]  /*6000*/  ISETP.GE.AND P1, PT, R5, R11, PT ;  /* 0x0000000b0500720c */ /* 0x000fc40003f26270 */
        /* <DEDUP_REMOVED lines=9> */
[----:B------:R-:W-:Y:S02]  /*60a0*/  ISETP.GE.AND P5, PT, R5, R11, PT ;  /* 0x0000000b0500720c */ /* 0x000fe40003fa6270 */
[----:B---3--:R-:W-:Y:S02]  /*60b0*/  FSEL R167, R168, -INF , !P2 ;  /* 0xff800000a8a77808 */ /* 0x008fe40005000000 */
[----:B-1----:R-:W-:-:S02]  /*60c0*/  FSEL R181, R181, -INF , !P4 ;  /* 0xff800000b5b57808 */ /* 0x002fc40006000000 */
[----:B------:R-:W-:Y:S02]  /*60d0*/  FSEL R166, R14, -INF , !P1 ;  /* 0xff8000000ea67808 */ /* 0x000fe40004800000 */
[-C--:B------:R-:W-:Y:S02]  /*60e0*/  ISETP.GE.AND P2, PT, R5, R10.reuse, PT ;  /* 0x0000000a0500720c */ /* 0x080fe40003f46270 */
[C---:B------:R-:W-:Y:S02]  /*60f0*/  ISETP.GE.AND P4, PT, R7.reuse, R11, PT ;  /* 0x0000000b0700720c */ /* 0x040fe40003f86270 */
[----:B------:R-:W-:Y:S02]  /*6100*/  ISETP.GE.AND P1, PT, R7, R10, PT ;  /* 0x0000000a0700720c */ /* 0x000fe40003f26270 */
[----:B--2---:R-:W-:Y:S02]  /*6110*/  FSEL R165, R4, -INF , !P5 ;  /* 0xff80000004a57808 */ /* 0x004fe40006800000 */
[----:B----4-:R-:W-:-:S02]  /*6120*/  FSEL R179, R179, -INF , !P2 ;  /* 0xff800000b3b37808 */ /* 0x010fc40005000000 */
[----:B------:R-:W-:Y:S02]  /*6130*/  FSEL R0, R0, -INF , !P6 ;  /* 0xff80000000007808 */ /* 0x000fe40007000000 */
[----:B------:R-:W-:Y:S02]  /*6140*/  FSEL R4, R2, -INF , !P3 ;  /* 0xff80000002047808 */ /* 0x000fe40005800000 */
[----:B------:R-:W-:Y:S02]  /*6150*/  FSEL R182, R182, -INF , !P4 ;  /* 0xff800000b6b67808 */ /* 0x000fe40006000000 */
[----:B-----5:R-:W-:Y:S01]  /*6160*/  FSEL R177, R177, -INF , !P1 ;  /* 0xff800000b1b17808 */ /* 0x020fe20004800000 */
[----:B------:R-:W-:Y:S05]  /*6170*/  @!P0 BRA `(.L_x_782) ;  /* 0x000001c000008947 */ /* 0x000fea0003800000 */
        /* <DEDUP_REMOVED lines=28> */
.L_x_782:
[----:B------:R-:W-:Y:S01]  /*6340*/  FMNMX.FTZ R2, R164, R0, !PT ;  /* 0x00000000a4027209 */ /* 0x000fe20007810000 */
[----:B------:R-:W-:Y:S01]  /*6350*/  LDSM.16.MT88.4 R20, [R232+0x18000] ;  /* 0x01800000e814783b */ /* 0x000fe20000004200 */
        /* <DEDUP_REMOVED lines=33> */
[----:B-1----:R-:W1:Y:S04]  /*6570*/  SHFL.BFLY PT, R7, R2, 0x2, 0x1f ;  /* 0x0c401f0002077f89 */ /* 0x002e6800000e0000 */
        /* <DEDUP_REMOVED lines=14> */
[C---:B------:R-:W-:Y:S01]  /*6660*/  FMUL.FTZ R178, R0.reuse, c[0x0][0x23c] ;  /* 0x00008f0000b27a20 */ /* 0x040fe20000410000 */
[----:B------:R-:W-:Y:S01]  /*6670*/  MUFU.EX2 R174, R174 ;  /* 0x000000ae00ae7308 */ /* 0x000fe20000000800 */
[--C-:B------:R-:W-:Y:S01]  /*6680*/  FFMA.FTZ R171, R35, c[0x0][0x23c], -R183.reuse ;  /* 0x00008f0023ab7a23 */ /* 0x100fe200000108b7 */
[----:B------:R-:W-:Y:S01]  /*6690*/  FSEL R5, R0, RZ, P0 ;  /* 0x000000ff00057208 */ /* 0x000fe20000000000 */
[--C-:B------:R-:W-:Y:S01]  /*66a0*/  FFMA.FTZ R184, R30, c[0x0][0x23c], -R183.reuse ;  /* 0x00008f001eb87a23 */ /* 0x100fe200000108b7 */
[----:B------:R-:W-:Y:S01]  /*66b0*/  FSEL R178, R178, RZ, P0 ;  /* 0x000000ffb2b27208 */ /* 0x000fe20000000000 */
[----:B------:R-:W-:Y:S01]  /*66c0*/  FFMA.FTZ R185, R31, c[0x0][0x23c], -R183 ;  /* 0x00008f001fb97a23 */ /* 0x000fe200000108b7 */
[----:B------:R-:W-:Y:S01]  /*66d0*/  PLOP3.LUT P0, PT, PT, PT, UP0, 0x80, 0x0 ;  /* 0x000000000000781c */ /* 0x000fe20003f0f008 */
[----:B------:R-:W-:Y:S01]  /*66e0*/  FADD.FTZ R5, R3, -R5 ;  /* 0x8000000503057221 */ /* 0x000fe20000010000 */
[----:B------:R-:W-:Y:S01]  /*66f0*/  MUFU.EX2 R173, R173 ;  /* 0x000000ad00ad7308 */ /* 0x000fe20000000800 */
[--C-:B------:R-:W-:Y:S01]  /*6700*/  FFMA.FTZ R170, R4, c[0x0][0x23c], -R178.reuse ;  /* 0x00008f0004aa7a23 */ /* 0x100fe200000108b2 */
[----:B------:R-:W-:Y:S01]  /*6710*/  FSEL R4, R2, RZ, P1 ;  /* 0x000000ff02047208 */ /* 0x000fe20000800000 */
[----:B------:R-:W-:-:S02]  /*6720*/  FFMA.FTZ R169, R13, c[0x0][0x23c], -R178 ;  /* 0x00008f000da97a23 */ /* 0x000fc400000108b2 */
[----:B------:R-:W-:Y:S02]  /*6730*/  FFMA.FTZ R168, R32, c[0x0][0x23c], -R178 ;  /* 0x00008f0020a87a23 */ /* 0x000fe400000108b2 */
[----:B------:R-:W-:Y:S01]  /*6740*/  FADD.FTZ R4, R164, -R4 ;  /* 0x80000004a4047221 */ /* 0x000fe20000010000 */
[----:B------:R-:W-:Y:S01]  /*6750*/  MUFU.EX2 R172, R172 ;  /* 0x000000ac00ac7308 */ /* 0x000fe20000000800 */
[----:B------:R-:W-:Y:S01]  /*6760*/  FFMA.FTZ R175, R12, c[0x0][0x23c], -R178 ;  /* 0x00008f000caf7a23 */ /* 0x000fe200000108b2 */
[----:B------:R-:W-:Y:S01]  /*6770*/  LDSM.16.MT88.4 R32, [R229+0x1e800] ;  /* 0x01e80000e520783b */ /* 0x000fe20000004200 */
[----:B------:R-:W-:Y:S02]  /*6780*/  FMUL.FTZ R3, R5, c[0x0][0x23c] ;  /* 0x00008f0005037a20 */ /* 0x000fe40000410000 */
[----:B------:R-:W-:Y:S01]  /*6790*/  FMUL.FTZ R4, R4, c[0x0][0x23c] ;  /* 0x00008f0004047a20 */ /* 0x000fe20000410000 */
[----:B------:R-:W1:Y:S01]  /*67a0*/  LDSM.16.MT88.4 R12, [R229+0x18000] ;  /* 0x01800000e50c783b */ /* 0x000e620000004200 */
[--C-:B------:R-:W-:Y:S01]  /*67b0*/  FFMA.FTZ R186, R29, c[0x0][0x23c], -R183.reuse ;  /* 0x00008f001dba7a23 */ /* 0x100fe200000108b7 */
[----:B------:R-:W2:Y:S01]  /*67c0*/  MUFU.EX2 R171, R171 ;  /* 0x000000ab00ab7308 */ /* 0x000ea20000000800 */
[----:B------:R-:W-:-:S02]  /*67d0*/  FFMA.FTZ R187, R28, c[0x0][0x23c], -R183 ;  /* 0x00008f001cbb7a23 */ /* 0x000fc400000108b7 */
[--C-:B------:R-:W-:Y:S01]  /*67e0*/  FFMA.FTZ R188, R27, c[0x0][0x23c], -R178.reuse ;  /* 0x00008f001bbc7a23 */ /* 0x100fe200000108b2 */
[----:B------:R-:W-:Y:S01]  /*67f0*/  LDSM.16.MT88.4 R28, [R229+0x18800] ;  /* 0x01880000e51c783b */ /* 0x000fe20000004200 */
[--C-:B------:R-:W-:Y:S02]  /*6800*/  FFMA.FTZ R189, R26, c[0x0][0x23c], -R178.reuse ;  /* 0x00008f001abd7a23 */ /* 0x100fe400000108b2 */
[--C-:B------:R-:W-:Y:S01]  /*6810*/  FFMA.FTZ R190, R25, c[0x0][0x23c], -R178.reuse ;  /* 0x00008f0019be7a23 */ /* 0x100fe200000108b2 */
[----:B------:R-:W-:Y:S01]  /*6820*/  MUFU.EX2 R170, R170 ;  /* 0x000000aa00aa7308 */ /* 0x000fe20000000800 */
[----:B------:R-:W-:Y:S02]  /*6830*/  FFMA.FTZ R191, R24, c[0x0][0x23c], -R178 ;  /* 0x00008f0018bf7a23 */ /* 0x000fe400000108b2 */
[----:B------:R-:W-:Y:S01]  /*6840*/  LDSM.16.MT88.4 R24, [R228+0x18800] ;  /* 0x01880000e418783b */ /* 0x000fe20000004200 */
[--C-:B------:R-:W-:Y:S02]  /*6850*/  FFMA.FTZ R199, R199, c[0x0][0x23c], -R183.reuse ;  /* 0x00008f00c7c77a23 */ /* 0x100fe400000108b7 */
[----:B------:R-:W-:-:S02]  /*6860*/  FFMA.FTZ R198, R198, c[0x0][0x23c], -R183 ;  /* 0x00008f00c6c67a23 */ /* 0x000fc400000108b7 */
[----:B------:R-:W3:Y:S01]  /*6870*/  MUFU.EX2 R169, R169 ;  /* 0x000000a900a97308 */ /* 0x000ee20000000800 */
[----:B--2---:R-:W-:Y:S01]  /*6880*/  F2FP.PACK_AB R6, R171, R172 ;  /* 0x000000acab06723e */ /* 0x004fe200000000ff */
[--C-:B------:R-:W-:Y:S02]  /*6890*/  FFMA.FTZ R197, R197, c[0x0][0x23c], -R183.reuse ;  /* 0x00008f00c5c57a23 */ /* 0x100fe400000108b7 */
[----:B------:R-:W-:Y:S02]  /*68a0*/  FFMA.FTZ R196, R196, c[0x0][0x23c], -R183 ;  /* 0x00008f00c4c47a23 */ /* 0x000fe400000108b7 */
[--C-:B------:R-:W-:Y:S02]  /*68b0*/  FFMA.FTZ R195, R195, c[0x0][0x23c], -R178.reuse ;  /* 0x00008f00c3c37a23 */ /* 0x100fe400000108b2 */
[----:B------:R-:W-:Y:S01]  /*68c0*/  MUFU.EX2 R168, R168 ;  /* 0x000000a800a87308 */ /* 0x000fe20000000800 */
[--C-:B------:R-:W-:Y:S02]  /*68d0*/  FFMA.FTZ R194, R194, c[0x0][0x23c], -R178.reuse ;  /* 0x00008f00c2c27a23 */ /* 0x100fe400000108b2 */
[----:B------:R-:W-:-:S02]  /*68e0*/  FFMA.FTZ R193, R193, c[0x0][0x23c], -R178 ;  /* 0x00008f00c1c17a23 */ /* 0x000fc400000108b2 */
[--C-:B------:R-:W-:Y:S02]  /*68f0*/  FFMA.FTZ R192, R192, c[0x0][0x23c], -R178.reuse ;  /* 0x00008f00c0c07a23 */ /* 0x100fe400000108b2 */
[--C-:B------:R-:W-:Y:S01]  /*6900*/  FFMA.FTZ R200, R167, c[0x0][0x23c], -R183.reuse ;  /* 0x00008f00a7c87a23 */ /* 0x100fe200000108b7 */
[----:B------:R-:W2:Y:S01]  /*6910*/  MUFU.EX2 R175, R175 ;  /* 0x000000af00af7308 */ /* 0x000ea20000000800 */
[----:B---3--:R-:W-:Y:S01]  /*6920*/  F2FP.PACK_AB R5, R169, R170 ;  /* 0x000000aaa905723e */ /* 0x008fe200000000ff */
[--C-:B------:R-:W-:Y:S02]  /*6930*/  FFMA.FTZ R201, R166, c[0x0][0x23c], -R183.reuse ;  /* 0x00008f00a6c97a23 */ /* 0x100fe400000108b7 */
[--C-:B------:R-:W-:Y:S02]  /*6940*/  FFMA.FTZ R202, R165, c[0x0][0x23c], -R183.reuse ;  /* 0x00008f00a5ca7a23 */ /* 0x100fe400000108b7 */
[----:B------:R-:W-:Y:S01]  /*6950*/  LDSM.16.MT88.4 R164, [R229+0x1f000] ;  /* 0x01f00000e5a4783b */ /* 0x000fe20000004200 */
[----:B------:R-:W-:Y:S01]  /*6960*/  FFMA.FTZ R182, R182, c[0x0][0x23c], -R183 ;  /* 0x00008f00b6b67a23 */ /* 0x000fe200000108b7 */
[----:B------:R3:W4:Y:S01]  /*6970*/  MUFU.EX2 R176, R4 ;  /* 0x0000000400b07308 */ /* 0x0007220000000800 */
[----:B------:R-:W-:-:S02]  /*6980*/  FFMA.FTZ R181, R181, c[0x0][0x23c], -R178 ;  /* 0x00008f00b5b57a23 */ /* 0x000fc400000108b2 */
[--C-:B------:R-:W-:Y:S02]  /*6990*/  FFMA.FTZ R180, R180, c[0x0][0x23c], -R178.reuse ;  /* 0x00008f00b4b47a23 */ /* 0x100fe400000108b2 */
[--C-:B------:R-:W-:Y:S02]  /*69a0*/  FFMA.FTZ R179, R179, c[0x0][0x23c], -R178.reuse ;  /* 0x00008f00b3b37a23 */ /* 0x100fe400000108b2 */
[----:B------:R-:W-:Y:S01]  /*69b0*/  FFMA.FTZ R177, R177, c[0x0][0x23c], -R178 ;  /* 0x00008f00b1b17a23 */ /* 0x000fe200000108b2 */
[----:B------:R-:W5:Y:S01]  /*69c0*/  MUFU.EX2 R3, R3 ;  /* 0x0000000300037308 */ /* 0x000f620000000800 */
[----:B--2---:R-:W-:Y:S02]  /*69d0*/  F2FP.PACK_AB R7, R175, R168 ;  /* 0x000000a8af07723e */ /* 0x004fe400000000ff */
        /* <DEDUP_REMOVED lines=71> */
[-C--:B------:R-:W-:Y:S01]  /*6e50*/  FMUL.FTZ R49, R49, R176.reuse ;  /* 0x000000b031317220 */ /* 0x080fe20000410000 */
        /* <DEDUP_REMOVED lines=8> */
[----:B------:R-:W1:Y:S01]  /*6ee0*/  MUFU.EX2 R195, R195 ;  /* 0x000000c300c37308 */ /* 0x000e620000000800 */
        /* <DEDUP_REMOVED lines=20> */
[-C--:B------:R-:W-:Y:S02]  /*7030*/  FMUL.FTZ R67, R67, R3.reuse ;  /* 0x0000000343437220 */ /* 0x080fe40000410000 */
[-C--:B------:R-:W-:Y:S02]  /*7040*/  FMUL.FTZ R68, R68, R176.reuse ;  /* 0x000000b044447220 */ /* 0x080fe40000410000 */
[----:B------:R-:W-:Y:S01]  /*7050*/  FMUL.FTZ R69, R69, R176 ;  /* 0x000000b045457220 */ /* 0x000fe20000410000 */
[----:B--2---:R-:W-:Y:S01]  /*7060*/  HMMA.16816.F32 R60, R4, R16, R60 ;  /* 0x00000010043c723c */ /* 0x004fe2000000183c */
[-C--:B------:R-:W-:Y:S01]  /*7070*/  FMUL.FTZ R70, R70, R3.reuse ;  /* 0x0000000346467220 */ /* 0x080fe20000410000 */
[----:B------:R-:W2:Y:S01]  /*7080*/  MUFU.EX2 R200, R200 ;  /* 0x000000c800c87308 */ /* 0x000ea20000000800 */
[----:B------:R-:W-:-:S02]  /*7090*/  FMUL.FTZ R71, R71, R3 ;  /* 0x0000000347477220 */ /* 0x000fc40000410000 */
[-C--:B------:R-:W-:Y:S02]  /*70a0*/  FMUL.FTZ R72, R72, R176.reuse ;  /* 0x000000b048487220 */ /* 0x080fe40000410000 */
[-C--:B------:R-:W-:Y:S01]  /*70b0*/  FMUL.FTZ R73, R73, R176.reuse ;  /* 0x000000b049497220 */ /* 0x080fe20000410000 */
[C---:B------:R-:W-:Y:S01]  /*70c0*/  HMMA.16816.F32 R64, R4.reuse, R18, R64 ;  /* 0x000000120440723c */ /* 0x040fe20000001840 */
[-C--:B------:R-:W-:Y:S01]  /*70d0*/  FMUL.FTZ R74, R74, R3.reuse ;  /* 0x000000034a4a7220 */ /* 0x080fe20000410000 */
[----:B------:R-:W2:Y:S01]  /*70e0*/  LDSM.16.MT88.4 R16, [R229+0x1c000] ;  /* 0x01c00000e510783b */ /* 0x000ea20000004200 */
[-C--:B------:R-:W-:Y:S01]  /*70f0*/  FMUL.FTZ R75, R75, R3.reuse ;  /* 0x000000034b4b7220 */ /* 0x080fe20000410000 */
[----:B------:R-:W-:Y:S01]  /*7100*/  MUFU.EX2 R201, R201 ;  /* 0x000000c900c97308 */ /* 0x000fe20000000800 */
        /* <DEDUP_REMOVED lines=25> */
[----:B------:R-:W1:Y:S01]  /*72a0*/  MUFU.EX2 R180, R180 ;  /* 0x000000b400b47308 */ /* 0x000e620000000800 */
[-C--:B------:R-:W-:Y:S02]  /*72b0*/  FMUL.FTZ R92, R92, R176.reuse ;  /* 0x000000b05c5c7220 */ /* 0x080fe40000410000 */
[-C--:B------:R-:W-:Y:S01]  /*72c0*/  FMUL.FTZ R93, R93, R176.reuse ;  /* 0x000000b05d5d7220 */ /* 0x080fe20000410000 */
[----:B--2---:R-:W-:Y:S01]  /*72d0*/  HMMA.16816.F32 R84, R4, R16, R84 ;  /* 0x000000100454723c */ /* 0x004fe20000001854 */
[-C--:B------:R-:W-:Y:S02]  /*72e0*/  FMUL.FTZ R94, R94, R3.reuse ;  /* 0x000000035e5e7220 */ /* 0x080fe40000410000 */
[----:B------:R-:W-:Y:S01]  /*72f0*/  FMUL.FTZ R95, R95, R3 ;  /* 0x000000035f5f7220 */ /* 0x000fe20000410000 */
[----:B------:R-:W2:Y:S01]  /*7300*/  MUFU.EX2 R179, R179 ;  /* 0x000000b300b37308 */ /* 0x000ea20000000800 */
        /* <DEDUP_REMOVED lines=32> */
[----:B--2---:R-:W-:Y:S01]  /*7510*/  HMMA.16816.F32 R108, R4, R16, R108 ;  /* 0x00000010046c723c */ /* 0x004fe2000000186c */
[----:B------:R-:W-:Y:S02]  /*7520*/  FMUL.FTZ R119, R119, R3 ;  /* 0x0000000377777220 */ /* 0x000fe40000410000 */
[----:B------:R-:W-:-:S02]  /*7530*/  FMUL.FTZ R120, R120, R176 ;  /* 0x000000b078787220 */ /* 0x000fc40000410000 */
[-C--:B------:R-:W-:Y:S02]  /*7540*/  FMUL.FTZ R121, R121, R176.reuse ;  /* 0x000000b079797220 */ /* 0x080fe40000410000 */
[-C--:B------:R-:W-:Y:S01]  /*7550*/  FMUL.FTZ R122, R122, R3.reuse ;  /* 0x000000037a7a7220 */ /* 0x080fe20000410000 */
[C---:B------:R-:W-:Y:S01]  /*7560*/  HMMA.16816.F32 R112, R4.reuse, R18, R112 ;  /* 0x000000120470723c */ /* 0x040fe20000001870 */
[-C--:B------:R-:W-:Y:S01]  /*7570*/  FMUL.FTZ R123, R123, R3.reuse ;  /* 0x000000037b7b7220 */ /* 0x080fe20000410000 */
[----:B------:R-:W2:Y:S01]  /*7580*/  LDSM.16.MT88.4 R16, [R232+0x18800] ;  /* 0x01880000e810783b */ /* 0x000ea20000004200 */
        /* <DEDUP_REMOVED lines=9> */
[----:B------:R-:W1:Y:S01]  /*7620*/  LDSM.16.MT88.4 R12, [R230+0x18800] ;  /* 0x01880000e60c783b */ /* 0x000e620000004200 */
        /* <DEDUP_REMOVED lines=26> */
[----:B----4-:R-:W-:Y:S02]  /*77d0*/  FADD.FTZ R187, R199, R187 ;  /* 0x000000bbc7bb7221 */ /* 0x010fe40000010000 */
[----:B------:R-:W-:-:S03]  /*77e0*/  FADD.FTZ R191, R195, R191 ;  /* 0x000000bfc3bf7221 */ /* 0x000fc60000010000 */
[C---:B------:R-:W-:Y:S01]  /*77f0*/  HMMA.16816.F32 R156, R4.reuse, R18, R156 ;  /* 0x00000012049c723c */ /* 0x040fe2000000189c */
[----:B------:R-:W2:Y:S07]  /*7800*/  LDSM.16.MT88.4 R16, [R230+0x1a800] ;  /* 0x01a80000e610783b */ /* 0x000eae0000004200 */
        /* <DEDUP_REMOVED lines=65> */
[C---:B-1----:R-:W-:Y:S01]  /*7c20*/  HMMA.16816.F32 R152, R4.reuse, R12, R152 ;  /* 0x0000000c0498723c */ /* 0x042fe20000001898 */
[----:B------:R-:W-:Y:S02]  /*7c30*/  FADD.FTZ R252, R177, R192 ;  /* 0x000000c0b1fc7221 */ /* 0x000fe40000010000 */
[----:B------:R-:W-:Y:S05]  /*7c40*/  STL [R1], R203 ;  /* 0x000000cb01007387 */ /* 0x000fea0000100800 */
        /* <DEDUP_REMOVED lines=125> */
[----:B------:R-:W1:Y:S04]  /*8420*/  LDSM.16.M88.4 R20, [R237+0x10800] ;  /* 0x01080000ed14783b */ /* 0x000e680000000200 */
        /* <DEDUP_REMOVED lines=8> */
[C---:B--2---:R-:W-:Y:S03]  /*84b0*/  HMMA.16816.F32 R4, R184.reuse, R28, RZ ;  /* 0x0000001cb804723c */ /* 0x044fe600000018ff */
[----:B------:R-:W-:Y:S04]  /*84c0*/  LDSM.16.M88.4 R176, [R231+0x11800] ;  /* 0x01180000e7b0783b */ /* 0x000fe80000000200 */
[----:B------:R-:W0:Y:S01]  /*84d0*/  LDGDEPBAR ;  /* 0x00000000000079af */ /* 0x000e220000000000 */
[C---:B-1----:R-:W-:Y:S08]  /*84e0*/  HMMA.16816.F32 R24, R184.reuse, R20, RZ ;  /* 0x00000014b818723c */ /* 0x042ff000000018ff */
        /* <DEDUP_REMOVED lines=182> */
[----:B------:R-:W-:Y:S04]  /*9050*/  MUFU.TANH R176, R6 ;  /* 0x0000000600b07308 */ /* 0x000fe80000002400 */
[----:B------:R-:W-:Y:S01]  /*9060*/  HMMA.16816.F32 R20, R164, R34, R20 ;  /* 0x00000022a414723c */ /* 0x000fe20000001814 */
[----:B------:R-:W3:Y:S01]  /*9070*/  LDSM.16.M88.4 R32, [R212] ;  /* 0x00000000d420783b */ /* 0x000ee20000000200 */
[----:B------:R-:W-:-:S02]  /*9080*/  FMUL.FTZ R28, R28, c[0x0][0x2ec] ;  /* 0x0000bb001c1c7a20 */ /* 0x000fc40000410000 */
[----:B------:R4:W5:Y:S01]  /*9090*/  MUFU.TANH R177, R7 ;  /* 0x0000000700b17308 */ /* 0x0009620000002400 */
[----:B------:R-:W-:Y:S02]  /*90a0*/  FMUL.FTZ R30, R30, c[0x0][0x2ec] ;  /* 0x0000bb001e1e7a20 */ /* 0x000fe40000410000 */
[----:B------:R-:W-:Y:S01]  /*90b0*/  FMUL.FTZ R29, R29, c[0x0][0x2ec] ;  /* 0x0000bb001d1d7a20 */ /* 0x000fe20000410000 */
[----:B------:R-:W-:Y:S01]  /*90c0*/  HMMA.16816.F32 R168, R164, R178, R168 ;  /* 0x000000b2a4a8723c */ /* 0x000fe200000018a8 */
[----:B------:R-:W-:-:S03]  /*90d0*/  FMUL.FTZ R31, R31, c[0x0][0x2ec] ;  /* 0x0000bb001f1f7a20 */ /* 0x000fc60000410000 */
[----:B------:R-:W-:Y:S04]  /*90e0*/  MUFU.TANH R28, R28 ;  /* 0x0000001c001c7308 */ /* 0x000fe80000002400 */
[----:B------:R-:W-:Y:S01]  /*90f0*/  FMUL.FTZ R24, R24, c[0x0][0x2ec] ;  /* 0x0000bb0018187a20 */ /* 0x000fe20000410000 */
[----:B-1----:R-:W-:Y:S01]  /*9100*/  HMMA.16816.F32 R188, R192, R12, R188 ;  /* 0x0000000cc0bc723c */ /* 0x002fe200000018bc */
[----:B------:R-:W-:Y:S01]  /*9110*/  FMUL.FTZ R25, R25, c[0x0][0x2ec] ;  /* 0x0000bb0019197a20 */ /* 0x000fe20000410000 */
[----:B----4-:R-:W1:Y:S01]  /*9120*/  LDSM.16.M88.4 R4, [R224+0x7000] ;  /* 0x00700000e004783b */ /* 0x010e620000000200 */
        /* <DEDUP_REMOVED lines=8> */
[C---:B---3--:R-:W-:Y:S04]  /*91b0*/  HMMA.16816.F32 R188, R180.reuse, R32, R188 ;  /* 0x00000020b4bc723c */ /* 0x048fe800000018bc */
[----:B------:R-:W-:Y:S04]  /*91c0*/  MUFU.TANH R30, R30 ;  /* 0x0000001e001e7308 */ /* 0x000fe80000002400 */
[----:B------:R-:W-:Y:S04]  /*91d0*/  HMMA.16816.F32 R184, R180, R34, R184 ;  /* 0x00000022b4b8723c */ /* 0x000fe800000018b8 */
[----:B------:R-:W3:Y:S04]  /*91e0*/  MUFU.TANH R29, R29 ;  /* 0x0000001d001d7308 */ /* 0x000ee80000002400 */
[----:B------:R-:W-:Y:S01]  /*91f0*/  FMUL.FTZ R23, R23, c[0x0][0x2ec] ;  /* 0x0000bb0017177a20 */ /* 0x000fe20000410000 */
[C---:B-1----:R-:W-:Y:S03]  /*9200*/  HMMA.16816.F32 R172, R16.reuse, R4, R172 ;  /* 0x0000000410ac723c */ /* 0x042fe600000018ac */
[----:B------:R1:W-:Y:S04]  /*9210*/  MUFU.TANH R5, R27 ;  /* 0x0000001b00057308 */ /* 0x0003e80000002400 */
[----:B------:R-:W-:Y:S01]  /*9220*/  FMUL.FTZ R4, R20, c[0x0][0x2ec] ;  /* 0x0000bb0014047a20 */ /* 0x000fe20000410000 */
[----:B------:R-:W-:Y:S01]  /*9230*/  HMMA.16816.F32 R168, R16, R6, R168 ;  /* 0x0000000610a8723c */ /* 0x000fe200000018a8 */
[----:B------:R-:W-:-:S02]  /*9240*/  FMUL.FTZ R20, R21, c[0x0][0x2ec] ;  /* 0x0000bb0015147a20 */ /* 0x000fc40000410000 */
[----:B------:R-:W4:Y:S01]  /*9250*/  MUFU.TANH R31, R31 ;  /* 0x0000001f001f7308 */ /* 0x000f220000002400 */
[----:B------:R-:W-:-:S03]  /*9260*/  FMUL.FTZ R21, R22, c[0x0][0x2ec] ;  /* 0x0000bb0016157a20 */ /* 0x000fc60000410000 */
[----:B------:R-:W-:Y:S01]  /*9270*/  IMAD.U32 R6, RZ, RZ, UR11 ;  /* 0x0000000bff067e24 */ /* 0x000fe2000f8e00ff */
[----:B-1----:R-:W1:Y:S03]  /*9280*/  LDSM.16.M88.4 R24, [R231+0x17800] ;  /* 0x01780000e718783b */ /* 0x002e660000000200 */
[----:B------:R-:W-:Y:S01]  /*9290*/  IMAD R204, R6, 0x40, R204 ;  /* 0x0000004006cc7824 */ /* 0x000fe200078e02cc */
[----:B------:R-:W1:Y:S01]  /*92a0*/  MUFU.TANH R4, R4 ;  /* 0x0000000400047308 */ /* 0x000e620000002400 */
[----:B------:R-:W-:-:S04]  /*92b0*/  DEPBAR.LE SB0, 0x0 ;  /* 0x000080000000791a */ /* 0x000fc80000000000 */
[----:B------:R-:W-:Y:S01]  /*92c0*/  IADD3 R6, R204, 0x1, RZ ;  /* 0x00000001cc067810 */ /* 0x000fe20007ffe0ff */
[----:B------:R-:W-:Y:S01]  /*92d0*/  FMUL.FTZ R22, R172, c[0x0][0x2ec] ;  /* 0x0000bb00ac167a20 */ /* 0x000fe20000410000 */
[----:B------:R-:W-:Y:S01]  /*92e0*/  IADD3 R7, R204, 0x9, RZ ;  /* 0x00000009cc077810 */ /* 0x000fe20007ffe0ff */
[----:B------:R-:W-:Y:S01]  /*92f0*/  FMUL.FTZ R32, R175, c[0x0][0x2ec] ;  /* 0x0000bb00af207a20 */ /* 0x000fe20000410000 */
[CC--:B------:R-:W-:Y:S01]  /*9300*/  ISETP.GE.AND P5, PT, R6.reuse, R11.reuse, PT ;  /* 0x0000000b0600720c */ /* 0x0c0fe20003fa6270 */
[----:B------:R-:W1:Y:S01]  /*9310*/  MUFU.TANH R21, R21 ;  /* 0x0000001500157308 */ /* 0x000e620000002400 */
[-C--:B------:R-:W-:Y:S01]  /*9320*/  ISETP.GE.AND P2, PT, R6, R10.reuse, PT ;  /* 0x0000000a0600720c */ /* 0x080fe20003f46270 */
[----:B------:R-:W-:Y:S01]  /*9330*/  FMUL.FTZ R168, R168, c[0x0][0x2ec] ;  /* 0x0000bb00a8a87a20 */ /* 0x000fe20000410000 */
[----:B------:R-:W-:Y:S01]  /*9340*/  IADD3 R6, R204, 0x8, RZ ;  /* 0x00000008cc067810 */ /* 0x000fe20007ffe0ff */
[----:B------:R-:W-:Y:S01]  /*9350*/  FMUL.FTZ R34, R170, c[0x0][0x2ec] ;  /* 0x0000bb00aa227a20 */ /* 0x000fe20000410000 */
[----:B--2---:R-:W-:Y:S01]  /*9360*/  FSEL R200, R200, -INF , !P5 ;  /* 0xff800000c8c87808 */ /* 0x004fe20006800000 */
[----:B------:R-:W-:Y:S01]  /*9370*/  FMUL.FTZ R173, R173, c[0x0][0x2ec] ;  /* 0x0000bb00adad7a20 */ /* 0x000fe20000410000 */
[CC--:B------:R-:W-:Y:S01]  /*9380*/  ISETP.GE.AND P4, PT, R6.reuse, R11.reuse, PT ;  /* 0x0000000b0600720c */ /* 0x0c0fe20003f86270 */
[----:B------:R-:W2:Y:S01]  /*9390*/  MUFU.TANH R23, R23 ;  /* 0x0000001700177308 */ /* 0x000ea20000002400 */
[-C--:B------:R-:W-:Y:S01]  /*93a0*/  ISETP.GE.AND P1, PT, R6, R10.reuse, PT ;  /* 0x0000000a0600720c */ /* 0x080fe20003f26270 */
[----:B------:R-:W-:Y:S01]  /*93b0*/  FMUL.FTZ R174, R174, c[0x0][0x2ec] ;  /* 0x0000bb00aeae7a20 */ /* 0x000fe20000410000 */
[----:B------:R-:W-:Y:S01]  /*93c0*/  IADD3 R6, R204, 0x10, RZ ;  /* 0x00000010cc067810 */ /* 0x000fe20007ffe0ff */
[----:B------:R-:W-:Y:S01]  /*93d0*/  FMUL.FTZ R169, R169, c[0x0][0x2ec] ;  /* 0x0000bb00a9a97a20 */ /* 0x000fe20000410000 */
[-C--:B------:R-:W-:Y:S01]  /*93e0*/  ISETP.GE.AND P0, PT, R7, R11.reuse, PT ;  /* 0x0000000b0700720c */ /* 0x080fe20003f06270 */
[----:B------:R-:W-:Y:S01]  /*93f0*/  FMUL.FTZ R35, R171, c[0x0][0x2ec] ;  /* 0x0000bb00ab237a20 */ /* 0x000fe20000410000 */
[C---:B------:R-:W-:Y:S01]  /*9400*/  ISETP.GE.AND P3, PT, R6.reuse, R11, PT ;  /* 0x0000000b0600720c */ /* 0x040fe20003f66270 */
[----:B------:R-:W2:Y:S01]  /*9410*/  MUFU.TANH R22, R22 ;  /* 0x0000001600167308 */ /* 0x000ea20000002400 */
[----:B------:R-:W-:-:S02]  /*9420*/  ISETP.GE.AND P5, PT, R6, R10, PT ;  /* 0x0000000a0600720c */ /* 0x000fc40003fa6270 */
[----:B------:R-:W-:Y:S02]  /*9430*/  IADD3 R6, R204, 0x11, RZ ;  /* 0x00000011cc067810 */ /* 0x000fe40007ffe0ff */
[----:B------:R-:W-:Y:S02]  /*9440*/  ISETP.GE.AND P6, PT, R7, R10, PT ;  /* 0x0000000a0700720c */ /* 0x000fe40003fc6270 */
[----:B-----5:R-:W-:Y:S01]  /*9450*/  FSEL R7, R177, -INF , !P2 ;  /* 0xff800000b1077808 */ /* 0x020fe20005000000 */
[----:B------:R-:W5:Y:S01]  /*9460*/  MUFU.TANH R32, R32 ;  /* 0x0000002000207308 */ /* 0x000f620000002400 */
[----:B------:R-:W-:Y:S02]  /*9470*/  ISETP.GE.AND P2, PT, R6, R11, PT ;  /* 0x0000000b0600720c */ /* 0x000fe40003f46270 */
[----:B---3--:R-:W-:Y:S01]  /*9480*/  FSEL R33, R29, -INF , !P0 ;  /* 0xff8000001d217808 */ /* 0x008fe20004000000 */
[C---:B-1----:R-:W-:Y:S04]  /*9490*/  HMMA.16816.F32 R188, R164.reuse, R24, R188 ;  /* 0x00000018a4bc723c */ /* 0x042fe800000018bc */
[----:B------:R1:W3:Y:S03]  /*94a0*/  MUFU.TANH R194, R168 ;  /* 0x000000a800c27308 */ /* 0x0002e60000002400 */
[----:B------:R-:W-:Y:S01]  /*94b0*/  IADD3 R24, R204, 0x19, RZ ;  /* 0x00000019cc187810 */ /* 0x000fe20007ffe0ff */
[----:B------:R-:W-:Y:S04]  /*94c0*/  HMMA.16816.F32 R184, R164, R26, R184 ;  /* 0x0000001aa4b8723c */ /* 0x000fe800000018b8 */
[----:B------:R-:W-:Y:S03]  /*94d0*/  MUFU.TANH R20, R20 ;  /* 0x0000001400147308 */ /* 0x000fe60000002400 */
[----:B------:R-:W-:-:S02]  /*94e0*/  FSEL R26, R178, -INF , !P3 ;  /* 0xff800000b21a7808 */ /* 0x000fc40005800000 */
[-C--:B------:R-:W-:Y:S02]  /*94f0*/  ISETP.GE.AND P3, PT, R24, R10.reuse, PT ;  /* 0x0000000a1800720c */ /* 0x080fe40003f66270 */
[----:B------:R-:W-:Y:S01]  /*9500*/  FSEL R27, R179, -INF , !P2 ;  /* 0xff800000b31b7808 */ /* 0x000fe20005000000 */
[----:B------:R-:W-:Y:S04]  /*9510*/  MUFU.TANH R195, R173 ;  /* 0x000000ad00c37308 */ /* 0x000fe80000002400 */
[C---:B------:R-:W-:Y:S04]  /*9520*/  HMMA.16816.F32 R188, R16.reuse, R12, R188 ;  /* 0x0000000c10bc723c */ /* 0x040fe800000018bc */
[----:B------:R-:W-:Y:S03]  /*9530*/  MUFU.TANH R192, R174 ;  /* 0x000000ae00c07308 */ /* 0x000fe60000002400 */
[----:B------:R-:W-:Y:S01]  /*9540*/  FSEL R13, R28, -INF , !P4 ;  /* 0xff8000001c0d7808 */ /* 0x000fe20006000000 */
[----:B------:R-:W-:Y:S01]  /*9550*/  HMMA.16816.F32 R184, R16, R14, R184 ;  /* 0x0000000e10b8723c */ /* 0x000fe200000018b8 */
[----:B------:R-:W-:-:S02]  /*9560*/  ISETP.GE.AND P4, PT, R6, R10, PT ;  /* 0x0000000a0600720c */ /* 0x000fc40003f86270 */
[----:B------:R-:W-:Y:S01]  /*9570*/  IADD3 R6, R204, 0x18, RZ ;  /* 0x00000018cc067810 */ /* 0x000fe20007ffe0ff */
[----:B------:R1:W-:Y:S01]  /*9580*/  MUFU.TANH R193, R169 ;  /* 0x000000a900c17308 */ /* 0x0003e20000002400 */
[----:B------:R-:W-:Y:S02]  /*9590*/  FSEL R12, R30, -INF , !P1 ;  /* 0xff8000001e0c7808 */ /* 0x000fe40004800000 */
[----:B------:R-:W-:Y:S02]  /*95a0*/  ISETP.GE.AND P1, PT, R6, R11, PT ;  /* 0x0000000b0600720c */ /* 0x000fe40003f26270 */
[----:B------:R-:W-:Y:S02]  /*95b0*/  IADD3 R15, R204, 0x20, RZ ;  /* 0x00000020cc0f7810 */ /* 0x000fe40007ffe0ff */
[----:B------:R-:W-:Y:S01]  /*95c0*/  ISETP.GE.AND P0, PT, R6, R10, PT ;  /* 0x0000000a0600720c */ /* 0x000fe20003f06270 */
[----:B------:R-:W-:Y:S01]  /*95d0*/  MUFU.TANH R34, R34 ;  /* 0x0000002200227308 */ /* 0x000fe20000002400 */
[----:B----4-:R-:W-:-:S02]  /*95e0*/  FSEL R6, R31, -INF , !P6 ;  /* 0xff8000001f067808 */ /* 0x010fc40007000000 */
[----:B------:R-:W-:Y:S01]  /*95f0*/  FSEL R31, R196, -INF , !P5 ;  /* 0xff800000c41f7808 */ /* 0x000fe20006800000 */
[----:B------:R-:W-:Y:S01]  /*9600*/  FMUL.FTZ R178, R191, c[0x0][0x2ec] ;  /* 0x0000bb00bfb27a20 */ /* 0x000fe20000410000 */
[----:B------:R-:W-:Y:S01]  /*9610*/  ISETP.GE.AND P5, PT, R15, R11, PT ;  /* 0x0000000b0f00720c */ /* 0x000fe20003fa6270 */
[----:B------:R-:W-:Y:S01]  /*9620*/  FMUL.FTZ R181, R188, c[0x0][0x2ec] ;  /* 0x0000bb00bcb57a20 */ /* 0x000fe20000410000 */
[----:B------:R-:W-:Y:S01]  /*9630*/  FSEL R30, R5, -INF , !P4 ;  /* 0xff800000051e7808 */ /* 0x000fe20006000000 */
[----:B------:R-:W-:Y:S01]  /*9640*/  FMUL.FTZ R180, R189, c[0x0][0x2ec] ;  /* 0x0000bb00bdb47a20 */ /* 0x000fe20000410000 */
[----:B------:R-:W-:Y:S01]  /*9650*/  FSEL R25, R4, -INF , !P1 ;  /* 0xff80000004197808 */ /* 0x000fe20004800000 */
[----:B------:R-:W4:Y:S01]  /*9660*/  MUFU.TANH R178, R178 ;  /* 0x000000b200b27308 */ /* 0x000f220000002400 */
[----:B------:R-:W-:Y:S01]  /*9670*/  IADD3 R14, R204, 0x21, RZ ;  /* 0x00000021cc0e7810 */ /* 0x000fe20007ffe0ff */
[----:B-1----:R-:W-:Y:S01]  /*9680*/  FMUL.FTZ R168, R190, c[0x0][0x2ec] ;  /* 0x0000bb00bea87a20 */ /* 0x002fe20000410000 */
[----:B------:R-:W-:Y:S01]  /*9690*/  IADD3 R5, R204, 0x28, RZ ;  /* 0x00000028cc057810 */ /* 0x000fe20007ffe0ff */
[----:B------:R-:W-:Y:S01]  /*96a0*/  FMUL.FTZ R171, R184, c[0x0][0x2ec] ;  /* 0x0000bb00b8ab7a20 */ /* 0x000fe20000410000 */
[----:B------:R-:W-:Y:S01]  /*96b0*/  IADD3 R4, R204, 0x29, RZ ;  /* 0x00000029cc047810 */ /* 0x000fe20007ffe0ff */
[----:B------:R-:W-:Y:S01]  /*96c0*/  FMUL.FTZ R169, R185, c[0x0][0x2ec] ;  /* 0x0000bb00b9a97a20 */ /* 0x000fe20000410000 */
[----:B------:R-:W-:Y:S01]  /*96d0*/  FSEL R29, R21, -INF , !P0 ;  /* 0xff800000151d7808 */ /* 0x000fe20004000000 */
[----:B------:R-:W-:Y:S01]  /*96e0*/  FMUL.FTZ R175, R187, c[0x0][0x2ec] ;  /* 0x0000bb00bbaf7a20 */ /* 0x000fe20000410000 */
[----:B--2---:R-:W-:Y:S01]  /*96f0*/  FSEL R28, R23, -INF , !P3 ;  /* 0xff800000171c7808 */ /* 0x004fe20005800000 */
[----:B------:R-:W1:Y:S01]  /*9700*/  MUFU.TANH R35, R35 ;  /* 0x0000002300237308 */ /* 0x000e620000002400 */
[----:B------:R-:W-:-:S02]  /*9710*/  FSEL R196, R22, -INF , !P5 ;  /* 0xff80000016c47808 */ /* 0x000fc40006800000 */
[-C--:B------:R-:W-:Y:S02]  /*9720*/  ISETP.GE.AND P1, PT, R14, R10.reuse, PT ;  /* 0x0000000a0e00720c */ /* 0x080fe40003f26270 */
[-C--:B------:R-:W-:Y:S02]  /*9730*/  ISETP.GE.AND P0, PT, R5, R11.reuse, PT ;  /* 0x0000000b0500720c */ /* 0x080fe40003f06270 */
[C---:B------:R-:W-:Y:S01]  /*9740*/  ISETP.GE.AND P3, PT, R4.reuse, R11, PT ;  /* 0x0000000b0400720c */ /* 0x040fe20003f66270 */
[----:B------:R-:W2:Y:S01]  /*9750*/  MUFU.TANH R181, R181 ;  /* 0x000000b500b57308 */ /* 0x000ea20000002400 */
[----:B------:R-:W-:Y:S02]  /*9760*/  ISETP.GE.AND P5, PT, R4, R10, PT ;  /* 0x0000000a0400720c */ /* 0x000fe40003fa6270 */
[----:B------:R-:W-:Y:S02]  /*9770*/  IADD3 R4, R204, 0x31, RZ ;  /* 0x00000031cc047810 */ /* 0x000fe40007ffe0ff */
[----:B-----5:R-:W-:-:S02]  /*9780*/  FSEL R191, R32, -INF , !P1 ;  /* 0xff80000020bf7808 */ /* 0x020fc40004800000 */
[----:B---3--:R-:W-:Y:S01]  /*9790*/  FSEL R194, R194, -INF , !P0 ;  /* 0xff800000c2c27808 */ /* 0x008fe20004000000 */
[----:B------:R-:W-:Y:S01]  /*97a0*/  MUFU.TANH R180, R180 ;  /* 0x000000b400b47308 */ /* 0x000fe20000002400 */
[CC--:B------:R-:W-:Y:S02]  /*97b0*/  ISETP.GE.AND P1, PT, R4.reuse, R11.reuse, PT ;  /* 0x0000000b0400720c */ /* 0x0c0fe40003f26270 */
[----:B------:R-:W-:Y:S01]  /*97c0*/  ISETP.GE.AND P0, PT, R4, R10, PT ;  /* 0x0000000a0400720c */ /* 0x000fe20003f06270 */
[----:B------:R-:W-:Y:S01]  /*97d0*/  FMUL.FTZ R4, R186, c[0x0][0x2ec] ;  /* 0x0000bb00ba047a20 */ /* 0x000fe20000410000 */
[----:B------:R-:W-:Y:S02]  /*97e0*/  ISETP.GE.AND P6, PT, R24, R11, PT ;  /* 0x0000000b1800720c */ /* 0x000fe40003fc6270 */
[----:B----4-:R-:W-:Y:S01]  /*97f0*/  FSEL R178, R178, -INF , !P0 ;  /* 0xff800000b2b27808 */ /* 0x010fe20004000000 */
[----:B------:R-:W3:Y:S01]  /*9800*/  MUFU.TANH R168, R168 ;  /* 0x000000a800a87308 */ /* 0x000ee20000002400 */
[----:B------:R-:W-:-:S02]  /*9810*/  FSEL R24, R20, -INF , !P6 ;  /* 0xff80000014187808 */ /* 0x000fc40007000000 */
[-C--:B------:R-:W-:Y:S02]  /*9820*/  ISETP.GE.AND P2, PT, R15, R10.reuse, PT ;  /* 0x0000000a0f00720c */ /* 0x080fe40003f46270 */
[----:B------:R-:W-:Y:S02]  /*9830*/  ISETP.GE.AND P4, PT, R14, R11, PT ;  /* 0x0000000b0e00720c */ /* 0x000fe40003f86270 */
[----:B------:R-:W-:Y:S01]  /*9840*/  ISETP.GE.AND P6, PT, R5, R10, PT ;  /* 0x0000000a0500720c */ /* 0x000fe20003fc6270 */
[----:B------:R-:W4:Y:S01]  /*9850*/  MUFU.TANH R3, R3 ;  /* 0x0000000300037308 */ /* 0x000f220000002400 */
[----:B------:R-:W-:Y:S02]  /*9860*/  PLOP3.LUT P0, PT, PT, PT, UP0, 0x80, 0x0 ;  /* 0x000000000000781c */ /* 0x000fe40003f0f008 */
[----:B------:R-:W-:Y:S02]  /*9870*/  IADD3 R5, R204, 0x30, RZ ;  /* 0x00000030cc057810 */ /* 0x000fe40007ffe0ff */
[----:B------:R-:W-:-:S02]  /*9880*/  FSEL R192, R192, -INF , !P2 ;  /* 0xff800000c0c07808 */ /* 0x000fc40005000000 */
[----:B------:R-:W-:Y:S01]  /*9890*/  FSEL R195, R195, -INF , !P4 ;  /* 0xff800000c3c37808 */ /* 0x000fe20006000000 */
[----:B------:R-:W5:Y:S01]  /*98a0*/  MUFU.TANH R171, R171 ;  /* 0x000000ab00ab7308 */ /* 0x000f620000002400 */
[CC--:B------:R-:W-:Y:S02]  /*98b0*/  ISETP.GE.AND P2, PT, R5.reuse, R11.reuse, PT ;  /* 0x0000000b0500720c */ /* 0x0c0fe40003f46270 */
[----:B------:R-:W-:Y:S02]  /*98c0*/  ISETP.GE.AND P4, PT, R5, R10, PT ;  /* 0x0000000a0500720c */ /* 0x000fe40003f86270 */
[----:B------:R-:W-:Y:S02]  /*98d0*/  FSEL R190, R34, -INF , !P6 ;  /* 0xff80000022be7808 */ /* 0x000fe40007000000 */
[----:B------:R-:W-:Y:S01]  /*98e0*/  FSEL R193, R193, -INF , !P3 ;  /* 0xff800000c1c17808 */ /* 0x000fe20005800000 */
[----:B------:R-:W4:Y:S01]  /*98f0*/  MUFU.TANH R169, R169 ;  /* 0x000000a900a97308 */ /* 0x000f220000002400 */
[----:B------:R-:W-:-:S02]  /*9900*/  ISETP.GE.AND P6, PT, R204, R11, PT ;  /* 0x0000000bcc00720c */ /* 0x000fc40003fc6270 */
[C---:B------:R-:W-:Y:S02]  /*9910*/  ISETP.GE.AND P3, PT, R204.reuse, R10, PT ;  /* 0x0000000acc00720c */ /* 0x040fe40003f66270 */
[C---:B------:R-:W-:Y:S02]  /*9920*/  IADD3 R5, R204.reuse, 0x38, RZ ;  /* 0x00000038cc057810 */ /* 0x040fe40007ffe0ff */
[----:B------:R-:W-:Y:S01]  /*9930*/  IADD3 R204, R204, 0x39, RZ ;  /* 0x00000039cccc7810 */ /* 0x000fe20007ffe0ff */
[----:B------:R-:W4:Y:S01]  /*9940*/  MUFU.TANH R4, R4 ;  /* 0x0000000400047308 */ /* 0x000f220000002400 */
[----:B-1----:R-:W-:Y:S02]  /*9950*/  FSEL R189, R35, -INF , !P5 ;  /* 0xff80000023bd7808 */ /* 0x002fe40006800000 */
[----:B--2---:R-:W-:Y:S02]  /*9960*/  FSEL R181, R181, -INF , !P2 ;  /* 0xff800000b5b57808 */ /* 0x004fe40005000000 */
[----:B---3--:R-:W-:-:S02]  /*9970*/  FSEL R168, R168, -INF , !P4 ;  /* 0xff800000a8a87808 */ /* 0x008fc40006000000 */
[----:B------:R-:W-:Y:S01]  /*9980*/  FSEL R180, R180, -INF , !P1 ;  /* 0xff800000b4b47808 */ /* 0x000fe20004800000 */
[----:B------:R-:W1:Y:S01]  /*9990*/  MUFU.TANH R175, R175 ;  /* 0x000000af00af7308 */ /* 0x000e620000002400 */
[----:B------:R-:W-:Y:S01]  /*99a0*/  BAR.SYNC.DEFER_BLOCKING 0x0 ;  /* 0x0000000000007b1d */ /* 0x000fe20000010000 */
[CC--:B------:R-:W-:Y:S02]  /*99b0*/  ISETP.GE.AND P5, PT, R5.reuse, R11.reuse, PT ;  /* 0x0000000b0500720c */ /* 0x0c0fe40003fa6270 */
[-C--:B------:R-:W-:Y:S02]  /*99c0*/  ISETP.GE.AND P2, PT, R5, R10.reuse, PT ;  /* 0x0000000a0500720c */ /* 0x080fe40003f46270 */
[C---:B------:R-:W-:Y:S02]  /*99d0*/  ISETP.GE.AND P4, PT, R204.reuse, R11, PT ;  /* 0x0000000bcc00720c */ /* 0x040fe40003f86270 */
[----:B------:R-:W-:Y:S02]  /*99e0*/  ISETP.GE.AND P1, PT, R204, R10, PT ;  /* 0x0000000acc00720c */ /* 0x000fe40003f26270 */
[----:B------:R-:W-:-:S02]  /*99f0*/  FSEL R5, R176, -INF , !P3 ;  /* 0xff800000b0057808 */ /* 0x000fc40005800000 */
[----:B----4-:R-:W-:Y:S02]  /*9a00*/  FSEL R3, R3, -INF , !P6 ;  /* 0xff80000003037808 */ /* 0x010fe40007000000 */
[----:B-----5:R-:W-:Y:S02]  /*9a10*/  FSEL R171, R171, -INF , !P5 ;  /* 0xff800000abab7808 */ /* 0x020fe40006800000 */
[----:B------:R-:W-:Y:S02]  /*9a20*/  FSEL R169, R169, -INF , !P4 ;  /* 0xff800000a9a97808 */ /* 0x000fe40006000000 */
[----:B------:R-:W-:Y:S02]  /*9a30*/  FSEL R176, R4, -INF , !P2 ;  /* 0xff80000004b07808 */ /* 0x000fe40005000000 */
[----:B-1----:R-:W-:Y:S01]  /*9a40*/  FSEL R175, R175, -INF , !P1 ;  /* 0xff800000afaf7808 */ /* 0x002fe20004800000 */
        /* <DEDUP_REMOVED lines=29> */
.L_x_783:
[----:B-1----:R-:W-:Y:S01]  /*9c20*/  FMNMX.FTZ R14, R2, R3, !PT ;  /* 0x00000003020e7209 */ /* 0x002fe20007810000 */
        /* <DEDUP_REMOVED lines=49> */
[----:B------:R-:W-:Y:S01]  /*9f40*/  FFMA.FTZ R167, R13, c[0x0][0x23c], -R170 ;  /* 0x00008f000da77a23 */ /* 0x000fe200000108aa */
[C---:B------:R-:W-:Y:S01]  /*9f50*/  FSETP.NEU.FTZ.AND P0, PT, R3.reuse, -INF , PT ;  /* 0xff8000000300780b */ /* 0x040fe20003f1d000 */
[----:B------:R-:W-:Y:S01]  /*9f60*/  FMUL.FTZ R177, R3, c[0x0][0x23c] ;  /* 0x00008f0003b17a20 */ /* 0x000fe20000410000 */
[----:B------:R-:W-:Y:S01]  /*9f70*/  MUFU.EX2 R173, R173 ;  /* 0x000000ad00ad7308 */ /* 0x000fe20000000800 */
[----:B------:R-:W-:Y:S02]  /*9f80*/  FADD.FTZ R4, R2, -R4 ;  /* 0x8000000402047221 */ /* 0x000fe40000010000 */
[--C-:B------:R-:W-:Y:S01]  /*9f90*/  FFMA.FTZ R166, R33, c[0x0][0x23c], -R170.reuse ;  /* 0x00008f0021a67a23 */ /* 0x100fe200000108aa */
[----:B------:R-:W-:Y:S01]  /*9fa0*/  FSEL R177, R177, RZ, P0 ;  /* 0x000000ffb1b17208 */ /* 0x000fe20000000000 */
[----:B------:R-:W-:Y:S01]  /*9fb0*/  FMUL.FTZ R4, R4, c[0x0][0x23c] ;  /* 0x00008f0004047a20 */ /* 0x000fe20000410000 */
[----:B------:R-:W-:Y:S01]  /*9fc0*/  LDSM.16.MT88.4 R32, [R232+0x1c800] ;  /* 0x01c80000e820783b */ /* 0x000fe20000004200 */
[----:B------:R-:W-:Y:S01]  /*9fd0*/  FFMA.FTZ R179, R26, c[0x0][0x23c], -R170 ;  /* 0x00008f001ab37a23 */ /* 0x000fe200000108aa */
        /* <DEDUP_REMOVED lines=11> */
[--C-:B------:R-:W-:Y:S02]  /*a090*/  FFMA.FTZ R182, R27, c[0x0][0x23c], -R170.reuse ;  /* 0x00008f001bb67a23 */ /* 0x100fe400000108aa */
        /* <DEDUP_REMOVED lines=92> */
[----:B------:R-:W2:Y:S01]  /*a660*/  LDSM.16.MT88.4 R20, [R229+0x1a000] ;  /* 0x01a00000e514783b */ /* 0x000ea20000004200 */
[----:B------:R-:W-:-:S02]  /*a670*/  FMUL.FTZ R40, R40, R174 ;  /* 0x000000ae28287220 */ /* 0x000fc40000410000 */
[----:B------:R-:W-:Y:S02]  /*a680*/  FMUL.FTZ R41, R41, R174 ;  /* 0x000000ae29297220 */ /* 0x000fe40000410000 */
[-C--:B------:R-:W-:Y:S01]  /*a690*/  FMUL.FTZ R42, R42, R0.reuse ;  /* 0x000000002a2a7220 */ /* 0x080fe20000410000 */
[----:B------:R-:W1:Y:S01]  /*a6a0*/  MUFU.EX2 R195, R195 ;  /* 0x000000c300c37308 */ /* 0x000e620000000800 */
[----:B------:R-:W-:Y:S02]  /*a6b0*/  FMUL.FTZ R43, R43, R0 ;  /* 0x000000002b2b7220 */ /* 0x000fe40000410000 */
        /* <DEDUP_REMOVED lines=8> */
[----:B------:R-:W-:Y:S01]  /*a740*/  FMUL.FTZ R49, R49, R174 ;  /* 0x000000ae31317220 */ /* 0x000fe20000410000 */
        /* <DEDUP_REMOVED lines=29> */
[----:B------:R-:W-:Y:S02]  /*a920*/  FMUL.FTZ R67, R67, R0 ;  /* 0x0000000043437220 */ /* 0x000fe40000410000 */
[-C--:B------:R-:W-:Y:S02]  /*a930*/  FMUL.FTZ R68, R68, R174.reuse ;  /* 0x000000ae44447220 */ /* 0x080fe40000410000 */
[----:B------:R-:W-:Y:S01]  /*a940*/  FMUL.FTZ R69, R69, R174 ;  /* 0x000000ae45457220 */ /* 0x000fe20000410000 */
[----:B-----5:R-:W-:Y:S01]  /*a950*/  HMMA.16816.F32 R60, R4, R16, R60 ;  /* 0x00000010043c723c */ /* 0x020fe2000000183c */
[-C--:B------:R-:W-:Y:S01]  /*a960*/  FMUL.FTZ R70, R70, R0.reuse ;  /* 0x0000000046467220 */ /* 0x080fe20000410000 */
[----:B------:R-:W5:Y:S01]  /*a970*/  MUFU.EX2 R181, R181 ;  /* 0x000000b500b57308 */ /* 0x000f620000000800 */
[----:B------:R-:W-:-:S02]  /*a980*/  FMUL.FTZ R71, R71, R0 ;  /* 0x0000000047477220 */ /* 0x000fc40000410000 */
[-C--:B------:R-:W-:Y:S02]  /*a990*/  FMUL.FTZ R72, R72, R174.reuse ;  /* 0x000000ae48487220 */ /* 0x080fe40000410000 */
[----:B------:R-:W-:Y:S01]  /*a9a0*/  FMUL.FTZ R73, R73, R174 ;  /* 0x000000ae49497220 */ /* 0x000fe20000410000 */
[C---:B------:R-:W-:Y:S01]  /*a9b0*/  HMMA.16816.F32 R64, R4.reuse, R18, R64 ;  /* 0x000000120440723c */ /* 0x040fe20000001840 */
[-C--:B------:R-:W-:Y:S01]  /*a9c0*/  FMUL.FTZ R74, R74, R0.reuse ;  /* 0x000000004a4a7220 */ /* 0x080fe20000410000 */
[----:B------:R-:W3:Y:S01]  /*a9d0*/  LDSM.16.MT88.4 R16, [R229+0x1c000] ;  /* 0x01c00000e510783b */ /* 0x000ee20000004200 */
        /* <DEDUP_REMOVED lines=16> */
[C---:B--2---:R-:W-:Y:S01]  /*aae0*/  HMMA.16816.F32 R76, R4.reuse, R20, R76 ;  /* 0x00000014044c723c */ /* 0x044fe2000000184c */
[----:B------:R-:W-:Y:S02]  /*aaf0*/  FMUL.FTZ R85, R85, R174 ;  /* 0x000000ae55557220 */ /* 0x000fe40000410000 */
        /* <DEDUP_REMOVED lines=8> */
[----:B------:R-:W-:Y:S01]  /*ab80*/  FMUL.FTZ R91, R91, R0 ;  /* 0x000000005b5b7220 */ /* 0x000fe20000410000 */
[----:B------:R-:W1:Y:S01]  /*ab90*/  MUFU.EX2 R178, R178 ;  /* 0x000000b200b27308 */ /* 0x000e620000000800 */
[-C--:B------:R-:W-:Y:S02]  /*aba0*/  FMUL.FTZ R92, R92, R174.reuse ;  /* 0x000000ae5c5c7220 */ /* 0x080fe40000410000 */
[----:B------:R-:W-:Y:S01]  /*abb0*/  FMUL.FTZ R93, R93, R174 ;  /* 0x000000ae5d5d7220 */ /* 0x000fe20000410000 */
[----:B---3--:R-:W-:Y:S01]  /*abc0*/  HMMA.16816.F32 R84, R4, R16, R84 ;  /* 0x000000100454723c */ /* 0x008fe20000001854 */
[-C--:B------:R-:W-:Y:S02]  /*abd0*/  FMUL.FTZ R94, R94, R0.reuse ;  /* 0x000000005e5e7220 */ /* 0x080fe40000410000 */
[----:B------:R-:W-:Y:S01]  /*abe0*/  FMUL.FTZ R95, R95, R0 ;  /* 0x000000005f5f7220 */ /* 0x000fe20000410000 */
[----:B------:R-:W3:Y:S01]  /*abf0*/  MUFU.EX2 R176, R176 ;  /* 0x000000b000b07308 */ /* 0x000ee20000000800 */
[----:B------:R-:W-:-:S02]  /*ac00*/  FMUL.FTZ R96, R96, R174 ;  /* 0x000000ae60607220 */ /* 0x000fc40000410000 */
        /* <DEDUP_REMOVED lines=30> */
[-C--:B------:R-:W-:Y:S01]  /*adf0*/  FMUL.FTZ R118, R118, R0.reuse ;  /* 0x0000000076767220 */ /* 0x080fe20000410000 */
[----:B---3--:R-:W-:Y:S01]  /*ae00*/  HMMA.16816.F32 R108, R4, R16, R108 ;  /* 0x00000010046c723c */ /* 0x008fe2000000186c */
[----:B------:R-:W-:Y:S02]  /*ae10*/  FMUL.FTZ R119, R119, R0 ;  /* 0x0000000077777220 */ /* 0x000fe40000410000 */
[----:B------:R-:W-:-:S02]  /*ae20*/  FMUL.FTZ R120, R120, R174 ;  /* 0x000000ae78787220 */ /* 0x000fc40000410000 */
[----:B------:R-:W-:Y:S02]  /*ae30*/  FMUL.FTZ R121, R121, R174 ;  /* 0x000000ae79797220 */ /* 0x000fe40000410000 */
[-C--:B------:R-:W-:Y:S01]  /*ae40*/  FMUL.FTZ R122, R122, R0.reuse ;  /* 0x000000007a7a7220 */ /* 0x080fe20000410000 */
[C---:B------:R-:W-:Y:S01]  /*ae50*/  HMMA.16816.F32 R112, R4.reuse, R18, R112 ;  /* 0x000000120470723c */ /* 0x040fe20000001870 */
[----:B------:R-:W-:Y:S01]  /*ae60*/  FMUL.FTZ R123, R123, R0 ;  /* 0x000000007b7b7220 */ /* 0x000fe20000410000 */
[----:B------:R-:W3:Y:S01]  /*ae70*/  LDSM.16.MT88.4 R16, [R229+0x18800] ;  /* 0x01880000e510783b */ /* 0x000ee20000004200 */
        /* <DEDUP_REMOVED lines=25> */
[----:B------:R-:W-:Y:S01]  /*b010*/  F2FP.PACK_AB R5, R186, R185 ;  /* 0x000000b9ba05723e */ /* 0x000fe200000000ff */
[----:B------:R-:W-:Y:S01]  /*b020*/  FADD.FTZ R185, R185, R10 ;  /* 0x0000000ab9b97221 */ /* 0x000fe20000010000 */
[----:B------:R-:W-:Y:S01]  /*b030*/  F2FP.PACK_AB R6, R184, R183 ;  /* 0x000000b7b806723e */ /* 0x000fe200000000ff */
[----:B------:R-:W-:Y:S01]  /*b040*/  FADD.FTZ R182, R183, R182 ;  /* 0x000000b6b7b67221 */ /* 0x000fe20000010000 */
[----:B------:R-:W-:Y:S01]  /*b050*/  F2FP.PACK_AB R7, R188, R187 ;  /* 0x000000bbbc07723e */ /* 0x000fe200000000ff */
[----:B------:R-:W-:Y:S02]  /*b060*/  FADD.FTZ R185, R186, R185 ;  /* 0x000000b9bab97221 */ /* 0x000fe40000010000 */
        /* <DEDUP_REMOVED lines=166> */
.L_x_781:
[----:B------:R-:W-:-:S12]  /*bad0*/  UIADD3 UR8, UR11, -0x1, URZ ;  /* 0xffffffff0b087890 */ /* 0x000fd8000fffe03f */
.L_x_784:
        /* <DEDUP_REMOVED lines=13> */
.L_x_788:
        /* <DEDUP_REMOVED lines=29> */
.L_x_786:
        /* <DEDUP_REMOVED lines=16> */
[----:B------:R-:W-:Y:S03]  /*be80*/  ISETP.LT.AND P0, PT, RZ, UR8, PT ;  /* 0x00000008ff007c0c */ /* 0x000fe6000bf01270 */
        /* <DEDUP_REMOVED lines=8> */
[----:B------:R-:W1:Y:S06]  /*bf10*/  LDSM.16.M88.4 R8, [R237+0x10000] ;  /* 0x01000000ed08783b */ /* 0x000e6c0000000200 */
[----:B------:R-:W2:Y:S06]  /*bf20*/  LDSM.16.M88.4 R16, [R237+0x10800] ;  /* 0x01080000ed10783b */ /* 0x000eac0000000200 */
[----:B------:R-:W3:Y:S06]  /*bf30*/  LDSM.16.M88.4 R24, [R237+0x11000] ;  /* 0x01100000ed18783b */ /* 0x000eec0000000200 */
        /* <DEDUP_REMOVED lines=9> */
[C---:B--2---:R-:W-:Y:S05]  /*bfd0*/  HMMA.16816.F32 R12, R32.reuse, R16, RZ ;  /* 0x00000010200c723c */ /* 0x044fea00000018ff */
[----:B------:R-:W-:Y:S03]  /*bfe0*/  LDSM.16.M88.4 R188, [R234] ;  /* 0x00000000eabc783b */ /* 0x000fe60000000200 */
[C---:B------:R-:W-:Y:S03]  /*bff0*/  HMMA.16816.F32 R16, R32.reuse, R18, RZ ;  /* 0x000000122010723c */ /* 0x040fe600000018ff */
[----:B------:R-:W2:Y:S05]  /*c000*/  LDSM.16.M88.4 R192, [R231+0x10000] ;  /* 0x01000000e7c0783b */ /* 0x000eaa0000000200 */
[C---:B---3--:R-:W-:Y:S01]  /*c010*/  HMMA.16816.F32 R20, R32.reuse, R24, RZ ;  /* 0x000000182014723c */ /* 0x048fe200000018ff */
[----:B------:R-:W-:Y:S06]  /*c020*/  LDSM.16.M88.4 R196, [R231+0x11000] ;  /* 0x01100000e7c4783b */ /* 0x000fec0000000200 */
[----:B------:R-:W-:Y:S01]  /*c030*/  LDSM.16.M88.4 R200, [R231+0x11800] ;  /* 0x01180000e7c8783b */ /* 0x000fe20000000200 */
[C---:B------:R-:W-:Y:S05]  /*c040*/  HMMA.16816.F32 R24, R32.reuse, R26, RZ ;  /* 0x0000001a2018723c */ /* 0x040fea00000018ff */
[----:B------:R-:W-:Y:S03]  /*c050*/  LDSM.16.M88.4 R204, [R233] ;  /* 0x00000000e9cc783b */ /* 0x000fe60000000200 */
[C---:B----4-:R-:W-:Y:S03]  /*c060*/  HMMA.16816.F32 R28, R32.reuse, R164, RZ ;  /* 0x000000a4201c723c */ /* 0x050fe600000018ff */
[----:B------:R-:W-:Y:S05]  /*c070*/  LDSM.16.M88.4 R208, [R224] ;  /* 0x00000000e0d0783b */ /* 0x000fea0000000200 */
[----:B------:R-:W-:Y:S01]  /*c080*/  HMMA.16816.F32 R32, R32, R166, RZ ;  /* 0x000000a62020723c */ /* 0x000fe200000018ff */
[----:B------:R-:W3:Y:S07]  /*c090*/  LDSM.16.M88.4 R164, [R231+0x10800] ;  /* 0x01080000e7a4783b */ /* 0x000eee0000000200 */
        /* <DEDUP_REMOVED lines=250> */
.L_x_787:
[----:B------:R-:W-:Y:S01]  /*d040*/  FMNMX.FTZ R5, R183, R2, !PT ;  /* 0x00000002b7057209 */ /* 0x000fe20007810000 */
        /* <DEDUP_REMOVED lines=36> */
[----:B-1----:R-:W1:Y:S08]  /*d290*/  SHFL.BFLY PT, R6, R5, 0x2, 0x1f ;  /* 0x0c401f0005067f89 */ /* 0x002e7000000e0000 */
        /* <DEDUP_REMOVED lines=452> */
.L_x_785:
        /* <DEDUP_REMOVED lines=399> */
.L_x_790:
[----:B--234-:R-:W-:Y:S05]  /*107d0*/  BSYNC B0 ;  /* 0x0000000000007941 */ /* 0x01cfea0003800000 */
.L_x_789:
        /* <DEDUP_REMOVED lines=27> */
.L_x_792:
[----:B------:R-:W-:Y:S05]  /*10990*/  BSYNC B0 ;  /* 0x0000000000007941 */ /* 0x000fea0003800000 */
.L_x_791:
        /* <DEDUP_REMOVED lines=18> */
.L_x_794:
[----:B------:R-:W-:Y:S05]  /*10ac0*/  BSYNC B0 ;  /* 0x0000000000007941 */ /* 0x000fea0003800000 */
.L_x_793:
        /* <DEDUP_REMOVED lines=18> */
.L_x_796:
[----:B------:R-:W-:Y:S05]  /*10bf0*/  BSYNC B0 ;  /* 0x0000000000007941 */ /* 0x000fea0003800000 */
.L_x_795:
        /* <DEDUP_REMOVED lines=17> */
.L_x_777:
        /* <DEDUP_REMOVED lines=73> */
.L_x_798:
[----:B------:R-:W-:Y:S05]  /*111a0*/  BSYNC B0 ;  /* 0x0000000000007941 */ /* 0x000fea0003800000 */
.L_x_797:
        /* <DEDUP_REMOVED lines=18> */
.L_x_800:
[----:B------:R-:W-:Y:S05]  /*112d0*/  BSYNC B0 ;  /* 0x0000000000007941 */ /* 0x000fea0003800000 */
.L_x_799:
        /* <DEDUP_REMOVED lines=18> */
.L_x_802:
[----:B------:R-:W-:Y:S05]  /*11400*/  BSYNC B0 ;  /* 0x0000000000007941 */ /* 0x000fea0003800000 */
.L_x_801:
        /* <DEDUP_REMOVED lines=17> */
.L_x_804:
[----:B------:R-:W-:Y:S05]  /*11520*/  BSYNC B0 ;  /* 0x0000000000007941 */ /* 0x000fea0003800000 */
.L_x_803:
        /* <DEDUP_REMOVED lines=35> */
.L_x_805:
        /* <DEDUP_REMOVED lines=10> */
.L_x_1087:


//--------------------- .text._ZN5flash16flash_fwd_kernelI23Flash_fwd_kernel_traitsILi256ELi128ELi64ELi8ELb0ELb0EN7cutlass6half_tE19Flash_kernel_traitsILi256ELi128ELi64ELi8ES3_EELb1ELb1ELb0ELb1ELb0ELb0ELb0ELb0EEEvNS_16Flash_fwd_paramsE --------------------------
	.section	.text._ZN5flash16flash_fwd_kernelI23Flash_fwd_kernel_traitsILi256ELi128ELi64ELi8ELb0ELb0EN7cutlass6half_tE19Flash_kernel_traitsILi256ELi128ELi64ELi8ES3_EELb1ELb1ELb0ELb1ELb0ELb0ELb0ELb0EEEvNS_16Flash_fwd_paramsE,"ax",@progbits
	.sectioninfo	@"SHI_REGISTERS=255"
	.align	128
        .global         _ZN5flash16flash_fwd_kernelI23Flash_fwd_kernel_traitsILi256ELi128ELi64ELi8ELb0ELb0EN7cutlass6half_tE19Flash_kernel_traitsILi256ELi128ELi64ELi8ES3_EELb1ELb1ELb0ELb1ELb0ELb0ELb0ELb0EEEvNS_16Flash_fwd_paramsE
        .type           _ZN5flash16flash_fwd_kernelI23Flash_fwd_kernel_traitsILi256ELi128ELi64ELi8ELb0ELb0EN7cutlass6half_tE19Flash_kernel_traitsILi256ELi128ELi64ELi8ES3_EELb1ELb1ELb0ELb1ELb0ELb0ELb0ELb0EEEvNS_16Flash_fwd_paramsE,@function
        .size           _ZN5flash16flash_fwd_kernelI23Flash_fwd_kernel_traitsILi256ELi128ELi64ELi8ELb0ELb0EN7cutlass6half_tE19Flash_kernel_traitsILi256ELi128ELi64ELi8ES3_EELb1ELb1ELb0ELb1ELb0ELb0ELb0ELb0EEEvNS_16Flash_fwd_paramsE,(.L_x_1088 - _ZN5flash16flash_fwd_kernelI23Flash_fwd_kernel_traitsILi256ELi128ELi64ELi8ELb0ELb0EN7cutlass6half_tE19Flash_kernel_traitsILi256ELi128ELi64ELi8ES3_EELb1ELb1ELb0ELb1ELb0ELb0ELb0ELb0EEEvNS_16Flash_fwd_paramsE)
        .other          _ZN5flash16flash_fwd_kernelI23Flash_fwd_kernel_traitsILi256ELi128ELi64ELi8ELb0ELb0EN7cutlass6half_tE19Flash_kernel_traitsILi256ELi128ELi64ELi8ES3_EELb1ELb1ELb0ELb1ELb0ELb0ELb0ELb0EEEvNS_16Flash_fwd_paramsE,@"STO_CUDA_ENTRY STV_DEFAULT"
_ZN5flash16flash_fwd_kernelI23Flash_fwd_kernel_traitsILi256ELi128ELi64ELi8ELb0ELb0EN7cutlass6half_tE19Flash_kernel_traitsILi256ELi128ELi64ELi8ES3_EELb1ELb1ELb0ELb1ELb0ELb0ELb0ELb0EEEvNS_16Flash_fwd_paramsE:
.text._ZN5flash16flash_fwd_kernelI23Flash_fwd_kernel_traitsILi256ELi128ELi64ELi8ELb0ELb0EN7cutlass6half_tE19Flash_kernel_traitsILi256ELi128ELi64ELi8ES3_EELb1ELb1ELb0ELb1ELb0ELb0ELb0ELb0EEEvNS_16Flash_fwd_paramsE:
        /* <DEDUP_REMOVED lines=25> */
[----:B------:R-:W-:Y:S01]  /*0190*/  ULDC.64 UR4, c[0x0][0x248] ;  /* 0x0000920000047ab9 */ /* 0x000fe20000000a00 */
[----:B------:R-:W-:Y:S01]  /*01a0*/  PLOP3.LUT P0, PT, PT, PT, UP2, 0x80, 0x0 ;  /* 0x000000000000781c */ /* 0x000fe20003f0f028 */
[----:B------:R-:W-:Y:S02]  /*01b0*/  UISETP.NE.AND UP3, UPT, UR6, URZ, UPT ;  /* 0x0000003f0600728c */ /* 0x000fe4000bf65270 */
        /* <DEDUP_REMOVED lines=66> */
.L_x_806:
[----:B------:R-:W-:Y:S02]  /*05e0*/  ULDC UR6, c[0x0][0x218] ;  /* 0x0000860000067ab9 */ /* 0x000fe40000000800 */
.L_x_807:
        /* <DEDUP_REMOVED lines=47> */
[----:B------:R-:W-:Y:S02]  /*08e0*/  @UP0 UIMAD.WIDE.U32 UR18, UR32, UR4, URZ ;  /* 0x00000004201202a5 */ /* 0x000fe4000f8e003f */
[----:B------:R-:W-:Y:S02]  /*08f0*/  @!UP1 UIMAD.WIDE.U32 UR20, UR12, UR6, URZ ;  /* 0x000000060c1492a5 */ /* 0x000fe4000f8e003f */
[----:B------:R-:W-:Y:S02]  /*0900*/  @!UP1 UIMAD UR7, UR12, UR7, UR11 ;  /* 0x000000070c0792a4 */ /* 0x000fe4000f8e020b */
[----:B------:R-:W-:Y:S02]  /*0910*/  @UP1 UMOV UR6, UR16 ;  /* 0x0000001000061c82 */ /* 0x000fe40008000000 */
[----:B------:R-:W-:Y:S02]  /*0920*/  @UP0 UIMAD UR32, UR32, UR5, UR19 ;  /* 0x00000005202002a4 */ /* 0x000fe4000f8e0213 */
        /* <DEDUP_REMOVED lines=13> */
[----:B------:R-:W-:Y:S02]  /*0a00*/  UMOV UR16, UR18 ;  /* 0x0000001200107c82 */ /* 0x000fe40008000000 */
[----:B------:R-:W-:-:S02]  /*0a10*/  UIMAD UR7, UR7, UR4, URZ ;  /* 0x00000004070772a4 */ /* 0x000fc4000f8e023f */
[----:B------:R-:W-:Y:S02]  /*0a20*/  UIMAD.WIDE.U32 UR16, UR12, UR4, UR16 ;  /* 0x000000040c1072a5 */ /* 0x000fe4000f8e0010 */
[----:B------:R-:W-:-:S04]  /*0a30*/  UIMAD UR5, UR12, UR5, UR7 ;  /* 0x000000050c0572a4 */ /* 0x000fc8000f8e0207 */
[----:B------:R-:W-:Y:S02]  /*0a40*/  UIADD3 UR32, UR17, UR5, URZ ;  /* 0x0000000511207290 */ /* 0x000fe4000fffe03f */
[----:B------:R-:W-:Y:S02]  /*0a50*/  UMOV UR34, UR16 ;  /* 0x0000001000227c82 */ /* 0x000fe40008000000 */
.L_x_809:
        /* <DEDUP_REMOVED lines=48> */
.L_x_810:
        /* <DEDUP_REMOVED lines=10> */
[C---:B------:R-:W-:Y:S01]  /*0e00*/  LOP3.LUT R2, R5.reuse, 0xfffffff0, RZ, 0xc0, !PT ;  /* 0xfffffff005027812 */ /* 0x040fe200078ec0ff */
        /* <DEDUP_REMOVED lines=19> */
[----:B------:R2:W-:Y:S01]  /*0f40*/  STL.64 [R1+0x8], R116 ;  /* 0x0000087401007387 */ /* 0x0005e20000100a00 */
[----:B------:R-:W-:Y:S01]  /*0f50*/  IADD3 R2, P0, R116, UR6, RZ ;  /* 0x0000000674027c10 */ /* 0x000fe2000ff1e0ff */
[----:B------:R-:W-:Y:S01]  /*0f60*/  IMAD.IADD R0, R6, 0x1, -R0 ;  /* 0x0000000106007824 */ /* 0x000fe200078e0a00 */
[----:B------:R-:W-:Y:S01]  /*0f70*/  ULDC.64 UR6, c[0x0][0x1b0] ;  /* 0x00006c0000067ab9 */ /* 0x000fe20000000a00 */
        /* <DEDUP_REMOVED lines=8> */
[----:B------:R-:W-:Y:S01]  /*1000*/  UIMAD UR6, UR15, UR6, URZ ;  /* 0x000000060f0672a4 */ /* 0x000fe2000f8e023f */
[----:B------:R-:W-:Y:S01]  /*1010*/  LOP3.LUT R10, R10, 0xfffffe00, R9, 0xf8, !PT ;  /* 0xfffffe000a0a7812 */ /* 0x000fe200078ef809 */
[----:B------:R-:W-:Y:S01]  /*1020*/  IMAD.SHL.U32 R0, R0, 0x40, RZ ;  /* 0x0000004000007824 */ /* 0x000fe200078e00ff */
[----:B------:R-:W-:Y:S01]  /*1030*/  IADD3.X R9, R5, UR32, R6, P0, !PT ;  /* 0x0000002005097c10 */ /* 0x000fe200087fe406 */
[----:B------:R-:W-:Y:S01]  /*1040*/  IMAD.SHL.U32 R6, R23, 0x8, RZ ;  /* 0x0000000817067824 */ /* 0x000fe200078e00ff */
[----:B------:R-:W-:Y:S01]  /*1050*/  UIMAD UR7, UR29, UR7, UR6 ;  /* 0x000000071d0772a4 */ /* 0x000fe2000f8e0206 */
[----:B------:R-:W-:Y:S01]  /*1060*/  IMAD.WIDE.U32 R2, R234, c[0x0][0x1a0], R116 ;  /* 0x00006800ea027a25 */ /* 0x000fe200078e0074 */
[----:B------:R-:W-:Y:S01]  /*1070*/  LOP3.LUT R0, R0, 0x1c0, RZ, 0xc0, !PT ;  /* 0x000001c000007812 */ /* 0x000fe200078ec0ff */
[----:B------:R-:W-:Y:S01]  /*1080*/  UIMAD UR6, UR29, UR5, UR4 ;  /* 0x000000051d0672a4 */ /* 0x000fe2000f8e0204 */
[----:B------:R-:W-:Y:S01]  /*1090*/  IADD3 R114, R116, 0x40, RZ ;  /* 0x0000004074727810 */ /* 0x000fe20007ffe0ff */
[----:B------:R-:W-:Y:S01]  /*10a0*/  IMAD R4, R234, c[0x0][0x1a4], R4 ;  /* 0x00006900ea047a24 */ /* 0x000fe200078e0204 */
[----:B------:R-:W-:Y:S01]  /*10b0*/  LOP3.LUT R6, R0, 0x8, R6, 0xf8, !PT ;  /* 0x0000000800067812 */ /* 0x000fe200078ef806 */
[----:B------:R-:W-:Y:S01]  /*10c0*/  ULDC.64 UR4, c[0x0][0x1a8] ;  /* 0x00006a0000047ab9 */ /* 0x000fe20000000a00 */
[----:B------:R-:W-:Y:S01]  /*10d0*/  IADD3 R2, P0, R2, UR36, RZ ;  /* 0x0000002402027c10 */ /* 0x000fe2000ff1e0ff */
[----:B------:R-:W-:Y:S01]  /*10e0*/  UIMAD UR4, UR11, UR4, URZ ;  /* 0x000000040b0472a4 */ /* 0x000fe2000f8e023f */
[----:B------:R-:W-:Y:S01]  /*10f0*/  SHF.R.U32.HI R0, RZ, 0x3, R0 ;  /* 0x00000003ff007819 */ /* 0x000fe20000011600 */
[----:B------:R-:W-:Y:S01]  /*1100*/  IMAD.SHL.U32 R5, R11, 0x40, RZ ;  /* 0x000000400b057824 */ /* 0x000fe200078e00ff */
[----:B------:R-:W-:Y:S01]  /*1110*/  IADD3.X R3, R3, UR33, R4, P0, !PT ;  /* 0x0000002103037c10 */ /* 0x000fe200087fe404 */
[----:B------:R-:W-:Y:S01]  /*1120*/  IMAD.U32 R4, RZ, RZ, UR29 ;  /* 0x0000001dff047e24 */ /* 0x000fe2000f8e00ff */
[----:B------:R-:W-:Y:S01]  /*1130*/  LOP3.LUT R6, R6, R0, RZ, 0x3c, !PT ;  /* 0x0000000006067212 */ /* 0x000fe200078e3cff */
[----:B------:R-:W-:Y:S01]  /*1140*/  IMAD.U32 R0, RZ, RZ, UR29 ;  /* 0x0000001dff007e24 */ /* 0x000fe2000f8e00ff */
[----:B------:R-:W-:Y:S01]  /*1150*/  IADD3 R111, R116, 0x80, RZ ;  /* 0x00000080746f7810 */ /* 0x000fe20007ffe0ff */
[----:B------:R-:W-:Y:S01]  /*1160*/  IMAD.WIDE.U32 R26, R4, c[0x0][0x1b8], R2 ;  /* 0x00006e00041a7a25 */ /* 0x000fe200078e0002 */
[----:B------:R-:W-:Y:S01]  /*1170*/  IADD3 R110, R116, 0xc0, RZ ;  /* 0x000000c0746e7810 */ /* 0x000fe20007ffe0ff */
[----:B------:R-:W-:Y:S01]  /*1180*/  UIMAD UR4, UR10, UR5, UR4 ;  /* 0x000000050a0472a4 */ /* 0x000fe2000f8e0204 */
[----:B------:R-:W-:Y:S01]  /*1190*/  ISETP.GE.AND P0, PT, R234, UR19, PT ;  /* 0x00000013ea007c0c */ /* 0x000fe2000bf06270 */
[----:B------:R-:W-:Y:S01]  /*11a0*/  IMAD.WIDE.U32 R30, R0, c[0x0][0x1b0], R8 ;  /* 0x00006c00001e7a25 */ /* 0x000fe200078e0008 */
[----:B------:R-:W-:-:S02]  /*11b0*/  IADD3 R29, R27, UR6, RZ ;  /* 0x000000061b1d7c10 */ /* 0x000fc4000fffe0ff */
        /* <DEDUP_REMOVED lines=57> */
.L_x_812:
[----:B------:R-:W-:Y:S05]  /*1550*/  BSYNC B0 ;  /* 0x0000000000007941 */ /* 0x000fea0003800000 */
.L_x_811:
        /* <DEDUP_REMOVED lines=45> */
.L_x_814:
[----:B------:R-:W-:Y:S05]  /*1830*/  BSYNC B0 ;  /* 0x0000000000007941 */ /* 0x000fea0003800000 */
.L_x_813:
        /* <DEDUP_REMOVED lines=45> */
.L_x_816:
[----:B------:R-:W-:Y:S05]  /*1b10*/  BSYNC B0 ;  /* 0x0000000000007941 */ /* 0x000fea0003800000 */
.L_x_815:
        /* <DEDUP_REMOVED lines=48> */
.L_x_818:
[----:B------:R-:W-:Y:S05]  /*1e20*/  BSYNC B0 ;  /* 0x0000000000007941 */ /* 0x000fea0003800000 */
.L_x_817:
        /* <DEDUP_REMOVED lines=48> */
.L_x_820:
[----:B------:R-:W-:Y:S05]  /*2130*/  BSYNC B0 ;  /* 0x0000000000007941 */ /* 0x000fea0003800000 */
.L_x_819:
        /* <DEDUP_REMOVED lines=42> */
.L_x_822:
[----:B------:R-:W-:Y:S05]  /*23e0*/  BSYNC B0 ;  /* 0x0000000000007941 */ /* 0x000fea0003800000 */
.L_x_821:
[----:B------:R-:W-:Y:S01]  /*23f0*/  ULDC.64 UR4, c[0x0][0x318] ;  /* 0x0000c60000047ab9 */ /* 0x000fe20000000a00 */
[----:B------:R-:W0:Y:S01]  /*2400*/  LDGDEPBAR ;  /* 0x00000000000079af */ /* 0x000e220000000000 */
[----:B------:R-:W-:Y:S01]  /*2410*/  UISETP.NE.U32.AND UP1, UPT, URZ, UR4, UPT ;  /* 0x000000043f00728c */ /* 0x000fe2000bf25070 */
[----:B------:R-:W-:Y:S01]  /*2420*/  ISETP.GE.AND P1, PT, R234, UR14, PT ;  /* 0x0000000eea007c0c */ /* 0x000fe2000bf26270 */
[----:B-1--4-:R-:W-:Y:S01]  /*2430*/  IMAD.MOV.U32 R10, RZ, RZ, R28 ;  /* 0x000000ffff0a7224 */ /* 0x012fe200078e001c */
[----:B------:R-:W-:Y:S01]  /*2440*/  ULDC.64 UR24, c[0x0][0x1a0] ;  /* 0x0000680000187ab9 */ /* 0x000fe20000000a00 */
        /* <DEDUP_REMOVED lines=15> */
[----:B------:R-:W-:-:S05]  /*2540*/  MOV R3, UR17 ;  /* 0x0000001100037c02 */ /* 0x000fca0008000f00 */
[----:B------:R1:W4:Y:S01]  /*2550*/  @P0 LDG.E R2, [R2.64] ;  /* 0x0000001e02020981 */ /* 0x000322000c1e1900 */
[----:B------:R-:W-:Y:S01]  /*2560*/  MOV R7, UR27 ;  /* 0x0000001b00077c02 */ /* 0x000fe20008000f00 */
[----:B------:R-:W-:Y:S01]  /*2570*/  IMAD.MOV.U32 R10, RZ, RZ, R26 ;  /* 0x000000ffff0a7224 */ /* 0x000fe200078e001a */
[----:B------:R-:W-:Y:S01]  /*2580*/  USHF.L.U32 UR23, UR24, 0x6, URZ ;  /* 0x0000000618177899 */ /* 0x000fe2000800063f */
[----:B------:R-:W-:Y:S01]  /*2590*/  BAR.SYNC.DEFER_BLOCKING 0x0 ;  /* 0x0000000000007b1d */ /* 0x000fe20000010000 */
[----:B------:R-:W-:Y:S01]  /*25a0*/  LEA R109, R7, R21, 0x3 ;  /* 0x00000015076d7211 */ /* 0x000fe200078e18ff */
[----:B------:R-:W-:Y:S01]  /*25b0*/  USHF.L.U64.HI UR22, UR24, UR22, UR25 ;  /* 0x0000001618167299 */ /* 0x000fe20008010219 */
[----:B------:R-:W-:Y:S01]  /*25c0*/  SHF.R.S32.HI R6, RZ, 0x1f, R20 ;  /* 0x0000001fff067819 */ /* 0x000fe20000011414 */
[----:B------:R-:W-:Y:S02]  /*25d0*/  IMAD.SHL.U32 R24, R24, 0x2, RZ ;  /* 0x0000000218187824 */ /* 0x000fe400078e00ff */
[----:B------:R2:W-:Y:S01]  /*25e0*/  STL.64 [R1+0x48], R10 ;  /* 0x0000480a01007387 */ /* 0x0005e20000100a00 */
[----:B------:R-:W-:Y:S01]  /*25f0*/  UIMAD UR4, UR22, UR37, URZ ;  /* 0x00000025160472a4 */ /* 0x000fe2000f8e023f */
[----:B------:R-:W-:Y:S01]  /*2600*/  IMAD.U32 R8, RZ, RZ, UR23 ;  /* 0x00000017ff087e24 */ /* 0x000fe2000f8e00ff */
[----:B------:R-:W-:Y:S01]  /*2610*/  LEA.HI R6, R6, R20, RZ, 0x2 ;  /* 0x0000001406067211 */ /* 0x000fe200078f10ff */
[----:B------:R2:W-:Y:S01]  /*2620*/  STL [R1+0x44], R109 ;  /* 0x0000446d01007387 */ /* 0x0005e20000100800 */
[----:B------:R-:W-:Y:S01]  /*2630*/  UIMAD UR15, UR15, UR23, UR4 ;  /* 0x000000170f0f72a4 */ /* 0x000fe2000f8e0204 */
[----:B------:R-:W-:Y:S01]  /*2640*/  BSSY B0, `(.L_x_823) ;  /* 0x0000030000007945 */ /* 0x000fe20003800000 */
[----:B------:R-:W-:Y:S01]  /*2650*/  SHF.R.S32.HI R7, RZ, 0x2, R6 ;  /* 0x00000002ff077819 */ /* 0x000fe20000011406 */
[----:B------:R-:W-:Y:S01]  /*2660*/  UMOV UR4, URZ ;  /* 0x0000003f00047c82 */ /* 0x000fe20008000000 */
[----:B------:R-:W-:Y:S01]  /*2670*/  LOP3.LUT R115, R24, 0x6, RZ, 0xc0, !PT ;  /* 0x0000000618737812 */ /* 0x000fe200078ec0ff */
[----:B-1----:R-:W4:Y:S01]  /*2680*/  @P0 MUFU.RCP R3, c[0x0][0x238] ;  /* 0x00008e0000030b08 */ /* 0x002f220000001000 */
[----:B------:R2:W-:Y:S04]  /*2690*/  @P1 STS.128 [R226+0x18000], RZ ;  /* 0x018000ffe2001388 */ /* 0x0005e80000000c00 */
[----:B------:R2:W-:Y:S04]  /*26a0*/  @P1 STS.128 [R226+0x1a000], RZ ;  /* 0x01a000ffe2001388 */ /* 0x0005e80000000c00 */
[----:B------:R2:W-:Y:S04]  /*26b0*/  @P1 STS.128 [R226+0x1c000], RZ ;  /* 0x01c000ffe2001388 */ /* 0x0005e80000000c00 */
[----:B------:R2:W-:Y:S01]  /*26c0*/  @P1 STS.128 [R226+0x1e000], RZ ;  /* 0x01e000ffe2001388 */ /* 0x0005e20000000c00 */
[----:B----4-:R-:W-:-:S04]  /*26d0*/  @P0 FMUL.FTZ R2, R2, R3 ;  /* 0x0000000302020220 */ /* 0x010fc80000410000 */
[----:B------:R1:W4:Y:S02]  /*26e0*/  @P0 R2UR UR5, R2 ;  /* 0x00000000020503c2 */ /* 0x00032400000e0000 */
[----:B-1----:R-:W-:Y:S01]  /*26f0*/  IMAD.WIDE.U32 R2, R8, UR37, R10 ;  /* 0x0000002508027c25 */ /* 0x002fe2000f8e000a */
[----:B----4-:R-:W-:-:S04]  /*2700*/  @UP1 UMOV UR4, UR5 ;  /* 0x0000000500041c82 */ /* 0x010fc80008000000 */
        /* <DEDUP_REMOVED lines=35> */
.L_x_824:
[----:B--2---:R-:W-:Y:S05]  /*2940*/  BSYNC B0 ;  /* 0x0000000000007941 */ /* 0x004fea0003800000 */
.L_x_823:
[----:B------:R-:W-:Y:S01]  /*2950*/  ISETP.GE.AND P0, PT, R17, UR14, PT ;  /* 0x0000000e11007c0c */ /* 0x000fe2000bf06270 */
[----:B------:R-:W2:Y:S01]  /*2960*/  LDC.U8 R105, c[0x0][0x2d8] ;  /* 0x0000b600ff697b82 */ /* 0x000ea20000000000 */
[----:B-1----:R-:W-:Y:S01]  /*2970*/  LEA R8, R21, UR9, 0x4 ;  /* 0x0000000915087c11 */ /* 0x002fe2000f8e20ff */
[----:B------:R-:W-:Y:S01]  /*2980*/  ULDC UR5, c[0x0][0x1a4] ;  /* 0x0000690000057ab9 */ /* 0x000fe20000000800 */
[----:B------:R-:W-:Y:S01]  /*2990*/  BSSY B0, `(.L_x_825) ;  /* 0x000002f000007945 */ /* 0x000fe20003800000 */
[----:B------:R-:W-:Y:S01]  /*29a0*/  USHF.L.U32 UR25, UR24, 0x5, URZ ;  /* 0x0000000518197899 */ /* 0x000fe2000800063f */
[----:B------:R-:W-:Y:S01]  /*29b0*/  IADD3 R8, R8, 0x1, R7 ;  /* 0x0000000108087810 */ /* 0x000fe20007ffe007 */
[----:B------:R-:W-:Y:S01]  /*29c0*/  IMAD.U32 R7, RZ, RZ, UR8 ;  /* 0x00000008ff077e24 */ /* 0x000fe2000f8e00ff */
[----:B------:R-:W-:-:S04]  /*29d0*/  USHF.L.U64.HI UR24, UR24, UR13, UR5 ;  /* 0x0000000d18187299 */ /* 0x000fc80008010205 */
[----:B------:R-:W-:Y:S01]  /*29e0*/  IADD3 R7, R7, -UR28, R8 ;  /* 0x8000001c07077c10 */ /* 0x000fe2000fffe008 */
[----:B------:R1:W-:Y:S03]  /*29f0*/  @P0 STS.128 [R226+0x19000], RZ ;  /* 0x019000ffe2000388 */ /* 0x0003e60000000c00 */
[----:B------:R-:W-:Y:S01]  /*2a00*/  IADD3 R104, R7, c[0x0][0x2e8], RZ ;  /* 0x0000ba0007687a10 */ /* 0x000fe20007ffe0ff */
[----:B------:R1:W-:Y:S04]  /*2a10*/  @P0 STS.128 [R226+0x1b000], RZ ;  /* 0x01b000ffe2000388 */ /* 0x0003e80000000c00 */
[----:B------:R1:W-:Y:S04]  /*2a20*/  @P0 STS.128 [R226+0x1d000], RZ ;  /* 0x01d000ffe2000388 */ /* 0x0003e80000000c00 */
[----:B------:R1:W-:Y:S01]  /*2a30*/  @P0 STS.128 [R226+0x1f000], RZ ;  /* 0x01f000ffe2000388 */ /* 0x0003e20000000c00 */
[----:B------:R-:W-:Y:S05]  /*2a40*/  @P0 BRA `(.L_x_826) ;  /* 0x0000023000000947 */ /* 0x000fea0003800000 */
[----:B--2---:R-:W-:Y:S02]  /*2a50*/  ISETP.GE.AND P5, PT, R116, c[0x0][0x220], PT ;  /* 0x0000880074007a0c */ /* 0x004fe40003fa6270 */
        /* <DEDUP_REMOVED lines=34> */
.L_x_826:
[----:B--2---:R-:W-:Y:S05]  /*2c80*/  BSYNC B0 ;  /* 0x0000000000007941 */ /* 0x004fea0003800000 */
.L_x_825:
        /* <DEDUP_REMOVED lines=16> */
[----:B------:R-:W-:Y:S01]  /*2d90*/  LDSM.16.M88.4 R8, [R206] ;  /* 0x00000000ce08783b */ /* 0x000fe20000000200 */
[C---:B------:R-:W-:Y:S01]  /*2da0*/  IMAD R209, R0.reuse, 0x2, R206 ;  /* 0x0000000200d17824 */ /* 0x040fe200078e02ce */
[C---:B------:R-:W-:Y:S01]  /*2db0*/  IADD3 R2, R151.reuse, 0x10000, RZ ;  /* 0x0001000097027810 */ /* 0x040fe20007ffe0ff */
[----:B------:R-:W-:Y:S01]  /*2dc0*/  IMAD R208, R0, 0x2, R207 ;  /* 0x0000000200d07824 */ /* 0x000fe200078e02cf */
[----:B------:R-:W2:Y:S01]  /*2dd0*/  LDSM.16.M88.4 R16, [R151+0x10000] ;  /* 0x010000009710783b */ /* 0x000ea20000000200 */
[----:B------:R-:W-:-:S02]  /*2de0*/  IADD3 R210, R151, 0x10020, RZ ;  /* 0x0001002097d27810 */ /* 0x000fc40007ffe0ff */
[----:B------:R-:W-:Y:S01]  /*2df0*/  @P1 IADD3 R210, R2, -0x20, RZ ;  /* 0xffffffe002d21810 */ /* 0x000fe20007ffe0ff */
[----:B------:R-:W4:Y:S01]  /*2e00*/  LDSM.16.M88.4 R32, [R151+0x10800] ;  /* 0x010800009720783b */ /* 0x000f220000000200 */
[----:B------:R-:W-:Y:S02]  /*2e10*/  IMAD.MOV.U32 R2, RZ, RZ, 0x40 ;  /* 0x00000040ff027424 */ /* 0x000fe400078e00ff */
[C---:B------:R-:W-:Y:S01]  /*2e20*/  IADD3 R225, R210.reuse, 0x800, RZ ;  /* 0x00000800d2e17810 */ /* 0x040fe20007ffe0ff */
[----:B------:R-:W5:Y:S01]  /*2e30*/  LDSM.16.M88.4 R28, [R151+0x11000] ;  /* 0x01100000971c783b */ /* 0x000f620000000200 */
[----:B------:R-:W-:Y:S02]  /*2e40*/  IADD3 R224, R210, 0x1000, RZ ;  /* 0x00001000d2e07810 */ /* 0x000fe40007ffe0ff */
[----:B------:R-:W-:Y:S01]  /*2e50*/  SEL R2, R2, 0xffffffc0, !P2 ;  /* 0xffffffc002027807 */ /* 0x000fe20005000000 */
[----:B------:R-:W1:Y:S01]  /*2e60*/  LDSM.16.M88.4 R24, [R151+0x11800] ;  /* 0x011800009718783b */ /* 0x000e620000000200 */
[----:B------:R-:W-:-:S02]  /*2e70*/  IADD3 R223, R210, 0x1800, RZ ;  /* 0x00001800d2df7810 */ /* 0x000fc40007ffe0ff */
[C---:B------:R-:W-:Y:S01]  /*2e80*/  IADD3 R222, R210.reuse, 0x2000, RZ ;  /* 0x00002000d2de7810 */ /* 0x040fe20007ffe0ff */
[----:B------:R-:W-:Y:S01]  /*2e90*/  LDSM.16.M88.4 R12, [R207] ;  /* 0x00000000cf0c783b */ /* 0x000fe20000000200 */
[----:B------:R-:W-:Y:S01]  /*2ea0*/  IMAD.IADD R205, R151, 0x1, R2 ;  /* 0x0000000197cd7824 */ /* 0x000fe200078e0202 */
[----:B------:R-:W-:Y:S01]  /*2eb0*/  IADD3 R221, R210, 0x2800, RZ ;  /* 0x00002800d2dd7810 */ /* 0x000fe20007ffe0ff */
[----:B------:R-:W-:Y:S01]  /*2ec0*/  IMAD.IADD R204, R2, 0x1, R210 ;  /* 0x0000000102cc7824 */ /* 0x000fe200078e02d2 */
[----:B------:R-:W3:Y:S01]  /*2ed0*/  LDSM.16.M88.4 R40, [R210] ;  /* 0x00000000d228783b */ /* 0x000ee20000000200 */
        /* <DEDUP_REMOVED lines=9> */
[----:B------:R-:W-:Y:S02]  /*2f70*/  IADD3 R6, R2, 0x8, RZ ;  /* 0x0000000802067810 */ /* 0x000fe40007ffe0ff */
[C---:B------:R-:W-:Y:S01]  /*2f80*/  IADD3 R217, R210.reuse, 0x4800, RZ ;  /* 0x00004800d2d97810 */ /* 0x040fe20007ffe0ff */
[----:B------:R-:W-:Y:S01]  /*2f90*/  LDSM.16.M88.4 R20, [R209] ;  /* 0x00000000d114783b */ /* 0x000fe20000000200 */
[C---:B------:R-:W-:Y:S02]  /*2fa0*/  IADD3 R216, R210.reuse, 0x5000, RZ ;  /* 0x00005000d2d87810 */ /* 0x040fe40007ffe0ff */
[C---:B------:R-:W-:Y:S01]  /*2fb0*/  IADD3 R215, R210.reuse, 0x5800, RZ ;  /* 0x00005800d2d77810 */ /* 0x040fe20007ffe0ff */
[----:B--2---:R-:W-:Y:S01]  /*2fc0*/  HMMA.16816.F32 R36, R8, R16, RZ ;  /* 0x000000100824723c */ /* 0x004fe200000018ff */
[----:B------:R-:W2:Y:S01]  /*2fd0*/  LDSM.16.M88.4 R88, [R205+0x10000] ;  /* 0x01000000cd58783b */ /* 0x000ea20000000200 */
[----:B------:R-:W-:-:S02]  /*2fe0*/  IADD3 R214, R210, 0x6000, RZ ;  /* 0x00006000d2d67810 */ /* 0x000fc40007ffe0ff */
[C---:B------:R-:W-:Y:S01]  /*2ff0*/  IADD3 R213, R210.reuse, 0x6800, RZ ;  /* 0x00006800d2d57810 */ /* 0x040fe20007ffe0ff */
[----:B------:R-:W1:Y:S01]  /*3000*/  LDSM.16.M88.4 R80, [R205+0x10800] ;  /* 0x01080000cd50783b */ /* 0x000e620000000200 */
[C---:B------:R-:W-:Y:S02]  /*3010*/  IADD3 R212, R210.reuse, 0x7000, RZ ;  /* 0x00007000d2d47810 */ /* 0x040fe40007ffe0ff */
[----:B------:R-:W-:Y:S01]  /*3020*/  HMMA.16816.F32 R44, R8, R18, RZ ;  /* 0x00000012082c723c */ /* 0x000fe200000018ff */
[----:B------:R-:W2:Y:S01]  /*3030*/  LDSM.16.M88.4 R84, [R205+0x11000] ;  /* 0x01100000cd54783b */ /* 0x000ea20000000200 */
[----:B------:R-:W-:-:S03]  /*3040*/  IADD3 R211, R210, 0x7800, RZ ;  /* 0x00007800d2d37810 */ /* 0x000fc60007ffe0ff */
[----:B------:R-:W2:Y:S03]  /*3050*/  LDSM.16.M88.4 R92, [R205+0x11800] ;  /* 0x01180000cd5c783b */ /* 0x000ea60000000200 */
[C---:B----4-:R-:W-:Y:S01]  /*3060*/  HMMA.16816.F32 R52, R8.reuse, R34, RZ ;  /* 0x000000220834723c */ /* 0x050fe200000018ff */
[----:B------:R-:W-:Y:S04]  /*3070*/  LDSM.16.M88.4 R100, [R204] ;  /* 0x00000000cc64783b */ /* 0x000fe80000000200 */
[----:B------:R-:W-:Y:S03]  /*3080*/  LDSM.16.M88.4 R96, [R151+0x12000] ;  /* 0x012000009760783b */ /* 0x000fe60000000200 */
[C---:B-----5:R-:W-:Y:S08]  /*3090*/  HMMA.16816.F32 R56, R8.reuse, R28, RZ ;  /* 0x0000001c0838723c */ /* 0x060ff000000018ff */
[C---:B------:R-:W-:Y:S08]  /*30a0*/  HMMA.16816.F32 R48, R8.reuse, R32, RZ ;  /* 0x000000200830723c */ /* 0x040ff000000018ff */
[C---:B------:R-:W-:Y:S08]  /*30b0*/  HMMA.16816.F32 R60, R8.reuse, R30, RZ ;  /* 0x0000001e083c723c */ /* 0x040ff000000018ff */
[C---:B-1----:R-:W-:Y:S08]  /*30c0*/  HMMA.16816.F32 R68, R8.reuse, R24, RZ ;  /* 0x000000180844723c */ /* 0x042ff000000018ff */
[----:B------:R-:W-:Y:S01]  /*30d0*/  HMMA.16816.F32 R16, R8, R26, RZ ;  /* 0x0000001a0810723c */ /* 0x000fe200000018ff */
[----:B------:R-:W1:Y:S04]  /*30e0*/  LDSM.16.M88.4 R8, [R208] ;  /* 0x00000000d008783b */ /* 0x000e680000000200 */
[----:B------:R-:W4:Y:S03]  /*30f0*/  LDSM.16.M88.4 R24, [R204+0x800] ;  /* 0x00080000cc18783b */ /* 0x000f260000000200 */
[C---:B---3--:R-:W-:Y:S08]  /*3100*/  HMMA.16816.F32 R28, R12.reuse, R40, R36 ;  /* 0x000000280c1c723c */ /* 0x048ff00000001824 */
[C---:B------:R-:W-:Y:S08]  /*3110*/  HMMA.16816.F32 R32, R12.reuse, R42, R44 ;  /* 0x0000002a0c20723c */ /* 0x040ff0000000182c */
[C---:B------:R-:W-:Y:S01]  /*3120*/  HMMA.16816.F32 R40, R12.reuse, R66, R52 ;  /* 0x000000420c28723c */ /* 0x040fe20000001834 */
[----:B------:R-:W3:Y:S07]  /*3130*/  LDSM.16.M88.4 R52, [R204+0x1000] ;  /* 0x00100000cc34783b */ /* 0x000eee0000000200 */
        /* <DEDUP_REMOVED lines=26> */
[----:B------:R-:W-:Y:S07]  /*32e0*/  LDSM.16.M88.4 R100, [R210+0x4000] ;  /* 0x00400000d264783b */ /* 0x000fee0000000200 */
[C---:B----4-:R-:W-:Y:S08]  /*32f0*/  HMMA.16816.F32 R40, R8.reuse, R26, R40 ;  /* 0x0000001a0828723c */ /* 0x050ff00000001828 */
[C---:B---3--:R-:W-:Y:S08]  /*3300*/  HMMA.16816.F32 R44, R8.reuse, R52, R44 ;  /* 0x00000034082c723c */ /* 0x048ff0000000182c */
[C---:B------:R-:W-:Y:S01]  /*3310*/  HMMA.16816.F32 R36, R8.reuse, R24, R36 ;  /* 0x000000180824723c */ /* 0x040fe20000001824 */
[----:B------:R-:W1:Y:S07]  /*3320*/  LDSM.16.M88.4 R24, [R210+0x2800] ;  /* 0x00280000d218783b */ /* 0x000e6e0000000200 */
        /* <DEDUP_REMOVED lines=19> */
[C---:B--2---:R-:W-:Y:S08]  /*3460*/  HMMA.16816.F32 R28, R20.reuse, R80, R28 ;  /* 0x00000050141c723c */ /* 0x044ff0000000181c */
[C---:B------:R-:W-:Y:S01]  /*3470*/  HMMA.16816.F32 R32, R20.reuse, R82, R32 ;  /* 0x000000521420723c */ /* 0x040fe20000001820 */
[----:B------:R-:W-:Y:S07]  /*3480*/  LDSM.16.M88.4 R80, [R151+0x15800] ;  /* 0x015800009750783b */ /* 0x000fee0000000200 */
[C---:B-1----:R-:W-:Y:S08]  /*3490*/  HMMA.16816.F32 R40, R20.reuse, R26, R40 ;  /* 0x0000001a1428723c */ /* 0x042ff00000001828 */
        /* <DEDUP_REMOVED lines=126> */
[----:B------:R-:W5:Y:S01]  /*3c80*/  LDSM.16.M88.4 R40, [R204+0x7800] ;  /* 0x00780000cc28783b */ /* 0x000f620000000200 */
[----:B---3--:R-:W-:Y:S01]  /*3c90*/  IADD3 R6, R2, 0x10, RZ ;  /* 0x0000001002067810 */ /* 0x008fe20007ffe0ff */
[----:B-1----:R-:W-:Y:S01]  /*3ca0*/  FFMA.FTZ R7, R19, UR4, R67 ;  /* 0x0000000413077c23 */ /* 0x002fe20008010043 */
[----:B------:R-:W-:-:S04]  /*3cb0*/  DEPBAR.LE SB0, 0x0 ;  /* 0x000080000000791a */ /* 0x000fc80000000000 */
[----:B------:R-:W-:Y:S01]  /*3cc0*/  HMMA.16816.F32 R72, R12, R80, R44 ;  /* 0x000000500c48723c */ /* 0x000fe2000000182c */
[----:B------:R1:W-:Y:S01]  /*3cd0*/  I2F R28, R6 ;  /* 0x00000006001c7306 */ /* 0x0003e20000201400 */
[----:B------:R-:W-:Y:S01]  /*3ce0*/  BAR.SYNC.DEFER_BLOCKING 0x0 ;  /* 0x0000000000007b1d */ /* 0x000fe20000010000 */
[----:B------:R-:W-:-:S05]  /*3cf0*/  ISETP.GE.AND P3, PT, R6, R16, PT ;  /* 0x000000100600720c */ /* 0x000fca0003f66270 */
[----:B------:R-:W-:Y:S01]  /*3d00*/  HMMA.16816.F32 R56, R12, R82, R56 ;  /* 0x000000520c38723c */ /* 0x000fe20000001838 */
[----:B------:R3:W3:Y:S06]  /*3d10*/  I2F R15, R3 ;  /* 0x00000003000f7306 */ /* 0x0006ec0000201400 */
[----:B------:R-:W-:Y:S01]  /*3d20*/  FFMA.FTZ R13, R19, UR4, R65 ;  /* 0x00000004130d7c23 */ /* 0x000fe20008010041 */
[----:B--2---:R-:W-:Y:S01]  /*3d30*/  HMMA.16816.F32 R32, R8, R24, R32 ;  /* 0x000000180820723c */ /* 0x004fe20000001820 */
[----:B----4-:R-:W-:Y:S01]  /*3d40*/  FFMA.FTZ R12, R18, UR4, R20 ;  /* 0x00000004120c7c23 */ /* 0x010fe20008010014 */
[----:B------:R-:W-:-:S02]  /*3d50*/  FSEL R65, R7, -INF , !P2 ;  /* 0xff80000007417808 */ /* 0x000fc40005000000 */
[----:B------:R-:W-:Y:S02]  /*3d60*/  FSEL R49, R13, -INF , !P5 ;  /* 0xff8000000d317808 */ /* 0x000fe40006800000 */
[----:B------:R-:W-:Y:S01]  /*3d70*/  ISETP.GE.AND P5, PT, R6, R17, PT ;  /* 0x000000110600720c */ /* 0x000fe20003fa6270 */
[----:B-1----:R-:W-:Y:S01]  /*3d80*/  FFMA.FTZ R6, R18, UR4, R22 ;  /* 0x0000000412067c23 */ /* 0x002fe20008010016 */
[----:B------:R-:W-:Y:S01]  /*3d90*/  HMMA.16816.F32 R24, R8, R26, R52 ;  /* 0x0000001a0818723c */ /* 0x000fe20000001834 */
[----:B---3--:R-:W-:Y:S01]  /*3da0*/  IADD3 R3, R2, 0x11, RZ ;  /* 0x0000001102037810 */ /* 0x008fe20007ffe0ff */
[----:B------:R-:W-:Y:S01]  /*3db0*/  FFMA.FTZ R7, R15, UR4, R21 ;  /* 0x000000040f077c23 */ /* 0x000fe20008010015 */
[----:B------:R-:W-:Y:S02]  /*3dc0*/  FSEL R51, R12, -INF , !P4 ;  /* 0xff8000000c337808 */ /* 0x000fe40006000000 */
[----:B------:R-:W1:Y:S01]  /*3dd0*/  I2F R14, R3 ;  /* 0x00000003000e7306 */ /* 0x000e620000201400 */
[----:B------:R-:W-:-:S02]  /*3de0*/  ISETP.GE.AND P2, PT, R3, R16, PT ;  /* 0x000000100300720c */ /* 0x000fc40003f46270 */
[----:B------:R-:W-:Y:S01]  /*3df0*/  ISETP.GE.AND P4, PT, R3, R17, PT ;  /* 0x000000110300720c */ /* 0x000fe20003f86270 */
[C---:B------:R-:W-:Y:S01]  /*3e00*/  HMMA.16816.F32 R44, R8.reuse, R36, R60 ;  /* 0x00000024082c723c */ /* 0x040fe2000000183c */
[----:B------:R-:W-:Y:S02]  /*3e10*/  FSEL R50, R6, -INF , !P1 ;  /* 0xff80000006327808 */ /* 0x000fe40004800000 */
[----:B------:R-:W-:Y:S02]  /*3e20*/  IADD3 R6, R2, 0x19, RZ ;  /* 0x0000001902067810 */ /* 0x000fe40007ffe0ff */
[----:B------:R-:W-:Y:S01]  /*3e30*/  FSEL R48, R7, -INF , !P0 ;  /* 0xff80000007307808 */ /* 0x000fe20004000000 */
[----:B------:R-:W-:Y:S01]  /*3e40*/  FFMA.FTZ R7, R15, UR4, R23 ;  /* 0x000000040f077c23 */ /* 0x000fe20008010017 */
[----:B------:R2:W-:Y:S01]  /*3e50*/  I2F R18, R6 ;  /* 0x0000000600127306 */ /* 0x0005e20000201400 */
[C---:B------:R-:W-:Y:S01]  /*3e60*/  FFMA.FTZ R13, R28.reuse, UR4, R32 ;  /* 0x000000041c0d7c23 */ /* 0x040fe20008010020 */
[----:B------:R-:W-:Y:S01]  /*3e70*/  HMMA.16816.F32 R36, R8, R38, R68 ;  /* 0x000000260824723c */ /* 0x000fe20000001844 */
[----:B------:R-:W-:Y:S01]  /*3e80*/  FFMA.FTZ R12, R28, UR4, R34 ;  /* 0x000000041c0c7c23 */ /* 0x000fe20008010022 */
[----:B------:R-:W-:Y:S01]  /*3e90*/  FSEL R22, R7, -INF , !P6 ;  /* 0xff80000007167808 */ /* 0x000fe20007000000 */
[----:B-1----:R-:W-:Y:S01]  /*3ea0*/  FFMA.FTZ R7, R14, UR4, R33 ;  /* 0x000000040e077c23 */ /* 0x002fe20008010021 */
[----:B------:R-:W-:-:S02]  /*3eb0*/  IADD3 R3, R2, 0x18, RZ ;  /* 0x0000001802037810 */ /* 0x000fc40007ffe0ff */
[----:B------:R-:W-:Y:S02]  /*3ec0*/  FSEL R150, R13, -INF , !P3 ;  /* 0xff8000000d967808 */ /* 0x000fe40005800000 */
[----:B------:R1:W3:Y:S01]  /*3ed0*/  I2F R19, R3 ;  /* 0x0000000300137306 */ /* 0x0002e20000201400 */
[CC--:B------:R-:W-:Y:S01]  /*3ee0*/  ISETP.GE.AND P1, PT, R3.reuse, R16.reuse, PT ;  /* 0x000000100300720c */ /* 0x0c0fe20003f26270 */
[----:B-----5:R-:W-:Y:S01]  /*3ef0*/  HMMA.16816.F32 R28, R8, R40, R72 ;  /* 0x00000028081c723c */ /* 0x020fe20000001848 */
[-C--:B------:R-:W-:Y:S02]  /*3f00*/  ISETP.GE.AND P0, PT, R3, R17.reuse, PT ;  /* 0x000000110300720c */ /* 0x080fe40003f06270 */
[C---:B------:R-:W-:Y:S02]  /*3f10*/  ISETP.GE.AND P6, PT, R6.reuse, R16, PT ;  /* 0x000000100600720c */ /* 0x040fe40003fc6270 */
[----:B------:R-:W-:Y:S02]  /*3f20*/  ISETP.GE.AND P3, PT, R6, R17, PT ;  /* 0x000000110600720c */ /* 0x000fe40003f66270 */
[----:B--2---:R-:W-:-:S02]  /*3f30*/  IADD3 R6, R2, 0x21, RZ ;  /* 0x0000002102067810 */ /* 0x004fc40007ffe0ff */
[----:B------:R-:W-:Y:S01]  /*3f40*/  FSEL R153, R7, -INF , !P2 ;  /* 0xff80000007997808 */ /* 0x000fe20005000000 */
[----:B------:R-:W-:Y:S01]  /*3f50*/  FFMA.FTZ R7, R14, UR4, R35 ;  /* 0x000000040e077c23 */ /* 0x000fe20008010023 */
[----:B------:R2:W-:Y:S01]  /*3f60*/  I2F R21, R6 ;  /* 0x0000000600157306 */ /* 0x0005e20000201400 */
[----:B------:R-:W-:Y:S02]  /*3f70*/  FSEL R154, R12, -INF , !P5 ;  /* 0xff8000000c9a7808 */ /* 0x000fe40006800000 */
[----:B-1----:R-:W-:Y:S01]  /*3f80*/  IADD3 R3, R2, 0x20, RZ ;  /* 0x0000002002037810 */ /* 0x002fe20007ffe0ff */
[----:B---3--:R-:W-:Y:S01]  /*3f90*/  FFMA.FTZ R13, R19, UR4, R24 ;  /* 0x00000004130d7c23 */ /* 0x008fe20008010018 */
[----:B------:R-:W-:Y:S01]  /*3fa0*/  FSEL R155, R7, -INF , !P4 ;  /* 0xff800000079b7808 */ /* 0x000fe20006000000 */
[----:B------:R-:W-:Y:S01]  /*3fb0*/  FFMA.FTZ R7, R18, UR4, R25 ;  /* 0x0000000412077c23 */ /* 0x000fe20008010019 */
[C---:B------:R-:W-:Y:S01]  /*3fc0*/  ISETP.GE.AND P5, PT, R3.reuse, R16, PT ;  /* 0x000000100300720c */ /* 0x040fe20003fa6270 */
[----:B------:R1:W3:Y:S01]  /*3fd0*/  I2F R15, R3 ;  /* 0x00000003000f7306 */ /* 0x0002e20000201400 */
[----:B------:R-:W-:Y:S01]  /*3fe0*/  ISETP.GE.AND P2, PT, R3, R17, PT ;  /* 0x000000110300720c */ /* 0x000fe20003f46270 */
[----:B------:R-:W-:Y:S01]  /*3ff0*/  FFMA.FTZ R12, R19, UR4, R26 ;  /* 0x00000004130c7c23 */ /* 0x000fe2000801001a */
[----:B------:R-:W-:-:S02]  /*4000*/  FSEL R63, R13, -INF , !P1 ;  /* 0xff8000000d3f7808 */ /* 0x000fc40004800000 */
[----:B------:R-:W-:Y:S01]  /*4010*/  FSEL R62, R7, -INF , !P6 ;  /* 0xff800000073e7808 */ /* 0x000fe20007000000 */
[----:B------:R-:W-:Y:S01]  /*4020*/  FFMA.FTZ R7, R18, UR4, R27 ;  /* 0x0000000412077c23 */ /* 0x000fe2000801001b */
[CC--:B------:R-:W-:Y:S02]  /*4030*/  ISETP.GE.AND P4, PT, R6.reuse, R16.reuse, PT ;  /* 0x000000100600720c */ /* 0x0c0fe40003f86270 */
[-C--:B------:R-:W-:Y:S02]  /*4040*/  ISETP.GE.AND P1, PT, R6, R17.reuse, PT ;  /* 0x000000110600720c */ /* 0x080fe40003f26270 */
[----:B--2---:R-:W-:Y:S02]  /*4050*/  IADD3 R6, R2, 0x29, RZ ;  /* 0x0000002902067810 */ /* 0x004fe40007ffe0ff */
[----:B------:R-:W-:Y:S02]  /*4060*/  FSEL R152, R12, -INF , !P0 ;  /* 0xff8000000c987808 */ /* 0x000fe40004000000 */
[----:B------:R2:W-:Y:S01]  /*4070*/  I2F R19, R6 ;  /* 0x0000000600137306 */ /* 0x0005e20000201400 */
[----:B-1----:R-:W-:Y:S01]  /*4080*/  IADD3 R3, R2, 0x28, RZ ;  /* 0x0000002802037810 */ /* 0x002fe20007ffe0ff */
[----:B---3--:R-:W-:Y:S01]  /*4090*/  FFMA.FTZ R12, R15, UR4, R46 ;  /* 0x000000040f0c7c23 */ /* 0x008fe2000801002e */
[----:B------:R-:W-:Y:S01]  /*40a0*/  FSEL R149, R7, -INF , !P3 ;  /* 0xff80000007957808 */ /* 0x000fe20005800000 */
[----:B------:R-:W-:Y:S01]  /*40b0*/  FFMA.FTZ R7, R21, UR4, R45 ;  /* 0x0000000415077c23 */ /* 0x000fe2000801002d */
[----:B------:R-:W-:Y:S01]  /*40c0*/  ISETP.GE.AND P0, PT, R3, R16, PT ;  /* 0x000000100300720c */ /* 0x000fe20003f06270 */
[----:B------:R-:W-:Y:S01]  /*40d0*/  FFMA.FTZ R13, R15, UR4, R44 ;  /* 0x000000040f0d7c23 */ /* 0x000fe2000801002c */
[----:B------:R-:W-:Y:S01]  /*40e0*/  ISETP.GE.AND P6, PT, R3, R17, PT ;  /* 0x000000110300720c */ /* 0x000fe20003fc6270 */
[----:B------:R-:W1:Y:S01]  /*40f0*/  I2F R20, R3 ;  /* 0x0000000300147306 */ /* 0x000e620000201400 */
[----:B------:R-:W-:-:S02]  /*4100*/  FSEL R237, R12, -INF , !P2 ;  /* 0xff8000000ced7808 */ /* 0x000fc40005000000 */
[----:B------:R-:W-:Y:S02]  /*4110*/  FSEL R232, R7, -INF , !P4 ;  /* 0xff80000007e87808 */ /* 0x000fe40006000000 */
[----:B------:R-:W-:Y:S02]  /*4120*/  FSEL R227, R13, -INF , !P5 ;  /* 0xff8000000de37808 */ /* 0x000fe40006800000 */
[C---:B------:R-:W-:Y:S01]  /*4130*/  ISETP.GE.AND P3, PT, R6.reuse, R16, PT ;  /* 0x000000100600720c */ /* 0x040fe20003f66270 */
[----:B------:R-:W-:Y:S01]  /*4140*/  HMMA.16816.F32 R12, R8, R42, R56 ;  /* 0x0000002a080c723c */ /* 0x000fe20000001838 */
[----:B------:R-:W-:Y:S01]  /*4150*/  ISETP.GE.AND P5, PT, R6, R17, PT ;  /* 0x000000110600720c */ /* 0x000fe20003fa6270 */
[----:B--2---:R-:W-:-:S05]  /*4160*/  FFMA.FTZ R6, R21, UR4, R47 ;  /* 0x0000000415067c23 */ /* 0x004fca000801002f */
[----:B------:R-:W-:Y:S01]  /*4170*/  FSEL R195, R6, -INF , !P1 ;  /* 0xff80000006c37808 */ /* 0x000fe20004800000 */
[----:B-1----:R-:W-:Y:S01]  /*4180*/  FFMA.FTZ R7, R20, UR4, R36 ;  /* 0x0000000414077c23 */ /* 0x002fe20008010024 */
[C---:B------:R-:W-:Y:S01]  /*4190*/  IADD3 R3, R2.reuse, 0x30, RZ ;  /* 0x0000003002037810 */ /* 0x040fe20007ffe0ff */
[----:B------:R-:W-:Y:S01]  /*41a0*/  FFMA.FTZ R6, R19, UR4, R39 ;  /* 0x0000000413067c23 */ /* 0x000fe20008010027 */
[----:B------:R-:W-:Y:S01]  /*41b0*/  IADD3 R9, R2, 0x38, RZ ;  /* 0x0000003802097810 */ /* 0x000fe20007ffe0ff */
[----:B------:R-:W-:Y:S01]  /*41c0*/  FFMA.FTZ R8, R20, UR4, R38 ;  /* 0x0000000414087c23 */ /* 0x000fe20008010026 */
[----:B------:R1:W2:Y:S01]  /*41d0*/  I2F R18, R3 ;  /* 0x0000000300127306 */ /* 0x0002a20000201400 */
[C---:B------:R-:W-:Y:S02]  /*41e0*/  ISETP.GE.AND P2, PT, R3.reuse, R16, PT ;  /* 0x000000100300720c */ /* 0x040fe40003f46270 */
[----:B------:R-:W-:Y:S02]  /*41f0*/  ISETP.GE.AND P4, PT, R3, R17, PT ;  /* 0x000000110300720c */ /* 0x000fe40003f86270 */
[----:B------:R-:W-:-:S02]  /*4200*/  FSEL R166, R7, -INF , !P0 ;  /* 0xff80000007a67808 */ /* 0x000fc40004000000 */
[----:B------:R-:W-:Y:S01]  /*4210*/  FSEL R252, R6, -INF , !P5 ;  /* 0xff80000006fc7808 */ /* 0x000fe20006800000 */
[----:B------:R3:W-:Y:S01]  /*4220*/  I2F R10, R9 ;  /* 0x00000009000a7306 */ /* 0x0007e20000201400 */
        /* <DEDUP_REMOVED lines=11> */
[----:B---3--:R-:W-:-:S05]  /*42e0*/  FFMA.FTZ R9, R76, UR4, R64 ;  /* 0x000000044c097c23 */ /* 0x008fca0008010040 */
[----:B------:R-:W-:Y:S01]  /*42f0*/  FSEL R20, R9, -INF , !P6 ;  /* 0xff80000009147808 */ /* 0x000fe20007000000 */
[----:B-1----:R-:W-:Y:S02]  /*4300*/  FFMA.FTZ R3, R19, UR4, R37 ;  /* 0x0000000413037c23 */ /* 0x002fe40008010025 */
[----:B--2---:R-:W-:-:S03]  /*4310*/  FFMA.FTZ R6, R11, UR4, R29 ;  /* 0x000000040b067c23 */ /* 0x004fc6000801001d */
[----:B------:R-:W-:Y:S01]  /*4320*/  FSEL R167, R3, -INF , !P3 ;  /* 0xff80000003a77808 */ /* 0x000fe20005800000 */
[----:B------:R-:W-:Y:S01]  /*4330*/  FFMA.FTZ R3, R18, UR4, R30 ;  /* 0x0000000412037c23 */ /* 0x000fe2000801001e */
[C---:B------:R-:W-:Y:S02]  /*4340*/  ISETP.GE.AND P3, PT, R2.reuse, R17, PT ;  /* 0x000000110200720c */ /* 0x040fe40003f66270 */
[----:B------:R-:W-:Y:S02]  /*4350*/  IADD3 R2, R2, 0x39, RZ ;  /* 0x0000003902027810 */ /* 0x000fe40007ffe0ff */
[----:B------:R-:W-:Y:S02]  /*4360*/  FSEL R3, R3, -INF , !P4 ;  /* 0xff80000003037808 */ /* 0x000fe40006000000 */
[----:B------:R1:W2:Y:S01]  /*4370*/  I2F R8, R2 ;  /* 0x0000000200087306 */ /* 0x0002a20000201400 */
[----:B------:R-:W-:Y:S02]  /*4380*/  ISETP.GE.AND P4, PT, R2, R16, PT ;  /* 0x000000100200720c */ /* 0x000fe40003f86270 */
[----:B------:R3:W-:Y:S01]  /*4390*/  STL [R1+0x20], R3 ;  /* 0x0000200301007387 */ /* 0x0007e20000100800 */
[----:B------:R-:W-:-:S02]  /*43a0*/  FSEL R21, R7, -INF , !P3 ;  /* 0xff80000007157808 */ /* 0x000fc40005800000 */
[----:B---3--:R-:W-:Y:S01]  /*43b0*/  FSEL R3, R6, -INF , !P1 ;  /* 0xff80000006037808 */ /* 0x008fe20004800000 */
[----:B------:R-:W-:Y:S01]  /*43c0*/  FFMA.FTZ R6, R10, UR4, R14 ;  /* 0x000000040a067c23 */ /* 0x000fe2000801000e */
[----:B------:R-:W-:Y:S01]  /*43d0*/  ISETP.GE.AND P1, PT, R2, R17, PT ;  /* 0x000000110200720c */ /* 0x000fe20003f26270 */
[----:B-1----:R-:W-:Y:S02]  /*43e0*/  FFMA.FTZ R2, R11, UR4, R31 ;  /* 0x000000040b027c23 */ /* 0x002fe4000801001f */
[----:B------:R2:W-:Y:S01]  /*43f0*/  STL [R1+0x14], R3 ;  /* 0x0000140301007387 */ /* 0x0005e20000100800 */
[----:B------:R-:W-:Y:S01]  /*4400*/  FFMA.FTZ R11, R10, UR4, R12 ;  /* 0x000000040a0b7c23 */ /* 0x000fe2000801000c */
[----:B------:R-:W-:Y:S02]  /*4410*/  FSEL R196, R6, -INF , !P2 ;  /* 0xff80000006c47808 */ /* 0x000fe40005000000 */
[----:B------:R-:W-:Y:S02]  /*4420*/  FSEL R230, R2, -INF , !P0 ;  /* 0xff80000002e67808 */ /* 0x000fe40004000000 */
[----:B------:R-:W-:-:S02]  /*4430*/  PLOP3.LUT P0, PT, PT, PT, UP0, 0x80, 0x0 ;  /* 0x000000000000781c */ /* 0x000fc40003f0f008 */
[----:B------:R-:W-:Y:S01]  /*4440*/  FSEL R229, R11, -INF , !P5 ;  /* 0xff8000000be57808 */ /* 0x000fe20006800000 */
[C---:B--2---:R-:W-:Y:S02]  /*4450*/  FFMA.FTZ R3, R8.reuse, UR4, R13 ;  /* 0x0000000408037c23 */ /* 0x044fe4000801000d */
[----:B------:R-:W-:-:S03]  /*4460*/  FFMA.FTZ R8, R8, UR4, R15 ;  /* 0x0000000408087c23 */ /* 0x000fc6000801000f */
[----:B------:R-:W-:Y:S02]  /*4470*/  FSEL R173, R3, -INF , !P4 ;  /* 0xff80000003ad7808 */ /* 0x000fe40006000000 */
[----:B------:R-:W-:-:S03]  /*4480*/  FSEL R182, R8, -INF , !P1 ;  /* 0xff80000008b67808 */ /* 0x000fc60004800000 */
        /* <DEDUP_REMOVED lines=71> */
.L_x_829:
[----:B------:R-:W-:Y:S05]  /*4900*/  BSYNC B0 ;  /* 0x0000000000007941 */ /* 0x000fea0003800000 */
.L_x_828:
[----:B------:R-:W0:Y:S02]  /*4910*/  LDGDEPBAR ;  /* 0x00000000000079af */ /* 0x000e240000000000 */
.L_x_827:
[----:B------:R3:W-:Y:S04]  /*4920*/  STL [R1+0x78], R206 ;  /* 0x000078ce01007387 */ /* 0x0007e80000100800 */
[----:B---3--:R-:W3:Y:S04]  /*4930*/  LDL.LU R206, [R1+0x14] ;  /* 0x0000140001ce7983 */ /* 0x008ee80000300800 */
[----:B------:R4:W-:Y:S04]  /*4940*/  STL [R1+0x74], R205 ;  /* 0x000074cd01007387 */ /* 0x0009e80000100800 */
[----:B----4-:R-:W4:Y:S01]  /*4950*/  LDL.LU R205, [R1+0x20] ;  /* 0x0000200001cd7983 */ /* 0x010f220000300800 */
[----:B--2---:R-:W-:Y:S01]  /*4960*/  FMNMX.FTZ R2, R20, R49, !PT ;  /* 0x0000003114027209 */ /* 0x004fe20007810000 */
        /* <DEDUP_REMOVED lines=10> */
[----:B------:R2:W-:Y:S01]  /*4a10*/  STL [R1+0x68], R17 ;  /* 0x0000681101007387 */ /* 0x0005e20000100800 */
[----:B------:R-:W-:Y:S01]  /*4a20*/  FMNMX.FTZ R2, R150, R2, !PT ;  /* 0x0000000296027209 */ /* 0x000fe20007810000 */
[----:B------:R-:W-:Y:S01]  /*4a30*/  UIADD3 UR14, UR38, 0x3c6ef372, URZ ;  /* 0x3c6ef372260e7890 */ /* 0x000fe2000fffe03f */
[----:B------:R-:W-:Y:S01]  /*4a40*/  IMAD R201, R4, 0x2, R200 ;  /* 0x0000000204c97824 */ /* 0x000fe200078e02c8 */
[----:B------:R-:W-:Y:S01]  /*4a50*/  STL [R1+0x64], R16 ;  /* 0x0000641001007387 */ /* 0x000fe20000100800 */
[----:B------:R-:W-:Y:S01]  /*4a60*/  FMNMX.FTZ R2, R153, R2, !PT ;  /* 0x0000000299027209 */ /* 0x000fe20007810000 */
[----:B------:R-:W-:Y:S01]  /*4a70*/  UIADD3 UR13, UR39, 0x76cf5d0a, URZ ;  /* 0x76cf5d0a270d7890 */ /* 0x000fe2000fffe03f */
[C---:B------:R-:W-:Y:S01]  /*4a80*/  LEA R203, R0.reuse, R200, 0x1 ;  /* 0x000000c800cb7211 */ /* 0x040fe200078e08ff */
[----:B------:R-:W-:Y:S01]  /*4a90*/  UIADD3 UR11, UR39, 0x32370b8f, URZ ;  /* 0x32370b8f270b7890 */ /* 0x000fe2000fffe03f */
[----:B------:R-:W-:Y:S01]  /*4aa0*/  FMNMX.FTZ R2, R63, R2, !PT ;  /* 0x000000023f027209 */ /* 0x000fe20007810000 */
[----:B------:R-:W-:Y:S01]  /*4ab0*/  UIADD3 UR10, UR38, 0x78dde6e4, URZ ;  /* 0x78dde6e4260a7890 */ /* 0x000fe2000fffe03f */
[----:B------:R-:W-:Y:S01]  /*4ac0*/  IMAD R202, R0, 0x2, R201 ;  /* 0x0000000200ca7824 */ /* 0x000fe200078e02c9 */
[----:B------:R-:W-:Y:S01]  /*4ad0*/  UIADD3 UR12, UR38, -0x255992d5, URZ ;  /* 0xdaa66d2b260c7890 */ /* 0x000fe2000fffe03f */
[----:B------:R-:W-:Y:S01]  /*4ae0*/  FMNMX.FTZ R2, R62, R2, !PT ;  /* 0x000000023e027209 */ /* 0x000fe20007810000 */
[----:B------:R-:W-:Y:S01]  /*4af0*/  UIADD3 UR5, UR39, -0x56f99767, URZ ;  /* 0xa906689927057890 */ /* 0x000fe2000fffe03f */
[----:B------:R-:W-:Y:S01]  /*4b00*/  LDSM.16.MT88.4 R32, [R201+0x1a000] ;  /* 0x01a00000c920783b */ /* 0x000fe20000004200 */
[----:B------:R-:W-:Y:S01]  /*4b10*/  UIADD3 UR9, UR39, -0x126145ec, URZ ;  /* 0xed9eba1427097890 */ /* 0x000fe2000fffe03f */
[----:B------:R-:W-:Y:S01]  /*4b20*/  FMNMX.FTZ R3, R227, R2, !PT ;  /* 0x00000002e3037209 */ /* 0x000fe20007810000 */
[----:B------:R-:W-:Y:S01]  /*4b30*/  UIADD3 UR17, UR38, -0x4ab325aa, URZ ;  /* 0xb54cda5626117890 */ /* 0x000fe2000fffe03f */
        /* <DEDUP_REMOVED lines=15> */
[----:B--2---:R-:W-:-:S02]  /*4c30*/  PRMT R17, R105, 0x7054, R105 ;  /* 0x0000705469117816 */ /* 0x004fc40000000069 */
[----:B------:R-:W-:Y:S01]  /*4c40*/  FMNMX.FTZ R2, R152, R2, !PT ;  /* 0x0000000298027209 */ /* 0x000fe20007810000 */
[----:B------:R-:W-:Y:S03]  /*4c50*/  LDSM.16.MT88.4 R52, [R200+0x1e000] ;  /* 0x01e00000c834783b */ /* 0x000fe60000004200 */
[----:B------:R-:W-:Y:S01]  /*4c60*/  FMNMX.FTZ R2, R149, R2, !PT ;  /* 0x0000000295027209 */ /* 0x000fe20007810000 */
[----:B------:R-:W-:Y:S03]  /*4c70*/  LDSM.16.MT88.4 R36, [R200+0x1a000] ;  /* 0x01a00000c824783b */ /* 0x000fe60000004200 */
[----:B------:R-:W-:-:S04]  /*4c80*/  FMNMX.FTZ R2, R237, R2, !PT ;  /* 0x00000002ed027209 */ /* 0x000fc80007810000 */
[----:B------:R-:W-:-:S04]  /*4c90*/  FMNMX.FTZ R2, R195, R2, !PT ;  /* 0x00000002c3027209 */ /* 0x000fc80007810000 */
[----:B------:R-:W-:-:S04]  /*4ca0*/  FMNMX.FTZ R2, R233, R2, !PT ;  /* 0x00000002e9027209 */ /* 0x000fc80007810000 */
[----:B------:R-:W-:Y:S02]  /*4cb0*/  FMNMX.FTZ R2, R252, R2, !PT ;  /* 0x00000002fc027209 */ /* 0x000fe40007810000 */
[----:B---3--:R-:W-:-:S04]  /*4cc0*/  FMNMX.FTZ R148, R206, R148, !PT ;  /* 0x00000094ce947209 */ /* 0x008fc80007810000 */
[----:B------:R-:W-:-:S04]  /*4cd0*/  FMNMX.FTZ R148, R229, R148, !PT ;  /* 0x00000094e5947209 */ /* 0x000fc80007810000 */
[----:B------:R-:W-:-:S05]  /*4ce0*/  FMNMX.FTZ R148, R173, R148, !PT ;  /* 0x00000094ad947209 */ /* 0x000fca0007810000 */
[----:B------:R-:W2:Y:S01]  /*4cf0*/  SHFL.BFLY PT, R3, R148, 0x2, 0x1f ;  /* 0x0c401f0094037f89 */ /* 0x000ea200000e0000 */
[----:B----4-:R-:W-:-:S04]  /*4d00*/  FMNMX.FTZ R2, R205, R2, !PT ;  /* 0x00000002cd027209 */ /* 0x010fc80007810000 */
        /* <DEDUP_REMOVED lines=45> */
[----:B------:R-:W-:Y:S01]  /*4fe0*/  LOP3.LUT R6, R19, UR5, R6, 0x96, !PT ;  /* 0x0000000513067c12 */ /* 0x000fe2000f8e9606 */
[----:B------:R-:W-:Y:S01]  /*4ff0*/  IMAD.MOV.U32 R19, RZ, RZ, R17 ;  /* 0x000000ffff137224 */ /* 0x000fe200078e0011 */
        /* <DEDUP_REMOVED lines=13> */
[----:B------:R-:W1:Y:S01]  /*50d0*/  LDSM.16.MT88.4 R48, [R201+0x18000] ;  /* 0x01800000c930783b */ /* 0x000e620000004200 */
[----:B------:R-:W-:Y:S01]  /*50e0*/  PRMT R7, R11, 0x5410, R9 ;  /* 0x000054100b077816 */ /* 0x000fe20000000009 */
[----:B------:R2:W-:Y:S01]  /*50f0*/  MUFU.EX2 R193, R8 ;  /* 0x0000000800c17308 */ /* 0x0005e20000000800 */
[----:B------:R-:W-:Y:S02]  /*5100*/  LOP3.LUT R11, R5, 0xff, RZ, 0xc0, !PT ;  /* 0x000000ff050b7812 */ /* 0x000fe400078ec0ff */
[----:B------:R-:W-:Y:S02]  /*5110*/  SHF.R.U32.HI R9, RZ, 0x18, R5 ;  /* 0x00000018ff097819 */ /* 0x000fe40000011605 */
[----:B------:R-:W-:-:S04]  /*5120*/  LOP3.LUT R5, R4, 0xff, RZ, 0xc0, !PT ;  /* 0x000000ff04057812 */ /* 0x000fc800078ec0ff */
[----:B------:R-:W-:-:S05]  /*5130*/  PRMT R5, R5, 0x5410, R9 ;  /* 0x0000541005057816 */ /* 0x000fca0000000009 */
[----:B------:R-:W-:Y:S01]  /*5140*/  HSET2.LE.AND R5, R5, R17, PT ;  /* 0x0000001105057233 */ /* 0x000fe20003803000 */
[----:B--2---:R-:W-:Y:S01]  /*5150*/  SHF.R.U32.HI R8, RZ, 0x10, R6 ;  /* 0x00000010ff087819 */ /* 0x004fe20000011606 */
[----:B------:R-:W-:-:S03]  /*5160*/  FFMA.FTZ R6, R22, c[0x0][0x23c], -R2 ;  /* 0x00008f0016067a23 */ /* 0x000fc60000010802 */
[----:B------:R-:W-:Y:S01]  /*5170*/  LOP3.LUT R8, R8, 0xff, RZ, 0xc0, !PT ;  /* 0x000000ff08087812 */ /* 0x000fe200078ec0ff */
[----:B------:R2:W3:Y:S03]  /*5180*/  MUFU.EX2 R183, R6 ;  /* 0x0000000600b77308 */ /* 0x0004e60000000800 */
[----:B------:R-:W-:Y:S02]  /*5190*/  PRMT R10, R8, 0x5410, R10 ;  /* 0x00005410080a7816 */ /* 0x000fe4000000000a */
[----:B------:R-:W-:Y:S01]  /*51a0*/  SHF.R.U32.HI R8, RZ, 0x8, R0 ;  /* 0x00000008ff087819 */ /* 0x000fe20000011600 */
[--C-:B------:R-:W-:Y:S02]  /*51b0*/  HSET2.LE.AND R0, R7, R17.reuse, PT ;  /* 0x0000001107007233 */ /* 0x100fe40003803000 */
[----:B------:R-:W-:Y:S01]  /*51c0*/  HSET2.LE.AND R7, R10, R17, PT ;  /* 0x000000110a077233 */ /* 0x000fe20003803000 */
[----:B------:R-:W-:Y:S01]  /*51d0*/  PRMT R8, R11, 0x5410, R8 ;  /* 0x000054100b087816 */ /* 0x000fe20000000008 */
[----:B--2---:R-:W-:Y:S01]  /*51e0*/  FFMA.FTZ R6, R21, c[0x0][0x23c], -R2 ;  /* 0x00008f0015067a23 */ /* 0x004fe20000010802 */
[----:B---3--:R-:W-:Y:S01]  /*51f0*/  F2FP.PACK_AB R4, R183, R193 ;  /* 0x000000c1b704723e */ /* 0x008fe200000000ff */
[----:B------:R-:W2:Y:S02]  /*5200*/  LDSM.16.MT88.4 R20, [R200+0x1c000] ;  /* 0x01c00000c814783b */ /* 0x000ea40000004200 */
[----:B------:R3:W-:Y:S01]  /*5210*/  MUFU.EX2 R197, R6 ;  /* 0x0000000600c57308 */ /* 0x0007e20000000800 */
[----:B------:R-:W-:-:S02]  /*5220*/  LOP3.LUT R7, R7, R4, RZ, 0xc0, !PT ;  /* 0x0000000407077212 */ /* 0x000fc400078ec0ff */
[----:B------:R-:W-:Y:S01]  /*5230*/  F2FP.PACK_AB R4, R16, R151 ;  /* 0x000000971004723e */ /* 0x000fe200000000ff */
[----:B---3--:R-:W-:-:S04]  /*5240*/  FFMA.FTZ R6, R65, c[0x0][0x23c], -R2 ;  /* 0x00008f0041067a23 */ /* 0x008fc80000010802 */
[----:B------:R3:W4:Y:S02]  /*5250*/  MUFU.EX2 R204, R6 ;  /* 0x0000000600cc7308 */ /* 0x0007240000000800 */
[----:B---3--:R-:W-:-:S04]  /*5260*/  F2FP.PACK_AB R6, R192, R194 ;  /* 0x000000c2c006723e */ /* 0x008fc800000000ff */
[----:B------:R-:W-:Y:S01]  /*5270*/  LOP3.LUT R6, R0, R6, RZ, 0xc0, !PT ;  /* 0x0000000600067212 */ /* 0x000fe200078ec0ff */
[----:B------:R-:W-:Y:S01]  /*5280*/  HSET2.LE.AND R0, R8, R17, PT ;  /* 0x0000001108007233 */ /* 0x000fe20003803000 */
[----:B----4-:R-:W-:-:S04]  /*5290*/  F2FP.PACK_AB R8, R204, R197 ;  /* 0x000000c5cc08723e */ /* 0x010fc800000000ff */
[----:B------:R-:W-:Y:S02]  /*52a0*/  LOP3.LUT R5, R5, R8, RZ, 0xc0, !PT ;  /* 0x0000000805057212 */ /* 0x000fe400078ec0ff */
[----:B------:R-:W3:Y:S01]  /*52b0*/  LDSM.16.MT88.4 R8, [R201+0x1c000] ;  /* 0x01c00000c908783b */ /* 0x000ee20000004200 */
[----:B------:R-:W-:Y:S01]  /*52c0*/  LOP3.LUT R4, R0, R4, RZ, 0xc0, !PT ;  /* 0x0000000400047212 */ /* 0x000fe200078ec0ff */
[----:B------:R-:W-:-:S04]  /*52d0*/  FFMA.FTZ R0, R150, c[0x0][0x23c], -R12 ;  /* 0x00008f0096007a23 */ /* 0x000fc8000001080c */
[----:B------:R4:W-:Y:S02]  /*52e0*/  MUFU.EX2 R231, R0 ;  /* 0x0000000000e77308 */ /* 0x0009e40000000800 */
[C---:B------:R-:W-:Y:S08]  /*52f0*/  HMMA.16816.F32 R136, R4.reuse, R32, RZ ;  /* 0x000000200488723c */ /* 0x040ff000000018ff */
[----:B------:R-:W-:Y:S01]  /*5300*/  HMMA.16816.F32 R120, R4, R34, RZ ;  /* 0x000000220478723c */ /* 0x000fe200000018ff */
[----:B------:R-:W2:Y:S01]  /*5310*/  LDSM.16.MT88.4 R32, [R201+0x1e000] ;  /* 0x01e00000c920783b */ /* 0x000ea20000004200 */
[----:B----4-:R-:W-:-:S06]  /*5320*/  LOP3.LUT R0, R15, UR8, R156, 0x96, !PT ;  /* 0x000000080f007c12 */ /* 0x010fcc000f8e969c */
[C---:B------:R-:W-:Y:S08]  /*5330*/  HMMA.16816.F32 R140, R4.reuse, R40, RZ ;  /* 0x00000028048c723c */ /* 0x040ff000000018ff */
[C---:B------:R-:W-:Y:S01]  /*5340*/  HMMA.16816.F32 R128, R4.reuse, R42, RZ ;  /* 0x0000002a0480723c */ /* 0x040fe200000018ff */
[----:B------:R-:W4:Y:S07]  /*5350*/  LDSM.16.MT88.4 R40, [R203+0x1c000] ;  /* 0x01c00000cb28783b */ /* 0x000f2e0000004200 */
[C---:B-1----:R-:W-:Y:S08]  /*5360*/  HMMA.16816.F32 R116, R4.reuse, R48, RZ ;  /* 0x000000300474723c */ /* 0x042ff000000018ff */
[C---:B------:R-:W-:Y:S01]  /*5370*/  HMMA.16816.F32 R108, R4.reuse, R50, RZ ;  /* 0x00000032046c723c */ /* 0x040fe200000018ff */
[----:B------:R-:W1:Y:S07]  /*5380*/  LDSM.16.MT88.4 R48, [R202+0x1c000] ;  /* 0x01c00000ca30783b */ /* 0x000e6e0000004200 */
[C---:B------:R-:W-:Y:S08]  /*5390*/  HMMA.16816.F32 R96, R4.reuse, R24, RZ ;  /* 0x000000180460723c */ /* 0x040ff000000018ff */
[C---:B------:R-:W-:Y:S01]  /*53a0*/  HMMA.16816.F32 R84, R4.reuse, R26, RZ ;  /* 0x0000001a0454723c */ /* 0x040fe200000018ff */
[----:B------:R-:W-:Y:S07]  /*53b0*/  LDSM.16.MT88.4 R24, [R202+0x1e000] ;  /* 0x01e00000ca18783b */ /* 0x000fee0000004200 */
[C---:B--2---:R-:W-:Y:S08]  /*53c0*/  HMMA.16816.F32 R64, R4.reuse, R20, RZ ;  /* 0x000000140440723c */ /* 0x044ff000000018ff */
[C---:B------:R-:W-:Y:S01]  /*53d0*/  HMMA.16816.F32 R80, R4.reuse, R22, RZ ;  /* 0x000000160450723c */ /* 0x040fe200000018ff */
[----:B------:R-:W2:Y:S07]  /*53e0*/  LDSM.16.MT88.4 R20, [R203+0x1e000] ;  /* 0x01e00000cb14783b */ /* 0x000eae0000004200 */
[C---:B------:R-:W-:Y:S08]  /*53f0*/  HMMA.16816.F32 R100, R4.reuse, R56, RZ ;  /* 0x000000380464723c */ /* 0x040ff000000018ff */
[C---:B------:R-:W-:Y:S08]  /*5400*/  HMMA.16816.F32 R88, R4.reuse, R58, RZ ;  /* 0x0000003a0458723c */ /* 0x040ff000000018ff */
[C---:B---3--:R-:W-:Y:S07]  /*5410*/  HMMA.16816.F32 R56, R4.reuse, R8, RZ ;  /* 0x000000080438723c */ /* 0x048fee00000018ff */
[--C-:B------:R-:W-:Y:S01]  /*5420*/  FFMA.FTZ R8, R153, c[0x0][0x23c], -R12.reuse ;  /* 0x00008f0099087a23 */ /* 0x100fe2000001080c */
[C---:B------:R-:W-:Y:S03]  /*5430*/  HMMA.16816.F32 R76, R4.reuse, R10, RZ ;  /* 0x0000000a044c723c */ /* 0x040fe600000018ff */
[----:B------:R3:W-:Y:S04]  /*5440*/  MUFU.EX2 R174, R8 ;  /* 0x0000000800ae7308 */ /* 0x0007e80000000800 */
[----:B------:R-:W-:Y:S01]  /*5450*/  FFMA.FTZ R11, R62, c[0x0][0x23c], -R12 ;  /* 0x00008f003e0b7a23 */ /* 0x000fe2000001080c */
[C---:B------:R-:W-:Y:S03]  /*5460*/  HMMA.16816.F32 R112, R4.reuse, R28, RZ ;  /* 0x0000001c0470723c */ /* 0x040fe600000018ff */
[----:B------:R-:W-:Y:S05]  /*5470*/  MUFU.EX2 R228, R11 ;  /* 0x0000000b00e47308 */ /* 0x000fea0000000800 */
[----:B------:R-:W-:Y:S01]  /*5480*/  HMMA.16816.F32 R104, R4, R30, RZ ;  /* 0x0000001e0468723c */ /* 0x000fe200000018ff */
[----:B------:R-:W-:Y:S01]  /*5490*/  LDSM.16.MT88.4 R28, [R201+0x18800] ;  /* 0x01880000c91c783b */ /* 0x000fe20000004200 */
[----:B---3--:R-:W-:-:S04]  /*54a0*/  IMAD.WIDE.U32 R8, R0, -0x2daee0ad, RZ ;  /* 0xd2511f5300087825 */ /* 0x008fc800078e00ff */
[----:B------:R-:W-:Y:S01]  /*54b0*/  FFMA.FTZ R0, R63, c[0x0][0x23c], -R12 ;  /* 0x00008f003f007a23 */ /* 0x000fe2000001080c */
[--C-:B------:R-:W-:Y:S01]  /*54c0*/  SHF.R.U32.HI R10, RZ, 0x10, R8.reuse ;  /* 0x00000010ff0a7819 */ /* 0x100fe20000011608 */
[----:B------:R-:W-:Y:S01]  /*54d0*/  HMMA.16816.F32 R156, R4, R32, RZ ;  /* 0x00000020049c723c */ /* 0x000fe200000018ff */
[----:B------:R-:W-:Y:S01]  /*54e0*/  LOP3.LUT R14, R8, 0xff, RZ, 0xc0, !PT ;  /* 0x000000ff080e7812 */ /* 0x000fe200078ec0ff */
[----:B------:R3:W1:Y:S01]  /*54f0*/  MUFU.EX2 R236, R0 ;  /* 0x0000000000ec7308 */ /* 0x0006620000000800 */
[----:B------:R-:W-:-:S05]  /*5500*/  SHF.R.U32.HI R13, RZ, 0x18, R8 ;  /* 0x00000018ff0d7819 */ /* 0x000fca0000011608 */
[C---:B------:R-:W-:Y:S01]  /*5510*/  HMMA.16816.F32 R160, R4.reuse, R34, RZ ;  /* 0x0000002204a0723c */ /* 0x040fe200000018ff */
[----:B------:R-:W2:Y:S07]  /*5520*/  LDSM.16.MT88.4 R32, [R200+0x18800] ;  /* 0x01880000c820783b */ /* 0x000eae0000004200 */
[----:B------:R-:W-:Y:S01]  /*5530*/  HMMA.16816.F32 R72, R4, R44, RZ ;  /* 0x0000002c0448723c */ /* 0x000fe200000018ff */
[----:B---3--:R-:W-:Y:S02]  /*5540*/  LOP3.LUT R0, R8, 0xffff, RZ, 0xc0, !PT ;  /* 0x0000ffff08007812 */ /* 0x008fe400078ec0ff */
[----:B------:R-:W-:Y:S01]  /*5550*/  LOP3.LUT R8, R10, 0xff, RZ, 0xc0, !PT ;  /* 0x000000ff0a087812 */ /* 0x000fe200078ec0ff */
[----:B------:R-:W-:Y:S01]  /*5560*/  FFMA.FTZ R10, R154, c[0x0][0x23c], -R2 ;  /* 0x00008f009a0a7a23 */ /* 0x000fe20000010802 */
[----:B------:R-:W-:-:S02]  /*5570*/  SHF.R.U32.HI R11, RZ, 0x8, R0 ;  /* 0x00000008ff0b7819 */ /* 0x000fc40000011600 */
[----:B------:R-:W-:Y:S01]  /*5580*/  LOP3.LUT R0, R9, UR18, R18, 0x96, !PT ;  /* 0x0000001209007c12 */ /* 0x000fe2000f8e9612 */
[----:B------:R3:W-:Y:S01]  /*5590*/  MUFU.EX2 R175, R10 ;  /* 0x0000000a00af7308 */ /* 0x0007e20000000800 */
[----:B------:R-:W-:Y:S01]  /*55a0*/  PRMT R18, R8, 0x5410, R13 ;  /* 0x0000541008127816 */ /* 0x000fe2000000000d */
[C---:B----4-:R-:W-:Y:S01]  /*55b0*/  HMMA.16816.F32 R92, R4.reuse, R40, RZ ;  /* 0x00000028045c723c */ /* 0x050fe200000018ff */
[----:B------:R-:W-:Y:S02]  /*55c0*/  LOP3.LUT R8, R0, 0xffff, RZ, 0xc0, !PT ;  /* 0x0000ffff00087812 */ /* 0x000fe400078ec0ff */
[----:B------:R-:W-:Y:S02]  /*55d0*/  SHF.R.U32.HI R9, RZ, 0x10, R0 ;  /* 0x00000010ff097819 */ /* 0x000fe40000011600 */
[----:B------:R-:W-:Y:S02]  /*55e0*/  PRMT R15, R14, 0x5410, R11 ;  /* 0x000054100e0f7816 */ /* 0x000fe4000000000b */
[----:B------:R-:W-:Y:S01]  /*55f0*/  SHF.R.U32.HI R11, RZ, 0x8, R8 ;  /* 0x00000008ff0b7819 */ /* 0x000fe20000011608 */
[----:B-1----:R-:W-:Y:S01]  /*5600*/  HMMA.16816.F32 R132, R4, R48, RZ ;  /* 0x000000300484723c */ /* 0x002fe200000018ff */
[----:B------:R-:W-:Y:S01]  /*5610*/  LOP3.LUT R8, R9, 0xff, RZ, 0xc0, !PT ;  /* 0x000000ff09087812 */ /* 0x000fe200078ec0ff */
[----:B------:R-:W-:Y:S01]  /*5620*/  FFMA.FTZ R9, R149, c[0x0][0x23c], -R2 ;  /* 0x00008f0095097a23 */ /* 0x000fe20000010802 */
[----:B------:R-:W-:-:S02]  /*5630*/  LOP3.LUT R14, R0, 0xff, RZ, 0xc0, !PT ;  /* 0x000000ff000e7812 */ /* 0x000fc400078ec0ff */
[----:B------:R-:W-:Y:S01]  /*5640*/  SHF.R.U32.HI R13, RZ, 0x18, R0 ;  /* 0x00000018ff0d7819 */ /* 0x000fe20000011600 */
[----:B---3--:R-:W-:Y:S01]  /*5650*/  FFMA.FTZ R10, R152, c[0x0][0x23c], -R2 ;  /* 0x00008f00980a7a23 */ /* 0x008fe20000010802 */
[----:B------:R1:W-:Y:S01]  /*5660*/  MUFU.EX2 R172, R9 ;  /* 0x0000000900ac7308 */ /* 0x0003e20000000800 */
[----:B------:R-:W-:Y:S01]  /*5670*/  HMMA.16816.F32 R144, R4, R52, RZ ;  /* 0x000000340490723c */ /* 0x000fe200000018ff */
[----:B------:R-:W-:Y:S01]  /*5680*/  HSET2.LE.AND R0, R15, R19, PT ;  /* 0x000000130f007233 */ /* 0x000fe20003803000 */
[----:B------:R-:W-:Y:S02]  /*5690*/  PRMT R14, R14, 0x5410, R11 ;  /* 0x000054100e0e7816 */ /* 0x000fe4000000000b */
[----:B------:R-:W-:-:S03]  /*56a0*/  MOV R149, R230 ;  /* 0x000000e600957202 */ /* 0x000fc60000000f00 */
[----:B------:R3:W4:Y:S01]  /*56b0*/  MUFU.EX2 R150, R10 ;  /* 0x0000000a00967308 */ /* 0x0007220000000800 */
[----:B------:R-:W-:Y:S01]  /*56c0*/  HMMA.16816.F32 R44, R4, R46, RZ ;  /* 0x0000002e042c723c */ /* 0x000fe200000018ff */
[----:B-1----:R-:W-:-:S07]  /*56d0*/  PRMT R9, R8, 0x5410, R13 ;  /* 0x0000541008097816 */ /* 0x002fce000000000d */
[----:B------:R-:W-:Y:S01]  /*56e0*/  HMMA.16816.F32 R68, R4, R36, RZ ;  /* 0x000000240444723c */ /* 0x000fe200000018ff */
[----:B---3--:R-:W-:-:S07]  /*56f0*/  F2FP.PACK_AB R10, R228, R236 ;  /* 0x000000ece40a723e */ /* 0x008fce00000000ff */
[----:B------:R-:W-:Y:S01]  /*5700*/  HMMA.16816.F32 R124, R4, R38, RZ ;  /* 0x00000026047c723c */ /* 0x000fe200000018ff */
[----:B------:R-:W-:Y:S01]  /*5710*/  LDSM.16.MT88.4 R36, [R200+0x1a800] ;  /* 0x01a80000c824783b */ /* 0x000fe20000004200 */
[----:B------:R-:W-:Y:S01]  /*5720*/  LOP3.LUT R10, R0, R10, RZ, 0xc0, !PT ;  /* 0x0000000a000a7212 */ /* 0x000fe200078ec0ff */
[----:B------:R-:W-:-:S05]  /*5730*/  HSET2.LE.AND R0, R18, R19, PT ;  /* 0x0000001312007233 */ /* 0x000fca0003803000 */
[C---:B------:R-:W-:Y:S08]  /*5740*/  HMMA.16816.F32 R40, R4.reuse, R42, RZ ;  /* 0x0000002a0428723c */ /* 0x040ff000000018ff */
[C---:B------:R-:W-:Y:S08]  /*5750*/  HMMA.16816.F32 R48, R4.reuse, R50, RZ ;  /* 0x000000320430723c */ /* 0x040ff000000018ff */
[C---:B------:R-:W-:Y:S08]  /*5760*/  HMMA.16816.F32 R52, R4.reuse, R54, RZ ;  /* 0x000000360434723c */ /* 0x040ff000000018ff */
[C---:B--2---:R-:W-:Y:S08]  /*5770*/  HMMA.16816.F32 R176, R4.reuse, R20, RZ ;  /* 0x0000001404b0723c */ /* 0x044ff000000018ff */
[C---:B------:R-:W-:Y:S01]  /*5780*/  HMMA.16816.F32 R168, R4.reuse, R22, RZ ;  /* 0x0000001604a8723c */ /* 0x040fe200000018ff */
[----:B------:R-:W-:Y:S07]  /*5790*/  LDSM.16.MT88.4 R20, [R202+0x18800] ;  /* 0x01880000ca14783b */ /* 0x000fee0000004200 */
[C---:B------:R-:W-:Y:S08]  /*57a0*/  HMMA.16816.F32 R184, R4.reuse, R24, RZ ;  /* 0x0000001804b8723c */ /* 0x040ff000000018ff */
[----:B------:R-:W-:Y:S01]  /*57b0*/  HMMA.16816.F32 R188, R4, R26, RZ ;  /* 0x0000001a04bc723c */ /* 0x000fe200000018ff */
[----:B------:R-:W1:Y:S06]  /*57c0*/  LDSM.16.MT88.4 R24, [R203+0x18800] ;  /* 0x01880000cb18783b */ /* 0x000e6c0000004200 */
[----:B------:R-:W-:-:S04]  /*57d0*/  FFMA.FTZ R4, R155, c[0x0][0x23c], -R2 ;  /* 0x00008f009b047a23 */ /* 0x000fc80000010802 */
        /* <DEDUP_REMOVED lines=9> */
[----:B------:R-:W-:Y:S01]  /*5870*/  IMAD.MOV.U32 R0, RZ, RZ, R150 ;  /* 0x000000ffff007224 */ /* 0x000fe200078e0096 */
[----:B------:R-:W-:-:S05]  /*5880*/  MOV R150, R238 ;  /* 0x000000ee00967202 */ /* 0x000fca0000000f00 */
[C---:B------:R-:W-:Y:S07]  /*5890*/  HMMA.16816.F32 R152, R8.reuse, R32, R140 ;  /* 0x000000200898723c */ /* 0x040fee000000188c */
[----:B------:R-:W-:Y:S01]  /*58a0*/  IMAD.MOV.U32 R143, RZ, RZ, R237 ;  /* 0x000000ffff8f7224 */ /* 0x000fe200078e00ed */
[----:B------:R-:W-:Y:S01]  /*58b0*/  HMMA.16816.F32 R128, R8, R34, R128 ;  /* 0x000000220880723c */ /* 0x000fe20000001880 */
[----:B------:R-:W-:Y:S02]  /*58c0*/  IMAD.MOV.U32 R142, RZ, RZ, R236 ;  /* 0x000000ffff8e7224 */ /* 0x000fe400078e00ec */
[----:B------:R-:W-:-:S02]  /*58d0*/  IMAD.MOV.U32 R141, RZ, RZ, R231 ;  /* 0x000000ffff8d7224 */ /* 0x000fc400078e00e7 */
[----:B------:R-:W-:-:S03]  /*58e0*/  IMAD.MOV.U32 R140, RZ, RZ, R229 ;  /* 0x000000ffff8c7224 */ /* 0x000fc600078e00e5 */
[C---:B------:R-:W-:Y:S08]  /*58f0*/  HMMA.16816.F32 R4, R8.reuse, R28, R116 ;  /* 0x0000001c0804723c */ /* 0x040ff00000001874 */
[C---:B------:R-:W-:Y:S08]  /*5900*/  HMMA.16816.F32 R32, R8.reuse, R30, R108 ;  /* 0x0000001e0820723c */ /* 0x040ff0000000186c */
        /* <DEDUP_REMOVED lines=9> */
[C---:B------:R-:W-:Y:S01]  /*59a0*/  HMMA.16816.F32 R108, R8.reuse, R20, R72 ;  /* 0x00000014086c723c */ /* 0x040fe20000001848 */
[----:B------:R-:W-:Y:S01]  /*59b0*/  IMAD.MOV.U32 R29, RZ, RZ, R7 ;  /* 0x000000ffff1d7224 */ /* 0x000fe200078e0007 */
[----:B------:R-:W-:Y:S01]  /*59c0*/  MOV R15, R4 ;  /* 0x00000004000f7202 */ /* 0x000fe20000000f00 */
[----:B------:R-:W-:Y:S02]  /*59d0*/  IMAD.MOV.U32 R28, RZ, RZ, R6 ;  /* 0x000000ffff1c7224 */ /* 0x000fe400078e0006 */
[----:B------:R-:W-:Y:S01]  /*59e0*/  IMAD.MOV.U32 R14, RZ, RZ, R5 ;  /* 0x000000ffff0e7224 */ /* 0x000fe200078e0005 */
[----:B------:R-:W-:Y:S01]  /*59f0*/  MOV R6, R33 ;  /* 0x0000002100067202 */ /* 0x000fe20000000f00 */
[----:B------:R-:W-:Y:S01]  /*5a00*/  IMAD.MOV.U32 R7, RZ, RZ, R32 ;  /* 0x000000ffff077224 */ /* 0x000fe200078e0020 */
[----:B------:R-:W-:Y:S01]  /*5a10*/  HMMA.16816.F32 R196, R8, R22, R44 ;  /* 0x0000001608c4723c */ /* 0x000fe2000000182c */
[----:B------:R-:W1:Y:S01]  /*5a20*/  LDSM.16.MT88.4 R20, [R203+0x1a800] ;  /* 0x01a80000cb14783b */ /* 0x000e620000004200 */
[----:B------:R-:W-:Y:S01]  /*5a30*/  IMAD.MOV.U32 R5, RZ, RZ, R34 ;  /* 0x000000ffff057224 */ /* 0x000fe200078e0022 */
[----:B------:R-:W-:Y:S01]  /*5a40*/  MOV R74, R28 ;  /* 0x0000001c004a7202 */ /* 0x000fe20000000f00 */
[----:B------:R-:W-:-:S02]  /*5a50*/  IMAD.MOV.U32 R4, RZ, RZ, R35 ;  /* 0x000000ffff047224 */ /* 0x000fc400078e0023 */
[----:B------:R-:W-:Y:S01]  /*5a60*/  IMAD.MOV.U32 R72, RZ, RZ, R7 ;  /* 0x000000ffff487224 */ /* 0x000fe200078e0007 */
[----:B------:R-:W-:Y:S01]  /*5a70*/  MOV R44, R5 ;  /* 0x00000005002c7202 */ /* 0x000fe20000000f00 */
[C---:B------:R-:W-:Y:S01]  /*5a80*/  HMMA.16816.F32 R116, R8.reuse, R36, R68 ;  /* 0x000000240874723c */ /* 0x040fe20000001844 */
[----:B------:R-:W-:Y:S01]  /*5a90*/  IMAD.MOV.U32 R73, RZ, RZ, R6 ;  /* 0x000000ffff497224 */ /* 0x000fe200078e0006 */
[----:B------:R-:W-:Y:S01]  /*5aa0*/  LDSM.16.MT88.4 R32, [R201+0x1c800] ;  /* 0x01c80000c920783b */ /* 0x000fe20000004200 */
[----:B------:R-:W-:Y:S01]  /*5ab0*/  IMAD.MOV.U32 R47, RZ, RZ, R228 ;  /* 0x000000ffff2f7224 */ /* 0x000fe200078e00e4 */
[----:B------:R-:W-:Y:S01]  /*5ac0*/  MOV R46, R182 ;  /* 0x000000b6002e7202 */ /* 0x000fe20000000f00 */
[----:B------:R-:W-:Y:S02]  /*5ad0*/  IMAD.MOV.U32 R45, RZ, RZ, R195 ;  /* 0x000000ffff2d7224 */ /* 0x000fe400078e00c3 */
[----:B------:R-:W-:Y:S01]  /*5ae0*/  MOV R71, R4 ;  /* 0x0000000400477202 */ /* 0x000fe20000000f00 */
[----:B------:R-:W-:Y:S01]  /*5af0*/  HMMA.16816.F32 R236, R8, R26, R88 ;  /* 0x0000001a08ec723c */ /* 0x000fe20000001858 */
[----:B------:R-:W2:Y:S01]  /*5b00*/  LDSM.16.MT88.4 R4, [R202+0x1a800] ;  /* 0x01a80000ca04783b */ /* 0x000ea20000004200 */
[----:B------:R-:W-:-:S02]  /*5b10*/  IMAD.MOV.U32 R75, RZ, RZ, R29 ;  /* 0x000000ffff4b7224 */ /* 0x000fc400078e001d */
[----:B------:R-:W-:Y:S01]  /*5b20*/  IMAD.MOV.U32 R69, RZ, RZ, R181 ;  /* 0x000000ffff457224 */ /* 0x000fe200078e00b5 */
[----:B------:R-:W3:Y:S01]  /*5b30*/  LDSM.16.MT88.4 R24, [R201+0x1a800] ;  /* 0x01a80000c918783b */ /* 0x000ee20000004200 */
[----:B------:R-:W-:Y:S01]  /*5b40*/  IMAD.MOV.U32 R68, RZ, RZ, R180 ;  /* 0x000000ffff447224 */ /* 0x000fe200078e00b4 */
[----:B------:R-:W-:Y:S01]  /*5b50*/  MOV R90, R193 ;  /* 0x000000c1005a7202 */ /* 0x000fe20000000f00 */
[----:B------:R-:W-:Y:S01]  /*5b60*/  IMAD.MOV.U32 R91, RZ, RZ, R194 ;  /* 0x000000ffff5b7224 */ /* 0x000fe200078e00c2 */
[----:B------:R-:W4:Y:S01]  /*5b70*/  LDSM.16.MT88.4 R28, [R200+0x1c800] ;  /* 0x01c80000c81c783b */ /* 0x000f220000004200 */
[----:B------:R-:W-:Y:S01]  /*5b80*/  IMAD.MOV.U32 R89, RZ, RZ, R192 ;  /* 0x000000ffff597224 */ /* 0x000fe200078e00c0 */
[----:B------:R-:W-:Y:S01]  /*5b90*/  HMMA.16816.F32 R124, R8, R38, R124 ;  /* 0x00000026087c723c */ /* 0x000fe2000000187c */
[----:B------:R-:W-:Y:S02]  /*5ba0*/  IMAD.MOV.U32 R88, RZ, RZ, R183 ;  /* 0x000000ffff587224 */ /* 0x000fe400078e00b7 */
[----:B------:R-:W-:-:S02]  /*5bb0*/  IMAD.MOV.U32 R70, RZ, RZ, R44 ;  /* 0x000000ffff467224 */ /* 0x000fc400078e002c */
[----:B------:R-:W-:-:S03]  /*5bc0*/  IMAD.MOV.U32 R44, RZ, RZ, R172 ;  /* 0x000000ffff2c7224 */ /* 0x000fc600078e00ac */
[C---:B-1----:R-:W-:Y:S08]  /*5bd0*/  HMMA.16816.F32 R112, R8.reuse, R20, R112 ;  /* 0x000000140870723c */ /* 0x042ff00000001870 */
[C---:B------:R-:W-:Y:S01]  /*5be0*/  HMMA.16816.F32 R244, R8.reuse, R22, R104 ;  /* 0x0000001608f4723c */ /* 0x040fe20000001868 */
[----:B------:R-:W1:Y:S06]  /*5bf0*/  LDSM.16.MT88.4 R20, [R203+0x1c800] ;  /* 0x01c80000cb14783b */ /* 0x000e6c0000004200 */
[----:B------:R-:W-:Y:S01]  /*5c00*/  MOV R106, R100 ;  /* 0x00000064006a7202 */ /* 0x000fe20000000f00 */
[----:B--2---:R-:W-:Y:S01]  /*5c10*/  HMMA.16816.F32 R228, R8, R4, R96 ;  /* 0x0000000408e4723c */ /* 0x004fe20000001860 */
[----:B------:R-:W-:Y:S01]  /*5c20*/  IMAD.MOV.U32 R107, RZ, RZ, R101 ;  /* 0x000000ffff6b7224 */ /* 0x000fe200078e0065 */
[----:B------:R-:W-:-:S06]  /*5c30*/  MOV R104, R74 ;  /* 0x0000004a00687202 */ /* 0x000fcc0000000f00 */
[C---:B------:R-:W-:Y:S01]  /*5c40*/  HMMA.16816.F32 R192, R8.reuse, R6, R84 ;  /* 0x0000000608c0723c */ /* 0x040fe20000001854 */
[----:B------:R-:W2:Y:S01]  /*5c50*/  LDSM.16.MT88.4 R4, [R202+0x1c800] ;  /* 0x01c80000ca04783b */ /* 0x000ea20000004200 */
[----:B------:R-:W-:Y:S01]  /*5c60*/  IMAD.MOV.U32 R39, RZ, RZ, R112 ;  /* 0x000000ffff277224 */ /* 0x000fe200078e0070 */
[----:B------:R-:W-:Y:S01]  /*5c70*/  MOV R37, R114 ;  /* 0x0000007200257202 */ /* 0x000fe20000000f00 */
[----:B------:R-:W-:Y:S02]  /*5c80*/  IMAD.MOV.U32 R112, RZ, RZ, R103 ;  /* 0x000000ffff707224 */ /* 0x000fe400078e0067 */
[----:B------:R-:W-:Y:S02]  /*5c90*/  IMAD.MOV.U32 R114, RZ, RZ, R141 ;  /* 0x000000ffff727224 */ /* 0x000fe400078e008d */
[----:B---3--:R-:W-:Y:S01]  /*5ca0*/  HMMA.16816.F32 R128, R8, R24, R136 ;  /* 0x000000180880723c */ /* 0x008fe20000001888 */
[----:B------:R-:W-:Y:S02]  /*5cb0*/  IMAD.MOV.U32 R36, RZ, RZ, R115 ;  /* 0x000000ffff247224 */ /* 0x000fe400078e0073 */
[----:B------:R-:W-:-:S02]  /*5cc0*/  IMAD.MOV.U32 R115, RZ, RZ, R142 ;  /* 0x000000ffff737224 */ /* 0x000fc400078e008e */
[----:B------:R-:W-:Y:S01]  /*5cd0*/  IMAD.MOV.U32 R38, RZ, RZ, R113 ;  /* 0x000000ffff267224 */ /* 0x000fe200078e0071 */
[----:B------:R-:W-:Y:S02]  /*5ce0*/  MOV R113, R140 ;  /* 0x0000008c00717202 */ /* 0x000fe40000000f00 */
[C---:B------:R-:W-:Y:S01]  /*5cf0*/  HMMA.16816.F32 R248, R8.reuse, R26, R120 ;  /* 0x0000001a08f8723c */ /* 0x040fe20000001878 */
[----:B------:R-:W3:Y:S01]  /*5d00*/  LDSM.16.MT88.4 R24, [R200+0x1e800] ;  /* 0x01e80000c818783b */ /* 0x000ee20000004200 */
[----:B------:R-:W-:Y:S01]  /*5d10*/  MOV R105, R115 ;  /* 0x0000007300697202 */ /* 0x000fe20000000f00 */
[----:B------:R-:W-:Y:S02]  /*5d20*/  IMAD.MOV.U32 R107, RZ, RZ, R113 ;  /* 0x000000ffff6b7224 */ /* 0x000fe400078e0071 */
[----:B------:R-:W-:Y:S02]  /*5d30*/  IMAD.MOV.U32 R113, RZ, RZ, R75 ;  /* 0x000000ffff717224 */ /* 0x000fe400078e004b */
[----:B------:R-:W-:Y:S01]  /*5d40*/  IMAD.MOV.U32 R122, RZ, RZ, R102 ;  /* 0x000000ffff7a7224 */ /* 0x000fe200078e0066 */
[C---:B----4-:R-:W-:Y:S01]  /*5d50*/  HMMA.16816.F32 R180, R8.reuse, R28, R64 ;  /* 0x0000001c08b4723c */ /* 0x050fe20000001840 */
[----:B------:R-:W-:Y:S01]  /*5d60*/  IMAD.MOV.U32 R121, RZ, RZ, R0 ;  /* 0x000000ffff797224 */ /* 0x000fe200078e0000 */
[----:B------:R-:W-:Y:S01]  /*5d70*/  MOV R0, UR6 ;  /* 0x0000000600007c02 */ /* 0x000fe20008000f00 */
[----:B------:R-:W-:Y:S01]  /*5d80*/  IMAD.MOV.U32 R123, RZ, RZ, R47 ;  /* 0x000000ffff7b7224 */ /* 0x000fe200078e002f */
[----:B------:R-:W-:Y:S01]  /*5d90*/  MOV R120, R143 ;  /* 0x0000008f00787202 */ /* 0x000fe20000000f00 */
[----:B------:R-:W-:Y:S01]  /*5da0*/  IMAD.MOV.U32 R115, RZ, RZ, R121 ;  /* 0x000000ffff737224 */ /* 0x000fe200078e0079 */
[----:B------:R-:W-:Y:S01]  /*5db0*/  LOP3.LUT R0, R165, UR39, R0, 0x96, !PT ;  /* 0x00000027a5007c12 */ /* 0x000fe2000f8e9600 */
[----:B------:R-:W-:Y:S01]  /*5dc0*/  IMAD.MOV.U32 R64, RZ, RZ, R68 ;  /* 0x000000ffff407224 */ /* 0x000fe200078e0044 */
[C---:B-1----:R-:W-:Y:S01]  /*5dd0*/  HMMA.16816.F32 R100, R8.reuse, R20, R92 ;  /* 0x000000140864723c */ /* 0x042fe2000000185c */
[----:B------:R-:W-:Y:S01]  /*5de0*/  MOV R65, R69 ;  /* 0x0000004500417202 */ /* 0x000fe20000000f00 */
[----:B------:R-:W-:Y:S01]  /*5df0*/  IMAD.MOV.U32 R69, RZ, RZ, R45 ;  /* 0x000000ffff457224 */ /* 0x000fe200078e002d */
[----:B------:R-:W-:Y:S01]  /*5e00*/  MOV R67, R14 ;  /* 0x0000000e00437202 */ /* 0x000fe20000000f00 */
[----:B------:R-:W-:Y:S01]  /*5e10*/  IMAD.MOV.U32 R66, RZ, RZ, R120 ;  /* 0x000000ffff427224 */ /* 0x000fe200078e0078 */
[----:B------:R-:W-:Y:S01]  /*5e20*/  MOV R68, R46 ;  /* 0x0000002e00447202 */ /* 0x000fe20000000f00 */
[----:B------:R-:W-:Y:S01]  /*5e30*/  IMAD.MOV.U32 R47, RZ, RZ, R175 ;  /* 0x000000ffff2f7224 */ /* 0x000fe200078e00af */
[----:B------:R-:W-:Y:S01]  /*5e40*/  MOV R121, R122 ;  /* 0x0000007a00797202 */ /* 0x000fe20000000f00 */
        /* <DEDUP_REMOVED lines=8> */
[----:B--2---:R-:W-:Y:S01]  /*5ed0*/  HMMA.16816.F32 R96, R8, R4, R132 ;  /* 0x000000040860723c */ /* 0x004fe20000001884 */
[----:B------:R-:W-:Y:S01]  /*5ee0*/  IMAD.MOV.U32 R68, RZ, RZ, R72 ;  /* 0x000000ffff447224 */ /* 0x000fe200078e0048 */
[----:B------:R2:W5:Y:S01]  /*5ef0*/  LDL.LU R206, [R1+0x78] ;  /* 0x0000780001ce7983 */ /* 0x0005620000300800 */
[----:B------:R-:W-:-:S04]  /*5f00*/  IMAD.MOV.U32 R69, RZ, RZ, R73 ;  /* 0x000000ffff457224 */ /* 0x000fc800078e0049 */
[----:B------:R-:W-:Y:S01]  /*5f10*/  IMAD.WIDE.U32 R4, R0, -0x326172a9, RZ ;  /* 0xcd9e8d5700047825 */ /* 0x000fe200078e00ff */
[C---:B------:R-:W-:Y:S04]  /*5f20*/  HMMA.16816.F32 R140, R8.reuse, R32, R56 ;  /* 0x00000020088c723c */ /* 0x040fe80000001838 */
[----:B------:R-:W-:Y:S01]  /*5f30*/  LOP3.LUT R5, R5, UR16, R106, 0x96, !PT ;  /* 0x0000001005057c12 */ /* 0x000fe2000f8e966a */
[----:B------:R-:W-:Y:S01]  /*5f40*/  IMAD.MOV.U32 R106, RZ, RZ, R114 ;  /* 0x000000ffff6a7224 */ /* 0x000fe200078e0072 */
[----:B------:R-:W-:Y:S01]  /*5f50*/  LOP3.LUT R0, R65, UR14, R4, 0x96, !PT ;  /* 0x0000000e41007c12 */ /* 0x000fe2000f8e9604 */
[----:B------:R-:W-:Y:S01]  /*5f60*/  IMAD.MOV.U32 R114, RZ, RZ, R15 ;  /* 0x000000ffff727224 */ /* 0x000fe200078e000f */
[----:B---3--:R-:W-:Y:S01]  /*5f70*/  HMMA.16816.F32 R92, R8, R24, R144 ;  /* 0x00000018085c723c */ /* 0x008fe20000001890 */
[----:B------:R-:W-:-:S04]  /*5f80*/  IMAD.WIDE.U32 R4, R5, -0x2daee0ad, RZ ;  /* 0xd2511f5305047825 */ /* 0x000fc800078e00ff */
[----:B------:R-:W-:Y:S01]  /*5f90*/  IMAD.WIDE.U32 R14, R0, -0x2daee0ad, RZ ;  /* 0xd2511f53000e7825 */ /* 0x000fe200078e00ff */
[----:B------:R-:W-:Y:S02]  /*5fa0*/  LOP3.LUT R5, R5, UR13, R60, 0x96, !PT ;  /* 0x0000000d05057c12 */ /* 0x000fe4000f8e963c */
[----:B------:R-:W-:Y:S01]  /*5fb0*/  HMMA.16816.F32 R172, R8, R30, R80 ;  /* 0x0000001e08ac723c */ /* 0x000fe20000001850 */
[----:B------:R-:W3:Y:S01]  /*5fc0*/  LDSM.16.MT88.4 R28, [R203+0x1e800] ;  /* 0x01e80000cb1c783b */ /* 0x000ee20000004200 */
[----:B------:R-:W-:Y:S01]  /*5fd0*/  LOP3.LUT R0, R15, UR11, R4, 0x96, !PT ;  /* 0x0000000b0f007c12 */ /* 0x000fe2000f8e9604 */
[----:B------:R-:W-:-:S04]  /*5fe0*/  IMAD.WIDE.U32 R4, R5, -0x326172a9, RZ ;  /* 0xcd9e8d5705047825 */ /* 0x000fc800078e00ff */
[----:B------:R-:W-:Y:S01]  /*5ff0*/  IMAD.WIDE.U32 R146, R0, -0x326172a9, RZ ;  /* 0xcd9e8d5700927825 */ /* 0x000fe200078e00ff */
[----:B------:R-:W-:Y:S01]  /*6000*/  LOP3.LUT R0, R5, UR12, R64, 0x96, !PT ;  /* 0x0000000c05007c12 */ /* 0x000fe2000f8e9640 */
[C---:B-1----:R-:W-:Y:S02]  /*6010*/  HMMA.16816.F32 R72, R8.reuse, R20, R156 ;  /* 0x000000140848723c */ /* 0x042fe4000000189c */
[----:B------:R-:W-:Y:S02]  /*6020*/  FFMA.FTZ R5, R227, c[0x0][0x23c], -R12 ;  /* 0x00008f00e3057a23 */ /* 0x000fe4000001080c */
[----:B------:R-:W-:Y:S01]  /*6030*/  IMAD.MOV.U32 R33, RZ, RZ, R66 ;  /* 0x000000ffff217224 */ /* 0x000fe200078e0042 */
[----:B------:R-:W-:Y:S01]  /*6040*/  MOV R66, R18 ;  /* 0x0000001200427202 */ /* 0x000fe20000000f00 */
[----:B------:R1:W-:Y:S01]  /*6050*/  MUFU.EX2 R24, R5 ;  /* 0x0000000500187308 */ /* 0x0003e20000000800 */
[----:B------:R-:W-:Y:S01]  /*6060*/  IMAD.MOV.U32 R64, RZ, RZ, R19 ;  /* 0x000000ffff407224 */ /* 0x000fe200078e0013 */
[----:B------:R-:W-:Y:S01]  /*6070*/  HMMA.16816.F32 R56, R8, R22, R160 ;  /* 0x000000160838723c */ /* 0x000fe200000018a0 */
[----:B------:R-:W4:Y:S01]  /*6080*/  LDSM.16.MT88.4 R20, [R202+0x1e800] ;  /* 0x01e80000ca14783b */ /* 0x000f220000004200 */
[----:B------:R-:W-:-:S02]  /*6090*/  IMAD.MOV.U32 R65, RZ, RZ, R13 ;  /* 0x000000ffff417224 */ /* 0x000fc400078e000d */
[----:B------:R-:W-:Y:S01]  /*60a0*/  IMAD.MOV.U32 R32, RZ, RZ, R66 ;  /* 0x000000ffff207224 */ /* 0x000fe200078e0042 */
[----:B------:R-:W-:Y:S02]  /*60b0*/  MOV R66, R104 ;  /* 0x0000006800427202 */ /* 0x000fe40000000f00 */
[----:B------:R-:W-:Y:S01]  /*60c0*/  MOV R104, R115 ;  /* 0x0000007300687202 */ /* 0x000fe20000000f00 */
[----:B------:R-:W-:Y:S01]  /*60d0*/  HMMA.16816.F32 R80, R8, R6, R48 ;  /* 0x000000060850723c */ /* 0x000fe20000001830 */
[----:B------:R-:W-:Y:S01]  /*60e0*/  MOV R115, R45 ;  /* 0x0000002d00737202 */ /* 0x000fe20000000f00 */
[----:B------:R-:W-:-:S06]  /*60f0*/  IMAD.MOV.U32 R160, RZ, RZ, R150 ;  /* 0x000000ffffa07224 */ /* 0x000fcc00078e0096 */
[----:B------:R-:W-:Y:S01]  /*6100*/  HMMA.16816.F32 R136, R8, R34, R76 ;  /* 0x000000220888723c */ /* 0x000fe2000000184c */
[----:B------:R-:W-:Y:S01]  /*6110*/  LOP3.LUT R6, R147, UR10, R4, 0x96, !PT ;  /* 0x0000000a93067c12 */ /* 0x000fe2000f8e9604 */
[----:B-1----:R-:W-:Y:S01]  /*6120*/  IMAD.WIDE.U32 R4, R0, -0x2daee0ad, RZ ;  /* 0xd2511f5300047825 */ /* 0x002fe200078e00ff */
[----:B------:R-:W-:-:S03]  /*6130*/  MOV R162, R151 ;  /* 0x0000009700a27202 */ /* 0x000fc60000000f00 */
[----:B------:R-:W-:Y:S01]  /*6140*/  IMAD.MOV.U32 R164, RZ, RZ, R16 ;  /* 0x000000ffffa47224 */ /* 0x000fe200078e0010 */
[----:B------:R-:W-:Y:S01]  /*6150*/  MOV R132, R39 ;  /* 0x0000002700847202 */ /* 0x000fe20000000f00 */
[----:B------:R-:W-:Y:S01]  /*6160*/  FFMA.FTZ R0, R232, c[0x0][0x23c], -R12 ;  /* 0x00008f00e8007a23 */ /* 0x000fe2000001080c */
[C---:B------:R-:W-:Y:S01]  /*6170*/  HMMA.16816.F32 R76, R8.reuse, R26, R52 ;  /* 0x0000001a084c723c */ /* 0x040fe20000001834 */
[----:B------:R-:W-:Y:S01]  /*6180*/  IMAD.WIDE.U32 R144, R6, -0x2daee0ad, RZ ;  /* 0xd2511f5306907825 */ /* 0x000fe200078e00ff */
[----:B------:R-:W-:Y:S01]  /*6190*/  LOP3.LUT R6, R5, UR9, R14, 0x96, !PT ;  /* 0x0000000905067c12 */ /* 0x000fe2000f8e960e */
[----:B------:R1:W-:Y:S01]  /*61a0*/  MUFU.EX2 R157, R0 ;  /* 0x00000000009d7308 */ /* 0x0003e20000000800 */
[----:B------:R-:W-:Y:S01]  /*61b0*/  MOV R135, R36 ;  /* 0x0000002400877202 */ /* 0x000fe20000000f00 */
[----:B------:R-:W-:Y:S01]  /*61c0*/  IMAD.MOV.U32 R34, RZ, RZ, R64 ;  /* 0x000000ffff227224 */ /* 0x000fe200078e0040 */
[----:B------:R-:W-:Y:S01]  /*61d0*/  MOV R60, R32 ;  /* 0x00000020003c7202 */ /* 0x000fe20000000f00 */
[----:B------:R-:W-:Y:S01]  /*61e0*/  IMAD.WIDE.U32 R18, R6, -0x326172a9, RZ ;  /* 0xcd9e8d5706127825 */ /* 0x000fe200078e00ff */
[----:B---3--:R-:W-:Y:S03]  /*61f0*/  HMMA.16816.F32 R52, R8, R28, R176 ;  /* 0x0000001c0834723c */ /* 0x008fe600000018b0 */
[----:B------:R-:W-:-:S02]  /*6200*/  IMAD.MOV.U32 R64, RZ, RZ, R114 ;  /* 0x000000ffff407224 */ /* 0x000fc400078e0072 */
[----:B------:R-:W-:Y:S02]  /*6210*/  IMAD.MOV.U32 R35, RZ, RZ, R120 ;  /* 0x000000ffff237224 */ /* 0x000fe400078e0078 */
[----:B------:R-:W-:Y:S01]  /*6220*/  IMAD.MOV.U32 R120, RZ, RZ, R44 ;  /* 0x000000ffff787224 */ /* 0x000fe200078e002c */
[----:B------:R-:W-:Y:S01]  /*6230*/  HMMA.16816.F32 R48, R8, R30, R168 ;  /* 0x0000001e0830723c */ /* 0x000fe200000018a8 */
[----:B------:R-:W-:Y:S01]  /*6240*/  IMAD.MOV.U32 R114, RZ, RZ, R46 ;  /* 0x000000ffff727224 */ /* 0x000fe200078e002e */
[----:B------:R-:W-:Y:S01]  /*6250*/  LDSM.16.MT88.4 R28, [R201+0x19000] ;  /* 0x01900000c91c783b */ /* 0x000fe20000004200 */
[----:B-1----:R-:W-:Y:S01]  /*6260*/  LOP3.LUT R0, R145, UR5, R4, 0x96, !PT ;  /* 0x0000000591007c12 */ /* 0x002fe2000f8e9604 */
[----:B------:R-:W-:-:S04]  /*6270*/  FFMA.FTZ R4, R166, c[0x0][0x23c], -R12 ;  /* 0x00008f00a6047a23 */ /* 0x000fc8000001080c */
[----:B------:R1:W-:Y:S01]  /*6280*/  MUFU.EX2 R158, R4 ;  /* 0x00000004009e7308 */ /* 0x0003e20000000800 */
[----:B----4-:R-:W-:Y:S01]  /*6290*/  HMMA.16816.F32 R40, R8, R22, R188 ;  /* 0x000000160828723c */ /* 0x010fe200000018bc */
[----:B-1----:R-:W-:-:S04]  /*62a0*/  IMAD.WIDE.U32 R4, R0, -0x326172a9, RZ ;  /* 0xcd9e8d5700047825 */ /* 0x002fc800078e00ff */
[----:B------:R-:W-:Y:S01]  /*62b0*/  FFMA.FTZ R0, R167, c[0x0][0x23c], -R12 ;  /* 0x00008f00a7007a23 */ /* 0x000fe2000001080c */
[----:B------:R-:W-:Y:S02]  /*62c0*/  SHF.R.U32.HI R6, RZ, 0x10, R4 ;  /* 0x00000010ff067819 */ /* 0x000fe40000011604 */
[C---:B------:R-:W-:Y:S01]  /*62d0*/  LOP3.LUT R7, R4.reuse, 0xffff, RZ, 0xc0, !PT ;  /* 0x0000ffff04077812 */ /* 0x040fe200078ec0ff */
[----:B------:R1:W3:Y:S01]  /*62e0*/  MUFU.EX2 R25, R0 ;  /* 0x0000000000197308 */ /* 0x0002e20000000800 */
[----:B------:R-:W-:Y:S02]  /*62f0*/  LOP3.LUT R13, R4, 0xff, RZ, 0xc0, !PT ;  /* 0x000000ff040d7812 */ /* 0x000fe400078ec0ff */
[----:B------:R-:W-:Y:S01]  /*6300*/  LOP3.LUT R14, R6, 0xff, RZ, 0xc0, !PT ;  /* 0x000000ff060e7812 */ /* 0x000fe200078ec0ff */
[----:B------:R-:W-:Y:S01]  /*6310*/  FFMA.FTZ R6, R33, c[0x0][0x23c], -R2 ;  /* 0x00008f0021067a23 */ /* 0x000fe20000010802 */
[----:B------:R-:W-:Y:S02]  /*6320*/  SHF.R.U32.HI R4, RZ, 0x18, R4 ;  /* 0x00000018ff047819 */ /* 0x000fe40000011604 */
[----:B------:R-:W-:Y:S01]  /*6330*/  SHF.R.U32.HI R7, RZ, 0x8, R7 ;  /* 0x00000008ff077819 */ /* 0x000fe20000011607 */
[----:B------:R4:W-:Y:S01]  /*6340*/  MUFU.EX2 R156, R6 ;  /* 0x00000006009c7308 */ /* 0x0009e20000000800 */
[----:B------:R-:W-:Y:S01]  /*6350*/  MOV R33, R65 ;  /* 0x0000004100217202 */ /* 0x000fe20000000f00 */
[----:B------:R-:W-:Y:S01]  /*6360*/  IMAD.MOV.U32 R65, RZ, RZ, R67 ;  /* 0x000000ffff417224 */ /* 0x000fe200078e0043 */
[----:B------:R-:W-:Y:S01]  /*6370*/  PRMT R13, R13, 0x5410, R7 ;  /* 0x000054100d0d7816 */ /* 0x000fe20000000007 */
[----:B------:R-:W-:-:S02]  /*6380*/  IMAD.MOV.U32 R67, RZ, RZ, R113 ;  /* 0x000000ffff437224 */ /* 0x000fc400078e0071 */
[----:B------:R-:W-:Y:S01]  /*6390*/  IMAD.MOV.U32 R113, RZ, RZ, R47 ;  /* 0x000000ffff717224 */ /* 0x000fe200078e002f */
[----:B-1----:R-:W-:Y:S01]  /*63a0*/  LOP3.LUT R0, R5, UR17, R18, 0x96, !PT ;  /* 0x0000001105007c12 */ /* 0x002fe2000f8e9612 */
[----:B------:R-:W-:Y:S01]  /*63b0*/  HMMA.16816.F32 R44, R8, R20, R184 ;  /* 0x00000014082c723c */ /* 0x000fe200000018b8 */
[----:B------:R-:W-:Y:S01]  /*63c0*/  PRMT R18, R14, 0x5410, R4 ;  /* 0x000054100e127816 */ /* 0x000fe20000000004 */
[----:B------:R-:W1:Y:S01]  /*63d0*/  LDSM.16.MT88.4 R8, [R200+0x1b000] ;  /* 0x01b00000c808783b */ /* 0x000e620000004200 */
[----:B------:R-:W-:Y:S01]  /*63e0*/  LOP3.LUT R4, R0, 0xffff, RZ, 0xc0, !PT ;  /* 0x0000ffff00047812 */ /* 0x000fe200078ec0ff */
[----:B------:R-:W-:Y:S01]  /*63f0*/  IMAD.MOV.U32 R150, RZ, RZ, R205 ;  /* 0x000000ffff967224 */ /* 0x000fe200078e00cd */
[----:B------:R-:W-:Y:S01]  /*6400*/  SHF.R.U32.HI R5, RZ, 0x10, R0 ;  /* 0x00000010ff057819 */ /* 0x000fe20000011600 */
[----:B------:R2:W5:Y:S01]  /*6410*/  LDL.LU R205, [R1+0x74] ;  /* 0x0000740001cd7983 */ /* 0x0005620000300800 */
[----:B------:R-:W-:Y:S01]  /*6420*/  SHF.R.U32.HI R7, RZ, 0x8, R4 ;  /* 0x00000008ff077819 */ /* 0x000fe20000011604 */
[--C-:B----4-:R-:W-:Y:S01]  /*6430*/  FFMA.FTZ R6, R233, c[0x0][0x23c], -R2.reuse ;  /* 0x00008f00e9067a23 */ /* 0x110fe20000010802 */
[----:B------:R-:W-:Y:S01]  /*6440*/  LOP3.LUT R4, R5, 0xff, RZ, 0xc0, !PT ;  /* 0x000000ff05047812 */ /* 0x000fe200078ec0ff */
[----:B------:R-:W-:Y:S01]  /*6450*/  FFMA.FTZ R5, R252, c[0x0][0x23c], -R2 ;  /* 0x00008f00fc057a23 */ /* 0x000fe20000010802 */
[----:B------:R-:W-:Y:S01]  /*6460*/  SHF.R.U32.HI R14, RZ, 0x18, R0 ;  /* 0x00000018ff0e7819 */ /* 0x000fe20000011600 */
[----:B------:R4:W-:Y:S01]  /*6470*/  MUFU.EX2 R159, R6 ;  /* 0x00000006009f7308 */ /* 0x0009e20000000800 */
[----:B------:R-:W-:Y:S01]  /*6480*/  MOV R186, R34 ;  /* 0x0000002200ba7202 */ /* 0x000fe20000000f00 */
[----:B---3--:R-:W-:Y:S01]  /*6490*/  IMAD.MOV.U32 R252, RZ, RZ, R25 ;  /* 0x000000fffffc7224 */ /* 0x008fe200078e0019 */
[----:B------:R-:W-:Y:S01]  /*64a0*/  LOP3.LUT R15, R0, 0xff, RZ, 0xc0, !PT ;  /* 0x000000ff000f7812 */ /* 0x000fe200078ec0ff */
[----:B------:R-:W-:Y:S01]  /*64b0*/  IMAD.MOV.U32 R161, RZ, RZ, R204 ;  /* 0x000000ffffa17224 */ /* 0x000fe200078e00cc */
[----:B------:R-:W3:Y:S01]  /*64c0*/  LDSM.16.MT88.4 R20, [R202+0x19000] ;  /* 0x01900000ca14783b */ /* 0x000ee20000004200 */
[----:B------:R-:W-:Y:S01]  /*64d0*/  HSET2.LE.AND R0, R13, R186, PT ;  /* 0x000000ba0d007233 */ /* 0x000fe20003803000 */
[----:B------:R-:W-:Y:S01]  /*64e0*/  PRMT R15, R15, 0x5410, R7 ;  /* 0x000054100f0f7816 */ /* 0x000fe20000000007 */
[----:B------:R2:W2:Y:S01]  /*64f0*/  MUFU.EX2 R233, R5 ;  /* 0x0000000500e97308 */ /* 0x0004a20000000800 */
[----:B------:R1:W5:Y:S01]  /*6500*/  LDL.LU R204, [R1+0x70] ;  /* 0x0000700001cc7983 */ /* 0x0003620000300800 */
[----:B------:R-:W-:-:S02]  /*6510*/  IMAD.MOV.U32 R163, RZ, RZ, R17 ;  /* 0x000000ffffa37224 */ /* 0x000fc400078e0011 */
[----:B------:R-:W-:Y:S01]  /*6520*/  IMAD.MOV.U32 R133, RZ, RZ, R38 ;  /* 0x000000ffff857224 */ /* 0x000fe200078e0026 */
[----:B------:R1:W5:Y:S01]  /*6530*/  LDL.LU R151, [R1+0x6c] ;  /* 0x00006c0001977983 */ /* 0x0003620000300800 */
[----:B------:R-:W-:Y:S01]  /*6540*/  IMAD.MOV.U32 R134, RZ, RZ, R37 ;  /* 0x000000ffff867224 */ /* 0x000fe200078e0025 */
[----:B----4-:R-:W-:Y:S02]  /*6550*/  F2FP.PACK_AB R6, R252, R158 ;  /* 0x0000009efc06723e */ /* 0x010fe400000000ff */
[----:B------:R4:W5:Y:S01]  /*6560*/  LDL.LU R17, [R1+0x68] ;  /* 0x0000680001117983 */ /* 0x0009620000300800 */
[----:B------:R-:W-:Y:S01]  /*6570*/  IMAD.MOV.U32 R61, RZ, RZ, R33 ;  /* 0x000000ffff3d7224 */ /* 0x000fe200078e0021 */
[----:B------:R-:W-:Y:S02]  /*6580*/  LOP3.LUT R6, R0, R6, RZ, 0xc0, !PT ;  /* 0x0000000600067212 */ /* 0x000fe400078ec0ff */
[----:B--2---:R-:W-:Y:S01]  /*6590*/  PRMT R5, R4, 0x5410, R14 ;  /* 0x0000541004057816 */ /* 0x004fe2000000000e */
[----:B------:R-:W-:Y:S01]  /*65a0*/  FFMA.FTZ R4, R35, c[0x0][0x23c], -R2 ;  /* 0x00008f0023047a23 */ /* 0x000fe20000010802 */
[--C-:B------:R-:W-:Y:S01]  /*65b0*/  HSET2.LE.AND R0, R18, R186.reuse, PT ;  /* 0x000000ba12007233 */ /* 0x100fe20003803000 */
[----:B------:R-:W-:Y:S01]  /*65c0*/  F2FP.PACK_AB R7, R233, R159 ;  /* 0x0000009fe907723e */ /* 0x000fe200000000ff */
[----:B------:R-:W-:Y:S01]  /*65d0*/  IMAD.MOV.U32 R14, RZ, RZ, R24 ;  /* 0x000000ffff0e7224 */ /* 0x000fe200078e0018 */
[----:B------:R2:W1:Y:S01]  /*65e0*/  MUFU.EX2 R232, R4 ;  /* 0x0000000400e87308 */ /* 0x0004620000000800 */
[----:B------:R4:W5:Y:S01]  /*65f0*/  LDL.LU R16, [R1+0x64] ;  /* 0x0000640001107983 */ /* 0x0009620000300800 */
[----:B------:R-:W-:Y:S01]  /*6600*/  LOP3.LUT R7, R0, R7, RZ, 0xc0, !PT ;  /* 0x0000000700077212 */ /* 0x000fe200078ec0ff */
[----:B------:R-:W-:-:S02]  /*6610*/  HSET2.LE.AND R0, R15, R186, PT ;  /* 0x000000ba0f007233 */ /* 0x000fc40003803000 */
[----:B------:R-:W3:Y:S01]  /*6620*/  LDSM.16.MT88.4 R24, [R203+0x19000] ;  /* 0x01900000cb18783b */ /* 0x000ee20000004200 */
[----:B------:R-:W-:Y:S01]  /*6630*/  IMAD.MOV.U32 R169, RZ, RZ, R120 ;  /* 0x000000ffffa97224 */ /* 0x000fe200078e0078 */
[----:B------:R-:W-:Y:S01]  /*6640*/  MOV R176, R122 ;  /* 0x0000007a00b07202 */ /* 0x000fe20000000f00 */
[----:B------:R-:W-:Y:S01]  /*6650*/  IMAD.MOV.U32 R170, RZ, RZ, R121 ;  /* 0x000000ffffaa7224 */ /* 0x000fe200078e0079 */
[----:B------:R-:W3:Y:S01]  /*6660*/  LDSM.16.MT88.4 R36, [R201+0x1b000] ;  /* 0x01b00000c924783b */ /* 0x000ee20000004200 */
[----:B------:R-:W-:-:S03]  /*6670*/  IMAD.MOV.U32 R177, RZ, RZ, R123 ;  /* 0x000000ffffb17224 */ /* 0x000fc600078e007b */
[----:B------:R-:W4:Y:S01]  /*6680*/  LDSM.16.MT88.4 R32, [R200+0x19000] ;  /* 0x01900000c820783b */ /* 0x000f220000004200 */
[----:B--2---:R-:W-:-:S04]  /*6690*/  F2FP.PACK_AB R4, R157, R14 ;  /* 0x0000000e9d04723e */ /* 0x004fc800000000ff */
[----:B------:R-:W-:Y:S01]  /*66a0*/  LOP3.LUT R4, R0, R4, RZ, 0xc0, !PT ;  /* 0x0000000400047212 */ /* 0x000fe200078ec0ff */
[----:B------:R-:W-:Y:S01]  /*66b0*/  HSET2.LE.AND R0, R5, R186, PT ;  /* 0x000000ba05007233 */ /* 0x000fe20003803000 */
[----:B-1----:R-:W-:-:S04]  /*66c0*/  F2FP.PACK_AB R5, R232, R156 ;  /* 0x0000009ce805723e */ /* 0x002fc800000000ff */
[----:B------:R-:W-:-:S07]  /*66d0*/  LOP3.LUT R5, R0, R5, RZ, 0xc0, !PT ;  /* 0x0000000500057212 */ /* 0x000fce00078ec0ff */
[C---:B------:R-:W-:Y:S08]  /*66e0*/  HMMA.16816.F32 R116, R4.reuse, R8, R116 ;  /* 0x000000080474723c */ /* 0x040ff00000001874 */
[----:B------:R-:W-:Y:S01]  /*66f0*/  HMMA.16816.F32 R120, R4, R10, R124 ;  /* 0x0000000a0478723c */ /* 0x000fe2000000187c */
[----:B------:R-:W1:Y:S01]  /*6700*/  LDSM.16.MT88.4 R8, [R200+0x1d000] ;  /* 0x01d00000c808783b */ /* 0x000e620000004200 */
[----:B------:R-:W-:Y:S01]  /*6710*/  MOV R167, R112 ;  /* 0x0000007000a77202 */ /* 0x000fe20000000f00 */
[----:B------:R-:W-:Y:S01]  /*6720*/  IMAD.MOV.U32 R13, RZ, RZ, R113 ;  /* 0x000000ffff0d7224 */ /* 0x000fe200078e0071 */
[----:B------:R-:W-:Y:S01]  /*6730*/  MOV R168, R115 ;  /* 0x0000007300a87202 */ /* 0x000fe20000000f00 */
[----:B------:R-:W-:-:S03]  /*6740*/  IMAD.MOV.U32 R184, RZ, RZ, R114 ;  /* 0x000000ffffb87224 */ /* 0x000fc600078e0072 */
[C---:B---3--:R-:W-:Y:S08]  /*6750*/  HMMA.16816.F32 R108, R4.reuse, R20, R108 ;  /* 0x00000014046c723c */ /* 0x048ff0000000186c */
[----:B------:R-:W-:Y:S01]  /*6760*/  HMMA.16816.F32 R112, R4, R22, R196 ;  /* 0x000000160470723c */ /* 0x000fe200000018c4 */
[----:B------:R-:W2:Y:S01]  /*6770*/  LDSM.16.MT88.4 R20, [R202+0x1b000] ;  /* 0x01b00000ca14783b */ /* 0x000ea20000004200 */
        /* <DEDUP_REMOVED lines=10> */
[----:B------:R-:W-:Y:S01]  /*6820*/  HMMA.16816.F32 R104, R4, R26, R236 ;  /* 0x0000001a0468723c */ /* 0x000fe200000018ec */
[----:B------:R-:W-:Y:S02]  /*6830*/  IMAD.MOV.U32 R160, RZ, RZ, R90 ;  /* 0x000000ffffa07224 */ /* 0x000fe400078e005a */
[----:B------:R-:W-:Y:S01]  /*6840*/  IMAD.MOV.U32 R161, RZ, RZ, R91 ;  /* 0x000000ffffa17224 */ /* 0x000fe200078e005b */
[----:B------:R-:W-:Y:S01]  /*6850*/  MOV R189, R191 ;  /* 0x000000bf00bd7202 */ /* 0x000fe20000000f00 */
[----:B------:R-:W-:-:S03]  /*6860*/  IMAD.MOV.U32 R190, RZ, RZ, R13 ;  /* 0x000000ffffbe7224 */ /* 0x000fc600078e000d */
[----:B------:R-:W-:Y:S01]  /*6870*/  HMMA.16816.F32 R88, R4, R24, R240 ;  /* 0x000000180458723c */ /* 0x000fe200000018f0 */
[----:B------:R-:W3:Y:S01]  /*6880*/  LDSM.16.MT88.4 R24, [R203+0x1b000] ;  /* 0x01b00000cb18783b */ /* 0x000ee20000004200 */
[----:B------:R-:W-:Y:S01]  /*6890*/  IMAD.MOV.U32 R191, RZ, RZ, R184 ;  /* 0x000000ffffbf7224 */ /* 0x000fe200078e00b8 */
[----:B------:R-:W-:-:S05]  /*68a0*/  MOV R13, R185 ;  /* 0x000000b9000d7202 */ /* 0x000fca0000000f00 */
[C---:B------:R-:W-:Y:S08]  /*68b0*/  HMMA.16816.F32 R64, R4.reuse, R28, R64 ;  /* 0x0000001c0440723c */ /* 0x040ff00000001840 */
[C---:B------:R-:W-:Y:S01]  /*68c0*/  HMMA.16816.F32 R68, R4.reuse, R30, R68 ;  /* 0x0000001e0444723c */ /* 0x040fe20000001844 */
[----:B------:R-:W2:Y:S07]  /*68d0*/  LDSM.16.MT88.4 R28, [R201+0x1d000] ;  /* 0x01d00000c91c783b */ /* 0x000eae0000004200 */
[C---:B------:R-:W-:Y:S08]  /*68e0*/  HMMA.16816.F32 R124, R4.reuse, R36, R128 ;  /* 0x00000024047c723c */ /* 0x040ff00000001880 */
[C---:B----4-:R-:W-:Y:S08]  /*68f0*/  HMMA.16816.F32 R152, R4.reuse, R32, R152 ;  /* 0x000000200498723c */ /* 0x050ff00000001898 */
[C---:B------:R-:W-:Y:S01]  /*6900*/  HMMA.16816.F32 R60, R4.reuse, R34, R60 ;  /* 0x00000022043c723c */ /* 0x040fe2000000183c */
[----:B------:R-:W4:Y:S07]  /*6910*/  LDSM.16.MT88.4 R32, [R203+0x1d000] ;  /* 0x01d00000cb20783b */ /* 0x000f2e0000004200 */
[C---:B------:R-:W-:Y:S07]  /*6920*/  HMMA.16816.F32 R128, R4.reuse, R38, R248 ;  /* 0x000000260480723c */ /* 0x040fee00000018f8 */
[----:B------:R-:W-:Y:S01]  /*6930*/  IMAD.MOV.U32 R249, RZ, RZ, R186 ;  /* 0x000000fffff97224 */ /* 0x000fe200078e00ba */
[----:B-1----:R-:W-:Y:S01]  /*6940*/  HMMA.16816.F32 R236, R4, R10, R172 ;  /* 0x0000000a04ec723c */ /* 0x002fe200000018ac */
[----:B------:R-:W-:-:S07]  /*6950*/  IMAD.MOV.U32 R248, RZ, RZ, R187 ;  /* 0x000000fffff87224 */ /* 0x000fce00078e00bb */
[C---:B------:R-:W-:Y:S01]  /*6960*/  HMMA.16816.F32 R184, R4.reuse, R8, R180 ;  /* 0x0000000804b8723c */ /* 0x040fe200000018b4 */
[----:B------:R-:W1:Y:S07]  /*6970*/  LDSM.16.MT88.4 R8, [R202+0x1d000] ;  /* 0x01d00000ca08783b */ /* 0x000e6e0000004200 */
[C---:B--2---:R-:W-:Y:S08]  /*6980*/  HMMA.16816.F32 R228, R4.reuse, R20, R228 ;  /* 0x0000001404e4723c */ /* 0x044ff000000018e4 */
[----:B------:R-:W-:Y:S01]  /*6990*/  HMMA.16816.F32 R192, R4, R22, R192 ;  /* 0x0000001604c0723c */ /* 0x000fe200000018c0 */
[----:B------:R-:W2:Y:S01]  /*69a0*/  LDSM.16.MT88.4 R20, [R200+0x1f000] ;  /* 0x01f00000c814783b */ /* 0x000ea20000004200 */
[----:B------:R-:W-:Y:S01]  /*69b0*/  MOV R250, R176 ;  /* 0x000000b000fa7202 */ /* 0x000fe20000000f00 */
[----:B------:R-:W-:Y:S01]  /*69c0*/  IMAD.MOV.U32 R37, RZ, RZ, R178 ;  /* 0x000000ffff257224 */ /* 0x000fe200078e00b2 */
[----:B------:R-:W-:-:S04]  /*69d0*/  MOV R36, R179 ;  /* 0x000000b300247202 */ /* 0x000fc80000000f00 */
[C---:B---3--:R-:W-:Y:S08]  /*69e0*/  HMMA.16816.F32 R240, R4.reuse, R26, R244 ;  /* 0x0000001a04f0723c */ /* 0x048ff000000018f4 */
[C---:B------:R-:W-:Y:S08]  /*69f0*/  HMMA.16816.F32 R244, R4.reuse, R28, R140 ;  /* 0x0000001c04f4723c */ /* 0x040ff0000000188c */
[C---:B----4-:R-:W-:Y:S07]  /*6a00*/  HMMA.16816.F32 R140, R4.reuse, R32, R100 ;  /* 0x00000020048c723c */ /* 0x050fee0000001864 */
[----:B------:R-:W-:Y:S01]  /*6a10*/  IMAD.MOV.U32 R102, RZ, RZ, R177 ;  /* 0x000000ffff667224 */ /* 0x000fe200078e00b1 */
[C---:B-1----:R-:W-:Y:S08]  /*6a20*/  HMMA.16816.F32 R180, R4.reuse, R8, R96 ;  /* 0x0000000804b4723c */ /* 0x042ff00000001860 */
[C---:B------:R-:W-:Y:S01]  /*6a30*/  HMMA.16816.F32 R176, R4.reuse, R10, R80 ;  /* 0x0000000a04b0723c */ /* 0x040fe20000001850 */
[----:B------:R-:W-:Y:S07]  /*6a40*/  LDSM.16.MT88.4 R8, [R203+0x1f000] ;  /* 0x01f00000cb08783b */ /* 0x000fee0000004200 */
[----:B------:R-:W-:Y:S01]  /*6a50*/  HMMA.16816.F32 R132, R4, R24, R132 ;  /* 0x000000180484723c */ /* 0x000fe20000001884 */
[----:B------:R-:W1:Y:S01]  /*6a60*/  LDSM.16.MT88.4 R24, [R201+0x1f000] ;  /* 0x01f00000c918783b */ /* 0x000e620000004200 */
[----:B------:R-:W-:-:S02]  /*6a70*/  IMAD.MOV.U32 R39, RZ, RZ, R160 ;  /* 0x000000ffff277224 */ /* 0x000fc400078e00a0 */
[----:B------:R-:W-:-:S04]  /*6a80*/  IMAD.MOV.U32 R38, RZ, RZ, R161 ;  /* 0x000000ffff267224 */ /* 0x000fc800078e00a1 */
[C---:B------:R-:W-:Y:S01]  /*6a90*/  HMMA.16816.F32 R196, R4.reuse, R30, R136 ;  /* 0x0000001e04c4723c */ /* 0x040fe20000001888 */
[----:B------:R-:W-:Y:S01]  /*6aa0*/  FFMA.FTZ R0, R227, c[0x0][0x23c], -R12 ;  /* 0x00008f00e3007a23 */ /* 0x000fe2000001080c */
[----:B------:R-:W-:Y:S01]  /*6ab0*/  MOV R101, R168 ;  /* 0x000000a800657202 */ /* 0x000fe20000000f00 */
[----:B------:R-:W-:Y:S02]  /*6ac0*/  IMAD.MOV.U32 R103, RZ, RZ, R190 ;  /* 0x000000ffff677224 */ /* 0x000fe400078e00be */
[----:B------:R-:W-:Y:S02]  /*6ad0*/  IMAD.MOV.U32 R251, RZ, RZ, R169 ;  /* 0x000000fffffb7224 */ /* 0x000fe400078e00a9 */
[----:B------:R-:W-:Y:S01]  /*6ae0*/  IMAD.MOV.U32 R15, RZ, RZ, R170 ;  /* 0x000000ffff0f7224 */ /* 0x000fe200078e00aa */
[----:B------:R-:W-:Y:S01]  /*6af0*/  MOV R138, R162 ;  /* 0x000000a2008a7202 */ /* 0x000fe20000000f00 */
[----:B------:R-:W-:Y:S01]  /*6b00*/  IMAD.MOV.U32 R137, RZ, RZ, R163 ;  /* 0x000000ffff897224 */ /* 0x000fe200078e00a3 */
[C---:B--2---:R-:W-:Y:S01]  /*6b10*/  HMMA.16816.F32 R28, R4.reuse, R22, R76 ;  /* 0x00000016041c723c */ /* 0x044fe2000000184c */
[----:B------:R-:W-:Y:S01]  /*6b20*/  MOV R100, R167 ;  /* 0x000000a700647202 */ /* 0x000fe20000000f00 */
[----:B------:R-:W-:Y:S01]  /*6b30*/  IMAD.MOV.U32 R99, RZ, RZ, R14 ;  /* 0x000000ffff637224 */ /* 0x000fe200078e000e */
[----:B------:R-:W-:Y:S05]  /*6b40*/  LDSM.16.MT88.4 R80, [R203+0x1b800] ;  /* 0x01b80000cb50783b */ /* 0x000fea0000004200 */
[----:B------:R-:W-:Y:S01]  /*6b50*/  HMMA.16816.F32 R160, R4, R20, R92 ;  /* 0x0000001404a0723c */ /* 0x000fe2000000185c */
[----:B------:R-:W2:Y:S01]  /*6b60*/  LDSM.16.MT88.4 R20, [R202+0x1f000] ;  /* 0x01f00000ca14783b */ /* 0x000ea20000004200 */
[----:B------:R3:W-:Y:S01]  /*6b70*/  MUFU.EX2 R227, R0 ;  /* 0x0000000000e37308 */ /* 0x0007e20000000800 */
[----:B------:R-:W-:Y:S01]  /*6b80*/  MOV R139, R189 ;  /* 0x000000bd008b7202 */ /* 0x000fe20000000f00 */
[----:B------:R-:W-:-:S04]  /*6b90*/  IMAD.MOV.U32 R136, RZ, RZ, R191 ;  /* 0x000000ffff887224 */ /* 0x000fc800078e00bf */
[C---:B------:R-:W-:Y:S01]  /*6ba0*/  HMMA.16816.F32 R188, R4.reuse, R34, R84 ;  /* 0x0000002204bc723c */ /* 0x040fe20000001854 */
[----:B---3--:R-:W-:Y:S02]  /*6bb0*/  FFMA.FTZ R0, R165, c[0x0][0x23c], -R12 ;  /* 0x00008f00a5007a23 */ /* 0x008fe4000001080c */
[----:B------:R-:W-:Y:S02]  /*6bc0*/  IMAD.MOV.U32 R165, RZ, RZ, R150 ;  /* 0x000000ffffa57224 */ /* 0x000fe400078e0096 */
[----:B------:R3:W4:Y:S02]  /*6bd0*/  MUFU.EX2 R150, R0 ;  /* 0x0000000000967308 */ /* 0x0007240000000800 */
[----:B------:R-:W-:Y:S01]  /*6be0*/  MOV R85, R149 ;  /* 0x0000009500557202 */ /* 0x000fe20000000f00 */
[C---:B-1----:R-:W-:Y:S08]  /*6bf0*/  HMMA.16816.F32 R32, R4.reuse, R24, R72 ;  /* 0x000000180420723c */ /* 0x042ff00000001848 */
[----:B------:R-:W-:Y:S01]  /*6c00*/  HMMA.16816.F32 R172, R4, R26, R56 ;  /* 0x0000001a04ac723c */ /* 0x000fe20000001838 */
[----:B------:R-:W-:Y:S01]  /*6c10*/  IMAD.MOV.U32 R86, RZ, RZ, R102 ;  /* 0x000000ffff567224 */ /* 0x000fe200078e0066 */
[----:B------:R-:W-:Y:S01]  /*6c20*/  LDSM.16.MT88.4 R56, [R202+0x19800] ;  /* 0x01980000ca38783b */ /* 0x000fe20000004200 */
[----:B---3--:R-:W-:-:S03]  /*6c30*/  FFMA.FTZ R0, R171, c[0x0][0x23c], -R12 ;  /* 0x00008f00ab007a23 */ /* 0x008fc6000001080c */
[----:B------:R-:W-:Y:S02]  /*6c40*/  LDSM.16.MT88.4 R72, [R201+0x1b800] ;  /* 0x01b80000c948783b */ /* 0x000fe40000004200 */
[C---:B------:R-:W-:Y:S01]  /*6c50*/  HMMA.16816.F32 R168, R4.reuse, R8, R52 ;  /* 0x0000000804a8723c */ /* 0x040fe20000001834 */
[----:B------:R1:W-:Y:S06]  /*6c60*/  MUFU.EX2 R149, R0 ;  /* 0x0000000000957308 */ /* 0x0003ec0000000800 */
[----:B------:R-:W-:Y:S01]  /*6c70*/  FFMA.FTZ R8, R101, c[0x0][0x23c], -R12 ;  /* 0x00008f0065087a23 */ /* 0x000fe2000001080c */
[----:B------:R-:W-:Y:S01]  /*6c80*/  HMMA.16816.F32 R24, R4, R10, R48 ;  /* 0x0000000a0418723c */ /* 0x000fe20000001830 */
[----:B------:R-:W3:Y:S01]  /*6c90*/  LDSM.16.MT88.4 R48, [R203+0x19800] ;  /* 0x01980000cb30783b */ /* 0x000ee20000004200 */
[----:B-1----:R-:W-:-:S05]  /*6ca0*/  LOP3.LUT R0, R19, UR8, R146, 0x96, !PT ;  /* 0x0000000813007c12 */ /* 0x002fca000f8e9692 */
[----:B------:R-:W-:Y:S01]  /*6cb0*/  FFMA.FTZ R10, R165, c[0x0][0x23c], -R2 ;  /* 0x00008f00a50a7a23 */ /* 0x000fe20000010802 */
[----:B------:R1:W-:Y:S01]  /*6cc0*/  MUFU.EX2 R19, R8 ;  /* 0x0000000800137308 */ /* 0x0003e20000000800 */
[----:B------:R-:W-:Y:S02]  /*6cd0*/  IMAD.MOV.U32 R101, RZ, RZ, R13 ;  /* 0x000000ffff657224 */ /* 0x000fe400078e000d */
[----:B------:R-:W-:Y:S01]  /*6ce0*/  IMAD.MOV.U32 R102, RZ, RZ, R139 ;  /* 0x000000ffff667224 */ /* 0x000fe200078e008b */
[----:B------:R-:W-:-:S04]  /*6cf0*/  MOV R139, R248 ;  /* 0x000000f8008b7202 */ /* 0x000fc80000000f00 */
[----:B------:R2:W-:Y:S01]  /*6d00*/  MUFU.EX2 R18, R10 ;  /* 0x0000000a00127308 */ /* 0x0005e20000000800 */
[----:B------:R-:W-:Y:S02]  /*6d10*/  IMAD.MOV.U32 R87, RZ, RZ, R249 ;  /* 0x000000ffff577224 */ /* 0x000fe400078e00f9 */
[----:B-1----:R-:W-:-:S05]  /*6d20*/  IMAD.WIDE.U32 R8, R0, -0x2daee0ad, RZ ;  /* 0xd2511f5300087825 */ /* 0x002fca00078e00ff */
[----:B------:R-:W-:Y:S01]  /*6d30*/  LOP3.LUT R0, R9, UR18, R144, 0x96, !PT ;  /* 0x0000001209007c12 */ /* 0x000fe2000f8e9690 */
[----:B--2---:R-:W-:Y:S01]  /*6d40*/  FFMA.FTZ R10, R85, c[0x0][0x23c], -R2 ;  /* 0x00008f00550a7a23 */ /* 0x004fe20000010802 */
[C---:B------:R-:W-:Y:S02]  /*6d50*/  LOP3.LUT R9, R8.reuse, 0xffff, RZ, 0xc0, !PT ;  /* 0x0000ffff08097812 */ /* 0x040fe400078ec0ff */
[----:B------:R-:W-:Y:S02]  /*6d60*/  LOP3.LUT R13, R8, 0xff, RZ, 0xc0, !PT ;  /* 0x000000ff080d7812 */ /* 0x000fe400078ec0ff */
[--C-:B------:R-:W-:Y:S02]  /*6d70*/  SHF.R.U32.HI R11, RZ, 0x10, R8.reuse ;  /* 0x00000010ff0b7819 */ /* 0x100fe40000011608 */
[----:B------:R-:W-:Y:S01]  /*6d80*/  SHF.R.U32.HI R12, RZ, 0x18, R8 ;  /* 0x00000018ff0c7819 */ /* 0x000fe20000011608 */
[----:B------:R-:W-:Y:S02]  /*6d90*/  FFMA.FTZ R8, R15, c[0x0][0x23c], -R2 ;  /* 0x00008f000f087a23 */ /* 0x000fe40000010802 */
[----:B------:R-:W-:Y:S01]  /*6da0*/  IMAD.MOV.U32 R248, RZ, RZ, R166 ;  /* 0x000000fffff87224 */ /* 0x000fe200078e00a6 */
[----:B------:R1:W2:Y:S01]  /*6db0*/  MUFU.EX2 R15, R10 ;  /* 0x0000000a000f7308 */ /* 0x0002a20000000800 */
[----:B------:R-:W-:-:S02]  /*6dc0*/  IMAD.MOV.U32 R249, RZ, RZ, R164 ;  /* 0x000000fffff97224 */ /* 0x000fc400078e00a4 */
[C---:B------:R-:W-:Y:S05]  /*6dd0*/  HMMA.16816.F32 R164, R4.reuse, R20, R44 ;  /* 0x0000001404a4723c */ /* 0x040fea000000182c */
[----:B------:R2:W-:Y:S03]  /*6de0*/  MUFU.EX2 R14, R8 ;  /* 0x00000008000e7308 */ /* 0x0005e60000000800 */
[----:B------:R-:W-:Y:S01]  /*6df0*/  HMMA.16816.F32 R20, R4, R22, R40 ;  /* 0x000000160414723c */ /* 0x000fe20000001828 */
[----:B------:R-:W3:Y:S01]  /*6e00*/  LDSM.16.MT88.4 R40, [R201+0x19800] ;  /* 0x01980000c928783b */ /* 0x000ee20000004200 */
[----:B-1----:R-:W-:Y:S01]  /*6e10*/  FFMA.FTZ R10, R86, c[0x0][0x23c], -R2 ;  /* 0x00008f00560a7a23 */ /* 0x002fe20000010802 */
[----:B------:R-:W-:-:S04]  /*6e20*/  LOP3.LUT R2, R0, 0xffff, RZ, 0xc0, !PT ;  /* 0x0000ffff00027812 */ /* 0x000fc800078ec0ff */
[--C-:B------:R-:W-:Y:S02]  /*6e30*/  SHF.R.U32.HI R5, RZ, 0x10, R0.reuse ;  /* 0x00000010ff057819 */ /* 0x100fe40000011600 */
[----:B------:R-:W-:Y:S01]  /*6e40*/  SHF.R.U32.HI R7, RZ, 0x18, R0 ;  /* 0x00000018ff077819 */ /* 0x000fe20000011600 */
[----:B------:R-:W1:Y:S01]  /*6e50*/  MUFU.EX2 R10, R10 ;  /* 0x0000000a000a7308 */ /* 0x000e620000000800 */
[----:B--2---:R-:W-:Y:S02]  /*6e60*/  LOP3.LUT R8, R0, 0xff, RZ, 0xc0, !PT ;  /* 0x000000ff00087812 */ /* 0x004fe400078ec0ff */
[----:B------:R-:W-:Y:S02]  /*6e70*/  SHF.R.U32.HI R0, RZ, 0x8, R2 ;  /* 0x00000008ff007819 */ /* 0x000fe40000011602 */
[----:B------:R-:W-:Y:S02]  /*6e80*/  LOP3.LUT R2, R5, 0xff, RZ, 0xc0, !PT ;  /* 0x000000ff05027812 */ /* 0x000fe400078ec0ff */
[----:B------:R-:W-:-:S02]  /*6e90*/  SHF.R.U32.HI R6, RZ, 0x8, R9 ;  /* 0x00000008ff067819 */ /* 0x000fc40000011609 */
[----:B------:R-:W-:Y:S02]  /*6ea0*/  MOV R98, R87 ;  /* 0x0000005700627202 */ /* 0x000fe40000000f00 */
[----:B------:R-:W-:Y:S02]  /*6eb0*/  LOP3.LUT R4, R11, 0xff, RZ, 0xc0, !PT ;  /* 0x000000ff0b047812 */ /* 0x000fe400078ec0ff */
[----:B------:R-:W-:Y:S02]  /*6ec0*/  PRMT R0, R8, 0x5410, R0 ;  /* 0x0000541008007816 */ /* 0x000fe40000000000 */
[----:B------:R-:W-:Y:S02]  /*6ed0*/  PRMT R2, R2, 0x5410, R7 ;  /* 0x0000541002027816 */ /* 0x000fe40000000007 */
[----:B------:R-:W-:Y:S01]  /*6ee0*/  PRMT R9, R13, 0x5410, R6 ;  /* 0x000054100d097816 */ /* 0x000fe20000000006 */
[--C-:B------:R-:W-:Y:S01]  /*6ef0*/  HSET2.LE.AND R0, R0, R98.reuse, PT ;  /* 0x0000006200007233 */ /* 0x100fe20003803000 */
[----:B------:R-:W-:Y:S01]  /*6f00*/  PRMT R6, R4, 0x5410, R12 ;  /* 0x0000541004067816 */ /* 0x000fe2000000000c */
[----:B------:R-:W-:Y:S01]  /*6f10*/  HSET2.LE.AND R4, R2, R98, PT ;  /* 0x0000006202047233 */ /* 0x000fe20003803000 */
[----:B----4-:R-:W-:-:S02]  /*6f20*/  F2FP.PACK_AB R2, R150, R227 ;  /* 0x000000e39602723e */ /* 0x010fc400000000ff */
[----:B------:R-:W-:Y:S02]  /*6f30*/  F2FP.PACK_AB R5, R15, R18 ;  /* 0x000000120f05723e */ /* 0x000fe400000000ff */
[----:B------:R-:W-:Y:S01]  /*6f40*/  LOP3.LUT R144, R0, R2, RZ, 0xc0, !PT ;  /* 0x0000000200907212 */ /* 0x000fe200078ec0ff */
[--C-:B------:R-:W-:Y:S01]  /*6f50*/  HSET2.LE.AND R0, R9, R98.reuse, PT ;  /* 0x0000006209007233 */ /* 0x100fe20003803000 */
[----:B------:R-:W-:Y:S01]  /*6f60*/  LOP3.LUT R145, R4, R5, RZ, 0xc0, !PT ;  /* 0x0000000504917212 */ /* 0x000fe200078ec0ff */
[----:B------:R-:W-:Y:S01]  /*6f70*/  HSET2.LE.AND R4, R6, R98, PT ;  /* 0x0000006206047233 */ /* 0x000fe20003803000 */
[----:B------:R-:W-:Y:S02]  /*6f80*/  F2FP.PACK_AB R2, R19, R149 ;  /* 0x000000951302723e */ /* 0x000fe400000000ff */
[----:B-1----:R-:W-:Y:S02]  /*6f90*/  F2FP.PACK_AB R5, R10, R14 ;  /* 0x0000000e0a05723e */ /* 0x002fe400000000ff */
[----:B------:R-:W-:-:S02]  /*6fa0*/  LOP3.LUT R146, R0, R2, RZ, 0xc0, !PT ;  /* 0x0000000200927212 */ /* 0x000fc400078ec0ff */
[----:B------:R-:W-:Y:S01]  /*6fb0*/  LOP3.LUT R147, R4, R5, RZ, 0xc0, !PT ;  /* 0x0000000504937212 */ /* 0x000fe200078ec0ff */
[----:B------:R-:W-:Y:S02]  /*6fc0*/  IMAD.MOV.U32 R87, RZ, RZ, R248 ;  /* 0x000000ffff577224 */ /* 0x000fe400078e00f8 */
[----:B------:R-:W-:Y:S01]  /*6fd0*/  IMAD.MOV.U32 R86, RZ, RZ, R249 ;  /* 0x000000ffff567224 */ /* 0x000fe200078e00f9 */
[----:B------:R-:W-:Y:S01]  /*6fe0*/  MOV R85, R250 ;  /* 0x000000fa00557202 */ /* 0x000fe20000000f00 */
[----:B------:R-:W-:Y:S01]  /*6ff0*/  IMAD.MOV.U32 R84, RZ, RZ, R251 ;  /* 0x000000ffff547224 */ /* 0x000fe200078e00fb */
[----:B------:R-:W-:Y:S01]  /*7000*/  MOV R0, R100 ;  /* 0x0000006400007202 */ /* 0x000fe20000000f00 */
[----:B---3--:R-:W-:Y:S01]  /*7010*/  HMMA.16816.F32 R44, R144, R48, R88 ;  /* 0x00000030902c723c */ /* 0x008fe20000001858 */
[----:B------:R-:W1:Y:S01]  /*7020*/  LDSM.16.MT88.4 R88, [R202+0x1b800] ;  /* 0x01b80000ca58783b */ /* 0x000e620000004200 */
[----:B------:R-:W-:Y:S01]  /*7030*/  IMAD.MOV.U32 R8, RZ, RZ, R86 ;  /* 0x000000ffff087224 */ /* 0x000fe200078e0056 */
[----:B------:R-:W-:Y:S01]  /*7040*/  MOV R251, R159 ;  /* 0x0000009f00fb7202 */ /* 0x000fe20000000f00 */
        /* <DEDUP_REMOVED lines=8> */
[----:B------:R-:W2:Y:S01]  /*70d0*/  LDSM.16.MT88.4 R156, [R200+0x19800] ;  /* 0x01980000c89c783b */ /* 0x000ea20000004200 */
[----:B------:R-:W-:Y:S01]  /*70e0*/  IMAD.MOV.U32 R100, RZ, RZ, R136 ;  /* 0x000000ffff647224 */ /* 0x000fe200078e0088 */
[----:B------:R-:W-:Y:S01]  /*70f0*/  MOV R102, R38 ;  /* 0x0000002600667202 */ /* 0x000fe20000000f00 */
[----:B------:R-:W-:Y:S01]  /*7100*/  IMAD.MOV.U32 R101, RZ, RZ, R137 ;  /* 0x000000ffff657224 */ /* 0x000fe200078e0089 */
[----:B------:R-:W-:Y:S01]  /*7110*/  MOV R137, R37 ;  /* 0x0000002500897202 */ /* 0x000fe20000000f00 */
[----:B------:R-:W-:Y:S01]  /*7120*/  IMAD.MOV.U32 R103, RZ, RZ, R39 ;  /* 0x000000ffff677224 */ /* 0x000fe200078e0027 */
[----:B------:R-:W-:Y:S01]  /*7130*/  HMMA.16816.F32 R52, R144, R56, R108 ;  /* 0x000000389034723c */ /* 0x000fe2000000186c */
[----:B------:R-:W-:-:S07]  /*7140*/  IMAD.MOV.U32 R136, RZ, RZ, R36 ;  /* 0x000000ffff887224 */ /* 0x000fce00078e0024 */
[C---:B------:R-:W-:Y:S01]  /*7150*/  HMMA.16816.F32 R36, R144.reuse, R40, R64 ;  /* 0x000000289024723c */ /* 0x040fe20000001840 */
[----:B------:R-:W3:Y:S07]  /*7160*/  LDSM.16.MT88.4 R64, [R200+0x1b800] ;  /* 0x01b80000c840783b */ /* 0x000eee0000004200 */
[----:B------:R-:W-:Y:S01]  /*7170*/  HMMA.16816.F32 R56, R144, R58, R112 ;  /* 0x0000003a9038723c */ /* 0x000fe20000001870 */
[----:B------:R-:W4:Y:S01]  /*7180*/  LDSM.16.MT88.4 R112, [R203+0x1d800] ;  /* 0x01d80000cb70783b */ /* 0x000f220000004200 */
[----:B------:R-:W-:Y:S01]  /*7190*/  IMAD.MOV.U32 R13, RZ, RZ, R84 ;  /* 0x000000ffff0d7224 */ /* 0x000fe200078e0054 */
[----:B------:R-:W-:-:S05]  /*71a0*/  MOV R12, R85 ;  /* 0x00000055000c7202 */ /* 0x000fca0000000f00 */
[C---:B------:R-:W-:Y:S08]  /*71b0*/  HMMA.16816.F32 R76, R144.reuse, R80, R132 ;  /* 0x00000050904c723c */ /* 0x040ff00000001884 */
[----:B------:R-:W-:Y:S07]  /*71c0*/  HMMA.16816.F32 R80, R144, R82, R240 ;  /* 0x000000529050723c */ /* 0x000fee00000018f0 */
[----:B------:R-:W-:-:S02]  /*71d0*/  IMAD.MOV.U32 R240, RZ, RZ, R86 ;  /* 0x000000fffff07224 */ /* 0x000fc400078e0056 */
[----:B------:R-:W-:Y:S02]  /*71e0*/  IMAD.MOV.U32 R241, RZ, RZ, R87 ;  /* 0x000000fffff17224 */ /* 0x000fe400078e0057 */
[C---:B-1----:R-:W-:Y:S08]  /*71f0*/  HMMA.16816.F32 R84, R144.reuse, R88, R228 ;  /* 0x000000589054723c */ /* 0x042ff000000018e4 */
[----:B------:R-:W-:Y:S01]  /*7200*/  HMMA.16816.F32 R88, R144, R90, R192 ;  /* 0x0000005a9058723c */ /* 0x000fe200000018c0 */
[----:B------:R-:W-:Y:S01]  /*7210*/  MOV R229, R103 ;  /* 0x0000006700e57202 */ /* 0x000fe20000000f00 */
[----:B------:R-:W-:-:S05]  /*7220*/  IMAD.MOV.U32 R228, RZ, RZ, R102 ;  /* 0x000000ffffe47224 */ /* 0x000fca00078e0066 */
[----:B------:R-:W-:Y:S01]  /*7230*/  MOV R194, R138 ;  /* 0x0000008a00c27202 */ /* 0x000fe20000000f00 */
[----:B------:R-:W-:-:S04]  /*7240*/  IMAD.MOV.U32 R195, RZ, RZ, R139 ;  /* 0x000000ffffc37224 */ /* 0x000fc800078e008b */
[----:B------:R-:W-:Y:S02]  /*7250*/  FADD.FTZ R2, R2, R194 ;  /* 0x000000c202027221 */ /* 0x000fe40000010000 */
[----:B------:R-:W-:Y:S02]  /*7260*/  FADD.FTZ R0, R0, R195 ;  /* 0x000000c300007221 */ /* 0x000fe40000010000 */
[----:B------:R-:W-:Y:S02]  /*7270*/  IMAD.MOV.U32 R230, RZ, RZ, R136 ;  /* 0x000000ffffe67224 */ /* 0x000fe400078e0088 */
[----:B------:R-:W-:Y:S02]  /*7280*/  IMAD.MOV.U32 R231, RZ, RZ, R137 ;  /* 0x000000ffffe77224 */ /* 0x000fe400078e0089 */
[----:B------:R-:W-:Y:S01]  /*7290*/  FADD.FTZ R2, R228, R2 ;  /* 0x00000002e4027221 */ /* 0x000fe20000010000 */
[----:B--2---:R-:W-:Y:S01]  /*72a0*/  HMMA.16816.F32 R152, R144, R156, R152 ;  /* 0x0000009c9098723c */ /* 0x004fe20000001898 */
[----:B------:R-:W-:Y:S01]  /*72b0*/  FADD.FTZ R0, R229, R0 ;  /* 0x00000000e5007221 */ /* 0x000fe20000010000 */
[----:B------:R-:W-:Y:S01]  /*72c0*/  MOV R242, R100 ;  /* 0x0000006400f27202 */ /* 0x000fe20000000f00 */
[----:B------:R-:W-:Y:S01]  /*72d0*/  FADD.FTZ R2, R230, R2 ;  /* 0x00000002e6027221 */ /* 0x000fe20000010000 */
[----:B------:R-:W-:Y:S01]  /*72e0*/  LDSM.16.MT88.4 R136, [R201+0x1f800] ;  /* 0x01f80000c988783b */ /* 0x000fe20000004200 */
[----:B------:R-:W-:-:S03]  /*72f0*/  FADD.FTZ R0, R231, R0 ;  /* 0x00000000e7007221 */ /* 0x000fc60000010000 */
[----:B------:R-:W-:Y:S01]  /*7300*/  HMMA.16816.F32 R40, R144, R42, R68 ;  /* 0x0000002a9028723c */ /* 0x000fe20000001844 */
[----:B------:R-:W-:Y:S02]  /*7310*/  IMAD.MOV.U32 R11, RZ, RZ, R99 ;  /* 0x000000ffff0b7224 */ /* 0x000fe400078e0063 */
[----:B------:R-:W-:Y:S01]  /*7320*/  LDSM.16.MT88.4 R96, [R200+0x1d800] ;  /* 0x01d80000c860783b */ /* 0x000fe20000004200 */
[----:B------:R-:W-:-:S04]  /*7330*/  IMAD.MOV.U32 R243, RZ, RZ, R101 ;  /* 0x000000fffff37224 */ /* 0x000fc800078e0065 */
[----:B------:R-:W-:Y:S01]  /*7340*/  HMMA.16816.F32 R156, R144, R158, R60 ;  /* 0x0000009e909c723c */ /* 0x000fe2000000183c */
[----:B------:R-:W-:Y:S02]  /*7350*/  FADD.FTZ R2, R240, R2 ;  /* 0x00000002f0027221 */ /* 0x000fe40000010000 */
[----:B------:R-:W-:-:S05]  /*7360*/  FADD.FTZ R0, R241, R0 ;  /* 0x00000000f1007221 */ /* 0x000fca0000010000 */
[----:B------:R-:W-:Y:S01]  /*7370*/  HMMA.16816.F32 R68, R144, R72, R124 ;  /* 0x000000489044723c */ /* 0x000fe2000000187c */
[----:B------:R-:W-:-:S07]  /*7380*/  FADD.FTZ R2, R242, R2 ;  /* 0x00000002f2027221 */ /* 0x000fce0000010000 */
[----:B---3--:R-:W-:Y:S01]  /*7390*/  HMMA.16816.F32 R60, R144, R64, R116 ;  /* 0x00000040903c723c */ /* 0x008fe20000001874 */
[----:B------:R-:W-:-:S07]  /*73a0*/  FADD.FTZ R0, R243, R0 ;  /* 0x00000000f3007221 */ /* 0x000fce0000010000 */
[C---:B------:R-:W-:Y:S01]  /*73b0*/  HMMA.16816.F32 R72, R144.reuse, R74, R128 ;  /* 0x0000004a9048723c */ /* 0x040fe20000001880 */
[----:B------:R-:W1:Y:S07]  /*73c0*/  LDSM.16.MT88.4 R128, [R200+0x1f800] ;  /* 0x01f80000c880783b */ /* 0x000e6e0000004200 */
[C---:B------:R-:W-:Y:S01]  /*73d0*/  HMMA.16816.F32 R48, R144.reuse, R50, R104 ;  /* 0x000000329030723c */ /* 0x040fe20000001868 */
[----:B------:R-:W2:Y:S07]  /*73e0*/  LDSM.16.MT88.4 R104, [R201+0x1d800] ;  /* 0x01d80000c968783b */ /* 0x000eae0000004200 */
[C---:B------:R-:W-:Y:S01]  /*73f0*/  HMMA.16816.F32 R64, R144.reuse, R66, R120 ;  /* 0x000000429040723c */ /* 0x040fe20000001878 */
[----:B------:R-:W3:Y:S07]  /*7400*/  LDSM.16.MT88.4 R120, [R202+0x1d800] ;  /* 0x01d80000ca78783b */ /* 0x000eee0000004200 */
        /* <DEDUP_REMOVED lines=19> */
[----:B------:R-:W-:Y:S02]  /*7540*/  FADD.FTZ R2, R149, R2 ;  /* 0x0000000295027221 */ /* 0x000fe40000010000 */
[----:B------:R-:W-:-:S05]  /*7550*/  FADD.FTZ R0, R14, R0 ;  /* 0x000000000e007221 */ /* 0x000fca0000010000 */
[C---:B------:R-:W-:Y:S08]  /*7560*/  HMMA.16816.F32 R92, R144.reuse, R96, R184 ;  /* 0x00000060905c723c */ /* 0x040ff000000018b8 */
[C---:B--2---:R-:W-:Y:S08]  /*7570*/  HMMA.16816.F32 R100, R144.reuse, R104, R244 ;  /* 0x000000689064723c */ /* 0x044ff000000018f4 */
[----:B---3--:R-:W-:Y:S01]  /*7580*/  HMMA.16816.F32 R116, R144, R120, R180 ;  /* 0x000000789074723c */ /* 0x008fe200000018b4 */
[----:B------:R-:W-:-:S02]  /*7590*/  FADD.FTZ R244, R19, R2 ;  /* 0x0000000213f47221 */ /* 0x000fc40000010000 */
[----:B------:R-:W-:-:S05]  /*75a0*/  FADD.FTZ R245, R10, R0 ;  /* 0x000000000af57221 */ /* 0x000fca0000010000 */
        /* <DEDUP_REMOVED lines=12> */
[----:B------:R-:W2:Y:S01]  /*7670*/  LDL.64 R8, [R1+0x8] ;  /* 0x0000080001087983 */ /* 0x000ea20000100a00 */
        /* <DEDUP_REMOVED lines=102> */
[C---:B------:R-:W-:Y:S01]  /*7ce0*/  HMMA.16816.F32 R188, R8.reuse, R34, R24 ;  /* 0x0000002208bc723c */ /* 0x040fe20000001818 */
[----:B------:R-:W1:Y:S07]  /*7cf0*/  LDSM.16.M88.4 R32, [R205+0x10800] ;  /* 0x01080000cd20783b */ /* 0x000e6e0000000200 */
[C---:B--2---:R-:W-:Y:S01]  /*7d00*/  HMMA.16816.F32 R236, R8.reuse, R180, R12 ;  /* 0x000000b408ec723c */ /* 0x044fe2000000180c */
[----:B------:R-:W2:Y:S07]  /*7d10*/  LDSM.16.M88.4 R12, [R205+0x11000] ;  /* 0x01100000cd0c783b */ /* 0x000eae0000000200 */
[C---:B------:R-:W-:Y:S08]  /*7d20*/  HMMA.16816.F32 R28, R8.reuse, R182, R20 ;  /* 0x000000b6081c723c */ /* 0x040ff00000001814 */
[C---:B---3--:R-:W-:Y:S01]  /*7d30*/  HMMA.16816.F32 R24, R8.reuse, R196, R176 ;  /* 0x000000c40818723c */ /* 0x048fe200000018b0 */
[----:B------:R-:W3:Y:S07]  /*7d40*/  LDSM.16.M88.4 R176, [R205+0x11800] ;  /* 0x01180000cdb0783b */ /* 0x000eee0000000200 */
[C---:B------:R-:W-:Y:S08]  /*7d50*/  HMMA.16816.F32 R20, R8.reuse, R198, R172 ;  /* 0x000000c60814723c */ /* 0x040ff000000018ac */
[C---:B----4-:R-:W-:Y:S08]  /*7d60*/  HMMA.16816.F32 R172, R8.reuse, R240, R184 ;  /* 0x000000f008ac723c */ /* 0x050ff000000018b8 */
[----:B------:R-:W-:Y:S01]  /*7d70*/  HMMA.16816.F32 R184, R8, R242, R192 ;  /* 0x000000f208b8723c */ /* 0x000fe200000018c0 */
[----:B------:R-:W-:Y:S04]  /*7d80*/  LDSM.16.M88.4 R8, [R208] ;  /* 0x00000000d008783b */ /* 0x000fe80000000200 */
[----:B------:R-:W4:Y:S03]  /*7d90*/  LDSM.16.M88.4 R192, [R204] ;  /* 0x00000000ccc0783b */ /* 0x000f260000000200 */
[C---:B-1----:R-:W-:Y:S08]  /*7da0*/  HMMA.16816.F32 R196, R4.reuse, R168, R228 ;  /* 0x000000a804c4723c */ /* 0x042ff000000018e4 */
[C---:B------:R-:W-:Y:S01]  /*7db0*/  HMMA.16816.F32 R188, R4.reuse, R170, R188 ;  /* 0x000000aa04bc723c */ /* 0x040fe200000018bc */
[----:B------:R-:W1:Y:S07]  /*7dc0*/  LDSM.16.M88.4 R168, [R204+0x800] ;  /* 0x00080000cca8783b */ /* 0x000e6e0000000200 */
[C---:B------:R-:W-:Y:S08]  /*7dd0*/  HMMA.16816.F32 R236, R4.reuse, R32, R236 ;  /* 0x0000002004ec723c */ /* 0x040ff000000018ec */
[C---:B------:R-:W-:Y:S08]  /*7de0*/  HMMA.16816.F32 R228, R4.reuse, R34, R28 ;  /* 0x0000002204e4723c */ /* 0x040ff0000000181c */
[C---:B--2---:R-:W-:Y:S01]  /*7df0*/  HMMA.16816.F32 R32, R4.reuse, R14, R20 ;  /* 0x0000000e0420723c */ /* 0x044fe20000001814 */
[----:B------:R-:W2:Y:S07]  /*7e00*/  LDSM.16.M88.4 R20, [R204+0x1800] ;  /* 0x00180000cc14783b */ /* 0x000eae0000000200 */
[C---:B------:R-:W-:Y:S01]  /*7e10*/  HMMA.16816.F32 R180, R4.reuse, R12, R24 ;  /* 0x0000000c04b4723c */ /* 0x040fe20000001818 */
[----:B------:R-:W2:Y:S07]  /*7e20*/  LDSM.16.M88.4 R24, [R204+0x1000] ;  /* 0x00100000cc18783b */ /* 0x000eae0000000200 */
[C---:B---3--:R-:W-:Y:S01]  /*7e30*/  HMMA.16816.F32 R28, R4.reuse, R176, R172 ;  /* 0x000000b0041c723c */ /* 0x048fe200000018ac */
[----:B------:R-:W-:Y:S07]  /*7e40*/  LDSM.16.M88.4 R172, [R151+0x12000] ;  /* 0x0120000097ac783b */ /* 0x000fee0000000200 */
[----:B------:R-:W-:Y:S01]  /*7e50*/  HMMA.16816.F32 R12, R4, R178, R184 ;  /* 0x000000b2040c723c */ /* 0x000fe200000018b8 */
[----:B------:R-:W3:Y:S04]  /*7e60*/  LDSM.16.M88.4 R4, [R206+0x4000] ;  /* 0x00400000ce04783b */ /* 0x000ee80000000200 */
[----:B------:R-:W3:Y:S03]  /*7e70*/  LDSM.16.M88.4 R176, [R151+0x12800] ;  /* 0x0128000097b0783b */ /* 0x000ee60000000200 */
[C---:B----4-:R-:W-:Y:S08]  /*7e80*/  HMMA.16816.F32 R196, R8.reuse, R192, R196 ;  /* 0x000000c008c4723c */ /* 0x050ff000000018c4 */
[C---:B------:R-:W-:Y:S08]  /*7e90*/  HMMA.16816.F32 R184, R8.reuse, R194, R188 ;  /* 0x000000c208b8723c */ /* 0x040ff000000018bc */
[C---:B-1----:R-:W-:Y:S08]  /*7ea0*/  HMMA.16816.F32 R236, R8.reuse, R168, R236 ;  /* 0x000000a808ec723c */ /* 0x042ff000000018ec */
[C---:B------:R-:W-:Y:S08]  /*7eb0*/  HMMA.16816.F32 R192, R8.reuse, R170, R228 ;  /* 0x000000aa08c0723c */ /* 0x040ff000000018e4 */
[C---:B--2---:R-:W-:Y:S01]  /*7ec0*/  HMMA.16816.F32 R168, R8.reuse, R20, R28 ;  /* 0x0000001408a8723c */ /* 0x044fe2000000181c */
[----:B------:R-:W1:Y:S07]  /*7ed0*/  LDSM.16.M88.4 R28, [R151+0x13000] ;  /* 0x01300000971c783b */ /* 0x000e6e0000000200 */
[C---:B------:R-:W-:Y:S08]  /*7ee0*/  HMMA.16816.F32 R188, R8.reuse, R24, R180 ;  /* 0x0000001808bc723c */ /* 0x040ff000000018b4 */
[C---:B------:R-:W-:Y:S01]  /*7ef0*/  HMMA.16816.F32 R180, R8.reuse, R26, R32 ;  /* 0x0000001a08b4723c */ /* 0x040fe20000001820 */
[----:B------:R-:W2:Y:S04]  /*7f00*/  LDSM.16.M88.4 R24, [R151+0x13800] ;  /* 0x013800009718783b */ /* 0x000ea80000000200 */
[----:B------:R-:W-:Y:S03]  /*7f10*/  LDSM.16.M88.4 R32, [R222] ;  /* 0x00000000de20783b */ /* 0x000fe60000000200 */
[----:B------:R-:W-:Y:S01]  /*7f20*/  HMMA.16816.F32 R20, R8, R22, R12 ;  /* 0x000000160814723c */ /* 0x000fe2000000180c */
[----:B------:R-:W4:Y:S07]  /*7f30*/  LDSM.16.M88.4 R8, [R207+0x4000] ;  /* 0x00400000cf08783b */ /* 0x000f2e0000000200 */
[C---:B---3--:R-:W-:Y:S08]  /*7f40*/  HMMA.16816.F32 R12, R4.reuse, R172, R196 ;  /* 0x000000ac040c723c */ /* 0x048ff000000018c4 */
[C---:B------:R-:W-:Y:S08]  /*7f50*/  HMMA.16816.F32 R196, R4.reuse, R178, R192 ;  /* 0x000000b204c4723c */ /* 0x040ff000000018c0 */
[C---:B-1----:R-:W-:Y:S01]  /*7f60*/  HMMA.16816.F32 R192, R4.reuse, R28, R188 ;  /* 0x0000001c04c0723c */ /* 0x042fe200000018bc */
[----:B------:R-:W1:Y:S07]  /*7f70*/  LDSM.16.M88.4 R188, [R221] ;  /* 0x00000000ddbc783b */ /* 0x000e6e0000000200 */
[C---:B------:R-:W-:Y:S08]  /*7f80*/  HMMA.16816.F32 R172, R4.reuse, R174, R184 ;  /* 0x000000ae04ac723c */ /* 0x040ff000000018b8 */
[C---:B------:R-:W-:Y:S01]  /*7f90*/  HMMA.16816.F32 R184, R4.reuse, R30, R180 ;  /* 0x0000001e04b8723c */ /* 0x040fe200000018b4 */
[----:B------:R-:W3:Y:S04]  /*7fa0*/  LDSM.16.M88.4 R180, [R220] ;  /* 0x00000000dcb4783b */ /* 0x000ee80000000200 */
[----:B------:R-:W1:Y:S03]  /*7fb0*/  LDSM.16.M88.4 R28, [R219] ;  /* 0x00000000db1c783b */ /* 0x000e660000000200 */
[C---:B------:R-:W-:Y:S08]  /*7fc0*/  HMMA.16816.F32 R228, R4.reuse, R176, R236 ;  /* 0x000000b004e4723c */ /* 0x040ff000000018ec */
[C---:B--2---:R-:W-:Y:S08]  /*7fd0*/  HMMA.16816.F32 R176, R4.reuse, R24, R168 ;  /* 0x0000001804b0723c */ /* 0x044ff000000018a8 */
[----:B------:R-:W-:Y:S01]  /*7fe0*/  HMMA.16816.F32 R168, R4, R26, R20 ;  /* 0x0000001a04a8723c */ /* 0x000fe20000001814 */
[----:B------:R-:W-:Y:S04]  /*7ff0*/  LDSM.16.M88.4 R4, [R209+0x4000] ;  /* 0x00400000d104783b */ /* 0x000fe80000000200 */
[----:B------:R-:W2:Y:S03]  /*8000*/  LDSM.16.M88.4 R24, [R205+0x12000] ;  /* 0x01200000cd18783b */ /* 0x000ea60000000200 */
[C---:B----4-:R-:W-:Y:S08]  /*8010*/  HMMA.16816.F32 R20, R8.reuse, R32, R12 ;  /* 0x000000200814723c */ /* 0x050ff0000000180c */
[C---:B------:R-:W-:Y:S01]  /*8020*/  HMMA.16816.F32 R12, R8.reuse, R34, R172 ;  /* 0x00000022080c723c */ /* 0x040fe200000018ac */
[----:B------:R-:W-:Y:S07]  /*8030*/  LDSM.16.M88.4 R172, [R204+0x2800] ;  /* 0x00280000ccac783b */ /* 0x000fee0000000200 */
[C---:B-1----:R-:W-:Y:S08]  /*8040*/  HMMA.16816.F32 R236, R8.reuse, R188, R228 ;  /* 0x000000bc08ec723c */ /* 0x042ff000000018e4 */
[C---:B------:R-:W-:Y:S08]  /*8050*/  HMMA.16816.F32 R228, R8.reuse, R190, R196 ;  /* 0x000000be08e4723c */ /* 0x040ff000000018c4 */
[C---:B---3--:R-:W-:Y:S01]  /*8060*/  HMMA.16816.F32 R196, R8.reuse, R180, R192 ;  /* 0x000000b408c4723c */ /* 0x048fe200000018c0 */
[----:B------:R-:W1:Y:S07]  /*8070*/  LDSM.16.M88.4 R192, [R205+0x12800] ;  /* 0x01280000cdc0783b */ /* 0x000e6e0000000200 */
[C---:B------:R-:W-:Y:S08]  /*8080*/  HMMA.16816.F32 R188, R8.reuse, R182, R184 ;  /* 0x000000b608bc723c */ /* 0x040ff000000018b8 */
[C---:B------:R-:W-:Y:S08]  /*8090*/  HMMA.16816.F32 R180, R8.reuse, R28, R176 ;  /* 0x0000001c08b4723c */ /* 0x040ff000000018b0 */
[----:B------:R-:W-:Y:S01]  /*80a0*/  HMMA.16816.F32 R176, R8, R30, R168 ;  /* 0x0000001e08b0723c */ /* 0x000fe200000018a8 */
[----:B------:R-:W3:Y:S04]  /*80b0*/  LDSM.16.M88.4 R168, [R205+0x13000] ;  /* 0x01300000cda8783b */ /* 0x000ee80000000200 */
[----:B------:R-:W4:Y:S03]  /*80c0*/  LDSM.16.M88.4 R28, [R205+0x13800] ;  /* 0x01380000cd1c783b */ /* 0x000f260000000200 */
[C---:B--2---:R-:W-:Y:S01]  /*80d0*/  HMMA.16816.F32 R32, R4.reuse, R24, R20 ;  /* 0x000000180420723c */ /* 0x044fe20000001814 */
[----:B------:R-:W-:Y:S07]  /*80e0*/  LDSM.16.M88.4 R8, [R208+0x4000] ;  /* 0x00400000d008783b */ /* 0x000fee0000000200 */
[C---:B------:R-:W-:Y:S01]  /*80f0*/  HMMA.16816.F32 R20, R4.reuse, R26, R12 ;  /* 0x0000001a0414723c */ /* 0x040fe2000000180c */
[----:B------:R-:W2:Y:S07]  /*8100*/  LDSM.16.M88.4 R24, [R204+0x2000] ;  /* 0x00200000cc18783b */ /* 0x000eae0000000200 */
[C---:B-1----:R-:W-:Y:S08]  /*8110*/  HMMA.16816.F32 R184, R4.reuse, R194, R228 ;  /* 0x000000c204b8723c */ /* 0x042ff000000018e4 */
[C---:B------:R-:W-:Y:S01]  /*8120*/  HMMA.16816.F32 R12, R4.reuse, R192, R236 ;  /* 0x000000c0040c723c */ /* 0x040fe200000018ec */
[----:B------:R-:W-:Y:S07]  /*8130*/  LDSM.16.M88.4 R236, [R151+0x15000] ;  /* 0x0150000097ec783b */ /* 0x000fee0000000200 */
[C---:B---3--:R-:W-:Y:S08]  /*8140*/  HMMA.16816.F32 R228, R4.reuse, R168, R196 ;  /* 0x000000a804e4723c */ /* 0x048ff000000018c4 */
[C---:B------:R-:W-:Y:S01]  /*8150*/  HMMA.16816.F32 R196, R4.reuse, R170, R188 ;  /* 0x000000aa04c4723c */ /* 0x040fe200000018bc */
[----:B------:R-:W-:Y:S07]  /*8160*/  LDSM.16.M88.4 R168, [R151+0x14800] ;  /* 0x0148000097a8783b */ /* 0x000fee0000000200 */
[C---:B----4-:R-:W-:Y:S08]  /*8170*/  HMMA.16816.F32 R192, R4.reuse, R28, R180 ;  /* 0x0000001c04c0723c */ /* 0x050ff000000018b4 */
[----:B------:R-:W-:Y:S01]  /*8180*/  HMMA.16816.F32 R188, R4, R30, R176 ;  /* 0x0000001e04bc723c */ /* 0x000fe200000018b0 */
[----:B------:R-:W1:Y:S04]  /*8190*/  LDSM.16.M88.4 R28, [R204+0x3000] ;  /* 0x00300000cc1c783b */ /* 0x000e680000000200 */
[----:B------:R-:W-:Y:S03]  /*81a0*/  LDSM.16.M88.4 R4, [R206+0x8000] ;  /* 0x00800000ce04783b */ /* 0x000fe60000000200 */
[C---:B--2---:R-:W-:Y:S08]  /*81b0*/  HMMA.16816.F32 R180, R8.reuse, R24, R32 ;  /* 0x0000001808b4723c */ /* 0x044ff00000001820 */
[C---:B------:R-:W-:Y:S01]  /*81c0*/  HMMA.16816.F32 R32, R8.reuse, R26, R20 ;  /* 0x0000001a0820723c */ /* 0x040fe20000001814 */
[----:B------:R-:W2:Y:S04]  /*81d0*/  LDSM.16.M88.4 R20, [R151+0x14000] ;  /* 0x014000009714783b */ /* 0x000ea80000000200 */
[----:B------:R-:W3:Y:S03]  /*81e0*/  LDSM.16.M88.4 R24, [R204+0x3800] ;  /* 0x00380000cc18783b */ /* 0x000ee60000000200 */
[C---:B------:R-:W-:Y:S08]  /*81f0*/  HMMA.16816.F32 R12, R8.reuse, R172, R12 ;  /* 0x000000ac080c723c */ /* 0x040ff0000000180c */
[C---:B------:R-:W-:Y:S08]  /*8200*/  HMMA.16816.F32 R176, R8.reuse, R174, R184 ;  /* 0x000000ae08b0723c */ /* 0x040ff000000018b8 */
[C---:B-1----:R-:W-:Y:S08]  /*8210*/  HMMA.16816.F32 R184, R8.reuse, R28, R228 ;  /* 0x0000001c08b8723c */ /* 0x042ff000000018e4 */
[----:B------:R-:W-:Y:S01]  /*8220*/  HMMA.16816.F32 R228, R8, R30, R196 ;  /* 0x0000001e08e4723c */ /* 0x000fe200000018c4 */
[----:B------:R-:W-:Y:S07]  /*8230*/  LDSM.16.M88.4 R28, [R218] ;  /* 0x00000000da1c783b */ /* 0x000fee0000000200 */
[----:B--2---:R-:W-:Y:S01]  /*8240*/  HMMA.16816.F32 R172, R4, R22, R32 ;  /* 0x0000001604ac723c */ /* 0x004fe20000001820 */
[----:B------:R-:W1:Y:S07]  /*8250*/  LDSM.16.M88.4 R32, [R151+0x15800] ;  /* 0x015800009720783b */ /* 0x000e6e0000000200 */
[C---:B---3--:R-:W-:Y:S08]  /*8260*/  HMMA.16816.F32 R196, R8.reuse, R24, R192 ;  /* 0x0000001808c4723c */ /* 0x048ff000000018c0 */
[----:B------:R-:W-:Y:S01]  /*8270*/  HMMA.16816.F32 R188, R8, R26, R188 ;  /* 0x0000001a08bc723c */ /* 0x000fe200000018bc */
[----:B------:R-:W2:Y:S04]  /*8280*/  LDSM.16.M88.4 R8, [R207+0x8000] ;  /* 0x00800000cf08783b */ /* 0x000ea80000000200 */
[----:B------:R-:W3:Y:S03]  /*8290*/  LDSM.16.M88.4 R24, [R217] ;  /* 0x00000000d918783b */ /* 0x000ee60000000200 */
[C---:B------:R-:W-:Y:S08]  /*82a0*/  HMMA.16816.F32 R180, R4.reuse, R20, R180 ;  /* 0x0000001404b4723c */ /* 0x040ff000000018b4 */
[C---:B------:R-:W-:Y:S08]  /*82b0*/  HMMA.16816.F32 R20, R4.reuse, R168, R12 ;  /* 0x000000a80414723c */ /* 0x040ff0000000180c */
[C---:B------:R-:W-:Y:S08]  /*82c0*/  HMMA.16816.F32 R12, R4.reuse, R170, R176 ;  /* 0x000000aa040c723c */ /* 0x040ff000000018b0 */
[C---:B------:R-:W-:Y:S01]  /*82d0*/  HMMA.16816.F32 R168, R4.reuse, R236, R184 ;  /* 0x000000ec04a8723c */ /* 0x040fe200000018b8 */
[----:B------:R-:W4:Y:S07]  /*82e0*/  LDSM.16.M88.4 R184, [R216] ;  /* 0x00000000d8b8783b */ /* 0x000f2e0000000200 */
[C---:B------:R-:W-:Y:S01]  /*82f0*/  HMMA.16816.F32 R192, R4.reuse, R238, R228 ;  /* 0x000000ee04c0723c */ /* 0x040fe200000018e4 */
[----:B------:R-:W-:Y:S07]  /*8300*/  LDSM.16.M88.4 R236, [R205+0x15800] ;  /* 0x01580000cdec783b */ /* 0x000fee0000000200 */
[C---:B-1----:R-:W-:Y:S01]  /*8310*/  HMMA.16816.F32 R228, R4.reuse, R32, R196 ;  /* 0x0000002004e4723c */ /* 0x042fe200000018c4 */
[----:B------:R-:W1:Y:S07]  /*8320*/  LDSM.16.M88.4 R196, [R215] ;  /* 0x00000000d7c4783b */ /* 0x000e6e0000000200 */
        /* <DEDUP_REMOVED lines=9> */
[C---:B----4-:R-:W-:Y:S08]  /*83c0*/  HMMA.16816.F32 R12, R8.reuse, R184, R168 ;  /* 0x000000b8080c723c */ /* 0x050ff000000018a8 */
[C---:B------:R-:W-:Y:S08]  /*83d0*/  HMMA.16816.F32 R168, R8.reuse, R186, R192 ;  /* 0x000000ba08a8723c */ /* 0x040ff000000018c0 */
[C---:B-1----:R-:W-:Y:S08]  /*83e0*/  HMMA.16816.F32 R228, R8.reuse, R196, R228 ;  /* 0x000000c408e4723c */ /* 0x042ff000000018e4 */
[----:B------:R-:W-:Y:S08]  /*83f0*/  HMMA.16816.F32 R192, R8, R198, R188 ;  /* 0x000000c608c0723c */ /* 0x000ff000000018bc */
[C---:B--2---:R-:W-:Y:S08]  /*8400*/  HMMA.16816.F32 R196, R4.reuse, R28, R180 ;  /* 0x0000001c04c4723c */ /* 0x044ff000000018b4 */
[C---:B------:R-:W-:Y:S01]  /*8410*/  HMMA.16816.F32 R188, R4.reuse, R30, R176 ;  /* 0x0000001e04bc723c */ /* 0x040fe200000018b0 */
[----:B------:R-:W-:Y:S07]  /*8420*/  LDSM.16.M88.4 R28, [R204+0x5000] ;  /* 0x00500000cc1c783b */ /* 0x000fee0000000200 */
[C---:B------:R-:W-:Y:S01]  /*8430*/  HMMA.16816.F32 R8, R4.reuse, R32, R12 ;  /* 0x000000200408723c */ /* 0x040fe2000000180c */
[----:B------:R-:W1:Y:S07]  /*8440*/  LDSM.16.M88.4 R12, [R208+0x8000] ;  /* 0x00800000d00c783b */ /* 0x000e6e0000000200 */
[C---:B---3--:R-:W-:Y:S01]  /*8450*/  HMMA.16816.F32 R184, R4.reuse, R24, R172 ;  /* 0x0000001804b8723c */ /* 0x048fe200000018ac */
[----:B------:R-:W-:Y:S07]  /*8460*/  LDSM.16.M88.4 R172, [R204+0x5800] ;  /* 0x00580000ccac783b */ /* 0x000fee0000000200 */
[C---:B------:R-:W-:Y:S01]  /*8470*/  HMMA.16816.F32 R180, R4.reuse, R26, R20 ;  /* 0x0000001a04b4723c */ /* 0x040fe20000001814 */
[----:B------:R-:W2:Y:S04]  /*8480*/  LDSM.16.M88.4 R24, [R204+0x4000] ;  /* 0x00400000cc18783b */ /* 0x000ea80000000200 */
[----:B------:R-:W3:Y:S03]  /*8490*/  LDSM.16.M88.4 R20, [R204+0x4800] ;  /* 0x00480000cc14783b */ /* 0x000ee60000000200 */
[C---:B------:R-:W-:Y:S08]  /*84a0*/  HMMA.16816.F32 R168, R4.reuse, R34, R168 ;  /* 0x0000002204a8723c */ /* 0x040ff000000018a8 */
[C---:B------:R-:W-:Y:S08]  /*84b0*/  HMMA.16816.F32 R176, R4.reuse, R236, R228 ;  /* 0x000000ec04b0723c */ /* 0x040ff000000018e4 */
[----:B------:R-:W-:Y:S01]  /*84c0*/  HMMA.16816.F32 R32, R4, R238, R192 ;  /* 0x000000ee0420723c */ /* 0x000fe200000018c0 */
[----:B------:R-:W-:Y:S07]  /*84d0*/  LDSM.16.M88.4 R4, [R151+0x16800] ;  /* 0x016800009704783b */ /* 0x000fee0000000200 */
[C---:B-1----:R-:W-:Y:S01]  /*84e0*/  HMMA.16816.F32 R228, R12.reuse, R28, R8 ;  /* 0x0000001c0ce4723c */ /* 0x042fe20000001808 */
[----:B------:R-:W1:Y:S07]  /*84f0*/  LDSM.16.M88.4 R8, [R206+0xc000] ;  /* 0x00c00000ce08783b */ /* 0x000e6e0000000200 */
[C---:B--2---:R-:W-:Y:S08]  /*8500*/  HMMA.16816.F32 R236, R12.reuse, R24, R196 ;  /* 0x000000180cec723c */ /* 0x044ff000000018c4 */
[C---:B------:R-:W-:Y:S08]  /*8510*/  HMMA.16816.F32 R196, R12.reuse, R26, R188 ;  /* 0x0000001a0cc4723c */ /* 0x040ff000000018bc */
[C---:B---3--:R-:W-:Y:S08]  /*8520*/  HMMA.16816.F32 R192, R12.reuse, R20, R184 ;  /* 0x000000140cc0723c */ /* 0x048ff000000018b8 */
[C---:B------:R-:W-:Y:S01]  /*8530*/  HMMA.16816.F32 R188, R12.reuse, R22, R180 ;  /* 0x000000160cbc723c */ /* 0x040fe200000018b4 */
[----:B------:R-:W2:Y:S07]  /*8540*/  LDSM.16.M88.4 R20, [R151+0x16000] ;  /* 0x016000009714783b */ /* 0x000eae0000000200 */
[C---:B------:R-:W-:Y:S08]  /*8550*/  HMMA.16816.F32 R240, R12.reuse, R30, R168 ;  /* 0x0000001e0cf0723c */ /* 0x040ff000000018a8 */
[C---:B------:R-:W-:Y:S01]  /*8560*/  HMMA.16816.F32 R184, R12.reuse, R172, R176 ;  /* 0x000000ac0cb8723c */ /* 0x040fe200000018b0 */
[----:B------:R-:W3:Y:S07]  /*8570*/  LDSM.16.M88.4 R176, [R151+0x17000] ;  /* 0x0170000097b0783b */ /* 0x000eee0000000200 */
[----:B------:R-:W-:Y:S01]  /*8580*/  HMMA.16816.F32 R28, R12, R174, R32 ;  /* 0x000000ae0c1c723c */ /* 0x000fe20000001820 */
[----:B------:R-:W4:Y:S04]  /*8590*/  LDSM.16.M88.4 R32, [R151+0x17800] ;  /* 0x017800009720783b */ /* 0x000f280000000200 */
[----:B------:R-:W-:Y:S03]  /*85a0*/  LDSM.16.M88.4 R12, [R214] ;  /* 0x00000000d60c783b */ /* 0x000fe60000000200 */
[C---:B-1----:R-:W-:Y:S01]  /*85b0*/  HMMA.16816.F32 R180, R8.reuse, R4, R192 ;  /* 0x0000000408b4723c */ /* 0x042fe200000018c0 */
[----:B------:R-:W-:Y:S07]  /*85c0*/  LDSM.16.M88.4 R172, [R213] ;  /* 0x00000000d5ac783b */ /* 0x000fee0000000200 */
[C---:B------:R-:W-:Y:S01]  /*85d0*/  HMMA.16816.F32 R188, R8.reuse, R6, R188 ;  /* 0x0000000608bc723c */ /* 0x040fe200000018bc */
[----:B------:R-:W1:Y:S07]  /*85e0*/  LDSM.16.M88.4 R4, [R207+0xc000] ;  /* 0x00c00000cf04783b */ /* 0x000e6e0000000200 */
[C---:B--2---:R-:W-:Y:S08]  /*85f0*/  HMMA.16816.F32 R24, R8.reuse, R20, R236 ;  /* 0x000000140818723c */ /* 0x044ff000000018ec */
[C---:B------:R-:W-:Y:S08]  /*8600*/  HMMA.16816.F32 R168, R8.reuse, R22, R196 ;  /* 0x0000001608a8723c */ /* 0x040ff000000018c4 */
[C---:B---3--:R-:W-:Y:S08]  /*8610*/  HMMA.16816.F32 R192, R8.reuse, R176, R228 ;  /* 0x000000b008c0723c */ /* 0x048ff000000018e4 */
[C---:B----4-:R-:W-:Y:S01]  /*8620*/  HMMA.16816.F32 R228, R8.reuse, R32, R184 ;  /* 0x0000002008e4723c */ /* 0x050fe200000018b8 */
[----:B------:R-:W2:Y:S07]  /*8630*/  LDSM.16.M88.4 R184, [R212] ;  /* 0x00000000d4b8783b */ /* 0x000eae0000000200 */
[----:B------:R-:W-:Y:S08]  /*8640*/  HMMA.16816.F32 R32, R8, R34, R28 ;  /* 0x000000220820723c */ /* 0x000ff0000000181c */
[----:B-1----:R-:W-:Y:S01]  /*8650*/  HMMA.16816.F32 R20, R4, R12, R24 ;  /* 0x0000000c0414723c */ /* 0x002fe20000001818 */
[----:B------:R-:W1:Y:S07]  /*8660*/  LDSM.16.M88.4 R24, [R211] ;  /* 0x00000000d318783b */ /* 0x000e6e0000000200 */
[----:B------:R-:W-:Y:S01]  /*8670*/  HMMA.16816.F32 R196, R8, R178, R240 ;  /* 0x000000b208c4723c */ /* 0x000fe200000018f0 */
[----:B------:R-:W-:Y:S07]  /*8680*/  LDSM.16.M88.4 R8, [R209+0xc000] ;  /* 0x00c00000d108783b */ /* 0x000fee0000000200 */
[C---:B------:R-:W-:Y:S01]  /*8690*/  HMMA.16816.F32 R28, R4.reuse, R14, R168 ;  /* 0x0000000e041c723c */ /* 0x040fe200000018a8 */
[----:B------:R-:W3:Y:S04]  /*86a0*/  LDSM.16.M88.4 R12, [R205+0x16000] ;  /* 0x01600000cd0c783b */ /* 0x000ee80000000200 */
[----:B------:R-:W4:Y:S03]  /*86b0*/  LDSM.16.M88.4 R168, [R205+0x17000] ;  /* 0x01700000cda8783b */ /* 0x000f260000000200 */
[C---:B------:R-:W-:Y:S08]  /*86c0*/  HMMA.16816.F32 R176, R4.reuse, R172, R180 ;  /* 0x000000ac04b0723c */ /* 0x040ff000000018b4 */
[C---:B--2---:R-:W-:Y:S08]  /*86d0*/  HMMA.16816.F32 R192, R4.reuse, R184, R192 ;  /* 0x000000b804c0723c */ /* 0x044ff000000018c0 */
[C---:B------:R-:W-:Y:S01]  /*86e0*/  HMMA.16816.F32 R180, R4.reuse, R174, R188 ;  /* 0x000000ae04b4723c */ /* 0x040fe200000018bc */
[----:B------:R-:W2:Y:S07]  /*86f0*/  LDSM.16.M88.4 R172, [R205+0x16800] ;  /* 0x01680000cdac783b */ /* 0x000eae0000000200 */
[C---:B------:R-:W-:Y:S08]  /*8700*/  HMMA.16816.F32 R184, R4.reuse, R186, R196 ;  /* 0x000000ba04b8723c */ /* 0x040ff000000018c4 */
[C---:B-1----:R-:W-:Y:S08]  /*8710*/  HMMA.16816.F32 R196, R4.reuse, R24, R228 ;  /* 0x0000001804c4723c */ /* 0x042ff000000018e4 */
[----:B------:R-:W-:Y:S01]  /*8720*/  HMMA.16816.F32 R188, R4, R26, R32 ;  /* 0x0000001a04bc723c */ /* 0x000fe20000001820 */
[----:B------:R-:W-:Y:S07]  /*8730*/  LDSM.16.M88.4 R4, [R208+0xc000] ;  /* 0x00c00000d004783b */ /* 0x000fee0000000200 */
[C---:B---3--:R-:W-:Y:S08]  /*8740*/  HMMA.16816.F32 R24, R8.reuse, R12, R20 ;  /* 0x0000000c0818723c */ /* 0x048ff00000001814 */
[C---:B------:R-:W-:Y:S01]  /*8750*/  HMMA.16816.F32 R20, R8.reuse, R14, R28 ;  /* 0x0000000e0814723c */ /* 0x040fe2000000181c */
[----:B------:R-:W1:Y:S04]  /*8760*/  LDSM.16.M88.4 R12, [R204+0x6000] ;  /* 0x00600000cc0c783b */ /* 0x000e680000000200 */
[----:B------:R-:W3:Y:S03]  /*8770*/  LDSM.16.M88.4 R28, [R205+0x17800] ;  /* 0x01780000cd1c783b */ /* 0x000ee60000000200 */
[C---:B----4-:R-:W-:Y:S08]  /*8780*/  HMMA.16816.F32 R192, R8.reuse, R168, R192 ;  /* 0x000000a808c0723c */ /* 0x050ff000000018c0 */
[----:B------:R-:W-:Y:S01]  /*8790*/  HMMA.16816.F32 R228, R8, R170, R184 ;  /* 0x000000aa08e4723c */ /* 0x000fe200000018b8 */
[----:B------:R-:W4:Y:S01]  /*87a0*/  LDSM.16.M88.4 R168, [R204+0x6800] ;  /* 0x00680000cca8783b */ /* 0x000f220000000200 */
[----:B------:R-:W-:-:S05]  /*87b0*/  IMAD.SHL.U32 R252, R252, 0x2, RZ ;  /* 0x00000002fcfc7824 */ /* 0x000fca00078e00ff */
[----:B------:R-:W-:Y:S01]  /*87c0*/  LOP3.LUT R252, R252, 0x6, RZ, 0xc0, !PT ;  /* 0x00000006fcfc7812 */ /* 0x000fe200078ec0ff */
[----:B--2---:R-:W-:Y:S04]  /*87d0*/  HMMA.16816.F32 R32, R8, R172, R176 ;  /* 0x000000ac0820723c */ /* 0x004fe800000018b0 */
[----:B------:R-:W-:-:S04]  /*87e0*/  IMAD R0, R0, 0x40, R252 ;  /* 0x0000004000007824 */ /* 0x000fc800078e02fc */
[----:B------:R-:W-:Y:S01]  /*87f0*/  HMMA.16816.F32 R180, R8, R174, R180 ;  /* 0x000000ae08b4723c */ /* 0x000fe200000018b4 */
[----:B------:R-:W2:Y:S07]  /*8800*/  LDSM.16.M88.4 R172, [R204+0x7000] ;  /* 0x00700000ccac783b */ /* 0x000eae0000000200 */
[C---:B-1----:R-:W-:Y:S07]  /*8810*/  HMMA.16816.F32 R184, R4.reuse, R12, R24 ;  /* 0x0000000c04b8723c */ /* 0x042fee0000001818 */
[C---:B------:R-:W-:Y:S01]  /*8820*/  IADD3 R12, R0.reuse, 0x1, RZ ;  /* 0x00000001000c7810 */ /* 0x040fe20007ffe0ff */
[----:B------:R-:W-:Y:S01]  /*8830*/  HMMA.16816.F32 R20, R4, R14, R20 ;  /* 0x0000000e0414723c */ /* 0x000fe20000001814 */
[----:B------:R-:W-:-:S02]  /*8840*/  IADD3 R13, R0, 0x8, RZ ;  /* 0x00000008000d7810 */ /* 0x000fc40007ffe0ff */
[----:B------:R-:W1:Y:S01]  /*8850*/  I2F R14, R12 ;  /* 0x0000000c000e7306 */ /* 0x000e620000201400 */
[----:B------:R-:W-:-:S07]  /*8860*/  IADD3 R2, R0, 0x9, RZ ;  /* 0x0000000900027810 */ /* 0x000fce0007ffe0ff */
[----:B------:R-:W1:Y:S01]  /*8870*/  I2F R15, R13 ;  /* 0x0000000d000f7306 */ /* 0x000e620000201400 */
[C---:B---3--:R-:W-:Y:S08]  /*8880*/  HMMA.16816.F32 R196, R8.reuse, R28, R196 ;  /* 0x0000001c08c4723c */ /* 0x048ff000000018c4 */
[----:B------:R-:W-:Y:S01]  /*8890*/  HMMA.16816.F32 R188, R8, R30, R188 ;  /* 0x0000001e08bc723c */ /* 0x000fe200000018bc */
[----:B------:R-:W3:Y:S07]  /*88a0*/  I2F R9, R2 ;  /* 0x0000000200097306 */ /* 0x000eee0000201400 */
[C---:B----4-:R-:W-:Y:S01]  /*88b0*/  HMMA.16816.F32 R28, R4.reuse, R168, R32 ;  /* 0x000000a8041c723c */ /* 0x050fe20000001820 */
[----:B------:R-:W-:Y:S01]  /*88c0*/  IADD3 R8, R0, 0x10, RZ ;  /* 0x0000001000087810 */ /* 0x000fe20007ffe0ff */
[----:B-1----:R-:W-:Y:S01]  /*88d0*/  FFMA.FTZ R10, R14, UR4, R185 ;  /* 0x000000040e0a7c23 */ /* 0x002fe200080100b9 */
[-C--:B------:R-:W-:Y:S01]  /*88e0*/  ISETP.GE.AND P0, PT, R12, R16.reuse, PT ;  /* 0x000000100c00720c */ /* 0x080fe20003f06270 */
[----:B------:R-:W-:Y:S01]  /*88f0*/  FFMA.FTZ R11, R14, UR4, R187 ;  /* 0x000000040e0b7c23 */ /* 0x000fe200080100bb */
[----:B------:R-:W-:Y:S01]  /*8900*/  ISETP.GE.AND P2, PT, R12, R17, PT ;  /* 0x000000110c00720c */ /* 0x000fe20003f46270 */
[----:B------:R-:W1:Y:S01]  /*8910*/  I2F R14, R8 ;  /* 0x00000008000e7306 */ /* 0x000e620000201400 */
[----:B------:R-:W-:Y:S01]  /*8920*/  FFMA.FTZ R12, R15, UR4, R20 ;  /* 0x000000040f0c7c23 */ /* 0x000fe20008010014 */
[----:B------:R-:W-:Y:S01]  /*8930*/  ISETP.GE.AND P1, PT, R13, R16, PT ;  /* 0x000000100d00720c */ /* 0x000fe20003f26270 */
[----:B------:R-:W-:Y:S01]  /*8940*/  HMMA.16816.F32 R24, R4, R170, R180 ;  /* 0x000000aa0418723c */ /* 0x000fe200000018b4 */
[----:B------:R-:W4:Y:S01]  /*8950*/  LDSM.16.M88.4 R32, [R204+0x7800] ;  /* 0x00780000cc20783b */ /* 0x000f220000000200 */
[----:B------:R-:W-:Y:S01]  /*8960*/  FSEL R150, R10, -INF , !P0 ;  /* 0xff8000000a967808 */ /* 0x000fe20004000000 */
[----:B------:R-:W-:Y:S01]  /*8970*/  UISETP.GE.AND UP0, UPT, UR35, 0x3, UPT ;  /* 0x000000032300788c */ /* 0x000fe2000bf06270 */
[----:B------:R-:W-:Y:S01]  /*8980*/  FSEL R168, R12, -INF , !P1 ;  /* 0xff8000000ca87808 */ /* 0x000fe20004800000 */
[----:B---3--:R-:W-:Y:S01]  /*8990*/  FFMA.FTZ R12, R9, UR4, R21 ;  /* 0x00000004090c7c23 */ /* 0x008fe20008010015 */
[----:B------:R-:W-:Y:S01]  /*89a0*/  FSEL R176, R11, -INF , !P2 ;  /* 0xff8000000bb07808 */ /* 0x000fe20005000000 */
[----:B------:R-:W-:Y:S01]  /*89b0*/  FFMA.FTZ R11, R15, UR4, R22 ;  /* 0x000000040f0b7c23 */ /* 0x000fe20008010016 */
[----:B------:R-:W-:Y:S01]  /*89c0*/  IADD3 R10, R0, 0x11, RZ ;  /* 0x00000011000a7810 */ /* 0x000fe20007ffe0ff */
[----:B------:R-:W-:-:S04]  /*89d0*/  DEPBAR.LE SB0, 0x0 ;  /* 0x000080000000791a */ /* 0x000fc80000000000 */
[----:B------:R-:W-:Y:S01]  /*89e0*/  BAR.SYNC.DEFER_BLOCKING 0x0 ;  /* 0x0000000000007b1d */ /* 0x000fe20000010000 */
[C---:B------:R-:W-:Y:S02]  /*89f0*/  ISETP.GE.AND P2, PT, R2.reuse, R16, PT ;  /* 0x000000100200720c */ /* 0x040fe40003f46270 */
[-C--:B------:R-:W-:Y:S02]  /*8a00*/  ISETP.GE.AND P1, PT, R2, R17.reuse, PT ;  /* 0x000000110200720c */ /* 0x080fe40003f26270 */
[----:B------:R-:W-:Y:S02]  /*8a10*/  IADD3 R2, R0, 0x18, RZ ;  /* 0x0000001800027810 */ /* 0x000fe40007ffe0ff */
[----:B------:R-:W-:Y:S02]  /*8a20*/  ISETP.GE.AND P0, PT, R13, R17, PT ;  /* 0x000000110d00720c */ /* 0x000fe40003f06270 */
[----:B------:R3:W3:Y:S01]  /*8a30*/  I2F R13, R10 ;  /* 0x0000000a000d7306 */ /* 0x0006e20000201400 */
[----:B------:R-:W-:-:S02]  /*8a40*/  FSEL R149, R12, -INF , !P2 ;  /* 0xff8000000c957808 */ /* 0x000fc40005000000 */
[----:B------:R-:W-:Y:S01]  /*8a50*/  FSEL R169, R11, -INF , !P0 ;  /* 0xff8000000ba97808 */ /* 0x000fe20004000000 */
[----:B-1----:R-:W-:Y:S01]  /*8a60*/  FFMA.FTZ R11, R14, UR4, R28 ;  /* 0x000000040e0b7c23 */ /* 0x002fe2000801001c */
[----:B------:R-:W-:-:S03]  /*8a70*/  ISETP.GE.AND P0, PT, R8, R16, PT ;  /* 0x000000100800720c */ /* 0x000fc60003f06270 */
[----:B------:R-:W1:Y:S01]  /*8a80*/  I2F R12, R2 ;  /* 0x00000002000c7306 */ /* 0x000e620000201400 */
[-C--:B------:R-:W-:Y:S01]  /*8a90*/  ISETP.GE.AND P2, PT, R8, R17.reuse, PT ;  /* 0x000000110800720c */ /* 0x080fe20003f46270 */
[----:B------:R-:W-:Y:S01]  /*8aa0*/  FFMA.FTZ R8, R9, UR4, R23 ;  /* 0x0000000409087c23 */ /* 0x000fe20008010017 */
[----:B------:R-:W-:Y:S01]  /*8ab0*/  IADD3 R9, R0, 0x19, RZ ;  /* 0x0000001900097810 */ /* 0x000fe20007ffe0ff */
[----:B--2---:R-:W-:Y:S01]  /*8ac0*/  HMMA.16816.F32 R20, R4, R172, R192 ;  /* 0x000000ac0414723c */ /* 0x004fe200000018c0 */
[----:B------:R-:W-:Y:S02]  /*8ad0*/  FSEL R179, R11, -INF , !P0 ;  /* 0xff8000000bb37808 */ /* 0x000fe40004000000 */
[----:B------:R-:W-:Y:S01]  /*8ae0*/  FSEL R170, R8, -INF , !P1 ;  /* 0xff80000008aa7808 */ /* 0x000fe20004800000 */
[----:B------:R2:W2:Y:S01]  /*8af0*/  I2F R11, R9 ;  /* 0x00000009000b7306 */ /* 0x0004a20000201400 */
[----:B------:R-:W-:Y:S01]  /*8b00*/  ISETP.GE.AND P1, PT, R10, R16, PT ;  /* 0x000000100a00720c */ /* 0x000fe20003f26270 */
[----:B------:R-:W-:Y:S01]  /*8b10*/  FFMA.FTZ R8, R14, UR4, R30 ;  /* 0x000000040e087c23 */ /* 0x000fe2000801001e */
[----:B------:R-:W-:-:S02]  /*8b20*/  ISETP.GE.AND P0, PT, R10, R17, PT ;  /* 0x000000110a00720c */ /* 0x000fc40003f06270 */
[----:B---3--:R-:W-:Y:S01]  /*8b30*/  IADD3 R10, R0, 0x20, RZ ;  /* 0x00000020000a7810 */ /* 0x008fe20007ffe0ff */
[C---:B------:R-:W-:Y:S01]  /*8b40*/  FFMA.FTZ R18, R13.reuse, UR4, R29 ;  /* 0x000000040d127c23 */ /* 0x040fe2000801001d */
[----:B------:R-:W-:Y:S01]  /*8b50*/  FSEL R178, R8, -INF , !P2 ;  /* 0xff80000008b27808 */ /* 0x000fe20005000000 */
[----:B------:R-:W-:Y:S01]  /*8b60*/  FFMA.FTZ R14, R13, UR4, R31 ;  /* 0x000000040d0e7c23 */ /* 0x000fe2000801001f */
[----:B------:R-:W3:Y:S01]  /*8b70*/  I2F R15, R10 ;  /* 0x0000000a000f7306 */ /* 0x000ee20000201400 */
[----:B-1----:R-:W-:Y:S01]  /*8b80*/  FFMA.FTZ R13, R12, UR4, R24 ;  /* 0x000000040c0d7c23 */ /* 0x002fe20008010018 */
[----:B------:R-:W-:Y:S01]  /*8b90*/  ISETP.GE.AND P2, PT, R2, R16, PT ;  /* 0x000000100200720c */ /* 0x000fe20003f46270 */
[----:B------:R-:W-:Y:S01]  /*8ba0*/  HMMA.16816.F32 R28, R4, R174, R228 ;  /* 0x000000ae041c723c */ /* 0x000fe200000018e4 */
[----:B------:R-:W-:Y:S02]  /*8bb0*/  FSEL R185, R14, -INF , !P0 ;  /* 0xff8000000eb97808 */ /* 0x000fe40004000000 */
[----:B------:R-:W-:-:S02]  /*8bc0*/  FSEL R173, R13, -INF , !P2 ;  /* 0xff8000000dad7808 */ /* 0x000fc40005000000 */
[----:B------:R-:W-:Y:S02]  /*8bd0*/  FSEL R177, R18, -INF , !P1 ;  /* 0xff80000012b17808 */ /* 0x000fe40004800000 */
[C---:B------:R-:W-:Y:S02]  /*8be0*/  ISETP.GE.AND P0, PT, R9.reuse, R16, PT ;  /* 0x000000100900720c */ /* 0x040fe40003f06270 */
[-C--:B------:R-:W-:Y:S01]  /*8bf0*/  ISETP.GE.AND P2, PT, R9, R17.reuse, PT ;  /* 0x000000110900720c */ /* 0x080fe20003f46270 */
[----:B--2---:R-:W-:Y:S01]  /*8c00*/  FFMA.FTZ R9, R12, UR4, R26 ;  /* 0x000000040c097c23 */ /* 0x004fe2000801001a */
[----:B------:R-:W-:Y:S01]  /*8c10*/  ISETP.GE.AND P1, PT, R2, R17, PT ;  /* 0x000000110200720c */ /* 0x000fe20003f26270 */
[----:B------:R-:W-:Y:S01]  /*8c20*/  FFMA.FTZ R12, R11, UR4, R25 ;  /* 0x000000040b0c7c23 */ /* 0x000fe20008010019 */
[C---:B------:R-:W-:Y:S02]  /*8c30*/  IADD3 R8, R0.reuse, 0x21, RZ ;  /* 0x0000002100087810 */ /* 0x040fe40007ffe0ff */
[----:B------:R-:W-:-:S02]  /*8c40*/  IADD3 R2, R0, 0x28, RZ ;  /* 0x0000002800027810 */ /* 0x000fc40007ffe0ff */
[----:B------:R1:W2:Y:S01]  /*8c50*/  I2F R13, R8 ;  /* 0x00000008000d7306 */ /* 0x0002a20000201400 */
[----:B------:R-:W-:Y:S01]  /*8c60*/  FFMA.FTZ R11, R11, UR4, R27 ;  /* 0x000000040b0b7c23 */ /* 0x000fe2000801001b */
[----:B------:R-:W-:Y:S02]  /*8c70*/  FSEL R174, R9, -INF , !P1 ;  /* 0xff80000009ae7808 */ /* 0x000fe40004800000 */
[----:B------:R-:W-:Y:S01]  /*8c80*/  FSEL R172, R12, -INF , !P0 ;  /* 0xff8000000cac7808 */ /* 0x000fe20004000000 */
[----:B---3--:R-:W-:Y:S01]  /*8c90*/  FFMA.FTZ R9, R15, UR4, R20 ;  /* 0x000000040f097c23 */ /* 0x008fe20008010014 */
[C---:B------:R-:W-:Y:S02]  /*8ca0*/  ISETP.GE.AND P1, PT, R10.reuse, R16, PT ;  /* 0x000000100a00720c */ /* 0x040fe40003f26270 */
[----:B------:R-:W3:Y:S01]  /*8cb0*/  I2F R14, R2 ;  /* 0x00000002000e7306 */ /* 0x000ee20000201400 */
[----:B------:R-:W-:Y:S02]  /*8cc0*/  ISETP.GE.AND P0, PT, R10, R17, PT ;  /* 0x000000110a00720c */ /* 0x000fe40003f06270 */
[----:B------:R-:W-:Y:S01]  /*8cd0*/  IADD3 R10, R0, 0x29, RZ ;  /* 0x00000029000a7810 */ /* 0x000fe20007ffe0ff */
[----:B----4-:R-:W-:Y:S01]  /*8ce0*/  HMMA.16816.F32 R24, R4, R32, R196 ;  /* 0x000000200418723c */ /* 0x010fe200000018c4 */
[----:B------:R-:W-:-:S02]  /*8cf0*/  FSEL R175, R11, -INF , !P2 ;  /* 0xff8000000baf7808 */ /* 0x000fc40005000000 */
[----:B------:R-:W-:Y:S01]  /*8d00*/  FSEL R181, R9, -INF , !P1 ;  /* 0xff80000009b57808 */ /* 0x000fe20004800000 */
[----:B------:R-:W4:Y:S01]  /*8d10*/  I2F R11, R10 ;  /* 0x0000000a000b7306 */ /* 0x000f220000201400 */
[----:B------:R-:W-:Y:S02]  /*8d20*/  IADD3 R9, R0, 0x30, RZ ;  /* 0x0000003000097810 */ /* 0x000fe40007ffe0ff */
[C---:B------:R-:W-:Y:S02]  /*8d30*/  ISETP.GE.AND P2, PT, R8.reuse, R16, PT ;  /* 0x000000100800720c */ /* 0x040fe40003f46270 */
[----:B------:R-:W-:Y:S01]  /*8d40*/  ISETP.GE.AND P1, PT, R8, R17, PT ;  /* 0x000000110800720c */ /* 0x000fe20003f26270 */
[----:B-1----:R-:W-:Y:S02]  /*8d50*/  FFMA.FTZ R8, R15, UR4, R22 ;  /* 0x000000040f087c23 */ /* 0x002fe40008010016 */
[----:B------:R-:W1:Y:S01]  /*8d60*/  I2F R12, R9 ;  /* 0x00000009000c7306 */ /* 0x000e620000201400 */
[----:B--2---:R-:W-:-:S02]  /*8d70*/  FFMA.FTZ R18, R13, UR4, R21 ;  /* 0x000000040d127c23 */ /* 0x004fc40008010015 */
[----:B------:R-:W-:Y:S01]  /*8d80*/  FFMA.FTZ R15, R13, UR4, R23 ;  /* 0x000000040d0f7c23 */ /* 0x000fe20008010017 */
[----:B------:R-:W-:Y:S01]  /*8d90*/  FSEL R171, R8, -INF , !P0 ;  /* 0xff80000008ab7808 */ /* 0x000fe20004000000 */
[----:B---3--:R-:W-:Y:S01]  /*8da0*/  FFMA.FTZ R13, R14, UR4, R28 ;  /* 0x000000040e0d7c23 */ /* 0x008fe2000801001c */
[-C--:B------:R-:W-:Y:S02]  /*8db0*/  ISETP.GE.AND P0, PT, R2, R16.reuse, PT ;  /* 0x000000100200720c */ /* 0x080fe40003f06270 */
[----:B------:R-:W-:Y:S01]  /*8dc0*/  IADD3 R8, R0, 0x31, RZ ;  /* 0x0000003100087810 */ /* 0x000fe20007ffe0ff */
[----:B------:R-:W-:Y:S01]  /*8dd0*/  HMMA.16816.F32 R20, R4, R34, R188 ;  /* 0x000000220414723c */ /* 0x000fe200000018bc */
[----:B------:R-:W-:Y:S02]  /*8de0*/  FSEL R194, R15, -INF , !P1 ;  /* 0xff8000000fc27808 */ /* 0x000fe40004800000 */
[----:B------:R-:W-:Y:S02]  /*8df0*/  FSEL R183, R13, -INF , !P0 ;  /* 0xff8000000db77808 */ /* 0x000fe40004000000 */
[----:B------:R-:W-:-:S02]  /*8e00*/  ISETP.GE.AND P1, PT, R10, R16, PT ;  /* 0x000000100a00720c */ /* 0x000fc40003f26270 */
[-C--:B------:R-:W-:Y:S01]  /*8e10*/  ISETP.GE.AND P0, PT, R10, R17.reuse, PT ;  /* 0x000000110a00720c */ /* 0x080fe20003f06270 */
[----:B----4-:R-:W-:Y:S01]  /*8e20*/  FFMA.FTZ R5, R11, UR4, R29 ;  /* 0x000000040b057c23 */ /* 0x010fe2000801001d */
[----:B------:R-:W2:Y:S01]  /*8e30*/  I2F R10, R8 ;  /* 0x00000008000a7306 */ /* 0x000ea20000201400 */
[----:B------:R-:W-:Y:S02]  /*8e40*/  FSEL R187, R18, -INF , !P2 ;  /* 0xff80000012bb7808 */ /* 0x000fe40005000000 */
[-C--:B------:R-:W-:Y:S02]  /*8e50*/  ISETP.GE.AND P2, PT, R2, R17.reuse, PT ;  /* 0x000000110200720c */ /* 0x080fe40003f46270 */
[----:B------:R-:W-:Y:S01]  /*8e60*/  FSEL R247, R5, -INF , !P1 ;  /* 0xff80000005f77808 */ /* 0x000fe20004800000 */
[----:B-1----:R-:W-:Y:S01]  /*8e70*/  FFMA.FTZ R5, R12, UR4, R26 ;  /* 0x000000040c057c23 */ /* 0x002fe2000801001a */
[----:B------:R-:W-:Y:S02]  /*8e80*/  IADD3 R2, R0, 0x38, RZ ;  /* 0x0000003800027810 */ /* 0x000fe40007ffe0ff */
[----:B------:R-:W-:Y:S01]  /*8e90*/  ISETP.GE.AND P1, PT, R9, R17, PT ;  /* 0x000000110900720c */ /* 0x000fe20003f26270 */
[----:B------:R-:W-:Y:S01]  /*8ea0*/  FFMA.FTZ R6, R11, UR4, R31 ;  /* 0x000000040b067c23 */ /* 0x000fe2000801001f */
[----:B------:R-:W1:Y:S02]  /*8eb0*/  I2F R4, R2 ;  /* 0x0000000200047306 */ /* 0x000e640000201400 */
[----:B------:R-:W-:Y:S01]  /*8ec0*/  FSEL R180, R5, -INF , !P1 ;  /* 0xff80000005b47808 */ /* 0x000fe20004800000 */
[----:B------:R-:W-:Y:S01]  /*8ed0*/  FFMA.FTZ R14, R14, UR4, R30 ;  /* 0x000000040e0e7c23 */ /* 0x000fe2000801001e */
[----:B------:R-:W-:-:S04]  /*8ee0*/  FSEL R195, R6, -INF , !P0 ;  /* 0xff80000006c37808 */ /* 0x000fc80004000000 */
[----:B------:R3:W4:Y:S01]  /*8ef0*/  I2F R5, R0 ;  /* 0x0000000000057306 */ /* 0x0007220000201400 */
[----:B--2---:R-:W-:Y:S01]  /*8f00*/  FFMA.FTZ R6, R10, UR4, R25 ;  /* 0x000000040a067c23 */ /* 0x004fe20008010019 */
[-C--:B------:R-:W-:Y:S01]  /*8f10*/  ISETP.GE.AND P0, PT, R8, R16.reuse, PT ;  /* 0x000000100800720c */ /* 0x080fe20003f06270 */
[----:B------:R-:W-:Y:S01]  /*8f20*/  FFMA.FTZ R7, R12, UR4, R24 ;  /* 0x000000040c077c23 */ /* 0x000fe20008010018 */
[----:B------:R-:W-:Y:S02]  /*8f30*/  FSEL R229, R14, -INF , !P2 ;  /* 0xff8000000ee57808 */ /* 0x000fe40005000000 */
[-C--:B------:R-:W-:Y:S02]  /*8f40*/  ISETP.GE.AND P2, PT, R9, R16.reuse, PT ;  /* 0x000000100900720c */ /* 0x080fe40003f46270 */
[----:B------:R-:W-:Y:S02]  /*8f50*/  FSEL R32, R6, -INF , !P0 ;  /* 0xff80000006207808 */ /* 0x000fe40004000000 */
[----:B------:R-:W-:-:S02]  /*8f60*/  ISETP.GE.AND P1, PT, R0, R16, PT ;  /* 0x000000100000720c */ /* 0x000fc40003f26270 */
[-C--:B------:R-:W-:Y:S01]  /*8f70*/  ISETP.GE.AND P0, PT, R0, R17.reuse, PT ;  /* 0x000000110000720c */ /* 0x080fe20003f06270 */
[----:B------:R-:W-:Y:S01]  /*8f80*/  FFMA.FTZ R10, R10, UR4, R27 ;  /* 0x000000040a0a7c23 */ /* 0x000fe2000801001b */
[----:B------:R-:W-:Y:S02]  /*8f90*/  FSEL R182, R7, -INF , !P2 ;  /* 0xff80000007b67808 */ /* 0x000fe40005000000 */
[----:B---3--:R-:W-:Y:S01]  /*8fa0*/  IADD3 R0, R0, 0x39, RZ ;  /* 0x0000003900007810 */ /* 0x008fe20007ffe0ff */
[----:B-1----:R-:W-:Y:S01]  /*8fb0*/  FFMA.FTZ R6, R4, UR4, R20 ;  /* 0x0000000404067c23 */ /* 0x002fe20008010014 */
[----:B------:R-:W-:Y:S01]  /*8fc0*/  ISETP.GE.AND P2, PT, R8, R17, PT ;  /* 0x000000110800720c */ /* 0x000fe20003f46270 */
[----:B------:R-:W-:Y:S02]  /*8fd0*/  FFMA.FTZ R7, R4, UR4, R22 ;  /* 0x0000000404077c23 */ /* 0x000fe40008010016 */
[----:B------:R-:W1:Y:S01]  /*8fe0*/  I2F R4, R0 ;  /* 0x0000000000047306 */ /* 0x000e620000201400 */
[----:B----4-:R-:W-:Y:S01]  /*8ff0*/  FFMA.FTZ R19, R5, UR4, R186 ;  /* 0x0000000405137c23 */ /* 0x010fe200080100ba */
[----:B------:R-:W-:-:S02]  /*9000*/  FSEL R30, R10, -INF , !P2 ;  /* 0xff8000000a1e7808 */ /* 0x000fc40005000000 */
[----:B------:R-:W-:Y:S02]  /*9010*/  ISETP.GE.AND P2, PT, R2, R16, PT ;  /* 0x000000100200720c */ /* 0x000fe40003f46270 */
[----:B------:R-:W-:Y:S02]  /*9020*/  FSEL R19, R19, -INF , !P0 ;  /* 0xff80000013137808 */ /* 0x000fe40004000000 */
[----:B------:R-:W-:Y:S01]  /*9030*/  PLOP3.LUT P0, PT, PT, PT, UP0, 0x80, 0x0 ;  /* 0x000000000000781c */ /* 0x000fe20003f0f008 */
[----:B------:R-:W-:Y:S01]  /*9040*/  FFMA.FTZ R18, R5, UR4, R184 ;  /* 0x0000000405127c23 */ /* 0x000fe200080100b8 */
[----:B------:R-:W-:Y:S02]  /*9050*/  FSEL R35, R6, -INF , !P2 ;  /* 0xff80000006237808 */ /* 0x000fe40005000000 */
[----:B------:R-:W-:Y:S02]  /*9060*/  ISETP.GE.AND P2, PT, R2, R17, PT ;  /* 0x000000110200720c */ /* 0x000fe40003f46270 */
[----:B------:R-:W-:-:S02]  /*9070*/  FSEL R18, R18, -INF , !P1 ;  /* 0xff80000012127808 */ /* 0x000fc40004800000 */
        /* <DEDUP_REMOVED lines=82> */
.L_x_833:
[----:B------:R-:W-:Y:S05]  /*95a0*/  BSYNC B0 ;  /* 0x0000000000007941 */ /* 0x000fea0003800000 */
.L_x_832:
[----:B------:R-:W0:Y:S02]  /*95b0*/  LDGDEPBAR ;  /* 0x00000000000079af */ /* 0x000e240000000000 */
.L_x_831:
[----:B------:R-:W2:Y:S04]  /*95c0*/  LDL.LU.64 R192, [R1+0x18] ;  /* 0x0000180001c07983 */ /* 0x000ea80000300a00 */
[----:B-1----:R-:W3:Y:S04]  /*95d0*/  LDL R9, [R1+0x60] ;  /* 0x0000600001097983 */ /* 0x002ee80000100800 */
[----:B------:R-:W4:Y:S04]  /*95e0*/  LDL R5, [R1+0x44] ;  /* 0x0000440001057983 */ /* 0x000f280000100800 */
[----:B------:R-:W5:Y:S01]  /*95f0*/  LDL R6, [R1+0x50] ;  /* 0x0000500001067983 */ /* 0x000f620000100800 */
[----:B------:R-:W-:Y:S01]  /*9600*/  FMNMX.FTZ R0, R148, R18, !PT ;  /* 0x0000001294007209 */ /* 0x000fe20007810000 */
[----:B------:R-:W-:Y:S01]  /*9610*/  USHF.L.U32 UR6, UR37, 0x1, URZ ;  /* 0x0000000125067899 */ /* 0x000fe2000800063f */
[----:B------:R-:W1:Y:S01]  /*9620*/  LDC.U8 R186, c[0x0][0x2d8] ;  /* 0x0000b600ffba7b82 */ /* 0x000e620000000000 */
[----:B------:R-:W-:Y:S01]  /*9630*/  LDSM.16.MT88.4 R20, [R200+0x18000] ;  /* 0x01800000c814783b */ /* 0x000fe20000004200 */
[----:B------:R-:W-:-:S04]  /*9640*/  FMNMX.FTZ R0, R150, R0, !PT ;  /* 0x0000000096007209 */ /* 0x000fc80007810000 */
[----:B------:R-:W-:Y:S02]  /*9650*/  FMNMX.FTZ R0, R168, R0, !PT ;  /* 0x00000000a8007209 */ /* 0x000fe40007810000 */
[----:B------:R-:W1:Y:S02]  /*9660*/  LDC.U8 R184, c[0x0][0x2d8] ;  /* 0x0000b600ffb87b82 */ /* 0x000e640000000000 */
        /* <DEDUP_REMOVED lines=23> */
[----:B-1----:R-:W-:Y:S01]  /*97e0*/  PRMT R184, R184, 0x7054, R186 ;  /* 0x00007054b8b87816 */ /* 0x002fe200000000ba */
[----:B------:R-:W1:Y:S01]  /*97f0*/  SHFL.BFLY PT, R4, R0, 0x2, 0x1f ;  /* 0x0c401f0000047f89 */ /* 0x000e6200000e0000 */
[----:B------:R-:W-:Y:S02]  /*9800*/  FMNMX.FTZ R2, R229, R2, !PT ;  /* 0x00000002e5027209 */ /* 0x000fe40007810000 */
[----:B------:R-:W-:Y:S02]  /*9810*/  MOV R186, R182 ;  /* 0x000000b600ba7202 */ /* 0x000fe40000000f00 */
        /* <DEDUP_REMOVED lines=17> */
[----:B------:R-:W-:Y:S01]  /*9930*/  MUFU.EX2 R34, R18 ;  /* 0x0000001200227308 */ /* 0x000fe20000000800 */
        /* <DEDUP_REMOVED lines=16> */
[----:B------:R-:W1:Y:S03]  /*9a40*/  MUFU.EX2 R15, R6 ;  /* 0x00000006000f7308 */ /* 0x000e660000000800 */
[----:B------:R-:W-:Y:S01]  /*9a50*/  IMAD.WIDE.U32 R10, R0, -0x2daee0ad, RZ ;  /* 0xd2511f53000a7825 */ /* 0x000fe200078e00ff */
[----:B------:R-:W-:-:S04]  /*9a60*/  LOP3.LUT R5, R5, UR13, R227, 0x96, !PT ;  /* 0x0000000d05057c12 */ /* 0x000fc8000f8e96e3 */
[----:B------:R-:W-:Y:S01]  /*9a70*/  LOP3.LUT R0, R11, UR11, R4, 0x96, !PT ;  /* 0x0000000b0b007c12 */ /* 0x000fe2000f8e9604 */
[----:B------:R-:W-:-:S04]  /*9a80*/  IMAD.WIDE.U32 R4, R5, -0x326172a9, RZ ;  /* 0xcd9e8d5705047825 */ /* 0x000fc800078e00ff */
[----:B------:R-:W-:Y:S01]  /*9a90*/  IMAD.WIDE.U32 R8, R0, -0x326172a9, RZ ;  /* 0xcd9e8d5700087825 */ /* 0x000fe200078e00ff */
[----:B------:R-:W-:-:S03]  /*9aa0*/  LOP3.LUT R5, R5, UR12, R192, 0x96, !PT ;  /* 0x0000000c05057c12 */ /* 0x000fc6000f8e96c0 */
[----:B-1----:R-:W-:Y:S01]  /*9ab0*/  IMAD.MOV.U32 R19, RZ, RZ, R15 ;  /* 0x000000ffff137224 */ /* 0x002fe200078e000f */
[----:B------:R-:W-:Y:S01]  /*9ac0*/  LOP3.LUT R0, R9, UR10, R4, 0x96, !PT ;  /* 0x0000000a09007c12 */ /* 0x000fe2000f8e9604 */
[----:B------:R-:W-:-:S04]  /*9ad0*/  IMAD.WIDE.U32 R4, R5, -0x2daee0ad, RZ ;  /* 0xd2511f5305047825 */ /* 0x000fc800078e00ff */
[----:B------:R-:W-:Y:S01]  /*9ae0*/  IMAD.WIDE.U32 R24, R0, -0x2daee0ad, RZ ;  /* 0xd2511f5300187825 */ /* 0x000fe200078e00ff */
[----:B------:R-:W-:-:S03]  /*9af0*/  LOP3.LUT R6, R5, UR9, R10, 0x96, !PT ;  /* 0x0000000905067c12 */ /* 0x000fc6000f8e960a */
[----:B------:R-:W-:Y:S01]  /*9b00*/  FFMA.FTZ R0, R168, c[0x0][0x23c], -R12 ;  /* 0x00008f00a8007a23 */ /* 0x000fe2000001080c */
[----:B------:R-:W-:Y:S01]  /*9b10*/  LOP3.LUT R4, R25, UR5, R4, 0x96, !PT ;  /* 0x0000000519047c12 */ /* 0x000fe2000f8e9604 */
[----:B------:R-:W-:Y:S02]  /*9b20*/  IMAD.WIDE.U32 R6, R6, -0x326172a9, RZ ;  /* 0xcd9e8d5706067825 */ /* 0x000fe400078e00ff */
[----:B------:R1:W2:Y:S02]  /*9b30*/  MUFU.EX2 R14, R0 ;  /* 0x00000000000e7308 */ /* 0x0002a40000000800 */
[----:B------:R-:W-:Y:S01]  /*9b40*/  IMAD.WIDE.U32 R4, R4, -0x326172a9, RZ ;  /* 0xcd9e8d5704047825 */ /* 0x000fe200078e00ff */
[----:B------:R-:W-:-:S03]  /*9b50*/  LOP3.LUT R18, R7, UR8, R8, 0x96, !PT ;  /* 0x0000000807127c12 */ /* 0x000fc6000f8e9608 */
[----:B------:R-:W-:Y:S01]  /*9b60*/  IMAD.MOV.U32 R168, RZ, RZ, R195 ;  /* 0x000000ffffa87224 */ /* 0x000fe200078e00c3 */
        /* <DEDUP_REMOVED lines=13> */
[----:B------:R1:W3:Y:S01]  /*9c40*/  MUFU.EX2 R11, R4 ;  /* 0x00000004000b7308 */ /* 0x0002e20000000800 */
[----:B------:R-:W-:-:S02]  /*9c50*/  SHF.R.U32.HI R2, RZ, 0x8, R2 ;  /* 0x00000008ff027819 */ /* 0x000fc40000011602 */
[----:B------:R-:W-:Y:S01]  /*9c60*/  PRMT R8, R8, 0x5410, R6 ;  /* 0x0000541008087816 */ /* 0x000fe20000000006 */
[----:B------:R-:W-:Y:S01]  /*9c70*/  FFMA.FTZ R6, R170, c[0x0][0x23c], -R13 ;  /* 0x00008f00aa067a23 */ /* 0x000fe2000001080d */
[----:B------:R-:W-:Y:S02]  /*9c80*/  PRMT R10, R5, 0x5410, R2 ;  /* 0x00005410050a7816 */ /* 0x000fe40000000002 */
[----:B------:R-:W-:Y:S01]  /*9c90*/  SHF.R.U32.HI R2, RZ, 0x18, R0 ;  /* 0x00000018ff027819 */ /* 0x000fe20000011600 */
[----:B------:R4:W-:Y:S01]  /*9ca0*/  MUFU.EX2 R150, R6 ;  /* 0x0000000600967308 */ /* 0x0009e20000000800 */
[----:B--2---:R-:W-:Y:S02]  /*9cb0*/  MOV R170, R14 ;  /* 0x0000000e00aa7202 */ /* 0x004fe40000000f00 */
[----:B------:R-:W-:Y:S02]  /*9cc0*/  FSEL R5, R246, RZ, P1 ;  /* 0x000000fff6057208 */ /* 0x000fe40000800000 */
[----:B------:R-:W-:-:S02]  /*9cd0*/  MOV R169, R194 ;  /* 0x000000c200a97202 */ /* 0x000fc40000000f00 */
[----:B-1----:R-:W-:Y:S01]  /*9ce0*/  SHF.R.U32.HI R4, RZ, 0x10, R0 ;  /* 0x00000010ff047819 */ /* 0x002fe20000011600 */
[----:B------:R-:W-:-:S03]  /*9cf0*/  FADD.FTZ R3, R3, -R5 ;  /* 0x8000000503037221 */ /* 0x000fc60000010000 */
[----:B------:R-:W-:Y:S01]  /*9d00*/  LOP3.LUT R0, R4, 0xff, RZ, 0xc0, !PT ;  /* 0x000000ff04007812 */ /* 0x000fe200078ec0ff */
[----:B------:R-:W-:Y:S01]  /*9d10*/  FMUL.FTZ R3, R3, c[0x0][0x23c] ;  /* 0x00008f0003037a20 */ /* 0x000fe20000410000 */
[----:B------:R-:W-:Y:S02]  /*9d20*/  FSEL R4, R252, RZ, P2 ;  /* 0x000000fffc047208 */ /* 0x000fe40001000000 */
[----:B------:R-:W-:Y:S01]  /*9d30*/  PRMT R9, R0, 0x5410, R2 ;  /* 0x0000541000097816 */ /* 0x000fe20000000002 */
[----:B----4-:R-:W-:Y:S01]  /*9d40*/  FFMA.FTZ R6, R176, c[0x0][0x23c], -R13 ;  /* 0x00008f00b0067a23 */ /* 0x010fe2000001080d */
[----:B------:R-:W-:Y:S01]  /*9d50*/  HSET2.LE.AND R0, R7, R184, PT ;  /* 0x000000b807007233 */ /* 0x000fe20003803000 */
[----:B------:R-:W-:Y:S01]  /*9d60*/  FADD.FTZ R2, R148, -R4 ;  /* 0x8000000494027221 */ /* 0x000fe20000010000 */
[----:B------:R-:W1:Y:S01]  /*9d70*/  MUFU.EX2 R14, R3 ;  /* 0x00000003000e7308 */ /* 0x000e620000000800 */
[----:B---3--:R-:W-:Y:S02]  /*9d80*/  IMAD.MOV.U32 R176, RZ, RZ, R11 ;  /* 0x000000ffffb07224 */ /* 0x008fe400078e000b */
[----:B------:R-:W-:Y:S01]  /*9d90*/  FMUL.FTZ R15, R2, c[0x0][0x23c] ;  /* 0x00008f00020f7a20 */ /* 0x000fe20000410000 */
[----:B------:R-:W-:-:S04]  /*9da0*/  F2FP.PACK_AB R2, R190, R170 ;  /* 0x000000aabe02723e */ /* 0x000fc800000000ff */
[----:B------:R2:W-:Y:S08]  /*9db0*/  MUFU.EX2 R149, R6 ;  /* 0x0000000600957308 */ /* 0x0005f00000000800 */
[----:B------:R-:W3:Y:S01]  /*9dc0*/  MUFU.EX2 R15, R15 ;  /* 0x0000000f000f7308 */ /* 0x000ee20000000800 */
[----:B-1----:R-:W-:Y:S01]  /*9dd0*/  FMUL.FTZ R158, R158, R14 ;  /* 0x0000000e9e9e7220 */ /* 0x002fe20000410000 */
[----:B------:R-:W-:Y:S01]  /*9de0*/  MOV R3, R150 ;  /* 0x0000009600037202 */ /* 0x000fe20000000f00 */
[----:B------:R-:W-:-:S02]  /*9df0*/  FMUL.FTZ R159, R159, R14 ;  /* 0x0000000e9f9f7220 */ /* 0x000fc40000410000 */
[-C--:B------:R-:W-:Y:S02]  /*9e00*/  FMUL.FTZ R38, R38, R14.reuse ;  /* 0x0000000e26267220 */ /* 0x080fe40000410000 */
[----:B------:R-:W-:Y:S01]  /*9e10*/  FMUL.FTZ R39, R39, R14 ;  /* 0x0000000e27277220 */ /* 0x000fe20000410000 */
[----:B--2---:R-:W-:Y:S01]  /*9e20*/  LOP3.LUT R6, R0, R2, RZ, 0xc0, !PT ;  /* 0x0000000200067212 */ /* 0x004fe200078ec0ff */
[--C-:B------:R-:W-:Y:S01]  /*9e30*/  HSET2.LE.AND R0, R8, R184.reuse, PT ;  /* 0x000000b808007233 */ /* 0x100fe20003803000 */
[----:B------:R-:W-:Y:S01]  /*9e40*/  F2FP.PACK_AB R2, R150, R176 ;  /* 0x000000b09602723e */ /* 0x000fe200000000ff */
[-C--:B------:R-:W-:Y:S02]  /*9e50*/  FMUL.FTZ R42, R42, R14.reuse ;  /* 0x0000000e2a2a7220 */ /* 0x080fe40000410000 */
[----:B------:R-:W-:Y:S01]  /*9e60*/  FMUL.FTZ R43, R43, R14 ;  /* 0x0000000e2b2b7220 */ /* 0x000fe20000410000 */
[----:B------:R-:W-:Y:S01]  /*9e70*/  LOP3.LUT R7, R0, R2, RZ, 0xc0, !PT ;  /* 0x0000000200077212 */ /* 0x000fe200078ec0ff */
[----:B------:R-:W-:Y:S01]  /*9e80*/  HSET2.LE.AND R0, R10, R184, PT ;  /* 0x000000b80a007233 */ /* 0x000fe20003803000 */
[----:B------:R-:W-:Y:S01]  /*9e90*/  F2FP.PACK_AB R2, R19, R34 ;  /* 0x000000221302723e */ /* 0x000fe200000000ff */
[----:B---3--:R-:W-:-:S02]  /*9ea0*/  FMUL.FTZ R156, R156, R15 ;  /* 0x0000000f9c9c7220 */ /* 0x008fc40000410000 */
[----:B------:R-:W-:Y:S01]  /*9eb0*/  FMUL.FTZ R157, R157, R15 ;  /* 0x0000000f9d9d7220 */ /* 0x000fe20000410000 */
[----:B------:R-:W-:Y:S01]  /*9ec0*/  LOP3.LUT R4, R0, R2, RZ, 0xc0, !PT ;  /* 0x0000000200047212 */ /* 0x000fe200078ec0ff */
[----:B------:R-:W-:Y:S01]  /*9ed0*/  HSET2.LE.AND R0, R9, R184, PT ;  /* 0x000000b809007233 */ /* 0x000fe20003803000 */
[----:B------:R-:W-:Y:S01]  /*9ee0*/  F2FP.PACK_AB R2, R149, R31 ;  /* 0x0000001f9502723e */ /* 0x000fe200000000ff */
[----:B------:R-:W1:Y:S01]  /*9ef0*/  LDSM.16.MT88.4 R8, [R201+0x18000] ;  /* 0x01800000c908783b */ /* 0x000e620000004200 */
[-C--:B------:R-:W-:Y:S02]  /*9f00*/  FMUL.FTZ R36, R36, R15.reuse ;  /* 0x0000000f24247220 */ /* 0x080fe40000410000 */
[----:B------:R-:W-:Y:S01]  /*9f10*/  LOP3.LUT R5, R0, R2, RZ, 0xc0, !PT ;  /* 0x0000000200057212 */ /* 0x000fe200078ec0ff */
[-C--:B------:R-:W-:Y:S02]  /*9f20*/  FMUL.FTZ R37, R37, R15.reuse ;  /* 0x0000000f25257220 */ /* 0x080fe40000410000 */
[----:B------:R-:W-:-:S02]  /*9f30*/  FMUL.FTZ R40, R40, R15 ;  /* 0x0000000f28287220 */ /* 0x000fc40000410000 */
[-C--:B------:R-:W-:Y:S02]  /*9f40*/  FMUL.FTZ R41, R41, R15.reuse ;  /* 0x0000000f29297220 */ /* 0x080fe40000410000 */
[----:B------:R-:W-:Y:S01]  /*9f50*/  HMMA.16816.F32 R196, R4, R22, R156 ;  /* 0x0000001604c4723c */ /* 0x000fe2000000189c */
[-C--:B------:R-:W-:Y:S02]  /*9f60*/  FMUL.FTZ R152, R152, R15.reuse ;  /* 0x0000000f98987220 */ /* 0x080fe40000410000 */
[----:B------:R-:W-:Y:S02]  /*9f70*/  FMUL.FTZ R153, R153, R15 ;  /* 0x0000000f99997220 */ /* 0x000fe40000410000 */
[-C--:B------:R-:W-:Y:S02]  /*9f80*/  FMUL.FTZ R154, R154, R14.reuse ;  /* 0x0000000e9a9a7220 */ /* 0x080fe40000410000 */
[----:B------:R-:W-:Y:S01]  /*9f90*/  FMUL.FTZ R155, R155, R14 ;  /* 0x0000000e9b9b7220 */ /* 0x000fe20000410000 */
[----:B------:R-:W-:Y:S01]  /*9fa0*/  MOV R157, R189 ;  /* 0x000000bd009d7202 */ /* 0x000fe20000000f00 */
[----:B------:R-:W-:-:S02]  /*9fb0*/  FMUL.FTZ R44, R44, R15 ;  /* 0x0000000f2c2c7220 */ /* 0x000fc40000410000 */
[-C--:B------:R-:W-:Y:S02]  /*9fc0*/  FMUL.FTZ R45, R45, R15.reuse ;  /* 0x0000000f2d2d7220 */ /* 0x080fe40000410000 */
[-C--:B------:R-:W-:Y:S01]  /*9fd0*/  FMUL.FTZ R46, R46, R14.reuse ;  /* 0x0000000e2e2e7220 */ /* 0x080fe20000410000 */
[----:B------:R-:W-:Y:S01]  /*9fe0*/  HMMA.16816.F32 R152, R4, R20, R152 ;  /* 0x000000140498723c */ /* 0x000fe20000001898 */
[----:B------:R-:W2:Y:S01]  /*9ff0*/  LDSM.16.MT88.4 R20, [R203+0x18000] ;  /* 0x01800000cb14783b */ /* 0x000ea20000004200 */
[-C--:B------:R-:W-:Y:S02]  /*a000*/  FMUL.FTZ R47, R47, R14.reuse ;  /* 0x0000000e2f2f7220 */ /* 0x080fe40000410000 */
[-C--:B------:R-:W-:Y:S02]  /*a010*/  FMUL.FTZ R48, R48, R15.reuse ;  /* 0x0000000f30307220 */ /* 0x080fe40000410000 */
[----:B------:R-:W-:Y:S02]  /*a020*/  FMUL.FTZ R49, R49, R15 ;  /* 0x0000000f31317220 */ /* 0x000fe40000410000 */
[----:B------:R-:W-:-:S02]  /*a030*/  FMUL.FTZ R50, R50, R14 ;  /* 0x0000000e32327220 */ /* 0x000fc40000410000 */
[----:B------:R-:W-:Y:S01]  /*a040*/  MOV R29, R196 ;  /* 0x000000c4001d7202 */ /* 0x000fe20000000f00 */
[----:B------:R-:W-:Y:S01]  /*a050*/  IMAD.MOV.U32 R28, RZ, RZ, R197 ;  /* 0x000000ffff1c7224 */ /* 0x000fe200078e00c5 */
[----:B------:R-:W-:Y:S01]  /*a060*/  MOV R27, R198 ;  /* 0x000000c6001b7202 */ /* 0x000fe20000000f00 */
[----:B------:R-:W-:Y:S02]  /*a070*/  IMAD.MOV.U32 R26, RZ, RZ, R199 ;  /* 0x000000ffff1a7224 */ /* 0x000fe400078e00c7 */
[-C--:B------:R-:W-:Y:S01]  /*a080*/  FMUL.FTZ R51, R51, R14.reuse ;  /* 0x0000000e33337220 */ /* 0x080fe20000410000 */
[----:B-1----:R-:W-:Y:S01]  /*a090*/  HMMA.16816.F32 R196, R4, R8, R36 ;  /* 0x0000000804c4723c */ /* 0x002fe20000001824 */
[-C--:B------:R-:W-:Y:S02]  /*a0a0*/  FMUL.FTZ R52, R52, R15.reuse ;  /* 0x0000000f34347220 */ /* 0x080fe40000410000 */
[----:B------:R-:W-:Y:S02]  /*a0b0*/  FMUL.FTZ R53, R53, R15 ;  /* 0x0000000f35357220 */ /* 0x000fe40000410000 */
[----:B------:R-:W-:-:S02]  /*a0c0*/  FMUL.FTZ R54, R54, R14 ;  /* 0x0000000e36367220 */ /* 0x000fc40000410000 */
[-C--:B------:R-:W-:Y:S01]  /*a0d0*/  FMUL.FTZ R55, R55, R14.reuse ;  /* 0x0000000e37377220 */ /* 0x080fe20000410000 */
[----:B------:R-:W-:Y:S01]  /*a0e0*/  HMMA.16816.F32 R8, R4, R10, R40 ;  /* 0x0000000a0408723c */ /* 0x000fe20000001828 */
        /* <DEDUP_REMOVED lines=10> */
[----:B------:R-:W-:Y:S01]  /*a190*/  MOV R36, R199 ;  /* 0x000000c700247202 */ /* 0x000fe20000000f00 */
[----:B------:R-:W-:Y:S01]  /*a1a0*/  IMAD.MOV.U32 R148, RZ, RZ, R196 ;  /* 0x000000ffff947224 */ /* 0x000fe200078e00c4 */
[----:B--2---:R-:W-:Y:S01]  /*a1b0*/  HMMA.16816.F32 R248, R4, R22, R48 ;  /* 0x0000001604f8723c */ /* 0x004fe20000001830 */
[----:B------:R-:W-:-:S02]  /*a1c0*/  FMUL.FTZ R64, R64, R15 ;  /* 0x0000000f40407220 */ /* 0x000fc40000410000 */
[----:B------:R-:W-:Y:S01]  /*a1d0*/  FMUL.FTZ R65, R65, R15 ;  /* 0x0000000f41417220 */ /* 0x000fe20000410000 */
[----:B------:R-:W-:Y:S01]  /*a1e0*/  MOV R41, R9 ;  /* 0x0000000900297202 */ /* 0x000fe20000000f00 */
[----:B------:R-:W-:Y:S01]  /*a1f0*/  IMAD.MOV.U32 R42, RZ, RZ, R11 ;  /* 0x000000ffff2a7224 */ /* 0x000fe200078e000b */
[----:B------:R-:W-:Y:S01]  /*a200*/  MOV R39, R8 ;  /* 0x0000000800277202 */ /* 0x000fe20000000f00 */
[----:B------:R-:W-:Y:S01]  /*a210*/  IMAD.MOV.U32 R40, RZ, RZ, R10 ;  /* 0x000000ffff287224 */ /* 0x000fe200078e000a */
[----:B------:R-:W-:Y:S01]  /*a220*/  HMMA.16816.F32 R196, R4, R20, R44 ;  /* 0x0000001404c4723c */ /* 0x000fe2000000182c */
[----:B------:R-:W1:Y:S01]  /*a230*/  LDSM.16.MT88.4 R8, [R202+0x18000] ;  /* 0x01800000ca08783b */ /* 0x000e620000004200 */
[-C--:B------:R-:W-:Y:S02]  /*a240*/  FMUL.FTZ R66, R66, R14.reuse ;  /* 0x0000000e42427220 */ /* 0x080fe40000410000 */
[----:B------:R-:W-:Y:S01]  /*a250*/  FMUL.FTZ R67, R67, R14 ;  /* 0x0000000e43437220 */ /* 0x000fe20000410000 */
[----:B------:R-:W2:Y:S01]  /*a260*/  LDSM.16.MT88.4 R20, [R200+0x1a000] ;  /* 0x01a00000c814783b */ /* 0x000ea20000004200 */
[-C--:B------:R-:W-:Y:S01]  /*a270*/  FMUL.FTZ R68, R68, R15.reuse ;  /* 0x0000000f44447220 */ /* 0x080fe20000410000 */
[----:B------:R-:W-:Y:S01]  /*a280*/  MOV R47, R150 ;  /* 0x00000096002f7202 */ /* 0x000fe20000000f00 */
[----:B------:R-:W-:Y:S01]  /*a290*/  FMUL.FTZ R69, R69, R15 ;  /* 0x0000000f45457220 */ /* 0x000fe20000410000 */
[----:B------:R-:W-:Y:S01]  /*a2a0*/  MOV R150, R230 ;  /* 0x000000e600967202 */ /* 0x000fe20000000f00 */
[----:B------:R-:W-:Y:S01]  /*a2b0*/  FMUL.FTZ R70, R70, R14 ;  /* 0x0000000e46467220 */ /* 0x000fe20000410000 */
[----:B------:R-:W-:Y:S01]  /*a2c0*/  MOV R44, R42 ;  /* 0x0000002a002c7202 */ /* 0x000fe20000000f00 */
[----:B------:R-:W-:-:S02]  /*a2d0*/  FMUL.FTZ R71, R71, R14 ;  /* 0x0000000e47477220 */ /* 0x000fc40000410000 */
[-C--:B------:R-:W-:Y:S02]  /*a2e0*/  FMUL.FTZ R72, R72, R15.reuse ;  /* 0x0000000f48487220 */ /* 0x080fe40000410000 */
[----:B------:R-:W-:Y:S02]  /*a2f0*/  FMUL.FTZ R73, R73, R15 ;  /* 0x0000000f49497220 */ /* 0x000fe40000410000 */
[-C--:B------:R-:W-:Y:S02]  /*a300*/  FMUL.FTZ R74, R74, R14.reuse ;  /* 0x0000000e4a4a7220 */ /* 0x080fe40000410000 */
[----:B------:R-:W-:Y:S02]  /*a310*/  FMUL.FTZ R75, R75, R14 ;  /* 0x0000000e4b4b7220 */ /* 0x000fe40000410000 */
[----:B------:R-:W-:Y:S02]  /*a320*/  IMAD.MOV.U32 R46, RZ, RZ, R156 ;  /* 0x000000ffff2e7224 */ /* 0x000fe400078e009c */
[----:B------:R-:W-:Y:S01]  /*a330*/  MOV R0, R196 ;  /* 0x000000c400007202 */ /* 0x000fe20000000f00 */
[----:B------:R-:W-:Y:S01]  /*a340*/  IMAD.MOV.U32 R38, RZ, RZ, R199 ;  /* 0x000000ffff267224 */ /* 0x000fe200078e00c7 */
[----:B------:R-:W-:Y:S01]  /*a350*/  MOV R37, R197 ;  /* 0x000000c500257202 */ /* 0x000fe20000000f00 */
[----:B------:R-:W-:-:S02]  /*a360*/  IMAD.MOV.U32 R2, RZ, RZ, R198 ;  /* 0x000000ffff027224 */ /* 0x000fc400078e00c6 */
[----:B------:R-:W-:Y:S02]  /*a370*/  IMAD.MOV.U32 R156, RZ, RZ, R188 ;  /* 0x000000ffff9c7224 */ /* 0x000fe400078e00bc */
[----:B------:R-:W-:Y:S02]  /*a380*/  IMAD.MOV.U32 R159, RZ, RZ, R181 ;  /* 0x000000ffff9f7224 */ /* 0x000fe400078e00b5 */
[----:B------:R-:W-:Y:S02]  /*a390*/  IMAD.MOV.U32 R158, RZ, RZ, R183 ;  /* 0x000000ffff9e7224 */ /* 0x000fe400078e00b7 */
        /* <DEDUP_REMOVED lines=10> */
[----:B------:R-:W-:Y:S01]  /*a440*/  FMUL.FTZ R83, R83, R14 ;  /* 0x0000000e53537220 */ /* 0x000fe20000410000 */
[----:B------:R-:W-:Y:S01]  /*a450*/  MOV R55, R40 ;  /* 0x0000002800377202 */ /* 0x000fe20000000f00 */
[-C--:B------:R-:W-:Y:S01]  /*a460*/  FMUL.FTZ R84, R84, R15.reuse ;  /* 0x0000000f54547220 */ /* 0x080fe20000410000 */
[----:B------:R-:W-:Y:S01]  /*a470*/  MOV R52, R38 ;  /* 0x0000002600347202 */ /* 0x000fe20000000f00 */
[----:B------:R-:W-:-:S02]  /*a480*/  FMUL.FTZ R85, R85, R15 ;  /* 0x0000000f55557220 */ /* 0x000fc40000410000 */
[C---:B--2---:R-:W-:Y:S01]  /*a490*/  HMMA.16816.F32 R196, R4.reuse, R20, R60 ;  /* 0x0000001404c4723c */ /* 0x044fe2000000183c */
[-C--:B------:R-:W-:Y:S02]  /*a4a0*/  FMUL.FTZ R86, R86, R14.reuse ;  /* 0x0000000e56567220 */ /* 0x080fe40000410000 */
[----:B------:R-:W-:Y:S02]  /*a4b0*/  FMUL.FTZ R87, R87, R14 ;  /* 0x0000000e57577220 */ /* 0x000fe40000410000 */
[-C--:B------:R-:W-:Y:S02]  /*a4c0*/  FMUL.FTZ R88, R88, R15.reuse ;  /* 0x0000000f58587220 */ /* 0x080fe40000410000 */
[----:B------:R-:W-:Y:S01]  /*a4d0*/  IMAD.MOV.U32 R60, RZ, RZ, R190 ;  /* 0x000000ffff3c7224 */ /* 0x000fe200078e00be */
[----:B------:R-:W-:Y:S01]  /*a4e0*/  MOV R63, R2 ;  /* 0x00000002003f7202 */ /* 0x000fe20000000f00 */
[----:B------:R-:W-:Y:S01]  /*a4f0*/  IMAD.MOV.U32 R61, RZ, RZ, R0 ;  /* 0x000000ffff3d7224 */ /* 0x000fe200078e0000 */
[----:B------:R-:W-:Y:S01]  /*a500*/  HMMA.16816.F32 R188, R4, R22, R64 ;  /* 0x0000001604bc723c */ /* 0x000fe20000001840 */
[----:B------:R-:W-:Y:S01]  /*a510*/  MOV R0, R180 ;  /* 0x000000b400007202 */ /* 0x000fe20000000f00 */
[----:B------:R-:W2:Y:S01]  /*a520*/  LDSM.16.MT88.4 R20, [R203+0x1a000] ;  /* 0x01a00000cb14783b */ /* 0x000ea20000004200 */
[----:B------:R-:W-:-:S02]  /*a530*/  FMUL.FTZ R89, R89, R15 ;  /* 0x0000000f59597220 */ /* 0x000fc40000410000 */
[----:B------:R-:W-:Y:S01]  /*a540*/  FMUL.FTZ R90, R90, R14 ;  /* 0x0000000e5a5a7220 */ /* 0x000fe20000410000 */
[----:B------:R-:W-:Y:S01]  /*a550*/  MOV R38, R0 ;  /* 0x0000000000267202 */ /* 0x000fe20000000f00 */
[----:B------:R-:W-:Y:S02]  /*a560*/  FMUL.FTZ R91, R91, R14 ;  /* 0x0000000e5b5b7220 */ /* 0x000fe40000410000 */
[----:B------:R-:W-:Y:S01]  /*a570*/  IMAD.MOV.U32 R45, RZ, RZ, R148 ;  /* 0x000000ffff2d7224 */ /* 0x000fe200078e0094 */
[----:B------:R-:W-:Y:S01]  /*a580*/  MOV R148, R229 ;  /* 0x000000e500947202 */ /* 0x000fe20000000f00 */
[----:B------:R-:W-:Y:S02]  /*a590*/  IMAD.MOV.U32 R2, RZ, RZ, R231 ;  /* 0x000000ffff027224 */ /* 0x000fe400078e00e7 */
[----:B------:R-:W-:Y:S02]  /*a5a0*/  IMAD.MOV.U32 R62, RZ, RZ, R37 ;  /* 0x000000ffff3e7224 */ /* 0x000fe400078e0025 */
[----:B------:R-:W-:-:S02]  /*a5b0*/  IMAD.MOV.U32 R37, RZ, RZ, R159 ;  /* 0x000000ffff257224 */ /* 0x000fc400078e009f */
[-C--:B------:R-:W-:Y:S02]  /*a5c0*/  FMUL.FTZ R100, R100, R15.reuse ;  /* 0x0000000f64647220 */ /* 0x080fe40000410000 */
[-C--:B------:R-:W-:Y:S02]  /*a5d0*/  FMUL.FTZ R101, R101, R15.reuse ;  /* 0x0000000f65657220 */ /* 0x080fe40000410000 */
[-C--:B------:R-:W-:Y:S01]  /*a5e0*/  FMUL.FTZ R102, R102, R14.reuse ;  /* 0x0000000e66667220 */ /* 0x080fe20000410000 */
[----:B-1----:R-:W-:Y:S01]  /*a5f0*/  HMMA.16816.F32 R180, R4, R8, R68 ;  /* 0x0000000804b4723c */ /* 0x002fe20000001844 */
[----:B------:R-:W-:Y:S02]  /*a600*/  FMUL.FTZ R103, R103, R14 ;  /* 0x0000000e67677220 */ /* 0x000fe40000410000 */
[-C--:B------:R-:W-:Y:S02]  /*a610*/  FMUL.FTZ R104, R104, R15.reuse ;  /* 0x0000000f68687220 */ /* 0x080fe40000410000 */
[----:B------:R-:W-:-:S02]  /*a620*/  FMUL.FTZ R105, R105, R15 ;  /* 0x0000000f69697220 */ /* 0x000fc40000410000 */
[----:B------:R-:W-:Y:S01]  /*a630*/  MOV R68, R192 ;  /* 0x000000c000447202 */ /* 0x000fe20000000f00 */
[----:B------:R-:W-:Y:S01]  /*a640*/  IMAD.MOV.U32 R69, RZ, RZ, R193 ;  /* 0x000000ffff457224 */ /* 0x000fe200078e00c1 */
[----:B------:R-:W-:Y:S01]  /*a650*/  MOV R71, R170 ;  /* 0x000000aa00477202 */ /* 0x000fe20000000f00 */
[C---:B------:R-:W-:Y:S01]  /*a660*/  HMMA.16816.F32 R192, R4.reuse, R10, R72 ;  /* 0x0000000a04c0723c */ /* 0x040fe20000001848 */
[----:B------:R-:W1:Y:S01]  /*a670*/  LDSM.16.MT88.4 R8, [R202+0x1a000] ;  /* 0x01a00000ca08783b */ /* 0x000e620000004200 */
[----:B------:R-:W-:Y:S02]  /*a680*/  IMAD.MOV.U32 R70, RZ, RZ, R169 ;  /* 0x000000ffff467224 */ /* 0x000fe400078e00a9 */
[-C--:B------:R-:W-:Y:S02]  /*a690*/  FMUL.FTZ R106, R106, R14.reuse ;  /* 0x0000000e6a6a7220 */ /* 0x080fe40000410000 */
[----:B------:R-:W-:Y:S02]  /*a6a0*/  FMUL.FTZ R107, R107, R14 ;  /* 0x0000000e6b6b7220 */ /* 0x000fe40000410000 */
[----:B------:R-:W-:Y:S01]  /*a6b0*/  IMAD.MOV.U32 R54, RZ, RZ, R41 ;  /* 0x000000ffff367224 */ /* 0x000fe200078e0029 */
[----:B--2---:R-:W-:Y:S01]  /*a6c0*/  HMMA.16816.F32 R228, R4, R20, R76 ;  /* 0x0000001404e4723c */ /* 0x004fe2000000184c */
[----:B------:R-:W-:-:S02]  /*a6d0*/  FMUL.FTZ R92, R92, R15 ;  /* 0x0000000f5c5c7220 */ /* 0x000fc40000410000 */
[----:B------:R-:W-:Y:S02]  /*a6e0*/  FMUL.FTZ R93, R93, R15 ;  /* 0x0000000f5d5d7220 */ /* 0x000fe40000410000 */
[----:B------:R-:W-:Y:S02]  /*a6f0*/  FMUL.FTZ R94, R94, R14 ;  /* 0x0000000e5e5e7220 */ /* 0x000fe40000410000 */
[----:B------:R-:W-:Y:S01]  /*a700*/  MOV R77, R168 ;  /* 0x000000a8004d7202 */ /* 0x000fe20000000f00 */
[----:B------:R-:W-:Y:S01]  /*a710*/  IMAD.MOV.U32 R76, RZ, RZ, R171 ;  /* 0x000000ffff4c7224 */ /* 0x000fe200078e00ab */
[----:B------:R-:W-:Y:S01]  /*a720*/  MOV R78, R156 ;  /* 0x0000009c004e7202 */ /* 0x000fe20000000f00 */
[----:B------:R-:W-:Y:S01]  /*a730*/  HMMA.16816.F32 R168, R4, R22, R80 ;  /* 0x0000001604a8723c */ /* 0x000fe20000001850 */
[----:B------:R-:W-:Y:S01]  /*a740*/  IMAD.MOV.U32 R79, RZ, RZ, R157 ;  /* 0x000000ffff4f7224 */ /* 0x000fe200078e009d */
[----:B------:R-:W2:Y:S01]  /*a750*/  LDSM.16.MT88.4 R20, [R200+0x1c000] ;  /* 0x01c00000c814783b */ /* 0x000ea20000004200 */
[----:B------:R-:W-:-:S02]  /*a760*/  FMUL.FTZ R95, R95, R14 ;  /* 0x0000000e5f5f7220 */ /* 0x000fc40000410000 */
[-C--:B------:R-:W-:Y:S02]  /*a770*/  FMUL.FTZ R96, R96, R15.reuse ;  /* 0x0000000f60607220 */ /* 0x080fe40000410000 */
[----:B------:R-:W-:Y:S01]  /*a780*/  MOV R83, R158 ;  /* 0x0000009e00537202 */ /* 0x000fe20000000f00 */
[-C--:B------:R-:W-:Y:S02]  /*a790*/  FMUL.FTZ R97, R97, R15.reuse ;  /* 0x0000000f61617220 */ /* 0x080fe40000410000 */
[-C--:B------:R-:W-:Y:S02]  /*a7a0*/  FMUL.FTZ R98, R98, R14.reuse ;  /* 0x0000000e62627220 */ /* 0x080fe40000410000 */
[----:B------:R-:W-:Y:S02]  /*a7b0*/  FMUL.FTZ R99, R99, R14 ;  /* 0x0000000e63637220 */ /* 0x000fe40000410000 */
[-C--:B------:R-:W-:Y:S02]  /*a7c0*/  FMUL.FTZ R116, R116, R15.reuse ;  /* 0x0000000f74747220 */ /* 0x080fe40000410000 */
[----:B------:R-:W-:-:S02]  /*a7d0*/  FMUL.FTZ R117, R117, R15 ;  /* 0x0000000f75757220 */ /* 0x000fc40000410000 */
[-C--:B------:R-:W-:Y:S02]  /*a7e0*/  FMUL.FTZ R118, R118, R14.reuse ;  /* 0x0000000e76767220 */ /* 0x080fe40000410000 */
        /* <DEDUP_REMOVED lines=8> */
[----:B------:R-:W-:Y:S01]  /*a870*/  FMUL.FTZ R108, R108, R15 ;  /* 0x0000000f6c6c7220 */ /* 0x000fe20000410000 */
[----:B------:R-:W-:Y:S01]  /*a880*/  MOV R84, R31 ;  /* 0x0000001f00547202 */ /* 0x000fe20000000f00 */
[----:B------:R-:W-:Y:S01]  /*a890*/  FMUL.FTZ R109, R109, R15 ;  /* 0x0000000f6d6d7220 */ /* 0x000fe20000410000 */
[----:B------:R-:W-:Y:S01]  /*a8a0*/  MOV R86, R34 ;  /* 0x0000002200567202 */ /* 0x000fe20000000f00 */
[----:B------:R-:W-:Y:S01]  /*a8b0*/  FMUL.FTZ R110, R110, R14 ;  /* 0x0000000e6e6e7220 */ /* 0x000fe20000410000 */
[----:B------:R-:W-:Y:S01]  /*a8c0*/  MOV R91, R32 ;  /* 0x00000020005b7202 */ /* 0x000fe20000000f00 */
[----:B------:R-:W-:-:S02]  /*a8d0*/  FMUL.FTZ R111, R111, R14 ;  /* 0x0000000e6f6f7220 */ /* 0x000fc40000410000 */
[-C--:B------:R-:W-:Y:S01]  /*a8e0*/  FMUL.FTZ R112, R112, R15.reuse ;  /* 0x0000000f70707220 */ /* 0x080fe20000410000 */
[C---:B--2---:R-:W-:Y:S01]  /*a8f0*/  HMMA.16816.F32 R64, R4.reuse, R20, R92 ;  /* 0x000000140440723c */ /* 0x044fe2000000185c */
[-C--:B------:R-:W-:Y:S02]  /*a900*/  FMUL.FTZ R113, R113, R15.reuse ;  /* 0x0000000f71717220 */ /* 0x080fe40000410000 */
[-C--:B------:R-:W-:Y:S02]  /*a910*/  FMUL.FTZ R114, R114, R14.reuse ;  /* 0x0000000e72727220 */ /* 0x080fe40000410000 */
[----:B------:R-:W-:Y:S02]  /*a920*/  FMUL.FTZ R115, R115, R14 ;  /* 0x0000000e73737220 */ /* 0x000fe40000410000 */
[-C--:B------:R-:W-:Y:S01]  /*a930*/  FMUL.FTZ R132, R132, R15.reuse ;  /* 0x0000000f84847220 */ /* 0x080fe20000410000 */
[----:B------:R-:W-:Y:S01]  /*a940*/  HMMA.16816.F32 R56, R4, R22, R96 ;  /* 0x000000160438723c */ /* 0x000fe20000001860 */
[----:B------:R-:W2:Y:S01]  /*a950*/  LDSM.16.MT88.4 R20, [R203+0x1c000] ;  /* 0x01c00000cb14783b */ /* 0x000ea20000004200 */
        /* <DEDUP_REMOVED lines=19> */
[--C-:B------:R-:W-:Y:S02]  /*aa90*/  FFMA.FTZ R0, R179, c[0x0][0x23c], -R12.reuse ;  /* 0x00008f00b3007a23 */ /* 0x100fe4000001080c */
[----:B------:R-:W-:Y:S01]  /*aaa0*/  IMAD.MOV.U32 R82, RZ, RZ, R83 ;  /* 0x000000ffff527224 */ /* 0x000fe200078e0053 */
[----:B------:R-:W-:Y:S01]  /*aab0*/  MOV R83, R76 ;  /* 0x0000004c00537202 */ /* 0x000fe20000000f00 */
[----:B------:R3:W4:Y:S01]  /*aac0*/  MUFU.EX2 R80, R0 ;  /* 0x0000000000507308 */ /* 0x0007220000000800 */
[----:B------:R-:W-:Y:S01]  /*aad0*/  IMAD.MOV.U32 R76, RZ, RZ, R77 ;  /* 0x000000ffff4c7224 */ /* 0x000fe200078e004d */
[----:B------:R-:W-:Y:S01]  /*aae0*/  MOV R77, R70 ;  /* 0x00000046004d7202 */ /* 0x000fe20000000f00 */
[----:B------:R-:W-:Y:S01]  /*aaf0*/  IMAD.MOV.U32 R70, RZ, RZ, R71 ;  /* 0x000000ffff467224 */ /* 0x000fe200078e0047 */
[C---:B--2---:R-:W-:Y:S01]  /*ab00*/  HMMA.16816.F32 R108, R4.reuse, R20, R108 ;  /* 0x00000014046c723c */ /* 0x044fe2000000186c */
        /* <DEDUP_REMOVED lines=9> */
[----:B------:R-:W-:Y:S01]  /*aba0*/  FMUL.FTZ R164, R164, R15 ;  /* 0x0000000fa4a47220 */ /* 0x000fe20000410000 */
[----:B------:R-:W-:Y:S01]  /*abb0*/  MOV R77, R61 ;  /* 0x0000003d004d7202 */ /* 0x000fe20000000f00 */
[----:B---3--:R-:W-:Y:S01]  /*abc0*/  FFMA.FTZ R0, R177, c[0x0][0x23c], -R12 ;  /* 0x00008f00b1007a23 */ /* 0x008fe2000001080c */
[----:B------:R-:W-:Y:S01]  /*abd0*/  MOV R99, R83 ;  /* 0x0000005300637202 */ /* 0x000fe20000000f00 */
[----:B------:R-:W-:Y:S01]  /*abe0*/  FMUL.FTZ R165, R165, R15 ;  /* 0x0000000fa5a57220 */ /* 0x000fe20000410000 */
[----:B------:R-:W-:Y:S01]  /*abf0*/  MOV R102, R71 ;  /* 0x0000004700667202 */ /* 0x000fe20000000f00 */
[----:B------:R3:W-:Y:S01]  /*ac00*/  MUFU.EX2 R95, R0 ;  /* 0x00000000005f7308 */ /* 0x0007e20000000800 */
[----:B------:R-:W-:-:S02]  /*ac10*/  FMUL.FTZ R166, R166, R14 ;  /* 0x0000000ea6a67220 */ /* 0x000fc40000410000 */
[----:B------:R-:W-:Y:S02]  /*ac20*/  FMUL.FTZ R167, R167, R14 ;  /* 0x0000000ea7a77220 */ /* 0x000fe40000410000 */
[----:B------:R-:W-:Y:S01]  /*ac30*/  IMAD.MOV.U32 R52, RZ, RZ, R53 ;  /* 0x000000ffff347224 */ /* 0x000fe200078e0035 */
[----:B------:R-:W-:Y:S01]  /*ac40*/  MOV R53, R54 ;  /* 0x0000003600357202 */ /* 0x000fe20000000f00 */
[----:B------:R-:W-:Y:S01]  /*ac50*/  IMAD.MOV.U32 R54, RZ, RZ, R55 ;  /* 0x000000ffff367224 */ /* 0x000fe200078e0037 */
[----:B------:R-:W-:Y:S01]  /*ac60*/  MOV R55, R44 ;  /* 0x0000002c00377202 */ /* 0x000fe20000000f00 */
[----:B------:R-:W-:Y:S02]  /*ac70*/  IMAD.MOV.U32 R39, RZ, RZ, R2 ;  /* 0x000000ffff277224 */ /* 0x000fe400078e0002 */
[--C-:B------:R-:W-:Y:S01]  /*ac80*/  FFMA.FTZ R2, R173, c[0x0][0x23c], -R12.reuse ;  /* 0x00008f00ad027a23 */ /* 0x100fe2000001080c */
[----:B------:R-:W-:Y:S01]  /*ac90*/  MOV R71, R55 ;  /* 0x0000003700477202 */ /* 0x000fe20000000f00 */
[C---:B-1----:R-:W-:Y:S01]  /*aca0*/  HMMA.16816.F32 R116, R4.reuse, R8, R116 ;  /* 0x000000080474723c */ /* 0x042fe20000001874 */
[----:B------:R-:W-:Y:S01]  /*acb0*/  IMAD.MOV.U32 R44, RZ, RZ, R45 ;  /* 0x000000ffff2c7224 */ /* 0x000fe200078e002d */
[----:B------:R-:W-:Y:S01]  /*acc0*/  MOV R45, R46 ;  /* 0x0000002e002d7202 */ /* 0x000fe20000000f00 */
[----:B---3--:R-:W-:Y:S01]  /*acd0*/  FFMA.FTZ R0, R172, c[0x0][0x23c], -R12 ;  /* 0x00008f00ac007a23 */ /* 0x008fe2000001080c */
[----:B------:R1:W-:Y:S01]  /*ace0*/  MUFU.EX2 R94, R2 ;  /* 0x00000002005e7308 */ /* 0x0003e20000000800 */
[----:B------:R-:W-:Y:S01]  /*acf0*/  IMAD.MOV.U32 R46, RZ, RZ, R47 ;  /* 0x000000ffff2e7224 */ /* 0x000fe200078e002f */
[----:B------:R-:W-:Y:S01]  /*ad00*/  MOV R47, R36 ;  /* 0x00000024002f7202 */ /* 0x000fe20000000f00 */
[----:B------:R-:W-:Y:S01]  /*ad10*/  IMAD.MOV.U32 R36, RZ, RZ, R3 ;  /* 0x000000ffff247224 */ /* 0x000fe200078e0003 */
[----:B------:R-:W-:Y:S01]  /*ad20*/  HMMA.16816.F32 R120, R4, R10, R120 ;  /* 0x0000000a0478723c */ /* 0x000fe20000001878 */
[----:B------:R-:W3:Y:S01]  /*ad30*/  LDSM.16.MT88.4 R8, [R201+0x1e000] ;  /* 0x01e00000c908783b */ /* 0x000ee20000004200 */
[----:B------:R-:W-:Y:S01]  /*ad40*/  FMUL.FTZ R160, R160, R15 ;  /* 0x0000000fa0a07220 */ /* 0x000fe20000410000 */
[----:B------:R-:W-:Y:S01]  /*ad50*/  MOV R61, R45 ;  /* 0x0000002d003d7202 */ /* 0x000fe20000000f00 */
[----:B------:R-:W5:Y:S01]  /*ad60*/  MUFU.EX2 R0, R0 ;  /* 0x0000000000007308 */ /* 0x000f620000000800 */
[----:B------:R-:W-:Y:S01]  /*ad70*/  FMUL.FTZ R161, R161, R15 ;  /* 0x0000000fa1a17220 */ /* 0x000fe20000410000 */
[----:B----4-:R-:W-:Y:S01]  /*ad80*/  MOV R172, R80 ;  /* 0x0000005000ac7202 */ /* 0x010fe20000000f00 */
[-C--:B------:R-:W-:Y:S01]  /*ad90*/  FMUL.FTZ R162, R162, R14.reuse ;  /* 0x0000000ea2a27220 */ /* 0x080fe20000410000 */
        /* <DEDUP_REMOVED lines=12> */
[----:B------:R-:W-:Y:S02]  /*ae60*/  FMUL.FTZ R147, R147, R14 ;  /* 0x0000000e93937220 */ /* 0x000fe40000410000 */
[----:B-1----:R-:W-:Y:S01]  /*ae70*/  IMAD.WIDE.U32 R2, R18, -0x2daee0ad, RZ ;  /* 0xd2511f5312027825 */ /* 0x002fe200078e00ff */
[----:B-----5:R-:W-:-:S03]  /*ae80*/  MOV R18, R0 ;  /* 0x0000000000127202 */ /* 0x020fc60000000f00 */
[----:B------:R-:W-:Y:S01]  /*ae90*/  IMAD.MOV.U32 R98, RZ, RZ, R76 ;  /* 0x000000ffff627224 */ /* 0x000fe200078e004c */
[----:B------:R-:W-:Y:S01]  /*aea0*/  LOP3.LUT R0, R3, UR18, R24, 0x96, !PT ;  /* 0x0000001203007c12 */ /* 0x000fe2000f8e9618 */
[----:B------:R-:W-:Y:S01]  /*aeb0*/  IMAD.MOV.U32 R101, RZ, RZ, R79 ;  /* 0x000000ffff657224 */ /* 0x000fe200078e004f */
[----:B------:R-:W-:Y:S01]  /*aec0*/  MOV R79, R63 ;  /* 0x0000003f004f7202 */ /* 0x000fe20000000f00 */
[----:B------:R-:W-:Y:S01]  /*aed0*/  IMAD.MOV.U32 R76, RZ, RZ, R60 ;  /* 0x000000ffff4c7224 */ /* 0x000fe200078e003c */
[----:B------:R-:W-:Y:S01]  /*aee0*/  MOV R63, R47 ;  /* 0x0000002f003f7202 */ /* 0x000fe20000000f00 */
[----:B------:R-:W-:Y:S01]  /*aef0*/  IMAD.MOV.U32 R78, RZ, RZ, R62 ;  /* 0x000000ffff4e7224 */ /* 0x000fe200078e003e */
[----:B------:R-:W-:Y:S01]  /*af00*/  LOP3.LUT R3, R2, 0xffff, RZ, 0xc0, !PT ;  /* 0x0000ffff02037812 */ /* 0x000fe200078ec0ff */
[----:B------:R-:W-:Y:S01]  /*af10*/  IMAD.MOV.U32 R60, RZ, RZ, R44 ;  /* 0x000000ffff3c7224 */ /* 0x000fe200078e002c */
[----:B---3--:R-:W-:Y:S01]  /*af20*/  HMMA.16816.F32 R132, R4, R8, R132 ;  /* 0x000000080484723c */ /* 0x008fe20000001884 */
[----:B------:R-:W-:Y:S01]  /*af30*/  IMAD.MOV.U32 R62, RZ, RZ, R46 ;  /* 0x000000ffff3e7224 */ /* 0x000fe200078e002e */
[----:B------:R-:W-:Y:S01]  /*af40*/  SHF.R.U32.HI R3, RZ, 0x8, R3 ;  /* 0x00000008ff037819 */ /* 0x000fe20000011603 */
[----:B------:R-:W-:Y:S01]  /*af50*/  IMAD.MOV.U32 R89, RZ, RZ, R82 ;  /* 0x000000ffff597224 */ /* 0x000fe200078e0052 */
[----:B------:R-:W-:Y:S01]  /*af60*/  MOV R82, R37 ;  /* 0x0000002500527202 */ /* 0x000fe20000000f00 */
[----:B------:R-:W-:-:S02]  /*af70*/  IMAD.MOV.U32 R87, RZ, RZ, R150 ;  /* 0x000000ffff577224 */ /* 0x000fc400078e0096 */
[----:B------:R-:W-:Y:S01]  /*af80*/  IMAD.MOV.U32 R83, RZ, RZ, R36 ;  /* 0x000000ffff537224 */ /* 0x000fe200078e0024 */
[C---:B------:R-:W-:Y:S01]  /*af90*/  HMMA.16816.F32 R136, R4.reuse, R10, R136 ;  /* 0x0000000a0488723c */ /* 0x040fe20000001888 */
[----:B------:R-:W1:Y:S01]  /*afa0*/  LDSM.16.MT88.4 R8, [R202+0x1e000] ;  /* 0x01e00000ca08783b */ /* 0x000e620000004200 */
[----:B------:R-:W-:Y:S02]  /*afb0*/  IMAD.MOV.U32 R81, RZ, RZ, R38 ;  /* 0x000000ffff517224 */ /* 0x000fe400078e0026 */
[----:B------:R-:W-:Y:S01]  /*afc0*/  IMAD.MOV.U32 R150, RZ, RZ, R30 ;  /* 0x000000ffff967224 */ /* 0x000fe200078e001e */
[----:B------:R-:W3:Y:S01]  /*afd0*/  LDSM.16.MT88.4 R36, [R200+0x18800] ;  /* 0x01880000c824783b */ /* 0x000ee20000004200 */
[----:B------:R-:W-:Y:S02]  /*afe0*/  IMAD.MOV.U32 R103, RZ, RZ, R70 ;  /* 0x000000ffff677224 */ /* 0x000fe400078e0046 */
[----:B------:R-:W-:Y:S01]  /*aff0*/  IMAD.MOV.U32 R70, RZ, RZ, R54 ;  /* 0x000000ffff467224 */ /* 0x000fe200078e0036 */
[----:B------:R-:W-:Y:S01]  /*b000*/  MOV R54, R27 ;  /* 0x0000001b00367202 */ /* 0x000fe20000000f00 */
[----:B------:R-:W-:Y:S01]  /*b010*/  IMAD.MOV.U32 R55, RZ, RZ, R26 ;  /* 0x000000ffff377224 */ /* 0x000fe200078e001a */
[----:B------:R-:W-:Y:S01]  /*b020*/  MOV R179, R103 ;  /* 0x0000006700b37202 */ /* 0x000fe20000000f00 */
[----:B--2---:R-:W-:Y:S01]  /*b030*/  HMMA.16816.F32 R160, R4, R20, R160 ;  /* 0x0000001404a0723c */ /* 0x004fe200000018a0 */
[----:B------:R-:W-:Y:S01]  /*b040*/  LDSM.16.MT88.4 R24, [R203+0x18800] ;  /* 0x01880000cb18783b */ /* 0x000fe20000004200 */
[----:B------:R-:W-:-:S02]  /*b050*/  IMAD.MOV.U32 R85, RZ, RZ, R35 ;  /* 0x000000ffff557224 */ /* 0x000fc400078e0023 */
[----:B------:R-:W-:Y:S02]  /*b060*/  IMAD.MOV.U32 R90, RZ, RZ, R33 ;  /* 0x000000ffff5a7224 */ /* 0x000fe400078e0021 */
[----:B------:R-:W-:Y:S01]  /*b070*/  LDSM.16.MT88.4 R32, [R201+0x1a800] ;  /* 0x01a80000c920783b */ /* 0x000fe20000004200 */
[----:B------:R-:W-:Y:S01]  /*b080*/  IMAD.MOV.U32 R173, RZ, RZ, R83 ;  /* 0x000000ffffad7224 */ /* 0x000fe200078e0053 */
[C---:B------:R-:W-:Y:S01]  /*b090*/  HMMA.16816.F32 R48, R4.reuse, R22, R140 ;  /* 0x000000160430723c */ /* 0x040fe2000000188c */
[----:B------:R-:W-:Y:S01]  /*b0a0*/  IMAD.MOV.U32 R177, RZ, RZ, R101 ;  /* 0x000000ffffb17224 */ /* 0x000fe200078e0065 */
[----:B------:R-:W-:Y:S05]  /*b0b0*/  LDSM.16.MT88.4 R20, [R202+0x18800] ;  /* 0x01880000ca14783b */ /* 0x000fea0000004200 */
[----:B------:R-:W-:Y:S01]  /*b0c0*/  MOV R140, R68 ;  /* 0x00000044008c7202 */ /* 0x000fe20000000f00 */
[----:B------:R-:W-:Y:S01]  /*b0d0*/  IMAD.MOV.U32 R141, RZ, RZ, R69 ;  /* 0x000000ffff8d7224 */ /* 0x000fe200078e0045 */
[----:B------:R-:W-:Y:S01]  /*b0e0*/  MOV R69, R53 ;  /* 0x0000003500457202 */ /* 0x000fe20000000f00 */
[----:B------:R-:W-:Y:S01]  /*b0f0*/  IMAD.MOV.U32 R68, RZ, RZ, R52 ;  /* 0x000000ffff447224 */ /* 0x000fe200078e0034 */
[----:B------:R-:W-:Y:S01]  /*b100*/  MOV R52, R29 ;  /* 0x0000001d00347202 */ /* 0x000fe20000000f00 */
[----:B------:R-:W-:Y:S01]  /*b110*/  IMAD.MOV.U32 R53, RZ, RZ, R28 ;  /* 0x000000ffff357224 */ /* 0x000fe200078e001c */
[----:B------:R-:W-:Y:S01]  /*b120*/  MOV R143, R102 ;  /* 0x00000066008f7202 */ /* 0x000fe20000000f00 */
[----:B------:R-:W2:Y:S01]  /*b130*/  LDSM.16.MT88.4 R28, [R201+0x18800] ;  /* 0x01880000c91c783b */ /* 0x000ea20000004200 */
[----:B------:R-:W-:Y:S01]  /*b140*/  IMAD.MOV.U32 R142, RZ, RZ, R176 ;  /* 0x000000ffff8e7224 */ /* 0x000fe200078e00b0 */
[----:B------:R-:W-:Y:S01]  /*b150*/  MOV R176, R100 ;  /* 0x0000006400b07202 */ /* 0x000fe20000000f00 */
[C---:B-1----:R-:W-:Y:S07]  /*b160*/  HMMA.16816.F32 R164, R4.reuse, R8, R164 ;  /* 0x0000000804a4723c */ /* 0x042fee00000018a4 */
[----:B------:R-:W-:Y:S01]  /*b170*/  FFMA.FTZ R8, R178, c[0x0][0x23c], -R13 ;  /* 0x00008f00b2087a23 */ /* 0x000fe2000001080d */
[----:B------:R-:W-:Y:S01]  /*b180*/  HMMA.16816.F32 R44, R4, R10, R144 ;  /* 0x0000000a042c723c */ /* 0x000fe20000001890 */
[----:B------:R-:W-:-:S02]  /*b190*/  MOV R178, R82 ;  /* 0x0000005200b27202 */ /* 0x000fc40000000f00 */
[----:B------:R1:W-:Y:S04]  /*b1a0*/  MUFU.EX2 R92, R8 ;  /* 0x00000008005c7308 */ /* 0x0003e80000000800 */
[----:B------:R-:W-:Y:S01]  /*b1b0*/  LOP3.LUT R6, R2, 0xff, RZ, 0xc0, !PT ;  /* 0x000000ff02067812 */ /* 0x000fe200078ec0ff */
[----:B------:R-:W-:Y:S01]  /*b1c0*/  FFMA.FTZ R4, R174, c[0x0][0x23c], -R13 ;  /* 0x00008f00ae047a23 */ /* 0x000fe2000001080d */
[----:B------:R-:W-:Y:S01]  /*b1d0*/  SHF.R.U32.HI R7, RZ, 0x10, R2 ;  /* 0x00000010ff077819 */ /* 0x000fe20000011602 */
[----:B------:R-:W-:Y:S01]  /*b1e0*/  IMAD.MOV.U32 R144, RZ, RZ, R85 ;  /* 0x000000ffff907224 */ /* 0x000fe200078e0055 */
[----:B------:R-:W-:Y:S01]  /*b1f0*/  PRMT R6, R6, 0x5410, R3 ;  /* 0x0000541006067816 */ /* 0x000fe20000000003 */
[----:B------:R4:W-:Y:S01]  /*b200*/  MUFU.EX2 R96, R4 ;  /* 0x0000000400607308 */ /* 0x0009e20000000800 */
[----:B------:R-:W-:Y:S01]  /*b210*/  SHF.R.U32.HI R3, RZ, 0x10, R0 ;  /* 0x00000010ff037819 */ /* 0x000fe20000011600 */
[----:B------:R-:W-:Y:S01]  /*b220*/  IMAD.MOV.U32 R147, RZ, RZ, R80 ;  /* 0x000000ffff937224 */ /* 0x000fe200078e0050 */
[----:B------:R-:W-:-:S02]  /*b230*/  MOV R174, R84 ;  /* 0x0000005400ae7202 */ /* 0x000fc40000000f00 */
[----:B------:R-:W-:Y:S01]  /*b240*/  LOP3.LUT R3, R3, 0xff, RZ, 0xc0, !PT ;  /* 0x000000ff03037812 */ /* 0x000fe200078ec0ff */
[----:B-1----:R-:W-:Y:S01]  /*b250*/  FFMA.FTZ R8, R185, c[0x0][0x23c], -R13 ;  /* 0x00008f00b9087a23 */ /* 0x002fe2000001080d */
[----:B------:R-:W-:Y:S02]  /*b260*/  MOV R145, R86 ;  /* 0x0000005600917202 */ /* 0x000fe40000000f00 */
[----:B------:R-:W-:Y:S01]  /*b270*/  MOV R146, R87 ;  /* 0x0000005700927202 */ /* 0x000fe20000000f00 */
[----:B------:R1:W-:Y:S01]  /*b280*/  MUFU.EX2 R93, R8 ;  /* 0x00000008005d7308 */ /* 0x0003e20000000800 */
[----:B------:R-:W-:Y:S02]  /*b290*/  MOV R185, R81 ;  /* 0x0000005100b97202 */ /* 0x000fe40000000f00 */
[----:B----4-:R-:W-:Y:S02]  /*b2a0*/  LOP3.LUT R4, R0, 0xff, RZ, 0xc0, !PT ;  /* 0x000000ff00047812 */ /* 0x010fe400078ec0ff */
[----:B-1----:R-:W-:-:S02]  /*b2b0*/  SHF.R.U32.HI R8, RZ, 0x18, R2 ;  /* 0x00000018ff087819 */ /* 0x002fc40000011602 */
[----:B------:R-:W-:-:S04]  /*b2c0*/  LOP3.LUT R2, R0, 0xffff, RZ, 0xc0, !PT ;  /* 0x0000ffff00027812 */ /* 0x000fc800078ec0ff */
[----:B------:R-:W-:Y:S01]  /*b2d0*/  SHF.R.U32.HI R5, RZ, 0x8, R2 ;  /* 0x00000008ff057819 */ /* 0x000fe20000011602 */
[----:B------:R-:W-:Y:S01]  /*b2e0*/  FFMA.FTZ R2, R175, c[0x0][0x23c], -R13 ;  /* 0x00008f00af027a23 */ /* 0x000fe2000001080d */
[----:B------:R-:W-:-:S03]  /*b2f0*/  MOV R175, R91 ;  /* 0x0000005b00af7202 */ /* 0x000fc60000000f00 */
[----:B------:R1:W4:Y:S02]  /*b300*/  MUFU.EX2 R88, R2 ;  /* 0x0000000200587308 */ /* 0x0003240000000800 */
[----:B-1----:R-:W-:Y:S02]  /*b310*/  PRMT R2, R4, 0x5410, R5 ;  /* 0x0000541004027816 */ /* 0x002fe40000000005 */
[----:B------:R-:W-:Y:S02]  /*b320*/  SHF.R.U32.HI R4, RZ, 0x18, R0 ;  /* 0x00000018ff047819 */ /* 0x000fe40000011600 */
[----:B------:R-:W-:Y:S01]  /*b330*/  LOP3.LUT R5, R7, 0xff, RZ, 0xc0, !PT ;  /* 0x000000ff07057812 */ /* 0x000fe200078ec0ff */
[--C-:B------:R-:W-:Y:S01]  /*b340*/  HSET2.LE.AND R0, R2, R184.reuse, PT ;  /* 0x000000b802007233 */ /* 0x100fe20003803000 */
[----:B------:R-:W-:Y:S02]  /*b350*/  F2FP.PACK_AB R2, R95, R172 ;  /* 0x000000ac5f02723e */ /* 0x000fe400000000ff */
[----:B------:R-:W-:Y:S01]  /*b360*/  PRMT R4, R3, 0x5410, R4 ;  /* 0x0000541003047816 */ /* 0x000fe20000000004 */
[----:B------:R-:W-:Y:S01]  /*b370*/  HSET2.LE.AND R3, R6, R184, PT ;  /* 0x000000b806037233 */ /* 0x000fe20003803000 */
[----:B------:R-:W-:-:S02]  /*b380*/  PRMT R5, R5, 0x5410, R8 ;  /* 0x0000541005057816 */ /* 0x000fc40000000008 */
[----:B------:R-:W-:Y:S01]  /*b390*/  LOP3.LUT R8, R0, R2, RZ, 0xc0, !PT ;  /* 0x0000000200087212 */ /* 0x000fe200078ec0ff */
[--C-:B------:R-:W-:Y:S01]  /*b3a0*/  HSET2.LE.AND R0, R4, R184.reuse, PT ;  /* 0x000000b804007233 */ /* 0x100fe20003803000 */
[----:B------:R-:W-:Y:S01]  /*b3b0*/  F2FP.PACK_AB R4, R18, R94 ;  /* 0x0000005e1204723e */ /* 0x000fe200000000ff */
[----:B------:R-:W-:Y:S01]  /*b3c0*/  HSET2.LE.AND R5, R5, R184, PT ;  /* 0x000000b805057233 */ /* 0x000fe20003803000 */
[----:B----4-:R-:W-:Y:S02]  /*b3d0*/  F2FP.PACK_AB R6, R88, R96 ;  /* 0x000000605806723e */ /* 0x010fe400000000ff */
[----:B------:R-:W-:Y:S01]  /*b3e0*/  LOP3.LUT R10, R3, R4, RZ, 0xc0, !PT ;  /* 0x00000004030a7212 */ /* 0x000fe200078ec0ff */
[----:B------:R-:W-:Y:S01]  /*b3f0*/  IMAD.MOV.U32 R3, RZ, RZ, R89 ;  /* 0x000000ffff037224 */ /* 0x000fe200078e0059 */
[----:B------:R-:W-:Y:S02]  /*b400*/  LOP3.LUT R11, R5, R6, RZ, 0xc0, !PT ;  /* 0x00000006050b7212 */ /* 0x000fe400078ec0ff */
[----:B------:R-:W1:Y:S01]  /*b410*/  LDSM.16.MT88.4 R4, [R200+0x1a800] ;  /* 0x01a80000c804783b */ /* 0x000e620000004200 */
[----:B------:R-:W-:-:S04]  /*b420*/  F2FP.PACK_AB R2, R93, R92 ;  /* 0x0000005c5d02723e */ /* 0x000fc800000000ff */
[----:B------:R-:W-:Y:S01]  /*b430*/  LOP3.LUT R9, R0, R2, RZ, 0xc0, !PT ;  /* 0x0000000200097212 */ /* 0x000fe200078ec0ff */
[----:B------:R-:W-:Y:S01]  /*b440*/  IMAD.MOV.U32 R2, RZ, RZ, R90 ;  /* 0x000000ffff027224 */ /* 0x000fe200078e005a */
[----:B------:R-:W-:-:S05]  /*b450*/  MOV R0, R88 ;  /* 0x0000005800007202 */ /* 0x000fca0000000f00 */
[C---:B---3--:R-:W-:Y:S07]  /*b460*/  HMMA.16816.F32 R152, R8.reuse, R36, R152 ;  /* 0x000000240898723c */ /* 0x048fee0000001898 */
[----:B------:R-:W-:Y:S01]  /*b470*/  IMAD.MOV.U32 R36, RZ, RZ, R95 ;  /* 0x000000ffff247224 */ /* 0x000fe200078e005f */
[----:B------:R-:W-:Y:S01]  /*b480*/  HMMA.16816.F32 R52, R8, R38, R52 ;  /* 0x000000260834723c */ /* 0x000fe20000001834 */
[----:B------:R-:W-:-:S06]  /*b490*/  MOV R37, R92 ;  /* 0x0000005c00257202 */ /* 0x000fcc0000000f00 */
[----:B------:R-:W-:Y:S01]  /*b4a0*/  IMAD.MOV.U32 R38, RZ, RZ, R94 ;  /* 0x000000ffff267224 */ /* 0x000fe200078e005e */
[----:B--2---:R-:W-:Y:S01]  /*b4b0*/  HMMA.16816.F32 R60, R8, R28, R60 ;  /* 0x0000001c083c723c */ /* 0x004fe2000000183c */
[----:B------:R-:W-:-:S06]  /*b4c0*/  MOV R39, R93 ;  /* 0x0000005d00277202 */ /* 0x000fcc0000000f00 */
[----:B------:R-:W-:Y:S01]  /*b4d0*/  MOV R29, R98 ;  /* 0x00000062001d7202 */ /* 0x000fe20000000f00 */
[----:B------:R-:W-:Y:S01]  /*b4e0*/  HMMA.16816.F32 R68, R8, R30, R68 ;  /* 0x0000001e0844723c */ /* 0x000fe20000001844 */
[----:B------:R-:W-:-:S06]  /*b4f0*/  MOV R28, R96 ;  /* 0x00000060001c7202 */ /* 0x000fcc0000000f00 */
[----:B------:R-:W-:Y:S01]  /*b500*/  IMAD.MOV.U32 R30, RZ, RZ, R97 ;  /* 0x000000ffff1e7224 */ /* 0x000fe200078e0061 */
[----:B------:R-:W-:Y:S01]  /*b510*/  HMMA.16816.F32 R84, R8, R20, R240 ;  /* 0x000000140854723c */ /* 0x000fe200000018f0 */
[----:B------:R-:W-:-:S06]  /*b520*/  IMAD.MOV.U32 R31, RZ, RZ, R99 ;  /* 0x000000ffff1f7224 */ /* 0x000fcc00078e0063 */
[----:B------:R-:W-:Y:S01]  /*b530*/  MOV R241, R2 ;  /* 0x0000000200f17202 */ /* 0x000fe20000000f00 */
        /* <DEDUP_REMOVED lines=9> */
[----:B------:R-:W-:-:S02]  /*b5d0*/  MOV R240, R175 ;  /* 0x000000af00f07202 */ /* 0x000fc40000000f00 */
[----:B------:R-:W-:Y:S02]  /*b5e0*/  MOV R38, R173 ;  /* 0x000000ad00267202 */ /* 0x000fe40000000f00 */
[----:B------:R-:W-:Y:S01]  /*b5f0*/  MOV R178, R176 ;  /* 0x000000b000b27202 */ /* 0x000fe20000000f00 */
[----:B------:R-:W-:Y:S01]  /*b600*/  IMAD.MOV.U32 R176, RZ, RZ, R140 ;  /* 0x000000ffffb07224 */ /* 0x000fe200078e008c */
[----:B------:R-:W-:Y:S01]  /*b610*/  MOV R179, R177 ;  /* 0x000000b100b37202 */ /* 0x000fe20000000f00 */
[----:B------:R-:W-:Y:S01]  /*b620*/  HMMA.16816.F32 R96, R8, R6, R188 ;  /* 0x000000060860723c */ /* 0x000fe200000018bc */
[----:B------:R-:W1:Y:S01]  /*b630*/  LDSM.16.MT88.4 R4, [R200+0x1c800] ;  /* 0x01c80000c804783b */ /* 0x000e620000004200 */
[----:B------:R-:W-:Y:S02]  /*b640*/  MOV R177, R141 ;  /* 0x0000008d00b17202 */ /* 0x000fe40000000f00 */
[----:B------:R-:W-:Y:S01]  /*b650*/  MOV R238, R3 ;  /* 0x0000000300ee7202 */ /* 0x000fe20000000f00 */
[----:B------:R-:W-:-:S03]  /*b660*/  IMAD.MOV.U32 R3, RZ, RZ, R146 ;  /* 0x000000ffff037224 */ /* 0x000fc600078e0092 */
[----:B------:R-:W-:Y:S02]  /*b670*/  HMMA.16816.F32 R76, R8, R24, R76 ;  /* 0x00000018084c723c */ /* 0x000fe4000000184c */
[----:B------:R-:W-:-:S06]  /*b680*/  MOV R236, R3 ;  /* 0x0000000300ec7202 */ /* 0x000fcc0000000f00 */
[C---:B------:R-:W-:Y:S01]  /*b690*/  HMMA.16816.F32 R80, R8.reuse, R26, R248 ;  /* 0x0000001a0850723c */ /* 0x040fe200000018f8 */
[----:B------:R-:W3:Y:S06]  /*b6a0*/  LDSM.16.MT88.4 R24, [R203+0x1a800] ;  /* 0x01a80000cb18783b */ /* 0x000eec0000004200 */
[----:B------:R-:W-:Y:S01]  /*b6b0*/  IMAD.MOV.U32 R248, RZ, RZ, R28 ;  /* 0x000000fffff87224 */ /* 0x000fe200078e001c */
        /* <DEDUP_REMOVED lines=8> */
[----:B--2---:R-:W-:Y:S01]  /*b740*/  HMMA.16816.F32 R172, R8, R20, R156 ;  /* 0x0000001408ac723c */ /* 0x004fe2000000189c */
[----:B------:R-:W-:Y:S01]  /*b750*/  MOV R31, R37 ;  /* 0x00000025001f7202 */ /* 0x000fe20000000f00 */
[----:B------:R-:W-:Y:S01]  /*b760*/  IMAD.MOV.U32 R37, RZ, RZ, R143 ;  /* 0x000000ffff257224 */ /* 0x000fe200078e008f */
[----:B------:R-:W-:Y:S01]  /*b770*/  MOV R36, R142 ;  /* 0x0000008e00247202 */ /* 0x000fe20000000f00 */
[----:B------:R-:W-:Y:S01]  /*b780*/  IMAD.MOV.U32 R237, RZ, RZ, R251 ;  /* 0x000000ffffed7224 */ /* 0x000fe200078e00fb */
[----:B------:R-:W-:-:S02]  /*b790*/  MOV R249, R144 ;  /* 0x0000009000f97202 */ /* 0x000fc40000000f00 */
[----:B------:R-:W-:Y:S01]  /*b7a0*/  MOV R251, R184 ;  /* 0x000000b800fb7202 */ /* 0x000fe20000000f00 */
[C---:B-1----:R-:W-:Y:S08]  /*b7b0*/  HMMA.16816.F32 R156, R8.reuse, R4, R64 ;  /* 0x00000004089c723c */ /* 0x042ff00000001840 */
[C---:B------:R-:W-:Y:S01]  /*b7c0*/  HMMA.16816.F32 R140, R8.reuse, R6, R56 ;  /* 0x00000006088c723c */ /* 0x040fe20000001838 */
[----:B------:R-:W1:Y:S07]  /*b7d0*/  LDSM.16.MT88.4 R4, [R203+0x1c800] ;  /* 0x01c80000cb04783b */ /* 0x000e6e0000004200 */
[C---:B---3--:R-:W-:Y:S08]  /*b7e0*/  HMMA.16816.F32 R228, R8.reuse, R24, R228 ;  /* 0x0000001808e4723c */ /* 0x048ff000000018e4 */
[C---:B------:R-:W-:Y:S01]  /*b7f0*/  HMMA.16816.F32 R188, R8.reuse, R26, R168 ;  /* 0x0000001a08bc723c */ /* 0x040fe200000018a8 */
[----:B------:R-:W2:Y:S07]  /*b800*/  LDSM.16.MT88.4 R24, [R201+0x1c800] ;  /* 0x01c80000c918783b */ /* 0x000eae0000004200 */
[C---:B------:R-:W-:Y:S07]  /*b810*/  HMMA.16816.F32 R100, R8.reuse, R32, R180 ;  /* 0x000000200864723c */ /* 0x040fee00000018b4 */
[----:B------:R-:W-:Y:S01]  /*b820*/  MOV R33, R0 ;  /* 0x0000000000217202 */ /* 0x000fe20000000f00 */
[----:B------:R-:W-:Y:S01]  /*b830*/  IMAD.U32 R0, RZ, RZ, UR6 ;  /* 0x00000006ff007e24 */ /* 0x000fe2000f8e00ff */
[----:B------:R-:W-:Y:S01]  /*b840*/  HMMA.16816.F32 R168, R8, R22, R72 ;  /* 0x0000001608a8723c */ /* 0x000fe20000001848 */
[----:B------:R-:W-:Y:S01]  /*b850*/  IMAD.MOV.U32 R32, RZ, RZ, R2 ;  /* 0x000000ffff207224 */ /* 0x000fe200078e0002 */
[----:B------:R-:W3:Y:S02]  /*b860*/  LDSM.16.MT88.4 R20, [R202+0x1c800] ;  /* 0x01c80000ca14783b */ /* 0x000ee40000004200 */
[----:B------:R-:W-:-:S04]  /*b870*/  LOP3.LUT R0, R233, UR39, R0, 0x96, !PT ;  /* 0x00000027e9007c12 */ /* 0x000fc8000f8e9600 */
[----:B-1----:R-:W-:Y:S01]  /*b880*/  HMMA.16816.F32 R196, R8, R4, R108 ;  /* 0x0000000408c4723c */ /* 0x002fe2000000186c */
[----:B------:R-:W-:-:S07]  /*b890*/  IMAD.WIDE.U32 R2, R0, -0x326172a9, RZ ;  /* 0xcd9e8d5700027825 */ /* 0x000fce00078e00ff */
[C---:B------:R-:W-:Y:S01]  /*b8a0*/  HMMA.16816.F32 R180, R8.reuse, R6, R112 ;  /* 0x0000000608b4723c */ /* 0x040fe20000001870 */
[----:B------:R-:W1:Y:S07]  /*b8b0*/  LDSM.16.MT88.4 R4, [R201+0x1e800] ;  /* 0x01e80000c904783b */ /* 0x000e6e0000004200 */
[----:B--2---:R-:W-:Y:S07]  /*b8c0*/  HMMA.16816.F32 R144, R8, R24, R40 ;  /* 0x000000180890723c */ /* 0x004fee0000001828 */
[----:B------:R-:W-:Y:S01]  /*b8d0*/  MOV R43, R238 ;  /* 0x000000ee002b7202 */ /* 0x000fe20000000f00 */
[----:B------:R-:W-:Y:S01]  /*b8e0*/  IMAD.MOV.U32 R42, RZ, RZ, R187 ;  /* 0x000000ffff2a7224 */ /* 0x000fe200078e00bb */
[----:B------:R-:W-:-:S02]  /*b8f0*/  MOV R238, R249 ;  /* 0x000000f900ee7202 */ /* 0x000fc40000000f00 */
[----:B------:R-:W-:Y:S02]  /*b900*/  MOV R41, R185 ;  /* 0x000000b900297202 */ /* 0x000fe40000000f00 */
[----:B------:R-:W-:Y:S02]  /*b910*/  MOV R249, R186 ;  /* 0x000000ba00f97202 */ /* 0x000fe40000000f00 */
[----:B------:R-:W-:Y:S01]  /*b920*/  HMMA.16816.F32 R184, R8, R26, R104 ;  /* 0x0000001a08b8723c */ /* 0x000fe20000001868 */
[----:B------:R-:W2:Y:S01]  /*b930*/  LDSM.16.MT88.4 R24, [R200+0x1e800] ;  /* 0x01e80000c818783b */ /* 0x000ea20000004200 */
[----:B------:R-:W-:Y:S01]  /*b940*/  MOV R40, R42 ;  /* 0x0000002a00287202 */ /* 0x000fe20000000f00 */
[----:B------:R-:W-:Y:S01]  /*b950*/  IMAD.MOV.U32 R42, RZ, RZ, R34 ;  /* 0x000000ffff2a7224 */ /* 0x000fe200078e0022 */
[----:B------:R-:W-:-:S03]  /*b960*/  MOV R34, R148 ;  /* 0x0000009400227202 */ /* 0x000fc60000000f00 */
[----:B------:R-:W-:Y:S01]  /*b970*/  MOV R107, R177 ;  /* 0x000000b1006b7202 */ /* 0x000fe20000000f00 */
[----:B------:R-:W-:Y:S01]  /*b980*/  IMAD.MOV.U32 R105, RZ, RZ, R179 ;  /* 0x000000ffff697224 */ /* 0x000fe200078e00b3 */
[----:B------:R-:W-:Y:S01]  /*b990*/  MOV R104, R178 ;  /* 0x000000b200687202 */ /* 0x000fe20000000f00 */
[C---:B---3--:R-:W-:Y:S01]  /*b9a0*/  HMMA.16816.F32 R72, R8.reuse, R22, R120 ;  /* 0x000000160848723c */ /* 0x048fe20000001878 */
[----:B------:R-:W-:Y:S01]  /*b9b0*/  MOV R105, R107 ;  /* 0x0000006b00697202 */ /* 0x000fe20000000f00 */
[----:B------:R-:W-:Y:S01]  /*b9c0*/  IMAD.MOV.U32 R107, RZ, RZ, R41 ;  /* 0x000000ffff6b7224 */ /* 0x000fe200078e0029 */
[----:B------:R-:W-:Y:S02]  /*b9d0*/  LOP3.LUT R3, R3, UR16, R104, 0x96, !PT ;  /* 0x0000001003037c12 */ /* 0x000fe4000f8e9668 */
[----:B------:R-:W-:Y:S02]  /*b9e0*/  LOP3.LUT R0, R105, UR14, R2, 0x96, !PT ;  /* 0x0000000e69007c12 */ /* 0x000fe4000f8e9602 */
[----:B------:R-:W-:Y:S01]  /*b9f0*/  MOV R41, R43 ;  /* 0x0000002b00297202 */ /* 0x000fe20000000f00 */
[----:B-1----:R-:W-:Y:S01]  /*ba00*/  HMMA.16816.F32 R136, R8, R6, R136 ;  /* 0x000000060888723c */ /* 0x002fe20000001888 */
[----:B------:R-:W-:Y:S01]  /*ba10*/  IMAD.WIDE.U32 R2, R3, -0x2daee0ad, RZ ;  /* 0xd2511f5303027825 */ /* 0x000fe200078e00ff */
[----:B------:R-:W-:-:S02]  /*ba20*/  MOV R43, R35 ;  /* 0x00000023002b7202 */ /* 0x000fc40000000f00 */
[----:B------:R-:W-:Y:S01]  /*ba30*/  MOV R106, R176 ;  /* 0x000000b0006a7202 */ /* 0x000fe20000000f00 */
[----:B------:R-:W-:Y:S01]  /*ba40*/  IMAD.MOV.U32 R35, RZ, RZ, R149 ;  /* 0x000000ffff237224 */ /* 0x000fe200078e0095 */
[----:B------:R-:W-:Y:S01]  /*ba50*/  LOP3.LUT R3, R3, UR13, R227, 0x96, !PT ;  /* 0x0000000d03037c12 */ /* 0x000fe2000f8e96e3 */
[----:B------:R-:W-:Y:S01]  /*ba60*/  IMAD.WIDE.U32 R6, R0, -0x2daee0ad, RZ ;  /* 0xd2511f5300067825 */ /* 0x000fe200078e00ff */
[----:B------:R-:W-:Y:S01]  /*ba70*/  MOV R104, R106 ;  /* 0x0000006a00687202 */ /* 0x000fe20000000f00 */
[----:B------:R-:W-:Y:S01]  /*ba80*/  HMMA.16816.F32 R132, R8, R4, R132 ;  /* 0x000000040884723c */ /* 0x000fe20000001884 */
[----:B------:R-:W-:Y:S02]  /*ba90*/  MOV R123, R37 ;  /* 0x00000025007b7202 */ /* 0x000fe40000000f00 */
[----:B------:R-:W-:Y:S01]  /*baa0*/  LOP3.LUT R0, R7, UR11, R2, 0x96, !PT ;  /* 0x0000000b07007c12 */ /* 0x000fe2000f8e9602 */
[----:B------:R-:W-:-:S04]  /*bab0*/  IMAD.WIDE.U32 R2, R3, -0x326172a9, RZ ;  /* 0xcd9e8d5703027825 */ /* 0x000fc800078e00ff */
[----:B------:R-:W-:Y:S01]  /*bac0*/  IMAD.WIDE.U32 R148, R0, -0x326172a9, RZ ;  /* 0xcd9e8d5700947825 */ /* 0x000fe200078e00ff */
[----:B------:R-:W-:Y:S01]  /*bad0*/  LOP3.LUT R3, R3, UR12, R104, 0x96, !PT ;  /* 0x0000000c03037c12 */ /* 0x000fe2000f8e9668 */
[C---:B------:R-:W-:Y:S01]  /*bae0*/  HMMA.16816.F32 R176, R8.reuse, R20, R116 ;  /* 0x0000001408b0723c */ /* 0x040fe20000001874 */
[----:B------:R-:W1:Y:S01]  /*baf0*/  LDSM.16.MT88.4 R20, [R203+0x1e800] ;  /* 0x01e80000cb14783b */ /* 0x000e620000004200 */
[----:B------:R-:W-:Y:S01]  /*bb00*/  FFMA.FTZ R0, R107, c[0x0][0x23c], -R12 ;  /* 0x00008f006b007a23 */ /* 0x000fe2000001080c */
[----:B------:R-:W-:Y:S02]  /*bb10*/  MOV R107, R40 ;  /* 0x00000028006b7202 */ /* 0x000fe40000000f00 */
[----:B------:R-:W-:Y:S01]  /*bb20*/  MOV R40, R41 ;  /* 0x0000002900287202 */ /* 0x000fe20000000f00 */
[----:B------:R-:W-:Y:S01]  /*bb30*/  IMAD.MOV.U32 R41, RZ, RZ, R42 ;  /* 0x000000ffff297224 */ /* 0x000fe200078e002a */
[----:B------:R-:W-:Y:S01]  /*bb40*/  MOV R42, R43 ;  /* 0x0000002b002a7202 */ /* 0x000fe20000000f00 */
        /* <DEDUP_REMOVED lines=11> */
[----:B------:R-:W-:Y:S01]  /*bc00*/  LOP3.LUT R4, R149, UR10, R2, 0x96, !PT ;  /* 0x0000000a95047c12 */ /* 0x000fe2000f8e9602 */
[----:B------:R-:W-:Y:S01]  /*bc10*/  IMAD.WIDE.U32 R2, R3, -0x2daee0ad, RZ ;  /* 0xd2511f5303027825 */ /* 0x000fe200078e00ff */
[----:B------:R-:W-:Y:S01]  /*bc20*/  MOV R239, R240 ;  /* 0x000000f000ef7202 */ /* 0x000fe20000000f00 */
[----:B------:R-:W-:Y:S01]  /*bc30*/  HMMA.16816.F32 R56, R8, R26, R128 ;  /* 0x0000001a0838723c */ /* 0x000fe20000001880 */
[----:B------:R-:W-:Y:S01]  /*bc40*/  MOV R34, R35 ;  /* 0x0000002300227202 */ /* 0x000fe20000000f00 */
[----:B------:R2:W-:Y:S01]  /*bc50*/  MUFU.EX2 R240, R0 ;  /* 0x0000000000f07308 */ /* 0x0005e20000000800 */
[----:B------:R-:W-:Y:S01]  /*bc60*/  MOV R35, R32 ;  /* 0x0000002000237202 */ /* 0x000fe20000000f00 */
[----:B------:R-:W-:Y:S01]  /*bc70*/  IMAD.MOV.U32 R32, RZ, RZ, R33 ;  /* 0x000000ffff207224 */ /* 0x000fe200078e0021 */
[----:B------:R-:W-:Y:S01]  /*bc80*/  MOV R105, R40 ;  /* 0x0000002800697202 */ /* 0x000fe20000000f00 */
[----:B------:R-:W3:Y:S01]  /*bc90*/  LDSM.16.MT88.4 R24, [R202+0x1e800] ;  /* 0x01e80000ca18783b */ /* 0x000ee20000004200 */
[----:B------:R-:W-:-:S02]  /*bca0*/  MOV R40, R43 ;  /* 0x0000002b00287202 */ /* 0x000fc40000000f00 */
[----:B------:R-:W-:Y:S02]  /*bcb0*/  MOV R33, R236 ;  /* 0x000000ec00217202 */ /* 0x000fe40000000f00 */
[----:B------:R-:W-:Y:S01]  /*bcc0*/  MOV R236, R237 ;  /* 0x000000ed00ec7202 */ /* 0x000fe20000000f00 */
[----:B------:R-:W-:Y:S01]  /*bcd0*/  IMAD.MOV.U32 R237, RZ, RZ, R238 ;  /* 0x000000ffffed7224 */ /* 0x000fe200078e00ee */
[----:B------:R-:W-:Y:S02]  /*bce0*/  MOV R238, R239 ;  /* 0x000000ef00ee7202 */ /* 0x000fe40000000f00 */
[----:B------:R-:W-:Y:S02]  /*bcf0*/  MOV R111, R40 ;  /* 0x00000028006f7202 */ /* 0x000fe40000000f00 */
[----:B------:R-:W-:Y:S01]  /*bd00*/  MOV R104, R41 ;  /* 0x0000002900687202 */ /* 0x000fe20000000f00 */
[--C-:B--2---:R-:W-:Y:S01]  /*bd10*/  FFMA.FTZ R0, R107, c[0x0][0x23c], -R12.reuse ;  /* 0x00008f006b007a23 */ /* 0x104fe2000001080c */
[----:B------:R-:W-:Y:S01]  /*bd20*/  MOV R107, R42 ;  /* 0x0000002a006b7202 */ /* 0x000fe20000000f00 */
[----:B------:R-:W-:Y:S01]  /*bd30*/  IMAD.WIDE.U32 R42, R4, -0x2daee0ad, RZ ;  /* 0xd2511f53042a7825 */ /* 0x000fe200078e00ff */
[----:B------:R-:W-:Y:S01]  /*bd40*/  MOV R109, R106 ;  /* 0x0000006a006d7202 */ /* 0x000fe20000000f00 */
[----:B------:R2:W4:Y:S01]  /*bd50*/  MUFU.EX2 R239, R0 ;  /* 0x0000000000ef7308 */ /* 0x0005220000000800 */
[----:B------:R-:W-:Y:S01]  /*bd60*/  MOV R106, R35 ;  /* 0x00000023006a7202 */ /* 0x000fe20000000f00 */
[----:B------:R-:W-:Y:S01]  /*bd70*/  FFMA.FTZ R4, R105, c[0x0][0x23c], -R12 ;  /* 0x00008f0069047a23 */ /* 0x000fe2000001080c */
        /* <DEDUP_REMOVED lines=12> */
[----:B-1----:R-:W-:Y:S01]  /*be40*/  HMMA.16816.F32 R160, R8, R20, R160 ;  /* 0x0000001408a0723c */ /* 0x002fe200000018a0 */
[----:B--2---:R-:W-:Y:S01]  /*be50*/  LOP3.LUT R0, R3, UR9, R6, 0x96, !PT ;  /* 0x0000000903007c12 */ /* 0x004fe2000f8e9606 */
[----:B------:R-:W-:-:S04]  /*be60*/  IMAD.WIDE.U32 R2, R2, -0x326172a9, RZ ;  /* 0xcd9e8d5702027825 */ /* 0x000fc800078e00ff */
[----:B------:R-:W-:Y:S01]  /*be70*/  IMAD.WIDE.U32 R40, R0, -0x326172a9, RZ ;  /* 0xcd9e8d5700287825 */ /* 0x000fe200078e00ff */
[----:B------:R-:W-:Y:S01]  /*be80*/  SHF.R.U32.HI R6, RZ, 0x10, R2 ;  /* 0x00000010ff067819 */ /* 0x000fe20000011602 */
[C---:B------:R-:W-:Y:S01]  /*be90*/  HMMA.16816.F32 R48, R8.reuse, R22, R48 ;  /* 0x000000160830723c */ /* 0x040fe20000001830 */
[C---:B------:R-:W-:Y:S01]  /*bea0*/  LOP3.LUT R18, R2.reuse, 0xff, RZ, 0xc0, !PT ;  /* 0x000000ff02127812 */ /* 0x040fe200078ec0ff */
[----:B------:R-:W-:Y:S01]  /*beb0*/  FFMA.FTZ R0, R247, c[0x0][0x23c], -R12 ;  /* 0x00008f00f7007a23 */ /* 0x000fe2000001080c */
[----:B------:R-:W-:Y:S01]  /*bec0*/  SHF.R.U32.HI R7, RZ, 0x18, R2 ;  /* 0x00000018ff077819 */ /* 0x000fe20000011602 */
[----:B------:R-:W-:Y:S01]  /*bed0*/  LDSM.16.MT88.4 R20, [R203+0x19000] ;  /* 0x01900000cb14783b */ /* 0x000fe20000004200 */
[----:B-----5:R-:W-:Y:S01]  /*bee0*/  LOP3.LUT R4, R2, 0xffff, RZ, 0xc0, !PT ;  /* 0x0000ffff02047812 */ /* 0x020fe200078ec0ff */
[----:B------:R1:W-:Y:S02]  /*bef0*/  MUFU.EX2 R237, R0 ;  /* 0x0000000000ed7308 */ /* 0x0003e40000000800 */
[----:B---3--:R-:W-:Y:S01]  /*bf00*/  HMMA.16816.F32 R164, R8, R24, R164 ;  /* 0x0000001808a4723c */ /* 0x008fe200000018a4 */
[----:B------:R-:W-:-:S02]  /*bf10*/  SHF.R.U32.HI R5, RZ, 0x8, R4 ;  /* 0x00000008ff057819 */ /* 0x000fc40000011604 */
[----:B------:R-:W-:Y:S02]  /*bf20*/  LOP3.LUT R4, R6, 0xff, RZ, 0xc0, !PT ;  /* 0x000000ff06047812 */ /* 0x000fe400078ec0ff */
[----:B------:R-:W-:Y:S02]  /*bf30*/  PRMT R6, R18, 0x5410, R5 ;  /* 0x0000541012067816 */ /* 0x000fe40000000005 */
[----:B------:R-:W-:Y:S01]  /*bf40*/  PRMT R7, R4, 0x5410, R7 ;  /* 0x0000541004077816 */ /* 0x000fe20000000007 */
[----:B------:R-:W-:Y:S01]  /*bf50*/  HMMA.16816.F32 R44, R8, R26, R44 ;  /* 0x0000001a082c723c */ /* 0x000fe2000000182c */
[----:B------:R-:W-:Y:S04]  /*bf60*/  LDSM.16.MT88.4 R24, [R201+0x19000] ;  /* 0x01900000c918783b */ /* 0x000fe80000004200 */
[----:B------:R-:W-:Y:S01]  /*bf70*/  LDSM.16.MT88.4 R8, [R202+0x19000] ;  /* 0x01900000ca08783b */ /* 0x000fe20000004200 */
[----:B-1----:R-:W-:Y:S01]  /*bf80*/  LOP3.LUT R0, R3, UR17, R40, 0x96, !PT ;  /* 0x0000001103007c12 */ /* 0x002fe2000f8e9628 */
[----:B------:R-:W-:Y:S01]  /*bf90*/  FFMA.FTZ R3, R109, c[0x0][0x23c], -R13 ;  /* 0x00008f006d037a23 */ /* 0x000fe2000001080d */
[----:B------:R-:W-:-:S02]  /*bfa0*/  MOV R109, R110 ;  /* 0x0000006e006d7202 */ /* 0x000fc40000000f00 */
[----:B------:R-:W-:Y:S01]  /*bfb0*/  MOV R110, R111 ;  /* 0x0000006f006e7202 */ /* 0x000fe20000000f00 */
[----:B------:R-:W-:Y:S01]  /*bfc0*/  IMAD.MOV.U32 R111, RZ, RZ, R104 ;  /* 0x000000ffff6f7224 */ /* 0x000fe200078e0068 */
[----:B------:R-:W-:Y:S01]  /*bfd0*/  MOV R104, R105 ;  /* 0x0000006900687202 */ /* 0x000fe20000000f00 */
[----:B------:R-:W-:Y:S01]  /*bfe0*/  FFMA.FTZ R4, R109, c[0x0][0x23c], -R13 ;  /* 0x00008f006d047a23 */ /* 0x000fe2000001080d */
[----:B------:R-:W-:Y:S01]  /*bff0*/  MOV R105, R106 ;  /* 0x0000006a00697202 */ /* 0x000fe20000000f00 */
[----:B------:R-:W-:Y:S01]  /*c000*/  IMAD.MOV.U32 R106, RZ, RZ, R107 ;  /* 0x000000ffff6a7224 */ /* 0x000fe200078e006b */
[----:B------:R-:W-:Y:S01]  /*c010*/  MOV R107, R34 ;  /* 0x00000022006b7202 */ /* 0x000fe20000000f00 */
[----:B------:R1:W-:Y:S01]  /*c020*/  MUFU.EX2 R233, R4 ;  /* 0x0000000400e97308 */ /* 0x0003e20000000800 */
[----:B------:R-:W-:Y:S01]  /*c030*/  MOV R34, R35 ;  /* 0x0000002300227202 */ /* 0x000fe20000000f00 */
[----:B------:R-:W-:Y:S01]  /*c040*/  IMAD.MOV.U32 R35, RZ, RZ, R32 ;  /* 0x000000ffff237224 */ /* 0x000fe200078e0020 */
[----:B------:R-:W-:Y:S01]  /*c050*/  LOP3.LUT R2, R0, 0xffff, RZ, 0xc0, !PT ;  /* 0x0000ffff00027812 */ /* 0x000fe200078ec0ff */
[----:B------:R-:W-:Y:S01]  /*c060*/  IMAD.MOV.U32 R108, RZ, RZ, R111 ;  /* 0x000000ffff6c7224 */ /* 0x000fe200078e006f */
[----:B------:R-:W-:Y:S01]  /*c070*/  MOV R32, R33 ;  /* 0x0000002100207202 */ /* 0x000fe20000000f00 */
[----:B------:R-:W-:Y:S01]  /*c080*/  IMAD.MOV.U32 R111, RZ, RZ, R106 ;  /* 0x000000ffff6f7224 */ /* 0x000fe200078e006a */
[----:B------:R-:W-:Y:S01]  /*c090*/  MOV R33, R236 ;  /* 0x000000ec00217202 */ /* 0x000fe20000000f00 */
[----:B------:R-:W-:Y:S01]  /*c0a0*/  IMAD.MOV.U32 R106, RZ, RZ, R35 ;  /* 0x000000ffff6a7224 */ /* 0x000fe200078e0023 */
[----:B------:R2:W3:Y:S01]  /*c0b0*/  MUFU.EX2 R236, R3 ;  /* 0x0000000300ec7308 */ /* 0x0004e20000000800 */
[----:B------:R-:W-:Y:S01]  /*c0c0*/  SHF.R.U32.HI R2, RZ, 0x8, R2 ;  /* 0x00000008ff027819 */ /* 0x000fe20000011602 */
[----:B------:R-:W-:Y:S01]  /*c0d0*/  IMAD.MOV.U32 R35, RZ, RZ, R241 ;  /* 0x000000ffff237224 */ /* 0x000fe200078e00f1 */
[----:B------:R-:W-:-:S02]  /*c0e0*/  SHF.R.U32.HI R5, RZ, 0x10, R0 ;  /* 0x00000010ff057819 */ /* 0x000fc40000011600 */
[----:B------:R-:W-:Y:S02]  /*c0f0*/  MOV R109, R104 ;  /* 0x00000068006d7202 */ /* 0x000fe40000000f00 */
[----:B-1----:R-:W-:Y:S02]  /*c100*/  SHF.R.U32.HI R4, RZ, 0x18, R0 ;  /* 0x00000018ff047819 */ /* 0x002fe40000011600 */
[----:B------:R-:W-:Y:S02]  /*c110*/  MOV R104, R107 ;  /* 0x0000006b00687202 */ /* 0x000fe40000000f00 */
[----:B------:R-:W-:Y:S02]  /*c120*/  MOV R107, R32 ;  /* 0x00000020006b7202 */ /* 0x000fe40000000f00 */
[----:B------:R-:W-:Y:S02]  /*c130*/  MOV R241, R30 ;  /* 0x0000001e00f17202 */ /* 0x000fe40000000f00 */
[----:B------:R-:W-:-:S02]  /*c140*/  MOV R32, R31 ;  /* 0x0000001f00207202 */ /* 0x000fc40000000f00 */
[----:B--2---:R-:W-:Y:S02]  /*c150*/  LOP3.LUT R3, R0, 0xff, RZ, 0xc0, !PT ;  /* 0x000000ff00037812 */ /* 0x004fe400078ec0ff */
[----:B------:R-:W-:Y:S02]  /*c160*/  MOV R118, R106 ;  /* 0x0000006a00767202 */ /* 0x000fe40000000f00 */
[----:B------:R-:W-:Y:S02]  /*c170*/  PRMT R2, R3, 0x5410, R2 ;  /* 0x0000541003027816 */ /* 0x000fe40000000002 */
[----:B------:R-:W-:Y:S01]  /*c180*/  LOP3.LUT R3, R5, 0xff, RZ, 0xc0, !PT ;  /* 0x000000ff05037812 */ /* 0x000fe200078ec0ff */
[----:B------:R-:W-:Y:S01]  /*c190*/  FFMA.FTZ R5, R110, c[0x0][0x23c], -R13 ;  /* 0x00008f006e057a23 */ /* 0x000fe2000001080d */
[----:B------:R-:W-:Y:S01]  /*c1a0*/  MOV R110, R105 ;  /* 0x00000069006e7202 */ /* 0x000fe20000000f00 */
[----:B------:R-:W-:Y:S01]  /*c1b0*/  HSET2.LE.AND R0, R2, R251, PT ;  /* 0x000000fb02007233 */ /* 0x000fe20003803000 */
[----:B----4-:R-:W-:Y:S01]  /*c1c0*/  F2FP.PACK_AB R2, R239, R240 ;  /* 0x000000f0ef02723e */ /* 0x010fe200000000ff */
[----:B------:R-:W-:Y:S01]  /*c1d0*/  MUFU.EX2 R232, R5 ;  /* 0x0000000500e87308 */ /* 0x000fe20000000800 */
[----:B------:R-:W-:Y:S01]  /*c1e0*/  MOV R105, R34 ;  /* 0x0000002200697202 */ /* 0x000fe20000000f00 */
[----:B------:R-:W-:Y:S01]  /*c1f0*/  IMAD.MOV.U32 R114, RZ, RZ, R110 ;  /* 0x000000ffff727224 */ /* 0x000fe200078e006e */
[----:B------:R-:W-:-:S02]  /*c200*/  PRMT R3, R3, 0x5410, R4 ;  /* 0x0000541003037816 */ /* 0x000fc40000000004 */
[----:B------:R-:W-:Y:S01]  /*c210*/  MOV R34, R33 ;  /* 0x0000002100227202 */ /* 0x000fe20000000f00 */
[----:B------:R-:W-:Y:S01]  /*c220*/  IMAD.MOV.U32 R33, RZ, RZ, R28 ;  /* 0x000000ffff217224 */ /* 0x000fe200078e001c */
[----:B------:R-:W-:Y:S01]  /*c230*/  LOP3.LUT R4, R0, R2, RZ, 0xc0, !PT ;  /* 0x0000000200047212 */ /* 0x000fe200078ec0ff */
[----:B------:R-:W-:Y:S01]  /*c240*/  FFMA.FTZ R2, R29, c[0x0][0x23c], -R13 ;  /* 0x00008f001d027a23 */ /* 0x000fe2000001080d */
[----:B------:R-:W-:Y:S01]  /*c250*/  HSET2.LE.AND R0, R3, R251, PT ;  /* 0x000000fb03007233 */ /* 0x000fe20003803000 */
[----:B------:R-:W1:Y:S01]  /*c260*/  LDSM.16.MT88.4 R28, [R200+0x19000] ;  /* 0x01900000c81c783b */ /* 0x000e620000004200 */
[----:B------:R-:W-:Y:S01]  /*c270*/  MOV R3, R108 ;  /* 0x0000006c00037202 */ /* 0x000fe20000000f00 */
[----:B------:R3:W2:Y:S01]  /*c280*/  MUFU.EX2 R227, R2 ;  /* 0x0000000200e37308 */ /* 0x0006a20000000800 */
[----:B------:R-:W-:Y:S01]  /*c290*/  MOV R117, R107 ;  /* 0x0000006b00757202 */ /* 0x000fe20000000f00 */
[----:B------:R-:W-:Y:S01]  /*c2a0*/  IMAD.MOV.U32 R107, RZ, RZ, R36 ;  /* 0x000000ffff6b7224 */ /* 0x000fe200078e0024 */
[----:B------:R-:W-:Y:S01]  /*c2b0*/  MOV R108, R38 ;  /* 0x00000026006c7202 */ /* 0x000fe20000000f00 */
[----:B------:R-:W-:Y:S01]  /*c2c0*/  IMAD.MOV.U32 R119, RZ, RZ, R105 ;  /* 0x000000ffff777224 */ /* 0x000fe200078e0069 */
[----:B------:R-:W-:Y:S01]  /*c2d0*/  MOV R106, R39 ;  /* 0x00000027006a7202 */ /* 0x000fe20000000f00 */
[----:B------:R-:W-:Y:S01]  /*c2e0*/  IMAD.MOV.U32 R116, RZ, RZ, R34 ;  /* 0x000000ffff747224 */ /* 0x000fe200078e0022 */
[----:B------:R-:W4:Y:S01]  /*c2f0*/  LDSM.16.MT88.4 R36, [R200+0x1b000] ;  /* 0x01b00000c824783b */ /* 0x000f220000004200 */
[----:B------:R-:W-:Y:S01]  /*c300*/  MOV R115, R109 ;  /* 0x0000006d00737202 */ /* 0x000fe20000000f00 */
[----:B------:R-:W-:Y:S01]  /*c310*/  IMAD.MOV.U32 R109, RZ, RZ, R33 ;  /* 0x000000ffff6d7224 */ /* 0x000fe200078e0021 */
[----:B------:R-:W-:-:S02]  /*c320*/  MOV R113, R111 ;  /* 0x0000006f00717202 */ /* 0x000fc40000000f00 */
[----:B------:R-:W-:Y:S02]  /*c330*/  MOV R111, R35 ;  /* 0x00000023006f7202 */ /* 0x000fe40000000f00 */
[----:B------:R-:W-:Y:S02]  /*c340*/  MOV R110, R32 ;  /* 0x00000020006e7202 */ /* 0x000fe40000000f00 */
[----:B---3--:R-:W-:Y:S01]  /*c350*/  F2FP.PACK_AB R2, R233, R236 ;  /* 0x000000ece902723e */ /* 0x008fe200000000ff */
[----:B------:R-:W-:Y:S01]  /*c360*/  LDSM.16.MT88.4 R32, [R201+0x1d000] ;  /* 0x01d00000c920783b */ /* 0x000fe20000004200 */
[----:B------:R-:W-:Y:S02]  /*c370*/  MOV R112, R104 ;  /* 0x0000006800707202 */ /* 0x000fe40000000f00 */
[----:B------:R-:W-:Y:S01]  /*c380*/  LOP3.LUT R5, R0, R2, RZ, 0xc0, !PT ;  /* 0x0000000200057212 */ /* 0x000fe200078ec0ff */
[----:B------:R-:W-:Y:S01]  /*c390*/  HSET2.LE.AND R0, R6, R251, PT ;  /* 0x000000fb06007233 */ /* 0x000fe20003803000 */
[----:B------:R-:W-:-:S02]  /*c3a0*/  F2FP.PACK_AB R2, R237, R238 ;  /* 0x000000eeed02723e */ /* 0x000fc400000000ff */
[----:B------:R-:W-:Y:S02]  /*c3b0*/  MOV R247, R110 ;  /* 0x0000006e00f77202 */ /* 0x000fe40000000f00 */
[----:B------:R-:W-:Y:S01]  /*c3c0*/  LOP3.LUT R6, R0, R2, RZ, 0xc0, !PT ;  /* 0x0000000200067212 */ /* 0x000fe200078ec0ff */
[----:B------:R-:W-:Y:S01]  /*c3d0*/  HSET2.LE.AND R0, R7, R251, PT ;  /* 0x000000fb07007233 */ /* 0x000fe20003803000 */
[----:B--2---:R-:W-:Y:S02]  /*c3e0*/  F2FP.PACK_AB R2, R227, R232 ;  /* 0x000000e8e302723e */ /* 0x004fe400000000ff */
[----:B------:R-:W-:Y:S02]  /*c3f0*/  MOV R149, R111 ;  /* 0x0000006f00957202 */ /* 0x000fe40000000f00 */
[----:B------:R-:W-:Y:S02]  /*c400*/  LOP3.LUT R7, R0, R2, RZ, 0xc0, !PT ;  /* 0x0000000200077212 */ /* 0x000fe400078ec0ff */
[----:B------:R-:W-:Y:S01]  /*c410*/  MOV R18, R117 ;  /* 0x0000007500127202 */ /* 0x000fe20000000f00 */
[----:B------:R-:W-:Y:S01]  /*c420*/  FFMA.FTZ R0, R149, c[0x0][0x23c], -R12 ;  /* 0x00008f0095007a23 */ /* 0x000fe2000001080c */
[----:B------:R-:W-:-:S03]  /*c430*/  MOV R2, R113 ;  /* 0x0000007100027202 */ /* 0x000fc60000000f00 */
[C---:B-1----:R-:W-:Y:S01]  /*c440*/  HMMA.16816.F32 R152, R4.reuse, R28, R152 ;  /* 0x0000001c0498723c */ /* 0x042fe20000001898 */
[----:B------:R1:W-:Y:S07]  /*c450*/  MUFU.EX2 R149, R0 ;  /* 0x0000000000957308 */ /* 0x0003ee0000000800 */
[C---:B------:R-:W-:Y:S01]  /*c460*/  HMMA.16816.F32 R52, R4.reuse, R30, R52 ;  /* 0x0000001e0434723c */ /* 0x040fe20000001834 */
[----:B------:R-:W2:Y:S07]  /*c470*/  LDSM.16.MT88.4 R28, [R201+0x1b000] ;  /* 0x01b00000c91c783b */ /* 0x000eae0000004200 */
[----:B------:R-:W-:Y:S01]  /*c480*/  HMMA.16816.F32 R60, R4, R24, R60 ;  /* 0x00000018043c723c */ /* 0x000fe2000000183c */
[----:B-1----:R-:W-:Y:S01]  /*c490*/  FFMA.FTZ R0, R18, c[0x0][0x23c], -R12 ;  /* 0x00008f0012007a23 */ /* 0x002fe2000001080c */
[----:B------:R-:W-:-:S03]  /*c4a0*/  MOV R18, R150 ;  /* 0x0000009600127202 */ /* 0x000fc60000000f00 */
[----:B------:R1:W-:Y:S03]  /*c4b0*/  MUFU.EX2 R150, R0 ;  /* 0x0000000000967308 */ /* 0x0003e60000000800 */
[C---:B------:R-:W-:Y:S01]  /*c4c0*/  HMMA.16816.F32 R68, R4.reuse, R26, R68 ;  /* 0x0000001a0444723c */ /* 0x040fe20000001844 */
[----:B------:R-:W3:Y:S07]  /*c4d0*/  LDSM.16.MT88.4 R24, [R203+0x1b000] ;  /* 0x01b00000cb18783b */ /* 0x000eee0000004200 */
[C---:B------:R-:W-:Y:S08]  /*c4e0*/  HMMA.16816.F32 R76, R4.reuse, R20, R76 ;  /* 0x00000014044c723c */ /* 0x040ff0000000184c */
[C---:B------:R-:W-:Y:S01]  /*c4f0*/  HMMA.16816.F32 R80, R4.reuse, R22, R80 ;  /* 0x000000160450723c */ /* 0x040fe20000001850 */
[----:B------:R-:W5:Y:S07]  /*c500*/  LDSM.16.MT88.4 R20, [R202+0x1b000] ;  /* 0x01b00000ca14783b */ /* 0x000f6e0000004200 */
[C---:B------:R-:W-:Y:S08]  /*c510*/  HMMA.16816.F32 R84, R4.reuse, R8, R84 ;  /* 0x000000080454723c */ /* 0x040ff00000001854 */
[C---:B------:R-:W-:Y:S01]  /*c520*/  HMMA.16816.F32 R88, R4.reuse, R10, R88 ;  /* 0x0000000a0458723c */ /* 0x040fe20000001858 */
[----:B------:R-:W5:Y:S07]  /*c530*/  LDSM.16.MT88.4 R8, [R200+0x1d000] ;  /* 0x01d00000c808783b */ /* 0x000f6e0000004200 */
[C---:B----4-:R-:W-:Y:S07]  /*c540*/  HMMA.16816.F32 R96, R4.reuse, R38, R96 ;  /* 0x000000260460723c */ /* 0x050fee0000001860 */
[----:B------:R-:W-:Y:S01]  /*c550*/  MOV R39, R106 ;  /* 0x0000006a00277202 */ /* 0x000fe20000000f00 */
[----:B------:R-:W-:Y:S01]  /*c560*/  IMAD.MOV.U32 R38, RZ, RZ, R107 ;  /* 0x000000ffff267224 */ /* 0x000fe200078e006b */
[C---:B------:R-:W-:Y:S07]  /*c570*/  HMMA.16816.F32 R92, R4.reuse, R36, R92 ;  /* 0x00000024045c723c */ /* 0x040fee000000185c */
[----:B------:R-:W-:Y:S01]  /*c580*/  MOV R36, R118 ;  /* 0x0000007600247202 */ /* 0x000fe20000000f00 */
[----:B--2---:R-:W-:Y:S01]  /*c590*/  HMMA.16816.F32 R104, R4, R30, R192 ;  /* 0x0000001e0468723c */ /* 0x004fe200000018c0 */
[----:B------:R-:W-:-:S06]  /*c5a0*/  MOV R37, R112 ;  /* 0x0000007000257202 */ /* 0x000fcc0000000f00 */
[----:B------:R-:W-:Y:S01]  /*c5b0*/  MOV R194, R108 ;  /* 0x0000006c00c27202 */ /* 0x000fe20000000f00 */
[----:B------:R-:W-:Y:S01]  /*c5c0*/  IMAD.MOV.U32 R195, RZ, RZ, R109 ;  /* 0x000000ffffc37224 */ /* 0x000fe200078e006d */
[----:B------:R-:W-:Y:S01]  /*c5d0*/  MOV R193, R123 ;  /* 0x0000007b00c17202 */ /* 0x000fe20000000f00 */
[----:B---3--:R-:W-:Y:S01]  /*c5e0*/  HMMA.16816.F32 R108, R4, R24, R228 ;  /* 0x00000018046c723c */ /* 0x008fe200000018e4 */
[----:B------:R-:W-:-:S04]  /*c5f0*/  IMAD.MOV.U32 R192, RZ, RZ, R119 ;  /* 0x000000ffffc07224 */ /* 0x000fc800078e0077 */
[----:B-1----:R-:W-:Y:S02]  /*c600*/  FFMA.FTZ R0, R192, c[0x0][0x23c], -R12 ;  /* 0x00008f00c0007a23 */ /* 0x002fe4000001080c */
[----:B------:R-:W-:Y:S01]  /*c610*/  IMAD.MOV.U32 R231, RZ, RZ, R116 ;  /* 0x000000ffffe77224 */ /* 0x000fe200078e0074 */
[C---:B-----5:R-:W-:Y:S01]  /*c620*/  HMMA.16816.F32 R120, R4.reuse, R22, R168 ;  /* 0x000000160478723c */ /* 0x060fe200000018a8 */
[----:B------:R-:W-:Y:S01]  /*c630*/  IMAD.MOV.U32 R230, RZ, RZ, R114 ;  /* 0x000000ffffe67224 */ /* 0x000fe200078e0072 */
[----:B------:R-:W-:Y:S01]  /*c640*/  MOV R229, R115 ;  /* 0x0000007300e57202 */ /* 0x000fe20000000f00 */
[----:B------:R1:W-:Y:S02]  /*c650*/  MUFU.EX2 R192, R0 ;  /* 0x0000000000c07308 */ /* 0x0003e40000000800 */
[----:B------:R-:W-:Y:S02]  /*c660*/  IMAD.MOV.U32 R228, RZ, RZ, R230 ;  /* 0x000000ffffe47224 */ /* 0x000fe400078e00e6 */
[----:B------:R-:W-:Y:S01]  /*c670*/  IMAD.MOV.U32 R230, RZ, RZ, R39 ;  /* 0x000000ffffe67224 */ /* 0x000fe200078e0027 */
[----:B------:R-:W-:Y:S01]  /*c680*/  HMMA.16816.F32 R116, R4, R20, R172 ;  /* 0x000000140474723c */ /* 0x000fe200000018ac */
[----:B------:R-:W2:Y:S01]  /*c690*/  LDSM.16.MT88.4 R20, [R203+0x1d000] ;  /* 0x01d00000cb14783b */ /* 0x000ea20000004200 */
[----:B------:R-:W-:-:S06]  /*c6a0*/  MOV R39, R19 ;  /* 0x0000001300277202 */ /* 0x000fcc0000000f00 */
[----:B------:R-:W-:Y:S01]  /*c6b0*/  HMMA.16816.F32 R124, R4, R8, R156 ;  /* 0x00000008047c723c */ /* 0x000fe2000000189c */
[----:B------:R-:W-:Y:S01]  /*c6c0*/  LDSM.16.MT88.4 R156, [R200+0x19800] ;  /* 0x01980000c89c783b */ /* 0x000fe20000004200 */
[----:B-1----:R-:W-:Y:S01]  /*c6d0*/  FFMA.FTZ R0, R2, c[0x0][0x23c], -R12 ;  /* 0x00008f0002007a23 */ /* 0x002fe2000001080c */
[----:B------:R-:W-:-:S03]  /*c6e0*/  LOP3.LUT R2, R41, UR8, R148, 0x96, !PT ;  /* 0x0000000829027c12 */ /* 0x000fc6000f8e9694 */
[----:B------:R1:W-:Y:S02]  /*c6f0*/  MUFU.EX2 R148, R0 ;  /* 0x0000000000947308 */ /* 0x0003e40000000800 */
[C---:B------:R-:W-:Y:S01]  /*c700*/  HMMA.16816.F32 R128, R4.reuse, R10, R140 ;  /* 0x0000000a0480723c */ /* 0x040fe2000000188c */
[----:B------:R-:W3:Y:S07]  /*c710*/  LDSM.16.MT88.4 R8, [R202+0x1d000] ;  /* 0x01d00000ca08783b */ /* 0x000eee0000004200 */
[----:B------:R-:W-:Y:S01]  /*c720*/  HMMA.16816.F32 R140, R4, R32, R144 ;  /* 0x00000020048c723c */ /* 0x000fe20000001890 */
[----:B-1----:R-:W-:-:S07]  /*c730*/  FFMA.FTZ R0, R229, c[0x0][0x23c], -R13 ;  /* 0x00008f00e5007a23 */ /* 0x002fce000001080d */
[C---:B------:R-:W-:Y:S01]  /*c740*/  HMMA.16816.F32 R100, R4.reuse, R28, R100 ;  /* 0x0000001c0464723c */ /* 0x040fe20000001864 */
[----:B------:R-:W1:Y:S01]  /*c750*/  LDSM.16.MT88.4 R28, [R201+0x1f000] ;  /* 0x01f00000c91c783b */ /* 0x000e620000004200 */
[----:B------:R-:W-:Y:S01]  /*c760*/  MOV R229, R231 ;  /* 0x000000e700e57202 */ /* 0x000fe20000000f00 */
[----:B------:R4:W-:Y:S01]  /*c770*/  MUFU.EX2 R19, R0 ;  /* 0x0000000000137308 */ /* 0x0009e20000000800 */
[----:B------:R-:W-:Y:S02]  /*c780*/  MOV R231, R38 ;  /* 0x0000002600e77202 */ /* 0x000fe40000000f00 */
[----:B------:R-:W-:Y:S01]  /*c790*/  MOV R38, R3 ;  /* 0x0000000300267202 */ /* 0x000fe20000000f00 */
[----:B------:R-:W-:Y:S01]  /*c7a0*/  IMAD.WIDE.U32 R2, R2, -0x2daee0ad, RZ ;  /* 0xd2511f5302027825 */ /* 0x000fe200078e00ff */
[----:B------:R-:W-:Y:S04]  /*c7b0*/  HMMA.16816.F32 R32, R4, R34, R184 ;  /* 0x000000220420723c */ /* 0x000fe800000018b8 */
[----:B------:R-:W-:-:S04]  /*c7c0*/  LOP3.LUT R12, R2, 0xff, RZ, 0xc0, !PT ;  /* 0x000000ff020c7812 */ /* 0x000fc800078ec0ff */
[----:B--2---:R-:W-:Y:S01]  /*c7d0*/  HMMA.16816.F32 R172, R4, R22, R180 ;  /* 0x0000001604ac723c */ /* 0x004fe200000018b4 */
[----:B----4-:R-:W-:-:S07]  /*c7e0*/  LOP3.LUT R0, R2, 0xffff, RZ, 0xc0, !PT ;  /* 0x0000ffff02007812 */ /* 0x010fce00078ec0ff */
[C---:B------:R-:W-:Y:S01]  /*c7f0*/  HMMA.16816.F32 R112, R4.reuse, R26, R188 ;  /* 0x0000001a0470723c */ /* 0x040fe200000018bc */
[----:B------:R-:W2:Y:S07]  /*c800*/  LDSM.16.MT88.4 R24, [R200+0x1f000] ;  /* 0x01f00000c818783b */ /* 0x000eae0000004200 */
[C---:B---3--:R-:W-:Y:S08]  /*c810*/  HMMA.16816.F32 R184, R4.reuse, R8, R176 ;  /* 0x0000000804b8723c */ /* 0x048ff000000018b0 */
[C---:B------:R-:W-:Y:S01]  /*c820*/  HMMA.16816.F32 R180, R4.reuse, R10, R72 ;  /* 0x0000000a04b4723c */ /* 0x040fe20000001848 */
[----:B------:R-:W3:Y:S04]  /*c830*/  LDSM.16.MT88.4 R8, [R203+0x1f000] ;  /* 0x01f00000cb08783b */ /* 0x000ee80000004200 */
[----:B------:R-:W-:Y:S03]  /*c840*/  LDSM.16.MT88.4 R72, [R201+0x1b800] ;  /* 0x01b80000c948783b */ /* 0x000fe60000004200 */
[C---:B------:R-:W-:Y:S01]  /*c850*/  HMMA.16816.F32 R168, R4.reuse, R20, R196 ;  /* 0x0000001404a8723c */ /* 0x040fe200000018c4 */
[----:B------:R-:W4:Y:S06]  /*c860*/  LDSM.16.MT88.4 R20, [R202+0x1f000] ;  /* 0x01f00000ca14783b */ /* 0x000f2c0000004200 */
[----:B------:R-:W-:Y:S01]  /*c870*/  MOV R199, R36 ;  /* 0x0000002400c77202 */ /* 0x000fe20000000f00 */
[----:B-1----:R-:W-:Y:S01]  /*c880*/  HMMA.16816.F32 R132, R4, R28, R132 ;  /* 0x0000001c0484723c */ /* 0x002fe20000001884 */
[----:B------:R-:W-:-:S07]  /*c890*/  IMAD.MOV.U32 R198, RZ, RZ, R37 ;  /* 0x000000ffffc67224 */ /* 0x000fce00078e0025 */
[C---:B------:R-:W-:Y:S01]  /*c8a0*/  HMMA.16816.F32 R188, R4.reuse, R30, R136 ;  /* 0x0000001e04bc723c */ /* 0x040fe20000001888 */
[----:B------:R-:W-:Y:S07]  /*c8b0*/  LDSM.16.MT88.4 R136, [R201+0x1f800] ;  /* 0x01f80000c988783b */ /* 0x000fee0000004200 */
[C---:B--2---:R-:W-:Y:S01]  /*c8c0*/  HMMA.16816.F32 R176, R4.reuse, R24, R64 ;  /* 0x0000001804b0723c */ /* 0x044fe20000001840 */
[----:B------:R-:W-:Y:S07]  /*c8d0*/  LDSM.16.MT88.4 R64, [R200+0x1b800] ;  /* 0x01b80000c840783b */ /* 0x000fee0000004200 */
[C---:B------:R-:W-:Y:S01]  /*c8e0*/  HMMA.16816.F32 R24, R4.reuse, R26, R56 ;  /* 0x0000001a0418723c */ /* 0x040fe20000001838 */
[----:B------:R-:W-:Y:S07]  /*c8f0*/  LDSM.16.MT88.4 R56, [R202+0x19800] ;  /* 0x01980000ca38783b */ /* 0x000fee0000004200 */
[C---:B---3--:R-:W-:Y:S07]  /*c900*/  HMMA.16816.F32 R160, R4.reuse, R8, R160 ;  /* 0x0000000804a0723c */ /* 0x048fee00000018a0 */
[----:B------:R-:W-:Y:S01]  /*c910*/  SHF.R.U32.HI R8, RZ, 0x10, R2 ;  /* 0x00000010ff087819 */ /* 0x000fe20000011602 */
[----:B------:R-:W-:Y:S01]  /*c920*/  HMMA.16816.F32 R28, R4, R10, R48 ;  /* 0x0000000a041c723c */ /* 0x000fe20000001830 */
[----:B------:R-:W-:Y:S01]  /*c930*/  LDSM.16.MT88.4 R48, [R203+0x19800] ;  /* 0x01980000cb30783b */ /* 0x000fe20000004200 */
[----:B------:R-:W-:Y:S01]  /*c940*/  FFMA.FTZ R9, R18, c[0x0][0x23c], -R13 ;  /* 0x00008f0012097a23 */ /* 0x000fe2000001080d */
[----:B------:R-:W-:-:S03]  /*c950*/  LOP3.LUT R8, R8, 0xff, RZ, 0xc0, !PT ;  /* 0x000000ff08087812 */ /* 0x000fc600078ec0ff */
[----:B------:R1:W2:Y:S01]  /*c960*/  MUFU.EX2 R18, R9 ;  /* 0x0000000900127308 */ /* 0x0002a20000000800 */
[----:B------:R-:W-:Y:S01]  /*c970*/  SHF.R.U32.HI R11, RZ, 0x18, R2 ;  /* 0x00000018ff0b7819 */ /* 0x000fe20000011602 */
[C---:B----4-:R-:W-:Y:S01]  /*c980*/  HMMA.16816.F32 R164, R4.reuse, R20, R164 ;  /* 0x0000001404a4723c */ /* 0x050fe200000018a4 */
[----:B------:R-:W-:Y:S02]  /*c990*/  LOP3.LUT R2, R3, UR18, R42, 0x96, !PT ;  /* 0x0000001203027c12 */ /* 0x000fe4000f8e962a */
[----:B------:R-:W3:Y:S01]  /*c9a0*/  LDSM.16.MT88.4 R40, [R201+0x19800] ;  /* 0x01980000c928783b */ /* 0x000ee20000004200 */
[----:B------:R-:W-:Y:S01]  /*c9b0*/  SHF.R.U32.HI R10, RZ, 0x8, R0 ;  /* 0x00000008ff0a7819 */ /* 0x000fe20000011600 */
[--C-:B------:R-:W-:Y:S01]  /*c9c0*/  FFMA.FTZ R0, R228, c[0x0][0x23c], -R13.reuse ;  /* 0x00008f00e4007a23 */ /* 0x100fe2000001080d */
[----:B------:R-:W-:Y:S02]  /*c9d0*/  SHF.R.U32.HI R3, RZ, 0x10, R2 ;  /* 0x00000010ff037819 */ /* 0x000fe40000011602 */
[----:B------:R-:W-:Y:S01]  /*c9e0*/  PRMT R12, R12, 0x5410, R10 ;  /* 0x000054100c0c7816 */ /* 0x000fe2000000000a */
[----:B------:R-:W-:Y:S01]  /*c9f0*/  FFMA.FTZ R10, R229, c[0x0][0x23c], -R13 ;  /* 0x00008f00e50a7a23 */ /* 0x000fe2000001080d */
[----:B------:R-:W-:Y:S01]  /*ca00*/  PRMT R11, R8, 0x5410, R11 ;  /* 0x00005410080b7816 */ /* 0x000fe2000000000b */
[----:B------:R4:W-:Y:S01]  /*ca10*/  MUFU.EX2 R13, R0 ;  /* 0x00000000000d7308 */ /* 0x0009e20000000800 */
[----:B------:R-:W-:Y:S01]  /*ca20*/  SHF.R.U32.HI R8, RZ, 0x18, R2 ;  /* 0x00000018ff087819 */ /* 0x000fe20000011602 */
[----:B------:R-:W-:Y:S01]  /*ca30*/  HMMA.16816.F32 R20, R4, R22, R44 ;  /* 0x000000160414723c */ /* 0x000fe2000000182c */
[----:B-1----:R-:W-:Y:S01]  /*ca40*/  LOP3.LUT R9, R2, 0xff, RZ, 0xc0, !PT ;  /* 0x000000ff02097812 */ /* 0x002fe200078ec0ff */
[----:B------:R-:W-:Y:S01]  /*ca50*/  IMAD.MOV.U32 R229, RZ, RZ, R38 ;  /* 0x000000ffffe57224 */ /* 0x000fe200078e0026 */
[----:B------:R-:W-:-:S03]  /*ca60*/  MOV R228, R39 ;  /* 0x0000002700e47202 */ /* 0x000fc60000000f00 */
[----:B------:R-:W1:Y:S01]  /*ca70*/  MUFU.EX2 R10, R10 ;  /* 0x0000000a000a7308 */ /* 0x000e620000000800 */
[--C-:B------:R-:W-:Y:S01]  /*ca80*/  HSET2.LE.AND R5, R12, R251.reuse, PT ;  /* 0x000000fb0c057233 */ /* 0x100fe20003803000 */
[----:B--2---:R-:W-:Y:S01]  /*ca90*/  F2FP.PACK_AB R4, R18, R19 ;  /* 0x000000131204723e */ /* 0x004fe200000000ff */
        /* <DEDUP_REMOVED lines=8> */
[----:B-1----:R-:W-:Y:S01]  /*cb20*/  F2FP.PACK_AB R8, R10, R13 ;  /* 0x0000000d0a08723e */ /* 0x002fe200000000ff */
        /* <DEDUP_REMOVED lines=22> */
[C---:B---3--:R-:W-:Y:S01]  /*cc90*/  HMMA.16816.F32 R36, R144.reuse, R40, R60 ;  /* 0x000000289024723c */ /* 0x048fe2000000183c */
        /* <DEDUP_REMOVED lines=22> */
[----:B------:R-:W-:Y:S01]  /*ce00*/  FADD.FTZ R244, R148, R2 ;  /* 0x0000000294f47221 */ /* 0x000fe20000010000 */
[----:B------:R-:W-:Y:S01]  /*ce10*/  MOV R148, R252 ;  /* 0x000000fc00947202 */ /* 0x000fe20000000f00 */
        /* <DEDUP_REMOVED lines=24> */
[C---:B-1----:R-:W-:Y:S08]  /*cfa0*/  HMMA.16816.F32 R108, R144.reuse, R112, R168 ;  /* 0x00000070906c723c */ /* 0x042ff000000018a8 */
        /* <DEDUP_REMOVED lines=97> */
[----:B------:R-:W-:Y:S04]  /*d5c0*/  LDSM.16.M88.4 R176, [R151+0x11000] ;  /* 0x0110000097b0783b */ /* 0x000fe80000000200 */
[----:B------:R-:W-:Y:S04]  /*d5d0*/  LDSM.16.M88.4 R172, [R151+0x11800] ;  /* 0x0118000097ac783b */ /* 0x000fe80000000200 */
[----:B----4-:R-:W-:Y:S04]  /*d5e0*/  LDSM.16.M88.4 R8, [R207] ;  /* 0x00000000cf08783b */ /* 0x010fe80000000200 */
[----:B------:R-:W-:Y:S04]  /*d5f0*/  LDSM.16.M88.4 R168, [R210] ;  /* 0x00000000d2a8783b */ /* 0x000fe80000000200 */
[----:B-----5:R-:W3:Y:S04]  /*d600*/  LDSM.16.M88.4 R4, [R206] ;  /* 0x00000000ce04783b */ /* 0x020ee80000000200 */
[----:B------:R-:W4:Y:S04]  /*d610*/  LDSM.16.M88.4 R180, [R225] ;  /* 0x00000000e1b4783b */ /* 0x000f280000000200 */
[----:B------:R-:W5:Y:S04]  /*d620*/  LDSM.16.M88.4 R192, [R224] ;  /* 0x00000000e0c0783b */ /* 0x000f680000000200 */
[----:B------:R-:W1:Y:S04]  /*d630*/  LDSM.16.M88.4 R236, [R223] ;  /* 0x00000000dfec783b */ /* 0x000e680000000200 */
[----:B------:R-:W-:Y:S04]  /*d640*/  LDSM.16.M88.4 R240, [R219] ;  /* 0x00000000dbf0783b */ /* 0x000fe80000000200 */
[----:B------:R-:W0:Y:S01]  /*d650*/  LDGDEPBAR ;  /* 0x00000000000079af */ /* 0x000e220000000000 */
[C---:B---3--:R-:W-:Y:S08]  /*d660*/  HMMA.16816.F32 R32, R4.reuse, R12, RZ ;  /* 0x0000000c0420723c */ /* 0x048ff000000018ff */
[C---:B------:R-:W-:Y:S08]  /*d670*/  HMMA.16816.F32 R28, R4.reuse, R14, RZ ;  /* 0x0000000e041c723c */ /* 0x040ff000000018ff */
[C---:B-1----:R-:W-:Y:S08]  /*d680*/  HMMA.16816.F32 R20, R4.reuse, R24, RZ ;  /* 0x000000180414723c */ /* 0x042ff000000018ff */
[C---:B------:R-:W-:Y:S08]  /*d690*/  HMMA.16816.F32 R188, R4.reuse, R176, RZ ;  /* 0x000000b004bc723c */ /* 0x040ff000000018ff */
[C---:B------:R-:W-:Y:S01]  /*d6a0*/  HMMA.16816.F32 R12, R4.reuse, R26, RZ ;  /* 0x0000001a040c723c */ /* 0x040fe200000018ff */
[----:B------:R-:W-:Y:S07]  /*d6b0*/  LDSM.16.M88.4 R24, [R205+0x10000] ;  /* 0x01000000cd18783b */ /* 0x000fee0000000200 */
[C---:B------:R-:W-:Y:S08]  /*d6c0*/  HMMA.16816.F32 R184, R4.reuse, R178, RZ ;  /* 0x000000b204b8723c */ /* 0x040ff000000018ff */
[C---:B------:R-:W-:Y:S08]  /*d6d0*/  HMMA.16816.F32 R176, R4.reuse, R172, RZ ;  /* 0x000000ac04b0723c */ /* 0x040ff000000018ff */
[----:B------:R-:W-:Y:S01]  /*d6e0*/  HMMA.16816.F32 R172, R4, R174, RZ ;  /* 0x000000ae04ac723c */ /* 0x000fe200000018ff */
[----:B------:R-:W1:Y:S07]  /*d6f0*/  LDSM.16.M88.4 R4, [R209] ;  /* 0x00000000d104783b */ /* 0x000e6e0000000200 */
[C---:B------:R-:W-:Y:S08]  /*d700*/  HMMA.16816.F32 R196, R8.reuse, R168, R32 ;  /* 0x000000a808c4723c */ /* 0x040ff00000001820 */
[C---:B------:R-:W-:Y:S08]  /*d710*/  HMMA.16816.F32 R32, R8.reuse, R170, R28 ;  /* 0x000000aa0820723c */ /* 0x040ff0000000181c */
[C---:B----4-:R-:W-:Y:S01]  /*d720*/  HMMA.16816.F32 R28, R8.reuse, R180, R20 ;  /* 0x000000b4081c723c */ /* 0x050fe20000001814 */
[----:B------:R-:W3:Y:S07]  /*d730*/  LDSM.16.M88.4 R20, [R205+0x10800] ;  /* 0x01080000cd14783b */ /* 0x000eee0000000200 */
[C---:B-----5:R-:W-:Y:S08]  /*d740*/  HMMA.16816.F32 R228, R8.reuse, R192, R188 ;  /* 0x000000c008e4723c */ /* 0x060ff000000018bc */
[C---:B------:R-:W-:Y:S01]  /*d750*/  HMMA.16816.F32 R12, R8.reuse, R182, R12 ;  /* 0x000000b6080c723c */ /* 0x040fe2000000180c */
[----:B------:R-:W4:Y:S07]  /*d760*/  LDSM.16.M88.4 R180, [R205+0x11000] ;  /* 0x01100000cdb4783b */ /* 0x000f2e0000000200 */
[C---:B------:R-:W-:Y:S08]  /*d770*/  HMMA.16816.F32 R188, R8.reuse, R194, R184 ;  /* 0x000000c208bc723c */ /* 0x040ff000000018b8 */
[C---:B------:R-:W-:Y:S01]  /*d780*/  HMMA.16816.F32 R184, R8.reuse, R236, R176 ;  /* 0x000000ec08b8723c */ /* 0x040fe200000018b0 */
[----:B------:R-:W5:Y:S07]  /*d790*/  LDSM.16.M88.4 R176, [R205+0x11800] ;  /* 0x01180000cdb0783b */ /* 0x000f6e0000000200 */
[----:B------:R-:W-:Y:S01]  /*d7a0*/  HMMA.16816.F32 R172, R8, R238, R172 ;  /* 0x000000ee08ac723c */ /* 0x000fe200000018ac */
[----:B------:R-:W-:Y:S04]  /*d7b0*/  LDSM.16.M88.4 R8, [R208] ;  /* 0x00000000d008783b */ /* 0x000fe80000000200 */
[----:B------:R-:W-:Y:S03]  /*d7c0*/  LDSM.16.M88.4 R236, [R151+0x13800] ;  /* 0x0138000097ec783b */ /* 0x000fe60000000200 */
[C---:B-1----:R-:W-:Y:S01]  /*d7d0*/  HMMA.16816.F32 R168, R4.reuse, R24, R196 ;  /* 0x0000001804a8723c */ /* 0x042fe200000018c4 */
[----:B------:R-:W-:Y:S07]  /*d7e0*/  LDSM.16.M88.4 R196, [R204+0x1800] ;  /* 0x00180000ccc4783b */ /* 0x000fee0000000200 */
[C---:B------:R-:W-:Y:S01]  /*d7f0*/  HMMA.16816.F32 R32, R4.reuse, R26, R32 ;  /* 0x0000001a0420723c */ /* 0x040fe20000001820 */
[----:B------:R-:W1:Y:S07]  /*d800*/  LDSM.16.M88.4 R24, [R204] ;  /* 0x00000000cc18783b */ /* 0x000e6e0000000200 */
[C---:B---3--:R-:W-:Y:S08]  /*d810*/  HMMA.16816.F32 R28, R4.reuse, R20, R28 ;  /* 0x00000014041c723c */ /* 0x048ff0000000181c */
[C---:B------:R-:W-:Y:S01]  /*d820*/  HMMA.16816.F32 R12, R4.reuse, R22, R12 ;  /* 0x00000016040c723c */ /* 0x040fe2000000180c */
[----:B------:R-:W3:Y:S07]  /*d830*/  LDSM.16.M88.4 R20, [R204+0x800] ;  /* 0x00080000cc14783b */ /* 0x000eee0000000200 */
[C---:B----4-:R-:W-:Y:S08]  /*d840*/  HMMA.16816.F32 R192, R4.reuse, R180, R228 ;  /* 0x000000b404c0723c */ /* 0x050ff000000018e4 */
[C---:B------:R-:W-:Y:S08]  /*d850*/  HMMA.16816.F32 R188, R4.reuse, R182, R188 ;  /* 0x000000b604bc723c */ /* 0x040ff000000018bc */
[C---:B-----5:R-:W-:Y:S01]  /*d860*/  HMMA.16816.F32 R180, R4.reuse, R176, R184 ;  /* 0x000000b004b4723c */ /* 0x060fe200000018b8 */
[----:B------:R-:W4:Y:S07]  /*d870*/  LDSM.16.M88.4 R184, [R204+0x1000] ;  /* 0x00100000ccb8783b */ /* 0x000f2e0000000200 */
[----:B------:R-:W-:Y:S01]  /*d880*/  HMMA.16816.F32 R176, R4, R178, R172 ;  /* 0x000000b204b0723c */ /* 0x000fe200000018ac */
[----:B------:R-:W-:Y:S07]  /*d890*/  LDSM.16.M88.4 R4, [R206+0x4000] ;  /* 0x00400000ce04783b */ /* 0x000fee0000000200 */
[C---:B-1----:R-:W-:Y:S08]  /*d8a0*/  HMMA.16816.F32 R172, R8.reuse, R24, R168 ;  /* 0x0000001808ac723c */ /* 0x042ff000000018a8 */
[C---:B------:R-:W-:Y:S08]  /*d8b0*/  HMMA.16816.F32 R168, R8.reuse, R26, R32 ;  /* 0x0000001a08a8723c */ /* 0x040ff00000001820 */
[C---:B---3--:R-:W-:Y:S01]  /*d8c0*/  HMMA.16816.F32 R32, R8.reuse, R22, R12 ;  /* 0x000000160820723c */ /* 0x048fe2000000180c */
[----:B------:R-:W1:Y:S07]  /*d8d0*/  LDSM.16.M88.4 R12, [R151+0x12000] ;  /* 0x01200000970c783b */ /* 0x000e6e0000000200 */
[C---:B------:R-:W-:Y:S01]  /*d8e0*/  HMMA.16816.F32 R24, R8.reuse, R20, R28 ;  /* 0x000000140818723c */ /* 0x040fe2000000181c */
[----:B------:R-:W3:Y:S07]  /*d8f0*/  LDSM.16.M88.4 R20, [R151+0x12800] ;  /* 0x012800009714783b */ /* 0x000eee0000000200 */
[C---:B----4-:R-:W-:Y:S08]  /*d900*/  HMMA.16816.F32 R28, R8.reuse, R184, R192 ;  /* 0x000000b8081c723c */ /* 0x050ff000000018c0 */
[C---:B------:R-:W-:Y:S01]  /*d910*/  HMMA.16816.F32 R192, R8.reuse, R196, R180 ;  /* 0x000000c408c0723c */ /* 0x040fe200000018b4 */
[----:B------:R-:W4:Y:S07]  /*d920*/  LDSM.16.M88.4 R180, [R151+0x13000] ;  /* 0x0130000097b4783b */ /* 0x000f2e0000000200 */
[C---:B------:R-:W-:Y:S08]  /*d930*/  HMMA.16816.F32 R184, R8.reuse, R186, R188 ;  /* 0x000000ba08b8723c */ /* 0x040ff000000018bc */
[----:B------:R-:W-:Y:S01]  /*d940*/  HMMA.16816.F32 R196, R8, R198, R176 ;  /* 0x000000c608c4723c */ /* 0x000fe200000018b0 */
[----:B------:R-:W-:Y:S07]  /*d950*/  LDSM.16.M88.4 R8, [R207+0x4000] ;  /* 0x00400000cf08783b */ /* 0x000fee0000000200 */
[C---:B-1----:R-:W-:Y:S08]  /*d960*/  HMMA.16816.F32 R188, R4.reuse, R12, R172 ;  /* 0x0000000c04bc723c */ /* 0x042ff000000018ac */
[C---:B---3--:R-:W-:Y:S01]  /*d970*/  HMMA.16816.F32 R172, R4.reuse, R22, R32 ;  /* 0x0000001604ac723c */ /* 0x048fe20000001820 */
[----:B------:R-:W1:Y:S07]  /*d980*/  LDSM.16.M88.4 R32, [R220] ;  /* 0x00000000dc20783b */ /* 0x000e6e0000000200 */
[C---:B------:R-:W-:Y:S01]  /*d990*/  HMMA.16816.F32 R176, R4.reuse, R14, R168 ;  /* 0x0000000e04b0723c */ /* 0x040fe200000018a8 */
[----:B------:R-:W3:Y:S04]  /*d9a0*/  LDSM.16.M88.4 R12, [R222] ;  /* 0x00000000de0c783b */ /* 0x000ee80000000200 */
[----:B------:R-:W5:Y:S03]  /*d9b0*/  LDSM.16.M88.4 R168, [R221] ;  /* 0x00000000dda8783b */ /* 0x000f660000000200 */
[C---:B----4-:R-:W-:Y:S08]  /*d9c0*/  HMMA.16816.F32 R28, R4.reuse, R180, R28 ;  /* 0x000000b4041c723c */ /* 0x050ff0000000181c */
[C---:B------:R-:W-:Y:S01]  /*d9d0*/  HMMA.16816.F32 R228, R4.reuse, R20, R24 ;  /* 0x0000001404e4723c */ /* 0x040fe20000001818 */
[----:B------:R-:W-:Y:S07]  /*d9e0*/  LDSM.16.M88.4 R20, [R205+0x12000] ;  /* 0x01200000cd14783b */ /* 0x000fee0000000200 */
[C---:B------:R-:W-:Y:S08]  /*d9f0*/  HMMA.16816.F32 R24, R4.reuse, R182, R184 ;  /* 0x000000b60418723c */ /* 0x040ff000000018b8 */
[C---:B------:R-:W-:Y:S08]  /*da00*/  HMMA.16816.F32 R192, R4.reuse, R236, R192 ;  /* 0x000000ec04c0723c */ /* 0x040ff000000018c0 */
[----:B------:R-:W-:Y:S01]  /*da10*/  HMMA.16816.F32 R196, R4, R238, R196 ;  /* 0x000000ee04c4723c */ /* 0x000fe200000018c4 */
[----:B------:R-:W4:Y:S04]  /*da20*/  LDSM.16.M88.4 R4, [R209+0x4000] ;  /* 0x00400000d104783b */ /* 0x000f280000000200 */
[----:B------:R-:W-:Y:S03]  /*da30*/  LDSM.16.M88.4 R236, [R205+0x13800] ;  /* 0x01380000cdec783b */ /* 0x000fe60000000200 */
[C---:B-1----:R-:W-:Y:S01]  /*da40*/  HMMA.16816.F32 R180, R8.reuse, R32, R28 ;  /* 0x0000002008b4723c */ /* 0x042fe2000000181c */
[----:B------:R-:W1:Y:S07]  /*da50*/  LDSM.16.M88.4 R28, [R205+0x13000] ;  /* 0x01300000cd1c783b */ /* 0x000e6e0000000200 */
[C---:B---3--:R-:W-:Y:S08]  /*da60*/  HMMA.16816.F32 R184, R8.reuse, R12, R188 ;  /* 0x0000000c08b8723c */ /* 0x048ff000000018bc */
[C---:B------:R-:W-:Y:S08]  /*da70*/  HMMA.16816.F32 R12, R8.reuse, R14, R176 ;  /* 0x0000000e080c723c */ /* 0x040ff000000018b0 */
[C---:B------:R-:W-:Y:S01]  /*da80*/  HMMA.16816.F32 R176, R8.reuse, R34, R24 ;  /* 0x0000002208b0723c */ /* 0x040fe20000001818 */
[----:B------:R-:W3:Y:S07]  /*da90*/  LDSM.16.M88.4 R24, [R205+0x12800] ;  /* 0x01280000cd18783b */ /* 0x000eee0000000200 */
[C---:B-----5:R-:W-:Y:S08]  /*daa0*/  HMMA.16816.F32 R228, R8.reuse, R168, R228 ;  /* 0x000000a808e4723c */ /* 0x060ff000000018e4 */
[C---:B------:R-:W-:Y:S01]  /*dab0*/  HMMA.16816.F32 R188, R8.reuse, R170, R172 ;  /* 0x000000aa08bc723c */ /* 0x040fe200000018ac */
[----:B------:R-:W-:Y:S07]  /*dac0*/  LDSM.16.M88.4 R172, [R204+0x2000] ;  /* 0x00200000ccac783b */ /* 0x000fee0000000200 */
[C---:B------:R-:W-:Y:S08]  /*dad0*/  HMMA.16816.F32 R192, R8.reuse, R240, R192 ;  /* 0x000000f008c0723c */ /* 0x040ff000000018c0 */
[----:B------:R-:W-:Y:S01]  /*dae0*/  HMMA.16816.F32 R196, R8, R242, R196 ;  /* 0x000000f208c4723c */ /* 0x000fe200000018c4 */
[----:B------:R-:W5:Y:S04]  /*daf0*/  LDSM.16.M88.4 R8, [R208+0x4000] ;  /* 0x00400000d008783b */ /* 0x000f680000000200 */
[----:B------:R-:W-:Y:S03]  /*db00*/  LDSM.16.M88.4 R240, [R204+0x3800] ;  /* 0x00380000ccf0783b */ /* 0x000fe60000000200 */
[C---:B----4-:R-:W-:Y:S08]  /*db10*/  HMMA.16816.F32 R184, R4.reuse, R20, R184 ;  /* 0x0000001404b8723c */ /* 0x050ff000000018b8 */
[C---:B------:R-:W-:Y:S08]  /*db20*/  HMMA.16816.F32 R168, R4.reuse, R22, R12 ;  /* 0x0000001604a8723c */ /* 0x040ff0000000180c */
        /* <DEDUP_REMOVED lines=8> */
[----:B------:R-:W-:Y:S07]  /*dbb0*/  LDSM.16.M88.4 R4, [R206+0x8000] ;  /* 0x00800000ce04783b */ /* 0x000fee0000000200 */
[C---:B-----5:R-:W-:Y:S01]  /*dbc0*/  HMMA.16816.F32 R192, R8.reuse, R172, R184 ;  /* 0x000000ac08c0723c */ /* 0x060fe200000018b8 */
[----:B------:R-:W4:Y:S07]  /*dbd0*/  LDSM.16.M88.4 R184, [R151+0x14000] ;  /* 0x0140000097b8783b */ /* 0x000f2e0000000200 */
[C---:B-1----:R-:W-:Y:S01]  /*dbe0*/  HMMA.16816.F32 R176, R8.reuse, R30, R32 ;  /* 0x0000001e08b0723c */ /* 0x042fe20000001820 */
[----:B------:R-:W1:Y:S07]  /*dbf0*/  LDSM.16.M88.4 R32, [R151+0x15000] ;  /* 0x015000009720783b */ /* 0x000e6e0000000200 */
[C---:B------:R-:W-:Y:S01]  /*dc00*/  HMMA.16816.F32 R180, R8.reuse, R174, R168 ;  /* 0x000000ae08b4723c */ /* 0x040fe200000018a8 */
[----:B------:R-:W5:Y:S07]  /*dc10*/  LDSM.16.M88.4 R168, [R151+0x14800] ;  /* 0x0148000097a8783b */ /* 0x000f6e0000000200 */
[C---:B---3--:R-:W-:Y:S08]  /*dc20*/  HMMA.16816.F32 R172, R8.reuse, R24, R20 ;  /* 0x0000001808ac723c */ /* 0x048ff00000001814 */
[C---:B------:R-:W-:Y:S01]  /*dc30*/  HMMA.16816.F32 R196, R8.reuse, R28, R228 ;  /* 0x0000001c08c4723c */ /* 0x040fe200000018e4 */
[----:B------:R-:W3:Y:S07]  /*dc40*/  LDSM.16.M88.4 R28, [R151+0x15800] ;  /* 0x01580000971c783b */ /* 0x000eee0000000200 */
[C---:B------:R-:W-:Y:S08]  /*dc50*/  HMMA.16816.F32 R24, R8.reuse, R26, R12 ;  /* 0x0000001a0818723c */ /* 0x040ff0000000180c */
[C---:B------:R-:W-:Y:S08]  /*dc60*/  HMMA.16816.F32 R20, R8.reuse, R240, R188 ;  /* 0x000000f00814723c */ /* 0x040ff000000018bc */
[----:B------:R-:W-:Y:S01]  /*dc70*/  HMMA.16816.F32 R12, R8, R242, R236 ;  /* 0x000000f2080c723c */ /* 0x000fe200000018ec */
[----:B------:R-:W-:Y:S07]  /*dc80*/  LDSM.16.M88.4 R8, [R207+0x8000] ;  /* 0x00800000cf08783b */ /* 0x000fee0000000200 */
[C---:B----4-:R-:W-:Y:S01]  /*dc90*/  HMMA.16816.F32 R188, R4.reuse, R184, R192 ;  /* 0x000000b804bc723c */ /* 0x050fe200000018c0 */
[----:B------:R-:W4:Y:S07]  /*dca0*/  LDSM.16.M88.4 R192, [R218] ;  /* 0x00000000dac0783b */ /* 0x000f2e0000000200 */
[C---:B------:R-:W-:Y:S08]  /*dcb0*/  HMMA.16816.F32 R236, R4.reuse, R186, R180 ;  /* 0x000000ba04ec723c */ /* 0x040ff000000018b4 */
[C---:B-1----:R-:W-:Y:S01]  /*dcc0*/  HMMA.16816.F32 R184, R4.reuse, R32, R172 ;  /* 0x0000002004b8723c */ /* 0x042fe200000018ac */
[----:B------:R-:W1:Y:S07]  /*dcd0*/  LDSM.16.M88.4 R172, [R216] ;  /* 0x00000000d8ac783b */ /* 0x000e6e0000000200 */
[C---:B-----5:R-:W-:Y:S08]  /*dce0*/  HMMA.16816.F32 R228, R4.reuse, R168, R196 ;  /* 0x000000a804e4723c */ /* 0x060ff000000018c4 */
[C---:B------:R-:W-:Y:S01]  /*dcf0*/  HMMA.16816.F32 R196, R4.reuse, R170, R176 ;  /* 0x000000aa04c4723c */ /* 0x040fe200000018b0 */
[----:B------:R-:W5:Y:S07]  /*dd00*/  LDSM.16.M88.4 R176, [R217] ;  /* 0x00000000d9b0783b */ /* 0x000f6e0000000200 */
[C---:B------:R-:W-:Y:S01]  /*dd10*/  HMMA.16816.F32 R180, R4.reuse, R34, R24 ;  /* 0x0000002204b4723c */ /* 0x040fe20000001818 */
[----:B------:R-:W2:Y:S04]  /*dd20*/  LDSM.16.M88.4 R32, [R215] ;  /* 0x00000000d720783b */ /* 0x000ea80000000200 */
[----:B------:R-:W-:Y:S03]  /*dd30*/  LDSM.16.M88.4 R24, [R205+0x14000] ;  /* 0x01400000cd18783b */ /* 0x000fe60000000200 */
[C---:B---3--:R-:W-:Y:S08]  /*dd40*/  HMMA.16816.F32 R168, R4.reuse, R28, R20 ;  /* 0x0000001c04a8723c */ /* 0x048ff00000001814 */
[----:B------:R-:W-:Y:S01]  /*dd50*/  HMMA.16816.F32 R28, R4, R30, R12 ;  /* 0x0000001e041c723c */ /* 0x000fe2000000180c */
[----:B------:R-:W3:Y:S07]  /*dd60*/  LDSM.16.M88.4 R4, [R209+0x8000] ;  /* 0x00800000d104783b */ /* 0x000eee0000000200 */
[C---:B----4-:R-:W-:Y:S08]  /*dd70*/  HMMA.16816.F32 R20, R8.reuse, R192, R188 ;  /* 0x000000c00814723c */ /* 0x050ff000000018bc */
[C---:B------:R-:W-:Y:S08]  /*dd80*/  HMMA.16816.F32 R12, R8.reuse, R194, R236 ;  /* 0x000000c2080c723c */ /* 0x040ff000000018ec */
[C---:B-1----:R-:W-:Y:S01]  /*dd90*/  HMMA.16816.F32 R192, R8.reuse, R172, R184 ;  /* 0x000000ac08c0723c */ /* 0x042fe200000018b8 */
[----:B------:R-:W1:Y:S07]  /*dda0*/  LDSM.16.M88.4 R184, [R205+0x14800] ;  /* 0x01480000cdb8783b */ /* 0x000e6e0000000200 */
[C---:B------:R-:W-:Y:S01]  /*ddb0*/  HMMA.16816.F32 R188, R8.reuse, R174, R180 ;  /* 0x000000ae08bc723c */ /* 0x040fe200000018b4 */
[----:B------:R-:W4:Y:S07]  /*ddc0*/  LDSM.16.M88.4 R180, [R205+0x15000] ;  /* 0x01500000cdb4783b */ /* 0x000f2e0000000200 */
[C---:B-----5:R-:W-:Y:S08]  /*ddd0*/  HMMA.16816.F32 R228, R8.reuse, R176, R228 ;  /* 0x000000b008e4723c */ /* 0x060ff000000018e4 */
[C---:B--2---:R-:W-:Y:S08]  /*dde0*/  HMMA.16816.F32 R172, R8.reuse, R32, R168 ;  /* 0x0000002008ac723c */ /* 0x044ff000000018a8 */
[----:B------:R-:W-:Y:S01]  /*ddf0*/  HMMA.16816.F32 R168, R8, R34, R28 ;  /* 0x0000002208a8723c */ /* 0x000fe2000000181c */
[----:B------:R-:W2:Y:S07]  /*de00*/  LDSM.16.M88.4 R28, [R205+0x15800] ;  /* 0x01580000cd1c783b */ /* 0x000eae0000000200 */
[C---:B---3--:R-:W-:Y:S08]  /*de10*/  HMMA.16816.F32 R32, R4.reuse, R24, R20 ;  /* 0x000000180420723c */ /* 0x048ff00000001814 */
[----:B------:R-:W-:Y:S01]  /*de20*/  HMMA.16816.F32 R20, R4, R26, R12 ;  /* 0x0000001a0414723c */ /* 0x000fe2000000180c */
[----:B------:R-:W-:Y:S04]  /*de30*/  LDSM.16.M88.4 R12, [R208+0x8000] ;  /* 0x00800000d00c783b */ /* 0x000fe80000000200 */
[----:B------:R-:W3:Y:S03]  /*de40*/  LDSM.16.M88.4 R24, [R204+0x4000] ;  /* 0x00400000cc18783b */ /* 0x000ee60000000200 */
[----:B------:R-:W-:Y:S01]  /*de50*/  HMMA.16816.F32 R196, R8, R178, R196 ;  /* 0x000000b208c4723c */ /* 0x000fe200000018c4 */
[----:B------:R-:W5:Y:S07]  /*de60*/  LDSM.16.M88.4 R176, [R204+0x4800] ;  /* 0x00480000ccb0783b */ /* 0x000f6e0000000200 */
[C---:B-1----:R-:W-:Y:S08]  /*de70*/  HMMA.16816.F32 R8, R4.reuse, R184, R228 ;  /* 0x000000b80408723c */ /* 0x042ff000000018e4 */
[C---:B----4-:R-:W-:Y:S01]  /*de80*/  HMMA.16816.F32 R228, R4.reuse, R180, R192 ;  /* 0x000000b404e4723c */ /* 0x050fe200000018c0 */
[----:B------:R-:W1:Y:S07]  /*de90*/  LDSM.16.M88.4 R192, [R204+0x5000] ;  /* 0x00500000ccc0783b */ /* 0x000e6e0000000200 */
[C---:B------:R-:W-:Y:S08]  /*dea0*/  HMMA.16816.F32 R196, R4.reuse, R186, R196 ;  /* 0x000000ba04c4723c */ /* 0x040ff000000018c4 */
[C---:B------:R-:W-:Y:S08]  /*deb0*/  HMMA.16816.F32 R188, R4.reuse, R182, R188 ;  /* 0x000000b604bc723c */ /* 0x040ff000000018bc */
[C---:B--2---:R-:W-:Y:S08]  /*dec0*/  HMMA.16816.F32 R184, R4.reuse, R28, R172 ;  /* 0x0000001c04b8723c */ /* 0x044ff000000018ac */
[----:B------:R-:W-:Y:S01]  /*ded0*/  HMMA.16816.F32 R180, R4, R30, R168 ;  /* 0x0000001e04b4723c */ /* 0x000fe200000018a8 */
[----:B------:R-:W-:Y:S07]  /*dee0*/  LDSM.16.M88.4 R28, [R151+0x16000] ;  /* 0x01600000971c783b */ /* 0x000fee0000000200 */
[C---:B---3--:R-:W-:Y:S01]  /*def0*/  HMMA.16816.F32 R172, R12.reuse, R24, R32 ;  /* 0x000000180cac723c */ /* 0x048fe20000001820 */
[----:B------:R-:W2:Y:S07]  /*df00*/  LDSM.16.M88.4 R32, [R204+0x5800] ;  /* 0x00580000cc20783b */ /* 0x000eae0000000200 */
[C---:B------:R-:W-:Y:S01]  /*df10*/  HMMA.16816.F32 R168, R12.reuse, R26, R20 ;  /* 0x0000001a0ca8723c */ /* 0x040fe20000001814 */
[----:B------:R-:W-:Y:S07]  /*df20*/  LDSM.16.M88.4 R24, [R151+0x16800] ;  /* 0x016800009718783b */ /* 0x000fee0000000200 */
[C---:B-----5:R-:W-:Y:S01]  /*df30*/  HMMA.16816.F32 R20, R12.reuse, R176, R8 ;  /* 0x000000b00c14723c */ /* 0x060fe20000001808 */
[----:B------:R-:W3:Y:S07]  /*df40*/  LDSM.16.M88.4 R8, [R206+0xc000] ;  /* 0x00c00000ce08783b */ /* 0x000eee0000000200 */
[C---:B------:R-:W-:Y:S01]  /*df50*/  HMMA.16816.F32 R4, R12.reuse, R178, R196 ;  /* 0x000000b20c04723c */ /* 0x040fe200000018c4 */
[----:B------:R-:W-:Y:S07]  /*df60*/  LDSM.16.M88.4 R176, [R151+0x17800] ;  /* 0x0178000097b0783b */ /* 0x000fee0000000200 */
[C---:B-1----:R-:W-:Y:S08]  /*df70*/  HMMA.16816.F32 R228, R12.reuse, R192, R228 ;  /* 0x000000c00ce4723c */ /* 0x042ff000000018e4 */
[C---:B------:R-:W-:Y:S01]  /*df80*/  HMMA.16816.F32 R196, R12.reuse, R194, R188 ;  /* 0x000000c20cc4723c */ /* 0x040fe200000018bc */
[----:B------:R-:W1:Y:S07]  /*df90*/  LDSM.16.M88.4 R192, [R151+0x17000] ;  /* 0x0170000097c0783b */ /* 0x000e6e0000000200 */
[C---:B--2---:R-:W-:Y:S08]  /*dfa0*/  HMMA.16816.F32 R236, R12.reuse, R32, R184 ;  /* 0x000000200cec723c */ /* 0x044ff000000018b8 */
[----:B------:R-:W-:Y:S01]  /*dfb0*/  HMMA.16816.F32 R188, R12, R34, R180 ;  /* 0x000000220cbc723c */ /* 0x000fe200000018b4 */
[----:B------:R-:W-:Y:S07]  /*dfc0*/  LDSM.16.M88.4 R12, [R214] ;  /* 0x00000000d60c783b */ /* 0x000fee0000000200 */
[C---:B---3--:R-:W-:Y:S01]  /*dfd0*/  HMMA.16816.F32 R32, R8.reuse, R26, R4 ;  /* 0x0000001a0820723c */ /* 0x048fe20000001804 */
[----:B------:R-:W2:Y:S07]  /*dfe0*/  LDSM.16.M88.4 R4, [R207+0xc000] ;  /* 0x00c00000cf04783b */ /* 0x000eae0000000200 */
[C---:B------:R-:W-:Y:S08]  /*dff0*/  HMMA.16816.F32 R184, R8.reuse, R28, R172 ;  /* 0x0000001c08b8723c */ /* 0x040ff000000018ac */
[C---:B------:R-:W-:Y:S01]  /*e000*/  HMMA.16816.F32 R180, R8.reuse, R30, R168 ;  /* 0x0000001e08b4723c */ /* 0x040fe200000018a8 */
[----:B------:R-:W3:Y:S07]  /*e010*/  LDSM.16.M88.4 R168, [R212] ;  /* 0x00000000d4a8783b */ /* 0x000eee0000000200 */
[C---:B-1----:R-:W-:Y:S01]  /*e020*/  HMMA.16816.F32 R28, R8.reuse, R192, R228 ;  /* 0x000000c0081c723c */ /* 0x042fe200000018e4 */
[----:B------:R-:W1:Y:S07]  /*e030*/  LDSM.16.M88.4 R228, [R211] ;  /* 0x00000000d3e4783b */ /* 0x000e6e0000000200 */
[C---:B------:R-:W-:Y:S01]  /*e040*/  HMMA.16816.F32 R172, R8.reuse, R24, R20 ;  /* 0x0000001808ac723c */ /* 0x040fe20000001814 */
[----:B------:R-:W4:Y:S07]  /*e050*/  LDSM.16.M88.4 R20, [R213] ;  /* 0x00000000d514783b */ /* 0x000f2e0000000200 */
[C---:B------:R-:W-:Y:S08]  /*e060*/  HMMA.16816.F32 R24, R8.reuse, R194, R196 ;  /* 0x000000c20818723c */ /* 0x040ff000000018c4 */
[C---:B------:R-:W-:Y:S08]  /*e070*/  HMMA.16816.F32 R196, R8.reuse, R176, R236 ;  /* 0x000000b008c4723c */ /* 0x040ff000000018ec */
[----:B------:R-:W-:Y:S01]  /*e080*/  HMMA.16816.F32 R188, R8, R178, R188 ;  /* 0x000000b208bc723c */ /* 0x000fe200000018bc */
[----:B------:R-:W-:Y:S07]  /*e090*/  LDSM.16.M88.4 R8, [R209+0xc000] ;  /* 0x00c00000d108783b */ /* 0x000fee0000000200 */
[C---:B--2---:R-:W-:Y:S08]  /*e0a0*/  HMMA.16816.F32 R192, R4.reuse, R12, R184 ;  /* 0x0000000c04c0723c */ /* 0x044ff000000018b8 */
[C---:B------:R-:W-:Y:S01]  /*e0b0*/  HMMA.16816.F32 R176, R4.reuse, R14, R180 ;  /* 0x0000000e04b0723c */ /* 0x040fe200000018b4 */
[----:B------:R-:W2:Y:S07]  /*e0c0*/  LDSM.16.M88.4 R12, [R205+0x16000] ;  /* 0x01600000cd0c783b */ /* 0x000eae0000000200 */
[C---:B---3--:R-:W-:Y:S08]  /*e0d0*/  HMMA.16816.F32 R180, R4.reuse, R168, R28 ;  /* 0x000000a804b4723c */ /* 0x048ff0000000181c */
[C---:B------:R-:W-:Y:S01]  /*e0e0*/  HMMA.16816.F32 R28, R4.reuse, R170, R24 ;  /* 0x000000aa041c723c */ /* 0x040fe20000001818 */
[----:B------:R-:W3:Y:S04]  /*e0f0*/  LDSM.16.M88.4 R168, [R205+0x16800] ;  /* 0x01680000cda8783b */ /* 0x000ee80000000200 */
[----:B------:R-:W-:Y:S03]  /*e100*/  LDSM.16.M88.4 R24, [R204+0x6000] ;  /* 0x00600000cc18783b */ /* 0x000fe60000000200 */
[C---:B-1----:R-:W-:Y:S08]  /*e110*/  HMMA.16816.F32 R196, R4.reuse, R228, R196 ;  /* 0x000000e404c4723c */ /* 0x042ff000000018c4 */
[C---:B----4-:R-:W-:Y:S08]  /*e120*/  HMMA.16816.F32 R172, R4.reuse, R20, R172 ;  /* 0x0000001404ac723c */ /* 0x050ff000000018ac */
[C---:B------:R-:W-:Y:S01]  /*e130*/  HMMA.16816.F32 R184, R4.reuse, R22, R32 ;  /* 0x0000001604b8723c */ /* 0x040fe20000001820 */
[----:B------:R-:W1:Y:S07]  /*e140*/  LDSM.16.M88.4 R32, [R205+0x17000] ;  /* 0x01700000cd20783b */ /* 0x000e6e0000000200 */
[----:B------:R-:W-:Y:S01]  /*e150*/  HMMA.16816.F32 R228, R4, R230, R188 ;  /* 0x000000e604e4723c */ /* 0x000fe200000018bc */
[----:B------:R-:W4:Y:S07]  /*e160*/  LDSM.16.M88.4 R4, [R208+0xc000] ;  /* 0x00c00000d004783b */ /* 0x000f2e0000000200 */
[C---:B--2---:R-:W-:Y:S08]  /*e170*/  HMMA.16816.F32 R20, R8.reuse, R12, R192 ;  /* 0x0000000c0814723c */ /* 0x044ff000000018c0 */
[C---:B------:R-:W-:Y:S01]  /*e180*/  HMMA.16816.F32 R12, R8.reuse, R14, R176 ;  /* 0x0000000e080c723c */ /* 0x040fe200000018b0 */
[----:B------:R-:W2:Y:S07]  /*e190*/  LDSM.16.M88.4 R176, [R204+0x6800] ;  /* 0x00680000ccb0783b */ /* 0x000eae0000000200 */
[C---:B---3--:R-:W-:Y:S08]  /*e1a0*/  HMMA.16816.F32 R172, R8.reuse, R168, R172 ;  /* 0x000000a808ac723c */ /* 0x048ff000000018ac */
[C---:B------:R-:W-:Y:S01]  /*e1b0*/  HMMA.16816.F32 R168, R8.reuse, R170, R184 ;  /* 0x000000aa08a8723c */ /* 0x040fe200000018b8 */
[----:B------:R-:W3:Y:S07]  /*e1c0*/  LDSM.16.M88.4 R184, [R205+0x17800] ;  /* 0x01780000cdb8783b */ /* 0x000eee0000000200 */
[----:B-1----:R-:W-:Y:S08]  /*e1d0*/  HMMA.16816.F32 R180, R8, R32, R180 ;  /* 0x0000002008b4723c */ /* 0x002ff000000018b4 */
[C---:B----4-:R-:W-:Y:S01]  /*e1e0*/  HMMA.16816.F32 R192, R4.reuse, R24, R20 ;  /* 0x0000001804c0723c */ /* 0x050fe20000001814 */
[----:B------:R-:W1:Y:S07]  /*e1f0*/  LDSM.16.M88.4 R20, [R204+0x7000] ;  /* 0x00700000cc14783b */ /* 0x000e6e0000000200 */
[----:B------:R-:W-:Y:S01]  /*e200*/  HMMA.16816.F32 R24, R4, R26, R12 ;  /* 0x0000001a0418723c */ /* 0x000fe2000000180c */
[----:B------:R-:W4:Y:S06]  /*e210*/  I2F R12, R2 ;  /* 0x00000002000c7306 */ /* 0x000f2c0000201400 */
[----:B------:R-:W-:Y:S01]  /*e220*/  IADD3 R13, R0, 0x9, RZ ;  /* 0x00000009000d7810 */ /* 0x000fe20007ffe0ff */
[----:B------:R-:W-:Y:S01]  /*e230*/  HMMA.16816.F32 R32, R8, R34, R28 ;  /* 0x000000220820723c */ /* 0x000fe2000000181c */
[----:B------:R5:W1:Y:S07]  /*e240*/  I2F R14, R3 ;  /* 0x00000003000e7306 */ /* 0x000a6e0000201400 */
[----:B--2---:R-:W-:Y:S01]  /*e250*/  HMMA.16816.F32 R28, R4, R176, R172 ;  /* 0x000000b0041c723c */ /* 0x004fe200000018ac */
[----:B------:R-:W2:Y:S01]  /*e260*/  I2F R19, R13 ;  /* 0x0000000d00137306 */ /* 0x000ea20000201400 */
[----:B----4-:R-:W-:Y:S01]  /*e270*/  FFMA.FTZ R15, R12, UR4, R193 ;  /* 0x000000040c0f7c23 */ /* 0x010fe200080100c1 */
[----:B------:R-:W-:-:S05]  /*e280*/  IADD3 R2, R0, 0x10, RZ ;  /* 0x0000001000027810 */ /* 0x000fca0007ffe0ff */
[----:B---3--:R-:W-:Y:S01]  /*e290*/  HMMA.16816.F32 R188, R8, R184, R196 ;  /* 0x000000b808bc723c */ /* 0x008fe200000018c4 */
[----:B------:R-:W3:Y:S06]  /*e2a0*/  I2F R18, R2 ;  /* 0x0000000200127306 */ /* 0x000eec0000201400 */
[----:B------:R-:W-:Y:S01]  /*e2b0*/  FSEL R184, R15, -INF , !P0 ;  /* 0xff8000000fb87808 */ /* 0x000fe20004000000 */
[----:B------:R-:W-:Y:S01]  /*e2c0*/  HMMA.16816.F32 R168, R4, R178, R168 ;  /* 0x000000b204a8723c */ /* 0x000fe200000018a8 */
[----:B------:R-:W-:Y:S01]  /*e2d0*/  ISETP.GE.AND P0, PT, R3, R17, PT ;  /* 0x000000110300720c */ /* 0x000fe20003f06270 */
[----:B-----5:R-:W-:Y:S01]  /*e2e0*/  FFMA.FTZ R3, R12, UR4, R195 ;  /* 0x000000040c037c23 */ /* 0x020fe200080100c3 */
[----:B------:R-:W-:-:S04]  /*e2f0*/  IADD3 R12, R0, 0x11, RZ ;  /* 0x00000011000c7810 */ /* 0x000fc80007ffe0ff */
[----:B------:R-:W4:Y:S01]  /*e300*/  I2F R15, R12 ;  /* 0x0000000c000f7306 */ /* 0x000f220000201400 */
[C---:B-1----:R-:W-:Y:S07]  /*e310*/  HMMA.16816.F32 R172, R4.reuse, R20, R180 ;  /* 0x0000001404ac723c */ /* 0x042fee00000018b4 */
[C---:B------:R-:W-:Y:S01]  /*e320*/  FFMA.FTZ R20, R14.reuse, UR4, R24 ;  /* 0x000000040e147c23 */ /* 0x040fe20008010018 */
[----:B------:R-:W-:Y:S01]  /*e330*/  HMMA.16816.F32 R176, R4, R22, R32 ;  /* 0x0000001604b0723c */ /* 0x000fe20000001820 */
[----:B------:R-:W1:Y:S01]  /*e340*/  LDSM.16.M88.4 R32, [R204+0x7800] ;  /* 0x00780000cc20783b */ /* 0x000e620000000200 */
[----:B------:R-:W-:Y:S01]  /*e350*/  FFMA.FTZ R14, R14, UR4, R26 ;  /* 0x000000040e0e7c23 */ /* 0x000fe2000801001a */
[----:B------:R-:W-:Y:S01]  /*e360*/  FSEL R180, R3, -INF , !P2 ;  /* 0xff80000003b47808 */ /* 0x000fe20005000000 */
[----:B--2---:R-:W-:Y:S01]  /*e370*/  FFMA.FTZ R3, R19, UR4, R25 ;  /* 0x0000000413037c23 */ /* 0x004fe20008010019 */
[----:B------:R-:W-:Y:S01]  /*e380*/  FSEL R149, R20, -INF , !P1 ;  /* 0xff80000014957808 */ /* 0x000fe20004800000 */
[----:B---3--:R-:W-:Y:S01]  /*e390*/  FFMA.FTZ R20, R18, UR4, R30 ;  /* 0x0000000412147c23 */ /* 0x008fe2000801001e */
[----:B------:R-:W-:Y:S01]  /*e3a0*/  ISETP.GE.AND P2, PT, R13, R16, PT ;  /* 0x000000100d00720c */ /* 0x000fe20003f46270 */
[----:B------:R-:W-:-:S04]  /*e3b0*/  DEPBAR.LE SB0, 0x0 ;  /* 0x000080000000791a */ /* 0x000fc80000000000 */
[----:B------:R-:W-:Y:S01]  /*e3c0*/  BAR.SYNC.DEFER_BLOCKING 0x0 ;  /* 0x0000000000007b1d */ /* 0x000fe20000010000 */
[----:B------:R-:W-:Y:S02]  /*e3d0*/  ISETP.GE.AND P1, PT, R13, R17, PT ;  /* 0x000000110d00720c */ /* 0x000fe40003f26270 */
[----:B------:R-:W-:Y:S02]  /*e3e0*/  IADD3 R13, R0, 0x18, RZ ;  /* 0x00000018000d7810 */ /* 0x000fe40007ffe0ff */
[----:B------:R-:W-:Y:S02]  /*e3f0*/  FSEL R181, R14, -INF , !P0 ;  /* 0xff8000000eb57808 */ /* 0x000fe40004000000 */
[----:B------:R-:W2:Y:S01]  /*e400*/  I2F R14, R13 ;  /* 0x0000000d000e7306 */ /* 0x000ea20000201400 */
[----:B------:R-:W-:Y:S02]  /*e410*/  FSEL R150, R3, -INF , !P2 ;  /* 0xff80000003967808 */ /* 0x000fe40005000000 */
[----:B------:R-:W-:-:S02]  /*e420*/  IADD3 R3, R0, 0x19, RZ ;  /* 0x0000001900037810 */ /* 0x000fc40007ffe0ff */
[CC--:B------:R-:W-:Y:S02]  /*e430*/  ISETP.GE.AND P0, PT, R2.reuse, R16.reuse, PT ;  /* 0x000000100200720c */ /* 0x0c0fe40003f06270 */
[-C--:B------:R-:W-:Y:S01]  /*e440*/  ISETP.GE.AND P2, PT, R2, R17.reuse, PT ;  /* 0x000000110200720c */ /* 0x080fe20003f46270 */
[----:B------:R-:W-:Y:S02]  /*e450*/  FFMA.FTZ R2, R19, UR4, R27 ;  /* 0x0000000413027c23 */ /* 0x000fe4000801001b */
[----:B------:R-:W-:Y:S01]  /*e460*/  FFMA.FTZ R19, R18, UR4, R28 ;  /* 0x0000000412137c23 */ /* 0x000fe2000801001c */
[----:B------:R-:W-:Y:S01]  /*e470*/  FSEL R232, R20, -INF , !P2 ;  /* 0xff80000014e87808 */ /* 0x000fe20005000000 */
[----:B------:R-:W3:Y:S01]  /*e480*/  I2F R18, R3 ;  /* 0x0000000300127306 */ /* 0x000ee20000201400 */
[----:B------:R-:W-:Y:S02]  /*e490*/  FSEL R28, R2, -INF , !P1 ;  /* 0xff800000021c7808 */ /* 0x000fe40004800000 */
[----:B------:R-:W-:Y:S01]  /*e4a0*/  FSEL R185, R19, -INF , !P0 ;  /* 0xff80000013b97808 */ /* 0x000fe20004000000 */
[C---:B----4-:R-:W-:Y:S01]  /*e4b0*/  FFMA.FTZ R19, R15.reuse, UR4, R31 ;  /* 0x000000040f137c23 */ /* 0x050fe2000801001f */
[-C--:B------:R-:W-:Y:S01]  /*e4c0*/  ISETP.GE.AND P1, PT, R12, R16.reuse, PT ;  /* 0x000000100c00720c */ /* 0x080fe20003f26270 */
[----:B--2---:R-:W-:Y:S01]  /*e4d0*/  FFMA.FTZ R20, R14, UR4, R168 ;  /* 0x000000040e147c23 */ /* 0x004fe200080100a8 */
[----:B------:R-:W-:Y:S01]  /*e4e0*/  ISETP.GE.AND P0, PT, R12, R17, PT ;  /* 0x000000110c00720c */ /* 0x000fe20003f06270 */
[----:B------:R-:W-:Y:S01]  /*e4f0*/  FFMA.FTZ R12, R15, UR4, R29 ;  /* 0x000000040f0c7c23 */ /* 0x000fe2000801001d */
[----:B------:R-:W-:Y:S01]  /*e500*/  IADD3 R2, R0, 0x20, RZ ;  /* 0x0000002000027810 */ /* 0x000fe20007ffe0ff */
[----:B------:R-:W-:Y:S01]  /*e510*/  FFMA.FTZ R14, R14, UR4, R170 ;  /* 0x000000040e0e7c23 */ /* 0x000fe200080100aa */
[----:B------:R-:W-:Y:S01]  /*e520*/  ISETP.GE.AND P2, PT, R13, R16, PT ;  /* 0x000000100d00720c */ /* 0x000fe20003f46270 */
[----:B-1----:R-:W-:Y:S01]  /*e530*/  HMMA.16816.F32 R24, R4, R32, R188 ;  /* 0x000000200418723c */ /* 0x002fe200000018bc */
[----:B------:R-:W1:Y:S01]  /*e540*/  I2F R15, R2 ;  /* 0x00000002000f7306 */ /* 0x000e620000201400 */
[----:B------:R-:W-:-:S02]  /*e550*/  FSEL R195, R12, -INF , !P1 ;  /* 0xff8000000cc37808 */ /* 0x000fc40004800000 */
[----:B------:R-:W-:Y:S02]  /*e560*/  IADD3 R12, R0, 0x21, RZ ;  /* 0x00000021000c7810 */ /* 0x000fe40007ffe0ff */
[-C--:B------:R-:W-:Y:S02]  /*e570*/  ISETP.GE.AND P1, PT, R13, R17.reuse, PT ;  /* 0x000000110d00720c */ /* 0x080fe40003f26270 */
[----:B------:R-:W-:Y:S01]  /*e580*/  FSEL R227, R19, -INF , !P0 ;  /* 0xff80000013e37808 */ /* 0x000fe20004000000 */
[----:B------:R-:W2:Y:S01]  /*e590*/  I2F R13, R12 ;  /* 0x0000000c000d7306 */ /* 0x000ea20000201400 */
[----:B------:R-:W-:Y:S01]  /*e5a0*/  FSEL R193, R20, -INF , !P2 ;  /* 0xff80000014c17808 */ /* 0x000fe20005000000 */
[C---:B---3--:R-:W-:Y:S01]  /*e5b0*/  FFMA.FTZ R19, R18.reuse, UR4, R169 ;  /* 0x0000000412137c23 */ /* 0x048fe200080100a9 */
[C---:B------:R-:W-:Y:S01]  /*e5c0*/  ISETP.GE.AND P0, PT, R3.reuse, R16, PT ;  /* 0x000000100300720c */ /* 0x040fe20003f06270 */
[----:B------:R-:W-:Y:S01]  /*e5d0*/  HMMA.16816.F32 R20, R8, R186, R228 ;  /* 0x000000ba0814723c */ /* 0x000fe200000018e4 */
[----:B------:R-:W-:Y:S01]  /*e5e0*/  ISETP.GE.AND P2, PT, R3, R17, PT ;  /* 0x000000110300720c */ /* 0x000fe20003f46270 */
[----:B------:R-:W-:Y:S01]  /*e5f0*/  FFMA.FTZ R18, R18, UR4, R171 ;  /* 0x0000000412127c23 */ /* 0x000fe200080100ab */
[----:B------:R-:W-:-:S02]  /*e600*/  IADD3 R3, R0, 0x28, RZ ;  /* 0x0000002800037810 */ /* 0x000fc40007ffe0ff */
[----:B------:R-:W-:Y:S02]  /*e610*/  FSEL R240, R14, -INF , !P1 ;  /* 0xff8000000ef07808 */ /* 0x000fe40004800000 */
[----:B------:R-:W-:Y:S01]  /*e620*/  FSEL R233, R19, -INF , !P0 ;  /* 0xff80000013e97808 */ /* 0x000fe20004000000 */
[----:B------:R3:W-:Y:S01]  /*e630*/  I2F R14, R3 ;  /* 0x00000003000e7306 */ /* 0x0007e20000201400 */
[C---:B------:R-:W-:Y:S01]  /*e640*/  ISETP.GE.AND P1, PT, R2.reuse, R16, PT ;  /* 0x000000100200720c */ /* 0x040fe20003f26270 */
[C---:B-1----:R-:W-:Y:S01]  /*e650*/  FFMA.FTZ R19, R15.reuse, UR4, R172 ;  /* 0x000000040f137c23 */ /* 0x042fe200080100ac */
[----:B------:R-:W-:Y:S01]  /*e660*/  ISETP.GE.AND P0, PT, R2, R17, PT ;  /* 0x000000110200720c */ /* 0x000fe20003f06270 */
[----:B------:R-:W-:Y:S01]  /*e670*/  FFMA.FTZ R9, R15, UR4, R174 ;  /* 0x000000040f097c23 */ /* 0x000fe200080100ae */
[C---:B------:R-:W-:Y:S02]  /*e680*/  IADD3 R2, R0.reuse, 0x29, RZ ;  /* 0x0000002900027810 */ /* 0x040fe40007ffe0ff */
[----:B------:R-:W-:-:S02]  /*e690*/  IADD3 R8, R0, 0x30, RZ ;  /* 0x0000003000087810 */ /* 0x000fc40007ffe0ff */
[----:B------:R-:W1:Y:S01]  /*e6a0*/  I2F R10, R2 ;  /* 0x00000002000a7306 */ /* 0x000e620000201400 */
[----:B------:R-:W-:Y:S02]  /*e6b0*/  FSEL R186, R18, -INF , !P2 ;  /* 0xff80000012ba7808 */ /* 0x000fe40005000000 */
[----:B------:R-:W-:Y:S02]  /*e6c0*/  FSEL R247, R19, -INF , !P1 ;  /* 0xff80000013f77808 */ /* 0x000fe40004800000 */
[CC--:B------:R-:W-:Y:S02]  /*e6d0*/  ISETP.GE.AND P2, PT, R12.reuse, R16.reuse, PT ;  /* 0x000000100c00720c */ /* 0x0c0fe40003f46270 */
[----:B------:R-:W-:Y:S01]  /*e6e0*/  ISETP.GE.AND P1, PT, R12, R17, PT ;  /* 0x000000110c00720c */ /* 0x000fe20003f26270 */
[----:B--2---:R-:W-:Y:S01]  /*e6f0*/  FFMA.FTZ R12, R13, UR4, R173 ;  /* 0x000000040d0c7c23 */ /* 0x004fe200080100ad */
[----:B------:R-:W-:Y:S01]  /*e700*/  FSEL R9, R9, -INF , !P0 ;  /* 0xff80000009097808 */ /* 0x000fe20004000000 */
[----:B------:R-:W2:Y:S01]  /*e710*/  I2F R11, R8 ;  /* 0x00000008000b7306 */ /* 0x000ea20000201400 */
[----:B------:R-:W-:Y:S01]  /*e720*/  FFMA.FTZ R13, R13, UR4, R175 ;  /* 0x000000040d0d7c23 */ /* 0x000fe200080100af */
[----:B------:R-:W-:Y:S01]  /*e730*/  ISETP.GE.AND P0, PT, R3, R16, PT ;  /* 0x000000100300720c */ /* 0x000fe20003f06270 */
[----:B------:R-:W-:Y:S01]  /*e740*/  HMMA.16816.F32 R20, R4, R34, R20 ;  /* 0x000000220414723c */ /* 0x000fe20000001814 */
[----:B------:R4:W-:Y:S01]  /*e750*/  STL [R1+0x10], R9 ;  /* 0x0000100901007387 */ /* 0x0009e20000100800 */
[----:B------:R-:W-:-:S02]  /*e760*/  FSEL R242, R12, -INF , !P2 ;  /* 0xff8000000cf27808 */ /* 0x000fc40005000000 */
[----:B------:R-:W-:Y:S02]  /*e770*/  ISETP.GE.AND P2, PT, R3, R17, PT ;  /* 0x000000110300720c */ /* 0x000fe40003f46270 */
[----:B---3--:R-:W-:Y:S01]  /*e780*/  IADD3 R3, R0, 0x31, RZ ;  /* 0x0000003100037810 */ /* 0x008fe20007ffe0ff */
[C---:B-1----:R-:W-:Y:S01]  /*e790*/  FFMA.FTZ R4, R10.reuse, UR4, R177 ;  /* 0x000000040a047c23 */ /* 0x042fe200080100b1 */
[----:B------:R-:W-:Y:S01]  /*e7a0*/  FSEL R12, R13, -INF , !P1 ;  /* 0xff8000000d0c7808 */ /* 0x000fe20004800000 */
[----:B------:R-:W-:Y:S01]  /*e7b0*/  FFMA.FTZ R6, R10, UR4, R179 ;  /* 0x000000040a067c23 */ /* 0x000fe200080100b3 */
[----:B------:R-:W-:-:S03]  /*e7c0*/  ISETP.GE.AND P1, PT, R2, R16, PT ;  /* 0x000000100200720c */ /* 0x000fc60003f26270 */
[----:B------:R-:W-:Y:S01]  /*e7d0*/  STL [R1+0x4], R12 ;  /* 0x0000040c01007387 */ /* 0x000fe20000100800 */
[----:B------:R-:W-:Y:S01]  /*e7e0*/  FSEL R241, R4, -INF , !P1 ;  /* 0xff80000004f17808 */ /* 0x000fe20004800000 */
[----:B--2---:R-:W-:Y:S01]  /*e7f0*/  FFMA.FTZ R4, R11, UR4, R26 ;  /* 0x000000040b047c23 */ /* 0x004fe2000801001a */
[----:B------:R-:W-:-:S04]  /*e800*/  ISETP.GE.AND P1, PT, R8, R17, PT ;  /* 0x000000110800720c */ /* 0x000fc80003f26270 */
[----:B------:R-:W-:Y:S02]  /*e810*/  FSEL R168, R4, -INF , !P1 ;  /* 0xff80000004a87808 */ /* 0x000fe40004800000 */
[----:B------:R-:W1:Y:S01]  /*e820*/  I2F R4, R0 ;  /* 0x0000000000047306 */ /* 0x000e620000201400 */
[----:B------:R-:W-:Y:S01]  /*e830*/  ISETP.GE.AND P1, PT, R0, R16, PT ;  /* 0x000000100000720c */ /* 0x000fe20003f26270 */
[C---:B----4-:R-:W-:Y:S02]  /*e840*/  FFMA.FTZ R9, R14.reuse, UR4, R176 ;  /* 0x000000040e097c23 */ /* 0x050fe400080100b0 */
[----:B------:R-:W-:-:S03]  /*e850*/  FFMA.FTZ R14, R14, UR4, R178 ;  /* 0x000000040e0e7c23 */ /* 0x000fc600080100b2 */
[----:B------:R-:W-:Y:S02]  /*e860*/  FSEL R243, R9, -INF , !P0 ;  /* 0xff80000009f37808 */ /* 0x000fe40004000000 */
[----:B------:R-:W-:Y:S01]  /*e870*/  I2F R9, R3 ;  /* 0x0000000300097306 */ /* 0x000fe20000201400 */
[----:B------:R-:W-:Y:S02]  /*e880*/  FSEL R7, R14, -INF , !P2 ;  /* 0xff8000000e077808 */ /* 0x000fe40005000000 */
[----:B------:R-:W-:Y:S02]  /*e890*/  ISETP.GE.AND P0, PT, R2, R17, PT ;  /* 0x000000110200720c */ /* 0x000fe40003f06270 */
[-C--:B------:R-:W-:Y:S01]  /*e8a0*/  ISETP.GE.AND P2, PT, R8, R16.reuse, PT ;  /* 0x000000100800720c */ /* 0x080fe20003f46270 */
[----:B------:R2:W-:Y:S01]  /*e8b0*/  STL [R1], R7 ;  /* 0x0000000701007387 */ /* 0x0005e20000100800 */
[----:B------:R-:W-:Y:S01]  /*e8c0*/  IADD3 R2, R0, 0x38, RZ ;  /* 0x0000003800027810 */ /* 0x000fe20007ffe0ff */
[----:B-1----:R-:W-:Y:S01]  /*e8d0*/  FFMA.FTZ R15, R4, UR4, R194 ;  /* 0x00000004040f7c23 */ /* 0x002fe200080100c2 */
[----:B------:R-:W-:Y:S01]  /*e8e0*/  FSEL R171, R6, -INF , !P0 ;  /* 0xff80000006ab7808 */ /* 0x000fe20004000000 */
[----:B------:R-:W-:Y:S01]  /*e8f0*/  FFMA.FTZ R14, R4, UR4, R192 ;  /* 0x00000004040e7c23 */ /* 0x000fe200080100c0 */
[----:B------:R-:W1:Y:S01]  /*e900*/  I2F R5, R2 ;  /* 0x0000000200057306 */ /* 0x000e620000201400 */
[----:B------:R-:W-:-:S03]  /*e910*/  ISETP.GE.AND P0, PT, R3, R16, PT ;  /* 0x000000100300720c */ /* 0x000fc60003f06270 */
[----:B------:R-:W-:Y:S01]  /*e920*/  FSEL R14, R14, -INF , !P1 ;  /* 0xff8000000e0e7808 */ /* 0x000fe20004800000 */
[C---:B-1----:R-:W-:Y:S02]  /*e930*/  FFMA.FTZ R6, R5.reuse, UR4, R20 ;  /* 0x0000000405067c23 */ /* 0x042fe40008010014 */
[----:B------:R-:W-:Y:S02]  /*e940*/  FFMA.FTZ R5, R5, UR4, R22 ;  /* 0x0000000405057c23 */ /* 0x000fe40008010016 */
[----:B--2---:R-:W-:-:S05]  /*e950*/  FFMA.FTZ R7, R11, UR4, R24 ;  /* 0x000000040b077c23 */ /* 0x004fca0008010018 */
[----:B------:R-:W-:Y:S01]  /*e960*/  FSEL R18, R7, -INF , !P2 ;  /* 0xff80000007127808 */ /* 0x000fe20005000000 */
[----:B------:R-:W-:Y:S01]  /*e970*/  FFMA.FTZ R7, R9, UR4, R27 ;  /* 0x0000000409077c23 */ /* 0x000fe2000801001b */
[----:B------:R-:W-:Y:S01]  /*e980*/  ISETP.GE.AND P2, PT, R3, R17, PT ;  /* 0x000000110300720c */ /* 0x000fe20003f46270 */
[----:B------:R-:W-:-:S03]  /*e990*/  FFMA.FTZ R3, R9, UR4, R25 ;  /* 0x0000000409037c23 */ /* 0x000fc60008010019 */
[----:B------:R-:W-:Y:S02]  /*e9a0*/  FSEL R172, R7, -INF , !P2 ;  /* 0xff80000007ac7808 */ /* 0x000fe40005000000 */
[----:B------:R-:W-:Y:S02]  /*e9b0*/  FSEL R169, R3, -INF , !P0 ;  /* 0xff80000003a97808 */ /* 0x000fe40004000000 */
[C---:B------:R-:W-:Y:S02]  /*e9c0*/  ISETP.GE.AND P0, PT, R0.reuse, R17, PT ;  /* 0x000000110000720c */ /* 0x040fe40003f06270 */
[----:B------:R-:W-:Y:S02]  /*e9d0*/  IADD3 R0, R0, 0x39, RZ ;  /* 0x0000003900007810 */ /* 0x000fe40007ffe0ff */
[----:B------:R-:W-:Y:S02]  /*e9e0*/  ISETP.GE.AND P2, PT, R2, R16, PT ;  /* 0x000000100200720c */ /* 0x000fe40003f46270 */
[----:B------:R-:W1:Y:S01]  /*e9f0*/  I2F R3, R0 ;  /* 0x0000000000037306 */ /* 0x000e620000201400 */
[----:B------:R-:W-:-:S02]  /*ea00*/  FSEL R15, R15, -INF , !P0 ;  /* 0xff8000000f0f7808 */ /* 0x000fc40004000000 */
[----:B------:R-:W-:Y:S02]  /*ea10*/  PLOP3.LUT P0, PT, PT, PT, UP0, 0x80, 0x0 ;  /* 0x000000000000781c */ /* 0x000fe40003f0f008 */
[----:B------:R-:W-:Y:S02]  /*ea20*/  FSEL R170, R6, -INF , !P2 ;  /* 0xff80000006aa7808 */ /* 0x000fe40005000000 */
[-C--:B------:R-:W-:Y:S02]  /*ea30*/  ISETP.GE.AND P2, PT, R2, R17.reuse, PT ;  /* 0x000000110200720c */ /* 0x080fe40003f46270 */
[C---:B------:R-:W-:Y:S02]  /*ea40*/  ISETP.GE.AND P1, PT, R0.reuse, R17, PT ;  /* 0x000000110000720c */ /* 0x040fe40003f26270 */
[----:B------:R-:W-:Y:S02]  /*ea50*/  FSEL R189, R5, -INF , !P2 ;  /* 0xff80000005bd7808 */ /* 0x000fe40005000000 */
[----:B------:R-:W-:Y:S01]  /*ea60*/  ISETP.GE.AND P2, PT, R0, R16, PT ;  /* 0x000000100000720c */ /* 0x000fe20003f46270 */
[----:B-1----:R-:W-:-:S02]  /*ea70*/  FFMA.FTZ R0, R3, UR4, R21 ;  /* 0x0000000403007c23 */ /* 0x002fc40008010015 */
        /* <DEDUP_REMOVED lines=78> */
.L_x_836:
[----:B------:R-:W-:Y:S05]  /*ef60*/  BSYNC B0 ;  /* 0x0000000000007941 */ /* 0x000fea0003800000 */
.L_x_835:
[----:B------:R-:W0:Y:S02]  /*ef70*/  LDGDEPBAR ;  /* 0x00000000000079af */ /* 0x000e240000000000 */
.L_x_834:
[----:B------:R2:W-:Y:S01]  /*ef80*/  STL [R1+0x6c], R205 ;  /* 0x00006ccd01007387 */ /* 0x0005e20000100800 */
[----:B------:R-:W-:Y:S02]  /*ef90*/  FMNMX.FTZ R0, R252, R14, !PT ;  /* 0x0000000efc007209 */ /* 0x000fe40007810000 */
[----:B------:R-:W-:Y:S01]  /*efa0*/  MOV R194, R18 ;  /* 0x0000001200c27202 */ /* 0x000fe20000000f00 */
[----:B------:R-:W-:Y:S01]  /*efb0*/  USHF.L.U32 UR6, UR37, 0x1, URZ ;  /* 0x0000000125067899 */ /* 0x000fe2000800063f */
[----:B------:R-:W-:Y:S04]  /*efc0*/  LDSM.16.MT88.4 R20, [R200+0x18000] ;  /* 0x01800000c814783b */ /* 0x000fe80000004200 */
[----:B--2---:R-:W2:Y:S04]  /*efd0*/  LDL.LU R205, [R1+0x10] ;  /* 0x0000100001cd7983 */ /* 0x004ea80000300800 */
[----:B------:R3:W-:Y:S04]  /*efe0*/  STL [R1+0x68], R204 ;  /* 0x000068cc01007387 */ /* 0x0007e80000100800 */
[----:B---3--:R-:W3:Y:S04]  /*eff0*/  LDL.LU R204, [R1+0x4] ;  /* 0x0000040001cc7983 */ /* 0x008ee80000300800 */
[----:B------:R4:W-:Y:S04]  /*f000*/  STL [R1+0x64], R151 ;  /* 0x0000649701007387 */ /* 0x0009e80000100800 */
[----:B----4-:R-:W4:Y:S04]  /*f010*/  LDL.LU R151, [R1] ;  /* 0x0000000001977983 */ /* 0x010f280000300800 */
[----:B-1----:R-:W4:Y:S04]  /*f020*/  LDL R7, [R1+0x44] ;  /* 0x0000440001077983 */ /* 0x002f280000100800 */
[----:B------:R-:W4:Y:S04]  /*f030*/  LDL R3, [R1+0x50] ;  /* 0x0000500001037983 */ /* 0x000f280000100800 */
        /* <DEDUP_REMOVED lines=22> */
[----:B------:R-:W-:-:S04]  /*f1a0*/  FMNMX.FTZ R148, R170, R148, !PT ;  /* 0x00000094aa947209 */ /* 0x000fc80007810000 */
[----:B------:R-:W-:-:S05]  /*f1b0*/  FMNMX.FTZ R148, R182, R148, !PT ;  /* 0x00000094b6947209 */ /* 0x000fca0007810000 */
[----:B------:R-:W1:Y:S02]  /*f1c0*/  SHFL.BFLY PT, R2, R148, 0x2, 0x1f ;  /* 0x0c401f0094027f89 */ /* 0x000e6400000e0000 */
[----:B-1----:R-:W-:Y:S01]  /*f1d0*/  FMNMX.FTZ R148, R148, R2, !PT ;  /* 0x0000000294947209 */ /* 0x002fe20007810000 */
[----:B------:R-:W-:-:S04]  /*f1e0*/  IMAD.U32 R2, RZ, RZ, UR6 ;  /* 0x00000006ff027e24 */ /* 0x000fc8000f8e00ff */
[----:B------:R-:W1:Y:S02]  /*f1f0*/  SHFL.BFLY PT, R5, R148, 0x1, 0x1f ;  /* 0x0c201f0094057f89 */ /* 0x000e6400000e0000 */
[----:B-1----:R-:W-:-:S04]  /*f200*/  FMNMX.FTZ R148, R148, R5, !PT ;  /* 0x0000000594947209 */ /* 0x002fc80007810000 */
[----:B------:R-:W-:Y:S02]  /*f210*/  FSETP.NEU.FTZ.AND P2, PT, R148, -INF , PT ;  /* 0xff8000009400780b */ /* 0x000fe40003f5d000 */
[----:B--2---:R-:W-:-:S04]  /*f220*/  FMNMX.FTZ R0, R205, R0, !PT ;  /* 0x00000000cd007209 */ /* 0x004fc80007810000 */
[----:B---3--:R-:W-:-:S04]  /*f230*/  FMNMX.FTZ R0, R204, R0, !PT ;  /* 0x00000000cc007209 */ /* 0x008fc80007810000 */
[----:B----4-:R-:W-:-:S04]  /*f240*/  FMNMX.FTZ R0, R151, R0, !PT ;  /* 0x0000000097007209 */ /* 0x010fc80007810000 */
[----:B------:R-:W-:Y:S01]  /*f250*/  FMNMX.FTZ R0, R171, R0, !PT ;  /* 0x00000000ab007209 */ /* 0x000fe20007810000 */
[----:B------:R-:W-:-:S03]  /*f260*/  IMAD.WIDE.U32 R174, R7, -0x326172a9, RZ ;  /* 0xcd9e8d5707ae7825 */ /* 0x000fc600078e00ff */
[----:B------:R-:W-:Y:S02]  /*f270*/  FMNMX.FTZ R0, R168, R0, !PT ;  /* 0x00000000a8007209 */ /* 0x000fe40007810000 */
[----:B------:R-:W-:Y:S02]  /*f280*/  LOP3.LUT R3, R175, R3, RZ, 0x3c, !PT ;  /* 0x00000003af037212 */ /* 0x000fe400078e3cff */
[----:B------:R-:W-:Y:S01]  /*f290*/  FMNMX.FTZ R0, R172, R0, !PT ;  /* 0x00000000ac007209 */ /* 0x000fe20007810000 */
[----:B------:R-:W-:-:S03]  /*f2a0*/  IMAD.WIDE.U32 R34, R6, -0x2daee0ad, RZ ;  /* 0xd2511f5306227825 */ /* 0x000fc600078e00ff */
[----:B------:R-:W-:Y:S01]  /*f2b0*/  FMNMX.FTZ R0, R189, R0, !PT ;  /* 0x00000000bd007209 */ /* 0x000fe20007810000 */
[----:B------:R-:W-:Y:S01]  /*f2c0*/  IMAD.WIDE.U32 R32, R3, -0x2daee0ad, RZ ;  /* 0xd2511f5303207825 */ /* 0x000fe200078e00ff */
[----:B------:R-:W-:Y:S02]  /*f2d0*/  LOP3.LUT R2, R35, UR39, R2, 0x96, !PT ;  /* 0x0000002723027c12 */ /* 0x000fe4000f8e9602 */
[----:B------:R-:W-:Y:S02]  /*f2e0*/  FMNMX.FTZ R0, R192, R0, !PT ;  /* 0x00000000c0007209 */ /* 0x000fe40007810000 */
[----:B------:R-:W-:Y:S01]  /*f2f0*/  LOP3.LUT R6, R33, UR15, R34, 0x96, !PT ;  /* 0x0000000f21067c12 */ /* 0x000fe2000f8e9622 */
[----:B------:R-:W-:Y:S02]  /*f300*/  IMAD.WIDE.U32 R2, R2, -0x326172a9, RZ ;  /* 0xcd9e8d5702027825 */ /* 0x000fe400078e00ff */
[----:B------:R-:W1:Y:S02]  /*f310*/  SHFL.BFLY PT, R4, R0, 0x2, 0x1f ;  /* 0x0c401f0000047f89 */ /* 0x000e6400000e0000 */
[----:B------:R-:W-:Y:S01]  /*f320*/  IMAD.WIDE.U32 R30, R6, -0x326172a9, RZ ;  /* 0xcd9e8d57061e7825 */ /* 0x000fe200078e00ff */
[----:B------:R-:W-:-:S04]  /*f330*/  LOP3.LUT R5, R3, UR16, R174, 0x96, !PT ;  /* 0x0000001003057c12 */ /* 0x000fc8000f8e96ae */
[----:B------:R-:W-:-:S05]  /*f340*/  LOP3.LUT R6, R31, UR14, R2, 0x96, !PT ;  /* 0x0000000e1f067c12 */ /* 0x000fca000f8e9602 */
[----:B------:R-:W-:Y:S01]  /*f350*/  IMAD.WIDE.U32 R6, R6, -0x2daee0ad, RZ ;  /* 0xd2511f5306067825 */ /* 0x000fe200078e00ff */
[----:B-1----:R-:W-:-:S03]  /*f360*/  FMNMX.FTZ R0, R0, R4, !PT ;  /* 0x0000000400007209 */ /* 0x002fc60007810000 */
[----:B------:R-:W-:Y:S02]  /*f370*/  FMUL.FTZ R4, R148, c[0x0][0x23c] ;  /* 0x00008f0094047a20 */ /* 0x000fe40000410000 */
[----:B------:R-:W1:Y:S03]  /*f380*/  SHFL.BFLY PT, R10, R0, 0x1, 0x1f ;  /* 0x0c201f00000a7f89 */ /* 0x000e6600000e0000 */
[----:B------:R-:W-:Y:S01]  /*f390*/  FSEL R2, R4, RZ, P2 ;  /* 0x000000ff04027208 */ /* 0x000fe20001000000 */
[----:B------:R-:W-:-:S04]  /*f3a0*/  IMAD.WIDE.U32 R4, R5, -0x2daee0ad, RZ ;  /* 0xd2511f5305047825 */ /* 0x000fc800078e00ff */
[----:B------:R-:W-:Y:S01]  /*f3b0*/  FFMA.FTZ R3, R184, c[0x0][0x23c], -R2 ;  /* 0x00008f00b8037a23 */ /* 0x000fe20000010802 */
[----:B------:R-:W-:Y:S01]  /*f3c0*/  LOP3.LUT R5, R5, UR13, R32, 0x96, !PT ;  /* 0x0000000d05057c12 */ /* 0x000fe2000f8e9620 */
[----:B------:R-:W-:Y:S01]  /*f3d0*/  FFMA.FTZ R14, R14, c[0x0][0x23c], -R2 ;  /* 0x00008f000e0e7a23 */ /* 0x000fe20000010802 */
[----:B------:R-:W-:Y:S01]  /*f3e0*/  LOP3.LUT R8, R7, UR11, R4, 0x96, !PT ;  /* 0x0000000b07087c12 */ /* 0x000fe2000f8e9604 */
[----:B------:R1:W-:Y:S01]  /*f3f0*/  MUFU.EX2 R187, R3 ;  /* 0x0000000300bb7308 */ /* 0x0003e20000000800 */
[----:B------:R-:W-:Y:S01]  /*f400*/  FFMA.FTZ R7, R149, c[0x0][0x23c], -R2 ;  /* 0x00008f0095077a23 */ /* 0x000fe20000010802 */
[----:B------:R-:W-:Y:S01]  /*f410*/  MOV R149, R251 ;  /* 0x000000fb00957202 */ /* 0x000fe20000000f00 */
[----:B------:R-:W-:-:S04]  /*f420*/  IMAD.WIDE.U32 R4, R5, -0x326172a9, RZ ;  /* 0xcd9e8d5705047825 */ /* 0x000fc800078e00ff */
[----:B------:R-:W-:Y:S01]  /*f430*/  IMAD.WIDE.U32 R8, R8, -0x326172a9, RZ ;  /* 0xcd9e8d5708087825 */ /* 0x000fe200078e00ff */
[----:B------:R-:W-:Y:S01]  /*f440*/  LOP3.LUT R5, R5, UR12, R30, 0x96, !PT ;  /* 0x0000000c05057c12 */ /* 0x000fe2000f8e961e */
[----:B------:R2:W-:Y:S01]  /*f450*/  MUFU.EX2 R188, R7 ;  /* 0x0000000700bc7308 */ /* 0x0005e20000000800 */
[----:B-1----:R-:W-:-:S07]  /*f460*/  FMNMX.FTZ R3, R0, R10, !PT ;  /* 0x0000000a00037209 */ /* 0x002fce0007810000 */
[----:B------:R-:W1:Y:S01]  /*f470*/  MUFU.EX2 R16, R14 ;  /* 0x0000000e00107308 */ /* 0x000e620000000800 */
[----:B------:R-:W-:Y:S01]  /*f480*/  LOP3.LUT R0, R9, UR10, R4, 0x96, !PT ;  /* 0x0000000a09007c12 */ /* 0x000fe2000f8e9604 */
[----:B------:R-:W-:Y:S01]  /*f490*/  IMAD.WIDE.U32 R4, R5, -0x2daee0ad, RZ ;  /* 0xd2511f5305047825 */ /* 0x000fe200078e00ff */
[----:B------:R-:W-:-:S03]  /*f4a0*/  FSETP.NEU.FTZ.AND P1, PT, R3, -INF , PT ;  /* 0xff8000000300780b */ /* 0x000fc60003f3d000 */
[----:B------:R-:W-:Y:S01]  /*f4b0*/  IMAD.WIDE.U32 R24, R0, -0x2daee0ad, RZ ;  /* 0xd2511f5300187825 */ /* 0x000fe200078e00ff */
[----:B------:R-:W-:-:S03]  /*f4c0*/  LOP3.LUT R6, R5, UR9, R6, 0x96, !PT ;  /* 0x0000000905067c12 */ /* 0x000fc6000f8e9606 */
[----:B------:R-:W-:Y:S01]  /*f4d0*/  FFMA.FTZ R0, R150, c[0x0][0x23c], -R2 ;  /* 0x00008f0096007a23 */ /* 0x000fe20000010802 */
[----:B------:R-:W-:Y:S01]  /*f4e0*/  LOP3.LUT R4, R25, UR5, R4, 0x96, !PT ;  /* 0x0000000519047c12 */ /* 0x000fe2000f8e9604 */
[----:B------:R-:W-:Y:S02]  /*f4f0*/  FMUL.FTZ R12, R3, c[0x0][0x23c] ;  /* 0x00008f00030c7a20 */ /* 0x000fe40000410000 */
[----:B--2---:R-:W-:Y:S01]  /*f500*/  IMAD.WIDE.U32 R6, R6, -0x326172a9, RZ ;  /* 0xcd9e8d5706067825 */ /* 0x004fe200078e00ff */
[----:B------:R2:W-:Y:S02]  /*f510*/  MUFU.EX2 R26, R0 ;  /* 0x00000000001a7308 */ /* 0x0005e40000000800 */
[----:B------:R-:W-:Y:S01]  /*f520*/  FSEL R12, R12, RZ, P1 ;  /* 0x000000ff0c0c7208 */ /* 0x000fe20000800000 */
[----:B------:R-:W-:Y:S01]  /*f530*/  IMAD.WIDE.U32 R4, R4, -0x326172a9, RZ ;  /* 0xcd9e8d5704047825 */ /* 0x000fe200078e00ff */
[----:B------:R-:W-:-:S03]  /*f540*/  LOP3.LUT R13, R7, UR8, R8, 0x96, !PT ;  /* 0x00000008070d7c12 */ /* 0x000fc6000f8e9608 */
[--C-:B------:R-:W-:Y:S01]  /*f550*/  FFMA.FTZ R9, R180, c[0x0][0x23c], -R12.reuse ;  /* 0x00008f00b4097a23 */ /* 0x100fe2000001080c */
[C---:B------:R-:W-:Y:S01]  /*f560*/  LOP3.LUT R10, R4.reuse, 0xff, RZ, 0xc0, !PT ;  /* 0x000000ff040a7812 */ /* 0x040fe200078ec0ff */
[----:B------:R-:W-:Y:S01]  /*f570*/  FFMA.FTZ R15, R15, c[0x0][0x23c], -R12 ;  /* 0x00008f000f0f7a23 */ /* 0x000fe2000001080c */
[--C-:B------:R-:W-:Y:S01]  /*f580*/  SHF.R.U32.HI R7, RZ, 0x10, R4.reuse ;  /* 0x00000010ff077819 */ /* 0x100fe20000011604 */
[----:B------:R3:W-:Y:S01]  /*f590*/  MUFU.EX2 R183, R9 ;  /* 0x0000000900b77308 */ /* 0x0007e20000000800 */
[----:B------:R-:W-:Y:S02]  /*f5a0*/  SHF.R.U32.HI R11, RZ, 0x18, R4 ;  /* 0x00000018ff0b7819 */ /* 0x000fe40000011604 */
[----:B------:R-:W-:Y:S02]  /*f5b0*/  LOP3.LUT R7, R7, 0xff, RZ, 0xc0, !PT ;  /* 0x000000ff07077812 */ /* 0x000fe400078ec0ff */
[----:B--2---:R-:W-:Y:S02]  /*f5c0*/  LOP3.LUT R0, R4, 0xffff, RZ, 0xc0, !PT ;  /* 0x0000ffff04007812 */ /* 0x004fe400078ec0ff */
[----:B------:R-:W-:Y:S01]  /*f5d0*/  PRMT R11, R7, 0x5410, R11 ;  /* 0x00005410070b7816 */ /* 0x000fe2000000000b */
[----:B------:R-:W-:Y:S01]  /*f5e0*/  MUFU.EX2 R27, R15 ;  /* 0x0000000f001b7308 */ /* 0x000fe20000000800 */
[----:B------:R-:W-:-:S02]  /*f5f0*/  SHF.R.U32.HI R8, RZ, 0x8, R0 ;  /* 0x00000008ff087819 */ /* 0x000fc40000011600 */
[----:B------:R-:W-:Y:S01]  /*f600*/  LOP3.LUT R0, R5, UR17, R6, 0x96, !PT ;  /* 0x0000001105007c12 */ /* 0x000fe2000f8e9606 */
[----:B------:R-:W-:Y:S01]  /*f610*/  FFMA.FTZ R5, R181, c[0x0][0x23c], -R12 ;  /* 0x00008f00b5057a23 */ /* 0x000fe2000001080c */
[----:B------:R-:W-:Y:S02]  /*f620*/  PRMT R10, R10, 0x5410, R8 ;  /* 0x000054100a0a7816 */ /* 0x000fe40000000008 */
[----:B------:R-:W-:Y:S01]  /*f630*/  LOP3.LUT R4, R0, 0xffff, RZ, 0xc0, !PT ;  /* 0x0000ffff00047812 */ /* 0x000fe200078ec0ff */
[----:B------:R2:W-:Y:S01]  /*f640*/  MUFU.EX2 R184, R5 ;  /* 0x0000000500b87308 */ /* 0x0005e20000000800 */
[----:B---3--:R-:W-:Y:S01]  /*f650*/  FFMA.FTZ R9, R28, c[0x0][0x23c], -R12 ;  /* 0x00008f001c097a23 */ /* 0x008fe2000001080c */
[----:B------:R-:W-:Y:S02]  /*f660*/  LOP3.LUT R8, R0, 0xff, RZ, 0xc0, !PT ;  /* 0x000000ff00087812 */ /* 0x000fe400078ec0ff */
[----:B------:R-:W-:-:S04]  /*f670*/  SHF.R.U32.HI R4, RZ, 0x8, R4 ;  /* 0x00000008ff047819 */ /* 0x000fc80000011604 */
[----:B------:R-:W3:Y:S01]  /*f680*/  MUFU.EX2 R150, R9 ;  /* 0x0000000900967308 */ /* 0x000ee20000000800 */
[----:B------:R-:W-:Y:S02]  /*f690*/  PRMT R7, R8, 0x5410, R4 ;  /* 0x0000541008077816 */ /* 0x000fe40000000004 */
[----:B------:R-:W-:Y:S02]  /*f6a0*/  SHF.R.U32.HI R4, RZ, 0x10, R0 ;  /* 0x00000010ff047819 */ /* 0x000fe40000011600 */
[----:B--2---:R-:W-:-:S05]  /*f6b0*/  FSEL R5, R148, RZ, P2 ;  /* 0x000000ff94057208 */ /* 0x004fca0001000000 */
[----:B------:R-:W-:Y:S01]  /*f6c0*/  FADD.FTZ R6, R252, -R5 ;  /* 0x80000005fc067221 */ /* 0x000fe20000010000 */
[----:B------:R-:W-:Y:S01]  /*f6d0*/  FSEL R5, R3, RZ, P1 ;  /* 0x000000ff03057208 */ /* 0x000fe20000800000 */
[----:B-1----:R-:W-:Y:S01]  /*f6e0*/  IMAD.MOV.U32 R252, RZ, RZ, R16 ;  /* 0x000000fffffc7224 */ /* 0x002fe200078e0010 */
[----:B---3--:R-:W-:Y:S01]  /*f6f0*/  F2FP.PACK_AB R8, R150, R184 ;  /* 0x000000b89608723e */ /* 0x008fe200000000ff */
[----:B------:R-:W1:Y:S01]  /*f700*/  LDSM.16.MT88.4 R16, [R201+0x18000] ;  /* 0x01800000c910783b */ /* 0x000e620000004200 */
[----:B------:R-:W-:Y:S02]  /*f710*/  FMUL.FTZ R29, R6, c[0x0][0x23c] ;  /* 0x00008f00061d7a20 */ /* 0x000fe40000410000 */
[----:B------:R-:W-:Y:S01]  /*f720*/  FADD.FTZ R6, R246, -R5 ;  /* 0x80000005f6067221 */ /* 0x000fe20000010000 */
[----:B------:R-:W-:Y:S02]  /*f730*/  SHF.R.U32.HI R5, RZ, 0x18, R0 ;  /* 0x00000018ff057819 */ /* 0x000fe40000011600 */
[----:B------:R-:W-:Y:S01]  /*f740*/  LOP3.LUT R0, R4, 0xff, RZ, 0xc0, !PT ;  /* 0x000000ff04007812 */ /* 0x000fe200078ec0ff */
[----:B------:R-:W-:Y:S01]  /*f750*/  FMUL.FTZ R6, R6, c[0x0][0x23c] ;  /* 0x00008f0006067a20 */ /* 0x000fe20000410000 */
[----:B------:R-:W2:Y:S01]  /*f760*/  MUFU.EX2 R29, R29 ;  /* 0x0000001d001d7308 */ /* 0x000ea20000000800 */
[----:B------:R-:W-:-:S02]  /*f770*/  F2FP.PACK_AB R4, R187, R252 ;  /* 0x000000fcbb04723e */ /* 0x000fc400000000ff */
[----:B------:R-:W-:Y:S01]  /*f780*/  PRMT R5, R0, 0x5410, R5 ;  /* 0x0000541000057816 */ /* 0x000fe20000000005 */
[--C-:B------:R-:W-:Y:S02]  /*f790*/  HSET2.LE.AND R0, R7, R149.reuse, PT ;  /* 0x0000009507007233 */ /* 0x100fe40003803000 */
[--C-:B------:R-:W-:Y:S02]  /*f7a0*/  HSET2.LE.AND R7, R11, R149.reuse, PT ;  /* 0x000000950b077233 */ /* 0x100fe40003803000 */
[----:B------:R3:W4:Y:S01]  /*f7b0*/  MUFU.EX2 R28, R6 ;  /* 0x00000006001c7308 */ /* 0x0007220000000800 */
[--C-:B------:R-:W-:Y:S01]  /*f7c0*/  HSET2.LE.AND R5, R5, R149.reuse, PT ;  /* 0x0000009505057233 */ /* 0x100fe20003803000 */
[----:B------:R-:W-:Y:S01]  /*f7d0*/  LOP3.LUT R4, R0, R4, RZ, 0xc0, !PT ;  /* 0x0000000400047212 */ /* 0x000fe200078ec0ff */
[----:B------:R-:W-:Y:S01]  /*f7e0*/  HSET2.LE.AND R0, R10, R149, PT ;  /* 0x000000950a007233 */ /* 0x000fe20003803000 */
[----:B------:R-:W-:Y:S02]  /*f7f0*/  LOP3.LUT R7, R7, R8, RZ, 0xc0, !PT ;  /* 0x0000000807077212 */ /* 0x000fe400078ec0ff */
[----:B------:R-:W1:Y:S01]  /*f800*/  LDSM.16.MT88.4 R8, [R203+0x18000] ;  /* 0x01800000cb08783b */ /* 0x000e620000004200 */
[----:B--2---:R-:W-:-:S02]  /*f810*/  FMUL.FTZ R152, R152, R29 ;  /* 0x0000001d98987220 */ /* 0x004fc40000410000 */
[-C--:B------:R-:W-:Y:S02]  /*f820*/  FMUL.FTZ R153, R153, R29.reuse ;  /* 0x0000001d99997220 */ /* 0x080fe40000410000 */
[-C--:B------:R-:W-:Y:S02]  /*f830*/  FMUL.FTZ R156, R156, R29.reuse ;  /* 0x0000001d9c9c7220 */ /* 0x080fe40000410000 */
[----:B------:R-:W-:Y:S01]  /*f840*/  FMUL.FTZ R157, R157, R29 ;  /* 0x0000001d9d9d7220 */ /* 0x000fe20000410000 */
[----:B---3--:R-:W-:Y:S01]  /*f850*/  F2FP.PACK_AB R6, R183, R27 ;  /* 0x0000001bb706723e */ /* 0x008fe200000000ff */
[-C--:B----4-:R-:W-:Y:S02]  /*f860*/  FMUL.FTZ R154, R154, R28.reuse ;  /* 0x0000001c9a9a7220 */ /* 0x090fe40000410000 */
[----:B------:R-:W-:Y:S01]  /*f870*/  FMUL.FTZ R155, R155, R28 ;  /* 0x0000001c9b9b7220 */ /* 0x000fe20000410000 */
[----:B------:R-:W-:Y:S01]  /*f880*/  LOP3.LUT R5, R5, R6, RZ, 0xc0, !PT ;  /* 0x0000000605057212 */ /* 0x000fe200078ec0ff */
[----:B------:R-:W-:Y:S01]  /*f890*/  FMUL.FTZ R158, R158, R28 ;  /* 0x0000001c9e9e7220 */ /* 0x000fe20000410000 */
[----:B------:R-:W-:Y:S01]  /*f8a0*/  F2FP.PACK_AB R6, R26, R188 ;  /* 0x000000bc1a06723e */ /* 0x000fe200000000ff */
[----:B------:R-:W-:-:S02]  /*f8b0*/  FMUL.FTZ R159, R159, R28 ;  /* 0x0000001c9f9f7220 */ /* 0x000fc40000410000 */
[-C--:B------:R-:W-:Y:S01]  /*f8c0*/  FMUL.FTZ R36, R36, R29.reuse ;  /* 0x0000001d24247220 */ /* 0x080fe20000410000 */
[----:B------:R-:W-:Y:S01]  /*f8d0*/  LOP3.LUT R6, R0, R6, RZ, 0xc0, !PT ;  /* 0x0000000600067212 */ /* 0x000fe200078ec0ff */
[-C--:B------:R-:W-:Y:S02]  /*f8e0*/  FMUL.FTZ R37, R37, R29.reuse ;  /* 0x0000001d25257220 */ /* 0x080fe40000410000 */
[-C--:B------:R-:W-:Y:S02]  /*f8f0*/  FMUL.FTZ R38, R38, R28.reuse ;  /* 0x0000001c26267220 */ /* 0x080fe40000410000 */
[----:B------:R-:W-:Y:S02]  /*f900*/  FMUL.FTZ R39, R39, R28 ;  /* 0x0000001c27277220 */ /* 0x000fe40000410000 */
[----:B------:R-:W-:Y:S01]  /*f910*/  HMMA.16816.F32 R152, R4, R20, R152 ;  /* 0x000000140498723c */ /* 0x000fe20000001898 */
[-C--:B------:R-:W-:Y:S02]  /*f920*/  FMUL.FTZ R40, R40, R29.reuse ;  /* 0x0000001d28287220 */ /* 0x080fe40000410000 */
[----:B------:R-:W-:-:S02]  /*f930*/  FMUL.FTZ R41, R41, R29 ;  /* 0x0000001d29297220 */ /* 0x000fc40000410000 */
[-C--:B------:R-:W-:Y:S02]  /*f940*/  FMUL.FTZ R42, R42, R28.reuse ;  /* 0x0000001c2a2a7220 */ /* 0x080fe40000410000 */
[-C--:B------:R-:W-:Y:S01]  /*f950*/  FMUL.FTZ R43, R43, R28.reuse ;  /* 0x0000001c2b2b7220 */ /* 0x080fe20000410000 */
[C---:B------:R-:W-:Y:S01]  /*f960*/  HMMA.16816.F32 R196, R4.reuse, R22, R156 ;  /* 0x0000001604c4723c */ /* 0x040fe2000000189c */
[-C--:B------:R-:W-:Y:S02]  /*f970*/  FMUL.FTZ R44, R44, R29.reuse ;  /* 0x0000001d2c2c7220 */ /* 0x080fe40000410000 */
        /* <DEDUP_REMOVED lines=9> */
[-C--:B------:R-:W-:Y:S02]  /*fa10*/  FMUL.FTZ R52, R52, R29.reuse ;  /* 0x0000001d34347220 */ /* 0x080fe40000410000 */
[----:B------:R-:W-:Y:S02]  /*fa20*/  FMUL.FTZ R53, R53, R29 ;  /* 0x0000001d35357220 */ /* 0x000fe40000410000 */
[----:B------:R-:W-:-:S02]  /*fa30*/  FMUL.FTZ R54, R54, R28 ;  /* 0x0000001c36367220 */ /* 0x000fc40000410000 */
[-C--:B------:R-:W-:Y:S01]  /*fa40*/  FMUL.FTZ R55, R55, R28.reuse ;  /* 0x0000001c37377220 */ /* 0x080fe20000410000 */
[C---:B------:R-:W-:Y:S01]  /*fa50*/  HMMA.16816.F32 R36, R4.reuse, R10, R48 ;  /* 0x0000000a0424723c */ /* 0x040fe20000001830 */
[----:B------:R-:W-:Y:S01]  /*fa60*/  FMUL.FTZ R56, R56, R29 ;  /* 0x0000001d38387220 */ /* 0x000fe20000410000 */
[----:B------:R-:W-:Y:S01]  /*fa70*/  MOV R180, R199 ;  /* 0x000000c700b47202 */ /* 0x000fe20000000f00 */
[----:B------:R-:W-:Y:S01]  /*fa80*/  FMUL.FTZ R57, R57, R29 ;  /* 0x0000001d39397220 */ /* 0x000fe20000410000 */
[----:B------:R-:W-:Y:S01]  /*fa90*/  MOV R178, R197 ;  /* 0x000000c500b27202 */ /* 0x000fe20000000f00 */
[-C--:B------:R-:W-:Y:S02]  /*faa0*/  FMUL.FTZ R58, R58, R28.reuse ;  /* 0x0000001c3a3a7220 */ /* 0x080fe40000410000 */
[----:B------:R-:W-:Y:S01]  /*fab0*/  FMUL.FTZ R59, R59, R28 ;  /* 0x0000001c3b3b7220 */ /* 0x000fe20000410000 */
[----:B------:R-:W-:Y:S01]  /*fac0*/  MOV R176, R23 ;  /* 0x0000001700b07202 */ /* 0x000fe20000000f00 */
[----:B------:R-:W-:Y:S01]  /*fad0*/  IMAD.MOV.U32 R173, RZ, RZ, R20 ;  /* 0x000000ffffad7224 */ /* 0x000fe200078e0014 */
[----:B------:R-:W-:Y:S01]  /*fae0*/  MOV R159, R21 ;  /* 0x00000015009f7202 */ /* 0x000fe20000000f00 */
[----:B------:R-:W-:Y:S01]  /*faf0*/  IMAD.MOV.U32 R158, RZ, RZ, R22 ;  /* 0x000000ffff9e7224 */ /* 0x000fe200078e0016 */
[----:B------:R-:W-:Y:S01]  /*fb00*/  MOV R50, R174 ;  /* 0x000000ae00327202 */ /* 0x000fe20000000f00 */
[----:B------:R-:W-:Y:S01]  /*fb10*/  HMMA.16816.F32 R20, R4, R8, R44 ;  /* 0x000000080414723c */ /* 0x000fe2000000182c */
[----:B------:R-:W-:Y:S01]  /*fb20*/  FMUL.FTZ R60, R60, R29 ;  /* 0x0000001d3c3c7220 */ /* 0x000fe20000410000 */
[----:B------:R-:W-:Y:S01]  /*fb30*/  MOV R41, R176 ;  /* 0x000000b000297202 */ /* 0x000fe20000000f00 */
[----:B------:R-:W-:Y:S01]  /*fb40*/  IMAD.MOV.U32 R14, RZ, RZ, R16 ;  /* 0x000000ffff0e7224 */ /* 0x000fe200078e0010 */
[----:B------:R-:W-:Y:S01]  /*fb50*/  MOV R15, R18 ;  /* 0x00000012000f7202 */ /* 0x000fe20000000f00 */
        /* <DEDUP_REMOVED lines=13> */
[----:B------:R-:W-:Y:S02]  /*fc30*/  IMAD.MOV.U32 R46, RZ, RZ, R188 ;  /* 0x000000ffff2e7224 */ /* 0x000fe400078e00bc */
[----:B------:R-:W-:Y:S01]  /*fc40*/  FMUL.FTZ R68, R68, R29 ;  /* 0x0000001d44447220 */ /* 0x000fe20000410000 */
[----:B------:R-:W-:Y:S01]  /*fc50*/  MOV R9, R20 ;  /* 0x0000001400097202 */ /* 0x000fe20000000f00 */
[----:B------:R-:W-:Y:S01]  /*fc60*/  IMAD.MOV.U32 R8, RZ, RZ, R21 ;  /* 0x000000ffff087224 */ /* 0x000fe200078e0015 */
[----:B------:R-:W-:Y:S01]  /*fc70*/  MOV R157, R23 ;  /* 0x00000017009d7202 */ /* 0x000fe20000000f00 */
[----:B------:R-:W-:Y:S01]  /*fc80*/  FMUL.FTZ R69, R69, R29 ;  /* 0x0000001d45457220 */ /* 0x000fe20000410000 */
[----:B------:R-:W-:Y:S01]  /*fc90*/  MOV R48, R9 ;  /* 0x0000000900307202 */ /* 0x000fe20000000f00 */
[----:B------:R-:W-:Y:S01]  /*fca0*/  IMAD.MOV.U32 R49, RZ, RZ, R8 ;  /* 0x000000ffff317224 */ /* 0x000fe200078e0008 */
[----:B------:R-:W-:Y:S01]  /*fcb0*/  MOV R23, R36 ;  /* 0x0000002400177202 */ /* 0x000fe20000000f00 */
[----:B------:R-:W2:Y:S01]  /*fcc0*/  LDSM.16.MT88.4 R8, [R200+0x1a000] ;  /* 0x01a00000c808783b */ /* 0x000ea20000004200 */
        /* <DEDUP_REMOVED lines=8> */
[----:B------:R-:W-:Y:S01]  /*fd50*/  IMAD.MOV.U32 R22, RZ, RZ, R37 ;  /* 0x000000ffff167224 */ /* 0x000fe200078e0025 */
[----:B------:R-:W-:Y:S01]  /*fd60*/  MOV R37, R180 ;  /* 0x000000b400257202 */ /* 0x000fe20000000f00 */
[----:B-1----:R-:W-:Y:S01]  /*fd70*/  HMMA.16816.F32 R248, R4, R16, R52 ;  /* 0x0000001004f8723c */ /* 0x002fe20000001834 */
[----:B------:R-:W-:-:S02]  /*fd80*/  IMAD.MOV.U32 R44, RZ, RZ, R182 ;  /* 0x000000ffff2c7224 */ /* 0x000fc400078e00b6 */
[----:B------:R-:W-:Y:S02]  /*fd90*/  IMAD.MOV.U32 R42, RZ, RZ, R173 ;  /* 0x000000ffff2a7224 */ /* 0x000fe400078e00ad */
[----:B------:R-:W-:Y:S02]  /*fda0*/  IMAD.MOV.U32 R51, RZ, RZ, R175 ;  /* 0x000000ffff337224 */ /* 0x000fe400078e00af */
[----:B------:R-:W-:Y:S01]  /*fdb0*/  MOV R53, R172 ;  /* 0x000000ac00357202 */ /* 0x000fe20000000f00 */
[----:B------:R-:W-:Y:S01]  /*fdc0*/  HMMA.16816.F32 R236, R4, R18, R56 ;  /* 0x0000001204ec723c */ /* 0x000fe20000001838 */
[----:B------:R-:W1:Y:S01]  /*fdd0*/  LDSM.16.MT88.4 R16, [R201+0x1a000] ;  /* 0x01a00000c910783b */ /* 0x000e620000004200 */
[----:B------:R-:W-:Y:S01]  /*fde0*/  FMUL.FTZ R76, R76, R29 ;  /* 0x0000001d4c4c7220 */ /* 0x000fe20000410000 */
[----:B------:R-:W-:Y:S01]  /*fdf0*/  MOV R55, R157 ;  /* 0x0000009d00377202 */ /* 0x000fe20000000f00 */
[----:B------:R-:W-:Y:S02]  /*fe00*/  FMUL.FTZ R77, R77, R29 ;  /* 0x0000001d4d4d7220 */ /* 0x000fe40000410000 */
[----:B------:R-:W-:Y:S01]  /*fe10*/  FMUL.FTZ R78, R78, R28 ;  /* 0x0000001c4e4e7220 */ /* 0x000fe20000410000 */
[----:B------:R-:W-:Y:S01]  /*fe20*/  MOV R59, R150 ;  /* 0x00000096003b7202 */ /* 0x000fe20000000f00 */
[----:B------:R-:W-:Y:S01]  /*fe30*/  FMUL.FTZ R79, R79, R28 ;  /* 0x0000001c4f4f7220 */ /* 0x000fe20000410000 */
[----:B------:R-:W-:Y:S01]  /*fe40*/  MOV R150, R169 ;  /* 0x000000a900967202 */ /* 0x000fe20000000f00 */
[----:B------:R-:W-:-:S02]  /*fe50*/  FMUL.FTZ R80, R80, R29 ;  /* 0x0000001d50507220 */ /* 0x000fc40000410000 */
[----:B------:R-:W-:Y:S02]  /*fe60*/  FMUL.FTZ R81, R81, R29 ;  /* 0x0000001d51517220 */ /* 0x000fe40000410000 */
[-C--:B------:R-:W-:Y:S01]  /*fe70*/  FMUL.FTZ R82, R82, R28.reuse ;  /* 0x0000001c52527220 */ /* 0x080fe20000410000 */
[C---:B--2---:R-:W-:Y:S01]  /*fe80*/  HMMA.16816.F32 R228, R4.reuse, R8, R60 ;  /* 0x0000000804e4723c */ /* 0x044fe2000000183c */
[----:B------:R-:W-:Y:S02]  /*fe90*/  FMUL.FTZ R83, R83, R28 ;  /* 0x0000001c53537220 */ /* 0x000fe40000410000 */
[----:B------:R-:W-:Y:S02]  /*fea0*/  IMAD.MOV.U32 R179, RZ, RZ, R196 ;  /* 0x000000ffffb37224 */ /* 0x000fe400078e00c4 */
[----:B------:R-:W-:Y:S02]  /*feb0*/  IMAD.MOV.U32 R177, RZ, RZ, R198 ;  /* 0x000000ffffb17224 */ /* 0x000fe400078e00c6 */
[----:B------:R-:W-:Y:S01]  /*fec0*/  IMAD.MOV.U32 R20, RZ, RZ, R39 ;  /* 0x000000ffff147224 */ /* 0x000fe200078e0027 */
[----:B------:R-:W-:Y:S01]  /*fed0*/  HMMA.16816.F32 R188, R4, R10, R64 ;  /* 0x0000000a04bc723c */ /* 0x000fe20000001840 */
[----:B------:R-:W2:Y:S01]  /*fee0*/  LDSM.16.MT88.4 R8, [R203+0x1a000] ;  /* 0x01a00000cb08783b */ /* 0x000ea20000004200 */
[----:B------:R-:W-:Y:S01]  /*fef0*/  IMAD.MOV.U32 R38, RZ, RZ, R179 ;  /* 0x000000ffff267224 */ /* 0x000fe200078e00b3 */
[----:B------:R-:W-:Y:S01]  /*ff00*/  MOV R39, R178 ;  /* 0x000000b200277202 */ /* 0x000fe20000000f00 */
[----:B------:R-:W-:Y:S01]  /*ff10*/  IMAD.MOV.U32 R36, RZ, RZ, R177 ;  /* 0x000000ffff247224 */ /* 0x000fe200078e00b1 */
[----:B------:R-:W-:Y:S01]  /*ff20*/  MOV R63, R37 ;  /* 0x00000025003f7202 */ /* 0x000fe20000000f00 */
[----:B------:R-:W-:Y:S01]  /*ff30*/  FMUL.FTZ R84, R84, R29 ;  /* 0x0000001d54547220 */ /* 0x000fe20000410000 */
[----:B------:R-:W-:Y:S01]  /*ff40*/  MOV R67, R41 ;  /* 0x0000002900437202 */ /* 0x000fe20000000f00 */
[----:B------:R-:W-:Y:S01]  /*ff50*/  FMUL.FTZ R85, R85, R29 ;  /* 0x0000001d55557220 */ /* 0x000fe20000410000 */
[----:B------:R-:W-:Y:S01]  /*ff60*/  MOV R64, R42 ;  /* 0x0000002a00407202 */ /* 0x000fe20000000f00 */
[----:B------:R-:W-:Y:S01]  /*ff70*/  FMUL.FTZ R86, R86, R28 ;  /* 0x0000001c56567220 */ /* 0x000fe20000410000 */
[----:B------:R-:W-:Y:S01]  /*ff80*/  MOV R62, R36 ;  /* 0x00000024003e7202 */ /* 0x000fe20000000f00 */
[----:B------:R-:W-:Y:S01]  /*ff90*/  FMUL.FTZ R87, R87, R28 ;  /* 0x0000001c57577220 */ /* 0x000fe20000410000 */
[----:B------:R-:W-:Y:S01]  /*ffa0*/  MOV R61, R39 ;  /* 0x00000027003d7202 */ /* 0x000fe20000000f00 */
[----:B------:R-:W-:-:S02]  /*ffb0*/  IMAD.MOV.U32 R40, RZ, RZ, R158 ;  /* 0x000000ffff287224 */ /* 0x000fc400078e009e */
[-C--:B------:R-:W-:Y:S01]  /*ffc0*/  FMUL.FTZ R88, R88, R29.reuse ;  /* 0x0000001d58587220 */ /* 0x080fe20000410000 */
[C---:B-1----:R-:W-:Y:S01]  /*ffd0*/  HMMA.16816.F32 R180, R4.reuse, R16, R68 ;  /* 0x0000001004b4723c */ /* 0x042fe20000001844 */
[----:B------:R-:W-:Y:S02]  /*ffe0*/  FMUL.FTZ R89, R89, R29 ;  /* 0x0000001d59597220 */ /* 0x000fe40000410000 */
[-C--:B------:R-:W-:Y:S02]  /*fff0*/  FMUL.FTZ R90, R90, R28.reuse ;  /* 0x0000001c5a5a7220 */ /* 0x080fe40000410000 */
[----:B------:R-:W-:Y:S02]  /*10000*/  FMUL.FTZ R91, R91, R28 ;  /* 0x0000001c5b5b7220 */ /* 0x000fe40000410000 */
[----:B------:R-:W-:Y:S01]  /*10010*/  IMAD.MOV.U32 R158, RZ, RZ, R168 ;  /* 0x000000ffff9e7224 */ /* 0x000fe200078e00a8 */
[----:B------:R-:W-:Y:S01]  /*10020*/  HMMA.16816.F32 R172, R4, R18, R72 ;  /* 0x0000001204ac723c */ /* 0x000fe20000001848 */
[----:B------:R-:W1:Y:S01]  /*10030*/  LDSM.16.MT88.4 R16, [R202+0x1a000] ;  /* 0x01a00000ca10783b */ /* 0x000e620000004200 */
[----:B------:R-:W-:Y:S01]  /*10040*/  IMAD.MOV.U32 R159, RZ, RZ, R170 ;  /* 0x000000ffff9f7224 */ /* 0x000fe200078e00aa */
[----:B------:R-:W-:Y:S01]  /*10050*/  MOV R68, R55 ;  /* 0x0000003700447202 */ /* 0x000fe20000000f00 */
[----:B------:R-:W-:Y:S01]  /*10060*/  IMAD.MOV.U32 R52, RZ, RZ, R171 ;  /* 0x000000ffff347224 */ /* 0x000fe200078e00ab */
[----:B------:R-:W-:Y:S01]  /*10070*/  MOV R70, R0 ;  /* 0x0000000000467202 */ /* 0x000fe20000000f00 */
[----:B------:R-:W-:Y:S01]  /*10080*/  IMAD.MOV.U32 R54, RZ, RZ, R156 ;  /* 0x000000ffff367224 */ /* 0x000fe200078e009c */
[----:B------:R-:W-:Y:S01]  /*10090*/  MOV R69, R14 ;  /* 0x0000000e00457202 */ /* 0x000fe20000000f00 */
        /* <DEDUP_REMOVED lines=9> */
[----:B------:R-:W-:Y:S01]  /*10130*/  HMMA.16816.F32 R176, R4, R10, R80 ;  /* 0x0000000a04b0723c */ /* 0x000fe20000001850 */
[----:B------:R-:W2:Y:S01]  /*10140*/  LDSM.16.MT88.4 R8, [R200+0x1c000] ;  /* 0x01c00000c808783b */ /* 0x000ea20000004200 */
[----:B------:R-:W-:Y:S01]  /*10150*/  FMUL.FTZ R100, R100, R29 ;  /* 0x0000001d64647220 */ /* 0x000fe20000410000 */
[----:B------:R-:W-:Y:S01]  /*10160*/  MOV R76, R53 ;  /* 0x00000035004c7202 */ /* 0x000fe20000000f00 */
[----:B------:R-:W-:Y:S01]  /*10170*/  FMUL.FTZ R101, R101, R29 ;  /* 0x0000001d65657220 */ /* 0x000fe20000410000 */
[----:B------:R-:W-:Y:S01]  /*10180*/  MOV R78, R49 ;  /* 0x00000031004e7202 */ /* 0x000fe20000000f00 */
[-C--:B------:R-:W-:Y:S02]  /*10190*/  FMUL.FTZ R102, R102, R28.reuse ;  /* 0x0000001c66667220 */ /* 0x080fe40000410000 */
[----:B------:R-:W-:Y:S02]  /*101a0*/  FMUL.FTZ R103, R103, R28 ;  /* 0x0000001c67677220 */ /* 0x000fe40000410000 */
[----:B------:R-:W-:-:S02]  /*101b0*/  FMUL.FTZ R104, R104, R29 ;  /* 0x0000001d68687220 */ /* 0x000fc40000410000 */
[-C--:B------:R-:W-:Y:S02]  /*101c0*/  FMUL.FTZ R105, R105, R29.reuse ;  /* 0x0000001d69697220 */ /* 0x080fe40000410000 */
[-C--:B------:R-:W-:Y:S02]  /*101d0*/  FMUL.FTZ R106, R106, R28.reuse ;  /* 0x0000001c6a6a7220 */ /* 0x080fe40000410000 */
[----:B------:R-:W-:Y:S01]  /*101e0*/  FMUL.FTZ R107, R107, R28 ;  /* 0x0000001c6b6b7220 */ /* 0x000fe20000410000 */
[----:B-1----:R-:W-:Y:S01]  /*101f0*/  HMMA.16816.F32 R168, R4, R16, R84 ;  /* 0x0000001004a8723c */ /* 0x002fe20000001854 */
[----:B------:R-:W-:Y:S02]  /*10200*/  IMAD.MOV.U32 R66, RZ, RZ, R40 ;  /* 0x000000ffff427224 */ /* 0x000fe400078e0028 */
[----:B------:R-:W-:Y:S02]  /*10210*/  IMAD.MOV.U32 R65, RZ, RZ, R43 ;  /* 0x000000ffff417224 */ /* 0x000fe400078e002b */
[----:B------:R-:W-:-:S02]  /*10220*/  FMUL.FTZ R108, R108, R29 ;  /* 0x0000001d6c6c7220 */ /* 0x000fc40000410000 */
[----:B------:R-:W-:Y:S01]  /*10230*/  MOV R85, R158 ;  /* 0x0000009e00557202 */ /* 0x000fe20000000f00 */
[----:B------:R-:W-:Y:S01]  /*10240*/  IMAD.MOV.U32 R84, RZ, RZ, R159 ;  /* 0x000000ffff547224 */ /* 0x000fe200078e009f */
[----:B------:R-:W-:Y:S01]  /*10250*/  MOV R87, R51 ;  /* 0x0000003300577202 */ /* 0x000fe20000000f00 */
[----:B------:R-:W-:Y:S01]  /*10260*/  HMMA.16816.F32 R156, R4, R18, R88 ;  /* 0x00000012049c723c */ /* 0x000fe20000001858 */
[----:B------:R-:W1:Y:S01]  /*10270*/  LDSM.16.MT88.4 R16, [R201+0x1c000] ;  /* 0x01c00000c910783b */ /* 0x000e620000004200 */
[----:B------:R-:W-:Y:S02]  /*10280*/  FMUL.FTZ R109, R109, R29 ;  /* 0x0000001d6d6d7220 */ /* 0x000fe40000410000 */
[-C--:B------:R-:W-:Y:S02]  /*10290*/  FMUL.FTZ R110, R110, R28.reuse ;  /* 0x0000001c6e6e7220 */ /* 0x080fe40000410000 */
        /* <DEDUP_REMOVED lines=8> */
[----:B------:R-:W-:Y:S02]  /*10320*/  IMAD.MOV.U32 R60, RZ, RZ, R38 ;  /* 0x000000ffff3c7224 */ /* 0x000fe400078e0026 */
        /* <DEDUP_REMOVED lines=8> */
[----:B------:R-:W-:-:S02]  /*103b0*/  FMUL.FTZ R120, R120, R29 ;  /* 0x0000001d78787220 */ /* 0x000fc40000410000 */
[-C--:B------:R-:W-:Y:S02]  /*103c0*/  FMUL.FTZ R121, R121, R29.reuse ;  /* 0x0000001d79797220 */ /* 0x080fe40000410000 */
[-C--:B------:R-:W-:Y:S02]  /*103d0*/  FMUL.FTZ R122, R122, R28.reuse ;  /* 0x0000001c7a7a7220 */ /* 0x080fe40000410000 */
[-C--:B------:R-:W-:Y:S02]  /*103e0*/  FMUL.FTZ R123, R123, R28.reuse ;  /* 0x0000001c7b7b7220 */ /* 0x080fe40000410000 */
        /* <DEDUP_REMOVED lines=32> */
[----:B------:R-:W-:Y:S02]  /*105f0*/  IMAD.MOV.U32 R89, RZ, RZ, R52 ;  /* 0x000000ffff597224 */ /* 0x000fe400078e0034 */
[----:B------:R-:W-:Y:S01]  /*10600*/  IMAD.MOV.U32 R79, RZ, RZ, R54 ;  /* 0x000000ffff4f7224 */ /* 0x000fe200078e0036 */
[C---:B-1----:R-:W-:Y:S01]  /*10610*/  HMMA.16816.F32 R116, R4.reuse, R16, R116 ;  /* 0x000000100474723c */ /* 0x042fe20000001874 */
[----:B------:R-:W-:Y:S01]  /*10620*/  FFMA.FTZ R0, R185, c[0x0][0x23c], -R2 ;  /* 0x00008f00b9007a23 */ /* 0x000fe20000010802 */
[----:B------:R-:W-:Y:S01]  /*10630*/  MOV R93, R89 ;  /* 0x00000059005d7202 */ /* 0x000fe20000000f00 */
[----:B------:R-:W-:Y:S02]  /*10640*/  IMAD.MOV.U32 R71, RZ, RZ, R15 ;  /* 0x000000ffff477224 */ /* 0x000fe400078e000f */
[----:B------:R1:W-:Y:S01]  /*10650*/  MUFU.EX2 R91, R0 ;  /* 0x00000000005b7308 */ /* 0x0003e20000000800 */
[-C--:B------:R-:W-:Y:S02]  /*10660*/  FMUL.FTZ R164, R164, R29.reuse ;  /* 0x0000001da4a47220 */ /* 0x080fe40000410000 */
[----:B------:R-:W-:Y:S01]  /*10670*/  HMMA.16816.F32 R120, R4, R18, R120 ;  /* 0x000000120478723c */ /* 0x000fe20000001878 */
[----:B------:R-:W3:Y:S01]  /*10680*/  LDSM.16.MT88.4 R16, [R201+0x1e000] ;  /* 0x01e00000c910783b */ /* 0x000ee20000004200 */
[----:B------:R-:W-:-:S02]  /*10690*/  FMUL.FTZ R165, R165, R29 ;  /* 0x0000001da5a57220 */ /* 0x000fc40000410000 */
[-C--:B------:R-:W-:Y:S02]  /*106a0*/  FMUL.FTZ R166, R166, R28.reuse ;  /* 0x0000001ca6a67220 */ /* 0x080fe40000410000 */
[----:B------:R-:W-:Y:S02]  /*106b0*/  FMUL.FTZ R167, R167, R28 ;  /* 0x0000001ca7a77220 */ /* 0x000fe40000410000 */
[----:B------:R-:W-:Y:S02]  /*106c0*/  IMAD.MOV.U32 R77, RZ, RZ, R48 ;  /* 0x000000ffff4d7224 */ /* 0x000fe400078e0030 */
[----:B------:R-:W-:Y:S02]  /*106d0*/  IMAD.MOV.U32 R86, RZ, RZ, R50 ;  /* 0x000000ffff567224 */ /* 0x000fe400078e0032 */
[----:B------:R-:W-:Y:S01]  /*106e0*/  IMAD.MOV.U32 R85, RZ, RZ, R47 ;  /* 0x000000ffff557224 */ /* 0x000fe200078e002f */
[C---:B--2---:R-:W-:Y:S01]  /*106f0*/  HMMA.16816.F32 R124, R4.reuse, R8, R124 ;  /* 0x00000008047c723c */ /* 0x044fe2000000187c */
[----:B------:R-:W-:Y:S01]  /*10700*/  FMUL.FTZ R144, R144, R29 ;  /* 0x0000001d90907220 */ /* 0x000fe20000410000 */
[----:B------:R-:W-:Y:S01]  /*10710*/  MOV R106, R86 ;  /* 0x00000056006a7202 */ /* 0x000fe20000000f00 */
[----:B------:R-:W-:Y:S01]  /*10720*/  IMAD.MOV.U32 R86, RZ, RZ, R21 ;  /* 0x000000ffff567224 */ /* 0x000fe200078e0015 */
[----:B------:R-:W-:Y:S01]  /*10730*/  MOV R109, R85 ;  /* 0x00000055006d7202 */ /* 0x000fe20000000f00 */
[----:B------:R-:W-:Y:S01]  /*10740*/  FMUL.FTZ R145, R145, R29 ;  /* 0x0000001d91917220 */ /* 0x000fe20000410000 */
[----:B------:R-:W-:Y:S01]  /*10750*/  MOV R85, R22 ;  /* 0x0000001600557202 */ /* 0x000fe20000000f00 */
[-C--:B------:R-:W-:Y:S01]  /*10760*/  FMUL.FTZ R146, R146, R28.reuse ;  /* 0x0000001c92927220 */ /* 0x080fe20000410000 */
[----:B------:R-:W-:Y:S01]  /*10770*/  HMMA.16816.F32 R128, R4, R10, R128 ;  /* 0x0000000a0480723c */ /* 0x000fe20000001880 */
[----:B------:R-:W2:Y:S01]  /*10780*/  LDSM.16.MT88.4 R8, [R203+0x1e000] ;  /* 0x01e00000cb08783b */ /* 0x000ea20000004200 */
[----:B------:R-:W-:-:S02]  /*10790*/  FMUL.FTZ R147, R147, R28 ;  /* 0x0000001c93937220 */ /* 0x000fc40000410000 */
        /* <DEDUP_REMOVED lines=8> */
[----:B------:R-:W-:Y:S02]  /*10820*/  MOV R77, R78 ;  /* 0x0000004e004d7202 */ /* 0x000fe40000000f00 */
[----:B------:R-:W-:Y:S01]  /*10830*/  MOV R78, R79 ;  /* 0x0000004f004e7202 */ /* 0x000fe20000000f00 */
[----:B------:R-:W-:Y:S01]  /*10840*/  IMAD.MOV.U32 R79, RZ, RZ, R68 ;  /* 0x000000ffff4f7224 */ /* 0x000fe200078e0044 */
[----:B------:R-:W-:Y:S01]  /*10850*/  MOV R102, R94 ;  /* 0x0000005e00667202 */ /* 0x000fe20000000f00 */
[----:B------:R-:W-:Y:S01]  /*10860*/  IMAD.MOV.U32 R68, RZ, RZ, R69 ;  /* 0x000000ffff447224 */ /* 0x000fe200078e0045 */
[----:B------:R-:W-:Y:S01]  /*10870*/  MOV R69, R70 ;  /* 0x0000004600457202 */ /* 0x000fe20000000f00 */
[----:B---3--:R-:W-:Y:S01]  /*10880*/  HMMA.16816.F32 R132, R4, R16, R132 ;  /* 0x000000100484723c */ /* 0x008fe20000001884 */
[----:B------:R-:W-:Y:S01]  /*10890*/  MOV R70, R71 ;  /* 0x0000004700467202 */ /* 0x000fe20000000f00 */
[----:B------:R-:W-:Y:S01]  /*108a0*/  IMAD.MOV.U32 R71, RZ, RZ, R246 ;  /* 0x000000ffff477224 */ /* 0x000fe200078e00f6 */
[----:B------:R-:W-:-:S05]  /*108b0*/  MOV R104, R89 ;  /* 0x0000005900687202 */ /* 0x000fca0000000f00 */
[C---:B------:R-:W-:Y:S01]  /*108c0*/  HMMA.16816.F32 R136, R4.reuse, R18, R136 ;  /* 0x000000120488723c */ /* 0x040fe20000001888 */
[----:B------:R-:W3:Y:S07]  /*108d0*/  LDSM.16.MT88.4 R16, [R202+0x1e000] ;  /* 0x01e00000ca10783b */ /* 0x000eee0000004200 */
[C---:B--2---:R-:W-:Y:S08]  /*108e0*/  HMMA.16816.F32 R52, R4.reuse, R10, R140 ;  /* 0x0000000a0434723c */ /* 0x044ff0000000188c */
[C---:B------:R-:W-:Y:S01]  /*108f0*/  HMMA.16816.F32 R56, R4.reuse, R8, R160 ;  /* 0x000000080438723c */ /* 0x040fe200000018a0 */
[----:B------:R-:W-:Y:S01]  /*10900*/  FFMA.FTZ R11, R195, c[0x0][0x23c], -R2 ;  /* 0x00008f00c30b7a23 */ /* 0x000fe20000010802 */
[----:B------:R-:W-:Y:S01]  /*10910*/  MOV R94, R151 ;  /* 0x00000097005e7202 */ /* 0x000fe20000000f00 */
[----:B------:R-:W-:Y:S01]  /*10920*/  IMAD.MOV.U32 R93, RZ, RZ, R204 ;  /* 0x000000ffff5d7224 */ /* 0x000fe200078e00cc */
[----:B------:R-:W-:Y:S01]  /*10930*/  UIADD3 UR6, UR6, 0x1, URZ ;  /* 0x0000000106067890 */ /* 0x000fe2000fffe03f */
[----:B------:R2:W4:Y:S01]  /*10940*/  MUFU.EX2 R95, R11 ;  /* 0x0000000b005f7308 */ /* 0x0005220000000800 */
[----:B------:R-:W-:Y:S01]  /*10950*/  IMAD.MOV.U32 R88, RZ, RZ, R27 ;  /* 0x000000ffff587224 */ /* 0x000fe200078e001b */
[----:B------:R-:W-:Y:S01]  /*10960*/  MOV R246, R205 ;  /* 0x000000cd00f67202 */ /* 0x000fe20000000f00 */
[----:B------:R-:W-:Y:S01]  /*10970*/  IMAD.WIDE.U32 R8, R13, -0x2daee0ad, RZ ;  /* 0xd2511f530d087825 */ /* 0x000fe200078e00ff */
[----:B---3--:R-:W-:Y:S04]  /*10980*/  HMMA.16816.F32 R48, R4, R16, R164 ;  /* 0x000000100430723c */ /* 0x008fe800000018a4 */
[----:B------:R-:W-:-:S02]  /*10990*/  LOP3.LUT R10, R8, 0xffff, RZ, 0xc0, !PT ;  /* 0x0000ffff080a7812 */ /* 0x000fc400078ec0ff */
[----:B------:R-:W-:Y:S01]  /*109a0*/  MOV R89, R26 ;  /* 0x0000001a00597202 */ /* 0x000fe20000000f00 */
[----:B------:R-:W-:Y:S01]  /*109b0*/  IMAD.MOV.U32 R160, RZ, RZ, R106 ;  /* 0x000000ffffa07224 */ /* 0x000fe200078e006a */
[----:B-1----:R-:W-:Y:S01]  /*109c0*/  LOP3.LUT R0, R9, UR18, R24, 0x96, !PT ;  /* 0x0000001209007c12 */ /* 0x002fe2000f8e9618 */
[----:B------:R-:W-:Y:S01]  /*109d0*/  FFMA.FTZ R9, R193, c[0x0][0x23c], -R2 ;  /* 0x00008f00c1097a23 */ /* 0x000fe20000010802 */
[----:B------:R-:W-:Y:S01]  /*109e0*/  SHF.R.U32.HI R13, RZ, 0x8, R10 ;  /* 0x00000008ff0d7819 */ /* 0x000fe2000001160a */
[----:B------:R1:W5:Y:S01]  /*109f0*/  LDL.LU R205, [R1+0x6c] ;  /* 0x00006c0001cd7983 */ /* 0x0003620000300800 */
[----:B------:R-:W-:Y:S01]  /*10a00*/  LOP3.LUT R14, R8, 0xff, RZ, 0xc0, !PT ;  /* 0x000000ff080e7812 */ /* 0x000fe200078ec0ff */
[----:B------:R3:W-:Y:S01]  /*10a10*/  MUFU.EX2 R149, R9 ;  /* 0x0000000900957308 */ /* 0x0007e20000000800 */
[--C-:B------:R-:W-:Y:S02]  /*10a20*/  SHF.R.U32.HI R10, RZ, 0x10, R8.reuse ;  /* 0x00000010ff0a7819 */ /* 0x100fe40000011608 */
[----:B------:R-:W-:-:S02]  /*10a30*/  SHF.R.U32.HI R15, RZ, 0x18, R8 ;  /* 0x00000018ff0f7819 */ /* 0x000fc40000011608 */
[----:B------:R-:W-:Y:S01]  /*10a40*/  MOV R165, R111 ;  /* 0x0000006f00a57202 */ /* 0x000fe20000000f00 */
[----:B------:R-:W-:Y:S01]  /*10a50*/  IMAD.MOV.U32 R166, RZ, RZ, R104 ;  /* 0x000000ffffa67224 */ /* 0x000fe200078e0068 */
[----:B------:R-:W-:Y:S01]  /*10a60*/  LOP3.LUT R8, R0, 0xffff, RZ, 0xc0, !PT ;  /* 0x0000ffff00087812 */ /* 0x000fe200078ec0ff */
[----:B------:R-:W-:Y:S01]  /*10a70*/  LDSM.16.MT88.4 R24, [R203+0x18800] ;  /* 0x01880000cb18783b */ /* 0x000fe20000004200 */
[----:B------:R-:W-:Y:S02]  /*10a80*/  PRMT R14, R14, 0x5410, R13 ;  /* 0x000054100e0e7816 */ /* 0x000fe4000000000d */
[----:B--2---:R-:W-:Y:S01]  /*10a90*/  SHF.R.U32.HI R11, RZ, 0x8, R8 ;  /* 0x00000008ff0b7819 */ /* 0x004fe20000011608 */
[----:B------:R-:W-:Y:S01]  /*10aa0*/  FFMA.FTZ R8, R232, c[0x0][0x23c], -R12 ;  /* 0x00008f00e8087a23 */ /* 0x000fe2000001080c */
[----:B------:R-:W-:Y:S01]  /*10ab0*/  SHF.R.U32.HI R13, RZ, 0x18, R0 ;  /* 0x00000018ff0d7819 */ /* 0x000fe20000011600 */
[----:B----4-:R-:W-:Y:S01]  /*10ac0*/  IMAD.MOV.U32 R232, RZ, RZ, R95 ;  /* 0x000000ffffe87224 */ /* 0x010fe200078e005f */
[----:B------:R-:W-:Y:S01]  /*10ad0*/  MOV R95, R84 ;  /* 0x00000054005f7202 */ /* 0x000fe20000000f00 */
[----:B------:R2:W4:Y:S01]  /*10ae0*/  MUFU.EX2 R16, R8 ;  /* 0x0000000800107308 */ /* 0x0005220000000800 */
[----:B---3--:R-:W-:Y:S01]  /*10af0*/  LOP3.LUT R9, R10, 0xff, RZ, 0xc0, !PT ;  /* 0x000000ff0a097812 */ /* 0x008fe200078ec0ff */
[----:B------:R1:W5:Y:S01]  /*10b00*/  LDL.LU R204, [R1+0x68] ;  /* 0x0000680001cc7983 */ /* 0x0003620000300800 */
[----:B------:R-:W-:-:S02]  /*10b10*/  LOP3.LUT R10, R0, 0xff, RZ, 0xc0, !PT ;  /* 0x000000ff000a7812 */ /* 0x000fc400078ec0ff */
[----:B------:R-:W-:Y:S01]  /*10b20*/  MOV R84, R46 ;  /* 0x0000002e00547202 */ /* 0x000fe20000000f00 */
[----:B------:R1:W5:Y:S01]  /*10b30*/  LDL.LU R151, [R1+0x64] ;  /* 0x0000640001977983 */ /* 0x0003620000300800 */
[----:B------:R-:W-:Y:S01]  /*10b40*/  PRMT R15, R9, 0x5410, R15 ;  /* 0x00005410090f7816 */ /* 0x000fe2000000000f */
[----:B------:R-:W-:Y:S01]  /*10b50*/  HMMA.16816.F32 R44, R4, R18, R144 ;  /* 0x00000012042c723c */ /* 0x000fe20000001890 */
[----:B------:R-:W-:Y:S01]  /*10b60*/  SHF.R.U32.HI R9, RZ, 0x10, R0 ;  /* 0x00000010ff097819 */ /* 0x000fe20000011600 */
[----:B------:R-:W-:Y:S01]  /*10b70*/  IMAD.MOV.U32 R110, RZ, RZ, R84 ;  /* 0x000000ffff6e7224 */ /* 0x000fe200078e0054 */
[----:B------:R-:W-:Y:S02]  /*10b80*/  MOV R84, R23 ;  /* 0x0000001700547202 */ /* 0x000fe40000000f00 */
[----:B------:R-:W3:Y:S01]  /*10b90*/  LDSM.16.MT88.4 R20, [R200+0x18800] ;  /* 0x01880000c814783b */ /* 0x000ee20000004200 */
[----:B------:R-:W-:Y:S02]  /*10ba0*/  F2FP.PACK_AB R0, R232, R91 ;  /* 0x0000005be800723e */ /* 0x000fe400000000ff */
[----:B--2---:R-:W-:Y:S01]  /*10bb0*/  PRMT R8, R10, 0x5410, R11 ;  /* 0x000054100a087816 */ /* 0x004fe2000000000b */
[----:B------:R-:W-:Y:S01]  /*10bc0*/  FFMA.FTZ R10, R227, c[0x0][0x23c], -R12 ;  /* 0x00008f00e30a7a23 */ /* 0x000fe2000001080c */
[----:B------:R-:W-:Y:S01]  /*10bd0*/  LOP3.LUT R11, R9, 0xff, RZ, 0xc0, !PT ;  /* 0x000000ff090b7812 */ /* 0x000fe200078ec0ff */
[----:B------:R-:W-:Y:S01]  /*10be0*/  FFMA.FTZ R9, R233, c[0x0][0x23c], -R2 ;  /* 0x00008f00e9097a23 */ /* 0x000fe20000010802 */
[----:B------:R-:W-:Y:S01]  /*10bf0*/  MOV R147, R92 ;  /* 0x0000005c00937202 */ /* 0x000fe20000000f00 */
[----:B------:R-:W2:Y:S01]  /*10c00*/  MUFU.EX2 R100, R10 ;  /* 0x0000000a00647308 */ /* 0x000ea20000000800 */
[----:B------:R-:W-:Y:S01]  /*10c10*/  HSET2.LE.AND R8, R8, R92, PT ;  /* 0x0000005c08087233 */ /* 0x000fe20003803000 */
[----:B------:R-:W-:Y:S01]  /*10c20*/  FFMA.FTZ R5, R186, c[0x0][0x23c], -R12 ;  /* 0x00008f00ba057a23 */ /* 0x000fe2000001080c */
[----:B------:R-:W-:-:S02]  /*10c30*/  PRMT R11, R11, 0x5410, R13 ;  /* 0x000054100b0b7816 */ /* 0x000fc4000000000d */
[----:B------:R-:W-:Y:S02]  /*10c40*/  MOV R101, R95 ;  /* 0x0000005f00657202 */ /* 0x000fe40000000f00 */
[----:B------:R-:W-:Y:S01]  /*10c50*/  LOP3.LUT R8, R8, R0, RZ, 0xc0, !PT ;  /* 0x0000000008087212 */ /* 0x000fe200078ec0ff */
[----:B------:R-:W1:Y:S01]  /*10c60*/  MUFU.EX2 R142, R9 ;  /* 0x00000009008e7308 */ /* 0x000e620000000800 */
[----:B------:R-:W-:Y:S01]  /*10c70*/  FFMA.FTZ R0, R240, c[0x0][0x23c], -R12 ;  /* 0x00008f00f0007a23 */ /* 0x000fe2000001080c */
[----:B------:R-:W-:Y:S02]  /*10c80*/  MOV R95, R252 ;  /* 0x000000fc005f7202 */ /* 0x000fe40000000f00 */
[----:B----4-:R-:W-:Y:S02]  /*10c90*/  MOV R146, R16 ;  /* 0x0000001000927202 */ /* 0x010fe40000000f00 */
[----:B------:R-:W4:Y:S02]  /*10ca0*/  LDSM.16.MT88.4 R16, [R201+0x18800] ;  /* 0x01880000c910783b */ /* 0x000f240000004200 */
[----:B------:R1:W-:Y:S01]  /*10cb0*/  MUFU.EX2 R252, R0 ;  /* 0x0000000000fc7308 */ /* 0x0003e20000000800 */
[----:B--2---:R-:W-:-:S07]  /*10cc0*/  F2FP.PACK_AB R4, R100, R146 ;  /* 0x000000926404723e */ /* 0x004fce00000000ff */
[----:B------:R-:W2:Y:S01]  /*10cd0*/  MUFU.EX2 R141, R5 ;  /* 0x00000005008d7308 */ /* 0x000ea20000000800 */
[----:B-1----:R-:W-:-:S05]  /*10ce0*/  HSET2.LE.AND R0, R11, R147, PT ;  /* 0x000000930b007233 */ /* 0x002fca0003803000 */
[----:B------:R-:W-:Y:S01]  /*10cf0*/  LOP3.LUT R9, R0, R4, RZ, 0xc0, !PT ;  /* 0x0000000400097212 */ /* 0x000fe200078ec0ff */
[----:B------:R-:W-:Y:S01]  /*10d00*/  HSET2.LE.AND R0, R14, R147, PT ;  /* 0x000000930e007233 */ /* 0x000fe20003803000 */
[----:B------:R-:W-:-:S04]  /*10d10*/  F2FP.PACK_AB R4, R142, R149 ;  /* 0x000000958e04723e */ /* 0x000fc800000000ff */
[----:B------:R-:W-:Y:S01]  /*10d20*/  LOP3.LUT R10, R0, R4, RZ, 0xc0, !PT ;  /* 0x00000004000a7212 */ /* 0x000fe200078ec0ff */
[----:B------:R-:W-:Y:S01]  /*10d30*/  HSET2.LE.AND R0, R15, R147, PT ;  /* 0x000000930f007233 */ /* 0x000fe20003803000 */
[----:B--2---:R-:W-:-:S04]  /*10d40*/  F2FP.PACK_AB R4, R141, R252 ;  /* 0x000000fc8d04723e */ /* 0x004fc800000000ff */
[----:B------:R-:W-:Y:S02]  /*10d50*/  LOP3.LUT R11, R0, R4, RZ, 0xc0, !PT ;  /* 0x00000004000b7212 */ /* 0x000fe400078ec0ff */
[----:B------:R-:W-:Y:S05]  /*10d60*/  LDSM.16.MT88.4 R4, [R201+0x1a800] ;  /* 0x01a80000c904783b */ /* 0x000fea0000004200 */
[C---:B---3--:R-:W-:Y:S08]  /*10d70*/  HMMA.16816.F32 R152, R8.reuse, R20, R152 ;  /* 0x000000140898723c */ /* 0x048ff00000001898 */
[C---:B------:R-:W-:Y:S01]  /*10d80*/  HMMA.16816.F32 R60, R8.reuse, R22, R60 ;  /* 0x00000016083c723c */ /* 0x040fe2000000183c */
[----:B------:R-:W1:Y:S07]  /*10d90*/  LDSM.16.MT88.4 R20, [R202+0x18800] ;  /* 0x01880000ca14783b */ /* 0x000e6e0000004200 */
[C---:B----4-:R-:W-:Y:S08]  /*10da0*/  HMMA.16816.F32 R64, R8.reuse, R16, R64 ;  /* 0x000000100840723c */ /* 0x050ff00000001840 */
[----:B------:R-:W-:Y:S01]  /*10db0*/  HMMA.16816.F32 R68, R8, R18, R68 ;  /* 0x000000120844723c */ /* 0x000fe20000001844 */
[----:B------:R-:W2:Y:S01]  /*10dc0*/  LDSM.16.MT88.4 R16, [R200+0x1a800] ;  /* 0x01a80000c810783b */ /* 0x000ea20000004200 */
[----:B------:R-:W-:Y:S01]  /*10dd0*/  MOV R13, R93 ;  /* 0x0000005d000d7202 */ /* 0x000fe20000000f00 */
[----:B------:R-:W-:Y:S01]  /*10de0*/  IMAD.MOV.U32 R240, RZ, RZ, R94 ;  /* 0x000000fffff07224 */ /* 0x000fe200078e005e */
[----:B------:R-:W-:Y:S01]  /*10df0*/  MOV R233, R95 ;  /* 0x0000005f00e97202 */ /* 0x000fe20000000f00 */
[----:B------:R-:W-:Y:S01]  /*10e00*/  IMAD.MOV.U32 R15, RZ, RZ, R89 ;  /* 0x000000ffff0f7224 */ /* 0x000fe200078e0059 */
[----:B------:R-:W-:-:S02]  /*10e10*/  MOV R14, R88 ;  /* 0x00000058000e7202 */ /* 0x000fc40000000f00 */
[----:B------:R-:W-:Y:S02]  /*10e20*/  MOV R227, R90 ;  /* 0x0000005a00e37202 */ /* 0x000fe40000000f00 */
[----:B------:R-:W-:Y:S02]  /*10e30*/  MOV R145, R91 ;  /* 0x0000005b00917202 */ /* 0x000fe40000000f00 */
[C---:B-1----:R-:W-:Y:S08]  /*10e40*/  HMMA.16816.F32 R88, R8.reuse, R20, R248 ;  /* 0x000000140858723c */ /* 0x042ff000000018f8 */
[----:B------:R-:W-:Y:S01]  /*10e50*/  HMMA.16816.F32 R92, R8, R22, R236 ;  /* 0x00000016085c723c */ /* 0x000fe200000018ec */
[----:B------:R-:W1:Y:S01]  /*10e60*/  LDSM.16.MT88.4 R20, [R203+0x1a800] ;  /* 0x01a80000cb14783b */ /* 0x000e620000004200 */
[----:B------:R-:W-:-:S05]  /*10e70*/  MOV R164, R110 ;  /* 0x0000006e00a47202 */ /* 0x000fca0000000f00 */
[----:B------:R-:W-:Y:S01]  /*10e80*/  IMAD.MOV.U32 R239, RZ, RZ, R109 ;  /* 0x000000ffffef7224 */ /* 0x000fe200078e006d */
[----:B------:R-:W-:Y:S01]  /*10e90*/  HMMA.16816.F32 R172, R8, R6, R172 ;  /* 0x0000000608ac723c */ /* 0x000fe200000018ac */
[----:B------:R-:W-:-:S07]  /*10ea0*/  MOV R167, R105 ;  /* 0x0000006900a77202 */ /* 0x000fce0000000f00 */
[C---:B------:R-:W-:Y:S01]  /*10eb0*/  HMMA.16816.F32 R108, R8.reuse, R4, R180 ;  /* 0x00000004086c723c */ /* 0x040fe200000018b4 */
[----:B------:R-:W3:Y:S01]  /*10ec0*/  LDSM.16.MT88.4 R4, [R200+0x1c800] ;  /* 0x01c80000c804783b */ /* 0x000ee20000004200 */
[----:B------:R-:W-:Y:S01]  /*10ed0*/  MOV R140, R101 ;  /* 0x00000065008c7202 */ /* 0x000fe20000000f00 */
[----:B------:R-:W-:Y:S01]  /*10ee0*/  IMAD.MOV.U32 R248, RZ, RZ, R100 ;  /* 0x000000fffff87224 */ /* 0x000fe200078e0064 */
[----:B------:R-:W-:Y:S02]  /*10ef0*/  MOV R238, R102 ;  /* 0x0000006600ee7202 */ /* 0x000fe40000000f00 */
[----:B------:R-:W-:Y:S02]  /*10f00*/  MOV R143, R103 ;  /* 0x00000067008f7202 */ /* 0x000fe40000000f00 */
[----:B------:R-:W-:Y:S01]  /*10f10*/  MOV R161, R107 ;  /* 0x0000006b00a17202 */ /* 0x000fe20000000f00 */
[C---:B--2---:R-:W-:Y:S08]  /*10f20*/  HMMA.16816.F32 R100, R8.reuse, R16, R228 ;  /* 0x000000100864723c */ /* 0x044ff000000018e4 */
[----:B------:R-:W-:Y:S01]  /*10f30*/  HMMA.16816.F32 R104, R8, R18, R188 ;  /* 0x000000120868723c */ /* 0x000fe200000018bc */
[----:B------:R-:W2:Y:S01]  /*10f40*/  LDSM.16.MT88.4 R16, [R202+0x1a800] ;  /* 0x01a80000ca10783b */ /* 0x000ea20000004200 */
[----:B------:R-:W-:-:S02]  /*10f50*/  MOV R231, R194 ;  /* 0x000000c200e77202 */ /* 0x000fc40000000f00 */
[----:B------:R-:W-:-:S04]  /*10f60*/  MOV R163, R192 ;  /* 0x000000c000a37202 */ /* 0x000fc80000000f00 */
[C---:B-1----:R-:W-:Y:S08]  /*10f70*/  HMMA.16816.F32 R196, R8.reuse, R20, R196 ;  /* 0x0000001408c4723c */ /* 0x042ff000000018c4 */
[C---:B------:R-:W-:Y:S01]  /*10f80*/  HMMA.16816.F32 R192, R8.reuse, R22, R176 ;  /* 0x0000001608c0723c */ /* 0x040fe200000018b0 */
[----:B------:R-:W1:Y:S07]  /*10f90*/  LDSM.16.MT88.4 R20, [R201+0x1c800] ;  /* 0x01c80000c914783b */ /* 0x000e6e0000004200 */
[----:B---3--:R-:W-:Y:S01]  /*10fa0*/  HMMA.16816.F32 R180, R8, R4, R80 ;  /* 0x0000000408b4723c */ /* 0x008fe20000001850 */
[----:B------:R-:W-:-:S07]  /*10fb0*/  IMAD.MOV.U32 R236, RZ, RZ, R184 ;  /* 0x000000ffffec7224 */ /* 0x000fce00078e00b8 */
[----:B------:R-:W-:Y:S01]  /*10fc0*/  HMMA.16816.F32 R176, R8, R6, R96 ;  /* 0x0000000608b0723c */ /* 0x000fe20000001860 */
[----:B------:R-:W3:Y:S01]  /*10fd0*/  LDSM.16.MT88.4 R4, [R202+0x1c800] ;  /* 0x01c80000ca04783b */ /* 0x000ee20000004200 */
[----:B------:R-:W-:-:S06]  /*10fe0*/  MOV R162, R187 ;  /* 0x000000bb00a27202 */ /* 0x000fcc0000000f00 */
[C---:B--2---:R-:W-:Y:S08]  /*10ff0*/  HMMA.16816.F32 R188, R8.reuse, R16, R168 ;  /* 0x0000001008bc723c */ /* 0x044ff000000018a8 */
[----:B------:R-:W-:Y:S01]  /*11000*/  HMMA.16816.F32 R184, R8, R18, R156 ;  /* 0x0000001208b8723c */ /* 0x000fe2000000189c */
[----:B------:R-:W2:Y:S01]  /*11010*/  LDSM.16.MT88.4 R16, [R203+0x1c800] ;  /* 0x01c80000cb10783b */ /* 0x000ea20000004200 */
[----:B------:R-:W-:Y:S01]  /*11020*/  IMAD.MOV.U32 R249, RZ, RZ, R232 ;  /* 0x000000fffff97224 */ /* 0x000fe200078e00e8 */
[----:B------:R-:W-:Y:S01]  /*11030*/  MOV R237, R164 ;  /* 0x000000a400ed7202 */ /* 0x000fe20000000f00 */
[----:B------:R-:W-:Y:S01]  /*11040*/  IMAD.MOV.U32 R230, RZ, RZ, R166 ;  /* 0x000000ffffe67224 */ /* 0x000fe200078e00a6 */
[----:B------:R-:W-:-:S02]  /*11050*/  MOV R229, R165 ;  /* 0x000000a500e57202 */ /* 0x000fc40000000f00 */
[----:B------:R-:W-:Y:S01]  /*11060*/  MOV R232, R167 ;  /* 0x000000a700e87202 */ /* 0x000fe20000000f00 */
[C---:B-1----:R-:W-:Y:S08]  /*11070*/  HMMA.16816.F32 R168, R8.reuse, R20, R72 ;  /* 0x0000001408a8723c */ /* 0x042ff00000001848 */
[----:B------:R-:W-:Y:S01]  /*11080*/  HMMA.16816.F32 R164, R8, R22, R40 ;  /* 0x0000001608a4723c */ /* 0x000fe20000001828 */
[----:B------:R-:W1:Y:S01]  /*11090*/  LDSM.16.MT88.4 R20, [R200+0x1e800] ;  /* 0x01e80000c814783b */ /* 0x000e620000004200 */
[----:B------:R-:W-:Y:S01]  /*110a0*/  MOV R0, UR6 ;  /* 0x0000000600007c02 */ /* 0x000fe20008000f00 */
[----:B------:R-:W-:-:S03]  /*110b0*/  IMAD.MOV.U32 R83, RZ, RZ, R145 ;  /* 0x000000ffff537224 */ /* 0x000fc600078e0091 */
[----:B------:R-:W-:Y:S02]  /*110c0*/  LOP3.LUT R0, R35, UR39, R0, 0x96, !PT ;  /* 0x0000002723007c12 */ /* 0x000fe4000f8e9600 */
[----:B------:R-:W-:Y:S02]  /*110d0*/  MOV R82, R146 ;  /* 0x0000009200527202 */ /* 0x000fe40000000f00 */
[----:B------:R-:W-:Y:S01]  /*110e0*/  MOV R228, R147 ;  /* 0x0000009300e47202 */ /* 0x000fe20000000f00 */
[----:B------:R-:W-:Y:S01]  /*110f0*/  IMAD.MOV.U32 R72, RZ, RZ, R160 ;  /* 0x000000ffff487224 */ /* 0x000fe200078e00a0 */
[----:B---3--:R-:W-:Y:S01]  /*11100*/  HMMA.16816.F32 R144, R8, R4, R116 ;  /* 0x000000040890723c */ /* 0x008fe20000001874 */
[----:B------:R-:W-:-:S06]  /*11110*/  MOV R73, R161 ;  /* 0x000000a100497202 */ /* 0x000fcc0000000f00 */
[----:B------:R-:W-:Y:S01]  /*11120*/  IMAD.WIDE.U32 R4, R0, -0x326172a9, RZ ;  /* 0xcd9e8d5700047825 */ /* 0x000fe200078e00ff */
[----:B------:R-:W-:-:S03]  /*11130*/  MOV R74, R162 ;  /* 0x000000a2004a7202 */ /* 0x000fc60000000f00 */
[----:B------:R-:W-:Y:S01]  /*11140*/  IMAD.MOV.U32 R75, RZ, RZ, R163 ;  /* 0x000000ffff4b7224 */ /* 0x000fe200078e00a3 */
[----:B------:R-:W-:Y:S02]  /*11150*/  LOP3.LUT R5, R5, UR16, R72, 0x96, !PT ;  /* 0x0000001005057c12 */ /* 0x000fe4000f8e9648 */
[----:B------:R-:W-:Y:S01]  /*11160*/  LOP3.LUT R0, R31, UR14, R4, 0x96, !PT ;  /* 0x0000000e1f007c12 */ /* 0x000fe2000f8e9604 */
[----:B--2---:R-:W-:Y:S01]  /*11170*/  HMMA.16816.F32 R160, R8, R16, R36 ;  /* 0x0000001008a0723c */ /* 0x004fe20000001824 */
[----:B------:R-:W-:Y:S01]  /*11180*/  MOV R80, R140 ;  /* 0x0000008c00507202 */ /* 0x000fe20000000f00 */
[----:B------:R-:W-:Y:S01]  /*11190*/  IMAD.MOV.U32 R251, RZ, RZ, R141 ;  /* 0x000000fffffb7224 */ /* 0x000fe200078e008d */
[----:B------:R-:W-:Y:S02]  /*111a0*/  MOV R250, R142 ;  /* 0x0000008e00fa7202 */ /* 0x000fe40000000f00 */
[----:B------:R-:W-:-:S03]  /*111b0*/  MOV R81, R143 ;  /* 0x0000008f00517202 */ /* 0x000fc60000000f00 */
[----:B------:R-:W-:Y:S01]  /*111c0*/  HMMA.16816.F32 R156, R8, R18, R112 ;  /* 0x00000012089c723c */ /* 0x000fe20000001870 */
[----:B------:R-:W2:Y:S01]  /*111d0*/  LDSM.16.MT88.4 R16, [R201+0x1e800] ;  /* 0x01e80000c910783b */ /* 0x000ea20000004200 */
[----:B------:R-:W-:-:S06]  /*111e0*/  IMAD.WIDE.U32 R4, R5, -0x2daee0ad, RZ ;  /* 0xd2511f5305047825 */ /* 0x000fcc00078e00ff */
[----:B------:R-:W-:Y:S01]  /*111f0*/  HMMA.16816.F32 R140, R8, R6, R120 ;  /* 0x00000006088c723c */ /* 0x000fe20000001878 */
[----:B------:R-:W-:Y:S01]  /*11200*/  LOP3.LUT R5, R5, UR13, R32, 0x96, !PT ;  /* 0x0000000d05057c12 */ /* 0x000fe2000f8e9620 */
[----:B------:R-:W-:Y:S01]  /*11210*/  IMAD.MOV.U32 R113, RZ, RZ, R82 ;  /* 0x000000ffff717224 */ /* 0x000fe200078e0052 */
[----:B------:R-:W-:-:S05]  /*11220*/  MOV R118, R80 ;  /* 0x0000005000767202 */ /* 0x000fca0000000f00 */
[----:B-1----:R-:W-:Y:S01]  /*11230*/  HMMA.16816.F32 R96, R8, R20, R124 ;  /* 0x000000140860723c */ /* 0x002fe2000000187c */
[----:B------:R-:W-:Y:S01]  /*11240*/  IMAD.WIDE.U32 R6, R0, -0x2daee0ad, RZ ;  /* 0xd2511f5300067825 */ /* 0x000fe200078e00ff */
[----:B------:R-:W-:Y:S01]  /*11250*/  MOV R117, R81 ;  /* 0x0000005100757202 */ /* 0x000fe20000000f00 */
[----:B------:R-:W-:Y:S03]  /*11260*/  LDSM.16.MT88.4 R32, [R200+0x19000] ;  /* 0x01900000c820783b */ /* 0x000fe60000004200 */
[----:B------:R-:W-:Y:S01]  /*11270*/  LOP3.LUT R0, R7, UR11, R4, 0x96, !PT ;  /* 0x0000000b07007c12 */ /* 0x000fe2000f8e9604 */
[----:B------:R-:W-:Y:S01]  /*11280*/  IMAD.WIDE.U32 R4, R5, -0x326172a9, RZ ;  /* 0xcd9e8d5705047825 */ /* 0x000fe200078e00ff */
[----:B------:R-:W-:-:S03]  /*11290*/  MOV R114, R83 ;  /* 0x0000005300727202 */ /* 0x000fc60000000f00 */
[----:B------:R-:W-:Y:S01]  /*112a0*/  IMAD.WIDE.U32 R42, R0, -0x326172a9, RZ ;  /* 0xcd9e8d57002a7825 */ /* 0x000fe200078e00ff */
[----:B------:R-:W-:Y:S01]  /*112b0*/  HMMA.16816.F32 R80, R8, R22, R128 ;  /* 0x000000160850723c */ /* 0x000fe20000001880 */
[----:B------:R-:W-:Y:S01]  /*112c0*/  LOP3.LUT R5, R5, UR12, R30, 0x96, !PT ;  /* 0x0000000c05057c12 */ /* 0x000fe2000f8e961e */
[----:B------:R-:W1:Y:S02]  /*112d0*/  LDSM.16.MT88.4 R20, [R202+0x1e800] ;  /* 0x01e80000ca14783b */ /* 0x000e640000004200 */
[----:B------:R-:W-:-:S04]  /*112e0*/  LOP3.LUT R0, R43, UR10, R4, 0x96, !PT ;  /* 0x0000000a2b007c12 */ /* 0x000fc8000f8e9604 */
[----:B------:R-:W-:Y:S01]  /*112f0*/  HMMA.16816.F32 R76, R8, R24, R76 ;  /* 0x00000018084c723c */ /* 0x000fe2000000184c */
[----:B------:R-:W-:-:S07]  /*11300*/  IMAD.WIDE.U32 R4, R5, -0x2daee0ad, RZ ;  /* 0xd2511f5305047825 */ /* 0x000fce00078e00ff */
[----:B------:R-:W-:Y:S01]  /*11310*/  HMMA.16816.F32 R84, R8, R26, R84 ;  /* 0x0000001a0854723c */ /* 0x000fe20000001854 */
[----:B------:R-:W3:Y:S01]  /*11320*/  LDSM.16.MT88.4 R24, [R203+0x1e800] ;  /* 0x01e80000cb18783b */ /* 0x000ee20000004200 */
[----:B------:R-:W-:-:S04]  /*11330*/  IMAD.WIDE.U32 R40, R0, -0x2daee0ad, RZ ;  /* 0xd2511f5300287825 */ /* 0x000fc800078e00ff */
[----:B------:R-:W-:Y:S01]  /*11340*/  FFMA.FTZ R0, R242, c[0x0][0x23c], -R2 ;  /* 0x00008f00f2007a23 */ /* 0x000fe20000010802 */
[----:B------:R-:W-:-:S03]  /*11350*/  LOP3.LUT R4, R41, UR5, R4, 0x96, !PT ;  /* 0x0000000529047c12 */ /* 0x000fc6000f8e9604 */
[----:B------:R4:W-:Y:S01]  /*11360*/  MUFU.EX2 R242, R0 ;  /* 0x0000000000f27308 */ /* 0x0009e20000000800 */
[----:B------:R-:W-:Y:S02]  /*11370*/  MOV R38, R240 ;  /* 0x000000f000267202 */ /* 0x000fe40000000f00 */
[----:B------:R-:W-:Y:S01]  /*11380*/  MOV R115, R231 ;  /* 0x000000e700737202 */ /* 0x000fe20000000f00 */
[----:B------:R-:W-:Y:S01]  /*11390*/  IMAD.MOV.U32 R231, RZ, RZ, R236 ;  /* 0x000000ffffe77224 */ /* 0x000fe200078e00ec */
[----:B------:R-:W-:Y:S01]  /*113a0*/  MOV R112, R74 ;  /* 0x0000004a00707202 */ /* 0x000fe20000000f00 */
[----:B------:R-:W-:Y:S01]  /*113b0*/  IMAD.MOV.U32 R236, RZ, RZ, R15 ;  /* 0x000000ffffec7224 */ /* 0x000fe200078e000f */
[----:B----4-:R-:W-:Y:S01]  /*113c0*/  LOP3.LUT R0, R5, UR9, R6, 0x96, !PT ;  /* 0x0000000905007c12 */ /* 0x010fe2000f8e9606 */
[----:B------:R-:W-:Y:S02]  /*113d0*/  FFMA.FTZ R6, R243, c[0x0][0x23c], -R2 ;  /* 0x00008f00f3067a23 */ /* 0x000fe40000010802 */
[----:B------:R-:W-:-:S04]  /*113e0*/  IMAD.WIDE.U32 R4, R4, -0x326172a9, RZ ;  /* 0xcd9e8d5704047825 */ /* 0x000fc800078e00ff */
[----:B------:R-:W-:Y:S01]  /*113f0*/  IMAD.WIDE.U32 R30, R0, -0x326172a9, RZ ;  /* 0xcd9e8d57001e7825 */ /* 0x000fe200078e00ff */
[----:B------:R4:W-:Y:S01]  /*11400*/  MUFU.EX2 R240, R6 ;  /* 0x0000000600f07308 */ /* 0x0009e20000000800 */
[----:B------:R-:W-:Y:S02]  /*11410*/  MOV R15, R246 ;  /* 0x000000f6000f7202 */ /* 0x000fe40000000f00 */
[----:B------:R-:W-:Y:S01]  /*11420*/  IMAD.MOV.U32 R119, RZ, RZ, R75 ;  /* 0x000000ffff777224 */ /* 0x000fe200078e004b */
[----:B------:R-:W-:Y:S01]  /*11430*/  LOP3.LUT R0, R5, UR17, R30, 0x96, !PT ;  /* 0x0000001105007c12 */ /* 0x000fe2000f8e961e */
[----:B------:R-:W-:Y:S01]  /*11440*/  IMAD.MOV.U32 R116, RZ, RZ, R13 ;  /* 0x000000ffff747224 */ /* 0x000fe200078e000d */
[----:B------:R-:W-:Y:S01]  /*11450*/  MOV R39, R14 ;  /* 0x0000000e00277202 */ /* 0x000fe20000000f00 */
[----:B--2---:R-:W-:Y:S01]  /*11460*/  HMMA.16816.F32 R72, R8, R16, R132 ;  /* 0x000000100848723c */ /* 0x004fe20000001884 */
[----:B------:R-:W-:Y:S02]  /*11470*/  LOP3.LUT R13, R4, 0xff, RZ, 0xc0, !PT ;  /* 0x000000ff040d7812 */ /* 0x000fe400078ec0ff */
[----:B------:R-:W-:-:S02]  /*11480*/  SHF.R.U32.HI R14, RZ, 0x10, R4 ;  /* 0x00000010ff0e7819 */ /* 0x000fc40000011604 */
[----:B----4-:R-:W-:Y:S02]  /*11490*/  LOP3.LUT R6, R4, 0xffff, RZ, 0xc0, !PT ;  /* 0x0000ffff04067812 */ /* 0x010fe400078ec0ff */
[----:B------:R-:W-:Y:S02]  /*114a0*/  SHF.R.U32.HI R16, RZ, 0x18, R4 ;  /* 0x00000018ff107819 */ /* 0x000fe40000011604 */
[----:B------:R-:W-:Y:S02]  /*114b0*/  SHF.R.U32.HI R5, RZ, 0x8, R6 ;  /* 0x00000008ff057819 */ /* 0x000fe40000011606 */
[----:B------:R-:W-:Y:S01]  /*114c0*/  LOP3.LUT R4, R0, 0xffff, RZ, 0xc0, !PT ;  /* 0x0000ffff00047812 */ /* 0x000fe200078ec0ff */
[----:B------:R-:W-:Y:S01]  /*114d0*/  FFMA.FTZ R6, R15, c[0x0][0x23c], -R12 ;  /* 0x00008f000f067a23 */ /* 0x000fe2000001080c */
[----:B------:R-:W-:Y:S01]  /*114e0*/  PRMT R15, R13, 0x5410, R5 ;  /* 0x000054100d0f7816 */ /* 0x000fe20000000005 */
[----:B------:R-:W-:Y:S01]  /*114f0*/  FFMA.FTZ R7, R247, c[0x0][0x23c], -R2 ;  /* 0x00008f00f7077a23 */ /* 0x000fe20000010802 */
[----:B------:R-:W-:-:S02]  /*11500*/  SHF.R.U32.HI R5, RZ, 0x8, R4 ;  /* 0x00000008ff057819 */ /* 0x000fc40000011604 */
[----:B------:R-:W-:Y:S01]  /*11510*/  LOP3.LUT R4, R0, 0xff, RZ, 0xc0, !PT ;  /* 0x000000ff00047812 */ /* 0x000fe200078ec0ff */
[----:B------:R2:W4:Y:S01]  /*11520*/  MUFU.EX2 R246, R7 ;  /* 0x0000000700f67308 */ /* 0x0005220000000800 */
[----:B------:R-:W-:Y:S02]  /*11530*/  MOV R36, R238 ;  /* 0x000000ee00247202 */ /* 0x000fe40000000f00 */
[----:B------:R-:W-:Y:S02]  /*11540*/  PRMT R4, R4, 0x5410, R5 ;  /* 0x0000541004047816 */ /* 0x000fe40000000005 */
[----:B------:R-:W-:-:S03]  /*11550*/  SHF.R.U32.HI R5, RZ, 0x10, R0 ;  /* 0x00000010ff057819 */ /* 0x000fc60000011600 */
[----:B------:R3:W-:Y:S01]  /*11560*/  MUFU.EX2 R238, R6 ;  /* 0x0000000600ee7308 */ /* 0x0007e20000000800 */
[----:B------:R-:W-:Y:S01]  /*11570*/  MOV R37, R239 ;  /* 0x000000ef00257202 */ /* 0x000fe20000000f00 */
[----:B-1----:R-:W-:Y:S01]  /*11580*/  HMMA.16816.F32 R48, R8, R20, R48 ;  /* 0x000000140830723c */ /* 0x002fe20000001830 */
[----:B------:R-:W-:Y:S01]  /*11590*/  LOP3.LUT R5, R5, 0xff, RZ, 0xc0, !PT ;  /* 0x000000ff05057812 */ /* 0x000fe200078ec0ff */
[----:B--2---:R-:W-:-:S06]  /*115a0*/  FFMA.FTZ R7, R241, c[0x0][0x23c], -R2 ;  /* 0x00008f00f1077a23 */ /* 0x004fcc0000010802 */
[C---:B------:R-:W-:Y:S01]  /*115b0*/  HMMA.16816.F32 R44, R8.reuse, R22, R44 ;  /* 0x00000016082c723c */ /* 0x040fe2000000182c */
[----:B------:R-:W1:Y:S01]  /*115c0*/  LDSM.16.MT88.4 R20, [R203+0x19000] ;  /* 0x01900000cb14783b */ /* 0x000e620000004200 */
[----:B------:R2:W1:Y:S01]  /*115d0*/  MUFU.EX2 R239, R7 ;  /* 0x0000000700ef7308 */ /* 0x0004620000000800 */
[----:B---3--:R-:W-:Y:S01]  /*115e0*/  FFMA.FTZ R6, R116, c[0x0][0x23c], -R12 ;  /* 0x00008f0074067a23 */ /* 0x008fe2000001080c */
[----:B------:R-:W-:Y:S01]  /*115f0*/  MOV R116, R117 ;  /* 0x0000007500747202 */ /* 0x000fe20000000f00 */
[----:B------:R-:W-:Y:S01]  /*11600*/  IMAD.MOV.U32 R117, RZ, RZ, R118 ;  /* 0x000000ffff757224 */ /* 0x000fe200078e0076 */
[----:B------:R-:W-:Y:S02]  /*11610*/  MOV R118, R119 ;  /* 0x0000007700767202 */ /* 0x000fe40000000f00 */
[----:B------:R-:W-:Y:S01]  /*11620*/  HMMA.16816.F32 R136, R8, R18, R136 ;  /* 0x000000120888723c */ /* 0x000fe20000001888 */
[----:B------:R-:W-:Y:S01]  /*11630*/  MOV R119, R112 ;  /* 0x0000007000777202 */ /* 0x000fe20000000f00 */
[----:B------:R-:W-:Y:S01]  /*11640*/  IMAD.MOV.U32 R112, RZ, RZ, R229 ;  /* 0x000000ffff707224 */ /* 0x000fe200078e00e5 */
[----:B------:R-:W-:-:S02]  /*11650*/  MOV R229, R237 ;  /* 0x000000ed00e57202 */ /* 0x000fc40000000f00 */
[----:B------:R-:W-:Y:S02]  /*11660*/  LOP3.LUT R13, R14, 0xff, RZ, 0xc0, !PT ;  /* 0x000000ff0e0d7812 */ /* 0x000fe400078ec0ff */
[----:B--2---:R-:W-:Y:S01]  /*11670*/  SHF.R.U32.HI R7, RZ, 0x18, R0 ;  /* 0x00000018ff077819 */ /* 0x004fe20000011600 */
[----:B------:R-:W-:Y:S01]  /*11680*/  HMMA.16816.F32 R56, R8, R24, R56 ;  /* 0x000000180838723c */ /* 0x000fe20000001838 */
[----:B------:R2:W-:Y:S02]  /*11690*/  MUFU.EX2 R237, R6 ;  /* 0x0000000600ed7308 */ /* 0x0005e40000000800 */
[----:B------:R-:W-:Y:S01]  /*116a0*/  PRMT R14, R5, 0x5410, R7 ;  /* 0x00005410050e7816 */ /* 0x000fe20000000007 */
[----:B------:R-:W-:-:S04]  /*116b0*/  FFMA.FTZ R5, R116, c[0x0][0x23c], -R12 ;  /* 0x00008f0074057a23 */ /* 0x000fc8000001080c */
[----:B------:R-:W-:Y:S01]  /*116c0*/  HMMA.16816.F32 R52, R8, R26, R52 ;  /* 0x0000001a0834723c */ /* 0x000fe20000001834 */
[----:B------:R-:W3:Y:S01]  /*116d0*/  LDSM.16.MT88.4 R8, [R200+0x1b000] ;  /* 0x01b00000c808783b */ /* 0x000ee20000004200 */
[----:B------:R-:W-:Y:S02]  /*116e0*/  MOV R243, R114 ;  /* 0x0000007200f37202 */ /* 0x000fe40000000f00 */
[----:B------:R-:W-:Y:S01]  /*116f0*/  MOV R114, R233 ;  /* 0x000000e900727202 */ /* 0x000fe20000000f00 */
[----:B--2---:R-:W-:Y:S01]  /*11700*/  FFMA.FTZ R6, R38, c[0x0][0x23c], -R12 ;  /* 0x00008f0026067a23 */ /* 0x004fe2000001080c */
[----:B------:R-:W-:Y:S01]  /*11710*/  MOV R38, R236 ;  /* 0x000000ec00267202 */ /* 0x000fe20000000f00 */
[----:B------:R-:W-:Y:S01]  /*11720*/  MUFU.EX2 R233, R5 ;  /* 0x0000000500e97308 */ /* 0x000fe20000000800 */
[--C-:B------:R-:W-:Y:S01]  /*11730*/  HSET2.LE.AND R0, R4, R228.reuse, PT ;  /* 0x000000e404007233 */ /* 0x100fe20003803000 */
[----:B----4-:R-:W-:Y:S02]  /*11740*/  F2FP.PACK_AB R4, R242, R246 ;  /* 0x000000f6f204723e */ /* 0x010fe400000000ff */
[----:B------:R-:W-:Y:S01]  /*11750*/  PRMT R13, R13, 0x5410, R16 ;  /* 0x000054100d0d7816 */ /* 0x000fe20000000010 */
[----:B------:R-:W-:Y:S01]  /*11760*/  IMAD.MOV.U32 R116, RZ, RZ, R117 ;  /* 0x000000ffff747224 */ /* 0x000fe200078e0075 */
[----:B------:R-:W2:Y:S02]  /*11770*/  LDSM.16.MT88.4 R16, [R202+0x19000] ;  /* 0x01900000ca10783b */ /* 0x000ea40000004200 */
[----:B------:R1:W4:Y:S01]  /*11780*/  MUFU.EX2 R236, R6 ;  /* 0x0000000600ec7308 */ /* 0x0003220000000800 */
[----:B------:R-:W-:Y:S01]  /*11790*/  LOP3.LUT R4, R0, R4, RZ, 0xc0, !PT ;  /* 0x0000000400047212 */ /* 0x000fe200078ec0ff */
[----:B------:R-:W-:Y:S01]  /*117a0*/  HSET2.LE.AND R0, R15, R228, PT ;  /* 0x000000e40f007233 */ /* 0x000fe20003803000 */
[----:B------:R-:W-:Y:S01]  /*117b0*/  MOV R247, R113 ;  /* 0x0000007100f77202 */ /* 0x000fe20000000f00 */
[----:B------:R-:W-:Y:S01]  /*117c0*/  LDSM.16.MT88.4 R24, [R201+0x19000] ;  /* 0x01900000c918783b */ /* 0x000fe20000004200 */
[----:B-1----:R-:W-:-:S02]  /*117d0*/  F2FP.PACK_AB R6, R239, R240 ;  /* 0x000000f0ef06723e */ /* 0x002fc400000000ff */
[----:B----4-:R-:W-:Y:S02]  /*117e0*/  F2FP.PACK_AB R7, R233, R236 ;  /* 0x000000ece907723e */ /* 0x010fe400000000ff */
[----:B------:R-:W-:Y:S01]  /*117f0*/  LOP3.LUT R6, R0, R6, RZ, 0xc0, !PT ;  /* 0x0000000600067212 */ /* 0x000fe200078ec0ff */
[----:B------:R-:W-:Y:S01]  /*11800*/  HSET2.LE.AND R0, R13, R228, PT ;  /* 0x000000e40d007233 */ /* 0x000fe20003803000 */
[----:B------:R-:W-:-:S04]  /*11810*/  F2FP.PACK_AB R5, R237, R238 ;  /* 0x000000eeed05723e */ /* 0x000fc800000000ff */
[----:B------:R-:W-:Y:S01]  /*11820*/  LOP3.LUT R7, R0, R7, RZ, 0xc0, !PT ;  /* 0x0000000700077212 */ /* 0x000fe200078ec0ff */
[----:B------:R-:W-:Y:S01]  /*11830*/  HSET2.LE.AND R0, R14, R228, PT ;  /* 0x000000e40e007233 */ /* 0x000fe20003803000 */
[----:B------:R-:W-:Y:S02]  /*11840*/  MOV R117, R118 ;  /* 0x0000007600757202 */ /* 0x000fe40000000f00 */
[----:B------:R-:W-:Y:S01]  /*11850*/  MOV R118, R119 ;  /* 0x0000007700767202 */ /* 0x000fe20000000f00 */
[----:B------:R-:W-:Y:S01]  /*11860*/  IMAD.MOV.U32 R119, RZ, RZ, R112 ;  /* 0x000000ffff777224 */ /* 0x000fe200078e0070 */
[----:B------:R-:W-:Y:S01]  /*11870*/  LOP3.LUT R5, R0, R5, RZ, 0xc0, !PT ;  /* 0x0000000500057212 */ /* 0x000fe200078ec0ff */
[----:B------:R-:W-:Y:S01]  /*11880*/  IMAD.MOV.U32 R112, RZ, RZ, R115 ;  /* 0x000000ffff707224 */ /* 0x000fe200078e0073 */
[----:B------:R-:W-:Y:S01]  /*11890*/  MOV R241, R36 ;  /* 0x0000002400f17202 */ /* 0x000fe20000000f00 */
[----:B------:R-:W-:Y:S01]  /*118a0*/  IMAD.MOV.U32 R15, RZ, RZ, R38 ;  /* 0x000000ffff0f7224 */ /* 0x000fe200078e0026 */
[----:B------:R-:W-:-:S02]  /*118b0*/  MOV R113, R37 ;  /* 0x0000002500717202 */ /* 0x000fc40000000f00 */
[----:B------:R-:W-:Y:S02]  /*118c0*/  MOV R115, R39 ;  /* 0x0000002700737202 */ /* 0x000fe40000000f00 */
[----:B------:R-:W1:Y:S01]  /*118d0*/  LDSM.16.MT88.4 R36, [R201+0x1b000] ;  /* 0x01b00000c924783b */ /* 0x000e620000004200 */
[C---:B------:R-:W-:Y:S08]  /*118e0*/  HMMA.16816.F32 R76, R4.reuse, R20, R76 ;  /* 0x00000014044c723c */ /* 0x040ff0000000184c */
[C---:B------:R-:W-:Y:S01]  /*118f0*/  HMMA.16816.F32 R84, R4.reuse, R22, R84 ;  /* 0x000000160454723c */ /* 0x040fe20000001854 */
[----:B------:R-:W4:Y:S07]  /*11900*/  LDSM.16.MT88.4 R20, [R203+0x1b000] ;  /* 0x01b00000cb14783b */ /* 0x000f2e0000004200 */
[C---:B---3--:R-:W-:Y:S08]  /*11910*/  HMMA.16816.F32 R100, R4.reuse, R8, R100 ;  /* 0x000000080464723c */ /* 0x048ff00000001864 */
[C---:B------:R-:W-:Y:S01]  /*11920*/  HMMA.16816.F32 R104, R4.reuse, R10, R104 ;  /* 0x0000000a0468723c */ /* 0x040fe20000001868 */
[----:B------:R-:W3:Y:S07]  /*11930*/  LDSM.16.MT88.4 R8, [R200+0x1d000] ;  /* 0x01d00000c808783b */ /* 0x000eee0000004200 */
[C---:B--2---:R-:W-:Y:S08]  /*11940*/  HMMA.16816.F32 R88, R4.reuse, R16, R88 ;  /* 0x000000100458723c */ /* 0x044ff00000001858 */
[----:B------:R-:W-:Y:S01]  /*11950*/  HMMA.16816.F32 R92, R4, R18, R92 ;  /* 0x00000012045c723c */ /* 0x000fe2000000185c */
[----:B------:R-:W2:Y:S01]  /*11960*/  LDSM.16.MT88.4 R16, [R202+0x1b000] ;  /* 0x01b00000ca10783b */ /* 0x000ea20000004200 */
[----:B------:R-:W-:-:S02]  /*11970*/  MOV R14, R112 ;  /* 0x00000070000e7202 */ /* 0x000fc40000000f00 */
[----:B------:R-:W-:Y:S01]  /*11980*/  MOV R0, R113 ;  /* 0x0000007100007202 */ /* 0x000fe20000000f00 */
[----:B------:R-:W-:-:S03]  /*11990*/  IMAD.MOV.U32 R13, RZ, RZ, R116 ;  /* 0x000000ffff0d7224 */ /* 0x000fc600078e0074 */
[C---:B-1----:R-:W-:Y:S07]  /*119a0*/  HMMA.16816.F32 R108, R4.reuse, R36, R108 ;  /* 0x00000024046c723c */ /* 0x042fee000000186c */
[----:B------:R-:W-:Y:S01]  /*119b0*/  IMAD.MOV.U32 R37, RZ, RZ, R114 ;  /* 0x000000ffff257224 */ /* 0x000fe200078e0072 */
[----:B------:R-:W-:Y:S02]  /*119c0*/  MOV R36, R115 ;  /* 0x0000007300247202 */ /* 0x000fe40000000f00 */
[C---:B------:R-:W-:Y:S07]  /*119d0*/  HMMA.16816.F32 R112, R4.reuse, R38, R172 ;  /* 0x000000260470723c */ /* 0x040fee00000018ac */
[----:B------:R-:W-:Y:S01]  /*119e0*/  MOV R38, R117 ;  /* 0x0000007500267202 */ /* 0x000fe20000000f00 */
[----:B------:R-:W-:Y:S01]  /*119f0*/  IMAD.MOV.U32 R39, RZ, RZ, R118 ;  /* 0x000000ffff277224 */ /* 0x000fe200078e0076 */
[----:B------:R-:W-:Y:S01]  /*11a00*/  MOV R172, R119 ;  /* 0x0000007700ac7202 */ /* 0x000fe20000000f00 */
[C---:B------:R-:W-:Y:S08]  /*11a10*/  HMMA.16816.F32 R152, R4.reuse, R32, R152 ;  /* 0x000000200498723c */ /* 0x040ff00000001898 */
[C---:B------:R-:W-:Y:S01]  /*11a20*/  HMMA.16816.F32 R60, R4.reuse, R34, R60 ;  /* 0x00000022043c723c */ /* 0x040fe2000000183c */
[----:B------:R-:W1:Y:S07]  /*11a30*/  LDSM.16.MT88.4 R32, [R203+0x1d000] ;  /* 0x01d00000cb20783b */ /* 0x000e6e0000004200 */
[C---:B----4-:R-:W-:Y:S08]  /*11a40*/  HMMA.16816.F32 R116, R4.reuse, R20, R196 ;  /* 0x000000140474723c */ /* 0x050ff000000018c4 */
[C---:B---3--:R-:W-:Y:S08]  /*11a50*/  HMMA.16816.F32 R132, R4.reuse, R8, R180 ;  /* 0x000000080484723c */ /* 0x048ff000000018b4 */
[C---:B------:R-:W-:Y:S01]  /*11a60*/  HMMA.16816.F32 R196, R4.reuse, R10, R176 ;  /* 0x0000000a04c4723c */ /* 0x040fe200000018b0 */
[----:B------:R-:W3:Y:S07]  /*11a70*/  LDSM.16.MT88.4 R8, [R202+0x1d000] ;  /* 0x01d00000ca08783b */ /* 0x000eee0000004200 */
[C---:B------:R-:W-:Y:S08]  /*11a80*/  HMMA.16816.F32 R64, R4.reuse, R24, R64 ;  /* 0x000000180440723c */ /* 0x040ff00000001840 */
[C---:B------:R-:W-:Y:S01]  /*11a90*/  HMMA.16816.F32 R68, R4.reuse, R26, R68 ;  /* 0x0000001a0444723c */ /* 0x040fe20000001844 */
[----:B------:R-:W4:Y:S07]  /*11aa0*/  LDSM.16.MT88.4 R24, [R201+0x1d000] ;  /* 0x01d00000c918783b */ /* 0x000f2e0000004200 */
[C---:B--2---:R-:W-:Y:S08]  /*11ab0*/  HMMA.16816.F32 R124, R4.reuse, R16, R188 ;  /* 0x00000010047c723c */ /* 0x044ff000000018bc */
[----:B------:R-:W-:Y:S01]  /*11ac0*/  HMMA.16816.F32 R128, R4, R18, R184 ;  /* 0x000000120480723c */ /* 0x000fe200000018b8 */
[----:B------:R-:W2:Y:S01]  /*11ad0*/  LDSM.16.MT88.4 R16, [R200+0x1f000] ;  /* 0x01f00000c810783b */ /* 0x000ea20000004200 */
[----:B------:R-:W-:-:S06]  /*11ae0*/  MOV R21, R231 ;  /* 0x000000e700157202 */ /* 0x000fcc0000000f00 */
[C---:B-1----:R-:W-:Y:S08]  /*11af0*/  HMMA.16816.F32 R184, R4.reuse, R32, R160 ;  /* 0x0000002004b8723c */ /* 0x042ff000000018a0 */
[C---:B---3--:R-:W-:Y:S08]  /*11b00*/  HMMA.16816.F32 R180, R4.reuse, R8, R144 ;  /* 0x0000000804b4723c */ /* 0x048ff00000001890 */
[----:B------:R-:W-:Y:S01]  /*11b10*/  HMMA.16816.F32 R160, R4, R10, R140 ;  /* 0x0000000a04a0723c */ /* 0x000fe2000000188c */
[----:B------:R-:W-:Y:S01]  /*11b20*/  LDSM.16.MT88.4 R8, [R203+0x1f000] ;  /* 0x01f00000cb08783b */ /* 0x000fe20000004200 */
[----:B------:R-:W-:Y:S01]  /*11b30*/  MOV R173, R228 ;  /* 0x000000e400ad7202 */ /* 0x000fe20000000f00 */
[----:B------:R-:W-:Y:S01]  /*11b40*/  IMAD.MOV.U32 R174, RZ, RZ, R229 ;  /* 0x000000ffffae7224 */ /* 0x000fe200078e00e5 */
[----:B------:R-:W-:-:S04]  /*11b50*/  MOV R175, R230 ;  /* 0x000000e600af7202 */ /* 0x000fc80000000f00 */
[C---:B------:R-:W-:Y:S08]  /*11b60*/  HMMA.16816.F32 R120, R4.reuse, R22, R192 ;  /* 0x000000160478723c */ /* 0x040ff000000018c0 */
[C---:B----4-:R-:W-:Y:S07]  /*11b70*/  HMMA.16816.F32 R192, R4.reuse, R26, R164 ;  /* 0x0000001a04c0723c */ /* 0x050fee00000018a4 */
[----:B------:R-:W-:Y:S01]  /*11b80*/  IMAD.MOV.U32 R167, RZ, RZ, R21 ;  /* 0x000000ffffa77224 */ /* 0x000fe200078e0015 */
[C---:B------:R-:W-:Y:S01]  /*11b90*/  HMMA.16816.F32 R228, R4.reuse, R24, R168 ;  /* 0x0000001804e4723c */ /* 0x040fe200000018a8 */
[----:B------:R-:W1:Y:S07]  /*11ba0*/  LDSM.16.MT88.4 R20, [R201+0x1f000] ;  /* 0x01f00000c914783b */ /* 0x000e6e0000004200 */
[C---:B------:R-:W-:Y:S08]  /*11bb0*/  HMMA.16816.F32 R188, R4.reuse, R34, R156 ;  /* 0x0000002204bc723c */ /* 0x040ff0000000189c */
[C---:B--2---:R-:W-:Y:S08]  /*11bc0*/  HMMA.16816.F32 R32, R4.reuse, R16, R96 ;  /* 0x000000100420723c */ /* 0x044ff00000001860 */
[----:B------:R-:W-:Y:S01]  /*11bd0*/  HMMA.16816.F32 R24, R4, R18, R80 ;  /* 0x000000120418723c */ /* 0x000fe20000001850 */
[----:B------:R-:W2:Y:S01]  /*11be0*/  LDSM.16.MT88.4 R16, [R202+0x1f000] ;  /* 0x01f00000ca10783b */ /* 0x000ea20000004200 */
[----:B------:R-:W-:-:S02]  /*11bf0*/  IMAD.MOV.U32 R159, RZ, RZ, R0 ;  /* 0x000000ffff9f7224 */ /* 0x000fc400078e0000 */
[--C-:B------:R-:W-:Y:S01]  /*11c00*/  FFMA.FTZ R0, R14, c[0x0][0x23c], -R2.reuse ;  /* 0x00008f000e007a23 */ /* 0x100fe20000010802 */
[----:B------:R-:W-:Y:S01]  /*11c10*/  MOV R14, R232 ;  /* 0x000000e8000e7202 */ /* 0x000fe20000000f00 */
[----:B------:R-:W-:Y:S01]  /*11c20*/  IMAD.MOV.U32 R165, RZ, RZ, R173 ;  /* 0x000000ffffa57224 */ /* 0x000fe200078e00ad */
[----:B------:R-:W-:Y:S01]  /*11c30*/  MOV R158, R175 ;  /* 0x000000af009e7202 */ /* 0x000fe20000000f00 */
[----:B------:R3:W-:Y:S01]  /*11c40*/  MUFU.EX2 R232, R0 ;  /* 0x0000000000e87308 */ /* 0x0007e20000000800 */
[----:B------:R-:W-:Y:S01]  /*11c50*/  IMAD.MOV.U32 R146, RZ, RZ, R159 ;  /* 0x000000ffff927224 */ /* 0x000fe200078e009f */
[----:B------:R-:W-:Y:S01]  /*11c60*/  MOV R159, R15 ;  /* 0x0000000f009f7202 */ /* 0x000fe20000000f00 */
[----:B------:R-:W-:Y:S01]  /*11c70*/  IMAD.MOV.U32 R15, RZ, RZ, R241 ;  /* 0x000000ffff0f7224 */ /* 0x000fe200078e00f1 */
[----:B------:R-:W-:Y:S01]  /*11c80*/  MOV R164, R38 ;  /* 0x0000002600a47202 */ /* 0x000fe20000000f00 */
[----:B------:R-:W-:Y:S01]  /*11c90*/  LDSM.16.MT88.4 R80, [R203+0x1b800] ;  /* 0x01b80000cb50783b */ /* 0x000fe20000004200 */
[----:B------:R-:W-:Y:S01]  /*11ca0*/  MOV R166, R174 ;  /* 0x000000ae00a67202 */ /* 0x000fe20000000f00 */
[----:B-1----:R-:W-:Y:S02]  /*11cb0*/  HMMA.16816.F32 R168, R4, R20, R72 ;  /* 0x0000001404a8723c */ /* 0x002fe40000001848 */
[----:B------:R-:W-:Y:S01]  /*11cc0*/  LDSM.16.MT88.4 R96, [R200+0x1d800] ;  /* 0x01d80000c860783b */ /* 0x000fe20000004200 */
[----:B---3--:R-:W-:Y:S01]  /*11cd0*/  FFMA.FTZ R0, R150, c[0x0][0x23c], -R2 ;  /* 0x00008f0096007a23 */ /* 0x008fe20000010802 */
[----:B------:R-:W-:-:S02]  /*11ce0*/  MOV R38, R172 ;  /* 0x000000ac00267202 */ /* 0x000fc40000000f00 */
[----:B------:R-:W-:Y:S01]  /*11cf0*/  MOV R241, R243 ;  /* 0x000000f300f17202 */ /* 0x000fe20000000f00 */
[----:B------:R1:W3:Y:S01]  /*11d00*/  MUFU.EX2 R150, R0 ;  /* 0x0000000000967308 */ /* 0x0002e20000000800 */
[C---:B------:R-:W-:Y:S01]  /*11d10*/  HMMA.16816.F32 R172, R4.reuse, R8, R56 ;  /* 0x0000000804ac723c */ /* 0x040fe20000001838 */
[----:B------:R-:W-:Y:S01]  /*11d20*/  MOV R243, R247 ;  /* 0x000000f700f37202 */ /* 0x000fe20000000f00 */
[----:B------:R-:W-:Y:S01]  /*11d30*/  IMAD.MOV.U32 R247, RZ, RZ, R249 ;  /* 0x000000fffff77224 */ /* 0x000fe200078e00f9 */
[----:B------:R-:W-:Y:S01]  /*11d40*/  MOV R249, R149 ;  /* 0x0000009500f97202 */ /* 0x000fe20000000f00 */
[----:B------:R-:W4:Y:S01]  /*11d50*/  LDSM.16.MT88.4 R56, [R202+0x19800] ;  /* 0x01980000ca38783b */ /* 0x000f220000004200 */
[----:B------:R-:W-:Y:S01]  /*11d60*/  MOV R147, R164 ;  /* 0x000000a400937202 */ /* 0x000fe20000000f00 */
[----:B------:R-:W-:Y:S01]  /*11d70*/  IMAD.MOV.U32 R157, RZ, RZ, R166 ;  /* 0x000000ffff9d7224 */ /* 0x000fe200078e00a6 */
[----:B------:R-:W-:Y:S01]  /*11d80*/  MOV R156, R165 ;  /* 0x000000a5009c7202 */ /* 0x000fe20000000f00 */
[----:B------:R-:W-:Y:S01]  /*11d90*/  HMMA.16816.F32 R176, R4, R22, R136 ;  /* 0x0000001604b0723c */ /* 0x000fe20000001888 */
[----:B------:R-:W-:Y:S01]  /*11da0*/  IMAD.MOV.U32 R142, RZ, RZ, R15 ;  /* 0x000000ffff8e7224 */ /* 0x000fe200078e000f */
[----:B------:R-:W-:Y:S01]  /*11db0*/  MOV R143, R159 ;  /* 0x0000009f008f7202 */ /* 0x000fe20000000f00 */
[----:B------:R-:W-:Y:S01]  /*11dc0*/  LDSM.16.MT88.4 R72, [R201+0x1b800] ;  /* 0x01b80000c948783b */ /* 0x000fe20000004200 */
[----:B-1----:R-:W-:Y:S01]  /*11dd0*/  FFMA.FTZ R0, R13, c[0x0][0x23c], -R2 ;  /* 0x00008f000d007a23 */ /* 0x002fe20000010802 */
[----:B------:R-:W-:-:S03]  /*11de0*/  MOV R13, R227 ;  /* 0x000000e3000d7202 */ /* 0x000fc60000000f00 */
[----:B------:R-:W-:Y:S01]  /*11df0*/  HMMA.16816.F32 R20, R4, R10, R52 ;  /* 0x0000000a0414723c */ /* 0x000fe20000001834 */
[----:B------:R-:W-:Y:S01]  /*11e00*/  MOV R141, R156 ;  /* 0x0000009c008d7202 */ /* 0x000fe20000000f00 */
[----:B------:R1:W-:Y:S01]  /*11e10*/  MUFU.EX2 R227, R0 ;  /* 0x0000000000e37308 */ /* 0x0003e20000000800 */
[----:B------:R-:W-:Y:S01]  /*11e20*/  FFMA.FTZ R2, R158, c[0x0][0x23c], -R2 ;  /* 0x00008f009e027a23 */ /* 0x000fe20000010802 */
[----:B------:R-:W-:Y:S06]  /*11e30*/  LDSM.16.MT88.4 R136, [R201+0x1f800] ;  /* 0x01f80000c988783b */ /* 0x000fec0000004200 */
[----:B------:R2:W-:Y:S01]  /*11e40*/  MUFU.EX2 R149, R2 ;  /* 0x0000000200957308 */ /* 0x0005e20000000800 */
[----:B-1----:R-:W-:-:S05]  /*11e50*/  LOP3.LUT R0, R31, UR8, R42, 0x96, !PT ;  /* 0x000000081f007c12 */ /* 0x002fca000f8e962a */
[----:B------:R-:W-:-:S04]  /*11e60*/  IMAD.WIDE.U32 R8, R0, -0x2daee0ad, RZ ;  /* 0xd2511f5300087825 */ /* 0x000fc800078e00ff */
[----:B--2---:R-:W-:Y:S01]  /*11e70*/  FFMA.FTZ R2, R14, c[0x0][0x23c], -R12 ;  /* 0x00008f000e027a23 */ /* 0x004fe2000001080c */
[----:B------:R-:W-:Y:S02]  /*11e80*/  LOP3.LUT R0, R9, UR18, R40, 0x96, !PT ;  /* 0x0000001209007c12 */ /* 0x000fe4000f8e9628 */
[----:B------:R-:W1:Y:S01]  /*11e90*/  LDSM.16.MT88.4 R40, [R201+0x19800] ;  /* 0x01980000c928783b */ /* 0x000e620000004200 */
[----:B------:R2:W-:Y:S01]  /*11ea0*/  MUFU.EX2 R31, R2 ;  /* 0x00000002001f7308 */ /* 0x0005e20000000800 */
[----:B------:R-:W-:Y:S02]  /*11eb0*/  MOV R158, R167 ;  /* 0x000000a7009e7202 */ /* 0x000fe40000000f00 */
[----:B------:R-:W-:Y:S01]  /*11ec0*/  HMMA.16816.F32 R164, R4, R16, R48 ;  /* 0x0000001004a4723c */ /* 0x000fe20000001830 */
[----:B------:R-:W-:Y:S01]  /*11ed0*/  LOP3.LUT R14, R8, 0xff, RZ, 0xc0, !PT ;  /* 0x000000ff080e7812 */ /* 0x000fe200078ec0ff */
[----:B------:R-:W-:Y:S01]  /*11ee0*/  FFMA.FTZ R11, R147, c[0x0][0x23c], -R12 ;  /* 0x00008f00930b7a23 */ /* 0x000fe2000001080c */
[----:B------:R-:W-:-:S05]  /*11ef0*/  SHF.R.U32.HI R10, RZ, 0x10, R8 ;  /* 0x00000010ff0a7819 */ /* 0x000fca0000011608 */
[----:B------:R-:W-:Y:S01]  /*11f00*/  HMMA.16816.F32 R16, R4, R18, R44 ;  /* 0x000000120410723c */ /* 0x000fe2000000182c */
[----:B------:R-:W1:Y:S01]  /*11f10*/  LDSM.16.MT88.4 R48, [R203+0x19800] ;  /* 0x01980000cb30783b */ /* 0x000e620000004200 */
[----:B--2---:R-:W-:Y:S01]  /*11f20*/  LOP3.LUT R2, R8, 0xffff, RZ, 0xc0, !PT ;  /* 0x0000ffff08027812 */ /* 0x004fe200078ec0ff */
[----:B------:R-:W-:Y:S01]  /*11f30*/  FFMA.FTZ R9, R13, c[0x0][0x23c], -R12 ;  /* 0x00008f000d097a23 */ /* 0x000fe2000001080c */
[----:B------:R-:W-:Y:S01]  /*11f40*/  SHF.R.U32.HI R13, RZ, 0x18, R8 ;  /* 0x00000018ff0d7819 */ /* 0x000fe20000011608 */
[----:B------:R-:W-:Y:S02]  /*11f50*/  FFMA.FTZ R8, R146, c[0x0][0x23c], -R12 ;  /* 0x00008f0092087a23 */ /* 0x000fe4000001080c */
[----:B------:R-:W-:Y:S01]  /*11f60*/  SHF.R.U32.HI R6, RZ, 0x8, R2 ;  /* 0x00000008ff067819 */ /* 0x000fe20000011602 */
[----:B------:R-:W2:Y:S01]  /*11f70*/  MUFU.EX2 R30, R9 ;  /* 0x00000009001e7308 */ /* 0x000ea20000000800 */
[----:B------:R-:W-:Y:S02]  /*11f80*/  LOP3.LUT R2, R0, 0xffff, RZ, 0xc0, !PT ;  /* 0x0000ffff00027812 */ /* 0x000fe400078ec0ff */
[----:B------:R-:W-:-:S02]  /*11f90*/  SHF.R.U32.HI R5, RZ, 0x10, R0 ;  /* 0x00000010ff057819 */ /* 0x000fc40000011600 */
[----:B------:R-:W-:-:S03]  /*11fa0*/  SHF.R.U32.HI R7, RZ, 0x18, R0 ;  /* 0x00000018ff077819 */ /* 0x000fc60000011600 */
[----:B------:R2:W-:Y:S01]  /*11fb0*/  MUFU.EX2 R15, R8 ;  /* 0x00000008000f7308 */ /* 0x0005e20000000800 */
[----:B------:R-:W-:-:S07]  /*11fc0*/  LOP3.LUT R4, R10, 0xff, RZ, 0xc0, !PT ;  /* 0x000000ff0a047812 */ /* 0x000fce00078ec0ff */
[----:B------:R-:W1:Y:S01]  /*11fd0*/  MUFU.EX2 R12, R11 ;  /* 0x0000000b000c7308 */ /* 0x000e620000000800 */
[----:B--2---:R-:W-:Y:S02]  /*11fe0*/  LOP3.LUT R8, R0, 0xff, RZ, 0xc0, !PT ;  /* 0x000000ff00087812 */ /* 0x004fe400078ec0ff */
[----:B------:R-:W-:Y:S02]  /*11ff0*/  SHF.R.U32.HI R0, RZ, 0x8, R2 ;  /* 0x00000008ff007819 */ /* 0x000fe40000011602 */
[----:B------:R-:W-:Y:S02]  /*12000*/  LOP3.LUT R2, R5, 0xff, RZ, 0xc0, !PT ;  /* 0x000000ff05027812 */ /* 0x000fe400078ec0ff */
[----:B------:R-:W-:Y:S02]  /*12010*/  PRMT R0, R8, 0x5410, R0 ;  /* 0x0000541008007816 */ /* 0x000fe40000000000 */
[----:B------:R-:W-:Y:S02]  /*12020*/  PRMT R2, R2, 0x5410, R7 ;  /* 0x0000541002027816 */ /* 0x000fe40000000007 */
[----:B------:R-:W-:Y:S01]  /*12030*/  PRMT R9, R14, 0x5410, R6 ;  /* 0x000054100e097816 */ /* 0x000fe20000000006 */
[--C-:B------:R-:W-:Y:S01]  /*12040*/  HSET2.LE.AND R0, R0, R141.reuse, PT ;  /* 0x0000008d00007233 */ /* 0x100fe20003803000 */
[----:B------:R-:W-:Y:S01]  /*12050*/  PRMT R6, R4, 0x5410, R13 ;  /* 0x0000541004067816 */ /* 0x000fe2000000000d */
[----:B------:R-:W-:Y:S01]  /*12060*/  HSET2.LE.AND R4, R2, R141, PT ;  /* 0x0000008d02047233 */ /* 0x000fe20003803000 */
[----:B---3--:R-:W-:-:S02]  /*12070*/  F2FP.PACK_AB R2, R150, R232 ;  /* 0x000000e89602723e */ /* 0x008fc400000000ff */
[----:B------:R-:W-:Y:S01]  /*12080*/  F2FP.PACK_AB R5, R30, R31 ;  /* 0x0000001f1e05723e */ /* 0x000fe200000000ff */
[----:B------:R-:W-:Y:S01]  /*12090*/  IMAD.MOV.U32 R147, RZ, RZ, R157 ;  /* 0x000000ffff937224 */ /* 0x000fe200078e009d */
[----:B------:R-:W-:Y:S02]  /*120a0*/  MOV R146, R158 ;  /* 0x0000009e00927202 */ /* 0x000fe40000000f00 */
[----:B------:R-:W-:Y:S01]  /*120b0*/  LOP3.LUT R144, R0, R2, RZ, 0xc0, !PT ;  /* 0x0000000200907212 */ /* 0x000fe200078ec0ff */
[--C-:B------:R-:W-:Y:S01]  /*120c0*/  HSET2.LE.AND R0, R9, R141.reuse, PT ;  /* 0x0000008d09007233 */ /* 0x100fe20003803000 */
[----:B------:R-:W-:Y:S01]  /*120d0*/  LOP3.LUT R145, R4, R5, RZ, 0xc0, !PT ;  /* 0x0000000504917212 */ /* 0x000fe200078ec0ff */
[----:B------:R-:W-:Y:S01]  /*120e0*/  HSET2.LE.AND R4, R6, R141, PT ;  /* 0x0000008d06047233 */ /* 0x000fe20003803000 */
[----:B------:R-:W-:Y:S01]  /*120f0*/  F2FP.PACK_AB R2, R149, R227 ;  /* 0x000000e39502723e */ /* 0x000fe200000000ff */
[----:B------:R-:W-:Y:S01]  /*12100*/  IMAD.MOV.U32 R7, RZ, RZ, R146 ;  /* 0x000000ffff077224 */ /* 0x000fe200078e0092 */
[----:B-1----:R-:W-:Y:S01]  /*12110*/  F2FP.PACK_AB R5, R12, R15 ;  /* 0x0000000f0c05723e */ /* 0x002fe200000000ff */
[----:B------:R-:W1:Y:S01]  /*12120*/  LDSM.16.MT88.4 R156, [R200+0x19800] ;  /* 0x01980000c89c783b */ /* 0x000e620000004200 */
[----:B------:R-:W-:-:S02]  /*12130*/  MOV R6, R147 ;  /* 0x0000009300067202 */ /* 0x000fc40000000f00 */
[----:B------:R-:W-:Y:S01]  /*12140*/  LOP3.LUT R146, R0, R2, RZ, 0xc0, !PT ;  /* 0x0000000200927212 */ /* 0x000fe200078ec0ff */
[----:B------:R-:W-:Y:S01]  /*12150*/  LDSM.16.MT88.4 R8, [R202+0x1f800] ;  /* 0x01f80000ca08783b */ /* 0x000fe20000004200 */
[----:B------:R-:W-:Y:S01]  /*12160*/  LOP3.LUT R147, R4, R5, RZ, 0xc0, !PT ;  /* 0x0000000504937212 */ /* 0x000fe200078ec0ff */
[----:B------:R-:W-:Y:S01]  /*12170*/  IMAD.MOV.U32 R4, RZ, RZ, R39 ;  /* 0x000000ffff047224 */ /* 0x000fe200078e0027 */
[----:B------:R-:W-:Y:S02]  /*12180*/  MOV R5, R38 ;  /* 0x0000002600057202 */ /* 0x000fe40000000f00 */
[----:B------:R-:W-:Y:S02]  /*12190*/  MOV R2, R36 ;  /* 0x0000002400027202 */ /* 0x000fe40000000f00 */
[----:B------:R-:W-:Y:S01]  /*121a0*/  MOV R0, R37 ;  /* 0x0000002500007202 */ /* 0x000fe20000000f00 */
[C---:B----4-:R-:W-:Y:S01]  /*121b0*/  HMMA.16816.F32 R52, R144.reuse, R56, R88 ;  /* 0x000000389034723c */ /* 0x050fe20000001858 */
[----:B------:R-:W-:Y:S07]  /*121c0*/  LDSM.16.MT88.4 R88, [R202+0x1b800] ;  /* 0x01b80000ca58783b */ /* 0x000fee0000004200 */
[----:B------:R-:W-:Y:S01]  /*121d0*/  HMMA.16816.F32 R36, R144, R40, R64 ;  /* 0x000000289024723c */ /* 0x000fe20000001840 */
[----:B------:R-:W2:Y:S01]  /*121e0*/  LDSM.16.MT88.4 R64, [R200+0x1b800] ;  /* 0x01b80000c840783b */ /* 0x000ea20000004200 */
[----:B------:R-:W-:-:S02]  /*121f0*/  FFMA.FTZ R0, R244, R29, R0 ;  /* 0x0000001df4007223 */ /* 0x000fc40000010000 */
[----:B------:R-:W-:Y:S02]  /*12200*/  FFMA.FTZ R2, R245, R28, R2 ;  /* 0x0000001cf5027223 */ /* 0x000fe40000010002 */
[----:B------:R-:W-:Y:S02]  /*12210*/  FADD.FTZ R0, R4, R0 ;  /* 0x0000000004007221 */ /* 0x000fe40000010000 */
[----:B------:R-:W-:Y:S01]  /*12220*/  FADD.FTZ R2, R5, R2 ;  /* 0x0000000205027221 */ /* 0x000fe20000010000 */
[----:B------:R-:W-:Y:S01]  /*12230*/  MOV R13, R143 ;  /* 0x0000008f000d7202 */ /* 0x000fe20000000f00 */
[----:B------:R-:W-:Y:S01]  /*12240*/  FADD.FTZ R0, R6, R0 ;  /* 0x0000000006007221 */ /* 0x000fe20000010000 */
[----:B------:R-:W-:Y:S01]  /*12250*/  MOV R14, R142 ;  /* 0x0000008e000e7202 */ /* 0x000fe20000000f00 */
[----:B------:R-:W-:Y:S01]  /*12260*/  FADD.FTZ R2, R7, R2 ;  /* 0x0000000207027221 */ /* 0x000fe20000010000 */
[----:B------:R-:W-:Y:S01]  /*12270*/  HMMA.16816.F32 R44, R144, R48, R76 ;  /* 0x00000030902c723c */ /* 0x000fe2000000184c */
[----:B------:R-:W-:Y:S01]  /*12280*/  FADD.FTZ R0, R13, R0 ;  /* 0x000000000d007221 */ /* 0x000fe20000010000 */
[----:B------:R-:W-:Y:S01]  /*12290*/  LDSM.16.MT88.4 R140, [R203+0x1f800] ;  /* 0x01f80000cb8c783b */ /* 0x000fe20000004200 */
[----:B------:R-:W-:-:S05]  /*122a0*/  FADD.FTZ R2, R14, R2 ;  /* 0x000000020e027221 */ /* 0x000fca0000010000 */
[----:B-1----:R-:W-:Y:S01]  /*122b0*/  HMMA.16816.F32 R152, R144, R156, R152 ;  /* 0x0000009c9098723c */ /* 0x002fe20000001898 */
[----:B------:R-:W-:Y:S02]  /*122c0*/  FADD.FTZ R0, R241, R0 ;  /* 0x00000000f1007221 */ /* 0x000fe40000010000 */
[----:B------:R-:W-:-:S05]  /*122d0*/  FADD.FTZ R2, R243, R2 ;  /* 0x00000002f3027221 */ /* 0x000fca0000010000 */
[----:B------:R-:W-:Y:S01]  /*122e0*/  HMMA.16816.F32 R76, R144, R80, R116 ;  /* 0x00000050904c723c */ /* 0x000fe20000001874 */
[----:B------:R-:W-:-:S07]  /*122f0*/  FADD.FTZ R0, R247, R0 ;  /* 0x00000000f7007221 */ /* 0x000fce0000010000 */
[C---:B------:R-:W-:Y:S08]  /*12300*/  HMMA.16816.F32 R156, R144.reuse, R158, R60 ;  /* 0x0000009e909c723c */ /* 0x040ff0000000183c */
[C---:B------:R-:W-:Y:S08]  /*12310*/  HMMA.16816.F32 R40, R144.reuse, R42, R68 ;  /* 0x0000002a9028723c */ /* 0x040ff00000001844 */
[C---:B------:R-:W-:Y:S08]  /*12320*/  HMMA.16816.F32 R48, R144.reuse, R50, R84 ;  /* 0x000000329030723c */ /* 0x040ff00000001854 */
[C---:B------:R-:W-:Y:S01]  /*12330*/  HMMA.16816.F32 R80, R144.reuse, R82, R120 ;  /* 0x000000529050723c */ /* 0x040fe20000001878 */
[----:B------:R-:W1:Y:S07]  /*12340*/  LDSM.16.MT88.4 R120, [R202+0x1d800] ;  /* 0x01d80000ca78783b */ /* 0x000e6e0000004200 */
[----:B--2---:R-:W-:Y:S01]  /*12350*/  HMMA.16816.F32 R60, R144, R64, R100 ;  /* 0x00000040903c723c */ /* 0x004fe20000001864 */
[----:B------:R-:W-:-:S07]  /*12360*/  FADD.FTZ R2, R248, R2 ;  /* 0x00000002f8027221 */ /* 0x000fce0000010000 */
[C---:B------:R-:W-:Y:S08]  /*12370*/  HMMA.16816.F32 R68, R144.reuse, R72, R108 ;  /* 0x000000489044723c */ /* 0x040ff0000000186c */
[C---:B------:R-:W-:Y:S08]  /*12380*/  HMMA.16816.F32 R84, R144.reuse, R88, R124 ;  /* 0x000000589054723c */ /* 0x040ff0000000187c */
[C---:B------:R-:W-:Y:S01]  /*12390*/  HMMA.16816.F32 R64, R144.reuse, R66, R104 ;  /* 0x000000429040723c */ /* 0x040fe20000001868 */
[----:B------:R-:W2:Y:S07]  /*123a0*/  LDSM.16.MT88.4 R104, [R201+0x1d800] ;  /* 0x01d80000c968783b */ /* 0x000eae0000004200 */
        /* <DEDUP_REMOVED lines=23> */
[----:B-1----:R-:W-:Y:S01]  /*12520*/  HMMA.16816.F32 R116, R144, R120, R180 ;  /* 0x000000789074723c */ /* 0x002fe200000018b4 */
[----:B------:R-:W-:-:S07]  /*12530*/  FADD.FTZ R0, R15, R0 ;  /* 0x000000000f007221 */ /* 0x000fce0000010000 */
[----:B------:R-:W-:Y:S01]  /*12540*/  HMMA.16816.F32 R92, R144, R96, R132 ;  /* 0x00000060905c723c */ /* 0x000fe20000001884 */
[----:B------:R-:W-:-:S07]  /*12550*/  FADD.FTZ R244, R149, R2 ;  /* 0x0000000295f47221 */ /* 0x000fce0000010000 */
[----:B------:R-:W-:Y:S01]  /*12560*/  HMMA.16816.F32 R120, R144, R122, R160 ;  /* 0x0000007a9078723c */ /* 0x000fe200000018a0 */
[----:B------:R-:W-:-:S07]  /*12570*/  FADD.FTZ R245, R12, R0 ;  /* 0x000000000cf57221 */ /* 0x000fce0000010000 */
        /* <DEDUP_REMOVED lines=14> */
.L_x_830:
[----:B------:R-:W-:-:S12]  /*12660*/  UIADD3 UR35, UR37, -0x1, URZ ;  /* 0xffffffff25237890 */ /* 0x000fd8000fffe03f */
.L_x_837:
        /* <DEDUP_REMOVED lines=30> */
[----:B------:R-:W-:Y:S02]  /*12850*/  IADD3 R6, P0, R6, UR34, RZ ;  /* 0x0000002206067c10 */ /* 0x000fe4000ff1e0ff */
        /* <DEDUP_REMOVED lines=9> */
[----:B------:R-:W-:Y:S01]  /*128f0*/  IADD3.X R238, R238, UR33, R5, P0, !PT ;  /* 0x00000021eeee7c10 */ /* 0x000fe200087fe405 */
[----:B----4-:R-:W-:Y:S01]  /*12900*/  IMAD.MOV.U32 R243, RZ, RZ, R13 ;  /* 0x000000fffff37224 */ /* 0x010fe200078e000d */
[----:B------:R-:W-:Y:S01]  /*12910*/  SHF.R.S32.HI R0, RZ, 0x1f, R0 ;  /* 0x0000001fff007819 */ /* 0x000fe20000011400 */
[----:B------:R-:W-:Y:S01]  /*12920*/  IMAD.MOV.U32 R242, RZ, RZ, R10 ;  /* 0x000000fffff27224 */ /* 0x000fe200078e000a */
[----:B------:R-:W-:Y:S01]  /*12930*/  LEA R239, P0, R2, c[0x0][0x170], 0x1 ;  /* 0x00005c0002ef7a11 */ /* 0x000fe200078008ff */
[----:B------:R-:W-:Y:S01]  /*12940*/  UIADD3 UR33, UR35, -0x1, URZ ;  /* 0xffffffff23217890 */ /* 0x000fe2000fffe03f */
[----:B------:R-:W-:Y:S01]  /*12950*/  IMAD.WIDE.U32 R236, R20, -0x326172a9, RZ ;  /* 0xcd9e8d5714ec7825 */ /* 0x000fe200078e00ff */
[----:B------:R-:W-:Y:S02]  /*12960*/  ISETP.GE.AND P3, PT, R18, c[0x0][0x220], PT ;  /* 0x0000880012007a0c */ /* 0x000fe40003f66270 */
[----:B------:R-:W-:Y:S01]  /*12970*/  LEA.HI.X R238, R2, c[0x0][0x174], R238, 0x1, P0 ;  /* 0x00005d0002ee7a11 */ /* 0x000fe200000f0cee */
[----:B------:R-:W-:Y:S01]  /*12980*/  IMAD.X R229, RZ, RZ, R0, P1 ;  /* 0x000000ffffe57224 */ /* 0x000fe200008e0600 */
[----:B------:R-:W-:-:S02]  /*12990*/  LOP3.LUT R230, R237, R14, RZ, 0x3c, !PT ;  /* 0x0000000eede67212 */ /* 0x000fc400078e3cff */
[----:B------:R-:W-:Y:S02]  /*129a0*/  ISETP.GE.AND P2, PT, R17, c[0x0][0x220], PT ;  /* 0x0000880011007a0c */ /* 0x000fe40003f46270 */
[----:B------:R-:W-:Y:S01]  /*129b0*/  ISETP.GE.AND P1, PT, R16, c[0x0][0x220], PT ;  /* 0x0000880010007a0c */ /* 0x000fe20003f26270 */
[----:B------:R-:W-:Y:S01]  /*129c0*/  IMAD.WIDE.U32 R230, R230, -0x2daee0ad, RZ ;  /* 0xd2511f53e6e67825 */ /* 0x000fe200078e00ff */
[----:B------:R-:W-:Y:S01]  /*129d0*/  ISETP.GE.AND P0, PT, R15, c[0x0][0x220], PT ;  /* 0x000088000f007a0c */ /* 0x000fe20003f06270 */
[----:B------:R-:W-:Y:S05]  /*129e0*/  BRA `(.L_x_839) ;  /* 0x000003d000007947 */ /* 0x000fea0003800000 */
.L_x_841:
        /* <DEDUP_REMOVED lines=61> */
.L_x_839:
        /* <DEDUP_REMOVED lines=22> */
[----:B------:R-:W-:Y:S01]  /*12f20*/  LEA R4, P6, R12, R239, 0x1 ;  /* 0x000000ef0c047211 */ /* 0x000fe200078c08ff */
        /* <DEDUP_REMOVED lines=10> */
[-C--:B------:R-:W-:Y:S01]  /*12fd0*/  LEA.HI.X R5, R12, R238.reuse, R5, 0x1, P6 ;  /* 0x000000ee0c057211 */ /* 0x080fe200030f0c05 */
        /* <DEDUP_REMOVED lines=44> */
[----:B-1----:R-:W2:Y:S04]  /*132a0*/  LDSM.16.M88.4 R8, [R151+0x10000] ;  /* 0x010000009708783b */ /* 0x002ea80000000200 */
[----:B------:R-:W1:Y:S04]  /*132b0*/  LDSM.16.M88.4 R16, [R151+0x10800] ;  /* 0x010800009710783b */ /* 0x000e680000000200 */
[----:B------:R-:W4:Y:S04]  /*132c0*/  LDSM.16.M88.4 R24, [R151+0x11000] ;  /* 0x011000009718783b */ /* 0x000f280000000200 */
[----:B------:R-:W0:Y:S04]  /*132d0*/  LDGDEPBAR ;  /* 0x00000000000079af */ /* 0x000e280000000000 */
[----:B------:R-:W5:Y:S01]  /*132e0*/  LDSM.16.M88.4 R168, [R151+0x11800] ;  /* 0x0118000097a8783b */ /* 0x000f620000000200 */
        /* <DEDUP_REMOVED lines=9> */
[----:B------:R-:W-:Y:S04]  /*13380*/  LDSM.16.M88.4 R192, [R209] ;  /* 0x00000000d1c0783b */ /* 0x000fe80000000200 */
[----:B------:R-:W2:Y:S01]  /*13390*/  LDSM.16.M88.4 R196, [R205+0x10000] ;  /* 0x01000000cdc4783b */ /* 0x000ea20000000200 */
[C---:B------:R-:W-:Y:S08]  /*133a0*/  HMMA.16816.F32 R8, R32.reuse, R10, RZ ;  /* 0x0000000a2008723c */ /* 0x040ff000000018ff */
[C---:B-1----:R-:W-:Y:S08]  /*133b0*/  HMMA.16816.F32 R12, R32.reuse, R16, RZ ;  /* 0x00000010200c723c */ /* 0x042ff000000018ff */
[C---:B------:R-:W-:Y:S08]  /*133c0*/  HMMA.16816.F32 R16, R32.reuse, R18, RZ ;  /* 0x000000122010723c */ /* 0x040ff000000018ff */
[C---:B----4-:R-:W-:Y:S08]  /*133d0*/  HMMA.16816.F32 R20, R32.reuse, R24, RZ ;  /* 0x000000182014723c */ /* 0x050ff000000018ff */
[C---:B------:R-:W-:Y:S08]  /*133e0*/  HMMA.16816.F32 R24, R32.reuse, R26, RZ ;  /* 0x0000001a2018723c */ /* 0x040ff000000018ff */
[C---:B-----5:R-:W-:Y:S08]  /*133f0*/  HMMA.16816.F32 R28, R32.reuse, R168, RZ ;  /* 0x000000a8201c723c */ /* 0x060ff000000018ff */
[----:B------:R-:W-:Y:S01]  /*13400*/  HMMA.16816.F32 R32, R32, R170, RZ ;  /* 0x000000aa2020723c */ /* 0x000fe200000018ff */
[----:B------:R-:W1:Y:S07]  /*13410*/  LDSM.16.M88.4 R168, [R205+0x10800] ;  /* 0x01080000cda8783b */ /* 0x000e6e0000000200 */
[C---:B---3--:R-:W-:Y:S08]  /*13420*/  HMMA.16816.F32 R4, R172.reuse, R176, R4 ;  /* 0x000000b0ac04723c */ /* 0x048ff00000001804 */
[C---:B------:R-:W-:Y:S01]  /*13430*/  HMMA.16816.F32 R8, R172.reuse, R178, R8 ;  /* 0x000000b2ac08723c */ /* 0x040fe20000001808 */
[----:B------:R-:W3:Y:S07]  /*13440*/  LDSM.16.M88.4 R176, [R205+0x11000] ;  /* 0x01100000cdb0783b */ /* 0x000eee0000000200 */
[C---:B------:R-:W-:Y:S08]  /*13450*/  HMMA.16816.F32 R12, R172.reuse, R180, R12 ;  /* 0x000000b4ac0c723c */ /* 0x040ff0000000180c */
[C---:B------:R-:W-:Y:S01]  /*13460*/  HMMA.16816.F32 R16, R172.reuse, R182, R16 ;  /* 0x000000b6ac10723c */ /* 0x040fe20000001810 */
[----:B------:R-:W4:Y:S07]  /*13470*/  LDSM.16.M88.4 R180, [R205+0x11800] ;  /* 0x01180000cdb4783b */ /* 0x000f2e0000000200 */
[C---:B------:R-:W-:Y:S08]  /*13480*/  HMMA.16816.F32 R20, R172.reuse, R184, R20 ;  /* 0x000000b8ac14723c */ /* 0x040ff00000001814 */
[C---:B------:R-:W-:Y:S01]  /*13490*/  HMMA.16816.F32 R24, R172.reuse, R186, R24 ;  /* 0x000000baac18723c */ /* 0x040fe20000001818 */
[----:B------:R-:W-:Y:S07]  /*134a0*/  LDSM.16.M88.4 R184, [R204] ;  /* 0x00000000ccb8783b */ /* 0x000fee0000000200 */
[C---:B------:R-:W-:Y:S08]  /*134b0*/  HMMA.16816.F32 R28, R172.reuse, R188, R28 ;  /* 0x000000bcac1c723c */ /* 0x040ff0000000181c */
[----:B------:R-:W-:Y:S01]  /*134c0*/  HMMA.16816.F32 R32, R172, R190, R32 ;  /* 0x000000beac20723c */ /* 0x000fe20000001820 */
[----:B------:R-:W5:Y:S04]  /*134d0*/  LDSM.16.M88.4 R172, [R208] ;  /* 0x00000000d0ac783b */ /* 0x000f680000000200 */
[----:B------:R-:W4:Y:S03]  /*134e0*/  LDSM.16.M88.4 R188, [R204+0x800] ;  /* 0x00080000ccbc783b */ /* 0x000f260000000200 */
[C---:B--2---:R-:W-:Y:S08]  /*134f0*/  HMMA.16816.F32 R4, R192.reuse, R196, R4 ;  /* 0x000000c4c004723c */ /* 0x044ff00000001804 */
[C---:B------:R-:W-:Y:S01]  /*13500*/  HMMA.16816.F32 R8, R192.reuse, R198, R8 ;  /* 0x000000c6c008723c */ /* 0x040fe20000001808 */
[----:B------:R-:W-:Y:S07]  /*13510*/  LDSM.16.M88.4 R196, [R204+0x1800] ;  /* 0x00180000ccc4783b */ /* 0x000fee0000000200 */
[C---:B-1----:R-:W-:Y:S08]  /*13520*/  HMMA.16816.F32 R12, R192.reuse, R168, R12 ;  /* 0x000000a8c00c723c */ /* 0x042ff0000000180c */
[C---:B------:R-:W-:Y:S01]  /*13530*/  HMMA.16816.F32 R16, R192.reuse, R170, R16 ;  /* 0x000000aac010723c */ /* 0x040fe20000001810 */
[----:B------:R-:W1:Y:S07]  /*13540*/  LDSM.16.M88.4 R168, [R204+0x1000] ;  /* 0x00100000cca8783b */ /* 0x000e6e0000000200 */
[C---:B---3--:R-:W-:Y:S08]  /*13550*/  HMMA.16816.F32 R20, R192.reuse, R176, R20 ;  /* 0x000000b0c014723c */ /* 0x048ff00000001814 */
[C---:B------:R-:W-:Y:S01]  /*13560*/  HMMA.16816.F32 R24, R192.reuse, R178, R24 ;  /* 0x000000b2c018723c */ /* 0x040fe20000001818 */
[----:B------:R-:W-:Y:S07]  /*13570*/  LDSM.16.M88.4 R176, [R206+0x4000] ;  /* 0x00400000ceb0783b */ /* 0x000fee0000000200 */
[C---:B----4-:R-:W-:Y:S08]  /*13580*/  HMMA.16816.F32 R28, R192.reuse, R180, R28 ;  /* 0x000000b4c01c723c */ /* 0x050ff0000000181c */
[----:B------:R-:W-:Y:S01]  /*13590*/  HMMA.16816.F32 R32, R192, R182, R32 ;  /* 0x000000b6c020723c */ /* 0x000fe20000001820 */
[----:B------:R-:W2:Y:S04]  /*135a0*/  LDSM.16.M88.4 R180, [R151+0x12000] ;  /* 0x0120000097b4783b */ /* 0x000ea80000000200 */
[----:B------:R-:W-:Y:S03]  /*135b0*/  LDSM.16.M88.4 R192, [R151+0x13000] ;  /* 0x0130000097c0783b */ /* 0x000fe60000000200 */
[C---:B-----5:R-:W-:Y:S08]  /*135c0*/  HMMA.16816.F32 R4, R172.reuse, R184, R4 ;  /* 0x000000b8ac04723c */ /* 0x060ff00000001804 */
        /* <DEDUP_REMOVED lines=10> */
[----:B------:R-:W4:Y:S04]  /*13670*/  LDSM.16.M88.4 R172, [R207+0x4000] ;  /* 0x00400000cfac783b */ /* 0x000f280000000200 */
[----:B------:R-:W-:Y:S03]  /*13680*/  LDSM.16.M88.4 R196, [R219] ;  /* 0x00000000dbc4783b */ /* 0x000fe60000000200 */
        /* <DEDUP_REMOVED lines=13> */
[C---:B----4-:R-:W-:Y:S08]  /*13760*/  HMMA.16816.F32 R4, R172.reuse, R188, R4 ;  /* 0x000000bcac04723c */ /* 0x050ff00000001804 */
[C---:B------:R-:W-:Y:S01]  /*13770*/  HMMA.16816.F32 R8, R172.reuse, R190, R8 ;  /* 0x000000beac08723c */ /* 0x040fe20000001808 */
[----:B------:R-:W4:Y:S07]  /*13780*/  LDSM.16.M88.4 R188, [R205+0x12800] ;  /* 0x01280000cdbc783b */ /* 0x000f2e0000000200 */
        /* <DEDUP_REMOVED lines=25> */
[----:B------:R-:W-:Y:S07]  /*13920*/  LDSM.16.M88.4 R192, [R151+0x15800] ;  /* 0x0158000097c0783b */ /* 0x000fee0000000200 */
[C---:B-1----:R-:W-:Y:S08]  /*13930*/  HMMA.16816.F32 R12, R184.reuse, R176, R12 ;  /* 0x000000b0b80c723c */ /* 0x042ff0000000180c */
[C---:B------:R-:W-:Y:S01]  /*13940*/  HMMA.16816.F32 R16, R184.reuse, R178, R16 ;  /* 0x000000b2b810723c */ /* 0x040fe20000001810 */
[----:B------:R-:W1:Y:S07]  /*13950*/  LDSM.16.M88.4 R176, [R151+0x15000] ;  /* 0x0150000097b0783b */ /* 0x000e6e0000000200 */
[C---:B------:R-:W-:Y:S08]  /*13960*/  HMMA.16816.F32 R20, R184.reuse, R196, R20 ;  /* 0x000000c4b814723c */ /* 0x040ff00000001814 */
[C---:B------:R-:W-:Y:S01]  /*13970*/  HMMA.16816.F32 R24, R184.reuse, R198, R24 ;  /* 0x000000c6b818723c */ /* 0x040fe20000001818 */
[----:B------:R-:W-:Y:S07]  /*13980*/  LDSM.16.M88.4 R196, [R216] ;  /* 0x00000000d8c4783b */ /* 0x000fee0000000200 */
[C---:B----4-:R-:W-:Y:S08]  /*13990*/  HMMA.16816.F32 R28, R184.reuse, R188, R28 ;  /* 0x000000bcb81c723c */ /* 0x050ff0000000181c */
[----:B------:R-:W-:Y:S01]  /*139a0*/  HMMA.16816.F32 R32, R184, R190, R32 ;  /* 0x000000beb820723c */ /* 0x000fe20000001820 */
[----:B------:R-:W-:Y:S04]  /*139b0*/  LDSM.16.M88.4 R184, [R207+0x8000] ;  /* 0x00800000cfb8783b */ /* 0x000fe80000000200 */
[----:B------:R-:W3:Y:S03]  /*139c0*/  LDSM.16.M88.4 R188, [R218] ;  /* 0x00000000dabc783b */ /* 0x000ee60000000200 */
        /* <DEDUP_REMOVED lines=12> */
[----:B------:R-:W4:Y:S03]  /*13a90*/  LDSM.16.M88.4 R192, [R205+0x14800] ;  /* 0x01480000cdc0783b */ /* 0x000f260000000200 */
        /* <DEDUP_REMOVED lines=13> */
[C---:B------:R-:W-:Y:S08]  /*13b70*/  HMMA.16816.F32 R4, R176.reuse, R180, R4 ;  /* 0x000000b4b004723c */ /* 0x040ff00000001804 */
[C---:B------:R-:W-:Y:S01]  /*13b80*/  HMMA.16816.F32 R8, R176.reuse, R182, R8 ;  /* 0x000000b6b008723c */ /* 0x040fe20000001808 */
[----:B------:R-:W1:Y:S07]  /*13b90*/  LDSM.16.M88.4 R180, [R204+0x4000] ;  /* 0x00400000ccb4783b */ /* 0x000e6e0000000200 */
[C---:B----4-:R-:W-:Y:S08]  /*13ba0*/  HMMA.16816.F32 R12, R176.reuse, R192, R12 ;  /* 0x000000c0b00c723c */ /* 0x050ff0000000180c */
[C---:B------:R-:W-:Y:S01]  /*13bb0*/  HMMA.16816.F32 R16, R176.reuse, R194, R16 ;  /* 0x000000c2b010723c */ /* 0x040fe20000001810 */
[----:B------:R-:W-:Y:S07]  /*13bc0*/  LDSM.16.M88.4 R192, [R151+0x17800] ;  /* 0x0178000097c0783b */ /* 0x000fee0000000200 */
[C---:B--2---:R-:W-:Y:S08]  /*13bd0*/  HMMA.16816.F32 R20, R176.reuse, R172, R20 ;  /* 0x000000acb014723c */ /* 0x044ff00000001814 */
[C---:B------:R-:W-:Y:S01]  /*13be0*/  HMMA.16816.F32 R24, R176.reuse, R174, R24 ;  /* 0x000000aeb018723c */ /* 0x040fe20000001818 */
[----:B------:R-:W2:Y:S07]  /*13bf0*/  LDSM.16.M88.4 R172, [R204+0x5800] ;  /* 0x00580000ccac783b */ /* 0x000eae0000000200 */
[C---:B------:R-:W-:Y:S08]  /*13c00*/  HMMA.16816.F32 R28, R176.reuse, R188, R28 ;  /* 0x000000bcb01c723c */ /* 0x040ff0000000181c */
        /* <DEDUP_REMOVED lines=15> */
[----:B------:R-:W2:Y:S03]  /*13d00*/  LDSM.16.M88.4 R172, [R214] ;  /* 0x00000000d6ac783b */ /* 0x000ea60000000200 */
[C---:B---3--:R-:W-:Y:S08]  /*13d10*/  HMMA.16816.F32 R4, R176.reuse, R188, R4 ;  /* 0x000000bcb004723c */ /* 0x048ff00000001804 */
[C---:B------:R-:W-:Y:S01]  /*13d20*/  HMMA.16816.F32 R8, R176.reuse, R190, R8 ;  /* 0x000000beb008723c */ /* 0x040fe20000001808 */
[----:B------:R-:W3:Y:S07]  /*13d30*/  LDSM.16.M88.4 R188, [R213] ;  /* 0x00000000d5bc783b */ /* 0x000eee0000000200 */
[C---:B-1----:R-:W-:Y:S08]  /*13d40*/  HMMA.16816.F32 R12, R176.reuse, R180, R12 ;  /* 0x000000b4b00c723c */ /* 0x042ff0000000180c */
[C---:B------:R-:W-:Y:S01]  /*13d50*/  HMMA.16816.F32 R16, R176.reuse, R182, R16 ;  /* 0x000000b6b010723c */ /* 0x040fe20000001810 */
[----:B------:R-:W1:Y:S07]  /*13d60*/  LDSM.16.M88.4 R180, [R212] ;  /* 0x00000000d4b4783b */ /* 0x000e6e0000000200 */
[C---:B----4-:R-:W-:Y:S08]  /*13d70*/  HMMA.16816.F32 R20, R176.reuse, R184, R20 ;  /* 0x000000b8b014723c */ /* 0x050ff00000001814 */
[C---:B------:R-:W-:Y:S01]  /*13d80*/  HMMA.16816.F32 R24, R176.reuse, R186, R24 ;  /* 0x000000bab018723c */ /* 0x040fe20000001818 */
[----:B------:R-:W-:Y:S07]  /*13d90*/  LDSM.16.M88.4 R184, [R209+0xc000] ;  /* 0x00c00000d1b8783b */ /* 0x000fee0000000200 */
[C---:B------:R-:W-:Y:S08]  /*13da0*/  HMMA.16816.F32 R28, R176.reuse, R192, R28 ;  /* 0x000000c0b01c723c */ /* 0x040ff0000000181c */
[----:B------:R-:W-:Y:S01]  /*13db0*/  HMMA.16816.F32 R32, R176, R194, R32 ;  /* 0x000000c2b020723c */ /* 0x000fe20000001820 */
[----:B------:R-:W4:Y:S04]  /*13dc0*/  LDSM.16.M88.4 R176, [R211] ;  /* 0x00000000d3b0783b */ /* 0x000f280000000200 */
[----:B------:R-:W5:Y:S03]  /*13dd0*/  LDSM.16.M88.4 R192, [R205+0x16000] ;  /* 0x01600000cdc0783b */ /* 0x000f660000000200 */
[C---:B--2---:R-:W-:Y:S08]  /*13de0*/  HMMA.16816.F32 R4, R168.reuse, R172, R4 ;  /* 0x000000aca804723c */ /* 0x044ff00000001804 */
[C---:B------:R-:W-:Y:S01]  /*13df0*/  HMMA.16816.F32 R8, R168.reuse, R174, R8 ;  /* 0x000000aea808723c */ /* 0x040fe20000001808 */
[----:B------:R-:W2:Y:S07]  /*13e00*/  LDSM.16.M88.4 R172, [R205+0x17000] ;  /* 0x01700000cdac783b */ /* 0x000eae0000000200 */
[C---:B---3--:R-:W-:Y:S08]  /*13e10*/  HMMA.16816.F32 R12, R168.reuse, R188, R12 ;  /* 0x000000bca80c723c */ /* 0x048ff0000000180c */
[C---:B------:R-:W-:Y:S01]  /*13e20*/  HMMA.16816.F32 R16, R168.reuse, R190, R16 ;  /* 0x000000bea810723c */ /* 0x040fe20000001810 */
[----:B------:R-:W-:Y:S07]  /*13e30*/  LDSM.16.M88.4 R188, [R204+0x6800] ;  /* 0x00680000ccbc783b */ /* 0x000fee0000000200 */
[C---:B-1----:R-:W-:Y:S08]  /*13e40*/  HMMA.16816.F32 R20, R168.reuse, R180, R20 ;  /* 0x000000b4a814723c */ /* 0x042ff00000001814 */
[C---:B------:R-:W-:Y:S01]  /*13e50*/  HMMA.16816.F32 R24, R168.reuse, R182, R24 ;  /* 0x000000b6a818723c */ /* 0x040fe20000001818 */
[----:B------:R-:W-:Y:S07]  /*13e60*/  LDSM.16.M88.4 R180, [R204+0x6000] ;  /* 0x00600000ccb4783b */ /* 0x000fee0000000200 */
[C---:B----4-:R-:W-:Y:S08]  /*13e70*/  HMMA.16816.F32 R28, R168.reuse, R176, R28 ;  /* 0x000000b0a81c723c */ /* 0x050ff0000000181c */
[----:B------:R-:W-:Y:S01]  /*13e80*/  HMMA.16816.F32 R32, R168, R178, R32 ;  /* 0x000000b2a820723c */ /* 0x000fe20000001820 */
[----:B------:R-:W1:Y:S04]  /*13e90*/  LDSM.16.M88.4 R168, [R205+0x17800] ;  /* 0x01780000cda8783b */ /* 0x000e680000000200 */
[----:B------:R-:W3:Y:S03]  /*13ea0*/  LDSM.16.M88.4 R176, [R208+0xc000] ;  /* 0x00c00000d0b0783b */ /* 0x000ee60000000200 */
[C---:B-----5:R-:W-:Y:S08]  /*13eb0*/  HMMA.16816.F32 R4, R184.reuse, R192, R4 ;  /* 0x000000c0b804723c */ /* 0x060ff00000001804 */
[C---:B------:R-:W-:Y:S01]  /*13ec0*/  HMMA.16816.F32 R8, R184.reuse, R194, R8 ;  /* 0x000000c2b808723c */ /* 0x040fe20000001808 */
[----:B------:R-:W4:Y:S07]  /*13ed0*/  LDSM.16.M88.4 R192, [R204+0x7000] ;  /* 0x00700000ccc0783b */ /* 0x000f2e0000000200 */
[C---:B------:R-:W-:Y:S08]  /*13ee0*/  HMMA.16816.F32 R12, R184.reuse, R196, R12 ;  /* 0x000000c4b80c723c */ /* 0x040ff0000000180c */
[C---:B------:R-:W-:Y:S01]  /*13ef0*/  HMMA.16816.F32 R16, R184.reuse, R198, R16 ;  /* 0x000000c6b810723c */ /* 0x040fe20000001810 */
[----:B------:R-:W5:Y:S01]  /*13f00*/  LDSM.16.M88.4 R196, [R204+0x7800] ;  /* 0x00780000ccc4783b */ /* 0x000f620000000200 */
        /* <DEDUP_REMOVED lines=10> */
[----:B------:R-:W-:Y:S01]  /*13fb0*/  LEA.HI.X.SX32 R169, R3, R235, 0x6, P5 ;  /* 0x000000eb03a97211 */ /* 0x000fe200028f36ff */
[----:B------:R-:W-:Y:S01]  /*13fc0*/  IMAD.WIDE.U32 R172, R168, c[0x0][0x198], RZ ;  /* 0x00006600a8ac7a25 */ /* 0x000fe200078e00ff */
[----:B------:R-:W-:Y:S01]  /*13fd0*/  LEA.HI.X.SX32 R3, R0, R229, 0x6, P4 ;  /* 0x000000e500037211 */ /* 0x000fe200020f36ff */
[C---:B------:R-:W-:Y:S01]  /*13fe0*/  HMMA.16816.F32 R8, R176.reuse, R182, R8 ;  /* 0x000000b6b008723c */ /* 0x040fe20000001808 */
[----:B------:R-:W-:Y:S03]  /*13ff0*/  ISETP.LT.AND P4, PT, RZ, UR29, PT ;  /* 0x0000001dff007c0c */ /* 0x000fe6000bf81270 */
[----:B------:R-:W-:Y:S02]  /*14000*/  IMAD R0, R169, c[0x0][0x198], RZ ;  /* 0x00006600a9007a24 */ /* 0x000fe400078e02ff */
[----:B------:R-:W-:Y:S02]  /*14010*/  IMAD R3, R3, c[0x0][0x198], RZ ;  /* 0x0000660003037a24 */ /* 0x000fe400078e02ff */
[C---:B------:R-:W-:Y:S04]  /*14020*/  HMMA.16816.F32 R12, R176.reuse, R188, R12 ;  /* 0x000000bcb00c723c */ /* 0x040fe8000000180c */
[----:B------:R-:W-:Y:S01]  /*14030*/  IMAD R0, R168, c[0x0][0x19c], R0 ;  /* 0x00006700a8007a24 */ /* 0x000fe200078e0200 */
[-C--:B------:R-:W-:Y:S01]  /*14040*/  LEA R168, P6, R172, R241.reuse, 0x1 ;  /* 0x000000f1aca87211 */ /* 0x080fe200078c08ff */
[----:B------:R-:W-:Y:S01]  /*14050*/  IMAD R3, R2, c[0x0][0x19c], R3 ;  /* 0x0000670002037a24 */ /* 0x000fe200078e0203 */
[----:B------:R-:W-:Y:S01]  /*14060*/  LEA R2, P5, R170, R241, 0x1 ;  /* 0x000000f1aa027211 */ /* 0x000fe200078a08ff */
[C---:B------:R-:W-:Y:S04]  /*14070*/  HMMA.16816.F32 R16, R176.reuse, R190, R16 ;  /* 0x000000beb010723c */ /* 0x040fe80000001810 */
[----:B------:R-:W-:Y:S02]  /*14080*/  IMAD.IADD R0, R173, 0x1, R0 ;  /* 0x00000001ad007824 */ /* 0x000fe400078e0200 */
[----:B------:R-:W-:Y:S02]  /*14090*/  IMAD.IADD R3, R171, 0x1, R3 ;  /* 0x00000001ab037824 */ /* 0x000fe400078e0203 */
[C---:B----4-:R-:W-:Y:S04]  /*140a0*/  HMMA.16816.F32 R20, R176.reuse, R192, R20 ;  /* 0x000000c0b014723c */ /* 0x050fe80000001814 */
[-C--:B------:R-:W-:Y:S02]  /*140b0*/  LEA.HI.X R169, R172, R240.reuse, R0, 0x1, P6 ;  /* 0x000000f0aca97211 */ /* 0x080fe400030f0c00 */
[----:B------:R-:W-:Y:S02]  /*140c0*/  LEA.HI.X R3, R170, R240, R3, 0x1, P5 ;  /* 0x000000f0aa037211 */ /* 0x000fe400028f0c03 */
[C---:B------:R-:W-:Y:S08]  /*140d0*/  HMMA.16816.F32 R24, R176.reuse, R194, R24 ;  /* 0x000000c2b018723c */ /* 0x040ff00000001818 */
[C---:B-----5:R-:W-:Y:S08]  /*140e0*/  HMMA.16816.F32 R28, R176.reuse, R196, R28 ;  /* 0x000000c4b01c723c */ /* 0x060ff0000000181c */
[----:B------:R-:W-:Y:S01]  /*140f0*/  HMMA.16816.F32 R32, R176, R198, R32 ;  /* 0x000000c6b020723c */ /* 0x000fe20000001820 */
[----:B------:R-:W-:-:S07]  /*14100*/  @P4 BRA `(.L_x_841) ;  /* 0xffffe8e000004947 */ /* 0x000fce000383ffff */
.L_x_840:
[----:B-1----:R-:W1:Y:S01]  /*14110*/  S2R R2, SR_TID.X ;  /* 0x0000000000027919 */ /* 0x002e620000002100 */
[----:B------:R-:W-:Y:S01]  /*14120*/  MOV R0, UR29 ;  /* 0x0000001d00007c02 */ /* 0x000fe20008000f00 */
[----:B------:R-:W-:Y:S01]  /*14130*/  USHF.L.U32 UR6, UR29, 0x1, URZ ;  /* 0x000000011d067899 */ /* 0x000fe2000800063f */
[----:B------:R-:W2:Y:S01]  /*14140*/  LDC.U8 R247, c[0x0][0x2d8] ;  /* 0x0000b600fff77b82 */ /* 0x000ea20000000000 */
[----:B------:R-:W-:Y:S07]  /*14150*/  UIADD3 UR36, UR36, 0x1, URZ ;  /* 0x0000000124247890 */ /* 0x000fee000fffe03f */
[----:B------:R-:W2:Y:S02]  /*14160*/  LDC.U8 R246, c[0x0][0x2d8] ;  /* 0x0000b600fff67b82 */ /* 0x000ea40000000000 */
[----:B--2---:R-:W-:Y:S02]  /*14170*/  PRMT R246, R246, 0x7054, R247 ;  /* 0x00007054f6f67816 */ /* 0x004fe400000000f7 */
        /* <DEDUP_REMOVED lines=42> */
[C---:B---3--:R-:W-:Y:S01]  /*14420*/  FFMA.FTZ R15, R172.reuse, UR4, R15 ;  /* 0x00000004ac0f7c23 */ /* 0x048fe2000801000f */
        /* <DEDUP_REMOVED lines=32> */
[----:B------:R-:W-:Y:S02]  /*14630*/  FFMA.FTZ R24, R176, UR4, R24 ;  /* 0x00000004b0187c23 */ /* 0x000fe40008010018 */
[----:B------:R-:W-:Y:S01]  /*14640*/  LDSM.16.MT88.4 R176, [R201+0x18000] ;  /* 0x01800000c9b0783b */ /* 0x000fe20000004200 */
        /* <DEDUP_REMOVED lines=30> */
[----:B------:R-:W-:Y:S01]  /*14830*/  FADD.FTZ R0, -R3, R149 ;  /* 0x0000009503007221 */ /* 0x000fe20000010100 */
[----:B------:R-:W-:Y:S01]  /*14840*/  LOP3.LUT R149, R231, UR15, R232, 0x96, !PT ;  /* 0x0000000fe7957c12 */ /* 0x000fe2000f8e96e8 */
[----:B------:R-:W-:Y:S01]  /*14850*/  FMUL.FTZ R181, R3, c[0x0][0x23c] ;  /* 0x00008f0003b57a20 */ /* 0x000fe20000410000 */
[----:B--2---:R-:W-:Y:S01]  /*14860*/  FMNMX.FTZ R148, R148, R168, !PT ;  /* 0x000000a894947209 */ /* 0x004fe20007810000 */
[----:B------:R-:W-:Y:S02]  /*14870*/  FMUL.FTZ R0, R0, c[0x0][0x23c] ;  /* 0x00008f0000007a20 */ /* 0x000fe40000410000 */
[----:B------:R-:W-:Y:S01]  /*14880*/  IMAD.WIDE.U32 R182, R149, -0x326172a9, RZ ;  /* 0xcd9e8d5795b67825 */ /* 0x000fe200078e00ff */
[C---:B------:R-:W-:Y:S01]  /*14890*/  FSETP.NEU.FTZ.AND P5, PT, R148.reuse, -INF , PT ;  /* 0xff8000009400780b */ /* 0x040fe20003fbd000 */
[----:B------:R1:W2:Y:S02]  /*148a0*/  MUFU.EX2 R2, R0 ;  /* 0x0000000000027308 */ /* 0x0002a40000000800 */
        /* <DEDUP_REMOVED lines=8> */
[--C-:B------:R-:W-:Y:S02]  /*14930*/  FFMA.FTZ R10, R10, c[0x0][0x23c], -R181.reuse ;  /* 0x00008f000a0a7a23 */ /* 0x100fe400000108b5 */
[--C-:B------:R-:W-:Y:S02]  /*14940*/  FFMA.FTZ R11, R11, c[0x0][0x23c], -R181.reuse ;  /* 0x00008f000b0b7a23 */ /* 0x100fe400000108b5 */
[----:B------:R-:W-:Y:S01]  /*14950*/  FFMA.FTZ R5, R5, c[0x0][0x23c], -R180 ;  /* 0x00008f0005057a23 */ /* 0x000fe200000108b4 */
[----:B-1----:R-:W-:Y:S01]  /*14960*/  MOV R0, UR39 ;  /* 0x0000002700007c02 */ /* 0x002fe20008000f00 */
[--C-:B------:R-:W-:Y:S01]  /*14970*/  FFMA.FTZ R6, R6, c[0x0][0x23c], -R181.reuse ;  /* 0x00008f0006067a23 */ /* 0x100fe200000108b5 */
[----:B------:R1:W-:Y:S01]  /*14980*/  MUFU.EX2 R199, R9 ;  /* 0x0000000900c77308 */ /* 0x0003e20000000800 */
[----:B------:R-:W-:Y:S01]  /*14990*/  FFMA.FTZ R7, R7, c[0x0][0x23c], -R181 ;  /* 0x00008f0007077a23 */ /* 0x000fe200000108b5 */
[----:B------:R-:W-:Y:S01]  /*149a0*/  LOP3.LUT R0, R233, UR6, R0, 0x96, !PT ;  /* 0x00000006e9007c12 */ /* 0x000fe2000f8e9600 */
[C---:B--2---:R-:W-:Y:S01]  /*149b0*/  FMUL.FTZ R38, R2.reuse, R38 ;  /* 0x0000002602267220 */ /* 0x044fe20000410000 */
[----:B------:R-:W-:Y:S01]  /*149c0*/  UIADD3 UR6, UR6, 0x1, URZ ;  /* 0x0000000106067890 */ /* 0x000fe2000fffe03f */
[----:B------:R-:W-:Y:S02]  /*149d0*/  FMUL.FTZ R39, R2, R39 ;  /* 0x0000002702277220 */ /* 0x000fe40000410000 */
[----:B------:R-:W-:Y:S03]  /*149e0*/  IMAD.WIDE.U32 R168, R0, -0x326172a9, RZ ;  /* 0xcd9e8d5700a87825 */ /* 0x000fe600078e00ff */
[----:B------:R2:W-:Y:S01]  /*149f0*/  MUFU.EX2 R198, R10 ;  /* 0x0000000a00c67308 */ /* 0x0005e20000000800 */
[C---:B------:R-:W-:Y:S01]  /*14a00*/  FMUL.FTZ R42, R2.reuse, R42 ;  /* 0x0000002a022a7220 */ /* 0x040fe20000410000 */
[----:B------:R-:W-:Y:S01]  /*14a10*/  LOP3.LUT R0, R169, UR16, R236, 0x96, !PT ;  /* 0x00000010a9007c12 */ /* 0x000fe2000f8e96ec */
[C---:B------:R-:W-:Y:S01]  /*14a20*/  FMUL.FTZ R43, R2.reuse, R43 ;  /* 0x0000002b022b7220 */ /* 0x040fe20000410000 */
[----:B---3--:R-:W-:Y:S01]  /*14a30*/  LOP3.LUT R8, R183, UR14, R168, 0x96, !PT ;  /* 0x0000000eb7087c12 */ /* 0x008fe2000f8e96a8 */
[----:B------:R-:W-:Y:S02]  /*14a40*/  FMUL.FTZ R46, R2, R46 ;  /* 0x0000002e022e7220 */ /* 0x000fe40000410000 */
[----:B------:R-:W-:Y:S03]  /*14a50*/  IMAD.WIDE.U32 R168, R0, -0x2daee0ad, RZ ;  /* 0xd2511f5300a87825 */ /* 0x000fe600078e00ff */
[----:B------:R3:W-:Y:S01]  /*14a60*/  MUFU.EX2 R197, R11 ;  /* 0x0000000b00c57308 */ /* 0x0007e20000000800 */
[C---:B------:R-:W-:Y:S02]  /*14a70*/  FMUL.FTZ R47, R2.reuse, R47 ;  /* 0x0000002f022f7220 */ /* 0x040fe40000410000 */
[----:B------:R-:W-:Y:S02]  /*14a80*/  FMUL.FTZ R50, R2, R50 ;  /* 0x0000003202327220 */ /* 0x000fe40000410000 */
[----:B-1----:R-:W-:Y:S04]  /*14a90*/  IMAD.WIDE.U32 R8, R8, -0x2daee0ad, RZ ;  /* 0xd2511f5308087825 */ /* 0x002fe800078e00ff */
[C---:B------:R-:W-:Y:S01]  /*14aa0*/  FMUL.FTZ R51, R2.reuse, R51 ;  /* 0x0000003302337220 */ /* 0x040fe20000410000 */
[----:B------:R1:W-:Y:S01]  /*14ab0*/  MUFU.EX2 R196, R4 ;  /* 0x0000000400c47308 */ /* 0x0003e20000000800 */
[----:B------:R-:W-:Y:S01]  /*14ac0*/  LOP3.LUT R0, R9, UR11, R168, 0x96, !PT ;  /* 0x0000000b09007c12 */ /* 0x000fe2000f8e96a8 */
[C---:B------:R-:W-:Y:S01]  /*14ad0*/  FMUL.FTZ R54, R2.reuse, R54 ;  /* 0x0000003602367220 */ /* 0x040fe20000410000 */
[----:B--2---:R-:W-:Y:S01]  /*14ae0*/  LOP3.LUT R10, R169, UR13, R230, 0x96, !PT ;  /* 0x0000000da90a7c12 */ /* 0x004fe2000f8e96e6 */
[----:B------:R-:W-:Y:S02]  /*14af0*/  FMUL.FTZ R55, R2, R55 ;  /* 0x0000003702377220 */ /* 0x000fe40000410000 */
[----:B------:R-:W-:Y:S04]  /*14b00*/  IMAD.WIDE.U32 R184, R0, -0x326172a9, RZ ;  /* 0xcd9e8d5700b87825 */ /* 0x000fe800078e00ff */
[----:B------:R2:W-:Y:S01]  /*14b10*/  MUFU.EX2 R195, R5 ;  /* 0x0000000500c37308 */ /* 0x0005e20000000800 */
[----:B------:R-:W-:Y:S04]  /*14b20*/  IMAD.WIDE.U32 R168, R10, -0x326172a9, RZ ;  /* 0xcd9e8d570aa87825 */ /* 0x000fe800078e00ff */
[C---:B------:R-:W-:Y:S01]  /*14b30*/  FMUL.FTZ R58, R2.reuse, R58 ;  /* 0x0000003a023a7220 */ /* 0x040fe20000410000 */
[----:B------:R-:W-:Y:S01]  /*14b40*/  LOP3.LUT R10, R169, UR12, R182, 0x96, !PT ;  /* 0x0000000ca90a7c12 */ /* 0x000fe2000f8e96b6 */
[C---:B------:R-:W-:Y:S01]  /*14b50*/  FMUL.FTZ R59, R2.reuse, R59 ;  /* 0x0000003b023b7220 */ /* 0x040fe20000410000 */
[----:B------:R-:W-:Y:S01]  /*14b60*/  LOP3.LUT R0, R185, UR10, R168, 0x96, !PT ;  /* 0x0000000ab9007c12 */ /* 0x000fe2000f8e96a8 */
[----:B------:R-:W-:Y:S01]  /*14b70*/  FMUL.FTZ R62, R2, R62 ;  /* 0x0000003e023e7220 */ /* 0x000fe20000410000 */
[----:B------:R4:W-:Y:S01]  /*14b80*/  MUFU.EX2 R194, R6 ;  /* 0x0000000600c27308 */ /* 0x0009e20000000800 */
[----:B---3--:R-:W-:Y:S04]  /*14b90*/  IMAD.WIDE.U32 R10, R10, -0x2daee0ad, RZ ;  /* 0xd2511f530a0a7825 */ /* 0x008fe800078e00ff */
[----:B------:R-:W-:Y:S01]  /*14ba0*/  IMAD.WIDE.U32 R186, R0, -0x2daee0ad, RZ ;  /* 0xd2511f5300ba7825 */ /* 0x000fe200078e00ff */
[----:B------:R-:W-:Y:S03]  /*14bb0*/  LOP3.LUT R8, R11, UR9, R8, 0x96, !PT ;  /* 0x000000090b087c12 */ /* 0x000fe6000f8e9608 */
[----:B------:R-:W-:Y:S01]  /*14bc0*/  FADD.FTZ R0, -R148, R150 ;  /* 0x0000009694007221 */ /* 0x000fe20000010100 */
[----:B------:R3:W-:Y:S01]  /*14bd0*/  MUFU.EX2 R193, R7 ;  /* 0x0000000700c17308 */ /* 0x0007e20000000800 */
[----:B-1----:R-:W-:Y:S01]  /*14be0*/  LOP3.LUT R4, R187, UR5, R10, 0x96, !PT ;  /* 0x00000005bb047c12 */ /* 0x002fe2000f8e960a */
[----:B------:R-:W-:Y:S04]  /*14bf0*/  IMAD.WIDE.U32 R188, R8, -0x326172a9, RZ ;  /* 0xcd9e8d5708bc7825 */ /* 0x000fe800078e00ff */
[----:B------:R-:W-:Y:S02]  /*14c00*/  FMUL.FTZ R0, R0, c[0x0][0x23c] ;  /* 0x00008f0000007a20 */ /* 0x000fe40000410000 */
[----:B--2---:R-:W-:Y:S04]  /*14c10*/  IMAD.WIDE.U32 R4, R4, -0x326172a9, RZ ;  /* 0xcd9e8d5704047825 */ /* 0x004fe800078e00ff */
[----:B------:R-:W1:Y:S01]  /*14c20*/  MUFU.EX2 R0, R0 ;  /* 0x0000000000007308 */ /* 0x000e620000000800 */
[----:B------:R-:W-:Y:S01]  /*14c30*/  SHF.R.U32.HI R11, RZ, 0x18, R4 ;  /* 0x00000018ff0b7819 */ /* 0x000fe20000011604 */
[----:B------:R-:W-:Y:S01]  /*14c40*/  FMUL.FTZ R63, R2, R63 ;  /* 0x0000003f023f7220 */ /* 0x000fe20000410000 */
[----:B----4-:R-:W-:Y:S01]  /*14c50*/  LOP3.LUT R6, R4, 0xffff, RZ, 0xc0, !PT ;  /* 0x0000ffff04067812 */ /* 0x010fe200078ec0ff */
[C---:B------:R-:W-:Y:S01]  /*14c60*/  FMUL.FTZ R66, R2.reuse, R66 ;  /* 0x0000004202427220 */ /* 0x040fe20000410000 */
[----:B------:R-:W-:Y:S01]  /*14c70*/  LOP3.LUT R5, R5, UR17, R188, 0x96, !PT ;  /* 0x0000001105057c12 */ /* 0x000fe2000f8e96bc */
[C---:B------:R-:W-:Y:S01]  /*14c80*/  FMUL.FTZ R67, R2.reuse, R67 ;  /* 0x0000004302437220 */ /* 0x040fe20000410000 */
[----:B------:R-:W-:Y:S01]  /*14c90*/  SHF.R.U32.HI R8, RZ, 0x10, R4 ;  /* 0x00000010ff087819 */ /* 0x000fe20000011604 */
[----:B------:R-:W-:Y:S01]  /*14ca0*/  FMUL.FTZ R70, R2, R70 ;  /* 0x0000004602467220 */ /* 0x000fe20000410000 */
[----:B------:R-:W-:Y:S01]  /*14cb0*/  LOP3.LUT R149, R4, 0xff, RZ, 0xc0, !PT ;  /* 0x000000ff04957812 */ /* 0x000fe200078ec0ff */
[C---:B------:R-:W-:Y:S01]  /*14cc0*/  FMUL.FTZ R71, R2.reuse, R71 ;  /* 0x0000004702477220 */ /* 0x040fe20000410000 */
[C---:B------:R-:W-:Y:S01]  /*14cd0*/  LOP3.LUT R4, R5.reuse, 0xffff, RZ, 0xc0, !PT ;  /* 0x0000ffff05047812 */ /* 0x040fe200078ec0ff */
[C---:B------:R-:W-:Y:S01]  /*14ce0*/  FMUL.FTZ R74, R2.reuse, R74 ;  /* 0x0000004a024a7220 */ /* 0x040fe20000410000 */
[----:B---3--:R-:W-:Y:S01]  /*14cf0*/  SHF.R.U32.HI R7, RZ, 0x10, R5 ;  /* 0x00000010ff077819 */ /* 0x008fe20000011605 */
[----:B------:R-:W-:Y:S01]  /*14d00*/  FMUL.FTZ R75, R2, R75 ;  /* 0x0000004b024b7220 */ /* 0x000fe20000410000 */
[----:B------:R-:W-:Y:S01]  /*14d10*/  SHF.R.U32.HI R10, RZ, 0x8, R6 ;  /* 0x00000008ff0a7819 */ /* 0x000fe20000011606 */
[----:B------:R-:W-:Y:S01]  /*14d20*/  FFMA.FTZ R26, R26, c[0x0][0x23c], -R181 ;  /* 0x00008f001a1a7a23 */ /* 0x000fe200000108b5 */
[----:B------:R-:W-:Y:S01]  /*14d30*/  LOP3.LUT R9, R8, 0xff, RZ, 0xc0, !PT ;  /* 0x000000ff08097812 */ /* 0x000fe200078ec0ff */
[--C-:B------:R-:W-:Y:S01]  /*14d40*/  FFMA.FTZ R28, R28, c[0x0][0x23c], -R180.reuse ;  /* 0x00008f001c1c7a23 */ /* 0x100fe200000108b4 */
[----:B------:R-:W-:Y:S01]  /*14d50*/  LOP3.LUT R8, R5, 0xff, RZ, 0xc0, !PT ;  /* 0x000000ff05087812 */ /* 0x000fe200078ec0ff */
[----:B------:R-:W-:Y:S01]  /*14d60*/  FFMA.FTZ R29, R29, c[0x0][0x23c], -R180 ;  /* 0x00008f001d1d7a23 */ /* 0x000fe200000108b4 */
[----:B------:R-:W-:Y:S01]  /*14d70*/  SHF.R.U32.HI R6, RZ, 0x18, R5 ;  /* 0x00000018ff067819 */ /* 0x000fe20000011605 */
[----:B------:R-:W-:Y:S01]  /*14d80*/  FFMA.FTZ R30, R30, c[0x0][0x23c], -R181 ;  /* 0x00008f001e1e7a23 */ /* 0x000fe200000108b5 */
[----:B------:R-:W-:Y:S01]  /*14d90*/  SHF.R.U32.HI R5, RZ, 0x8, R4 ;  /* 0x00000008ff057819 */ /* 0x000fe20000011604 */
[C---:B-1----:R-:W-:Y:S01]  /*14da0*/  FMUL.FTZ R36, R0.reuse, R36 ;  /* 0x0000002400247220 */ /* 0x042fe20000410000 */
[----:B------:R-:W-:Y:S01]  /*14db0*/  LOP3.LUT R4, R7, 0xff, RZ, 0xc0, !PT ;  /* 0x000000ff07047812 */ /* 0x000fe200078ec0ff */
[C---:B------:R-:W-:Y:S01]  /*14dc0*/  FMUL.FTZ R37, R0.reuse, R37 ;  /* 0x0000002500257220 */ /* 0x040fe20000410000 */
[----:B------:R-:W-:Y:S01]  /*14dd0*/  PRMT R10, R149, 0x5410, R10 ;  /* 0x00005410950a7816 */ /* 0x000fe2000000000a */
[----:B------:R-:W-:Y:S01]  /*14de0*/  FMUL.FTZ R40, R0, R40 ;  /* 0x0000002800287220 */ /* 0x000fe20000410000 */
        /* <DEDUP_REMOVED lines=22> */
[----:B------:R-:W-:Y:S01]  /*14f50*/  LOP3.LUT R149, R189, UR8, R184, 0x96, !PT ;  /* 0x00000008bd957c12 */ /* 0x000fe2000f8e96b8 */
[----:B------:R-:W1:Y:S01]  /*14f60*/  LDSM.16.MT88.4 R152, [R203+0x18000] ;  /* 0x01800000cb98783b */ /* 0x000e620000004200 */
[----:B------:R-:W-:Y:S02]  /*14f70*/  FMUL.FTZ R9, R0, R157 ;  /* 0x0000009d00097220 */ /* 0x000fe40000410000 */
[--C-:B------:R-:W-:Y:S02]  /*14f80*/  FFMA.FTZ R31, R31, c[0x0][0x23c], -R181.reuse ;  /* 0x00008f001f1f7a23 */ /* 0x100fe400000108b5 */
[C---:B------:R-:W-:Y:S03]  /*14f90*/  HMMA.16816.F32 R4, R168.reuse, R172, R4 ;  /* 0x000000aca804723c */ /* 0x040fe60000001804 */
[----:B------:R-:W2:Y:S02]  /*14fa0*/  LDSM.16.MT88.4 R156, [R202+0x18000] ;  /* 0x01800000ca9c783b */ /* 0x000ea40000004200 */
[--C-:B------:R-:W-:Y:S02]  /*14fb0*/  FFMA.FTZ R34, R34, c[0x0][0x23c], -R181.reuse ;  /* 0x00008f0022227a23 */ /* 0x100fe400000108b5 */
[C---:B------:R-:W-:Y:S01]  /*14fc0*/  FMUL.FTZ R41, R0.reuse, R41 ;  /* 0x0000002900297220 */ /* 0x040fe20000410000 */
[C---:B------:R-:W-:Y:S03]  /*14fd0*/  HMMA.16816.F32 R8, R168.reuse, R174, R8 ;  /* 0x000000aea808723c */ /* 0x040fe60000001808 */
[----:B------:R-:W3:Y:S01]  /*14fe0*/  LDSM.16.MT88.4 R172, [R200+0x1a000] ;  /* 0x01a00000c8ac783b */ /* 0x000ee20000004200 */
        /* <DEDUP_REMOVED lines=9> */
[C---:B------:R-:W-:Y:S01]  /*15080*/  FMUL.FTZ R56, R0.reuse, R56 ;  /* 0x0000003800387220 */ /* 0x040fe20000410000 */
[C---:B-1----:R-:W-:Y:S03]  /*15090*/  HMMA.16816.F32 R44, R168.reuse, R152, R44 ;  /* 0x00000098a82c723c */ /* 0x042fe6000000182c */
[C---:B------:R-:W-:Y:S02]  /*150a0*/  FMUL.FTZ R57, R0.reuse, R57 ;  /* 0x0000003900397220 */ /* 0x040fe40000410000 */
[C---:B------:R-:W-:Y:S02]  /*150b0*/  FMUL.FTZ R60, R0.reuse, R60 ;  /* 0x0000003c003c7220 */ /* 0x040fe40000410000 */
[C---:B------:R-:W-:Y:S01]  /*150c0*/  FMUL.FTZ R61, R0.reuse, R61 ;  /* 0x0000003d003d7220 */ /* 0x040fe20000410000 */
        /* <DEDUP_REMOVED lines=34> */
[C---:B---3--:R-:W-:Y:S04]  /*152f0*/  HMMA.16816.F32 R84, R168.reuse, R172, R84 ;  /* 0x000000aca854723c */ /* 0x048fe80000001854 */
[C---:B------:R-:W-:Y:S02]  /*15300*/  FMUL.FTZ R88, R0.reuse, R88 ;  /* 0x0000005800587220 */ /* 0x040fe40000410000 */
[----:B------:R-:W-:Y:S02]  /*15310*/  FMUL.FTZ R89, R0, R89 ;  /* 0x0000005900597220 */ /* 0x000fe40000410000 */
[C---:B------:R-:W-:Y:S04]  /*15320*/  FMUL.FTZ R94, R2.reuse, R94 ;  /* 0x0000005e025e7220 */ /* 0x040fe80000410000 */
[----:B------:R-:W-:Y:S01]  /*15330*/  FMUL.FTZ R95, R2, R95 ;  /* 0x0000005f025f7220 */ /* 0x000fe20000410000 */
        /* <DEDUP_REMOVED lines=43> */
[--C-:B------:R-:W-:Y:S02]  /*155f0*/  FFMA.FTZ R17, R17, c[0x0][0x23c], -R180.reuse ;  /* 0x00008f0011117a23 */ /* 0x100fe400000108b4 */
[----:B------:R1:W-:Y:S01]  /*15600*/  MUFU.EX2 R192, R16 ;  /* 0x0000001000c07308 */ /* 0x0003e20000000800 */
[C---:B------:R-:W-:Y:S01]  /*15610*/  HMMA.16816.F32 R120, R168.reuse, R154, R120 ;  /* 0x0000009aa878723c */ /* 0x040fe20000001878 */
[----:B------:R-:W4:Y:S02]  /*15620*/  LDSM.16.MT88.4 R152, [R203+0x1e000] ;  /* 0x01e00000cb98783b */ /* 0x000f240000004200 */
[C---:B------:R-:W-:Y:S02]  /*15630*/  FMUL.FTZ R126, R2.reuse, R126 ;  /* 0x0000007e027e7220 */ /* 0x040fe40000410000 */
[----:B------:R-:W-:Y:S02]  /*15640*/  FMUL.FTZ R127, R2, R127 ;  /* 0x0000007f027f7220 */ /* 0x000fe40000410000 */
[C---:B------:R-:W-:Y:S02]  /*15650*/  FMUL.FTZ R124, R0.reuse, R124 ;  /* 0x0000007c007c7220 */ /* 0x040fe40000410000 */
[----:B------:R5:W1:Y:S03]  /*15660*/  MUFU.EX2 R191, R17 ;  /* 0x0000001100bf7308 */ /* 0x000a660000000800 */
[----:B------:R-:W-:Y:S02]  /*15670*/  FMUL.FTZ R125, R0, R125 ;  /* 0x0000007d007d7220 */ /* 0x000fe40000410000 */
[----:B------:R-:W-:Y:S02]  /*15680*/  FFMA.FTZ R12, R12, c[0x0][0x23c], -R180 ;  /* 0x00008f000c0c7a23 */ /* 0x000fe400000108b4 */
[--C-:B------:R-:W-:Y:S02]  /*15690*/  FFMA.FTZ R18, R18, c[0x0][0x23c], -R181.reuse ;  /* 0x00008f0012127a23 */ /* 0x100fe400000108b5 */
[--C-:B------:R-:W-:Y:S01]  /*156a0*/  FFMA.FTZ R19, R19, c[0x0][0x23c], -R181.reuse ;  /* 0x00008f0013137a23 */ /* 0x100fe200000108b5 */
[C---:B--2---:R-:W-:Y:S01]  /*156b0*/  HMMA.16816.F32 R124, R168.reuse, R156, R124 ;  /* 0x0000009ca87c723c */ /* 0x044fe2000000187c */
[----:B------:R2:W-:Y:S02]  /*156c0*/  MUFU.EX2 R188, R12 ;  /* 0x0000000c00bc7308 */ /* 0x0005e40000000800 */
[C---:B------:R-:W-:Y:S02]  /*156d0*/  FMUL.FTZ R130, R2.reuse, R130 ;  /* 0x0000008202827220 */ /* 0x040fe40000410000 */
[----:B------:R-:W-:Y:S02]  /*156e0*/  FMUL.FTZ R131, R2, R131 ;  /* 0x0000008302837220 */ /* 0x000fe40000410000 */
[C---:B------:R-:W-:Y:S02]  /*156f0*/  FMUL.FTZ R128, R0.reuse, R128 ;  /* 0x0000008000807220 */ /* 0x040fe40000410000 */
[----:B------:R-:W-:Y:S02]  /*15700*/  FMUL.FTZ R129, R0, R129 ;  /* 0x0000008100817220 */ /* 0x000fe40000410000 */
[----:B------:R2:W-:Y:S01]  /*15710*/  MUFU.EX2 R190, R18 ;  /* 0x0000001200be7308 */ /* 0x0005e20000000800 */
[C---:B------:R-:W-:Y:S02]  /*15720*/  FMUL.FTZ R134, R2.reuse, R134 ;  /* 0x0000008602867220 */ /* 0x040fe40000410000 */
[----:B------:R-:W-:Y:S02]  /*15730*/  FMUL.FTZ R135, R2, R135 ;  /* 0x0000008702877220 */ /* 0x000fe40000410000 */
[C---:B------:R-:W-:Y:S01]  /*15740*/  HMMA.16816.F32 R128, R168.reuse, R158, R128 ;  /* 0x0000009ea880723c */ /* 0x040fe20000001880 */
[----:B------:R-:W4:Y:S02]  /*15750*/  LDSM.16.MT88.4 R156, [R202+0x1e000] ;  /* 0x01e00000ca9c783b */ /* 0x000f240000004200 */
[C---:B------:R-:W-:Y:S02]  /*15760*/  FMUL.FTZ R132, R0.reuse, R132 ;  /* 0x0000008400847220 */ /* 0x040fe40000410000 */
[----:B------:R4:W4:Y:S01]  /*15770*/  MUFU.EX2 R189, R19 ;  /* 0x0000001300bd7308 */ /* 0x0009220000000800 */
[C---:B------:R-:W-:Y:S02]  /*15780*/  FMUL.FTZ R133, R0.reuse, R133 ;  /* 0x0000008500857220 */ /* 0x040fe40000410000 */
[C---:B-1----:R-:W-:Y:S04]  /*15790*/  FMUL.FTZ R16, R0.reuse, R160 ;  /* 0x000000a000107220 */ /* 0x042fe80000410000 */
[----:B-----5:R-:W-:Y:S01]  /*157a0*/  FMUL.FTZ R17, R0, R161 ;  /* 0x000000a100117220 */ /* 0x020fe20000410000 */
[C---:B---3--:R-:W-:Y:S03]  /*157b0*/  HMMA.16816.F32 R132, R168.reuse, R172, R132 ;  /* 0x000000aca884723c */ /* 0x048fe60000001884 */
[----:B------:R-:W-:Y:S04]  /*157c0*/  IMAD.WIDE.U32 R160, R149, -0x2daee0ad, RZ ;  /* 0xd2511f5395a07825 */ /* 0x000fe800078e00ff */
[----:B------:R-:W-:Y:S01]  /*157d0*/  FMUL.FTZ R138, R2, R138 ;  /* 0x0000008a028a7220 */ /* 0x000fe20000410000 */
[----:B--2---:R-:W-:Y:S01]  /*157e0*/  LOP3.LUT R12, R160, 0xffff, RZ, 0xc0, !PT ;  /* 0x0000ffffa00c7812 */ /* 0x004fe200078ec0ff */
[----:B------:R-:W-:Y:S03]  /*157f0*/  FMUL.FTZ R139, R2, R139 ;  /* 0x0000008b028b7220 */ /* 0x000fe60000410000 */
[C---:B------:R-:W-:Y:S01]  /*15800*/  FMUL.FTZ R136, R0.reuse, R136 ;  /* 0x0000008800887220 */ /* 0x040fe20000410000 */
[----:B------:R-:W-:Y:S01]  /*15810*/  SHF.R.U32.HI R149, RZ, 0x8, R12 ;  /* 0x00000008ff957819 */ /* 0x000fe2000001160c */
[----:B------:R-:W-:Y:S01]  /*15820*/  FMUL.FTZ R137, R0, R137 ;  /* 0x0000008900897220 */ /* 0x000fe20000410000 */
[----:B------:R-:W-:Y:S01]  /*15830*/  LOP3.LUT R12, R161, UR18, R186, 0x96, !PT ;  /* 0x00000012a10c7c12 */ /* 0x000fe2000f8e96ba */
[----:B------:R-:W-:Y:S01]  /*15840*/  FFMA.FTZ R13, R13, c[0x0][0x23c], -R180 ;  /* 0x00008f000d0d7a23 */ /* 0x000fe200000108b4 */
[--C-:B------:R-:W-:Y:S01]  /*15850*/  SHF.R.U32.HI R150, RZ, 0x10, R160.reuse ;  /* 0x00000010ff967819 */ /* 0x100fe200000116a0 */
[--C-:B------:R-:W-:Y:S02]  /*15860*/  FFMA.FTZ R14, R14, c[0x0][0x23c], -R181.reuse ;  /* 0x00008f000e0e7a23 */ /* 0x100fe400000108b5 */
[----:B------:R1:W-:Y:S01]  /*15870*/  MUFU.EX2 R187, R13 ;  /* 0x0000000d00bb7308 */ /* 0x0003e20000000800 */
[C---:B------:R-:W-:Y:S03]  /*15880*/  HMMA.16816.F32 R136, R168.reuse, R174, R136 ;  /* 0x000000aea888723c */ /* 0x040fe60000001888 */
[C---:B------:R-:W-:Y:S02]  /*15890*/  FMUL.FTZ R18, R2.reuse, R162 ;  /* 0x000000a202127220 */ /* 0x040fe40000410000 */
[C---:B----4-:R-:W-:Y:S02]  /*158a0*/  FMUL.FTZ R19, R2.reuse, R163 ;  /* 0x000000a302137220 */ /* 0x050fe40000410000 */
[----:B------:R-:W-:Y:S02]  /*158b0*/  FFMA.FTZ R15, R15, c[0x0][0x23c], -R181 ;  /* 0x00008f000f0f7a23 */ /* 0x000fe400000108b5 */
[----:B------:R2:W-:Y:S03]  /*158c0*/  MUFU.EX2 R186, R14 ;  /* 0x0000000e00ba7308 */ /* 0x0005e60000000800 */
[C---:B------:R-:W-:Y:S03]  /*158d0*/  HMMA.16816.F32 R16, R168.reuse, R152, R16 ;  /* 0x00000098a810723c */ /* 0x040fe60000001810 */
[C---:B------:R-:W-:Y:S02]  /*158e0*/  FMUL.FTZ R142, R2.reuse, R142 ;  /* 0x0000008e028e7220 */ /* 0x040fe40000410000 */
[----:B------:R-:W-:Y:S02]  /*158f0*/  FMUL.FTZ R143, R2, R143 ;  /* 0x0000008f028f7220 */ /* 0x000fe40000410000 */
[----:B------:R3:W4:Y:S01]  /*15900*/  MUFU.EX2 R185, R15 ;  /* 0x0000000f00b97308 */ /* 0x0007220000000800 */
[----:B------:R-:W-:Y:S01]  /*15910*/  LOP3.LUT R152, R160, 0xff, RZ, 0xc0, !PT ;  /* 0x000000ffa0987812 */ /* 0x000fe200078ec0ff */
[C---:B------:R-:W-:Y:S03]  /*15920*/  FMUL.FTZ R140, R0.reuse, R140 ;  /* 0x0000008c008c7220 */ /* 0x040fe60000410000 */
[----:B------:R-:W-:Y:S01]  /*15930*/  SHF.R.U32.HI R153, RZ, 0x18, R160 ;  /* 0x00000018ff997819 */ /* 0x000fe200000116a0 */
[----:B------:R-:W-:Y:S01]  /*15940*/  FMUL.FTZ R141, R0, R141 ;  /* 0x0000008d008d7220 */ /* 0x000fe20000410000 */
[----:B------:R-:W5:Y:S01]  /*15950*/  LDSM.16.MT88.4 R160, [R200+0x18800] ;  /* 0x01880000c8a0783b */ /* 0x000f620000004200 */
[----:B-1----:R-:W-:Y:S01]  /*15960*/  LOP3.LUT R13, R150, 0xff, RZ, 0xc0, !PT ;  /* 0x000000ff960d7812 */ /* 0x002fe200078ec0ff */
[----:B------:R-:W-:Y:S01]  /*15970*/  FMUL.FTZ R146, R2, R146 ;  /* 0x0000009202927220 */ /* 0x000fe20000410000 */
[----:B------:R-:W-:Y:S01]  /*15980*/  PRMT R149, R152, 0x5410, R149 ;  /* 0x0000541098957816 */ /* 0x000fe20000000095 */
[----:B------:R-:W-:Y:S01]  /*15990*/  FMUL.FTZ R147, R2, R147 ;  /* 0x0000009302937220 */ /* 0x000fe20000410000 */
[----:B------:R-:W-:Y:S01]  /*159a0*/  PRMT R172, R13, 0x5410, R153 ;  /* 0x000054100dac7816 */ /* 0x000fe20000000099 */
[C---:B------:R-:W-:Y:S03]  /*159b0*/  HMMA.16816.F32 R140, R168.reuse, R154, R140 ;  /* 0x0000009aa88c723c */ /* 0x040fe6000000188c */
[----:B------:R-:W-:Y:S01]  /*159c0*/  LOP3.LUT R13, R12, 0xffff, RZ, 0xc0, !PT ;  /* 0x0000ffff0c0d7812 */ /* 0x000fe200078ec0ff */
[C---:B------:R-:W-:Y:S01]  /*159d0*/  FMUL.FTZ R144, R0.reuse, R144 ;  /* 0x0000009000907220 */ /* 0x040fe20000410000 */
[--C-:B--2---:R-:W-:Y:S01]  /*159e0*/  SHF.R.U32.HI R14, RZ, 0x10, R12.reuse ;  /* 0x00000010ff0e7819 */ /* 0x104fe2000001160c */
[----:B------:R-:W-:Y:S01]  /*159f0*/  FMUL.FTZ R145, R0, R145 ;  /* 0x0000009100917220 */ /* 0x000fe20000410000 */
[----:B------:R-:W-:Y:S01]  /*15a00*/  LOP3.LUT R153, R12, 0xff, RZ, 0xc0, !PT ;  /* 0x000000ff0c997812 */ /* 0x000fe200078ec0ff */
[--C-:B------:R-:W-:Y:S01]  /*15a10*/  HSET2.LE.AND R154, R149, R246.reuse, PT ;  /* 0x000000f6959a7233 */ /* 0x100fe20003803000 */
[----:B------:R-:W-:Y:S03]  /*15a20*/  SHF.R.U32.HI R155, RZ, 0x18, R12 ;  /* 0x00000018ff9b7819 */ /* 0x000fe6000001160c */
[----:B---3--:R-:W-:Y:S01]  /*15a30*/  FMUL.FTZ R15, R2, R167 ;  /* 0x000000a7020f7220 */ /* 0x008fe20000410000 */
[----:B------:R-:W-:Y:S01]  /*15a40*/  SHF.R.U32.HI R150, RZ, 0x8, R13 ;  /* 0x00000008ff967819 */ /* 0x000fe2000001160d */
[----:B------:R-:W-:Y:S01]  /*15a50*/  FMUL.FTZ R12, R0, R164 ;  /* 0x000000a4000c7220 */ /* 0x000fe20000410000 */
[----:B------:R-:W-:Y:S01]  /*15a60*/  LOP3.LUT R152, R14, 0xff, RZ, 0xc0, !PT ;  /* 0x000000ff0e987812 */ /* 0x000fe200078ec0ff */
[----:B------:R-:W-:Y:S01]  /*15a70*/  FMUL.FTZ R14, R2, R166 ;  /* 0x000000a6020e7220 */ /* 0x000fe20000410000 */
[----:B------:R-:W-:Y:S01]  /*15a80*/  F2FP.PACK_AB R149, R191, R192 ;  /* 0x000000c0bf95723e */ /* 0x000fe200000000ff */
[----:B------:R-:W-:Y:S01]  /*15a90*/  FMUL.FTZ R13, R0, R165 ;  /* 0x000000a5000d7220 */ /* 0x000fe20000410000 */
[----:B------:R-:W-:Y:S01]  /*15aa0*/  PRMT R150, R153, 0x5410, R150 ;  /* 0x0000541099967816 */ /* 0x000fe20000000096 */
[----:B------:R-:W1:Y:S01]  /*15ab0*/  LDSM.16.MT88.4 R164, [R201+0x18800] ;  /* 0x01880000c9a4783b */ /* 0x000e620000004200 */
[----:B------:R-:W-:Y:S01]  /*15ac0*/  PRMT R153, R152, 0x5410, R155 ;  /* 0x0000541098997816 */ /* 0x000fe2000000009b */
[--C-:B------:R-:W-:Y:S01]  /*15ad0*/  FFMA.FTZ R20, R20, c[0x0][0x23c], -R180.reuse ;  /* 0x00008f0014147a23 */ /* 0x100fe200000108b4 */
[----:B------:R-:W-:Y:S01]  /*15ae0*/  LOP3.LUT R154, R154, R149, RZ, 0xc0, !PT ;  /* 0x000000959a9a7212 */ /* 0x000fe200078ec0ff */
[--C-:B------:R-:W-:Y:S01]  /*15af0*/  HSET2.LE.AND R149, R172, R246.reuse, PT ;  /* 0x000000f6ac957233 */ /* 0x100fe20003803000 */
[C---:B------:R-:W-:Y:S01]  /*15b00*/  HMMA.16816.F32 R12, R168.reuse, R156, R12 ;  /* 0x0000009ca80c723c */ /* 0x040fe2000000180c */
[----:B------:R-:W-:Y:S02]  /*15b10*/  MUFU.EX2 R177, R20 ;  /* 0x0000001400b17308 */ /* 0x000fe40000000800 */
[----:B------:R-:W-:Y:S01]  /*15b20*/  F2FP.PACK_AB R155, R189, R190 ;  /* 0x000000bebd9b723e */ /* 0x000fe200000000ff */
[--C-:B------:R-:W-:Y:S01]  /*15b30*/  HSET2.LE.AND R152, R150, R246.reuse, PT ;  /* 0x000000f696987233 */ /* 0x100fe20003803000 */
[----:B----4-:R-:W-:Y:S01]  /*15b40*/  F2FP.PACK_AB R150, R185, R186 ;  /* 0x000000bab996723e */ /* 0x010fe200000000ff */
[--C-:B------:R-:W-:Y:S01]  /*15b50*/  HSET2.LE.AND R153, R153, R246.reuse, PT ;  /* 0x000000f699997233 */ /* 0x100fe20003803000 */
[----:B------:R-:W-:Y:S01]  /*15b60*/  LOP3.LUT R155, R149, R155, RZ, 0xc0, !PT ;  /* 0x0000009b959b7212 */ /* 0x000fe200078ec0ff */
[----:B------:R-:W-:Y:S01]  /*15b70*/  HMMA.16816.F32 R144, R168, R158, R144 ;  /* 0x0000009ea890723c */ /* 0x000fe20000001890 */
[----:B------:R-:W2:Y:S03]  /*15b80*/  LDSM.16.MT88.4 R172, [R203+0x18800] ;  /* 0x01880000cbac783b */ /* 0x000ea60000004200 */
[----:B------:R-:W-:Y:S01]  /*15b90*/  F2FP.PACK_AB R149, R187, R188 ;  /* 0x000000bcbb95723e */ /* 0x000fe200000000ff */
[--C-:B------:R-:W-:Y:S01]  /*15ba0*/  FFMA.FTZ R22, R22, c[0x0][0x23c], -R181.reuse ;  /* 0x00008f0016167a23 */ /* 0x100fe200000108b5 */
[----:B------:R-:W-:Y:S01]  /*15bb0*/  LOP3.LUT R153, R153, R150, RZ, 0xc0, !PT ;  /* 0x0000009699997212 */ /* 0x000fe200078ec0ff */
[----:B------:R-:W-:Y:S01]  /*15bc0*/  FFMA.FTZ R23, R23, c[0x0][0x23c], -R181 ;  /* 0x00008f0017177a23 */ /* 0x000fe200000108b5 */
[----:B------:R-:W-:Y:S01]  /*15bd0*/  LOP3.LUT R152, R152, R149, RZ, 0xc0, !PT ;  /* 0x0000009598987212 */ /* 0x000fe200078ec0ff */
[----:B------:R-:W3:Y:S03]  /*15be0*/  LDSM.16.MT88.4 R156, [R202+0x18800] ;  /* 0x01880000ca9c783b */ /* 0x000ee60000004200 */
[--C-:B------:R-:W-:Y:S01]  /*15bf0*/  FFMA.FTZ R32, R32, c[0x0][0x23c], -R180.reuse ;  /* 0x00008f0020207a23 */ /* 0x100fe200000108b4 */
[----:B------:R-:W-:Y:S01]  /*15c00*/  MOV R149, UR6 ;  /* 0x0000000600957c02 */ /* 0x000fe20008000f00 */
[--C-:B------:R-:W-:Y:S01]  /*15c10*/  FFMA.FTZ R24, R24, c[0x0][0x23c], -R180.reuse ;  /* 0x00008f0018187a23 */ /* 0x100fe200000108b4 */
[C---:B-----5:R-:W-:Y:S02]  /*15c20*/  HMMA.16816.F32 R4, R152.reuse, R160, R4 ;  /* 0x000000a09804723c */ /* 0x060fe40000001804 */
[----:B------:R-:W4:Y:S01]  /*15c30*/  LDSM.16.MT88.4 R168, [R200+0x1a800] ;  /* 0x01a80000c8a8783b */ /* 0x000f220000004200 */
[----:B------:R5:W-:Y:S02]  /*15c40*/  MUFU.EX2 R184, R24 ;  /* 0x0000001800b87308 */ /* 0x000be40000000800 */
[----:B------:R-:W-:Y:S01]  /*15c50*/  LOP3.LUT R149, R233, UR39, R149, 0x96, !PT ;  /* 0x00000027e9957c12 */ /* 0x000fe2000f8e9695 */
[--C-:B------:R-:W-:Y:S02]  /*15c60*/  FFMA.FTZ R25, R25, c[0x0][0x23c], -R180.reuse ;  /* 0x00008f0019197a23 */ /* 0x100fe400000108b4 */
[C---:B------:R-:W-:Y:S02]  /*15c70*/  HMMA.16816.F32 R8, R152.reuse, R162, R8 ;  /* 0x000000a29808723c */ /* 0x040fe40000001808 */
[----:B------:R-:W4:Y:S02]  /*15c80*/  LDSM.16.MT88.4 R160, [R201+0x1a800] ;  /* 0x01a80000c9a0783b */ /* 0x000f240000004200 */
[--C-:B------:R-:W-:Y:S02]  /*15c90*/  FFMA.FTZ R21, R21, c[0x0][0x23c], -R180.reuse ;  /* 0x00008f0015157a23 */ /* 0x100fe400000108b4 */
[----:B------:R-:W-:Y:S02]  /*15ca0*/  FFMA.FTZ R180, R33, c[0x0][0x23c], -R180 ;  /* 0x00008f0021b47a23 */ /* 0x000fe400000108b4 */
[C---:B-1----:R-:W-:Y:S01]  /*15cb0*/  HMMA.16816.F32 R36, R152.reuse, R164, R36 ;  /* 0x000000a49824723c */ /* 0x042fe20000001824 */
[----:B------:R-:W-:Y:S03]  /*15cc0*/  MUFU.EX2 R176, R21 ;  /* 0x0000001500b07308 */ /* 0x000fe60000000800 */
[----:B------:R-:W-:Y:S02]  /*15cd0*/  FFMA.FTZ R2, R2, R245, R194 ;  /* 0x000000f502027223 */ /* 0x000fe400000100c2 */
[----:B------:R-:W-:Y:S02]  /*15ce0*/  FFMA.FTZ R0, R0, R244, R196 ;  /* 0x000000f400007223 */ /* 0x000fe400000100c4 */
[C---:B------:R-:W-:Y:S01]  /*15cf0*/  HMMA.16816.F32 R40, R152.reuse, R166, R40 ;  /* 0x000000a69828723c */ /* 0x040fe20000001828 */
[----:B------:R-:W1:Y:S02]  /*15d00*/  LDSM.16.MT88.4 R164, [R203+0x1a800] ;  /* 0x01a80000cba4783b */ /* 0x000e640000004200 */
[----:B------:R-:W-:Y:S01]  /*15d10*/  MUFU.EX2 R180, R180 ;  /* 0x000000b400b47308 */ /* 0x000fe20000000800 */
[----:B------:R-:W-:Y:S04]  /*15d20*/  FADD.FTZ R2, R193, R2 ;  /* 0x00000002c1027221 */ /* 0x000fe80000010000 */
        /* <DEDUP_REMOVED lines=23> */
[----:B------:R-:W-:Y:S07]  /*15ea0*/  MUFU.EX2 R171, R30 ;  /* 0x0000001e00ab7308 */ /* 0x000fee0000000800 */
[C---:B------:R-:W-:Y:S03]  /*15eb0*/  HMMA.16816.F32 R108, R152.reuse, R160, R108 ;  /* 0x000000a0986c723c */ /* 0x040fe6000000186c */
[----:B------:R-:W-:Y:S05]  /*15ec0*/  MUFU.EX2 R170, R31 ;  /* 0x0000001f00aa7308 */ /* 0x000fea0000000800 */
[C---:B------:R-:W-:Y:S01]  /*15ed0*/  HMMA.16816.F32 R112, R152.reuse, R162, R112 ;  /* 0x000000a29870723c */ /* 0x040fe20000001870 */
[----:B------:R-:W4:Y:S07]  /*15ee0*/  LDSM.16.MT88.4 R160, [R203+0x1e800] ;  /* 0x01e80000cba0783b */ /* 0x000f2e0000004200 */
[C---:B-1----:R-:W-:Y:S07]  /*15ef0*/  HMMA.16816.F32 R116, R152.reuse, R164, R116 ;  /* 0x000000a49874723c */ /* 0x042fee0000001874 */
[----:B------:R-:W-:Y:S01]  /*15f00*/  IMAD.WIDE.U32 R164, R149, -0x326172a9, RZ ;  /* 0xcd9e8d5795a47825 */ /* 0x000fe200078e00ff */
[C---:B------:R-:W-:Y:S04]  /*15f10*/  HMMA.16816.F32 R120, R152.reuse, R166, R120 ;  /* 0x000000a69878723c */ /* 0x040fe80000001878 */
[----:B------:R-:W-:Y:S01]  /*15f20*/  LOP3.LUT R164, R183, UR14, R164, 0x96, !PT ;  /* 0x0000000eb7a47c12 */ /* 0x000fe2000f8e96a4 */
[--C-:B------:R-:W-:Y:S01]  /*15f30*/  FFMA.FTZ R149, R27, c[0x0][0x23c], -R181.reuse ;  /* 0x00008f001b957a23 */ /* 0x100fe200000108b5 */
[----:B------:R1:W1:Y:S01]  /*15f40*/  MUFU.EX2 R183, R25 ;  /* 0x0000001900b77308 */ /* 0x0002620000000800 */
[----:B-----5:R-:W-:Y:S01]  /*15f50*/  LOP3.LUT R24, R165, UR16, R236, 0x96, !PT ;  /* 0x00000010a5187c12 */ /* 0x020fe2000f8e96ec */
[C---:B--2---:R-:W-:Y:S04]  /*15f60*/  HMMA.16816.F32 R124, R152.reuse, R172, R124 ;  /* 0x000000ac987c723c */ /* 0x044fe8000000187c */
[----:B------:R-:W-:Y:S04]  /*15f70*/  IMAD.WIDE.U32 R164, R164, -0x2daee0ad, RZ ;  /* 0xd2511f53a4a47825 */ /* 0x000fe800078e00ff */
[C---:B------:R-:W-:Y:S01]  /*15f80*/  HMMA.16816.F32 R128, R152.reuse, R174, R128 ;  /* 0x000000ae9880723c */ /* 0x040fe20000001880 */
[----:B------:R2:W5:Y:S03]  /*15f90*/  MUFU.EX2 R178, R149 ;  /* 0x0000009500b27308 */ /* 0x0005660000000800 */
[----:B------:R-:W-:Y:S04]  /*15fa0*/  FFMA.FTZ R181, R35, c[0x0][0x23c], -R181 ;  /* 0x00008f0023b57a23 */ /* 0x000fe800000108b5 */
[C---:B---3--:R-:W-:Y:S03]  /*15fb0*/  HMMA.16816.F32 R132, R152.reuse, R156, R132 ;  /* 0x0000009c9884723c */ /* 0x048fe60000001884 */
[----:B------:R-:W-:Y:S01]  /*15fc0*/  MUFU.EX2 R173, R28 ;  /* 0x0000001c00ad7308 */ /* 0x000fe20000000800 */
[----:B-1----:R-:W-:Y:S04]  /*15fd0*/  IMAD.WIDE.U32 R24, R24, -0x2daee0ad, RZ ;  /* 0xd2511f5318187825 */ /* 0x002fe800078e00ff */
[C---:B------:R-:W-:Y:S04]  /*15fe0*/  HMMA.16816.F32 R136, R152.reuse, R158, R136 ;  /* 0x0000009e9888723c */ /* 0x040fe80000001888 */
[----:B------:R-:W-:Y:S01]  /*15ff0*/  LOP3.LUT R25, R25, UR13, R230, 0x96, !PT ;  /* 0x0000000d19197c12 */ /* 0x000fe2000f8e96e6 */
[----:B------:R-:W-:Y:S01]  /*16000*/  MUFU.EX2 R175, R22 ;  /* 0x0000001600af7308 */ /* 0x000fe20000000800 */
[----:B------:R-:W-:Y:S02]  /*16010*/  LOP3.LUT R24, R165, UR11, R24, 0x96, !PT ;  /* 0x0000000ba5187c12 */ /* 0x000fe4000f8e9618 */
[C---:B----4-:R-:W-:Y:S04]  /*16020*/  HMMA.16816.F32 R16, R152.reuse, R160, R16 ;  /* 0x000000a09810723c */ /* 0x050fe80000001810 */
[----:B------:R-:W-:Y:S03]  /*16030*/  IMAD.WIDE.U32 R166, R25, -0x326172a9, RZ ;  /* 0xcd9e8d5719a67825 */ /* 0x000fe600078e00ff */
[----:B------:R-:W1:Y:S01]  /*16040*/  MUFU.EX2 R174, R23 ;  /* 0x0000001700ae7308 */ /* 0x000e620000000800 */
[C---:B------:R-:W-:Y:S04]  /*16050*/  HMMA.16816.F32 R140, R152.reuse, R162, R140 ;  /* 0x000000a2988c723c */ /* 0x040fe8000000188c */
[----:B------:R-:W-:Y:S01]  /*16060*/  IMAD.WIDE.U32 R168, R24, -0x326172a9, RZ ;  /* 0xcd9e8d5718a87825 */ /* 0x000fe200078e00ff */
[----:B------:R-:W-:Y:S01]  /*16070*/  LOP3.LUT R150, R167, UR12, R182, 0x96, !PT ;  /* 0x0000000ca7967c12 */ /* 0x000fe2000f8e96b6 */
[----:B------:R-:W3:Y:S03]  /*16080*/  LDSM.16.MT88.4 R24, [R202+0x1e800] ;  /* 0x01e80000ca18783b */ /* 0x000ee60000004200 */
[----:B------:R-:W-:Y:S01]  /*16090*/  LOP3.LUT R165, R169, UR10, R166, 0x96, !PT ;  /* 0x0000000aa9a57c12 */ /* 0x000fe2000f8e96a6 */
[----:B------:R4:W1:Y:S02]  /*160a0*/  MUFU.EX2 R172, R29 ;  /* 0x0000001d00ac7308 */ /* 0x0008640000000800 */
[----:B------:R-:W-:Y:S04]  /*160b0*/  IMAD.WIDE.U32 R156, R150, -0x2daee0ad, RZ ;  /* 0xd2511f53969c7825 */ /* 0x000fe800078e00ff */
[----:B------:R-:W-:Y:S01]  /*160c0*/  IMAD.WIDE.U32 R166, R165, -0x2daee0ad, RZ ;  /* 0xd2511f53a5a67825 */ /* 0x000fe200078e00ff */
[----:B------:R-:W-:Y:S03]  /*160d0*/  LOP3.LUT R164, R157, UR9, R164, 0x96, !PT ;  /* 0x000000099da47c12 */ /* 0x000fe6000f8e96a4 */
[----:B------:R1:W1:Y:S01]  /*160e0*/  MUFU.EX2 R169, R32 ;  /* 0x0000002000a97308 */ /* 0x0002620000000800 */
[----:B------:R-:W-:Y:S01]  /*160f0*/  LOP3.LUT R156, R167, UR5, R156, 0x96, !PT ;  /* 0x00000005a79c7c12 */ /* 0x000fe2000f8e969c */
[----:B------:R-:W-:Y:S04]  /*16100*/  IMAD.WIDE.U32 R164, R164, -0x326172a9, RZ ;  /* 0xcd9e8d57a4a47825 */ /* 0x000fe800078e00ff */
[----:B------:R-:W-:Y:S04]  /*16110*/  IMAD.WIDE.U32 R156, R156, -0x326172a9, RZ ;  /* 0xcd9e8d579c9c7825 */ /* 0x000fe800078e00ff */
[----:B------:R-:W-:Y:S01]  /*16120*/  MUFU.EX2 R181, R181 ;  /* 0x000000b500b57308 */ /* 0x000fe20000000800 */
[----:B------:R-:W-:Y:S02]  /*16130*/  LOP3.LUT R20, R157, UR17, R164, 0x96, !PT ;  /* 0x000000119d147c12 */ /* 0x000fe4000f8e96a4 */
[C---:B--2---:R-:W-:Y:S01]  /*16140*/  LOP3.LUT R149, R156.reuse, 0xffff, RZ, 0xc0, !PT ;  /* 0x0000ffff9c957812 */ /* 0x044fe200078ec0ff */
[----:B----4-:R-:W-:Y:S01]  /*16150*/  LDSM.16.MT88.4 R28, [R202+0x1f000] ;  /* 0x01f00000ca1c783b */ /* 0x010fe20000004200 */
[--C-:B------:R-:W-:Y:S02]  /*16160*/  SHF.R.U32.HI R150, RZ, 0x10, R156.reuse ;  /* 0x00000010ff967819 */ /* 0x100fe4000001169c */
[----:B------:R-:W-:Y:S02]  /*16170*/  LOP3.LUT R164, R156, 0xff, RZ, 0xc0, !PT ;  /* 0x000000ff9ca47812 */ /* 0x000fe400078ec0ff */
[----:B------:R-:W-:Y:S02]  /*16180*/  SHF.R.U32.HI R160, RZ, 0x18, R156 ;  /* 0x00000018ffa07819 */ /* 0x000fe4000001169c */
[----:B------:R-:W-:Y:S01]  /*16190*/  LOP3.LUT R21, R20, 0xffff, RZ, 0xc0, !PT ;  /* 0x0000ffff14157812 */ /* 0x000fe200078ec0ff */
[----:B------:R-:W2:Y:S01]  /*161a0*/  LDSM.16.MT88.4 R156, [R200+0x19000] ;  /* 0x01900000c89c783b */ /* 0x000ea20000004200 */
[----:B------:R-:W-:Y:S02]  /*161b0*/  SHF.R.U32.HI R149, RZ, 0x8, R149 ;  /* 0x00000008ff957819 */ /* 0x000fe40000011695 */
[----:B------:R-:W-:Y:S01]  /*161c0*/  LOP3.LUT R22, R150, 0xff, RZ, 0xc0, !PT ;  /* 0x000000ff96167812 */ /* 0x000fe200078ec0ff */
[C---:B---3--:R-:W-:Y:S03]  /*161d0*/  HMMA.16816.F32 R12, R152.reuse, R24, R12 ;  /* 0x00000018980c723c */ /* 0x048fe6000000180c */
[----:B------:R-:W-:Y:S02]  /*161e0*/  LOP3.LUT R150, R20, 0xff, RZ, 0xc0, !PT ;  /* 0x000000ff14967812 */ /* 0x000fe400078ec0ff */
[----:B------:R-:W-:Y:S02]  /*161f0*/  SHF.R.U32.HI R21, RZ, 0x8, R21 ;  /* 0x00000008ff157819 */ /* 0x000fe40000011615 */
[----:B------:R-:W-:Y:S01]  /*16200*/  PRMT R164, R164, 0x5410, R149 ;  /* 0x00005410a4a47816 */ /* 0x000fe20000000095 */
[----:B------:R-:W-:Y:S01]  /*16210*/  HMMA.16816.F32 R144, R152, R26, R144 ;  /* 0x0000001a9890723c */ /* 0x000fe20000001890 */
[----:B------:R-:W-:Y:S03]  /*16220*/  LDSM.16.MT88.4 R152, [R202+0x19000] ;  /* 0x01900000ca98783b */ /* 0x000fe60000004200 */
[----:B------:R-:W-:Y:S01]  /*16230*/  PRMT R149, R22, 0x5410, R160 ;  /* 0x0000541016957816 */ /* 0x000fe200000000a0 */
[--C-:B------:R-:W-:Y:S01]  /*16240*/  HSET2.LE.AND R22, R164, R246.reuse, PT ;  /* 0x000000f6a4167233 */ /* 0x100fe20003803000 */
[----:B------:R-:W-:Y:S02]  /*16250*/  PRMT R150, R150, 0x5410, R21 ;  /* 0x0000541096967816 */ /* 0x000fe40000000015 */
[--C-:B------:R-:W-:Y:S01]  /*16260*/  SHF.R.U32.HI R21, RZ, 0x10, R20.reuse ;  /* 0x00000010ff157819 */ /* 0x100fe20000011614 */
[----:B------:R-:W3:Y:S03]  /*16270*/  LDSM.16.MT88.4 R160, [R201+0x19000] ;  /* 0x01900000c9a0783b */ /* 0x000ee60000004200 */
[----:B------:R-:W-:Y:S01]  /*16280*/  SHF.R.U32.HI R25, RZ, 0x18, R20 ;  /* 0x00000018ff197819 */ /* 0x000fe20000011614 */
[--C-:B------:R-:W-:Y:S01]  /*16290*/  HSET2.LE.AND R23, R149, R246.reuse, PT ;  /* 0x000000f695177233 */ /* 0x100fe20003803000 */
[----:B------:R-:W-:Y:S02]  /*162a0*/  LOP3.LUT R24, R21, 0xff, RZ, 0xc0, !PT ;  /* 0x000000ff15187812 */ /* 0x000fe400078ec0ff */
[----:B------:R-:W-:Y:S02]  /*162b0*/  F2FP.PACK_AB R20, R183, R184 ;  /* 0x000000b8b714723e */ /* 0x000fe400000000ff */
[----:B-----5:R-:W-:Y:S02]  /*162c0*/  F2FP.PACK_AB R21, R178, R179 ;  /* 0x000000b3b215723e */ /* 0x020fe400000000ff */
[----:B------:R-:W-:Y:S02]  /*162d0*/  PRMT R149, R24, 0x5410, R25 ;  /* 0x0000541018957816 */ /* 0x000fe40000000019 */
[----:B------:R-:W-:Y:S01]  /*162e0*/  LOP3.LUT R22, R22, R20, RZ, 0xc0, !PT ;  /* 0x0000001416167212 */ /* 0x000fe200078ec0ff */
[--C-:B------:R-:W-:Y:S01]  /*162f0*/  HSET2.LE.AND R20, R150, R246.reuse, PT ;  /* 0x000000f696147233 */ /* 0x100fe20003803000 */
[----:B------:R-:W-:Y:S01]  /*16300*/  LOP3.LUT R23, R23, R21, RZ, 0xc0, !PT ;  /* 0x0000001517177212 */ /* 0x000fe200078ec0ff */
[----:B------:R-:W4:Y:S01]  /*16310*/  LDSM.16.MT88.4 R24, [R203+0x19000] ;  /* 0x01900000cb18783b */ /* 0x000f220000004200 */
[----:B------:R-:W-:Y:S02]  /*16320*/  F2FP.PACK_AB R21, R176, R177 ;  /* 0x000000b1b015723e */ /* 0x000fe400000000ff */
[----:B-1----:R-:W-:Y:S02]  /*16330*/  LOP3.LUT R32, R165, UR8, R168, 0x96, !PT ;  /* 0x00000008a5207c12 */ /* 0x002fe4000f8e96a8 */
[----:B------:R-:W-:Y:S01]  /*16340*/  LOP3.LUT R20, R20, R21, RZ, 0xc0, !PT ;  /* 0x0000001514147212 */ /* 0x000fe200078ec0ff */
[--C-:B------:R-:W-:Y:S01]  /*16350*/  HSET2.LE.AND R21, R149, R246.reuse, PT ;  /* 0x000000f695157233 */ /* 0x100fe20003803000 */
[----:B------:R-:W-:Y:S01]  /*16360*/  F2FP.PACK_AB R149, R174, R175 ;  /* 0x000000afae95723e */ /* 0x000fe200000000ff */
[----:B------:R1:W5:Y:S01]  /*16370*/  MUFU.EX2 R168, R34 ;  /* 0x0000002200a87308 */ /* 0x0003620000000800 */
[----:B------:R-:W-:Y:S02]  /*16380*/  IMAD.WIDE.U32 R32, R32, -0x2daee0ad, RZ ;  /* 0xd2511f5320207825 */ /* 0x000fe400078e00ff */
[----:B------:R-:W-:Y:S03]  /*16390*/  LOP3.LUT R21, R21, R149, RZ, 0xc0, !PT ;  /* 0x0000009515157212 */ /* 0x000fe600078ec0ff */
[C---:B------:R-:W-:Y:S02]  /*163a0*/  LOP3.LUT R149, R32.reuse, 0xffff, RZ, 0xc0, !PT ;  /* 0x0000ffff20957812 */ /* 0x040fe400078ec0ff */
[----:B------:R-:W-:Y:S02]  /*163b0*/  SHF.R.U32.HI R150, RZ, 0x18, R32 ;  /* 0x00000018ff967819 */ /* 0x000fe40000011620 */
        /* <DEDUP_REMOVED lines=33> */
[C---:B-1----:R-:W-:Y:S07]  /*165d0*/  HMMA.16816.F32 R116, R20.reuse, R152, R116 ;  /* 0x000000981474723c */ /* 0x042fee0000001874 */
[----:B------:R-:W-:Y:S01]  /*165e0*/  LOP3.LUT R152, R32, 0xff, RZ, 0xc0, !PT ;  /* 0x000000ff20987812 */ /* 0x000fe200078ec0ff */
[C---:B------:R-:W-:Y:S08]  /*165f0*/  HMMA.16816.F32 R120, R20.reuse, R154, R120 ;  /* 0x0000009a1478723c */ /* 0x040ff00000001878 */
[C---:B--2---:R-:W-:Y:S08]  /*16600*/  HMMA.16816.F32 R124, R20.reuse, R156, R124 ;  /* 0x0000009c147c723c */ /* 0x044ff0000000187c */
[C---:B------:R-:W-:Y:S01]  /*16610*/  HMMA.16816.F32 R128, R20.reuse, R158, R128 ;  /* 0x0000009e1480723c */ /* 0x040fe20000001880 */
[----:B------:R-:W1:Y:S07]  /*16620*/  LDSM.16.MT88.4 R156, [R200+0x19800] ;  /* 0x01980000c89c783b */ /* 0x000e6e0000004200 */
[C---:B---3--:R-:W-:Y:S08]  /*16630*/  HMMA.16816.F32 R132, R20.reuse, R160, R132 ;  /* 0x000000a01484723c */ /* 0x048ff00000001884 */
[C---:B------:R-:W-:Y:S01]  /*16640*/  HMMA.16816.F32 R136, R20.reuse, R162, R136 ;  /* 0x000000a21488723c */ /* 0x040fe20000001888 */
[----:B------:R-:W-:Y:S07]  /*16650*/  LDSM.16.MT88.4 R160, [R200+0x1b800] ;  /* 0x01b80000c8a0783b */ /* 0x000fee0000004200 */
[C---:B----4-:R-:W-:Y:S07]  /*16660*/  HMMA.16816.F32 R16, R20.reuse, R24, R16 ;  /* 0x000000181410723c */ /* 0x050fee0000001810 */
[----:B------:R-:W-:Y:S01]  /*16670*/  LOP3.LUT R24, R33, UR18, R166, 0x96, !PT ;  /* 0x0000001221187c12 */ /* 0x000fe2000f8e96a6 */
[C---:B------:R-:W-:Y:S01]  /*16680*/  HMMA.16816.F32 R140, R20.reuse, R26, R140 ;  /* 0x0000001a148c723c */ /* 0x040fe2000000188c */
[----:B------:R-:W-:Y:S03]  /*16690*/  LDSM.16.MT88.4 R164, [R201+0x1b800] ;  /* 0x01b80000c9a4783b */ /* 0x000fe60000004200 */
[C---:B------:R-:W-:Y:S02]  /*166a0*/  LOP3.LUT R25, R24.reuse, 0xffff, RZ, 0xc0, !PT ;  /* 0x0000ffff18197812 */ /* 0x040fe400078ec0ff */
[----:B------:R-:W-:Y:S02]  /*166b0*/  LOP3.LUT R33, R24, 0xff, RZ, 0xc0, !PT ;  /* 0x000000ff18217812 */ /* 0x000fe400078ec0ff */
[C---:B------:R-:W-:Y:S04]  /*166c0*/  HMMA.16816.F32 R12, R20.reuse, R28, R12 ;  /* 0x0000001c140c723c */ /* 0x040fe8000000180c */
[--C-:B------:R-:W-:Y:S02]  /*166d0*/  SHF.R.U32.HI R27, RZ, 0x10, R24.reuse ;  /* 0x00000010ff1b7819 */ /* 0x100fe40000011618 */
[----:B------:R-:W-:Y:S02]  /*166e0*/  SHF.R.U32.HI R25, RZ, 0x8, R25 ;  /* 0x00000008ff197819 */ /* 0x000fe40000011619 */
[----:B------:R-:W-:Y:S01]  /*166f0*/  HMMA.16816.F32 R144, R20, R30, R144 ;  /* 0x0000001e1490723c */ /* 0x000fe20000001890 */
[----:B------:R-:W-:Y:S03]  /*16700*/  LDSM.16.MT88.4 R20, [R203+0x19800] ;  /* 0x01980000cb14783b */ /* 0x000fe60000004200 */
[----:B------:R-:W-:Y:S02]  /*16710*/  PRMT R25, R33, 0x5410, R25 ;  /* 0x0000541021197816 */ /* 0x000fe40000000019 */
[----:B------:R-:W-:Y:S02]  /*16720*/  SHF.R.U32.HI R26, RZ, 0x18, R24 ;  /* 0x00000018ff1a7819 */ /* 0x000fe40000011618 */
[----:B------:R-:W-:Y:S04]  /*16730*/  LOP3.LUT R24, R27, 0xff, RZ, 0xc0, !PT ;  /* 0x000000ff1b187812 */ /* 0x000fe800078ec0ff */
[----:B------:R-:W-:Y:S02]  /*16740*/  SHF.R.U32.HI R27, RZ, 0x10, R32 ;  /* 0x00000010ff1b7819 */ /* 0x000fe40000011620 */
[----:B------:R-:W2:Y:S01]  /*16750*/  LDSM.16.MT88.4 R32, [R201+0x19800] ;  /* 0x01980000c920783b */ /* 0x000ea20000004200 */
[----:B------:R-:W-:Y:S01]  /*16760*/  PRMT R26, R24, 0x5410, R26 ;  /* 0x00005410181a7816 */ /* 0x000fe2000000001a */
[--C-:B------:R-:W-:Y:S01]  /*16770*/  HSET2.LE.AND R24, R25, R246.reuse, PT ;  /* 0x000000f619187233 */ /* 0x100fe20003803000 */
[----:B------:R-:W-:Y:S02]  /*16780*/  SHF.R.U32.HI R29, RZ, 0x8, R149 ;  /* 0x00000008ff1d7819 */ /* 0x000fe40000011695 */
[----:B------:R-:W-:Y:S01]  /*16790*/  LOP3.LUT R28, R27, 0xff, RZ, 0xc0, !PT ;  /* 0x000000ff1b1c7812 */ /* 0x000fe200078ec0ff */
[--C-:B------:R-:W-:Y:S01]  /*167a0*/  HSET2.LE.AND R26, R26, R246.reuse, PT ;  /* 0x000000f61a1a7233 */ /* 0x100fe20003803000 */
[----:B------:R-:W-:Y:S02]  /*167b0*/  PRMT R149, R152, 0x5410, R29 ;  /* 0x0000541098957816 */ /* 0x000fe4000000001d */
[----:B------:R-:W-:Y:S02]  /*167c0*/  PRMT R150, R28, 0x5410, R150 ;  /* 0x000054101c967816 */ /* 0x000fe40000000096 */
[----:B------:R-:W-:Y:S01]  /*167d0*/  F2FP.PACK_AB R25, R172, R173 ;  /* 0x000000adac19723e */ /* 0x000fe200000000ff */
[----:B------:R-:W3:Y:S01]  /*167e0*/  LDSM.16.MT88.4 R28, [R202+0x19800] ;  /* 0x01980000ca1c783b */ /* 0x000ee20000004200 */
[----:B------:R-:W-:Y:S02]  /*167f0*/  F2FP.PACK_AB R27, R170, R171 ;  /* 0x000000abaa1b723e */ /* 0x000fe400000000ff */
[----:B------:R-:W-:Y:S02]  /*16800*/  LOP3.LUT R24, R24, R25, RZ, 0xc0, !PT ;  /* 0x0000001918187212 */ /* 0x000fe400078ec0ff */
[----:B------:R-:W-:Y:S01]  /*16810*/  LOP3.LUT R25, R26, R27, RZ, 0xc0, !PT ;  /* 0x0000001b1a197212 */ /* 0x000fe200078ec0ff */
[--C-:B------:R-:W-:Y:S01]  /*16820*/  HSET2.LE.AND R26, R149, R246.reuse, PT ;  /* 0x000000f6951a7233 */ /* 0x100fe20003803000 */
[----:B------:R-:W-:Y:S01]  /*16830*/  F2FP.PACK_AB R27, R180, R169 ;  /* 0x000000a9b41b723e */ /* 0x000fe200000000ff */
[----:B------:R-:W-:Y:S01]  /*16840*/  HSET2.LE.AND R149, R150, R246, PT ;  /* 0x000000f696957233 */ /* 0x000fe20003803000 */
[----:B-----5:R-:W-:Y:S02]  /*16850*/  F2FP.PACK_AB R150, R181, R168 ;  /* 0x000000a8b596723e */ /* 0x020fe400000000ff */
        /* <DEDUP_REMOVED lines=31> */
[C---:B---3--:R-:W-:Y:S07]  /*16a50*/  HMMA.16816.F32 R100, R24.reuse, R28, R100 ;  /* 0x0000001c1864723c */ /* 0x048fee0000001864 */
        /* <DEDUP_REMOVED lines=35> */
[----:B------:R-:W-:Y:S01]  /*16c90*/  FADD.FTZ R0, R170, R0 ;  /* 0x00000000aa007221 */ /* 0x000fe20000010000 */
[C---:B-1----:R-:W-:Y:S03]  /*16ca0*/  HMMA.16816.F32 R164, R24.reuse, R4, R12 ;  /* 0x0000000418a4723c */ /* 0x042fe6000000180c */
[----:B------:R-:W-:Y:S02]  /*16cb0*/  FADD.FTZ R2, R172, R2 ;  /* 0x00000002ac027221 */ /* 0x000fe40000010000 */
[----:B------:R-:W-:Y:S02]  /*16cc0*/  FADD.FTZ R0, R168, R0 ;  /* 0x00000000a8007221 */ /* 0x000fe40000010000 */
[----:B------:R-:W-:Y:S01]  /*16cd0*/  FADD.FTZ R2, R169, R2 ;  /* 0x00000002a9027221 */ /* 0x000fe20000010000 */
[----:B------:R-:W-:Y:S04]  /*16ce0*/  HMMA.16816.F32 R144, R24, R6, R144 ;  /* 0x000000061890723c */ /* 0x000fe80000001890 */
[----:B------:R-:W-:Y:S02]  /*16cf0*/  FADD.FTZ R245, R181, R0 ;  /* 0x00000000b5f57221 */ /* 0x000fe40000010000 */
[----:B------:R-:W-:Y:S02]  /*16d00*/  FADD.FTZ R244, R180, R2 ;  /* 0x00000002b4f47221 */ /* 0x000fe40000010000 */
[----:B------:R-:W-:-:S05]  /*16d10*/  @P4 BRA `(.L_x_839) ;  /* 0xffffc0a000004947 */ /* 0x000fca000383ffff */
.L_x_838:
        /* <DEDUP_REMOVED lines=409> */
.L_x_843:
[----:B---34-:R-:W-:Y:S05]  /*186b0*/  BSYNC B0 ;  /* 0x0000000000007941 */ /* 0x018fea0003800000 */
.L_x_842:
        /* <DEDUP_REMOVED lines=40> */
.L_x_845:
[----:B----4-:R-:W-:Y:S05]  /*18940*/  BSYNC B0 ;  /* 0x0000000000007941 */ /* 0x010fea0003800000 */
.L_x_844:
        /* <DEDUP_REMOVED lines=22> */
.L_x_847:
[----:B------:R-:W-:Y:S05]  /*18ab0*/  BSYNC B0 ;  /* 0x0000000000007941 */ /* 0x000fea0003800000 */
.L_x_846:
        /* <DEDUP_REMOVED lines=22> */
.L_x_849:
[----:B------:R-:W-:Y:S05]  /*18c20*/  BSYNC B0 ;  /* 0x0000000000007941 */ /* 0x000fea0003800000 */
.L_x_848:
        /* <DEDUP_REMOVED lines=23> */
.L_x_808:
        /* <DEDUP_REMOVED lines=8> */
[----:B------:R-:W-:Y:S01]  /*18e20*/  USHF.R.S32.HI UR13, URZ, 0x1f, UR10 ;  /* 0x0000001f3f0d7899 */ /* 0x000fe2000801140a */
[----:B------:R-:W-:Y:S01]  /*18e30*/  IMAD.U32 R4, RZ, RZ, UR27 ;  /* 0x0000001bff047e24 */ /* 0x000fe2000f8e00ff */
[----:B------:R-:W-:Y:S01]  /*18e40*/  UISETP.NE.AND UP2, UPT, UR16, URZ, UPT ;  /* 0x0000003f1000728c */ /* 0x000fe2000bf45270 */
        /* <DEDUP_REMOVED lines=13> */
[----:B------:R-:W-:Y:S01]  /*18f20*/  @!UP4 UIMAD.WIDE.U32 UR18, UR12, UR4, URZ ;  /* 0x000000040c12c2a5 */ /* 0x000fe2000f8e003f */
[----:B------:R-:W-:Y:S01]  /*18f30*/  IADD3 R17, R0, 0xc0, RZ ;  /* 0x000000c000117810 */ /* 0x000fe20007ffe0ff */
[----:B------:R-:W-:-:S02]  /*18f40*/  @!UP4 UIMAD UR17, UR12, UR5, UR17 ;  /* 0x000000050c11c2a4 */ /* 0x000fc4000f8e0211 */
[----:B------:R-:W-:Y:S02]  /*18f50*/  UISETP.EQ.AND UP2, UPT, UR15, URZ, UP2 ;  /* 0x0000003f0f00728c */ /* 0x000fe40009742270 */
[----:B------:R-:W-:Y:S02]  /*18f60*/  ULDC.64 UR4, c[0x0][0x1f0] ;  /* 0x00007c0000047ab9 */ /* 0x000fe40000000a00 */
[----:B------:R-:W-:Y:S02]  /*18f70*/  UIMAD UR4, UR13, UR4, URZ ;  /* 0x000000040d0472a4 */ /* 0x000fe4000f8e023f */
[----:B------:R-:W-:Y:S02]  /*18f80*/  @!UP3 UISETP.NE.AND UP1, UPT, UR16, URZ, UPT ;  /* 0x0000003f1000b28c */ /* 0x000fe4000bf25270 */
[----:B------:R-:W-:Y:S02]  /*18f90*/  ULDC UR11, c[0x0][0x214] ;  /* 0x00008500000b7ab9 */ /* 0x000fe40000000800 */
        /* <DEDUP_REMOVED lines=48> */
.L_x_851:
[----:B------:R-:W-:Y:S05]  /*192a0*/  BSYNC B0 ;  /* 0x0000000000007941 */ /* 0x000fea0003800000 */
.L_x_850:
        /* <DEDUP_REMOVED lines=22> */
.L_x_853:
[----:B------:R-:W-:Y:S05]  /*19410*/  BSYNC B0 ;  /* 0x0000000000007941 */ /* 0x000fea0003800000 */
.L_x_852:
        /* <DEDUP_REMOVED lines=22> */
.L_x_855:
[----:B------:R-:W-:Y:S05]  /*19580*/  BSYNC B0 ;  /* 0x0000000000007941 */ /* 0x000fea0003800000 */
.L_x_854:
        /* <DEDUP_REMOVED lines=21> */
.L_x_857:
[----:B------:R-:W-:Y:S05]  /*196e0*/  BSYNC B0 ;  /* 0x0000000000007941 */ /* 0x000fea0003800000 */
.L_x_856:
        /* <DEDUP_REMOVED lines=35> */
.L_x_858:
        /* <DEDUP_REMOVED lines=14> */
.L_x_1088:


//--------------------- .text._ZN5flash16flash_fwd_kernelI23Flash_fwd_kernel_traitsILi256ELi128ELi64ELi8ELb0ELb0EN7cutlass6half_tE19Flash_kernel_traitsILi256ELi128ELi64ELi8ES3_EELb1ELb1ELb0ELb0ELb0ELb0ELb0ELb1EEEvNS_16Flash_fwd_paramsE --------------------------
	.section	.text._ZN5flash16flash_fwd_kernelI23Flash_fwd_kernel_traitsILi256ELi128ELi64ELi8ELb0ELb0EN7cutlass6half_tE19Flash_kernel_traitsILi256ELi128ELi64ELi8ES3_EELb1ELb1ELb0ELb0ELb0ELb0ELb0ELb1EEEvNS_16Flash_fwd_paramsE,"ax",@progbits
	.sectioninfo	@"SHI_REGISTERS=255"
	.align	128
        .global         _ZN5flash16flash_fwd_kernelI23Flash_fwd_kernel_traitsILi256ELi128ELi64ELi8ELb0ELb0EN7cutlass6half_tE19Flash_kernel_traitsILi256ELi128ELi64ELi8ES3_EELb1ELb1ELb0ELb0ELb0ELb0ELb0ELb1EEEvNS_16Flash_fwd_paramsE
        .type           _ZN5flash16flash_fwd_kernelI23Flash_fwd_kernel_traitsILi256ELi128ELi64ELi8ELb0ELb0EN7cutlass6half_tE19Flash_kernel_traitsILi256ELi128ELi64ELi8ES3_EELb1ELb1ELb0ELb0ELb0ELb0ELb0ELb1EEEvNS_16Flash_fwd_paramsE,@function
        .size           _ZN5flash16flash_fwd_kernelI23Flash_fwd_kernel_traitsILi256ELi128ELi64ELi8ELb0ELb0EN7cutlass6half_tE19Flash_kernel_traitsILi256ELi128ELi64ELi8ES3_EELb1ELb1ELb0ELb0ELb0ELb0ELb0ELb1EEEvNS_16Flash_fwd_paramsE,(.L_x_1089 - _ZN5flash16flash_fwd_kernelI23Flash_fwd_kernel_traitsILi256ELi128ELi64ELi8ELb0ELb0EN7cutlass6half_tE19Flash_kernel_traitsILi256ELi128ELi64ELi8ES3_EELb1ELb1ELb0ELb0ELb0ELb0ELb0ELb1EEEvNS_16Flash_fwd_paramsE)
        .other          _ZN5flash16flash_fwd_kernelI23Flash_fwd_kernel_traitsILi256ELi128ELi64ELi8ELb0ELb0EN7cutlass6half_tE19Flash_kernel_traitsILi256ELi128ELi64ELi8ES3_EELb1ELb1ELb0ELb0ELb0ELb0ELb0ELb1EEEvNS_16Flash_fwd_paramsE,@"STO_CUDA_ENTRY STV_DEFAULT"
_ZN5flash16flash_fwd_kernelI23Flash_fwd_kernel_traitsILi256ELi128ELi64ELi8ELb0ELb0EN7cutlass6half_tE19Flash_kernel_traitsILi256ELi128ELi64ELi8ES3_EELb1ELb1ELb0ELb0ELb0ELb0ELb0ELb1EEEvNS_16Flash_fwd_paramsE:
.text._ZN5flash16flash_fwd_kernelI23Flash_fwd_kernel_traitsILi256ELi128ELi64ELi8ELb0ELb0EN7cutlass6half_tE19Flash_kernel_traitsILi256ELi128ELi64ELi8ES3_EELb1ELb1ELb0ELb0ELb0ELb0ELb0ELb1EEEvNS_16Flash_fwd_paramsE:
        /* <DEDUP_REMOVED lines=13> */
[----:B------:R-:W3:Y:S01]  /*00d0*/  @P2 LDG.E.64 R2, [R2.64] ;  /* 0x0000001802022981 */ /* 0x000ee2000c1e1b00 */
[----:B------:R-:W-:Y:S02]  /*00e0*/  @P2 IMAD.MOV.U32 R4, RZ, RZ, R8 ;  /* 0x000000ffff042224 */ /* 0x000fe400078e0008 */
[----:B------:R-:W-:-:S06]  /*00f0*/  @P2 IMAD.MOV.U32 R5, RZ, RZ, R6 ;  /* 0x000000ffff052224 */ /* 0x000fcc00078e0006 */
[----:B------:R-:W4:Y:S01]  /*0100*/  @P2 LDG.E.64 R4, [R4.64] ;  /* 0x0000001804042981 */ /* 0x000f22000c1e1b00 */
        /* <DEDUP_REMOVED lines=10> */
[----:B------:R-:W-:Y:S02]  /*01b0*/  UISETP.NE.AND.EX UP0, UPT, URZ, UR5, UPT, UP0 ;  /* 0x000000053f00728c */ /* 0x000fe4000bf05300 */
[----:B------:R-:W-:Y:S02]  /*01c0*/  UISETP.NE.AND UP3, UPT, UR9, URZ, UPT ;  /* 0x0000003f0900728c */ /* 0x000fe4000bf65270 */
[----:B------:R-:W-:Y:S02]  /*01d0*/  ULDC.64 UR4, c[0x0][0x250] ;  /* 0x0000940000047ab9 */ /* 0x000fe40000000a00 */
[----:B-----5:R-:W-:-:S02]  /*01e0*/  UIMAD.WIDE UR12, UR14, UR8, UR12 ;  /* 0x000000080e0c72a5 */ /* 0x020fc4000f8e020c */
        /* <DEDUP_REMOVED lines=10> */
[----:B---3--:R-:W1:Y:S08]  /*0290*/  @P2 R2UR UR32, R2 ;  /* 0x00000000022023c2 */ /* 0x008e7000000e0000 */
[----:B------:R-:W2:Y:S01]  /*02a0*/  @P2 R2UR UR33, R3 ;  /* 0x00000000032123c2 */ /* 0x000ea200000e0000 */
[----:B----4-:R-:W-:-:S05]  /*02b0*/  @P2 IADD3 R8, P1, R4, c[0x0][0x300], RZ ;  /* 0x0000c00004082a10 */ /* 0x010fca0007f3e0ff */
[----:B------:R-:W-:Y:S02]  /*02c0*/  @P2 IMAD.X R6, RZ, RZ, R5, P1 ;  /* 0x000000ffff062224 */ /* 0x000fe400008e0605 */
[----:B------:R-:W-:-:S03]  /*02d0*/  @!P3 IMAD.MOV.U32 R4, RZ, RZ, R8 ;  /* 0x000000ffff04b224 */ /* 0x000fc600078e0008 */
[----:B------:R-:W-:Y:S01]  /*02e0*/  @!P3 MOV R5, R6 ;  /* 0x000000060005b202 */ /* 0x000fe20000000f00 */
[----:B-1----:R-:W-:-:S04]  /*02f0*/  IMAD.U32 R2, RZ, RZ, UR32 ;  /* 0x00000020ff027e24 */ /* 0x002fc8000f8e00ff */
[----:B------:R-:W-:Y:S01]  /*0300*/  @!P3 STG.E.64 [R10.64+0x8], R4 ;  /* 0x000008040a00b986 */ /* 0x000fe2000c101b18 */
[----:B--2---:R-:W-:-:S05]  /*0310*/  IMAD.U32 R3, RZ, RZ, UR33 ;  /* 0x00000021ff037e24 */ /* 0x004fca000f8e00ff */
[----:B------:R1:W-:Y:S01]  /*0320*/  @!P3 STG.E.64 [R10.64], R2 ;  /* 0x000000020a00b986 */ /* 0x0003e2000c101b18 */
[----:B------:R-:W-:Y:S02]  /*0330*/  PLOP3.LUT P1, PT, PT, PT, UP0, 0x80, 0x0 ;  /* 0x000000000000781c */ /* 0x000fe40003f2f008 */
[----:B------:R-:W-:Y:S02]  /*0340*/  PLOP3.LUT P2, PT, PT, PT, UP1, 0x80, 0x0 ;  /* 0x000000000000781c */ /* 0x000fe40003f4f018 */
[----:B-1----:R-:W-:Y:S01]  /*0350*/  MOV R2, UR12 ;  /* 0x0000000c00027c02 */ /* 0x002fe20008000f00 */
[----:B------:R-:W-:-:S05]  /*0360*/  IMAD.U32 R3, RZ, RZ, UR13 ;  /* 0x0000000dff037e24 */ /* 0x000fca000f8e00ff */
[----:B------:R1:W2:Y:S04]  /*0370*/  @P0 LDG.E R4, [R2.64] ;  /* 0x0000001802040981 */ /* 0x0002a8000c1e1900 */
[----:B------:R1:W3:Y:S01]  /*0380*/  @P0 LDG.E R0, [R2.64+0x4] ;  /* 0x0000041802000981 */ /* 0x0002e2000c1e1900 */
[----:B------:R-:W-:Y:S01]  /*0390*/  MOV R10, UR6 ;  /* 0x00000006000a7c02 */ /* 0x000fe20008000f00 */
[----:B------:R-:W-:Y:S02]  /*03a0*/  IMAD.U32 R11, RZ, RZ, UR7 ;  /* 0x00000007ff0b7e24 */ /* 0x000fe4000f8e00ff */
[----:B-1----:R-:W-:Y:S02]  /*03b0*/  IMAD.U32 R2, RZ, RZ, UR4 ;  /* 0x00000004ff027e24 */ /* 0x002fe4000f8e00ff */
[----:B------:R-:W-:-:S05]  /*03c0*/  IMAD.U32 R3, RZ, RZ, UR5 ;  /* 0x00000005ff037e24 */ /* 0x000fca000f8e00ff */
[----:B------:R1:W4:Y:S04]  /*03d0*/  @P1 LDG.E R2, [R2.64] ;  /* 0x0000001802021981 */ /* 0x000328000c1e1900 */
[----:B-1----:R-:W5:Y:S01]  /*03e0*/  @!P2 LDG.E R3, [R10.64] ;  /* 0x000000180a03a981 */ /* 0x002f62000c1e1900 */
[----:B------:R-:W-:Y:S01]  /*03f0*/  UMOV UR20, 0xffffffff ;  /* 0xffffffff00147882 */ /* 0x000fe20000000000 */
[----:B------:R-:W1:Y:S01]  /*0400*/  LDC.U8 R243, c[0x0][0x2d8] ;  /* 0x0000b600fff37b82 */ /* 0x000e620000000000 */
[----:B------:R-:W-:Y:S01]  /*0410*/  UMOV UR15, URZ ;  /* 0x0000003f000f7c82 */ /* 0x000fe20008000000 */
[----:B------:R-:W-:Y:S01]  /*0420*/  SHF.R.S32.HI R5, RZ, 0x1f, R7 ;  /* 0x0000001fff057819 */ /* 0x000fe20000011407 */
[----:B------:R-:W-:-:S05]  /*0430*/  UMOV UR16, 0xffffffff ;  /* 0xffffffff00107882 */ /* 0x000fca0000000000 */
[----:B--2---:R-:W2:Y:S08]  /*0440*/  @P0 R2UR UR20, R4 ;  /* 0x00000000041403c2 */ /* 0x004eb000000e0000 */
[----:B---3--:R-:W2:Y:S01]  /*0450*/  @P0 R2UR UR22, R0 ;  /* 0x00000000001603c2 */ /* 0x008ea200000e0000 */
[----:B------:R-:W-:-:S04]  /*0460*/  ISETP.NE.U32.AND P0, PT, RZ, c[0x0][0x248], PT ;  /* 0x00009200ff007a0c */ /* 0x000fc80003f05070 */
[----:B------:R-:W-:Y:S01]  /*0470*/  ISETP.NE.AND.EX P0, PT, RZ, c[0x0][0x24c], PT, P0 ;  /* 0x00009300ff007a0c */ /* 0x000fe20003f05300 */
[----:B--2---:R-:W-:Y:S02]  /*0480*/  @UP2 UIADD3 UR22, UR22, -UR20, URZ ;  /* 0x8000001416162290 */ /* 0x004fe4000fffe03f */
[----:B----4-:R2:W3:Y:S05]  /*0490*/  @P1 R2UR UR15, R2 ;  /* 0x00000000020f13c2 */ /* 0x0104ea00000e0000 */
[----:B------:R-:W-:-:S03]  /*04a0*/  @!UP2 ULDC UR22, c[0x0][0x214] ;  /* 0x000085000016aab9 */ /* 0x000fc60000000800 */
[----:B-----5:R4:W1:Y:S02]  /*04b0*/  @!P2 R2UR UR16, R3 ;  /* 0x000000000310a3c2 */ /* 0x02086400000e0000 */
[----:B----4-:R-:W-:Y:S01]  /*04c0*/  LEA.HI R3, R5, R7, RZ, 0x5 ;  /* 0x0000000705037211 */ /* 0x010fe200078f28ff */
        /* <DEDUP_REMOVED lines=8> */
.L_x_859:
[----:B------:R-:W-:Y:S02]  /*0550*/  ULDC UR6, c[0x0][0x218] ;  /* 0x0000860000067ab9 */ /* 0x000fe40000000800 */
.L_x_860:
        /* <DEDUP_REMOVED lines=41> */
[----:B------:R-:W-:Y:S01]  /*07f0*/  PLOP3.LUT P0, PT, PT, PT, UP0, 0x80, 0x0 ;  /* 0x000000000000781c */ /* 0x000fe20003f0f008 */
[----:B------:R-:W-:Y:S01]  /*0800*/  ULDC.64 UR8, c[0x0][0x178] ;  /* 0x00005e0000087ab9 */ /* 0x000fe20000000a00 */
[----:B------:R-:W-:Y:S02]  /*0810*/  IMAD.IADD R14, R7, 0x1, -R14 ;  /* 0x00000001070e7824 */ /* 0x000fe400078e0a0e */
[----:B------:R-:W-:-:S02]  /*0820*/  @UP0 UIADD3 UR26, UR15, UR16, URZ ;  /* 0x000000100f1a0290 */ /* 0x000fc4000fffe03f */
[----:B------:R-:W-:Y:S01]  /*0830*/  @UP1 UIMAD.WIDE.U32 UR18, UR20, UR12, URZ ;  /* 0x0000000c141212a5 */ /* 0x000fe2000f8e003f */
[----:B------:R-:W-:Y:S01]  /*0840*/  SHF.R.S32.HI R0, RZ, 0x1f, R14 ;  /* 0x0000001fff007819 */ /* 0x000fe2000001140e */
[----:B------:R-:W-:Y:S02]  /*0850*/  @UP0 UIMAD.WIDE.U32 UR28, UR26, UR4, URZ ;  /* 0x000000041a1c02a5 */ /* 0x000fe4000f8e003f */
[----:B------:R-:W-:Y:S02]  /*0860*/  @!UP1 USHF.R.S32.HI UR12, URZ, 0x1f, UR14 ;  /* 0x0000001f3f0c9899 */ /* 0x000fe4000801140e */
[----:B------:R-:W-:Y:S02]  /*0870*/  @UP0 UIMAD UR26, UR26, UR5, UR29 ;  /* 0x000000051a1a02a4 */ /* 0x000fe4000f8e021d */
[----:B------:R-:W-:Y:S02]  /*0880*/  @!UP1 UIMAD UR12, UR12, UR8, URZ ;  /* 0x000000080c0c92a4 */ /* 0x000fe4000f8e023f */
[----:B------:R-:W-:-:S02]  /*0890*/  ULDC UR5, c[0x0][0x1c0] ;  /* 0x0000700000057ab9 */ /* 0x000fc40000000800 */
[----:B------:R-:W-:Y:S02]  /*08a0*/  UIMAD UR5, UR14, UR5, UR11 ;  /* 0x000000050e0572a4 */ /* 0x000fe4000f8e020b */
[----:B------:R-:W-:Y:S02]  /*08b0*/  ULDC UR4, c[0x0][0x224] ;  /* 0x0000890000047ab9 */ /* 0x000fe40000000800 */
[----:B------:R-:W-:Y:S02]  /*08c0*/  UIMAD UR4, UR5, UR4, UR7 ;  /* 0x00000004050472a4 */ /* 0x000fe4000f8e0207 */
[----:B------:R-:W-:Y:S02]  /*08d0*/  @!UP1 UIMAD UR9, UR14, UR9, UR12 ;  /* 0x000000090e0992a4 */ /* 0x000fe4000f8e020c */
[----:B------:R-:W-:Y:S02]  /*08e0*/  USHF.L.U32 UR5, UR5, 0x5, URZ ;  /* 0x0000000505057899 */ /* 0x000fe4000800063f */
[----:B------:R-:W-:-:S02]  /*08f0*/  ULDC UR12, c[0x0][0x228] ;  /* 0x00008a00000c7ab9 */ /* 0x000fc40000000800 */
[----:B------:R-:W-:Y:S02]  /*0900*/  @!UP1 UIMAD.WIDE.U32 UR30, UR14, UR8, URZ ;  /* 0x000000080e1e92a5 */ /* 0x000fe4000f8e003f */
[----:B------:R-:W-:Y:S01]  /*0910*/  UIMAD UR12, UR4, UR12, URZ ;  /* 0x0000000c040c72a4 */ /* 0x000fe2000f8e023f */
[----:B------:R-:W-:Y:S01]  /*0920*/  IADD3 R8, P2, P1, R8, UR5, R14 ;  /* 0x0000000508087c10 */ /* 0x000fe2000f95e00e */
[----:B------:R-:W-:Y:S02]  /*0930*/  USHF.R.S32.HI UR4, URZ, 0x1f, UR5 ;  /* 0x0000001f3f047899 */ /* 0x000fe40008011405 */
[----:B------:R-:W-:Y:S02]  /*0940*/  @UP1 UIMAD UR13, UR20, UR13, UR19 ;  /* 0x0000000d140d12a4 */ /* 0x000fe4000f8e0213 */
[----:B------:R-:W-:Y:S02]  /*0950*/  @UP1 UMOV UR8, UR18 ;  /* 0x0000001200081c82 */ /* 0x000fe40008000000 */
[----:B------:R-:W-:Y:S01]  /*0960*/  @!UP1 UIADD3 UR13, UR31, UR9, URZ ;  /* 0x000000091f0d9290 */ /* 0x000fe2000fffe03f */
[----:B------:R-:W-:Y:S01]  /*0970*/  IADD3.X R6, R6, UR4, R0, P2, P1 ;  /* 0x0000000406067c10 */ /* 0x000fe200097e2400 */
        /* <DEDUP_REMOVED lines=14> */
.L_x_862:
        /* <DEDUP_REMOVED lines=49> */
.L_x_863:
[CC--:B------:R-:W-:Y:S01]  /*0d70*/  LEA.HI R9, R5.reuse, R7.reuse, RZ, 0x4 ;  /* 0x0000000705097211 */ /* 0x0c0fe200078f20ff */
[----:B------:R-:W1:Y:S01]  /*0d80*/  S2R R18, SR_CTAID.Z ;  /* 0x0000000000127919 */ /* 0x000e620000002700 */
[-C--:B------:R-:W-:Y:S01]  /*0d90*/  LEA.HI R11, R5, R7.reuse, RZ, 0x3 ;  /* 0x00000007050b7211 */ /* 0x080fe200078f18ff */
[----:B------:R-:W-:Y:S01]  /*0da0*/  ULDC.64 UR4, c[0x0][0x1b8] ;  /* 0x00006e0000047ab9 */ /* 0x000fe20000000a00 */
[----:B------:R-:W-:Y:S01]  /*0db0*/  SHF.R.S32.HI R0, RZ, 0x4, R9 ;  /* 0x00000004ff007819 */ /* 0x000fe20000011409 */
[----:B------:R-:W-:Y:S01]  /*0dc0*/  UIMAD UR4, UR17, UR4, URZ ;  /* 0x00000004110472a4 */ /* 0x000fe2000f8e023f */
[----:B------:R-:W-:Y:S01]  /*0dd0*/  SHF.R.S32.HI R32, RZ, 0x3, R11 ;  /* 0x00000003ff207819 */ /* 0x000fe2000001140b */
[----:B------:R-:W-:Y:S01]  /*0de0*/  IMAD.U32 R248, RZ, RZ, UR23 ;  /* 0x00000017fff87e24 */ /* 0x000fe2000f8e00ff */
[----:B------:R-:W-:Y:S01]  /*0df0*/  LEA.HI R209, R9, R0, RZ, 0x1 ;  /* 0x0000000009d17211 */ /* 0x000fe200078f08ff */
[----:B------:R-:W-:Y:S01]  /*0e00*/  IMAD.U32 R22, RZ, RZ, UR21 ;  /* 0x00000015ff167e24 */ /* 0x000fe2000f8e00ff */
[----:B------:R-:W-:Y:S01]  /*0e10*/  LOP3.LUT R11, R11, 0xfffffff8, RZ, 0xc0, !PT ;  /* 0xfffffff80b0b7812 */ /* 0x000fe200078ec0ff */
[----:B------:R-:W-:Y:S01]  /*0e20*/  IMAD.SHL.U32 R244, R32, 0x40, RZ ;  /* 0x0000004020f47824 */ /* 0x000fe200078e00ff */
[----:B------:R-:W-:Y:S01]  /*0e30*/  LOP3.LUT R9, R9, 0xfffffff0, RZ, 0xc0, !PT ;  /* 0xfffffff009097812 */ /* 0x000fe200078ec0ff */
[----:B------:R-:W-:Y:S01]  /*0e40*/  BSSY B0, `(.L_x_864) ;  /* 0x0000074000007945 */ /* 0x000fe20003800000 */
[----:B------:R-:W-:Y:S01]  /*0e50*/  LOP3.LUT R209, R209, 0xfffffffe, RZ, 0xc0, !PT ;  /* 0xfffffffed1d17812 */ /* 0x000fe200078ec0ff */
[C---:B------:R-:W-:Y:S01]  /*0e60*/  IMAD.IADD R11, R7.reuse, 0x1, -R11 ;  /* 0x00000001070b7824 */ /* 0x040fe200078e0a0b */
[----:B------:R-:W-:Y:S01]  /*0e70*/  LOP3.LUT R244, R244, 0x1c0, RZ, 0xc0, !PT ;  /* 0x000001c0f4f47812 */ /* 0x000fe200078ec0ff */
[----:B------:R-:W-:Y:S01]  /*0e80*/  IMAD.IADD R9, R7, 0x1, -R9 ;  /* 0x0000000107097824 */ /* 0x000fe200078e0a09 */
[----:B------:R-:W-:Y:S01]  /*0e90*/  SHF.R.S32.HI R33, RZ, 0x1f, R32 ;  /* 0x0000001fff217819 */ /* 0x000fe20000011420 */
[----:B------:R-:W-:Y:S01]  /*0ea0*/  IMAD.SHL.U32 R104, R11, 0x8, RZ ;  /* 0x000000080b687824 */ /* 0x000fe200078e00ff */
[----:B------:R-:W-:Y:S01]  /*0eb0*/  LEA.HI R5, R5, R7, RZ, 0x6 ;  /* 0x0000000705057211 */ /* 0x000fe200078f30ff */
[----:B------:R-:W-:Y:S01]  /*0ec0*/  IMAD.IADD R209, R0, 0x1, -R209 ;  /* 0x0000000100d17824 */ /* 0x000fe200078e0ad1 */
[----:B------:R-:W-:Y:S01]  /*0ed0*/  SHF.R.S32.HI R0, RZ, 0x1f, R9 ;  /* 0x0000001fff007819 */ /* 0x000fe20000011409 */
[----:B------:R2:W-:Y:S01]  /*0ee0*/  STL.64 [R1+0x8], R32 ;  /* 0x0000082001007387 */ /* 0x0005e20000100a00 */
[----:B------:R-:W-:Y:S01]  /*0ef0*/  LOP3.LUT R2, R244, 0x38, R104, 0xf8, !PT ;  /* 0x00000038f4027812 */ /* 0x000fe200078ef868 */
[----:B------:R-:W-:Y:S01]  /*0f00*/  IMAD.SHL.U32 R5, R5, 0x8, RZ ;  /* 0x0000000805057824 */ /* 0x000fe200078e00ff */
[----:B------:R-:W-:Y:S01]  /*0f10*/  LEA.HI R0, R0, R9, RZ, 0x3 ;  /* 0x0000000900007211 */ /* 0x000fe200078f18ff */
[----:B------:R-:W-:Y:S01]  /*0f20*/  IMAD.WIDE R22, R22, 0x80, R32 ;  /* 0x0000008016167825 */ /* 0x000fe200078e0220 */
[----:B------:R-:W-:-:S02]  /*0f30*/  SHF.R.U32.HI R244, RZ, 0x3, R244 ;  /* 0x00000003fff47819 */ /* 0x000fc400000116f4 */
[--C-:B------:R-:W-:Y:S02]  /*0f40*/  SHF.R.S32.HI R105, RZ, 0x1f, R104.reuse ;  /* 0x0000001fff697819 */ /* 0x100fe40000011468 */
[----:B------:R-:W-:Y:S01]  /*0f50*/  IADD3 R12, P0, R104, UR8, RZ ;  /* 0x00000008680c7c10 */ /* 0x000fe2000ff1e0ff */
[----:B------:R-:W-:Y:S01]  /*0f60*/  ULDC.64 UR8, c[0x0][0x1b0] ;  /* 0x00006c0000087ab9 */ /* 0x000fe20000000a00 */
[----:B------:R-:W-:Y:S01]  /*0f70*/  LOP3.LUT R4, R0, 0xfffffff8, RZ, 0xc0, !PT ;  /* 0xfffffff800047812 */ /* 0x000fe200078ec0ff */
[----:B------:R-:W-:Y:S01]  /*0f80*/  UIMAD UR8, UR17, UR8, URZ ;  /* 0x00000008110872a4 */ /* 0x000fe2000f8e023f */
[----:B------:R-:W-:Y:S01]  /*0f90*/  LOP3.LUT R244, R2, R244, RZ, 0x3c, !PT ;  /* 0x000000f402f47212 */ /* 0x000fe200078e3cff */
[----:B------:R-:W-:Y:S01]  /*0fa0*/  IMAD R2, R33, c[0x0][0x198], RZ ;  /* 0x0000660021027a24 */ /* 0x000fe200078e02ff */
[----:B------:R-:W-:Y:S01]  /*0fb0*/  IADD3.X R13, R105, UR13, RZ, P0, !PT ;  /* 0x0000000d690d7c10 */ /* 0x000fe200087fe4ff */
[----:B------:R-:W-:Y:S01]  /*0fc0*/  IMAD.WIDE.U32 R16, R32, c[0x0][0x198], R104 ;  /* 0x0000660020107a25 */ /* 0x000fe200078e0068 */
[----:B------:R-:W-:Y:S01]  /*0fd0*/  UIMAD UR9, UR23, UR9, UR8 ;  /* 0x00000009170972a4 */ /* 0x000fe2000f8e0208 */
[----:B------:R-:W-:Y:S01]  /*0fe0*/  LOP3.LUT R244, R244, 0xfffffe00, R5, 0xf8, !PT ;  /* 0xfffffe00f4f47812 */ /* 0x000fe200078ef805 */
[----:B------:R-:W-:Y:S01]  /*0ff0*/  UIMAD UR8, UR23, UR5, UR4 ;  /* 0x00000005170872a4 */ /* 0x000fe2000f8e0204 */
[----:B------:R-:W-:Y:S01]  /*1000*/  IMAD.IADD R4, R9, 0x1, -R4 ;  /* 0x0000000109047824 */ /* 0x000fe200078e0a04 */
[----:B------:R-:W-:Y:S01]  /*1010*/  IADD3 R20, P0, R16, UR28, RZ ;  /* 0x0000001c10147c10 */ /* 0x000fe2000ff1e0ff */
[----:B------:R-:W-:Y:S01]  /*1020*/  IMAD R2, R32, c[0x0][0x19c], R2 ;  /* 0x0000670020027a24 */ /* 0x000fe200078e0202 */
[----:B------:R-:W-:Y:S01]  /*1030*/  ULDC.64 UR4, c[0x0][0x1a8] ;  /* 0x00006a0000047ab9 */ /* 0x000fe20000000a00 */
[----:B-1----:R-:W-:Y:S01]  /*1040*/  IMAD.WIDE.U32 R18, R18, c[0x0][0x1a8], R12 ;  /* 0x00006a0012127a25 */ /* 0x002fe200078e000c */
[----:B------:R-:W-:Y:S01]  /*1050*/  UIMAD UR4, UR16, UR4, URZ ;  /* 0x00000004100472a4 */ /* 0x000fe2000f8e023f */
[C---:B------:R-:W-:Y:S01]  /*1060*/  LOP3.LUT P2, RZ, R4.reuse, 0x4, RZ, 0xc0, !PT ;  /* 0x0000000404ff7812 */ /* 0x040fe2000784c0ff */
[----:B------:R2:W-:Y:S01]  /*1070*/  STL.64 [R1], R104 ;  /* 0x0000006801007387 */ /* 0x0005e20000100a00 */
[----:B------:R-:W-:Y:S01]  /*1080*/  IMAD R9, R33, c[0x0][0x1a0], RZ ;  /* 0x0000680021097a24 */ /* 0x000fe200078e02ff */
[----:B------:R-:W-:Y:S01]  /*1090*/  LOP3.LUT P1, RZ, R4, 0x2, RZ, 0xc0, !PT ;  /* 0x0000000204ff7812 */ /* 0x000fe2000782c0ff */
[----:B------:R-:W-:Y:S01]  /*10a0*/  IMAD.WIDE.U32 R12, R32, c[0x0][0x1a0], R104 ;  /* 0x00006800200c7a25 */ /* 0x000fe200078e0068 */
[----:B------:R-:W-:Y:S01]  /*10b0*/  IADD3.X R21, R17, UR26, R2, P0, !PT ;  /* 0x0000001a11157c10 */ /* 0x000fe200087fe402 */
[----:B------:R-:W-:Y:S01]  /*10c0*/  UIMAD UR4, UR11, UR5, UR4 ;  /* 0x000000050b0472a4 */ /* 0x000fe2000f8e0204 */
[----:B------:R-:W-:Y:S01]  /*10d0*/  SHF.R.S32.HI R210, RZ, 0x5, R3 ;  /* 0x00000005ffd27819 */ /* 0x000fe20000011403 */
[----:B------:R-:W-:Y:S01]  /*10e0*/  IMAD.SHL.U32 R5, R4, 0x40, RZ ;  /* 0x0000004004057824 */ /* 0x000fe200078e00ff */
[----:B------:R-:W-:Y:S01]  /*10f0*/  IADD3 R16, P0, R12, UR30, RZ ;  /* 0x0000001e0c107c10 */ /* 0x000fe2000ff1e0ff */
[----:B------:R-:W-:Y:S01]  /*1100*/  IMAD R4, R32, c[0x0][0x1a4], R9 ;  /* 0x0000690020047a24 */ /* 0x000fe200078e0209 */
[----:B------:R-:W-:Y:S01]  /*1110*/  UIADD3 UR5, -UR7, UR22, URZ ;  /* 0x0000001607057290 */ /* 0x000fe2000fffe13f */
[----:B------:R-:W-:Y:S01]  /*1120*/  IMAD.U32 R12, RZ, RZ, UR23 ;  /* 0x00000017ff0c7e24 */ /* 0x000fe2000f8e00ff */
[----:B------:R-:W-:Y:S01]  /*1130*/  SHF.R.S32.HI R3, RZ, 0x1f, R3 ;  /* 0x0000001fff037819 */ /* 0x000fe20000011403 */
[----:B------:R-:W-:Y:S01]  /*1140*/  IMAD.SHL.U32 R2, R209, 0x8, RZ ;  /* 0x00000008d1027824 */ /* 0x000fe200078e00ff */
[----:B------:R-:W-:Y:S01]  /*1150*/  IADD3.X R17, R13, UR27, R4, P0, !PT ;  /* 0x0000001b0d117c10 */ /* 0x000fe200087fe404 */
[----:B------:R-:W-:Y:S01]  /*1160*/  IMAD.WIDE.U32 R248, R248, c[0x0][0x1b0], R20 ;  /* 0x00006c00f8f87a25 */ /* 0x000fe200078e0014 */
[----:B------:R-:W-:-:S02]  /*1170*/  LOP3.LUT R5, R5, 0x1c0, RZ, 0xc0, !PT ;  /* 0x000001c005057812 */ /* 0x000fc400078ec0ff */
[----:B------:R-:W-:Y:S01]  /*1180*/  ISETP.GE.AND P0, PT, R32, UR5, PT ;  /* 0x0000000520007c0c */ /* 0x000fe2000bf06270 */
[----:B------:R-:W-:Y:S01]  /*1190*/  IMAD.WIDE.U32 R12, R12, c[0x0][0x1b8], R16 ;  /* 0x00006e000c0c7a25 */ /* 0x000fe200078e0010 */
[----:B------:R-:W-:Y:S02]  /*11a0*/  SHF.R.S32.HI R16, RZ, 0x1f, R14 ;  /* 0x0000001fff107819 */ /* 0x000fe4000001140e */
[----:B------:R-:W-:Y:S01]  /*11b0*/  LEA.HI R3, R3, R210, RZ, 0x3 ;  /* 0x000000d203037211 */ /* 0x000fe200078f18ff */
[----:B------:R-:W-:Y:S01]  /*11c0*/  IMAD.SHL.U32 R0, R0, 0x40, RZ ;  /* 0x0000004000007824 */ /* 0x000fe200078e00ff */
[----:B------:R-:W-:Y:S01]  /*11d0*/  LOP3.LUT R2, R5, 0x8, R2, 0xf8, !PT ;  /* 0x0000000805027812 */ /* 0x000fe200078ef802 */
[----:B------:R-:W-:Y:S01]  /*11e0*/  IMAD.MOV.U32 R4, RZ, RZ, 0x10 ;  /* 0x00000010ff047424 */ /* 0x000fe200078e00ff */
[----:B------:R-:W-:Y:S01]  /*11f0*/  SHF.R.U32.HI R5, RZ, 0x3, R5 ;  /* 0x00000003ff057819 */ /* 0x000fe20000011605 */
[----:B------:R-:W-:Y:S01]  /*1200*/  IMAD.SHL.U32 R244, R244, 0x2, RZ ;  /* 0x00000002f4f47824 */ /* 0x000fe200078e00ff */
[----:B------:R-:W-:-:S02]  /*1210*/  LEA.HI R16, R16, R14, RZ, 0x2 ;  /* 0x0000000e10107211 */ /* 0x000fc400078f10ff */
[----:B------:R-:W-:Y:S02]  /*1220*/  LOP3.LUT R3, R3, 0xffffff8, RZ, 0xc0, !PT ;  /* 0x0ffffff803037812 */ /* 0x000fe400078ec0ff */
[----:B------:R-:W-:Y:S01]  /*1230*/  LOP3.LUT R5, R2, R5, RZ, 0x3c, !PT ;  /* 0x0000000502057212 */ /* 0x000fe200078e3cff */
[----:B------:R-:W-:Y:S01]  /*1240*/  IMAD.MOV.U32 R2, RZ, RZ, 0x20 ;  /* 0x00000020ff027424 */ /* 0x000fe200078e00ff */
[----:B------:R-:W-:Y:S01]  /*1250*/  SHF.R.S32.HI R9, RZ, 0x2, R16 ;  /* 0x00000002ff097819 */ /* 0x000fe20000011410 */
[----:B------:R-:W-:Y:S01]  /*1260*/  IMAD.IADD R3, R210, 0x1, -R3 ;  /* 0x00000001d2037824 */ /* 0x000fe200078e0a03 */
[----:B------:R-:W-:Y:S02]  /*1270*/  IADD3 R21, R19, UR4, RZ ;  /* 0x0000000413157c10 */ /* 0x000fe4000fffe0ff */
[----:B------:R-:W-:Y:S01]  /*1280*/  IADD3 R251, R249, UR9, RZ ;  /* 0x00000009f9fb7c10 */ /* 0x000fe2000fffe0ff */
[----:B------:R-:W-:Y:S01]  /*1290*/  IMAD R3, R3, 0x10, R9 ;  /* 0x0000001003037824 */ /* 0x000fe200078e0209 */
[----:B------:R-:W-:-:S02]  /*12a0*/  IADD3 R15, R13, UR8, RZ ;  /* 0x000000080d0f7c10 */ /* 0x000fc4000fffe0ff */
[----:B------:R-:W-:Y:S02]  /*12b0*/  LOP3.LUT R5, R5, 0xfffffe00, R0, 0xf8, !PT ;  /* 0xfffffe0005057812 */ /* 0x000fe400078ef800 */
[C---:B------:R-:W-:Y:S02]  /*12c0*/  IADD3 R247, R104.reuse, 0x40, RZ ;  /* 0x0000004068f77810 */ /* 0x040fe40007ffe0ff */
[C---:B------:R-:W-:Y:S02]  /*12d0*/  IADD3 R246, R104.reuse, 0x80, RZ ;  /* 0x0000008068f67810 */ /* 0x040fe40007ffe0ff */
[----:B------:R-:W-:Y:S02]  /*12e0*/  IADD3 R245, R104, 0xc0, RZ ;  /* 0x000000c068f57810 */ /* 0x000fe40007ffe0ff */
[----:B------:R-:W-:Y:S02]  /*12f0*/  SEL R4, R4, 0xfffffff0, !P1 ;  /* 0xfffffff004047807 */ /* 0x000fe40004800000 */
        /* <DEDUP_REMOVED lines=40> */
.L_x_865:
[----:B--2---:R-:W-:Y:S05]  /*1580*/  BSYNC B0 ;  /* 0x0000000000007941 */ /* 0x004fea0003800000 */
.L_x_864:
[----:B------:R-:W-:Y:S01]  /*1590*/  LOP3.LUT R16, R16, 0x7ffffffc, RZ, 0xc0, !PT ;  /* 0x7ffffffc10107812 */ /* 0x000fe200078ec0ff */
[----:B------:R-:W-:Y:S01]  /*15a0*/  ULEA UR4, UR6, UR12, 0x6 ;  /* 0x0000000c06047291 */ /* 0x000fe2000f8e303f */
[----:B------:R-:W-:Y:S03]  /*15b0*/  BSSY B0, `(.L_x_866) ;  /* 0x0000035000007945 */ /* 0x000fe60003800000 */
[----:B------:R-:W-:Y:S01]  /*15c0*/  IMAD.IADD R10, R14, 0x1, -R16 ;  /* 0x000000010e0a7824 */ /* 0x000fe200078e0a10 */
[----:B------:R-:W-:Y:S01]  /*15d0*/  IADD3 R16, R32, 0x20, RZ ;  /* 0x0000002020107810 */ /* 0x000fe20007ffe0ff */
[----:B------:R-:W-:Y:S02]  /*15e0*/  UIADD3 UR4, UR4, -0x40, URZ ;  /* 0xffffffc004047890 */ /* 0x000fe4000fffe03f */
[----:B------:R-:W-:Y:S01]  /*15f0*/  IMAD.SHL.U32 R10, R10, 0x2, RZ ;  /* 0x000000020a0a7824 */ /* 0x000fe200078e00ff */
[----:B------:R-:W-:-:S03]  /*1600*/  ISETP.GE.AND P1, PT, R16, UR5, PT ;  /* 0x0000000510007c0c */ /* 0x000fc6000bf26270 */
        /* <DEDUP_REMOVED lines=47> */
.L_x_867:
[----:B------:R-:W-:Y:S05]  /*1900*/  BSYNC B0 ;  /* 0x0000000000007941 */ /* 0x000fea0003800000 */
.L_x_866:
        /* <DEDUP_REMOVED lines=45> */
.L_x_869:
[----:B------:R-:W-:Y:S05]  /*1be0*/  BSYNC B0 ;  /* 0x0000000000007941 */ /* 0x000fea0003800000 */
.L_x_868:
        /* <DEDUP_REMOVED lines=48> */
.L_x_871:
[----:B------:R-:W-:Y:S05]  /*1ef0*/  BSYNC B0 ;  /* 0x0000000000007941 */ /* 0x000fea0003800000 */
.L_x_870:
        /* <DEDUP_REMOVED lines=45> */
.L_x_873:
[----:B------:R-:W-:Y:S05]  /*21d0*/  BSYNC B0 ;  /* 0x0000000000007941 */ /* 0x000fea0003800000 */
.L_x_872:
[----:B------:R-:W-:Y:S01]  /*21e0*/  ISETP.GE.AND P0, PT, R16, UR9, PT ;  /* 0x0000000910007c0c */ /* 0x000fe2000bf06270 */
[----:B------:R-:W-:Y:S01]  /*21f0*/  ULDC.64 UR18, c[0x0][0x1a0] ;  /* 0x0000680000127ab9 */ /* 0x000fe20000000a00 */
[----:B------:R-:W-:Y:S01]  /*2200*/  BSSY B0, `(.L_x_874) ;  /* 0x000002b000007945 */ /* 0x000fe20003800000 */
[----:B------:R-:W-:Y:S02]  /*2210*/  UMOV UR8, 0x5 ;  /* 0x0000000500087882 */ /* 0x000fe40000000000 */
[----:B------:R-:W-:Y:S02]  /*2220*/  ULDC UR13, c[0x0][0x19c] ;  /* 0x00006700000d7ab9 */ /* 0x000fe40000000800 */
        /* <DEDUP_REMOVED lines=12> */
[C---:B------:R-:W-:Y:S02]  /*22f0*/  @!P5 LEA R22, P6, R17.reuse, c[0x0][0x168], 0x1 ;  /* 0x00005a001116da11 */ /* 0x040fe400078c08ff */
[C---:B--2---:R-:W-:Y:S02]  /*2300*/  @!P4 LEA R20, P3, R17.reuse, c[0x0][0x168], 0x1 ;  /* 0x00005a001114ca11 */ /* 0x044fe400078608ff */
        /* <DEDUP_REMOVED lines=26> */
.L_x_875:
[----:B------:R-:W-:Y:S05]  /*24b0*/  BSYNC B0 ;  /* 0x0000000000007941 */ /* 0x000fea0003800000 */
.L_x_874:
[----:B------:R-:W0:Y:S01]  /*24c0*/  LDGDEPBAR ;  /* 0x00000000000079af */ /* 0x000e220000000000 */
[----:B------:R-:W-:Y:S01]  /*24d0*/  ISETP.GE.AND P0, PT, R32, UR9, PT ;  /* 0x0000000920007c0c */ /* 0x000fe2000bf06270 */
[----:B------:R-:W-:Y:S01]  /*24e0*/  UIMAD UR19, UR19, UR31, URZ ;  /* 0x0000001f131372a4 */ /* 0x000fe2000f8e023f */
[----:B------:R-:W-:Y:S01]  /*24f0*/  LEA R10, R210, UR7, 0x4 ;  /* 0x00000007d20a7c11 */ /* 0x000fe2000f8e20ff */
[----:B--23--:R-:W-:Y:S01]  /*2500*/  IMAD.U32 R18, RZ, RZ, UR11 ;  /* 0x0000000bff127e24 */ /* 0x00cfe2000f8e00ff */
[----:B------:R-:W-:Y:S01]  /*2510*/  MOV R17, UR10 ;  /* 0x0000000a00117c02 */ /* 0x000fe20008000f00 */
[----:B------:R-:W-:Y:S01]  /*2520*/  IMAD.MOV.U32 R14, RZ, RZ, R12 ;  /* 0x000000ffff0e7224 */ /* 0x000fe200078e000c */
[----:B------:R-:W-:Y:S01]  /*2530*/  IADD3 R10, R10, 0x1, R9 ;  /* 0x000000010a0a7810 */ /* 0x000fe20007ffe009 */
[----:B------:R-:W-:Y:S01]  /*2540*/  IMAD.U32 R9, RZ, RZ, UR21 ;  /* 0x00000015ff097e24 */ /* 0x000fe2000f8e00ff */
[----:B------:R-:W-:Y:S01]  /*2550*/  UIMAD UR19, UR12, UR11, UR19 ;  /* 0x0000000b0c1372a4 */ /* 0x000fe2000f8e0213 */
[----:B------:R-:W-:Y:S01]  /*2560*/  IMAD.WIDE.U32 R18, R18, UR31, R14 ;  /* 0x0000001f12127c25 */ /* 0x000fe2000f8e000e */
[----:B------:R-:W-:Y:S01]  /*2570*/  IADD3 R10, R17, -UR22, R10 ;  /* 0x80000016110a7c10 */ /* 0x000fe2000fffe00a */
[----:B------:R-:W-:Y:S01]  /*2580*/  UIADD3 UR7, UR33, 0x646e171e, URZ ;  /* 0x646e171e21077890 */ /* 0x000fe2000fffe03f */
[----:B------:R-:W-:Y:S01]  /*2590*/  BSSY B0, `(.L_x_876) ;  /* 0x0000030000007945 */ /* 0x000fe20003800000 */
[----:B------:R-:W-:Y:S01]  /*25a0*/  IMAD R9, R9, 0x8, R210 ;  /* 0x0000000809097824 */ /* 0x000fe200078e02d2 */
[----:B------:R-:W-:Y:S01]  /*25b0*/  IADD3 R17, R19, UR19, RZ ;  /* 0x0000001313117c10 */ /* 0x000fe2000fffe0ff */
[----:B------:R-:W-:Y:S01]  /*25c0*/  IMAD.SHL.U32 R7, R7, 0x2, RZ ;  /* 0x0000000207077824 */ /* 0x000fe200078e00ff */
[----:B------:R-:W-:Y:S01]  /*25d0*/  IADD3 R10, R10, c[0x0][0x2e8], RZ ;  /* 0x0000ba000a0a7a10 */ /* 0x000fe20007ffe0ff */
[----:B------:R-:W-:-:S03]  /*25e0*/  IMAD R210, R210, 0x400, R5 ;  /* 0x00000400d2d27824 */ /* 0x000fc600078e0205 */
[----:B------:R-:W-:Y:S02]  /*25f0*/  LOP3.LUT R7, R7, 0x6, RZ, 0xc0, !PT ;  /* 0x0000000607077812 */ /* 0x000fe400078ec0ff */
[----:B------:R-:W-:Y:S01]  /*2600*/  SHF.L.U32 R210, R210, 0x1, RZ ;  /* 0x00000001d2d27819 */ /* 0x000fe200000006ff */
        /* <DEDUP_REMOVED lines=40> */
.L_x_877:
[----:B------:R-:W-:Y:S05]  /*2890*/  BSYNC B0 ;  /* 0x0000000000007941 */ /* 0x000fea0003800000 */
.L_x_876:
[----:B------:R-:W-:Y:S01]  /*28a0*/  ISETP.GE.AND P0, PT, R16, UR9, PT ;  /* 0x0000000910007c0c */ /* 0x000fe2000bf06270 */
[C---:B------:R-:W-:Y:S01]  /*28b0*/  IMAD.SHL.U32 R16, R11.reuse, 0x40, RZ ;  /* 0x000000400b107824 */ /* 0x040fe200078e00ff */
[----:B------:R-:W-:Y:S01]  /*28c0*/  ULDC UR9, c[0x0][0x1a4] ;  /* 0x0000690000097ab9 */ /* 0x000fe20000000800 */
[----:B---3--:R-:W-:Y:S01]  /*28d0*/  IMAD.SHL.U32 R20, R32, 0x8, RZ ;  /* 0x0000000820147824 */ /* 0x008fe200078e00ff */
[----:B------:R-:W-:Y:S01]  /*28e0*/  USHF.L.U32 UR19, UR18, 0x5, URZ ;  /* 0x0000000512137899 */ /* 0x000fe2000800063f */
[----:B------:R-:W-:Y:S01]  /*28f0*/  LOP3.LUT P1, RZ, R11, 0x4, RZ, 0xc0, !PT ;  /* 0x000000040bff7812 */ /* 0x000fe2000782c0ff */
[----:B------:R-:W-:Y:S01]  /*2900*/  USHF.L.U64.HI UR18, UR18, UR8, UR9 ;  /* 0x0000000812127299 */ /* 0x000fe20008010209 */
[----:B------:R-:W-:Y:S01]  /*2910*/  LOP3.LUT R16, R16, 0x1c0, RZ, 0xc0, !PT ;  /* 0x000001c010107812 */ /* 0x000fe200078ec0ff */
[----:B------:R-:W-:Y:S01]  /*2920*/  BSSY B0, `(.L_x_878) ;  /* 0x000002e000007945 */ /* 0x000fe20003800000 */
[----:B------:R-:W-:Y:S02]  /*2930*/  SEL R2, R2, 0xffffffe0, !P1 ;  /* 0xffffffe002027807 */ /* 0x000fe40004800000 */
[----:B------:R-:W-:-:S02]  /*2940*/  LOP3.LUT R20, R16, 0x8, R20, 0xf8, !PT ;  /* 0x0000000810147812 */ /* 0x000fc400078ef814 */
[----:B------:R3:W-:Y:S01]  /*2950*/  @P0 STS.128 [R244+0x19000], RZ ;  /* 0x019000fff4000388 */ /* 0x0007e20000000c00 */
[----:B------:R-:W-:-:S03]  /*2960*/  SHF.R.U32.HI R16, RZ, 0x3, R16 ;  /* 0x00000003ff107819 */ /* 0x000fc60000011610 */
[----:B------:R3:W-:Y:S01]  /*2970*/  @P0 STS.128 [R244+0x1b000], RZ ;  /* 0x01b000fff4000388 */ /* 0x0007e20000000c00 */
[----:B------:R-:W-:-:S03]  /*2980*/  LOP3.LUT R16, R20, R16, RZ, 0x3c, !PT ;  /* 0x0000001014107212 */ /* 0x000fc600078e3cff */
[----:B------:R3:W-:Y:S02]  /*2990*/  @P0 STS.128 [R244+0x1d000], RZ ;  /* 0x01d000fff4000388 */ /* 0x0007e40000000c00 */
[----:B------:R-:W-:Y:S02]  /*29a0*/  IMAD R209, R209, 0x200, R16 ;  /* 0x00000200d1d17824 */ /* 0x000fe400078e0210 */
[----:B------:R3:W-:Y:S01]  /*29b0*/  @P0 STS.128 [R244+0x1f000], RZ ;  /* 0x01f000fff4000388 */ /* 0x0007e20000000c00 */
        /* <DEDUP_REMOVED lines=36> */
.L_x_879:
[----:B------:R-:W-:Y:S05]  /*2c00*/  BSYNC B0 ;  /* 0x0000000000007941 */ /* 0x000fea0003800000 */
.L_x_878:
[----:B------:R-:W-:Y:S01]  /*2c10*/  IMAD.SHL.U32 R209, R209, 0x2, RZ ;  /* 0x00000002d1d17824 */ /* 0x000fe200078e00ff */
[----:B-1--4-:R-:W-:Y:S01]  /*2c20*/  LDSM.16.M88.4 R24, [R210] ;  /* 0x00000000d218783b */ /* 0x012fe20000000200 */
[----:B------:R-:W-:Y:S01]  /*2c30*/  LOP3.LUT P0, RZ, R11, 0x2, RZ, 0xc0, !PT ;  /* 0x000000020bff7812 */ /* 0x000fe2000780c0ff */
[--C-:B------:R-:W-:Y:S01]  /*2c40*/  IMAD R208, R4, 0x2, R210.reuse ;  /* 0x0000000204d07824 */ /* 0x100fe200078e02d2 */
[----:B------:R-:W-:Y:S01]  /*2c50*/  IMNMX R164, R10, UR10, PT ;  /* 0x0000000a0aa47c17 */ /* 0x000fe2000b800200 */
[----:B------:R-:W1:Y:S01]  /*2c60*/  LDSM.16.M88.4 R36, [R209+0x10000] ;  /* 0x01000000d124783b */ /* 0x000e620000000200 */
[C---:B------:R-:W-:Y:S01]  /*2c70*/  IADD3 R11, R209.reuse, 0x10000, RZ ;  /* 0x00010000d10b7810 */ /* 0x040fe20007ffe0ff */
[----:B------:R-:W-:Y:S01]  /*2c80*/  IMAD R206, R0, 0x2, R210 ;  /* 0x0000000200ce7824 */ /* 0x000fe200078e02d2 */
[----:B------:R-:W-:Y:S01]  /*2c90*/  IADD3 R207, R209, 0x10020, RZ ;  /* 0x00010020d1cf7810 */ /* 0x000fe20007ffe0ff */
[----:B------:R-:W4:Y:S01]  /*2ca0*/  LDSM.16.M88.4 R28, [R209+0x10800] ;  /* 0x01080000d11c783b */ /* 0x000f220000000200 */
[----:B------:R-:W-:Y:S01]  /*2cb0*/  IMAD R203, R2, 0x2, R209 ;  /* 0x0000000202cb7824 */ /* 0x000fe200078e02d1 */
[----:B------:R-:W-:Y:S01]  /*2cc0*/  UISETP.GE.AND UP0, UPT, UR6, 0x2, UPT ;  /* 0x000000020600788c */ /* 0x000fe2000bf06270 */
[----:B------:R-:W-:Y:S01]  /*2cd0*/  IMAD R205, R0, 0x2, R208 ;  /* 0x0000000200cd7824 */ /* 0x000fe200078e02d0 */
[----:B------:R-:W5:Y:S02]  /*2ce0*/  LDSM.16.M88.4 R72, [R209+0x11000] ;  /* 0x01100000d148783b */ /* 0x000f640000000200 */
[----:B------:R-:W-:-:S02]  /*2cf0*/  @P0 IADD3 R207, R11, -0x20, RZ ;  /* 0xffffffe00bcf0810 */ /* 0x000fc40007ffe0ff */
[----:B------:R-:W2:Y:S01]  /*2d00*/  LDSM.16.M88.4 R52, [R209+0x11800] ;  /* 0x01180000d134783b */ /* 0x000ea20000000200 */
[----:B------:R-:W-:Y:S02]  /*2d10*/  IADD3 R11, R10, 0x8, RZ ;  /* 0x000000080a0b7810 */ /* 0x000fe40007ffe0ff */
[----:B------:R-:W-:Y:S01]  /*2d20*/  IMAD R196, R2, 0x2, R207 ;  /* 0x0000000202c47824 */ /* 0x000fe200078e02cf */
[----:B------:R-:W-:Y:S01]  /*2d30*/  LDSM.16.M88.4 R16, [R208] ;  /* 0x00000000d010783b */ /* 0x000fe20000000200 */
[----:B------:R-:W-:Y:S01]  /*2d40*/  IMAD.U32 R2, RZ, RZ, UR31 ;  /* 0x0000001fff027e24 */ /* 0x000fe2000f8e00ff */
[----:B------:R-:W-:Y:S02]  /*2d50*/  IMNMX R11, R11, UR10, PT ;  /* 0x0000000a0b0b7c17 */ /* 0x000fe4000b800200 */
[----:B------:R-:W3:Y:S01]  /*2d60*/  LDSM.16.M88.4 R48, [R207] ;  /* 0x00000000cf30783b */ /* 0x000ee20000000200 */
[----:B------:R-:W-:Y:S01]  /*2d70*/  IMAD R2, R2, 0x40, R7 ;  /* 0x0000004002027824 */ /* 0x000fe200078e0207 */
[----:B------:R-:W-:-:S02]  /*2d80*/  IADD3 R199, R207, 0x800, RZ ;  /* 0x00000800cfc77810 */ /* 0x000fc40007ffe0ff */
[----:B------:R-:W2:Y:S01]  /*2d90*/  LDSM.16.M88.4 R44, [R207+0x800] ;  /* 0x00080000cf2c783b */ /* 0x000ea20000000200 */
[----:B------:R-:W-:Y:S02]  /*2da0*/  IADD3 R198, R207, 0x1000, RZ ;  /* 0x00001000cfc67810 */ /* 0x000fe40007ffe0ff */
[C---:B------:R-:W-:Y:S01]  /*2db0*/  IADD3 R7, R2.reuse, 0x1, RZ ;  /* 0x0000000102077810 */ /* 0x040fe20007ffe0ff */
[----:B------:R-:W2:Y:S01]  /*2dc0*/  LDSM.16.M88.4 R20, [R207+0x1000] ;  /* 0x00100000cf14783b */ /* 0x000ea20000000200 */
[----:B------:R-:W-:Y:S02]  /*2dd0*/  IADD3 R10, R2, 0x8, RZ ;  /* 0x00000008020a7810 */ /* 0x000fe40007ffe0ff */
[CC--:B------:R-:W-:Y:S01]  /*2de0*/  ISETP.GE.AND P5, PT, R7.reuse, R164.reuse, PT ;  /* 0x000000a40700720c */ /* 0x0c0fe20003fa6270 */
[----:B------:R-:W2:Y:S01]  /*2df0*/  LDSM.16.M88.4 R60, [R207+0x1800] ;  /* 0x00180000cf3c783b */ /* 0x000ea20000000200 */
[-C--:B------:R-:W-:Y:S02]  /*2e00*/  ISETP.GE.AND P3, PT, R7, R11.reuse, PT ;  /* 0x0000000b0700720c */ /* 0x080fe40003f66270 */
[C---:B------:R-:W-:Y:S01]  /*2e10*/  ISETP.GE.AND P1, PT, R10.reuse, R164, PT ;  /* 0x000000a40a00720c */ /* 0x040fe20003f26270 */
[----:B------:R-:W-:Y:S01]  /*2e20*/  LDSM.16.M88.4 R64, [R206] ;  /* 0x00000000ce40783b */ /* 0x000fe20000000200 */
[----:B------:R-:W-:-:S02]  /*2e30*/  ISETP.GE.AND P4, PT, R10, R11, PT ;  /* 0x0000000b0a00720c */ /* 0x000fc40003f86270 */
[C---:B------:R-:W-:Y:S01]  /*2e40*/  IADD3 R7, R2.reuse, 0x9, RZ ;  /* 0x0000000902077810 */ /* 0x040fe20007ffe0ff */
[C---:B-1----:R-:W-:Y:S01]  /*2e50*/  HMMA.16816.F32 R40, R24.reuse, R36, RZ ;  /* 0x000000241828723c */ /* 0x042fe200000018ff */
[----:B------:R-:W1:Y:S01]  /*2e60*/  LDSM.16.M88.4 R56, [R203+0x10000] ;  /* 0x01000000cb38783b */ /* 0x000e620000000200 */
[----:B------:R-:W-:Y:S02]  /*2e70*/  IADD3 R10, R2, 0x10, RZ ;  /* 0x00000010020a7810 */ /* 0x000fe40007ffe0ff */
[CC--:B------:R-:W-:Y:S01]  /*2e80*/  ISETP.GE.AND P6, PT, R7.reuse, R164.reuse, PT ;  /* 0x000000a40700720c */ /* 0x0c0fe20003fc6270 */
[----:B------:R-:W-:Y:S01]  /*2e90*/  LDSM.16.M88.4 R88, [R205] ;  /* 0x00000000cd58783b */ /* 0x000fe20000000200 */
[----:B------:R-:W-:Y:S02]  /*2ea0*/  ISETP.GE.AND P2, PT, R7, R11, PT ;  /* 0x0000000b0700720c */ /* 0x000fe40003f46270 */
[----:B------:R-:W-:Y:S01]  /*2eb0*/  HMMA.16816.F32 R36, R24, R38, RZ ;  /* 0x000000261824723c */ /* 0x000fe200000018ff */
[----:B------:R-:W-:Y:S01]  /*2ec0*/  LDSM.16.M88.4 R84, [R196+0x1000] ;  /* 0x00100000c454783b */ /* 0x000fe20000000200 */
[----:B------:R-:W-:-:S02]  /*2ed0*/  ISETP.GE.AND P0, PT, R10, R164, PT ;  /* 0x000000a40a00720c */ /* 0x000fc40003f06270 */
[----:B------:R-:W-:Y:S01]  /*2ee0*/  IADD3 R7, R2, 0x11, RZ ;  /* 0x0000001102077810 */ /* 0x000fe20007ffe0ff */
[----:B------:R-:W-:Y:S01]  /*2ef0*/  LDSM.16.M88.4 R80, [R196+0x1800] ;  /* 0x00180000c450783b */ /* 0x000fe20000000200 */
[C---:B------:R-:W-:Y:S02]  /*2f00*/  IADD3 R197, R207.reuse, 0x1800, RZ ;  /* 0x00001800cfc57810 */ /* 0x040fe40007ffe0ff */
[----:B----4-:R-:W-:Y:S01]  /*2f10*/  HMMA.16816.F32 R32, R24, R28, RZ ;  /* 0x0000001c1820723c */ /* 0x010fe200000018ff */
[----:B------:R-:W0:Y:S01]  /*2f20*/  LDGDEPBAR ;  /* 0x00000000000079af */ /* 0x000e220000000000 */
[C---:B------:R-:W-:Y:S02]  /*2f30*/  IADD3 R195, R207.reuse, 0x2000, RZ ;  /* 0x00002000cfc37810 */ /* 0x040fe40007ffe0ff */
[C---:B------:R-:W-:Y:S02]  /*2f40*/  IADD3 R194, R207.reuse, 0x2800, RZ ;  /* 0x00002800cfc27810 */ /* 0x040fe40007ffe0ff */
[----:B------:R-:W-:-:S02]  /*2f50*/  IADD3 R193, R207, 0x3000, RZ ;  /* 0x00003000cfc17810 */ /* 0x000fc40007ffe0ff */
[C---:B------:R-:W-:Y:S01]  /*2f60*/  HMMA.16816.F32 R28, R24.reuse, R30, RZ ;  /* 0x0000001e181c723c */ /* 0x040fe200000018ff */
[C---:B------:R-:W-:Y:S02]  /*2f70*/  IADD3 R192, R207.reuse, 0x3800, RZ ;  /* 0x00003800cfc07810 */ /* 0x040fe40007ffe0ff */
[C---:B------:R-:W-:Y:S02]  /*2f80*/  IADD3 R191, R207.reuse, 0x4000, RZ ;  /* 0x00004000cfbf7810 */ /* 0x040fe40007ffe0ff */
[C---:B------:R-:W-:Y:S02]  /*2f90*/  IADD3 R190, R207.reuse, 0x4800, RZ ;  /* 0x00004800cfbe7810 */ /* 0x040fe40007ffe0ff */
[C---:B------:R-:W-:Y:S01]  /*2fa0*/  IADD3 R189, R207.reuse, 0x5000, RZ ;  /* 0x00005000cfbd7810 */ /* 0x040fe20007ffe0ff */
[----:B-----5:R-:W-:Y:S01]  /*2fb0*/  HMMA.16816.F32 R76, R24, R72, RZ ;  /* 0x00000048184c723c */ /* 0x020fe200000018ff */
[C---:B------:R-:W-:Y:S02]  /*2fc0*/  IADD3 R188, R207.reuse, 0x5800, RZ ;  /* 0x00005800cfbc7810 */ /* 0x040fe40007ffe0ff */
[----:B------:R-:W-:-:S02]  /*2fd0*/  IADD3 R187, R207, 0x6000, RZ ;  /* 0x00006000cfbb7810 */ /* 0x000fc40007ffe0ff */
[C---:B------:R-:W-:Y:S02]  /*2fe0*/  IADD3 R186, R207.reuse, 0x6800, RZ ;  /* 0x00006800cfba7810 */ /* 0x040fe40007ffe0ff */
[C---:B------:R-:W-:Y:S01]  /*2ff0*/  IADD3 R185, R207.reuse, 0x7000, RZ ;  /* 0x00007000cfb97810 */ /* 0x040fe20007ffe0ff */
[----:B------:R-:W-:Y:S01]  /*3000*/  HMMA.16816.F32 R72, R24, R74, RZ ;  /* 0x0000004a1848723c */ /* 0x000fe200000018ff */
[----:B------:R-:W-:-:S07]  /*3010*/  IADD3 R184, R207, 0x7800, RZ ;  /* 0x00007800cfb87810 */ /* 0x000fce0007ffe0ff */
[C---:B--2---:R-:W-:Y:S08]  /*3020*/  HMMA.16816.F32 R68, R24.reuse, R52, RZ ;  /* 0x000000341844723c */ /* 0x044ff000000018ff */
[----:B------:R-:W-:Y:S01]  /*3030*/  HMMA.16816.F32 R24, R24, R54, RZ ;  /* 0x000000361818723c */ /* 0x000fe200000018ff */
[----:B------:R-:W2:Y:S07]  /*3040*/  LDSM.16.M88.4 R52, [R203+0x10800] ;  /* 0x01080000cb34783b */ /* 0x000eae0000000200 */
        /* <DEDUP_REMOVED lines=8> */
[----:B------:R-:W5:Y:S07]  /*30d0*/  LDSM.16.M88.4 R20, [R196] ;  /* 0x00000000c414783b */ /* 0x000f6e0000000200 */
        /* <DEDUP_REMOVED lines=17> */
[C---:B-----5:R-:W-:Y:S08]  /*31f0*/  HMMA.16816.F32 R40, R88.reuse, R20, R40 ;  /* 0x000000145828723c */ /* 0x060ff00000001828 */
[C---:B------:R-:W-:Y:S01]  /*3200*/  HMMA.16816.F32 R36, R88.reuse, R22, R36 ;  /* 0x000000165824723c */ /* 0x040fe20000001824 */
[----:B------:R-:W5:Y:S07]  /*3210*/  LDSM.16.M88.4 R20, [R207+0x2000] ;  /* 0x00200000cf14783b */ /* 0x000f6e0000000200 */
[C---:B------:R-:W-:Y:S08]  /*3220*/  HMMA.16816.F32 R32, R88.reuse, R16, R32 ;  /* 0x000000105820723c */ /* 0x040ff00000001820 */
[C---:B------:R-:W-:Y:S01]  /*3230*/  HMMA.16816.F32 R28, R88.reuse, R18, R28 ;  /* 0x00000012581c723c */ /* 0x040fe2000000181c */
[----:B------:R-:W2:Y:S07]  /*3240*/  LDSM.16.M88.4 R16, [R207+0x2800] ;  /* 0x00280000cf10783b */ /* 0x000eae0000000200 */
[C---:B------:R-:W-:Y:S08]  /*3250*/  HMMA.16816.F32 R76, R88.reuse, R84, R76 ;  /* 0x00000054584c723c */ /* 0x040ff0000000184c */
[C---:B------:R-:W-:Y:S08]  /*3260*/  HMMA.16816.F32 R72, R88.reuse, R86, R72 ;  /* 0x000000565848723c */ /* 0x040ff00000001848 */
[C---:B------:R-:W-:Y:S08]  /*3270*/  HMMA.16816.F32 R68, R88.reuse, R80, R68 ;  /* 0x000000505844723c */ /* 0x040ff00000001844 */
[----:B------:R-:W-:Y:S01]  /*3280*/  HMMA.16816.F32 R64, R88, R82, R64 ;  /* 0x000000525840723c */ /* 0x000fe20000001840 */
[----:B------:R-:W-:Y:S07]  /*3290*/  LDSM.16.M88.4 R80, [R203+0x13800] ;  /* 0x01380000cb50783b */ /* 0x000fee0000000200 */
[C---:B-1----:R-:W-:Y:S08]  /*32a0*/  HMMA.16816.F32 R40, R60.reuse, R56, R40 ;  /* 0x000000383c28723c */ /* 0x042ff00000001828 */
[C---:B------:R-:W-:Y:S01]  /*32b0*/  HMMA.16816.F32 R36, R60.reuse, R58, R36 ;  /* 0x0000003a3c24723c */ /* 0x040fe20000001824 */
[----:B------:R-:W-:Y:S07]  /*32c0*/  LDSM.16.M88.4 R56, [R207+0x3800] ;  /* 0x00380000cf38783b */ /* 0x000fee0000000200 */
[C---:B--2---:R-:W-:Y:S08]  /*32d0*/  HMMA.16816.F32 R32, R60.reuse, R52, R32 ;  /* 0x000000343c20723c */ /* 0x044ff00000001820 */
[C---:B------:R-:W-:Y:S01]  /*32e0*/  HMMA.16816.F32 R28, R60.reuse, R54, R28 ;  /* 0x000000363c1c723c */ /* 0x040fe2000000181c */
[----:B------:R-:W1:Y:S07]  /*32f0*/  LDSM.16.M88.4 R52, [R207+0x3000] ;  /* 0x00300000cf34783b */ /* 0x000e6e0000000200 */
        /* <DEDUP_REMOVED lines=9> */
[----:B------:R-:W2:Y:S07]  /*3390*/  LDSM.16.M88.4 R20, [R203+0x12000] ;  /* 0x01200000cb14783b */ /* 0x000eae0000000200 */
[C---:B------:R-:W-:Y:S08]  /*33a0*/  HMMA.16816.F32 R32, R24.reuse, R16, R32 ;  /* 0x000000101820723c */ /* 0x040ff00000001820 */
[C---:B------:R-:W-:Y:S01]  /*33b0*/  HMMA.16816.F32 R28, R24.reuse, R18, R28 ;  /* 0x00000012181c723c */ /* 0x040fe2000000181c */
[----:B------:R-:W3:Y:S07]  /*33c0*/  LDSM.16.M88.4 R16, [R203+0x12800] ;  /* 0x01280000cb10783b */ /* 0x000eee0000000200 */
[C---:B-1----:R-:W-:Y:S08]  /*33d0*/  HMMA.16816.F32 R76, R24.reuse, R52, R76 ;  /* 0x00000034184c723c */ /* 0x042ff0000000184c */
[C---:B------:R-:W-:Y:S01]  /*33e0*/  HMMA.16816.F32 R72, R24.reuse, R54, R72 ;  /* 0x000000361848723c */ /* 0x040fe20000001848 */
[----:B------:R-:W1:Y:S07]  /*33f0*/  LDSM.16.M88.4 R52, [R196+0x2000] ;  /* 0x00200000c434783b */ /* 0x000e6e0000000200 */
[C---:B------:R-:W-:Y:S08]  /*3400*/  HMMA.16816.F32 R68, R24.reuse, R56, R68 ;  /* 0x000000381844723c */ /* 0x040ff00000001844 */
[----:B------:R-:W-:Y:S01]  /*3410*/  HMMA.16816.F32 R64, R24, R58, R64 ;  /* 0x0000003a1840723c */ /* 0x000fe20000001840 */
[----:B------:R-:W4:Y:S04]  /*3420*/  LDSM.16.M88.4 R24, [R196+0x2800] ;  /* 0x00280000c418783b */ /* 0x000f280000000200 */
        /* <DEDUP_REMOVED lines=21> */
[----:B------:R-:W2:Y:S07]  /*3580*/  LDSM.16.M88.4 R20, [R209+0x15800] ;  /* 0x01580000d114783b */ /* 0x000eae0000000200 */
[C---:B---3--:R-:W-:Y:S08]  /*3590*/  HMMA.16816.F32 R68, R60.reuse, R16, R68 ;  /* 0x000000103c44723c */ /* 0x048ff00000001844 */
[----:B------:R-:W-:Y:S01]  /*35a0*/  HMMA.16816.F32 R64, R60, R18, R64 ;  /* 0x000000123c40723c */ /* 0x000fe20000001840 */
[----:B------:R-:W3:Y:S04]  /*35b0*/  LDSM.16.M88.4 R16, [R207+0x4000] ;  /* 0x00400000cf10783b */ /* 0x000ee80000000200 */
[----:B------:R-:W-:Y:S03]  /*35c0*/  LDSM.16.M88.4 R60, [R196+0x4000] ;  /* 0x00400000c43c783b */ /* 0x000fe60000000200 */
[C---:B-----5:R-:W-:Y:S08]  /*35d0*/  HMMA.16816.F32 R40, R48.reuse, R44, R40 ;  /* 0x0000002c3028723c */ /* 0x060ff00000001828 */
[C---:B------:R-:W-:Y:S01]  /*35e0*/  HMMA.16816.F32 R36, R48.reuse, R46, R36 ;  /* 0x0000002e3024723c */ /* 0x040fe20000001824 */
        /* <DEDUP_REMOVED lines=8> */
[----:B------:R-:W-:Y:S01]  /*3670*/  HMMA.16816.F32 R64, R48, R22, R64 ;  /* 0x000000163040723c */ /* 0x000fe20000001840 */
[----:B------:R-:W-:Y:S04]  /*3680*/  LDSM.16.M88.4 R48, [R206+0x8000] ;  /* 0x00800000ce30783b */ /* 0x000fe80000000200 */
[----:B------:R-:W2:Y:S03]  /*3690*/  LDSM.16.M88.4 R20, [R203+0x14000] ;  /* 0x01400000cb14783b */ /* 0x000ea60000000200 */
[C---:B---3--:R-:W-:Y:S08]  /*36a0*/  HMMA.16816.F32 R40, R56.reuse, R16, R40 ;  /* 0x000000103828723c */ /* 0x048ff00000001828 */
[C---:B------:R-:W-:Y:S01]  /*36b0*/  HMMA.16816.F32 R36, R56.reuse, R18, R36 ;  /* 0x000000123824723c */ /* 0x040fe20000001824 */
[----:B------:R-:W3:Y:S07]  /*36c0*/  LDSM.16.M88.4 R16, [R203+0x14800] ;  /* 0x01480000cb10783b */ /* 0x000eee0000000200 */
[C---:B-----5:R-:W-:Y:S08]  /*36d0*/  HMMA.16816.F32 R32, R56.reuse, R44, R32 ;  /* 0x0000002c3820723c */ /* 0x060ff00000001820 */
[C---:B------:R-:W-:Y:S01]  /*36e0*/  HMMA.16816.F32 R28, R56.reuse, R46, R28 ;  /* 0x0000002e381c723c */ /* 0x040fe2000000181c */
[----:B------:R-:W5:Y:S07]  /*36f0*/  LDSM.16.M88.4 R44, [R203+0x15000] ;  /* 0x01500000cb2c783b */ /* 0x000f6e0000000200 */
[C---:B-1----:R-:W-:Y:S08]  /*3700*/  HMMA.16816.F32 R76, R56.reuse, R52, R76 ;  /* 0x00000034384c723c */ /* 0x042ff0000000184c */
[C---:B------:R-:W-:Y:S01]  /*3710*/  HMMA.16816.F32 R72, R56.reuse, R54, R72 ;  /* 0x000000363848723c */ /* 0x040fe20000001848 */
[----:B------:R-:W1:Y:S07]  /*3720*/  LDSM.16.M88.4 R52, [R203+0x15800] ;  /* 0x01580000cb34783b */ /* 0x000e6e0000000200 */
[C---:B----4-:R-:W-:Y:S01]  /*3730*/  HMMA.16816.F32 R80, R56.reuse, R24, R68 ;  /* 0x000000183850723c */ /* 0x050fe20000001844 */
[----:B------:R-:W4:Y:S07]  /*3740*/  LDSM.16.M88.4 R68, [R205+0x8000] ;  /* 0x00800000cd44783b */ /* 0x000f2e0000000200 */
[----:B------:R-:W-:Y:S01]  /*3750*/  HMMA.16816.F32 R64, R56, R26, R64 ;  /* 0x0000001a3840723c */ /* 0x000fe20000001840 */
[----:B------:R-:W1:Y:S04]  /*3760*/  LDSM.16.M88.4 R24, [R196+0x4800] ;  /* 0x00480000c418783b */ /* 0x000e680000000200 */
[----:B------:R-:W-:Y:S03]  /*3770*/  LDSM.16.M88.4 R56, [R209+0x17000] ;  /* 0x01700000d138783b */ /* 0x000fe60000000200 */
[C---:B--2---:R-:W-:Y:S08]  /*3780*/  HMMA.16816.F32 R40, R48.reuse, R20, R40 ;  /* 0x000000143028723c */ /* 0x044ff00000001828 */
[C---:B------:R-:W-:Y:S01]  /*3790*/  HMMA.16816.F32 R36, R48.reuse, R22, R36 ;  /* 0x000000163024723c */ /* 0x040fe20000001824 */
[----:B------:R-:W2:Y:S07]  /*37a0*/  LDSM.16.M88.4 R20, [R196+0x5000] ;  /* 0x00500000c414783b */ /* 0x000eae0000000200 */
[C---:B---3--:R-:W-:Y:S08]  /*37b0*/  HMMA.16816.F32 R32, R48.reuse, R16, R32 ;  /* 0x000000103020723c */ /* 0x048ff00000001820 */
[C---:B------:R-:W-:Y:S01]  /*37c0*/  HMMA.16816.F32 R28, R48.reuse, R18, R28 ;  /* 0x00000012301c723c */ /* 0x040fe2000000181c */
[----:B------:R-:W-:Y:S07]  /*37d0*/  LDSM.16.M88.4 R16, [R209+0x16000] ;  /* 0x01600000d110783b */ /* 0x000fee0000000200 */
[C---:B-----5:R-:W-:Y:S08]  /*37e0*/  HMMA.16816.F32 R76, R48.reuse, R44, R76 ;  /* 0x0000002c304c723c */ /* 0x060ff0000000184c */
[C---:B------:R-:W-:Y:S01]  /*37f0*/  HMMA.16816.F32 R72, R48.reuse, R46, R72 ;  /* 0x0000002e3048723c */ /* 0x040fe20000001848 */
[----:B------:R-:W-:Y:S07]  /*3800*/  LDSM.16.M88.4 R44, [R210+0xc000] ;  /* 0x00c00000d22c783b */ /* 0x000fee0000000200 */
[C---:B-1----:R-:W-:Y:S08]  /*3810*/  HMMA.16816.F32 R80, R48.reuse, R52, R80 ;  /* 0x000000343050723c */ /* 0x042ff00000001850 */
[----:B------:R-:W-:Y:S01]  /*3820*/  HMMA.16816.F32 R64, R48, R54, R64 ;  /* 0x000000363040723c */ /* 0x000fe20000001840 */
[----:B------:R-:W1:Y:S04]  /*3830*/  LDSM.16.M88.4 R48, [R196+0x5800] ;  /* 0x00580000c430783b */ /* 0x000e680000000200 */
[----:B------:R-:W3:Y:S03]  /*3840*/  LDSM.16.M88.4 R52, [R209+0x16800] ;  /* 0x01680000d134783b */ /* 0x000ee60000000200 */
        /* <DEDUP_REMOVED lines=9> */
[C---:B-1----:R-:W-:Y:S08]  /*38e0*/  HMMA.16816.F32 R80, R68.reuse, R48, R80 ;  /* 0x000000304450723c */ /* 0x042ff00000001850 */
[----:B------:R-:W-:Y:S01]  /*38f0*/  HMMA.16816.F32 R64, R68, R50, R64 ;  /* 0x000000324440723c */ /* 0x000fe20000001840 */
[----:B------:R-:W1:Y:S04]  /*3900*/  LDSM.16.M88.4 R48, [R208+0xc000] ;  /* 0x00c00000d030783b */ /* 0x000e680000000200 */
[----:B------:R-:W-:Y:S03]  /*3910*/  LDSM.16.M88.4 R68, [R206+0xc000] ;  /* 0x00c00000ce44783b */ /* 0x000fe60000000200 */
        /* <DEDUP_REMOVED lines=14> */
[C---:B--2---:R-:W-:Y:S08]  /*3a00*/  HMMA.16816.F32 R32, R48.reuse, R16, R32 ;  /* 0x000000103020723c */ /* 0x044ff00000001820 */
[C---:B------:R-:W-:Y:S01]  /*3a10*/  HMMA.16816.F32 R28, R48.reuse, R18, R28 ;  /* 0x00000012301c723c */ /* 0x040fe2000000181c */
[----:B------:R-:W1:Y:S07]  /*3a20*/  LDSM.16.M88.4 R16, [R203+0x17000] ;  /* 0x01700000cb10783b */ /* 0x000e6e0000000200 */
[C---:B------:R-:W-:Y:S01]  /*3a30*/  HMMA.16816.F32 R40, R48.reuse, R20, R40 ;  /* 0x000000143028723c */ /* 0x040fe20000001828 */
[----:B------:R-:W2:Y:S07]  /*3a40*/  LDSM.16.M88.4 R20, [R205+0xc000] ;  /* 0x00c00000cd14783b */ /* 0x000eae0000000200 */
[C---:B---3--:R-:W-:Y:S01]  /*3a50*/  HMMA.16816.F32 R84, R48.reuse, R52, R80 ;  /* 0x000000343054723c */ /* 0x048fe20000001850 */
[----:B------:R-:W3:Y:S07]  /*3a60*/  LDSM.16.M88.4 R80, [R196+0x6800] ;  /* 0x00680000c450783b */ /* 0x000eee0000000200 */
[C---:B------:R-:W-:Y:S08]  /*3a70*/  HMMA.16816.F32 R76, R48.reuse, R60, R76 ;  /* 0x0000003c304c723c */ /* 0x040ff0000000184c */
[----:B------:R-:W-:Y:S01]  /*3a80*/  HMMA.16816.F32 R72, R48, R62, R72 ;  /* 0x0000003e3048723c */ /* 0x000fe20000001848 */
[----:B------:R-:W2:Y:S07]  /*3a90*/  LDSM.16.M88.4 R60, [R203+0x17800] ;  /* 0x01780000cb3c783b */ /* 0x000eae0000000200 */
[----:B-----5:R-:W-:Y:S08]  /*3aa0*/  HMMA.16816.F32 R36, R68, R58, R36 ;  /* 0x0000003a4424723c */ /* 0x020ff00000001824 */
[----:B------:R-:W-:Y:S01]  /*3ab0*/  HMMA.16816.F32 R64, R48, R54, R64 ;  /* 0x000000363040723c */ /* 0x000fe20000001840 */
[----:B------:R-:W5:Y:S07]  /*3ac0*/  LDSM.16.M88.4 R48, [R196+0x7000] ;  /* 0x00700000c430783b */ /* 0x000f6e0000000200 */
[C---:B----4-:R-:W-:Y:S07]  /*3ad0*/  HMMA.16816.F32 R32, R68.reuse, R24, R32 ;  /* 0x000000184420723c */ /* 0x050fee0000001820 */
[----:B------:R-:W-:Y:S01]  /*3ae0*/  IADD3 R25, R2, 0x20, RZ ;  /* 0x0000002002197810 */ /* 0x000fe20007ffe0ff */
[C---:B------:R-:W-:Y:S08]  /*3af0*/  HMMA.16816.F32 R28, R68.reuse, R26, R28 ;  /* 0x0000001a441c723c */ /* 0x040ff0000000181c */
[C---:B-1----:R-:W-:Y:S08]  /*3b00*/  HMMA.16816.F32 R76, R68.reuse, R16, R76 ;  /* 0x00000010444c723c */ /* 0x042ff0000000184c */
[----:B------:R-:W-:Y:S01]  /*3b10*/  HMMA.16816.F32 R72, R68, R18, R72 ;  /* 0x000000124448723c */ /* 0x000fe20000001848 */
[----:B------:R-:W1:Y:S01]  /*3b20*/  LDSM.16.M88.4 R16, [R196+0x7800] ;  /* 0x00780000c410783b */ /* 0x000e620000000200 */
[----:B------:R-:W-:-:S06]  /*3b30*/  DEPBAR.LE SB0, 0x0 ;  /* 0x000080000000791a */ /* 0x000fcc0000000000 */
[----:B--2---:R-:W-:Y:S08]  /*3b40*/  HMMA.16816.F32 R36, R20, R46, R36 ;  /* 0x0000002e1424723c */ /* 0x004ff00000001824 */
[----:B------:R-:W-:Y:S08]  /*3b50*/  HMMA.16816.F32 R40, R68, R56, R40 ;  /* 0x000000384428723c */ /* 0x000ff00000001828 */
[----:B---3--:R-:W-:Y:S08]  /*3b60*/  HMMA.16816.F32 R32, R20, R80, R32 ;  /* 0x000000501420723c */ /* 0x008ff00000001820 */
[----:B------:R-:W-:Y:S01]  /*3b70*/  HMMA.16816.F32 R64, R68, R62, R64 ;  /* 0x0000003e4440723c */ /* 0x000fe20000001840 */
[----:B------:R-:W-:-:S02]  /*3b80*/  FSEL R36, R36, -INF , !P1 ;  /* 0xff80000024247808 */ /* 0x000fc40004800000 */
[----:B------:R-:W-:Y:S02]  /*3b90*/  ISETP.GE.AND P1, PT, R10, R11, PT ;  /* 0x0000000b0a00720c */ /* 0x000fe40003f26270 */
[----:B------:R-:W-:Y:S02]  /*3ba0*/  IADD3 R10, R2, 0x18, RZ ;  /* 0x00000018020a7810 */ /* 0x000fe40007ffe0ff */
[----:B------:R-:W-:Y:S01]  /*3bb0*/  FSEL R38, R38, -INF , !P4 ;  /* 0xff80000026267808 */ /* 0x000fe20006000000 */
[----:B------:R-:W-:Y:S01]  /*3bc0*/  HMMA.16816.F32 R28, R20, R82, R28 ;  /* 0x00000052141c723c */ /* 0x000fe2000000181c */
[----:B------:R-:W-:Y:S02]  /*3bd0*/  FSEL R39, R39, -INF , !P2 ;  /* 0xff80000027277808 */ /* 0x000fe40005000000 */
[-C--:B------:R-:W-:Y:S02]  /*3be0*/  ISETP.GE.AND P4, PT, R7, R164.reuse, PT ;  /* 0x000000a40700720c */ /* 0x080fe40003f86270 */
[----:B------:R-:W-:-:S02]  /*3bf0*/  ISETP.GE.AND P2, PT, R10, R164, PT ;  /* 0x000000a40a00720c */ /* 0x000fc40003f46270 */
[----:B------:R-:W-:Y:S01]  /*3c00*/  FSEL R37, R37, -INF , !P6 ;  /* 0xff80000025257808 */ /* 0x000fe20007000000 */
[----:B-----5:R-:W-:Y:S01]  /*3c10*/  HMMA.16816.F32 R76, R20, R48, R76 ;  /* 0x00000030144c723c */ /* 0x020fe2000000184c */
[----:B------:R-:W-:Y:S02]  /*3c20*/  FSEL R24, R32, -INF , !P0 ;  /* 0xff80000020187808 */ /* 0x000fe40004000000 */
[-C--:B------:R-:W-:Y:S02]  /*3c30*/  ISETP.GE.AND P0, PT, R10, R11.reuse, PT ;  /* 0x0000000b0a00720c */ /* 0x080fe40003f06270 */
[----:B------:R-:W-:Y:S02]  /*3c40*/  IADD3 R10, R2, 0x19, RZ ;  /* 0x00000019020a7810 */ /* 0x000fe40007ffe0ff */
[----:B------:R-:W-:Y:S01]  /*3c50*/  ISETP.GE.AND P6, PT, R7, R11, PT ;  /* 0x0000000b0700720c */ /* 0x000fe20003fc6270 */
[----:B------:R-:W-:Y:S01]  /*3c60*/  HMMA.16816.F32 R84, R68, R60, R84 ;  /* 0x0000003c4454723c */ /* 0x000fe20000001854 */
[----:B------:R-:W-:-:S02]  /*3c70*/  FSEL R34, R34, -INF , !P1 ;  /* 0xff80000022227808 */ /* 0x000fc40004800000 */
[----:B------:R-:W-:Y:S02]  /*3c80*/  FSEL R7, R33, -INF , !P4 ;  /* 0xff80000021077808 */ /* 0x000fe40006000000 */
[C---:B------:R-:W-:Y:S02]  /*3c90*/  ISETP.GE.AND P1, PT, R10.reuse, R164, PT ;  /* 0x000000a40a00720c */ /* 0x040fe40003f26270 */
[----:B------:R-:W-:Y:S01]  /*3ca0*/  ISETP.GE.AND P4, PT, R10, R11, PT ;  /* 0x0000000b0a00720c */ /* 0x000fe20003f86270 */
[----:B------:R-:W-:Y:S01]  /*3cb0*/  HMMA.16816.F32 R72, R20, R50, R72 ;  /* 0x000000321448723c */ /* 0x000fe20000001848 */
[----:B------:R-:W-:Y:S02]  /*3cc0*/  IADD3 R10, R2, 0x21, RZ ;  /* 0x00000021020a7810 */ /* 0x000fe40007ffe0ff */
[----:B------:R-:W-:Y:S02]  /*3cd0*/  FSEL R35, R35, -INF , !P6 ;  /* 0xff80000023237808 */ /* 0x000fe40007000000 */
[----:B------:R-:W-:-:S02]  /*3ce0*/  FSEL R28, R28, -INF , !P2 ;  /* 0xff8000001c1c7808 */ /* 0x000fc40005000000 */
[----:B------:R-:W-:Y:S01]  /*3cf0*/  FSEL R30, R30, -INF , !P0 ;  /* 0xff8000001e1e7808 */ /* 0x000fe20004000000 */
[C---:B------:R-:W-:Y:S01]  /*3d00*/  HMMA.16816.F32 R40, R20.reuse, R44, R40 ;  /* 0x0000002c1428723c */ /* 0x040fe20000001828 */
[----:B------:R-:W-:Y:S02]  /*3d10*/  FSEL R29, R29, -INF , !P1 ;  /* 0xff8000001d1d7808 */ /* 0x000fe40004800000 */
[CC--:B------:R-:W-:Y:S02]  /*3d20*/  ISETP.GE.AND P6, PT, R25.reuse, R164.reuse, PT ;  /* 0x000000a41900720c */ /* 0x0c0fe40003fc6270 */
[-C--:B------:R-:W-:Y:S02]  /*3d30*/  ISETP.GE.AND P2, PT, R25, R11.reuse, PT ;  /* 0x0000000b1900720c */ /* 0x080fe40003f46270 */
[C---:B------:R-:W-:Y:S01]  /*3d40*/  ISETP.GE.AND P0, PT, R10.reuse, R164, PT ;  /* 0x000000a40a00720c */ /* 0x040fe20003f06270 */
[----:B-1----:R-:W-:Y:S01]  /*3d50*/  HMMA.16816.F32 R64, R20, R18, R64 ;  /* 0x000000121440723c */ /* 0x002fe20000001840 */
        /* <DEDUP_REMOVED lines=8> */
[CC--:B------:R-:W-:Y:S02]  /*3de0*/  ISETP.GE.AND P2, PT, R10.reuse, R164.reuse, PT ;  /* 0x000000a40a00720c */ /* 0x0c0fe40003f46270 */
[----:B------:R-:W-:Y:S02]  /*3df0*/  ISETP.GE.AND P0, PT, R10, R11, PT ;  /* 0x0000000b0a00720c */ /* 0x000fe40003f06270 */
[----:B------:R-:W-:Y:S02]  /*3e00*/  IADD3 R10, R2, 0x31, RZ ;  /* 0x00000031020a7810 */ /* 0x000fe40007ffe0ff */
[----:B------:R-:W-:Y:S02]  /*3e10*/  FSEL R97, R74, -INF , !P6 ;  /* 0xff8000004a617808 */ /* 0x000fe40007000000 */
[----:B------:R-:W-:Y:S02]  /*3e20*/  FSEL R98, R73, -INF , !P2 ;  /* 0xff80000049627808 */ /* 0x000fe40005000000 */
[----:B------:R-:W-:-:S02]  /*3e30*/  ISETP.GE.AND P6, PT, R10, R164, PT ;  /* 0x000000a40a00720c */ /* 0x000fc40003fc6270 */
[-C--:B------:R-:W-:Y:S02]  /*3e40*/  ISETP.GE.AND P2, PT, R10, R11.reuse, PT ;  /* 0x0000000b0a00720c */ /* 0x080fe40003f46270 */
[----:B------:R-:W-:Y:S02]  /*3e50*/  FSEL R96, R75, -INF , !P0 ;  /* 0xff8000004b607808 */ /* 0x000fe40004000000 */
[----:B------:R-:W-:Y:S02]  /*3e60*/  FSEL R43, R43, -INF , !P3 ;  /* 0xff8000002b2b7808 */ /* 0x000fe40005800000 */
[C---:B------:R-:W-:Y:S02]  /*3e70*/  IADD3 R16, R2.reuse, 0x30, RZ ;  /* 0x0000003002107810 */ /* 0x040fe40007ffe0ff */
[C---:B------:R-:W-:Y:S02]  /*3e80*/  ISETP.GE.AND P0, PT, R2.reuse, R164, PT ;  /* 0x000000a40200720c */ /* 0x040fe40003f06270 */
[C---:B------:R-:W-:Y:S01]  /*3e90*/  IADD3 R10, R2.reuse, 0x38, RZ ;  /* 0x00000038020a7810 */ /* 0x040fe20007ffe0ff */
[----:B------:R-:W-:Y:S01]  /*3ea0*/  BAR.SYNC.DEFER_BLOCKING 0x0 ;  /* 0x0000000000007b1d */ /* 0x000fe20000010000 */
[----:B------:R-:W-:-:S02]  /*3eb0*/  ISETP.GE.AND P3, PT, R2, R11, PT ;  /* 0x0000000b0200720c */ /* 0x000fc40003f66270 */
[----:B------:R-:W-:Y:S02]  /*3ec0*/  IADD3 R2, R2, 0x39, RZ ;  /* 0x0000003902027810 */ /* 0x000fe40007ffe0ff */
[----:B------:R-:W-:Y:S02]  /*3ed0*/  FSEL R31, R31, -INF , !P4 ;  /* 0xff8000001f1f7808 */ /* 0x000fe40006000000 */
[----:B------:R-:W-:Y:S02]  /*3ee0*/  ISETP.GE.AND P4, PT, R25, R164, PT ;  /* 0x000000a41900720c */ /* 0x000fe40003f86270 */
[----:B------:R-:W-:Y:S02]  /*3ef0*/  FSEL R40, R40, -INF , !P0 ;  /* 0xff80000028287808 */ /* 0x000fe40004000000 */
[----:B------:R-:W-:Y:S02]  /*3f00*/  ISETP.GE.AND P0, PT, R2, R11, PT ;  /* 0x0000000b0200720c */ /* 0x000fe40003f06270 */
[----:B------:R-:W-:-:S02]  /*3f10*/  FSEL R100, R79, -INF , !P1 ;  /* 0xff8000004f647808 */ /* 0x000fc40004800000 */
[----:B------:R-:W-:Y:S02]  /*3f20*/  FSEL R99, R72, -INF , !P4 ;  /* 0xff80000048637808 */ /* 0x000fe40006000000 */
[C---:B------:R-:W-:Y:S02]  /*3f30*/  ISETP.GE.AND P1, PT, R16.reuse, R164, PT ;  /* 0x000000a41000720c */ /* 0x040fe40003f26270 */
[----:B------:R-:W-:Y:S02]  /*3f40*/  ISETP.GE.AND P4, PT, R16, R11, PT ;  /* 0x0000000b1000720c */ /* 0x000fe40003f86270 */
[----:B------:R-:W-:Y:S02]  /*3f50*/  FSEL R16, R67, -INF , !P0 ;  /* 0xff80000043107808 */ /* 0x000fe40004000000 */
[----:B------:R-:W-:Y:S02]  /*3f60*/  PLOP3.LUT P0, PT, PT, PT, UP0, 0x80, 0x0 ;  /* 0x000000000000781c */ /* 0x000fe40003f0f008 */
[----:B------:R-:W-:-:S02]  /*3f70*/  FSEL R41, R41, -INF , !P5 ;  /* 0xff80000029297808 */ /* 0x000fc40006800000 */
[----:B------:R-:W-:Y:S02]  /*3f80*/  FSEL R95, R84, -INF , !P1 ;  /* 0xff800000545f7808 */ /* 0x000fe40004800000 */
[----:B------:R-:W-:Y:S02]  /*3f90*/  FSEL R93, R86, -INF , !P4 ;  /* 0xff800000565d7808 */ /* 0x000fe40006000000 */
[CC--:B------:R-:W-:Y:S02]  /*3fa0*/  ISETP.GE.AND P5, PT, R10.reuse, R164.reuse, PT ;  /* 0x000000a40a00720c */ /* 0x0c0fe40003fa6270 */
        /* <DEDUP_REMOVED lines=79> */
.L_x_882:
[----:B------:R-:W-:Y:S05]  /*44a0*/  BSYNC B0 ;  /* 0x0000000000007941 */ /* 0x000fea0003800000 */
.L_x_881:
[----:B------:R-:W0:Y:S02]  /*44b0*/  LDGDEPBAR ;  /* 0x00000000000079af */ /* 0x000e240000000000 */
.L_x_880:
        /* <DEDUP_REMOVED lines=27> */
[----:B------:R-:W-:Y:S01]  /*4670*/  UIADD3 UR9, UR32, 0x1715609d, URZ ;  /* 0x1715609d20097890 */ /* 0x000fe2000fffe03f */
[----:B------:R-:W-:Y:S01]  /*4680*/  FMNMX.FTZ R2, R101, R2, !PT ;  /* 0x0000000265027209 */ /* 0x000fe20007810000 */
[----:B------:R-:W-:Y:S01]  /*4690*/  IMAD.SHL.U32 R204, R5, 0x2, RZ ;  /* 0x0000000205cc7824 */ /* 0x000fe200078e00ff */
[----:B------:R-:W-:Y:S01]  /*46a0*/  FMNMX.FTZ R21, R103, R21, !PT ;  /* 0x0000001567157209 */ /* 0x000fe20007810000 */
[----:B------:R-:W-:Y:S01]  /*46b0*/  IMAD R236, R243, 0x10000, R243 ;  /* 0x00010000f3ec7824 */ /* 0x000fe200078e02f3 */
[----:B------:R-:W-:Y:S01]  /*46c0*/  FMNMX.FTZ R2, R100, R2, !PT ;  /* 0x0000000264027209 */ /* 0x000fe20007810000 */
[--C-:B------:R-:W-:Y:S01]  /*46d0*/  IMAD R201, R0, 0x2, R204.reuse ;  /* 0x0000000200c97824 */ /* 0x100fe200078e02cc */
        /* <DEDUP_REMOVED lines=23> */
[----:B------:R-:W-:Y:S01]  /*4850*/  LOP3.LUT R10, R6, UR32, RZ, 0x3c, !PT ;  /* 0x00000020060a7c12 */ /* 0x000fe2000f8e3cff */
[----:B------:R-:W1:Y:S01]  /*4860*/  SHFL.BFLY PT, R20, R2, 0x2, 0x1f ;  /* 0x0c401f0002147f89 */ /* 0x000e6200000e0000 */
[----:B------:R-:W-:Y:S01]  /*4870*/  LOP3.LUT R3, R85, UR8, RZ, 0x3c, !PT ;  /* 0x0000000855037c12 */ /* 0x000fe2000f8e3cff */
[----:B------:R-:W-:Y:S01]  /*4880*/  UIADD3 UR8, UR33, -0x56f99767, URZ ;  /* 0xa906689921087890 */ /* 0x000fe2000fffe03f */
[----:B------:R-:W-:Y:S01]  /*4890*/  LOP3.LUT R178, R181, R10, RZ, 0x3c, !PT ;  /* 0x0000000ab5b27212 */ /* 0x000fe200078e3cff */
[----:B------:R-:W2:Y:S02]  /*48a0*/  SHFL.BFLY PT, R19, R21, 0x2, 0x1f ;  /* 0x0c401f0015137f89 */ /* 0x000ea400000e0000 */
[----:B------:R-:W-:-:S02]  /*48b0*/  IMAD.WIDE.U32 R176, R3, -0x326172a9, RZ ;  /* 0xcd9e8d5703b07825 */ /* 0x000fc400078e00ff */
[----:B------:R-:W-:Y:S02]  /*48c0*/  LDSM.16.MT88.4 R72, [R204+0x1c000] ;  /* 0x01c00000cc48783b */ /* 0x000fe40000004200 */
[----:B------:R-:W-:Y:S02]  /*48d0*/  IMAD.WIDE.U32 R178, R178, -0x2daee0ad, RZ ;  /* 0xd2511f53b2b27825 */ /* 0x000fe400078e00ff */
[----:B------:R-:W-:Y:S03]  /*48e0*/  LDSM.16.MT88.4 R60, [R202+0x1a800] ;  /* 0x01a80000ca3c783b */ /* 0x000fe60000004200 */
[----:B------:R-:W-:Y:S01]  /*48f0*/  LOP3.LUT R18, R179, UR5, R84, 0x96, !PT ;  /* 0x00000005b3127c12 */ /* 0x000fe2000f8e9654 */
[----:B------:R-:W-:Y:S01]  /*4900*/  LDSM.16.MT88.4 R64, [R200+0x1a000] ;  /* 0x01a00000c840783b */ /* 0x000fe20000004200 */
[----:B------:R-:W-:-:S03]  /*4910*/  LOP3.LUT R84, R85, UR4, RZ, 0x3c, !PT ;  /* 0x0000000455547c12 */ /* 0x000fc6000f8e3cff */
[----:B------:R-:W-:Y:S01]  /*4920*/  LDSM.16.MT88.4 R80, [R202+0x1c000] ;  /* 0x01c00000ca50783b */ /* 0x000fe20000004200 */
[----:B-1----:R-:W-:-:S03]  /*4930*/  FMNMX.FTZ R20, R2, R20, !PT ;  /* 0x0000001402147209 */ /* 0x002fc60007810000 */
[----:B------:R-:W-:Y:S01]  /*4940*/  LDSM.16.MT88.4 R88, [R201+0x1c000] ;  /* 0x01c00000c958783b */ /* 0x000fe20000004200 */
[----:B--2---:R-:W-:-:S03]  /*4950*/  FMNMX.FTZ R6, R21, R19, !PT ;  /* 0x0000001315067209 */ /* 0x004fc60007810000 */
[----:B------:R-:W1:Y:S01]  /*4960*/  SHFL.BFLY PT, R2, R20, 0x1, 0x1f ;  /* 0x0c201f0014027f89 */ /* 0x000e6200000e0000 */
[----:B------:R-:W-:-:S03]  /*4970*/  IMAD.WIDE.U32 R18, R18, -0x326172a9, RZ ;  /* 0xcd9e8d5712127825 */ /* 0x000fc600078e00ff */
[----:B------:R-:W2:Y:S02]  /*4980*/  SHFL.BFLY PT, R3, R6, 0x1, 0x1f ;  /* 0x0c201f0006037f89 */ /* 0x000ea400000e0000 */
[----:B------:R-:W-:Y:S02]  /*4990*/  LOP3.LUT R176, R19, UR15, R176, 0x96, !PT ;  /* 0x0000000f13b07c12 */ /* 0x000fe4000f8e96b0 */
[----:B------:R-:W-:Y:S04]  /*49a0*/  STL [R1+0x58], R14 ;  /* 0x0000580e01007387 */ /* 0x000fe80000100800 */
[----:B------:R-:W-:Y:S04]  /*49b0*/  STL.64 [R1+0x50], R12 ;  /* 0x0000500c01007387 */ /* 0x000fe80000100a00 */
[----:B------:R-:W-:Y:S01]  /*49c0*/  STL [R1+0x4c], R11 ;  /* 0x00004c0b01007387 */ /* 0x000fe20000100800 */
[----:B-1----:R-:W-:-:S02]  /*49d0*/  FMNMX.FTZ R2, R20, R2, !PT ;  /* 0x0000000214027209 */ /* 0x002fc40007810000 */
[----:B------:R-:W-:Y:S01]  /*49e0*/  LOP3.LUT R20, R177, UR34, R180, 0x96, !PT ;  /* 0x00000022b1147c12 */ /* 0x000fe2000f8e96b4 */
[----:B------:R-:W-:Y:S01]  /*49f0*/  IMAD.WIDE.U32 R176, R176, -0x2daee0ad, RZ ;  /* 0xd2511f53b0b07825 */ /* 0x000fe200078e00ff */
[----:B--2---:R-:W-:Y:S02]  /*4a00*/  FMNMX.FTZ R3, R6, R3, !PT ;  /* 0x0000000306037209 */ /* 0x004fe40007810000 */
[----:B------:R-:W-:Y:S01]  /*4a10*/  FSETP.NEU.FTZ.AND P1, PT, R2, -INF , PT ;  /* 0xff8000000200780b */ /* 0x000fe20003f3d000 */
[----:B------:R-:W-:-:S04]  /*4a20*/  IMAD.WIDE.U32 R20, R20, -0x2daee0ad, RZ ;  /* 0xd2511f5314147825 */ /* 0x000fc800078e00ff */
[----:B------:R-:W-:Y:S01]  /*4a30*/  FMUL.FTZ R229, R2, c[0x0][0x23c] ;  /* 0x00008f0002e57a20 */ /* 0x000fe20000410000 */
[----:B------:R-:W-:Y:S01]  /*4a40*/  LOP3.LUT R21, R21, UR14, R178, 0x96, !PT ;  /* 0x0000000e15157c12 */ /* 0x000fe2000f8e96b2 */
[----:B------:R-:W-:Y:S01]  /*4a50*/  FMUL.FTZ R240, R3, c[0x0][0x23c] ;  /* 0x00008f0003f07a20 */ /* 0x000fe20000410000 */
[----:B------:R-:W-:Y:S02]  /*4a60*/  LOP3.LUT R20, R177, UR12, R20, 0x96, !PT ;  /* 0x0000000cb1147c12 */ /* 0x000fe4000f8e9614 */
[----:B------:R-:W-:Y:S01]  /*4a70*/  FSEL R229, R229, RZ, P1 ;  /* 0x000000ffe5e57208 */ /* 0x000fe20000800000 */
[----:B------:R-:W-:Y:S01]  /*4a80*/  IMAD.WIDE.U32 R172, R21, -0x326172a9, RZ ;  /* 0xcd9e8d5715ac7825 */ /* 0x000fe200078e00ff */
[----:B------:R-:W-:-:S03]  /*4a90*/  FSETP.NEU.FTZ.AND P1, PT, R3, -INF , PT ;  /* 0xff8000000300780b */ /* 0x000fc60003f3d000 */
[----:B------:R-:W-:Y:S01]  /*4aa0*/  IMAD.WIDE.U32 R20, R20, -0x326172a9, RZ ;  /* 0xcd9e8d5714147825 */ /* 0x000fe200078e00ff */
[----:B------:R-:W-:Y:S02]  /*4ab0*/  LOP3.LUT R6, R173, UR13, R18, 0x96, !PT ;  /* 0x0000000dad067c12 */ /* 0x000fe4000f8e9612 */
[----:B------:R-:W-:Y:S01]  /*4ac0*/  FSEL R240, R240, RZ, P1 ;  /* 0x000000fff0f07208 */ /* 0x000fe20000800000 */
[----:B------:R-:W-:Y:S01]  /*4ad0*/  FFMA.FTZ R239, R42, c[0x0][0x23c], -R229 ;  /* 0x00008f002aef7a23 */ /* 0x000fe200000108e5 */
[----:B------:R-:W-:Y:S01]  /*4ae0*/  LOP3.LUT R172, R21, UR11, R172, 0x96, !PT ;  /* 0x0000000b15ac7c12 */ /* 0x000fe2000f8e96ac */
[----:B------:R-:W-:-:S04]  /*4af0*/  IMAD.WIDE.U32 R22, R6, -0x2daee0ad, RZ ;  /* 0xd2511f5306167825 */ /* 0x000fc800078e00ff */
[----:B------:R-:W-:Y:S01]  /*4b00*/  IMAD.WIDE.U32 R172, R172, -0x2daee0ad, RZ ;  /* 0xd2511f53acac7825 */ /* 0x000fe200078e00ff */
[----:B------:R-:W-:Y:S01]  /*4b10*/  LOP3.LUT R176, R23, UR10, R176, 0x96, !PT ;  /* 0x0000000a17b07c12 */ /* 0x000fe2000f8e96b0 */
[----:B------:R-:W-:Y:S02]  /*4b20*/  MUFU.EX2 R239, R239 ;  /* 0x000000ef00ef7308 */ /* 0x000fe40000000800 */
[--C-:B------:R-:W-:Y:S01]  /*4b30*/  FFMA.FTZ R237, R43, c[0x0][0x23c], -R229.reuse ;  /* 0x00008f002bed7a23 */ /* 0x100fe200000108e5 */
[----:B------:R-:W-:Y:S01]  /*4b40*/  LOP3.LUT R174, R173, UR8, R22, 0x96, !PT ;  /* 0x00000008adae7c12 */ /* 0x000fe2000f8e9616 */
[--C-:B------:R-:W-:Y:S02]  /*4b50*/  FFMA.FTZ R226, R38, c[0x0][0x23c], -R229.reuse ;  /* 0x00008f0026e27a23 */ /* 0x100fe400000108e5 */
[----:B------:R-:W-:Y:S02]  /*4b60*/  FFMA.FTZ R227, R39, c[0x0][0x23c], -R229 ;  /* 0x00008f0027e37a23 */ /* 0x000fe400000108e5 */
[----:B------:R-:W-:Y:S01]  /*4b70*/  IMAD.WIDE.U32 R174, R174, -0x326172a9, RZ ;  /* 0xcd9e8d57aeae7825 */ /* 0x000fe200078e00ff */
[----:B------:R-:W1:Y:S03]  /*4b80*/  MUFU.EX2 R237, R237 ;  /* 0x000000ed00ed7308 */ /* 0x000e660000000800 */
[----:B------:R-:W-:Y:S01]  /*4b90*/  IMAD.WIDE.U32 R176, R176, -0x326172a9, RZ ;  /* 0xcd9e8d57b0b07825 */ /* 0x000fe200078e00ff */
[----:B------:R-:W-:-:S02]  /*4ba0*/  LOP3.LUT R6, R174, 0xffff, RZ, 0xc0, !PT ;  /* 0x0000ffffae067812 */ /* 0x000fc400078ec0ff */
[----:B------:R-:W-:Y:S01]  /*4bb0*/  LOP3.LUT R21, R174, 0xff, RZ, 0xc0, !PT ;  /* 0x000000ffae157812 */ /* 0x000fe200078ec0ff */
[--C-:B------:R-:W-:Y:S01]  /*4bc0*/  FFMA.FTZ R231, R36, c[0x0][0x23c], -R240.reuse ;  /* 0x00008f0024e77a23 */ /* 0x100fe200000108f0 */
[----:B------:R-:W-:Y:S01]  /*4bd0*/  MUFU.EX2 R226, R226 ;  /* 0x000000e200e27308 */ /* 0x000fe20000000800 */
[----:B------:R-:W-:Y:S01]  /*4be0*/  FFMA.FTZ R230, R37, c[0x0][0x23c], -R240 ;  /* 0x00008f0025e67a23 */ /* 0x000fe200000108f0 */
[----:B------:R-:W-:Y:S01]  /*4bf0*/  SHF.R.U32.HI R6, RZ, 0x8, R6 ;  /* 0x00000008ff067819 */ /* 0x000fe20000011606 */
[----:B------:R-:W-:Y:S01]  /*4c00*/  FFMA.FTZ R235, R40, c[0x0][0x23c], -R240 ;  /* 0x00008f0028eb7a23 */ /* 0x000fe200000108f0 */
[----:B------:R-:W-:Y:S01]  /*4c10*/  LOP3.LUT R25, R175, UR35, R176, 0x96, !PT ;  /* 0x00000023af197c12 */ /* 0x000fe2000f8e96b0 */
[----:B------:R-:W-:Y:S01]  /*4c20*/  FFMA.FTZ R228, R41, c[0x0][0x23c], -R240 ;  /* 0x00008f0029e47a23 */ /* 0x000fe200000108f0 */
[----:B------:R-:W-:Y:S01]  /*4c30*/  PRMT R21, R21, 0x5410, R6 ;  /* 0x0000541015157816 */ /* 0x000fe20000000006 */
[--C-:B------:R-:W-:Y:S01]  /*4c40*/  FFMA.FTZ R127, R35, c[0x0][0x23c], -R229.reuse ;  /* 0x00008f00237f7a23 */ /* 0x100fe200000108e5 */
[----:B------:R-:W2:Y:S01]  /*4c50*/  MUFU.EX2 R227, R227 ;  /* 0x000000e300e37308 */ /* 0x000ea20000000800 */
[----:B------:R-:W-:Y:S01]  /*4c60*/  LOP3.LUT R20, R177, UR9, R20, 0x96, !PT ;  /* 0x00000009b1147c12 */ /* 0x000fe2000f8e9614 */
[----:B------:R-:W-:Y:S01]  /*4c70*/  FFMA.FTZ R123, R34, c[0x0][0x23c], -R229 ;  /* 0x00008f00227b7a23 */ /* 0x000fe200000108e5 */
[----:B------:R-:W-:Y:S01]  /*4c80*/  SHF.R.U32.HI R6, RZ, 0x10, R174 ;  /* 0x00000010ff067819 */ /* 0x000fe200000116ae */
[--C-:B------:R-:W-:Y:S01]  /*4c90*/  FFMA.FTZ R232, R24, c[0x0][0x23c], -R240.reuse ;  /* 0x00008f0018e87a23 */ /* 0x100fe200000108f0 */
[--C-:B------:R-:W-:Y:S01]  /*4ca0*/  SHF.R.U32.HI R22, RZ, 0x10, R25.reuse ;  /* 0x00000010ff167819 */ /* 0x100fe20000011619 */
[----:B------:R-:W-:Y:S01]  /*4cb0*/  IMAD.WIDE.U32 R214, R20, -0x2daee0ad, RZ ;  /* 0xd2511f5314d67825 */ /* 0x000fe200078e00ff */
[C---:B------:R-:W-:Y:S01]  /*4cc0*/  LOP3.LUT R26, R25.reuse, 0xffff, RZ, 0xc0, !PT ;  /* 0x0000ffff191a7812 */ /* 0x040fe200078ec0ff */
[----:B------:R-:W-:Y:S01]  /*4cd0*/  MUFU.EX2 R231, R231 ;  /* 0x000000e700e77308 */ /* 0x000fe20000000800 */
[----:B------:R-:W-:Y:S01]  /*4ce0*/  LOP3.LUT R23, R25, 0xff, RZ, 0xc0, !PT ;  /* 0x000000ff19177812 */ /* 0x000fe200078ec0ff */
[----:B------:R-:W-:Y:S01]  /*4cf0*/  FFMA.FTZ R233, R7, c[0x0][0x23c], -R240 ;  /* 0x00008f0007e97a23 */ /* 0x000fe200000108f0 */
[----:B------:R-:W-:Y:S01]  /*4d00*/  SHF.R.U32.HI R27, RZ, 0x18, R174 ;  /* 0x00000018ff1b7819 */ /* 0x000fe200000116ae */
[--C-:B------:R-:W-:Y:S01]  /*4d10*/  HSET2.LE.AND R21, R21, R236.reuse, PT ;  /* 0x000000ec15157233 */ /* 0x100fe20003803000 */
[----:B------:R-:W-:Y:S01]  /*4d20*/  LOP3.LUT R6, R6, 0xff, RZ, 0xc0, !PT ;  /* 0x000000ff06067812 */ /* 0x000fe200078ec0ff */
[--C-:B------:R-:W-:Y:S01]  /*4d30*/  FFMA.FTZ R234, R28, c[0x0][0x23c], -R240.reuse ;  /* 0x00008f001cea7a23 */ /* 0x100fe200000108f0 */
[----:B------:R-:W-:Y:S01]  /*4d40*/  SHF.R.U32.HI R25, RZ, 0x18, R25 ;  /* 0x00000018ff197819 */ /* 0x000fe20000011619 */
[----:B------:R-:W3:Y:S01]  /*4d50*/  MUFU.EX2 R230, R230 ;  /* 0x000000e600e67308 */ /* 0x000ee20000000800 */
[----:B------:R-:W-:Y:S01]  /*4d60*/  LOP3.LUT R22, R22, 0xff, RZ, 0xc0, !PT ;  /* 0x000000ff16167812 */ /* 0x000fe200078ec0ff */
[----:B------:R-:W-:Y:S01]  /*4d70*/  FFMA.FTZ R171, R29, c[0x0][0x23c], -R240 ;  /* 0x00008f001dab7a23 */ /* 0x000fe200000108f0 */
[----:B-1----:R-:W-:Y:S01]  /*4d80*/  F2FP.PACK_AB R238, R237, R239 ;  /* 0x000000efedee723e */ /* 0x002fe200000000ff */
[--C-:B------:R-:W-:Y:S01]  /*4d90*/  FFMA.FTZ R126, R30, c[0x0][0x23c], -R229.reuse ;  /* 0x00008f001e7e7a23 */ /* 0x100fe200000108e5 */
[----:B--2---:R-:W-:Y:S01]  /*4da0*/  F2FP.PACK_AB R165, R227, R226 ;  /* 0x000000e2e3a5723e */ /* 0x004fe200000000ff */
[----:B------:R-:W-:Y:S01]  /*4db0*/  FFMA.FTZ R170, R31, c[0x0][0x23c], -R229 ;  /* 0x00008f001faa7a23 */ /* 0x000fe200000108e5 */
[----:B------:R-:W-:Y:S01]  /*4dc0*/  PRMT R6, R6, 0x5410, R27 ;  /* 0x0000541006067816 */ /* 0x000fe2000000001b */
[----:B------:R-:W-:Y:S01]  /*4dd0*/  MUFU.EX2 R235, R235 ;  /* 0x000000eb00eb7308 */ /* 0x000fe20000000800 */
[----:B------:R-:W-:Y:S01]  /*4de0*/  PRMT R22, R22, 0x5410, R25 ;  /* 0x0000541016167816 */ /* 0x000fe20000000019 */
[----:B------:R-:W-:Y:S01]  /*4df0*/  LDSM.16.MT88.4 R28, [R204+0x18800] ;  /* 0x01880000cc1c783b */ /* 0x000fe20000004200 */
[----:B------:R-:W-:Y:S01]  /*4e00*/  PRMT R32, R238, 0x7632, R32 ;  /* 0x00007632ee207816 */ /* 0x000fe20000000020 */
[--C-:B------:R-:W-:Y:S01]  /*4e10*/  HSET2.LE.AND R131, R6, R236.reuse, PT ;  /* 0x000000ec06837233 */ /* 0x100fe20003803000 */
[----:B------:R-:W-:Y:S01]  /*4e20*/  LOP3.LUT R4, R214, 0xffff, RZ, 0xc0, !PT ;  /* 0x0000ffffd6047812 */ /* 0x000fe200078ec0ff */
[--C-:B------:R-:W-:Y:S01]  /*4e30*/  HSET2.LE.AND R22, R22, R236.reuse, PT ;  /* 0x000000ec16167233 */ /* 0x100fe20003803000 */
[----:B------:R-:W-:Y:S01]  /*4e40*/  PRMT R35, R165, 0x7632, R35 ;  /* 0x00007632a5237816 */ /* 0x000fe20000000023 */
[----:B------:R-:W1:Y:S01]  /*4e50*/  MUFU.EX2 R228, R228 ;  /* 0x000000e400e47308 */ /* 0x000e620000000800 */
[----:B------:R-:W-:Y:S01]  /*4e60*/  SHF.R.U32.HI R26, RZ, 0x8, R26 ;  /* 0x00000008ff1a7819 */ /* 0x000fe2000001161a */
[----:B------:R-:W-:Y:S01]  /*4e70*/  LDSM.16.MT88.4 R40, [R204+0x1a000] ;  /* 0x01a00000cc28783b */ /* 0x000fe20000004200 */
[----:B---3--:R-:W-:Y:S01]  /*4e80*/  F2FP.PACK_AB R34, R230, R231 ;  /* 0x000000e7e622723e */ /* 0x008fe200000000ff */
[----:B------:R-:W-:Y:S01]  /*4e90*/  FFMA.FTZ R225, R103, c[0x0][0x23c], -R240 ;  /* 0x00008f0067e17a23 */ /* 0x000fe200000108f0 */
[----:B------:R-:W-:Y:S01]  /*4ea0*/  PRMT R129, R238, 0x5410, R32 ;  /* 0x00005410ee817816 */ /* 0x000fe20000000020 */
[----:B------:R-:W-:Y:S01]  /*4eb0*/  FFMA.FTZ R224, R102, c[0x0][0x23c], -R240 ;  /* 0x00008f0066e07a23 */ /* 0x000fe200000108f0 */
[----:B------:R-:W-:Y:S01]  /*4ec0*/  SHF.R.U32.HI R6, RZ, 0x8, R4 ;  /* 0x00000008ff067819 */ /* 0x000fe20000011604 */
[----:B------:R-:W-:Y:S01]  /*4ed0*/  MUFU.EX2 R232, R232 ;  /* 0x000000e800e87308 */ /* 0x000fe20000000800 */
[----:B------:R-:W-:Y:S01]  /*4ee0*/  SHF.R.U32.HI R5, RZ, 0x10, R214 ;  /* 0x00000010ff057819 */ /* 0x000fe200000116d6 */
[----:B------:R-:W-:Y:S01]  /*4ef0*/  FFMA.FTZ R219, R101, c[0x0][0x23c], -R229 ;  /* 0x00008f0065db7a23 */ /* 0x000fe200000108e5 */
[----:B------:R-:W-:Y:S01]  /*4f00*/  PRMT R4, R165, 0x5410, R35 ;  /* 0x00005410a5047816 */ /* 0x000fe20000000023 */
[----:B------:R-:W-:Y:S01]  /*4f10*/  FFMA.FTZ R218, R100, c[0x0][0x23c], -R229 ;  /* 0x00008f0064da7a23 */ /* 0x000fe200000108e5 */
[----:B------:R-:W-:Y:S01]  /*4f20*/  PRMT R23, R23, 0x5410, R26 ;  /* 0x0000541017177816 */ /* 0x000fe2000000001a */
[----:B------:R-:W-:Y:S01]  /*4f30*/  FFMA.FTZ R223, R99, c[0x0][0x23c], -R240 ;  /* 0x00008f0063df7a23 */ /* 0x000fe200000108f0 */
[----:B------:R-:W-:Y:S01]  /*4f40*/  PRMT R33, R34, 0x7632, R33 ;  /* 0x0000763222217816 */ /* 0x000fe20000000021 */
[----:B------:R-:W2:Y:S01]  /*4f50*/  MUFU.EX2 R233, R233 ;  /* 0x000000e900e97308 */ /* 0x000ea20000000800 */
[----:B-1----:R-:W-:Y:S01]  /*4f60*/  F2FP.PACK_AB R125, R228, R235 ;  /* 0x000000ebe47d723e */ /* 0x002fe200000000ff */
[----:B------:R-:W-:Y:S01]  /*4f70*/  HSET2.LE.AND R23, R23, R236, PT ;  /* 0x000000ec17177233 */ /* 0x000fe20003803000 */
[----:B------:R-:W-:Y:S01]  /*4f80*/  LOP3.LUT R129, R22, R129, RZ, 0xc0, !PT ;  /* 0x0000008116817212 */ /* 0x000fe200078ec0ff */
[----:B------:R-:W-:Y:S01]  /*4f90*/  LDSM.16.MT88.4 R24, [R202+0x18800] ;  /* 0x01880000ca18783b */ /* 0x000fe20000004200 */
[----:B------:R-:W-:Y:S01]  /*4fa0*/  SHF.R.U32.HI R22, RZ, 0x18, R214 ;  /* 0x00000018ff167819 */ /* 0x000fe200000116d6 */
[----:B------:R-:W-:Y:S01]  /*4fb0*/  FFMA.FTZ R222, R98, c[0x0][0x23c], -R240 ;  /* 0x00008f0062de7a23 */ /* 0x000fe200000108f0 */
[----:B------:R-:W-:Y:S01]  /*4fc0*/  LOP3.LUT R5, R5, 0xff, RZ, 0xc0, !PT ;  /* 0x000000ff05057812 */ /* 0x000fe200078ec0ff */
[----:B------:R-:W-:Y:S01]  /*4fd0*/  MUFU.EX2 R123, R123 ;  /* 0x0000007b007b7308 */ /* 0x000fe20000000800 */
[----:B------:R-:W-:Y:S01]  /*4fe0*/  LOP3.LUT R131, R131, R4, RZ, 0xc0, !PT ;  /* 0x0000000483837212 */ /* 0x000fe200078ec0ff */
[----:B------:R-:W-:Y:S01]  /*4ff0*/  FFMA.FTZ R217, R97, c[0x0][0x23c], -R229 ;  /* 0x00008f0061d97a23 */ /* 0x000fe200000108e5 */
[----:B------:R-:W-:Y:S01]  /*5000*/  PRMT R124, R125, 0x7632, R124 ;  /* 0x000076327d7c7816 */ /* 0x000fe2000000007c */
[----:B------:R-:W-:Y:S01]  /*5010*/  FFMA.FTZ R221, R95, c[0x0][0x23c], -R240 ;  /* 0x00008f005fdd7a23 */ /* 0x000fe200000108f0 */
[----:B------:R-:W-:Y:S01]  /*5020*/  LOP3.LUT R4, R215, UR7, R172, 0x96, !PT ;  /* 0x00000007d7047c12 */ /* 0x000fe2000f8e96ac */
[----:B------:R-:W-:Y:S01]  /*5030*/  FFMA.FTZ R220, R94, c[0x0][0x23c], -R240 ;  /* 0x00008f005edc7a23 */ /* 0x000fe200000108f0 */
[----:B------:R-:W-:Y:S01]  /*5040*/  PRMT R130, R34, 0x5410, R33 ;  /* 0x0000541022827816 */ /* 0x000fe20000000021 */
[----:B------:R-:W1:Y:S01]  /*5050*/  MUFU.EX2 R127, R127 ;  /* 0x0000007f007f7308 */ /* 0x000e620000000800 */
[----:B------:R-:W-:-:S02]  /*5060*/  PRMT R22, R5, 0x5410, R22 ;  /* 0x0000541005167816 */ /* 0x000fc40000000016 */
[----:B------:R-:W-:Y:S02]  /*5070*/  PRMT R128, R125, 0x5410, R124 ;  /* 0x000054107d807816 */ /* 0x000fe4000000007c */
[C---:B------:R-:W-:Y:S02]  /*5080*/  LOP3.LUT R5, R4.reuse, 0xffff, RZ, 0xc0, !PT ;  /* 0x0000ffff04057812 */ /* 0x040fe400078ec0ff */
[----:B------:R-:W-:Y:S01]  /*5090*/  SHF.R.U32.HI R20, RZ, 0x10, R4 ;  /* 0x00000010ff147819 */ /* 0x000fe20000011604 */
[----:B------:R-:W-:Y:S01]  /*50a0*/  MUFU.EX2 R234, R234 ;  /* 0x000000ea00ea7308 */ /* 0x000fe20000000800 */
[----:B------:R-:W-:Y:S02]  /*50b0*/  LOP3.LUT R130, R21, R130, RZ, 0xc0, !PT ;  /* 0x0000008215827212 */ /* 0x000fe400078ec0ff */
[----:B------:R-:W-:Y:S02]  /*50c0*/  LOP3.LUT R21, R4, 0xff, RZ, 0xc0, !PT ;  /* 0x000000ff04157812 */ /* 0x000fe400078ec0ff */
[----:B------:R-:W-:-:S02]  /*50d0*/  LOP3.LUT R128, R23, R128, RZ, 0xc0, !PT ;  /* 0x0000008017807212 */ /* 0x000fc400078ec0ff */
[----:B------:R-:W-:Y:S01]  /*50e0*/  SHF.R.U32.HI R5, RZ, 0x8, R5 ;  /* 0x00000008ff057819 */ /* 0x000fe20000011605 */
[----:B------:R-:W3:Y:S01]  /*50f0*/  MUFU.EX2 R171, R171 ;  /* 0x000000ab00ab7308 */ /* 0x000ee20000000800 */
[----:B------:R-:W-:Y:S02]  /*5100*/  SHF.R.U32.HI R4, RZ, 0x18, R4 ;  /* 0x00000018ff047819 */ /* 0x000fe40000011604 */
[----:B------:R-:W-:Y:S01]  /*5110*/  LOP3.LUT R23, R214, 0xff, RZ, 0xc0, !PT ;  /* 0x000000ffd6177812 */ /* 0x000fe200078ec0ff */
[----:B------:R-:W-:Y:S01]  /*5120*/  HMMA.16816.F32 R148, R128, R152, RZ ;  /* 0x000000988094723c */ /* 0x000fe200000018ff */
[----:B------:R-:W-:Y:S02]  /*5130*/  LOP3.LUT R20, R20, 0xff, RZ, 0xc0, !PT ;  /* 0x000000ff14147812 */ /* 0x000fe400078ec0ff */
[----:B------:R-:W-:Y:S01]  /*5140*/  PRMT R23, R23, 0x5410, R6 ;  /* 0x0000541017177816 */ /* 0x000fe20000000006 */
[----:B------:R-:W-:Y:S01]  /*5150*/  MUFU.EX2 R126, R126 ;  /* 0x0000007e007e7308 */ /* 0x000fe20000000800 */
[----:B------:R-:W-:-:S02]  /*5160*/  PRMT R21, R21, 0x5410, R5 ;  /* 0x0000541015157816 */ /* 0x000fc40000000005 */
[----:B------:R-:W-:Y:S01]  /*5170*/  PRMT R20, R20, 0x5410, R4 ;  /* 0x0000541014147816 */ /* 0x000fe20000000004 */
[C---:B------:R-:W-:Y:S01]  /*5180*/  HMMA.16816.F32 R152, R128.reuse, R154, RZ ;  /* 0x0000009a8098723c */ /* 0x040fe200000018ff */
[----:B------:R-:W4:Y:S01]  /*5190*/  LDSM.16.MT88.4 R4, [R201+0x18800] ;  /* 0x01880000c904783b */ /* 0x000f220000004200 */
[----:B--2---:R-:W-:Y:S01]  /*51a0*/  F2FP.PACK_AB R167, R233, R232 ;  /* 0x000000e8e9a7723e */ /* 0x004fe200000000ff */
[--C-:B------:R-:W-:Y:S01]  /*51b0*/  HSET2.LE.AND R36, R21, R236.reuse, PT ;  /* 0x000000ec15247233 */ /* 0x100fe20003803000 */
[----:B------:R-:W2:Y:S01]  /*51c0*/  MUFU.EX2 R170, R170 ;  /* 0x000000aa00aa7308 */ /* 0x000ea20000000800 */
[----:B-1----:R-:W-:Y:S01]  /*51d0*/  F2FP.PACK_AB R169, R127, R123 ;  /* 0x0000007b7fa9723e */ /* 0x002fe200000000ff */
[----:B------:R-:W-:Y:S01]  /*51e0*/  HSET2.LE.AND R21, R20, R236, PT ;  /* 0x000000ec14157233 */ /* 0x000fe20003803000 */
[----:B------:R-:W-:Y:S01]  /*51f0*/  PRMT R166, R167, 0x7632, R166 ;  /* 0x00007632a7a67816 */ /* 0x000fe200000000a6 */
[----:B------:R-:W-:Y:S01]  /*5200*/  HMMA.16816.F32 R132, R128, R136, RZ ;  /* 0x000000888084723c */ /* 0x000fe200000018ff */
[----:B------:R-:W-:-:S02]  /*5210*/  PRMT R168, R169, 0x7632, R168 ;  /* 0x00007632a9a87816 */ /* 0x000fc400000000a8 */
[----:B------:R-:W-:Y:S01]  /*5220*/  PRMT R20, R167, 0x5410, R166 ;  /* 0x00005410a7147816 */ /* 0x000fe200000000a6 */
[----:B------:R-:W-:Y:S01]  /*5230*/  MUFU.EX2 R225, R225 ;  /* 0x000000e100e17308 */ /* 0x000fe20000000800 */
[----:B---3--:R-:W-:Y:S02]  /*5240*/  F2FP.PACK_AB R211, R171, R234 ;  /* 0x000000eaabd3723e */ /* 0x008fe400000000ff */
[----:B------:R-:W-:Y:S01]  /*5250*/  LOP3.LUT R20, R36, R20, RZ, 0xc0, !PT ;  /* 0x0000001424147212 */ /* 0x000fe200078ec0ff */
[----:B------:R-:W-:Y:S01]  /*5260*/  HMMA.16816.F32 R136, R128, R138, RZ ;  /* 0x0000008a8088723c */ /* 0x000fe200000018ff */
[----:B------:R-:W-:Y:S02]  /*5270*/  PRMT R36, R169, 0x5410, R168 ;  /* 0x00005410a9247816 */ /* 0x000fe400000000a8 */
[----:B------:R-:W-:Y:S01]  /*5280*/  PRMT R183, R211, 0x7632, R183 ;  /* 0x00007632d3b77816 */ /* 0x000fe200000000b7 */
[----:B------:R-:W-:Y:S01]  /*5290*/  MUFU.EX2 R224, R224 ;  /* 0x000000e000e07308 */ /* 0x000fe20000000800 */
[----:B--2---:R-:W-:-:S02]  /*52a0*/  F2FP.PACK_AB R213, R170, R126 ;  /* 0x0000007eaad5723e */ /* 0x004fc400000000ff */
[----:B------:R-:W-:Y:S01]  /*52b0*/  LOP3.LUT R21, R21, R36, RZ, 0xc0, !PT ;  /* 0x0000002415157212 */ /* 0x000fe200078ec0ff */
[--C-:B------:R-:W-:Y:S01]  /*52c0*/  HSET2.LE.AND R36, R23, R236.reuse, PT ;  /* 0x000000ec17247233 */ /* 0x100fe20003803000 */
[----:B------:R-:W-:Y:S01]  /*52d0*/  PRMT R212, R213, 0x7632, R212 ;  /* 0x00007632d5d47816 */ /* 0x000fe200000000d4 */
[----:B------:R-:W-:Y:S01]  /*52e0*/  HSET2.LE.AND R23, R22, R236, PT ;  /* 0x000000ec16177233 */ /* 0x000fe20003803000 */
[----:B------:R-:W-:Y:S01]  /*52f0*/  PRMT R22, R211, 0x5410, R183 ;  /* 0x00005410d3167816 */ /* 0x000fe200000000b7 */
[----:B------:R-:W-:Y:S01]  /*5300*/  HMMA.16816.F32 R140, R128, R144, RZ ;  /* 0x00000090808c723c */ /* 0x000fe200000018ff */
[----:B------:R-:W-:Y:S02]  /*5310*/  MUFU.EX2 R219, R219 ;  /* 0x000000db00db7308 */ /* 0x000fe40000000800 */
[----:B------:R-:W-:Y:S02]  /*5320*/  LOP3.LUT R22, R36, R22, RZ, 0xc0, !PT ;  /* 0x0000001624167212 */ /* 0x000fe400078ec0ff */
[----:B------:R-:W-:-:S03]  /*5330*/  PRMT R36, R213, 0x5410, R212 ;  /* 0x00005410d5247816 */ /* 0x000fc600000000d4 */
[----:B------:R-:W-:Y:S01]  /*5340*/  HMMA.16816.F32 R144, R128, R146, RZ ;  /* 0x000000928090723c */ /* 0x000fe200000018ff */
[----:B------:R-:W-:Y:S01]  /*5350*/  LOP3.LUT R23, R23, R36, RZ, 0xc0, !PT ;  /* 0x0000002417177212 */ /* 0x000fe200078ec0ff */
[----:B------:R-:W1:Y:S06]  /*5360*/  MUFU.EX2 R218, R218 ;  /* 0x000000da00da7308 */ /* 0x000e6c0000000800 */
[C---:B----4-:R-:W-:Y:S02]  /*5370*/  HMMA.16816.F32 R148, R20.reuse, R4, R148 ;  /* 0x000000041494723c */ /* 0x050fe40000001894 */
[----:B------:R-:W-:Y:S06]  /*5380*/  MUFU.EX2 R223, R223 ;  /* 0x000000df00df7308 */ /* 0x000fec0000000800 */
[C---:B------:R-:W-:Y:S01]  /*5390*/  HMMA.16816.F32 R152, R20.reuse, R6, R152 ;  /* 0x000000061498723c */ /* 0x040fe20000001898 */
[----:B------:R-:W2:Y:S01]  /*53a0*/  LDSM.16.MT88.4 R4, [R204+0x1a800] ;  /* 0x01a80000cc04783b */ /* 0x000ea20000004200 */
[----:B-1----:R-:W-:Y:S01]  /*53b0*/  F2FP.PACK_AB R182, R218, R219 ;  /* 0x000000dbdab6723e */ /* 0x002fe200000000ff */
[----:B------:R-:W1:Y:S05]  /*53c0*/  MUFU.EX2 R222, R222 ;  /* 0x000000de00de7308 */ /* 0x000e6a0000000800 */
[C---:B------:R-:W-:Y:S03]  /*53d0*/  HMMA.16816.F32 R132, R20.reuse, R28, R132 ;  /* 0x0000001c1484723c */ /* 0x040fe60000001884 */
[----:B------:R-:W-:Y:S05]  /*53e0*/  MUFU.EX2 R217, R217 ;  /* 0x000000d900d97308 */ /* 0x000fea0000000800 */
[----:B------:R-:W-:Y:S01]  /*53f0*/  HMMA.16816.F32 R136, R20, R30, R136 ;  /* 0x0000001e1488723c */ /* 0x000fe20000001888 */
[----:B------:R-:W3:Y:S02]  /*5400*/  LDSM.16.MT88.4 R28, [R200+0x18800] ;  /* 0x01880000c81c783b */ /* 0x000ee40000004200 */
[----:B------:R-:W-:Y:S05]  /*5410*/  MUFU.EX2 R221, R221 ;  /* 0x000000dd00dd7308 */ /* 0x000fea0000000800 */
[C---:B------:R-:W-:Y:S03]  /*5420*/  HMMA.16816.F32 R36, R128.reuse, R40, RZ ;  /* 0x000000288024723c */ /* 0x040fe600000018ff */
[----:B------:R-:W-:Y:S05]  /*5430*/  MUFU.EX2 R220, R220 ;  /* 0x000000dc00dc7308 */ /* 0x000fea0000000800 */
[----:B------:R-:W-:Y:S08]  /*5440*/  HMMA.16816.F32 R40, R128, R42, RZ ;  /* 0x0000002a8028723c */ /* 0x000ff000000018ff */
[C---:B------:R-:W-:Y:S08]  /*5450*/  HMMA.16816.F32 R140, R20.reuse, R24, R140 ;  /* 0x00000018148c723c */ /* 0x040ff0000000188c */
[----:B------:R-:W-:Y:S01]  /*5460*/  HMMA.16816.F32 R144, R20, R26, R144 ;  /* 0x0000001a1490723c */ /* 0x000fe20000001890 */
[----:B------:R-:W4:Y:S07]  /*5470*/  LDSM.16.MT88.4 R24, [R201+0x1a800] ;  /* 0x01a80000c918783b */ /* 0x000f2e0000004200 */
[C---:B------:R-:W-:Y:S08]  /*5480*/  HMMA.16816.F32 R156, R128.reuse, R160, RZ ;  /* 0x000000a0809c723c */ /* 0x040ff000000018ff */
[----:B------:R-:W-:Y:S08]  /*5490*/  HMMA.16816.F32 R160, R128, R162, RZ ;  /* 0x000000a280a0723c */ /* 0x000ff000000018ff */
[C---:B--2---:R-:W-:Y:S08]  /*54a0*/  HMMA.16816.F32 R36, R20.reuse, R4, R36 ;  /* 0x000000041424723c */ /* 0x044ff00000001824 */
[----:B------:R-:W-:Y:S01]  /*54b0*/  HMMA.16816.F32 R40, R20, R6, R40 ;  /* 0x000000061428723c */ /* 0x000fe20000001828 */
[----:B------:R-:W2:Y:S07]  /*54c0*/  LDSM.16.MT88.4 R4, [R204+0x1c800] ;  /* 0x01c80000cc04783b */ /* 0x000eae0000004200 */
[C---:B------:R-:W-:Y:S08]  /*54d0*/  HMMA.16816.F32 R52, R128.reuse, R56, RZ ;  /* 0x000000388034723c */ /* 0x040ff000000018ff */
[C---:B------:R-:W-:Y:S08]  /*54e0*/  HMMA.16816.F32 R56, R128.reuse, R58, RZ ;  /* 0x0000003a8038723c */ /* 0x040ff000000018ff */
[C---:B------:R-:W-:Y:S08]  /*54f0*/  HMMA.16816.F32 R44, R128.reuse, R48, RZ ;  /* 0x00000030802c723c */ /* 0x040ff000000018ff */
[----:B------:R-:W-:Y:S08]  /*5500*/  HMMA.16816.F32 R48, R128, R50, RZ ;  /* 0x000000328030723c */ /* 0x000ff000000018ff */
[C---:B---3--:R-:W-:Y:S08]  /*5510*/  HMMA.16816.F32 R156, R20.reuse, R28, R156 ;  /* 0x0000001c149c723c */ /* 0x048ff0000000189c */
[----:B------:R-:W-:Y:S01]  /*5520*/  HMMA.16816.F32 R160, R20, R30, R160 ;  /* 0x0000001e14a0723c */ /* 0x000fe200000018a0 */
[----:B------:R-:W3:Y:S07]  /*5530*/  LDSM.16.MT88.4 R28, [R200+0x1a800] ;  /* 0x01a80000c81c783b */ /* 0x000eee0000004200 */
[C---:B------:R-:W-:Y:S08]  /*5540*/  HMMA.16816.F32 R68, R128.reuse, R72, RZ ;  /* 0x000000488044723c */ /* 0x040ff000000018ff */
[----:B------:R-:W-:Y:S08]  /*5550*/  HMMA.16816.F32 R72, R128, R74, RZ ;  /* 0x0000004a8048723c */ /* 0x000ff000000018ff */
[C---:B----4-:R-:W-:Y:S08]  /*5560*/  HMMA.16816.F32 R52, R20.reuse, R24, R52 ;  /* 0x000000181434723c */ /* 0x050ff00000001834 */
[C---:B------:R-:W-:Y:S01]  /*5570*/  HMMA.16816.F32 R56, R20.reuse, R26, R56 ;  /* 0x0000001a1438723c */ /* 0x040fe20000001838 */
[----:B------:R-:W4:Y:S07]  /*5580*/  LDSM.16.MT88.4 R24, [R202+0x1c800] ;  /* 0x01c80000ca18783b */ /* 0x000f2e0000004200 */
[C---:B------:R-:W-:Y:S08]  /*5590*/  HMMA.16816.F32 R44, R20.reuse, R60, R44 ;  /* 0x0000003c142c723c */ /* 0x040ff0000000182c */
[----:B------:R-:W-:Y:S08]  /*55a0*/  HMMA.16816.F32 R48, R20, R62, R48 ;  /* 0x0000003e1430723c */ /* 0x000ff00000001830 */
[----:B------:R-:W-:Y:S08]  /*55b0*/  HMMA.16816.F32 R60, R128, R64, RZ ;  /* 0x00000040803c723c */ /* 0x000ff000000018ff */
[C---:B--2---:R-:W-:Y:S08]  /*55c0*/  HMMA.16816.F32 R68, R20.reuse, R4, R68 ;  /* 0x000000041444723c */ /* 0x044ff00000001844 */
[----:B------:R-:W-:Y:S01]  /*55d0*/  HMMA.16816.F32 R72, R20, R6, R72 ;  /* 0x000000061448723c */ /* 0x000fe20000001848 */
[----:B------:R-:W2:Y:S07]  /*55e0*/  LDSM.16.MT88.4 R4, [R201+0x1c800] ;  /* 0x01c80000c904783b */ /* 0x000eae0000004200 */
[----:B------:R-:W-:Y:S08]  /*55f0*/  HMMA.16816.F32 R76, R128, R80, RZ ;  /* 0x00000050804c723c */ /* 0x000ff000000018ff */
[----:B---3--:R-:W-:Y:S07]  /*5600*/  HMMA.16816.F32 R60, R20, R28, R60 ;  /* 0x0000001c143c723c */ /* 0x008fee000000183c */
[----:B------:R-:W-:Y:S01]  /*5610*/  IMAD.WIDE.U32 R28, R84, -0x326172a9, RZ ;  /* 0xcd9e8d57541c7825 */ /* 0x000fe200078e00ff */
[----:B------:R-:W-:Y:S04]  /*5620*/  HMMA.16816.F32 R80, R128, R82, RZ ;  /* 0x000000528050723c */ /* 0x000fe800000018ff */
[----:B------:R-:W-:-:S02]  /*5630*/  LOP3.LUT R180, R29, UR34, R180, 0x96, !PT ;  /* 0x000000221db47c12 */ /* 0x000fc4000f8e96b4 */
[----:B------:R-:W-:Y:S02]  /*5640*/  LOP3.LUT R28, R19, UR15, R28, 0x96, !PT ;  /* 0x0000000f131c7c12 */ /* 0x000fe4000f8e961c */
[----:B------:R-:W-:Y:S01]  /*5650*/  HMMA.16816.F32 R84, R128, R88, RZ ;  /* 0x000000588054723c */ /* 0x000fe200000018ff */
[----:B------:R-:W-:-:S05]  /*5660*/  IMAD.WIDE.U32 R180, R180, -0x2daee0ad, RZ ;  /* 0xd2511f53b4b47825 */ /* 0x000fca00078e00ff */
[----:B------:R-:W-:Y:S02]  /*5670*/  LOP3.LUT R179, R181, UR14, R178, 0x96, !PT ;  /* 0x0000000eb5b37c12 */ /* 0x000fe4000f8e96b2 */
[C---:B----4-:R-:W-:Y:S07]  /*5680*/  HMMA.16816.F32 R76, R20.reuse, R24, R76 ;  /* 0x00000018144c723c */ /* 0x050fee000000184c */
[----:B------:R-:W-:Y:S01]  /*5690*/  IMAD.WIDE.U32 R24, R28, -0x2daee0ad, RZ ;  /* 0xd2511f531c187825 */ /* 0x000fe200078e00ff */
[----:B------:R-:W-:Y:S03]  /*56a0*/  HMMA.16816.F32 R80, R20, R26, R80 ;  /* 0x0000001a1450723c */ /* 0x000fe60000001850 */
[----:B------:R-:W-:Y:S01]  /*56b0*/  IMAD.WIDE.U32 R28, R179, -0x326172a9, RZ ;  /* 0xcd9e8d57b31c7825 */ /* 0x000fe200078e00ff */
[----:B------:R-:W-:-:S04]  /*56c0*/  LOP3.LUT R178, R25, UR12, R180, 0x96, !PT ;  /* 0x0000000c19b27c12 */ /* 0x000fc8000f8e96b4 */
[----:B--2---:R-:W-:Y:S01]  /*56d0*/  HMMA.16816.F32 R84, R20, R4, R84 ;  /* 0x000000041454723c */ /* 0x004fe20000001854 */
[----:B------:R-:W-:-:S05]  /*56e0*/  IMAD.WIDE.U32 R178, R178, -0x326172a9, RZ ;  /* 0xcd9e8d57b2b27825 */ /* 0x000fca00078e00ff */
[----:B------:R-:W-:Y:S02]  /*56f0*/  LOP3.LUT R26, R179, UR11, R28, 0x96, !PT ;  /* 0x0000000bb31a7c12 */ /* 0x000fe4000f8e961c */
[----:B------:R-:W-:Y:S01]  /*5700*/  LOP3.LUT R4, R29, UR13, R18, 0x96, !PT ;  /* 0x0000000d1d047c12 */ /* 0x000fe2000f8e9612 */
[----:B------:R-:W-:Y:S01]  /*5710*/  HMMA.16816.F32 R88, R128, R90, RZ ;  /* 0x0000005a8058723c */ /* 0x000fe200000018ff */
[----:B------:R-:W-:Y:S01]  /*5720*/  LOP3.LUT R28, R179, UR11, R28, 0x96, !PT ;  /* 0x0000000bb31c7c12 */ /* 0x000fe2000f8e961c */
[----:B------:R-:W-:Y:S01]  /*5730*/  IMAD.WIDE.U32 R26, R26, -0x2daee0ad, RZ ;  /* 0xd2511f531a1a7825 */ /* 0x000fe200078e00ff */
[----:B------:R-:W-:-:S03]  /*5740*/  LOP3.LUT R29, R29, UR13, R18, 0x96, !PT ;  /* 0x0000000d1d1d7c12 */ /* 0x000fc6000f8e9612 */
[----:B------:R-:W-:Y:S02]  /*5750*/  IMAD.WIDE.U32 R4, R4, -0x2daee0ad, RZ ;  /* 0xd2511f5304047825 */ /* 0x000fe400078e00ff */
[----:B------:R-:W-:Y:S02]  /*5760*/  HMMA.16816.F32 R64, R128, R66, RZ ;  /* 0x000000428040723c */ /* 0x000fe400000018ff */
[----:B------:R-:W-:Y:S01]  /*5770*/  IMAD.WIDE.U32 R12, R28, -0x2daee0ad, RZ ;  /* 0xd2511f531c0c7825 */ /* 0x000fe200078e00ff */
[----:B------:R-:W-:Y:S02]  /*5780*/  LOP3.LUT R25, R5, UR10, R24, 0x96, !PT ;  /* 0x0000000a05197c12 */ /* 0x000fe4000f8e9618 */
[----:B------:R-:W-:Y:S01]  /*5790*/  LOP3.LUT R5, R27, UR8, R4, 0x96, !PT ;  /* 0x000000081b057c12 */ /* 0x000fe2000f8e9604 */
[----:B------:R-:W-:Y:S01]  /*57a0*/  IMAD R29, R29, -0x2daee0ad, RZ ;  /* 0xd2511f531d1d7824 */ /* 0x000fe200078e02ff */
[----:B------:R-:W-:Y:S01]  /*57b0*/  LOP3.LUT R4, R175, UR35, R176, 0x96, !PT ;  /* 0x00000023af047c12 */ /* 0x000fe2000f8e96b0 */
[----:B------:R-:W-:Y:S01]  /*57c0*/  IMAD.WIDE.U32 R180, R25, -0x326172a9, RZ ;  /* 0xcd9e8d5719b47825 */ /* 0x000fe200078e00ff */
[----:B------:R-:W-:-:S02]  /*57d0*/  LOP3.LUT R24, R174, 0xff, RZ, 0xc0, !PT ;  /* 0x000000ffae187812 */ /* 0x000fc400078ec0ff */
[----:B------:R-:W-:Y:S01]  /*57e0*/  LOP3.LUT R29, R13, UR8, R29, 0x96, !PT ;  /* 0x000000080d1d7c12 */ /* 0x000fe2000f8e961d */
[----:B------:R-:W-:Y:S01]  /*57f0*/  IMAD.WIDE.U32 R176, R5, -0x326172a9, RZ ;  /* 0xcd9e8d5705b07825 */ /* 0x000fe200078e00ff */
[----:B------:R-:W-:Y:S02]  /*5800*/  ISETP.GE.U32.AND P6, PT, R243, R24, PT ;  /* 0x00000018f300720c */ /* 0x000fe40003fc6070 */
[----:B------:R-:W-:Y:S01]  /*5810*/  LOP3.LUT R242, R181, UR9, R178, 0x96, !PT ;  /* 0x00000009b5f27c12 */ /* 0x000fe2000f8e96b2 */
[----:B------:R-:W-:Y:S01]  /*5820*/  HMMA.16816.F32 R88, R20, R6, R88 ;  /* 0x000000061458723c */ /* 0x000fe20000001858 */
[----:B------:R-:W-:Y:S02]  /*5830*/  LOP3.LUT R27, R177, UR35, R180, 0x96, !PT ;  /* 0x00000023b11b7c12 */ /* 0x000fe4000f8e96b4 */
[----:B------:R-:W-:Y:S02]  /*5840*/  LOP3.LUT R28, R176, 0xff, RZ, 0xc0, !PT ;  /* 0x000000ffb01c7812 */ /* 0x000fe400078ec0ff */
[----:B------:R-:W-:-:S02]  /*5850*/  LOP3.LUT R24, R27, 0xffff, RZ, 0xc0, !PT ;  /* 0x0000ffff1b187812 */ /* 0x000fc400078ec0ff */
[----:B------:R-:W-:Y:S01]  /*5860*/  ISETP.GE.U32.AND P2, PT, R243, R28, PT ;  /* 0x0000001cf300720c */ /* 0x000fe20003f46070 */
[----:B------:R-:W-:Y:S01]  /*5870*/  HMMA.16816.F32 R64, R20, R30, R64 ;  /* 0x0000001e1440723c */ /* 0x000fe20000001840 */
[----:B------:R-:W-:Y:S02]  /*5880*/  SHF.R.U32.HI R24, RZ, 0x8, R24 ;  /* 0x00000008ff187819 */ /* 0x000fe40000011618 */
[----:B------:R-:W-:Y:S02]  /*5890*/  LOP3.LUT R28, R27, 0xff, RZ, 0xc0, !PT ;  /* 0x000000ff1b1c7812 */ /* 0x000fe400078ec0ff */
[----:B------:R-:W-:Y:S02]  /*58a0*/  LOP3.LUT R24, R24, 0xffff, RZ, 0xc0, !PT ;  /* 0x0000ffff18187812 */ /* 0x000fe400078ec0ff */
[----:B------:R-:W-:Y:S02]  /*58b0*/  LOP3.LUT R7, R176, 0xffff, RZ, 0xc0, !PT ;  /* 0x0000ffffb0077812 */ /* 0x000fe400078ec0ff */
[----:B------:R-:W-:-:S02]  /*58c0*/  SHF.R.U32.HI R25, RZ, 0x10, R176 ;  /* 0x00000010ff197819 */ /* 0x000fc400000116b0 */
[----:B------:R-:W-:Y:S01]  /*58d0*/  SHF.R.U32.HI R5, RZ, 0x18, R176 ;  /* 0x00000018ff057819 */ /* 0x000fe200000116b0 */
[----:B------:R-:W-:Y:S01]  /*58e0*/  IMAD.WIDE.U32 R176, R29, -0x326172a9, RZ ;  /* 0xcd9e8d571db07825 */ /* 0x000fe200078e00ff */
[C---:B------:R-:W-:Y:S02]  /*58f0*/  ISETP.GE.U32.AND P4, PT, R243.reuse, R28, PT ;  /* 0x0000001cf300720c */ /* 0x040fe40003f86070 */
[----:B------:R-:W-:Y:S02]  /*5900*/  ISETP.GE.U32.AND P5, PT, R243, R24, PT ;  /* 0x00000018f300720c */ /* 0x000fe40003fa6070 */
[----:B------:R-:W-:Y:S02]  /*5910*/  LOP3.LUT R241, R177, UR35, R180, 0x96, !PT ;  /* 0x00000023b1f17c12 */ /* 0x000fe4000f8e96b4 */
[----:B------:R-:W-:Y:S02]  /*5920*/  F2FP.PACK_AB R180, R224, R225 ;  /* 0x000000e1e0b4723e */ /* 0x000fe400000000ff */
[----:B------:R-:W-:-:S02]  /*5930*/  SHF.R.U32.HI R28, RZ, 0x18, R27 ;  /* 0x00000018ff1c7819 */ /* 0x000fc4000001161b */
[C---:B------:R-:W-:Y:S02]  /*5940*/  PRMT R179, R180.reuse, 0x7632, R179 ;  /* 0x00007632b4b37816 */ /* 0x040fe400000000b3 */
[----:B------:R-:W-:Y:S01]  /*5950*/  SHF.R.U32.HI R27, RZ, 0x10, R27 ;  /* 0x00000010ff1b7819 */ /* 0x000fe2000001161b */
[----:B------:R-:W-:Y:S01]  /*5960*/  @!P4 HADD2 R120, -R180.H0_H0, -RZ.H0_H0 ;  /* 0xa00000ffb478c230 */ /* 0x000fe20000000900 */
[----:B------:R-:W-:Y:S01]  /*5970*/  PRMT R24, R180, 0x5410, R179 ;  /* 0x00005410b4187816 */ /* 0x000fe200000000b3 */
[----:B------:R-:W-:Y:S01]  /*5980*/  @!P5 HADD2 R115, -R179.H0_H0, -RZ.H0_H0 ;  /* 0xa00000ffb373d230 */ /* 0x000fe20000000900 */
[----:B------:R-:W-:Y:S02]  /*5990*/  LOP3.LUT R27, R27, 0xff, RZ, 0xc0, !PT ;  /* 0x000000ff1b1b7812 */ /* 0x000fe400078ec0ff */
[----:B------:R-:W-:Y:S02]  /*59a0*/  @!P4 PRMT R180, R120, 0x5410, RZ ;  /* 0x0000541078b4c816 */ /* 0x000fe400000000ff */
[----:B------:R-:W-:-:S02]  /*59b0*/  ISETP.GE.U32.AND P4, PT, R243, R28, PT ;  /* 0x0000001cf300720c */ /* 0x000fc40003f86070 */
[----:B------:R-:W-:Y:S02]  /*59c0*/  @!P5 PRMT R179, R115, 0x5410, RZ ;  /* 0x0000541073b3d816 */ /* 0x000fe400000000ff */
[----:B------:R-:W-:Y:S02]  /*59d0*/  ISETP.GE.U32.AND P5, PT, R243, R27, PT ;  /* 0x0000001bf300720c */ /* 0x000fe40003fa6070 */
[----:B------:R-:W-:Y:S02]  /*59e0*/  LOP3.LUT R6, R181, UR9, R178, 0x96, !PT ;  /* 0x00000009b5067c12 */ /* 0x000fe4000f8e96b2 */
[----:B------:R-:W-:Y:S02]  /*59f0*/  LOP3.LUT R216, R176, 0xff, RZ, 0xc0, !PT ;  /* 0x000000ffb0d87812 */ /* 0x000fe400078ec0ff */
[----:B------:R-:W-:Y:S02]  /*5a00*/  PRMT R181, R182, 0x7632, R181 ;  /* 0x00007632b6b57816 */ /* 0x000fe400000000b5 */
[----:B------:R-:W-:Y:S01]  /*5a10*/  SHF.R.U32.HI R7, RZ, 0x8, R7 ;  /* 0x00000008ff077819 */ /* 0x000fe20000011607 */
[----:B------:R-:W-:Y:S01]  /*5a20*/  IMAD.MOV.U32 R120, RZ, RZ, R216 ;  /* 0x000000ffff787224 */ /* 0x000fe200078e00d8 */
[----:B------:R-:W-:Y:S01]  /*5a30*/  LOP3.LUT R27, R25, 0xff, RZ, 0xc0, !PT ;  /* 0x000000ff191b7812 */ /* 0x000fe200078ec0ff */
[----:B------:R-:W-:Y:S01]  /*5a40*/  @!P4 HADD2 R114, -R181.H0_H0, -RZ.H0_H0 ;  /* 0xa00000ffb572c230 */ /* 0x000fe20000000900 */
[----:B------:R-:W-:Y:S01]  /*5a50*/  FFMA.FTZ R216, R96, c[0x0][0x23c], -R229 ;  /* 0x00008f0060d87a23 */ /* 0x000fe200000108e5 */
[----:B------:R-:W-:Y:S01]  /*5a60*/  @!P5 HADD2 R113, -R182.H0_H0, -RZ.H0_H0 ;  /* 0xa00000ffb671d230 */ /* 0x000fe20000000900 */
[----:B------:R-:W-:-:S02]  /*5a70*/  PRMT R25, R182, 0x5410, R181 ;  /* 0x00005410b6197816 */ /* 0x000fc400000000b5 */
[----:B------:R-:W-:Y:S01]  /*5a80*/  @!P4 PRMT R181, R114, 0x5410, RZ ;  /* 0x0000541072b5c816 */ /* 0x000fe200000000ff */
[----:B------:R-:W-:Y:S01]  /*5a90*/  IMAD.WIDE.U32 R114, R6, -0x2daee0ad, RZ ;  /* 0xd2511f5306727825 */ /* 0x000fe200078e00ff */
[----:B------:R-:W-:Y:S01]  /*5aa0*/  LOP3.LUT R7, R7, 0xffff, RZ, 0xc0, !PT ;  /* 0x0000ffff07077812 */ /* 0x000fe200078ec0ff */
[----:B------:R-:W2:Y:S01]  /*5ab0*/  MUFU.EX2 R216, R216 ;  /* 0x000000d800d87308 */ /* 0x000ea20000000800 */
[----:B------:R-:W-:Y:S01]  /*5ac0*/  @!P5 PRMT R182, R113, 0x5410, RZ ;  /* 0x0000541071b6d816 */ /* 0x000fe200000000ff */
[----:B------:R-:W-:Y:S01]  /*5ad0*/  IMAD.MOV.U32 R113, RZ, RZ, R215 ;  /* 0x000000ffff717224 */ /* 0x000fe200078e00d7 */
[----:B------:R-:W-:Y:S02]  /*5ae0*/  ISETP.GE.U32.AND P5, PT, R243, R7, PT ;  /* 0x00000007f300720c */ /* 0x000fe40003fa6070 */
[----:B------:R-:W-:Y:S02]  /*5af0*/  LOP3.LUT R14, R176, 0xffff, RZ, 0xc0, !PT ;  /* 0x0000ffffb00e7812 */ /* 0x000fe400078ec0ff */
[----:B------:R-:W-:-:S02]  /*5b00*/  SHF.R.U32.HI R11, RZ, 0x10, R176 ;  /* 0x00000010ff0b7819 */ /* 0x000fc400000116b0 */
[----:B------:R-:W-:Y:S02]  /*5b10*/  SHF.R.U32.HI R252, RZ, 0x18, R176 ;  /* 0x00000018fffc7819 */ /* 0x000fe400000116b0 */
[----:B------:R-:W-:Y:S02]  /*5b20*/  LOP3.LUT R6, R115, UR7, R26, 0x96, !PT ;  /* 0x0000000773067c12 */ /* 0x000fe4000f8e961a */
[----:B-1----:R-:W-:Y:S02]  /*5b30*/  F2FP.PACK_AB R176, R222, R223 ;  /* 0x000000dfdeb0723e */ /* 0x002fe400000000ff */
[----:B------:R-:W-:Y:S02]  /*5b40*/  ISETP.GE.U32.AND P4, PT, R243, R27, PT ;  /* 0x0000001bf300720c */ /* 0x000fe40003f86070 */
[----:B------:R-:W-:Y:S01]  /*5b50*/  SHF.R.U32.HI R7, RZ, 0x10, R6 ;  /* 0x00000010ff077819 */ /* 0x000fe20000011606 */
[----:B------:R-:W-:Y:S01]  /*5b60*/  @!P2 HADD2 R112, -R176.H0_H0, -RZ.H0_H0 ;  /* 0xa00000ffb070a230 */ /* 0x000fe20000000900 */
[----:B------:R-:W-:-:S02]  /*5b70*/  LOP3.LUT R31, R174, 0xffff, RZ, 0xc0, !PT ;  /* 0x0000ffffae1f7812 */ /* 0x000fc400078ec0ff */
[C---:B------:R-:W-:Y:S02]  /*5b80*/  PRMT R175, R176.reuse, 0x7632, R175 ;  /* 0x00007632b0af7816 */ /* 0x040fe400000000af */
[----:B------:R-:W-:Y:S02]  /*5b90*/  LOP3.LUT R7, R7, 0xff, RZ, 0xc0, !PT ;  /* 0x000000ff07077812 */ /* 0x000fe400078ec0ff */
[----:B------:R-:W-:Y:S01]  /*5ba0*/  PRMT R26, R176, 0x5410, R175 ;  /* 0x00005410b01a7816 */ /* 0x000fe200000000af */
[----:B------:R-:W-:Y:S01]  /*5bb0*/  @!P5 HADD2 R111, -R175.H0_H0, -RZ.H0_H0 ;  /* 0xa00000ffaf6fd230 */ /* 0x000fe20000000900 */
[----:B------:R-:W-:Y:S01]  /*5bc0*/  @!P2 PRMT R176, R112, 0x5410, RZ ;  /* 0x0000541070b0a816 */ /* 0x000fe200000000ff */
[----:B------:R-:W-:Y:S01]  /*5bd0*/  IMAD.MOV.U32 R112, RZ, RZ, R214 ;  /* 0x000000ffff707224 */ /* 0x000fe200078e00d6 */
[----:B------:R-:W-:Y:S01]  /*5be0*/  ISETP.GE.U32.AND P2, PT, R243, R7, PT ;  /* 0x00000007f300720c */ /* 0x000fe20003f46070 */
[----:B------:R-:W-:Y:S01]  /*5bf0*/  FFMA.FTZ R214, R92, c[0x0][0x23c], -R229 ;  /* 0x00008f005cd67a23 */ /* 0x000fe200000108e5 */
[----:B--2---:R-:W-:-:S02]  /*5c00*/  F2FP.PACK_AB R178, R216, R217 ;  /* 0x000000d9d8b2723e */ /* 0x004fc400000000ff */
[----:B------:R-:W-:Y:S02]  /*5c10*/  LOP3.LUT R7, R6, 0xff, RZ, 0xc0, !PT ;  /* 0x000000ff06077812 */ /* 0x000fe400078ec0ff */
[----:B------:R-:W-:Y:S01]  /*5c20*/  @!P5 PRMT R175, R111, 0x5410, RZ ;  /* 0x000054106fafd816 */ /* 0x000fe200000000ff */
[----:B------:R-:W-:Y:S01]  /*5c30*/  @!P4 HADD2 R0, -R178.H0_H0, -RZ.H0_H0 ;  /* 0xa00000ffb200c230 */ /* 0x000fe20000000900 */
[----:B------:R-:W-:Y:S01]  /*5c40*/  ISETP.GE.U32.AND P5, PT, R243, R7, PT ;  /* 0x00000007f300720c */ /* 0x000fe20003fa6070 */
[----:B------:R-:W-:Y:S01]  /*5c50*/  MUFU.EX2 R214, R214 ;  /* 0x000000d600d67308 */ /* 0x000fe20000000800 */
[----:B------:R-:W-:Y:S02]  /*5c60*/  PRMT R177, R178, 0x7632, R177 ;  /* 0x00007632b2b17816 */ /* 0x000fe400000000b1 */
[----:B------:R-:W-:Y:S02]  /*5c70*/  SHF.R.U32.HI R7, RZ, 0x18, R6 ;  /* 0x00000018ff077819 */ /* 0x000fe40000011606 */
[----:B------:R-:W-:-:S02]  /*5c80*/  LOP3.LUT R6, R6, 0xffff, RZ, 0xc0, !PT ;  /* 0x0000ffff06067812 */ /* 0x000fc400078ec0ff */
[----:B------:R-:W-:Y:S02]  /*5c90*/  PRMT R27, R178, 0x5410, R177 ;  /* 0x00005410b21b7816 */ /* 0x000fe400000000b1 */
[----:B------:R-:W-:Y:S02]  /*5ca0*/  @!P4 PRMT R178, R0, 0x5410, RZ ;  /* 0x0000541000b2c816 */ /* 0x000fe400000000ff */
[----:B------:R-:W-:Y:S02]  /*5cb0*/  SHF.R.U32.HI R0, RZ, 0x8, R6 ;  /* 0x00000008ff007819 */ /* 0x000fe40000011606 */
[----:B------:R-:W-:Y:S02]  /*5cc0*/  ISETP.GE.U32.AND P1, PT, R243, R5, PT ;  /* 0x00000005f300720c */ /* 0x000fe40003f26070 */
[----:B------:R-:W-:Y:S02]  /*5cd0*/  LOP3.LUT R0, R0, 0xffff, RZ, 0xc0, !PT ;  /* 0x0000ffff00007812 */ /* 0x000fe400078ec0ff */
[----:B------:R-:W-:Y:S01]  /*5ce0*/  LOP3.LUT R5, R215, UR7, R172, 0x96, !PT ;  /* 0x00000007d7057c12 */ /* 0x000fe2000f8e96ac */
[----:B------:R-:W-:Y:S01]  /*5cf0*/  FFMA.FTZ R215, R93, c[0x0][0x23c], -R229 ;  /* 0x00008f005dd77a23 */ /* 0x000fe200000108e5 */
[----:B------:R-:W-:-:S02]  /*5d00*/  ISETP.GE.U32.AND P4, PT, R243, R0, PT ;  /* 0x00000000f300720c */ /* 0x000fc40003f86070 */
[----:B------:R-:W-:Y:S02]  /*5d10*/  F2FP.PACK_AB R172, R220, R221 ;  /* 0x000000dddcac723e */ /* 0x000fe400000000ff */
[----:B------:R-:W-:Y:S01]  /*5d20*/  LOP3.LUT R6, R5, 0xff, RZ, 0xc0, !PT ;  /* 0x000000ff05067812 */ /* 0x000fe200078ec0ff */
[----:B------:R-:W1:Y:S01]  /*5d30*/  MUFU.EX2 R215, R215 ;  /* 0x000000d700d77308 */ /* 0x000e620000000800 */
[C---:B------:R-:W-:Y:S01]  /*5d40*/  PRMT R0, R172.reuse, 0x7632, R0 ;  /* 0x00007632ac007816 */ /* 0x040fe20000000000 */
[----:B------:R-:W-:Y:S01]  /*5d50*/  @!P5 HADD2 R99, -R172.H0_H0, -RZ.H0_H0 ;  /* 0xa00000ffac63d230 */ /* 0x000fe20000000900 */
[----:B------:R-:W-:Y:S01]  /*5d60*/  SHF.R.U32.HI R30, RZ, 0x10, R174 ;  /* 0x00000010ff1e7819 */ /* 0x000fe200000116ae */
[----:B------:R-:W-:Y:S01]  /*5d70*/  @!P1 HADD2 R110, -R177.H0_H0, -RZ.H0_H0 ;  /* 0xa00000ffb16e9230 */ /* 0x000fe20000000900 */
[----:B------:R-:W-:Y:S02]  /*5d80*/  PRMT R28, R172, 0x5410, R0 ;  /* 0x00005410ac1c7816 */ /* 0x000fe40000000000 */
[----:B------:R-:W-:Y:S01]  /*5d90*/  @!P5 PRMT R172, R99, 0x5410, RZ ;  /* 0x0000541063acd816 */ /* 0x000fe200000000ff */
[----:B------:R-:W-:Y:S01]  /*5da0*/  @!P4 HADD2 R98, -R0.H0_H0, -RZ.H0_H0 ;  /* 0xa00000ff0062c230 */ /* 0x000fe20000000900 */
[----:B------:R-:W-:-:S02]  /*5db0*/  ISETP.GE.U32.AND P5, PT, R243, R6, PT ;  /* 0x00000006f300720c */ /* 0x000fc40003fa6070 */
[--C-:B------:R-:W-:Y:S02]  /*5dc0*/  SHF.R.U32.HI R6, RZ, 0x18, R5.reuse ;  /* 0x00000018ff067819 */ /* 0x100fe40000011605 */
[----:B------:R-:W-:Y:S02]  /*5dd0*/  SHF.R.U32.HI R174, RZ, 0x18, R174 ;  /* 0x00000018ffae7819 */ /* 0x000fe400000116ae */
[----:B------:R-:W-:Y:S02]  /*5de0*/  @!P4 PRMT R0, R98, 0x5410, RZ ;  /* 0x000054106200c816 */ /* 0x000fe400000000ff */
[----:B------:R-:W-:Y:S02]  /*5df0*/  @!P1 PRMT R177, R110, 0x5410, RZ ;  /* 0x000054106eb19816 */ /* 0x000fe400000000ff */
[C---:B------:R-:W-:Y:S02]  /*5e00*/  ISETP.GE.U32.AND P4, PT, R243.reuse, R6, PT ;  /* 0x00000006f300720c */ /* 0x040fe40003f86070 */
[C---:B------:R-:W-:Y:S01]  /*5e10*/  ISETP.GE.U32.AND P1, PT, R243.reuse, R7, PT ;  /* 0x00000007f300720c */ /* 0x040fe20003f26070 */
[----:B------:R-:W-:Y:S01]  /*5e20*/  @!P5 HADD2 R96, -R167.H0_H0, -RZ.H0_H0 ;  /* 0xa00000ffa760d230 */ /* 0x000fe20000000900 */
[----:B------:R-:W-:Y:S01]  /*5e30*/  SHF.R.U32.HI R6, RZ, 0x10, R5 ;  /* 0x00000010ff067819 */ /* 0x000fe20000011605 */
[----:B------:R-:W-:Y:S01]  /*5e40*/  IMAD.MOV.U32 R7, RZ, RZ, R113 ;  /* 0x000000ffff077224 */ /* 0x000fe200078e0071 */
[----:B------:R-:W-:-:S02]  /*5e50*/  ISETP.GE.U32.AND P3, PT, R243, R174, PT ;  /* 0x000000aef300720c */ /* 0x000fc40003f66070 */
[----:B------:R-:W-:Y:S02]  /*5e60*/  LOP3.LUT R5, R5, 0xffff, RZ, 0xc0, !PT ;  /* 0x0000ffff05057812 */ /* 0x000fe400078ec0ff */
[----:B-1----:R-:W-:Y:S02]  /*5e70*/  F2FP.PACK_AB R174, R214, R215 ;  /* 0x000000d7d6ae723e */ /* 0x002fe400000000ff */
[----:B------:R-:W-:Y:S01]  /*5e80*/  SHF.R.U32.HI R5, RZ, 0x8, R5 ;  /* 0x00000008ff057819 */ /* 0x000fe20000011605 */
[----:B------:R-:W-:Y:S01]  /*5e90*/  @!P4 HADD2 R92, -R168.H0_H0, -RZ.H0_H0 ;  /* 0xa00000ffa85cc230 */ /* 0x000fe20000000900 */
[C---:B------:R-:W-:Y:S01]  /*5ea0*/  PRMT R173, R174.reuse, 0x7632, R173 ;  /* 0x00007632aead7816 */ /* 0x040fe200000000ad */
[----:B------:R-:W-:Y:S01]  /*5eb0*/  @!P2 HADD2 R95, -R174.H0_H0, -RZ.H0_H0 ;  /* 0xa00000ffae5fa230 */ /* 0x000fe20000000900 */
[----:B------:R-:W-:Y:S02]  /*5ec0*/  LOP3.LUT R5, R5, 0xffff, RZ, 0xc0, !PT ;  /* 0x0000ffff05057812 */ /* 0x000fe400078ec0ff */
[----:B------:R-:W-:Y:S01]  /*5ed0*/  PRMT R29, R174, 0x5410, R173 ;  /* 0x00005410ae1d7816 */ /* 0x000fe200000000ad */
[----:B------:R-:W-:Y:S01]  /*5ee0*/  @!P1 HADD2 R97, -R173.H0_H0, -RZ.H0_H0 ;  /* 0xa00000ffad619230 */ /* 0x000fe20000000900 */
[----:B------:R-:W-:-:S02]  /*5ef0*/  @!P2 PRMT R174, R95, 0x5410, RZ ;  /* 0x000054105faea816 */ /* 0x000fc400000000ff */
[----:B------:R-:W-:Y:S02]  /*5f00*/  ISETP.GE.U32.AND P2, PT, R243, R5, PT ;  /* 0x00000005f300720c */ /* 0x000fe40003f46070 */
[----:B------:R-:W-:Y:S02]  /*5f10*/  SHF.R.U32.HI R5, RZ, 0x10, R4 ;  /* 0x00000010ff057819 */ /* 0x000fe40000011604 */
[----:B------:R-:W-:Y:S02]  /*5f20*/  @!P1 PRMT R173, R97, 0x5410, RZ ;  /* 0x0000541061ad9816 */ /* 0x000fe400000000ff */
[----:B------:R-:W-:Y:S02]  /*5f30*/  LOP3.LUT R5, R5, 0xff, RZ, 0xc0, !PT ;  /* 0x000000ff05057812 */ /* 0x000fe400078ec0ff */
[----:B------:R-:W-:Y:S02]  /*5f40*/  @!P5 PRMT R167, R96, 0x5410, RZ ;  /* 0x0000541060a7d816 */ /* 0x000fe400000000ff */
[----:B------:R-:W-:Y:S01]  /*5f50*/  LOP3.LUT R6, R6, 0xff, RZ, 0xc0, !PT ;  /* 0x000000ff06067812 */ /* 0x000fe200078ec0ff */
[----:B------:R-:W1:Y:S01]  /*5f60*/  LDSM.16.MT88.4 R96, [R200+0x1c000] ;  /* 0x01c00000c860783b */ /* 0x000e620000004200 */
[C---:B------:R-:W-:Y:S01]  /*5f70*/  ISETP.GE.U32.AND P5, PT, R243.reuse, R5, PT ;  /* 0x00000005f300720c */ /* 0x040fe20003fa6070 */
[----:B------:R-:W-:Y:S01]  /*5f80*/  @!P2 HADD2 R94, -R166.H0_H0, -RZ.H0_H0 ;  /* 0xa00000ffa65ea230 */ /* 0x000fe20000000900 */
[----:B------:R-:W-:Y:S01]  /*5f90*/  ISETP.GE.U32.AND P1, PT, R243, R6, PT ;  /* 0x00000006f300720c */ /* 0x000fe20003f26070 */
[----:B------:R-:W-:Y:S01]  /*5fa0*/  IMAD.MOV.U32 R6, RZ, RZ, R112 ;  /* 0x000000ffff067224 */ /* 0x000fe200078e0070 */
[----:B------:R-:W-:-:S02]  /*5fb0*/  LOP3.LUT R5, R4, 0xffff, RZ, 0xc0, !PT ;  /* 0x0000ffff04057812 */ /* 0x000fc400078ec0ff */
[----:B------:R-:W-:Y:S02]  /*5fc0*/  @!P2 PRMT R166, R94, 0x5410, RZ ;  /* 0x000054105ea6a816 */ /* 0x000fe400000000ff */
[----:B------:R-:W-:Y:S02]  /*5fd0*/  SHF.R.U32.HI R5, RZ, 0x8, R5 ;  /* 0x00000008ff057819 */ /* 0x000fe40000011605 */
[----:B------:R-:W-:Y:S02]  /*5fe0*/  @!P4 PRMT R168, R92, 0x5410, RZ ;  /* 0x000054105ca8c816 */ /* 0x000fe400000000ff */
[----:B------:R-:W-:Y:S01]  /*5ff0*/  LOP3.LUT R5, R5, 0xffff, RZ, 0xc0, !PT ;  /* 0x0000ffff05057812 */ /* 0x000fe200078ec0ff */
[----:B------:R-:W-:Y:S01]  /*6000*/  @!P5 HADD2 R105, -R238.H0_H0, -RZ.H0_H0 ;  /* 0xa00000ffee69d230 */ /* 0x000fe20000000900 */
[----:B------:R-:W-:Y:S01]  /*6010*/  LOP3.LUT R111, R6, 0xff, RZ, 0xc0, !PT ;  /* 0x000000ff066f7812 */ /* 0x000fe200078ec0ff */
[----:B------:R-:W-:Y:S01]  /*6020*/  @!P1 HADD2 R93, -R169.H0_H0, -RZ.H0_H0 ;  /* 0xa00000ffa95d9230 */ /* 0x000fe20000000900 */
[----:B------:R-:W-:-:S02]  /*6030*/  ISETP.GE.U32.AND P2, PT, R243, R5, PT ;  /* 0x00000005f300720c */ /* 0x000fc40003f46070 */
[----:B------:R-:W-:Y:S02]  /*6040*/  LOP3.LUT R5, R4, 0xff, RZ, 0xc0, !PT ;  /* 0x000000ff04057812 */ /* 0x000fe400078ec0ff */
[----:B------:R-:W-:Y:S02]  /*6050*/  SHF.R.U32.HI R4, RZ, 0x18, R4 ;  /* 0x00000018ff047819 */ /* 0x000fe40000011604 */
[----:B------:R-:W-:Y:S02]  /*6060*/  @!P1 PRMT R169, R93, 0x5410, RZ ;  /* 0x000054105da99816 */ /* 0x000fe400000000ff */
[----:B------:R-:W-:Y:S02]  /*6070*/  ISETP.GE.U32.AND P1, PT, R243, R5, PT ;  /* 0x00000005f300720c */ /* 0x000fe40003f26070 */
[----:B------:R-:W-:Y:S02]  /*6080*/  LOP3.LUT R110, R6, 0xffff, RZ, 0xc0, !PT ;  /* 0x0000ffff066e7812 */ /* 0x000fe400078ec0ff */
[--C-:B------:R-:W-:Y:S01]  /*6090*/  SHF.R.U32.HI R113, RZ, 0x10, R6.reuse ;  /* 0x00000010ff717819 */ /* 0x100fe20000011606 */
[----:B------:R-:W-:Y:S01]  /*60a0*/  @!P2 HADD2 R106, -R124.H0_H0, -RZ.H0_H0 ;  /* 0xa00000ff7c6aa230 */ /* 0x000fe20000000900 */
[----:B------:R-:W-:-:S02]  /*60b0*/  SHF.R.U32.HI R112, RZ, 0x18, R6 ;  /* 0x00000018ff707819 */ /* 0x000fc40000011606 */
[----:B------:R-:W-:Y:S02]  /*60c0*/  ISETP.GE.U32.AND P4, PT, R243, R4, PT ;  /* 0x00000004f300720c */ /* 0x000fe40003f86070 */
[----:B------:R-:W2:Y:S01]  /*60d0*/  LDSM.16.MT88.4 R4, [R200+0x1c800] ;  /* 0x01c80000c804783b */ /* 0x000ea20000004200 */
[----:B------:R-:W-:Y:S02]  /*60e0*/  SHF.R.U32.HI R31, RZ, 0x8, R31 ;  /* 0x00000008ff1f7819 */ /* 0x000fe4000001161f */
[----:B------:R-:W-:Y:S01]  /*60f0*/  @!P1 HADD2 R107, -R125.H0_H0, -RZ.H0_H0 ;  /* 0xa00000ff7d6b9230 */ /* 0x000fe20000000900 */
[----:B-1----:R-:W-:Y:S07]  /*6100*/  HMMA.16816.F32 R92, R128, R96, RZ ;  /* 0x00000060805c723c */ /* 0x002fee00000018ff */
[----:B------:R-:W-:Y:S01]  /*6110*/  IMAD.MOV.U32 R97, RZ, RZ, R14 ;  /* 0x000000ffff617224 */ /* 0x000fe200078e000e */
[----:B------:R-:W-:Y:S01]  /*6120*/  @!P4 HADD2 R104, -R32.H0_H0, -RZ.H0_H0 ;  /* 0xa00000ff2068c230 */ /* 0x000fe20000000900 */
[----:B------:R-:W-:-:S02]  /*6130*/  LOP3.LUT R31, R31, 0xffff, RZ, 0xc0, !PT ;  /* 0x0000ffff1f1f7812 */ /* 0x000fc400078ec0ff */
[----:B------:R-:W-:Y:S01]  /*6140*/  LOP3.LUT R30, R30, 0xff, RZ, 0xc0, !PT ;  /* 0x000000ff1e1e7812 */ /* 0x000fe200078ec0ff */
[----:B------:R-:W-:Y:S01]  /*6150*/  @!P6 HADD2 R103, -R34.H0_H0, -RZ.H0_H0 ;  /* 0xa00000ff2267e230 */ /* 0x000fe20000000900 */
[----:B------:R-:W-:Y:S01]  /*6160*/  @!P4 PRMT R32, R104, 0x5410, RZ ;  /* 0x000054106820c816 */ /* 0x000fe200000000ff */
[----:B------:R-:W-:Y:S01]  /*6170*/  @!P3 HADD2 R100, -R35.H0_H0, -RZ.H0_H0 ;  /* 0xa00000ff2364b230 */ /* 0x000fe20000000900 */
[----:B------:R-:W-:Y:S01]  /*6180*/  ISETP.GE.U32.AND P4, PT, R243, R31, PT ;  /* 0x0000001ff300720c */ /* 0x000fe20003f86070 */
[----:B------:R-:W-:Y:S01]  /*6190*/  FADD.FTZ R237, R239, R237 ;  /* 0x000000edefed7221 */ /* 0x000fe20000010000 */
[----:B------:R-:W-:Y:S01]  /*61a0*/  @!P1 PRMT R125, R107, 0x5410, RZ ;  /* 0x000054106b7d9816 */ /* 0x000fe200000000ff */
[----:B------:R1:W5:Y:S01]  /*61b0*/  LDL.LU R14, [R1+0x58] ;  /* 0x00005800010e7983 */ /* 0x0003620000300800 */
[----:B------:R-:W-:Y:S02]  /*61c0*/  @!P2 PRMT R124, R106, 0x5410, RZ ;  /* 0x000054106a7ca816 */ /* 0x000fe400000000ff */
[----:B------:R-:W-:-:S02]  /*61d0*/  @!P5 PRMT R238, R105, 0x5410, RZ ;  /* 0x0000541069eed816 */ /* 0x000fc400000000ff */
[----:B------:R-:W3:Y:S01]  /*61e0*/  LDSM.16.MT88.4 R104, [R204+0x1e000] ;  /* 0x01e00000cc68783b */ /* 0x000ee20000004200 */
[C---:B------:R-:W-:Y:S02]  /*61f0*/  ISETP.GE.U32.AND P1, PT, R243.reuse, R30, PT ;  /* 0x0000001ef300720c */ /* 0x040fe40003f26070 */
[C---:B------:R-:W-:Y:S01]  /*6200*/  ISETP.GE.U32.AND P2, PT, R243.reuse, R111, PT ;  /* 0x0000006ff300720c */ /* 0x040fe20003f46070 */
[----:B--2---:R-:W-:Y:S01]  /*6210*/  HMMA.16816.F32 R92, R20, R4, R92 ;  /* 0x00000004145c723c */ /* 0x004fe2000000185c */
[----:B------:R-:W-:Y:S01]  /*6220*/  @!P4 HADD2 R102, -R33.H0_H0, -RZ.H0_H0 ;  /* 0xa00000ff2166c230 */ /* 0x000fe20000000900 */
[----:B------:R-:W-:Y:S02]  /*6230*/  ISETP.GE.U32.AND P5, PT, R243, R112, PT ;  /* 0x00000070f300720c */ /* 0x000fe40003fa6070 */
[----:B------:R-:W-:Y:S02]  /*6240*/  LOP3.LUT R111, R114, 0xffff, RZ, 0xc0, !PT ;  /* 0x0000ffff726f7812 */ /* 0x000fe400078ec0ff */
[--C-:B------:R-:W-:Y:S01]  /*6250*/  SHF.R.U32.HI R112, RZ, 0x10, R114.reuse ;  /* 0x00000010ff707819 */ /* 0x100fe20000011672 */
[----:B------:R-:W-:Y:S01]  /*6260*/  IMAD.MOV.U32 R5, RZ, RZ, R97 ;  /* 0x000000ffff057224 */ /* 0x000fe200078e0061 */
[----:B------:R-:W-:Y:S01]  /*6270*/  SHF.R.U32.HI R4, RZ, 0x18, R114 ;  /* 0x00000018ff047819 */ /* 0x000fe20000011672 */
[----:B------:R-:W-:Y:S03]  /*6280*/  HMMA.16816.F32 R96, R128, R98, RZ ;  /* 0x000000628060723c */ /* 0x000fe600000018ff */
[----:B------:R-:W-:-:S02]  /*6290*/  SHF.R.U32.HI R30, RZ, 0x8, R5 ;  /* 0x00000008ff1e7819 */ /* 0x000fc40000011605 */
[----:B------:R-:W-:Y:S02]  /*62a0*/  LOP3.LUT R5, R114, 0xff, RZ, 0xc0, !PT ;  /* 0x000000ff72057812 */ /* 0x000fe400078ec0ff */
[----:B------:R-:W-:Y:S02]  /*62b0*/  @!P4 PRMT R33, R102, 0x5410, RZ ;  /* 0x000054106621c816 */ /* 0x000fe400000000ff */
[----:B------:R-:W-:Y:S02]  /*62c0*/  ISETP.GE.U32.AND P4, PT, R243, R5, PT ;  /* 0x00000005f300720c */ /* 0x000fe40003f86070 */
[----:B------:R-:W-:Y:S01]  /*62d0*/  LOP3.LUT R5, R241, 0xffff, RZ, 0xc0, !PT ;  /* 0x0000fffff1057812 */ /* 0x000fe200078ec0ff */
[----:B------:R-:W-:Y:S01]  /*62e0*/  @!P1 HADD2 R101, -R165.H0_H0, -RZ.H0_H0 ;  /* 0xa00000ffa5659230 */ /* 0x000fe20000000900 */
[----:B------:R-:W-:-:S11]  /*62f0*/  PRMT R30, R120, 0x5410, R30 ;  /* 0x00005410781e7816 */ /* 0x000fd6000000001e */
[----:B------:R-:W-:Y:S07]  /*6300*/  HMMA.16816.F32 R96, R20, R6, R96 ;  /* 0x000000061460723c */ /* 0x000fee0000001860 */
[----:B------:R-:W-:-:S04]  /*6310*/  LOP3.LUT R6, R11, 0xff, RZ, 0xc0, !PT ;  /* 0x000000ff0b067812 */ /* 0x000fc800078ec0ff */
[----:B------:R-:W-:Y:S01]  /*6320*/  PRMT R31, R6, 0x5410, R252 ;  /* 0x00005410061f7816 */ /* 0x000fe200000000fc */
[----:B------:R-:W-:-:S05]  /*6330*/  IMAD.WIDE.U32 R6, R242, -0x2daee0ad, RZ ;  /* 0xd2511f53f2067825 */ /* 0x000fca00078e00ff */
[C---:B------:R-:W-:Y:S02]  /*6340*/  LOP3.LUT R114, R6.reuse, 0xffff, RZ, 0xc0, !PT ;  /* 0x0000ffff06727812 */ /* 0x040fe400078ec0ff */
[----:B------:R-:W-:Y:S02]  /*6350*/  LOP3.LUT R252, R6, 0xff, RZ, 0xc0, !PT ;  /* 0x000000ff06fc7812 */ /* 0x000fe400078ec0ff */
[--C-:B------:R-:W-:Y:S02]  /*6360*/  SHF.R.U32.HI R115, RZ, 0x10, R6.reuse ;  /* 0x00000010ff737819 */ /* 0x100fe40000011606 */
[----:B------:R-:W-:Y:S02]  /*6370*/  SHF.R.U32.HI R242, RZ, 0x18, R6 ;  /* 0x00000018fff27819 */ /* 0x000fe40000011606 */
[----:B------:R-:W-:Y:S02]  /*6380*/  SHF.R.U32.HI R6, RZ, 0x10, R241 ;  /* 0x00000010ff067819 */ /* 0x000fe400000116f1 */
[----:B------:R-:W-:-:S02]  /*6390*/  LOP3.LUT R120, R7, UR7, R12, 0x96, !PT ;  /* 0x0000000707787c12 */ /* 0x000fc4000f8e960c */
[----:B------:R-:W-:Y:S02]  /*63a0*/  LOP3.LUT R7, R241, 0xff, RZ, 0xc0, !PT ;  /* 0x000000fff1077812 */ /* 0x000fe400078ec0ff */
[----:B------:R-:W-:Y:S02]  /*63b0*/  SHF.R.U32.HI R5, RZ, 0x8, R5 ;  /* 0x00000008ff057819 */ /* 0x000fe40000011605 */
[----:B------:R-:W-:Y:S02]  /*63c0*/  @!P1 PRMT R165, R101, 0x5410, RZ ;  /* 0x0000541065a59816 */ /* 0x000fe400000000ff */
[----:B------:R-:W-:Y:S02]  /*63d0*/  @!P6 PRMT R34, R103, 0x5410, RZ ;  /* 0x000054106722e816 */ /* 0x000fe400000000ff */
[----:B------:R-:W-:Y:S01]  /*63e0*/  @!P3 PRMT R35, R100, 0x5410, RZ ;  /* 0x000054106423b816 */ /* 0x000fe200000000ff */
[----:B------:R-:W-:Y:S01]  /*63f0*/  @!P2 HADD2 R109, -R211.H0_H0, -RZ.H0_H0 ;  /* 0xa00000ffd36da230 */ /* 0x000fe20000000900 */
[----:B------:R-:W-:-:S02]  /*6400*/  LOP3.LUT R6, R6, 0xff, RZ, 0xc0, !PT ;  /* 0x000000ff06067812 */ /* 0x000fc400078ec0ff */
[----:B------:R-:W-:Y:S02]  /*6410*/  LOP3.LUT R113, R113, 0xff, RZ, 0xc0, !PT ;  /* 0x000000ff71717812 */ /* 0x000fe400078ec0ff */
[----:B------:R-:W-:Y:S02]  /*6420*/  LOP3.LUT R112, R112, 0xff, RZ, 0xc0, !PT ;  /* 0x000000ff70707812 */ /* 0x000fe400078ec0ff */
[----:B------:R-:W-:Y:S01]  /*6430*/  SHF.R.U32.HI R111, RZ, 0x8, R111 ;  /* 0x00000008ff6f7819 */ /* 0x000fe2000001166f */
[----:B------:R-:W-:Y:S01]  /*6440*/  @!P5 HADD2 R118, -R212.H0_H0, -RZ.H0_H0 ;  /* 0xa00000ffd476d230 */ /* 0x000fe20000000900 */
[----:B------:R-:W-:Y:S01]  /*6450*/  SHF.R.U32.HI R241, RZ, 0x18, R241 ;  /* 0x00000018fff17819 */ /* 0x000fe200000116f1 */
[--C-:B------:R-:W-:Y:S01]  /*6460*/  HSET2.LE.AND R30, R30, R236.reuse, PT ;  /* 0x000000ec1e1e7233 */ /* 0x100fe20003803000 */
[----:B------:R-:W-:Y:S01]  /*6470*/  ISETP.GE.U32.AND P1, PT, R243, R4, PT ;  /* 0x00000004f300720c */ /* 0x000fe20003f26070 */
[----:B------:R-:W-:Y:S01]  /*6480*/  HSET2.LE.AND R31, R31, R236, PT ;  /* 0x000000ec1f1f7233 */ /* 0x000fe20003803000 */
[----:B------:R-:W-:Y:S01]  /*6490*/  PRMT R11, R7, 0x5410, R5 ;  /* 0x00005410070b7816 */ /* 0x000fe20000000005 */
[----:B------:R1:W5:Y:S01]  /*64a0*/  LDL.LU.64 R12, [R1+0x50] ;  /* 0x00005000010c7983 */ /* 0x0003620000300a00 */
[----:B------:R-:W-:Y:S01]  /*64b0*/  PRMT R241, R6, 0x5410, R241 ;  /* 0x0000541006f17816 */ /* 0x000fe200000000f1 */
[----:B---3--:R-:W-:Y:S01]  /*64c0*/  HMMA.16816.F32 R100, R128, R104, RZ ;  /* 0x000000688064723c */ /* 0x008fe200000018ff */
[----:B------:R-:W-:Y:S01]  /*64d0*/  SHF.R.U32.HI R114, RZ, 0x8, R114 ;  /* 0x00000008ff727819 */ /* 0x000fe20000011672 */
[----:B------:R-:W2:Y:S01]  /*64e0*/  LDSM.16.MT88.4 R4, [R204+0x1e800] ;  /* 0x01e80000cc04783b */ /* 0x000ea20000004200 */
[----:B------:R-:W-:-:S02]  /*64f0*/  LOP3.LUT R115, R115, 0xff, RZ, 0xc0, !PT ;  /* 0x000000ff73737812 */ /* 0x000fc400078ec0ff */
[----:B------:R-:W-:Y:S02]  /*6500*/  @!P2 PRMT R211, R109, 0x5410, RZ ;  /* 0x000054106dd3a816 */ /* 0x000fe400000000ff */
[C---:B------:R-:W-:Y:S01]  /*6510*/  ISETP.GE.U32.AND P6, PT, R243.reuse, R113, PT ;  /* 0x00000071f300720c */ /* 0x040fe20003fc6070 */
[----:B------:R-:W-:Y:S01]  /*6520*/  HMMA.16816.F32 R104, R128, R106, RZ ;  /* 0x0000006a8068723c */ /* 0x000fe200000018ff */
[----:B------:R-:W-:Y:S02]  /*6530*/  ISETP.GE.U32.AND P2, PT, R243, R112, PT ;  /* 0x00000070f300720c */ /* 0x000fe40003f46070 */
[----:B------:R-:W-:Y:S02]  /*6540*/  PRMT R252, R252, 0x5410, R114 ;  /* 0x00005410fcfc7816 */ /* 0x000fe40000000072 */
[----:B------:R-:W-:Y:S02]  /*6550*/  PRMT R242, R115, 0x5410, R242 ;  /* 0x0000541073f27816 */ /* 0x000fe400000000f2 */
[----:B------:R-:W3:Y:S01]  /*6560*/  LDSM.16.MT88.4 R112, [R202+0x1e000] ;  /* 0x01e00000ca70783b */ /* 0x000ee20000004200 */
[----:B------:R-:W-:-:S02]  /*6570*/  LOP3.LUT R111, R111, 0xffff, RZ, 0xc0, !PT ;  /* 0x0000ffff6f6f7812 */ /* 0x000fc400078ec0ff */
[----:B------:R-:W-:Y:S02]  /*6580*/  @!P5 PRMT R212, R118, 0x5410, RZ ;  /* 0x0000541076d4d816 */ /* 0x000fe400000000ff */
[----:B------:R-:W-:-:S05]  /*6590*/  @!P6 HADD2 R119, -R213.H0_H0, -RZ.H0_H0 ;  /* 0xa00000ffd577e230 */ /* 0x000fca0000000900 */
[----:B------:R-:W-:Y:S01]  /*65a0*/  @!P6 PRMT R213, R119, 0x5410, RZ ;  /* 0x0000541077d5e816 */ /* 0x000fe200000000ff */
[C---:B--2---:R-:W-:Y:S07]  /*65b0*/  HMMA.16816.F32 R100, R20.reuse, R4, R100 ;  /* 0x000000041464723c */ /* 0x044fee0000001864 */
[----:B------:R-:W-:Y:S01]  /*65c0*/  SHF.R.U32.HI R4, RZ, 0x8, R110 ;  /* 0x00000008ff047819 */ /* 0x000fe2000001166e */
[--C-:B------:R-:W-:Y:S01]  /*65d0*/  FFMA.FTZ R5, R117, c[0x0][0x23c], -R240.reuse ;  /* 0x00008f0075057a23 */ /* 0x100fe200000108f0 */
[----:B------:R-:W-:Y:S01]  /*65e0*/  HMMA.16816.F32 R104, R20, R6, R104 ;  /* 0x000000061468723c */ /* 0x000fe20000001868 */
[----:B------:R-:W-:Y:S01]  /*65f0*/  FFMA.FTZ R240, R116, c[0x0][0x23c], -R240 ;  /* 0x00008f0074f07a23 */ /* 0x000fe200000108f0 */
[----:B------:R-:W-:Y:S01]  /*6600*/  LOP3.LUT R4, R4, 0xffff, RZ, 0xc0, !PT ;  /* 0x0000ffff04047812 */ /* 0x000fe200078ec0ff */
[----:B------:R-:W-:-:S03]  /*6610*/  IMAD.MOV.U32 R239, RZ, RZ, R5 ;  /* 0x000000ffffef7224 */ /* 0x000fc600078e0005 */
[----:B------:R-:W-:Y:S02]  /*6620*/  ISETP.GE.U32.AND P3, PT, R243, R4, PT ;  /* 0x00000004f300720c */ /* 0x000fe40003f66070 */
[----:B------:R-:W2:Y:S11]  /*6630*/  LDSM.16.MT88.4 R4, [R202+0x1e800] ;  /* 0x01e80000ca04783b */ /* 0x000eb60000004200 */
[----:B------:R-:W-:-:S05]  /*6640*/  @!P3 HADD2 R108, -R183.H0_H0, -RZ.H0_H0 ;  /* 0xa00000ffb76cb230 */ /* 0x000fca0000000900 */
[----:B------:R-:W-:Y:S02]  /*6650*/  @!P3 PRMT R183, R108, 0x5410, RZ ;  /* 0x000054106cb7b816 */ /* 0x000fe400000000ff */
[----:B------:R-:W-:Y:S02]  /*6660*/  ISETP.GE.U32.AND P3, PT, R243, R111, PT ;  /* 0x0000006ff300720c */ /* 0x000fe40003f66070 */
[C---:B---3--:R-:W-:Y:S08]  /*6670*/  HMMA.16816.F32 R108, R128.reuse, R112, RZ ;  /* 0x00000070806c723c */ /* 0x048ff000000018ff */
[----:B------:R-:W-:Y:S11]  /*6680*/  HMMA.16816.F32 R112, R128, R114, RZ ;  /* 0x000000728070723c */ /* 0x000ff600000018ff */
[----:B------:R-:W-:Y:S05]  /*6690*/  @!UPT UIADD3 URZ, URZ, URZ, URZ ;  /* 0x0000003f3f3ff290 */ /* 0x000fea000fffe03f */
[C---:B--2---:R-:W-:Y:S07]  /*66a0*/  HMMA.16816.F32 R108, R20.reuse, R4, R108 ;  /* 0x00000004146c723c */ /* 0x044fee000000186c */
[----:B------:R-:W-:Y:S01]  /*66b0*/  FADD.FTZ R4, R235, R228 ;  /* 0x000000e4eb047221 */ /* 0x000fe20000010000 */
[----:B------:R-:W-:Y:S01]  /*66c0*/  HMMA.16816.F32 R112, R20, R6, R112 ;  /* 0x000000061470723c */ /* 0x000fe20000001870 */
[----:B------:R-:W-:Y:S01]  /*66d0*/  FFMA.FTZ R235, R17, c[0x0][0x23c], -R229 ;  /* 0x00008f0011eb7a23 */ /* 0x000fe200000108e5 */
[----:B------:R2:W-:Y:S01]  /*66e0*/  MUFU.EX2 R228, R239 ;  /* 0x000000ef00e47308 */ /* 0x0005e20000000800 */
[----:B------:R-:W-:Y:S01]  /*66f0*/  FADD.FTZ R5, R226, R237 ;  /* 0x000000ede2057221 */ /* 0x000fe20000010000 */
[----:B------:R-:W-:Y:S01]  /*6700*/  LOP3.LUT R237, R120, 0xff, RZ, 0xc0, !PT ;  /* 0x000000ff78ed7812 */ /* 0x000fe200078ec0ff */
[----:B------:R-:W-:-:S02]  /*6710*/  FFMA.FTZ R229, R16, c[0x0][0x23c], -R229 ;  /* 0x00008f0010e57a23 */ /* 0x000fc400000108e5 */
[----:B------:R-:W-:Y:S01]  /*6720*/  FADD.FTZ R5, R227, R5 ;  /* 0x00000005e3057221 */ /* 0x000fe20000010000 */
[----:B------:R-:W-:Y:S01]  /*6730*/  LOP3.LUT R6, R120, 0xffff, RZ, 0xc0, !PT ;  /* 0x0000ffff78067812 */ /* 0x000fe200078ec0ff */
[----:B------:R-:W-:Y:S01]  /*6740*/  FADD.FTZ R4, R231, R4 ;  /* 0x00000004e7047221 */ /* 0x000fe20000010000 */
[----:B------:R-:W-:Y:S02]  /*6750*/  MUFU.EX2 R235, R235 ;  /* 0x000000eb00eb7308 */ /* 0x000fe40000000800 */
[----:B------:R-:W-:Y:S01]  /*6760*/  SHF.R.U32.HI R6, RZ, 0x8, R6 ;  /* 0x00000008ff067819 */ /* 0x000fe20000011606 */
[----:B------:R-:W-:Y:S02]  /*6770*/  FADD.FTZ R230, R230, R4 ;  /* 0x00000004e6e67221 */ /* 0x000fe40000010000 */
[----:B------:R-:W-:Y:S01]  /*6780*/  FADD.FTZ R4, R123, R5 ;  /* 0x000000057b047221 */ /* 0x000fe20000010000 */
[----:B------:R-:W-:Y:S01]  /*6790*/  PRMT R237, R237, 0x5410, R6 ;  /* 0x00005410eded7816 */ /* 0x000fe20000000006 */
[----:B------:R-:W-:Y:S01]  /*67a0*/  FADD.FTZ R5, R232, R230 ;  /* 0x000000e6e8057221 */ /* 0x000fe20000010000 */
[----:B------:R-:W3:Y:S01]  /*67b0*/  MUFU.EX2 R227, R229 ;  /* 0x000000e500e37308 */ /* 0x000ee20000000800 */
[----:B------:R-:W-:Y:S01]  /*67c0*/  SHF.R.U32.HI R6, RZ, 0x10, R120 ;  /* 0x00000010ff067819 */ /* 0x000fe20000011678 */
[----:B------:R-:W-:Y:S01]  /*67d0*/  FADD.FTZ R4, R127, R4 ;  /* 0x000000047f047221 */ /* 0x000fe20000010000 */
[----:B--2---:R-:W-:Y:S01]  /*67e0*/  SHF.R.U32.HI R239, RZ, 0x18, R120 ;  /* 0x00000018ffef7819 */ /* 0x004fe20000011678 */
[----:B------:R-:W-:Y:S01]  /*67f0*/  FADD.FTZ R5, R233, R5 ;  /* 0x00000005e9057221 */ /* 0x000fe20000010000 */
[----:B------:R-:W-:Y:S01]  /*6800*/  LOP3.LUT R6, R6, 0xff, RZ, 0xc0, !PT ;  /* 0x000000ff06067812 */ /* 0x000fe200078ec0ff */
[----:B------:R-:W-:-:S02]  /*6810*/  FADD.FTZ R233, R126, R4 ;  /* 0x000000047ee97221 */ /* 0x000fc40000010000 */
[----:B------:R-:W2:Y:S01]  /*6820*/  MUFU.EX2 R226, R240 ;  /* 0x000000f000e27308 */ /* 0x000ea20000000800 */
[----:B------:R-:W-:Y:S01]  /*6830*/  PRMT R239, R6, 0x5410, R239 ;  /* 0x0000541006ef7816 */ /* 0x000fe200000000ef */
[----:B------:R-:W-:Y:S01]  /*6840*/  FADD.FTZ R234, R234, R5 ;  /* 0x00000005eaea7221 */ /* 0x000fe20000010000 */
[----:B---3--:R-:W-:-:S04]  /*6850*/  F2FP.PACK_AB R232, R227, R235 ;  /* 0x000000ebe3e8723e */ /* 0x008fc800000000ff */
[----:B------:R-:W-:Y:S01]  /*6860*/  PRMT R231, R232, 0x7632, R231 ;  /* 0x00007632e8e77816 */ /* 0x000fe200000000e7 */
[----:B------:R-:W-:-:S03]  /*6870*/  @!P2 HADD2 R17, -R232.H0_H0, -RZ.H0_H0 ;  /* 0xa00000ffe811a230 */ /* 0x000fc60000000900 */
[----:B------:R-:W-:Y:S01]  /*6880*/  PRMT R7, R232, 0x5410, R231 ;  /* 0x00005410e8077816 */ /* 0x000fe200000000e7 */
[----:B------:R-:W-:Y:S01]  /*6890*/  @!P1 HADD2 R16, -R231.H0_H0, -RZ.H0_H0 ;  /* 0xa00000ffe7109230 */ /* 0x000fe20000000900 */
[----:B------:R-:W-:Y:S02]  /*68a0*/  @!P2 PRMT R232, R17, 0x5410, RZ ;  /* 0x0000541011e8a816 */ /* 0x000fe400000000ff */
[----:B--2---:R-:W-:Y:S01]  /*68b0*/  F2FP.PACK_AB R230, R226, R228 ;  /* 0x000000e4e2e6723e */ /* 0x004fe200000000ff */
[----:B------:R-:W-:Y:S01]  /*68c0*/  IMAD.MOV.U32 R127, RZ, RZ, R7 ;  /* 0x000000ffff7f7224 */ /* 0x000fe200078e0007 */
[----:B------:R-:W-:Y:S01]  /*68d0*/  @!P1 PRMT R231, R16, 0x5410, RZ ;  /* 0x0000541010e79816 */ /* 0x000fe200000000ff */
[----:B------:R-:W-:Y:S01]  /*68e0*/  LDSM.16.MT88.4 R4, [R201+0x1e800] ;  /* 0x01e80000c904783b */ /* 0x000fe20000004200 */
[----:B------:R-:W-:Y:S01]  /*68f0*/  LEA R16, P1, R122, c[0x0][0x1f8], 0x1 ;  /* 0x00007e007a107a11 */ /* 0x000fe200078208ff */
[----:B------:R-:W-:Y:S01]  /*6900*/  @!P4 HADD2 R117, -R230.H0_H0, -RZ.H0_H0 ;  /* 0xa00000ffe675c230 */ /* 0x000fe20000000900 */
[----:B------:R-:W-:-:S02]  /*6910*/  PRMT R229, R230, 0x7632, R229 ;  /* 0x00007632e6e57816 */ /* 0x000fc400000000e5 */
[----:B------:R-:W-:Y:S02]  /*6920*/  LEA.HI.X R17, R122, c[0x0][0x1fc], R121, 0x1, P1 ;  /* 0x00007f007a117a11 */ /* 0x000fe400008f0c79 */
[----:B------:R-:W2:Y:S01]  /*6930*/  LDSM.16.MT88.4 R120, [R201+0x1e000] ;  /* 0x01e00000c978783b */ /* 0x000ea20000004200 */
[----:B------:R-:W-:Y:S01]  /*6940*/  @!P3 HADD2 R116, -R229.H0_H0, -RZ.H0_H0 ;  /* 0xa00000ffe574b230 */ /* 0x000fe20000000900 */
[----:B------:R-:W-:Y:S02]  /*6950*/  PRMT R240, R230, 0x5410, R229 ;  /* 0x00005410e6f07816 */ /* 0x000fe400000000e5 */
[----:B------:R-:W-:Y:S01]  /*6960*/  @!P4 PRMT R230, R117, 0x5410, RZ ;  /* 0x0000541075e6c816 */ /* 0x000fe200000000ff */
[--C-:B------:R-:W-:Y:S01]  /*6970*/  HSET2.LE.AND R241, R241, R236.reuse, PT ;  /* 0x000000ecf1f17233 */ /* 0x100fe20003803000 */
[----:B------:R-:W-:Y:S01]  /*6980*/  @!P3 PRMT R229, R116, 0x5410, RZ ;  /* 0x0000541074e5b816 */ /* 0x000fe200000000ff */
[----:B------:R-:W-:Y:S04]  /*6990*/  STG.E.U16 [R16.64], R125 ;  /* 0x0000007d10007986 */ /* 0x000fe8000c101518 */
[----:B------:R-:W-:Y:S01]  /*69a0*/  STG.E.U16 [R16.64+0x2], R124 ;  /* 0x0000027c10007986 */ /* 0x000fe2000c101518 */
[C---:B--2---:R-:W-:Y:S08]  /*69b0*/  HMMA.16816.F32 R116, R128.reuse, R120, RZ ;  /* 0x000000788074723c */ /* 0x044ff000000018ff */
[----:B------:R-:W-:Y:S11]  /*69c0*/  HMMA.16816.F32 R120, R128, R122, RZ ;  /* 0x0000007a8078723c */ /* 0x000ff600000018ff */
[----:B------:R-:W-:Y:S05]  /*69d0*/  @!UPT UIADD3 URZ, URZ, URZ, URZ ;  /* 0x0000003f3f3ff290 */ /* 0x000fea000fffe03f */
[C---:B------:R-:W-:Y:S07]  /*69e0*/  HMMA.16816.F32 R116, R20.reuse, R4, R116 ;  /* 0x000000041474723c */ /* 0x040fee0000001874 */
[----:B------:R-:W-:Y:S01]  /*69f0*/  HSET2.LE.AND R4, R11, R236, PT ;  /* 0x000000ec0b047233 */ /* 0x000fe20003803000 */
[----:B------:R-:W-:Y:S01]  /*6a00*/  HMMA.16816.F32 R120, R20, R6, R120 ;  /* 0x000000061478723c */ /* 0x000fe20000001878 */
[----:B------:R-:W-:Y:S02]  /*6a10*/  LOP3.LUT R25, R241, R25, RZ, 0xc0, !PT ;  /* 0x00000019f1197212 */ /* 0x000fe400078ec0ff */
[----:B------:R-:W-:-:S02]  /*6a20*/  LOP3.LUT R26, R30, R26, RZ, 0xc0, !PT ;  /* 0x0000001a1e1a7212 */ /* 0x000fc400078ec0ff */
[----:B------:R-:W-:Y:S01]  /*6a30*/  LOP3.LUT R27, R31, R27, RZ, 0xc0, !PT ;  /* 0x0000001b1f1b7212 */ /* 0x000fe200078ec0ff */
[----:B------:R-:W-:Y:S01]  /*6a40*/  FADD.FTZ R233, R170, R233 ;  /* 0x000000e9aae97221 */ /* 0x000fe20000010000 */
[----:B------:R-:W-:Y:S01]  /*6a50*/  LOP3.LUT R24, R4, R24, RZ, 0xc0, !PT ;  /* 0x0000001804187212 */ /* 0x000fe200078ec0ff */
[----:B------:R-:W-:Y:S01]  /*6a60*/  FADD.FTZ R234, R171, R234 ;  /* 0x000000eaabea7221 */ /* 0x000fe20000010000 */
[----:B------:R-:W2:Y:S01]  /*6a70*/  LDSM.16.MT88.4 R4, [R200+0x1e000] ;  /* 0x01e00000c804783b */ /* 0x000ea20000004200 */
[----:B------:R-:W-:-:S03]  /*6a80*/  IMAD.MOV.U32 R241, RZ, RZ, R127 ;  /* 0x000000fffff17224 */ /* 0x000fc600078e007f */
[----:B------:R1:W5:Y:S01]  /*6a90*/  LDL.LU R11, [R1+0x4c] ;  /* 0x00004c00010b7983 */ /* 0x0003620000300800 */
        /* <DEDUP_REMOVED lines=13> */
[----:B------:R-:W-:Y:S01]  /*6b70*/  FADD.FTZ R234, R228, R234 ;  /* 0x000000eae4ea7221 */ /* 0x000fe20000010000 */
[C---:B--2---:R-:W-:Y:S07]  /*6b80*/  HMMA.16816.F32 R124, R128.reuse, R4, RZ ;  /* 0x00000004807c723c */ /* 0x044fee00000018ff */
[--C-:B------:R-:W-:Y:S01]  /*6b90*/  HSET2.LE.AND R4, R237, R236.reuse, PT ;  /* 0x000000eced047233 */ /* 0x100fe20003803000 */
[----:B------:R-:W-:Y:S01]  /*6ba0*/  HMMA.16816.F32 R128, R128, R6, RZ ;  /* 0x000000068080723c */ /* 0x000fe200000018ff */
[----:B------:R-:W-:-:S03]  /*6bb0*/  HSET2.LE.AND R5, R239, R236, PT ;  /* 0x000000ecef057233 */ /* 0x000fc60003803000 */
[----:B------:R-:W-:Y:S02]  /*6bc0*/  LOP3.LUT R4, R4, R28, RZ, 0xc0, !PT ;  /* 0x0000001c04047212 */ /* 0x000fe400078ec0ff */
[----:B------:R-:W-:Y:S01]  /*6bd0*/  LOP3.LUT R5, R5, R29, RZ, 0xc0, !PT ;  /* 0x0000001d05057212 */ /* 0x000fe200078ec0ff */
[--C-:B------:R-:W-:Y:S01]  /*6be0*/  HSET2.LE.AND R6, R252, R236.reuse, PT ;  /* 0x000000ecfc067233 */ /* 0x100fe20003803000 */
[----:B------:R-:W2:Y:S01]  /*6bf0*/  LDSM.16.MT88.4 R28, [R200+0x1e800] ;  /* 0x01e80000c81c783b */ /* 0x000ea20000004200 */
[----:B------:R-:W-:Y:S01]  /*6c00*/  HSET2.LE.AND R7, R242, R236, PT ;  /* 0x000000ecf2077233 */ /* 0x000fe20003803000 */
[----:B------:R-:W-:Y:S02]  /*6c10*/  IMAD.MOV.U32 R236, RZ, RZ, c[0x0][0x228] ;  /* 0x00008a00ffec7624 */ /* 0x000fe400078e00ff */
[----:B------:R-:W-:Y:S02]  /*6c20*/  LOP3.LUT R6, R6, R240, RZ, 0xc0, !PT ;  /* 0x000000f006067212 */ /* 0x000fe400078ec0ff */
[----:B------:R-:W-:Y:S01]  /*6c30*/  LOP3.LUT R7, R7, R241, RZ, 0xc0, !PT ;  /* 0x000000f107077212 */ /* 0x000fe200078ec0ff */
[----:B------:R-:W-:-:S04]  /*6c40*/  IMAD.SHL.U32 R236, R236, 0x8, RZ ;  /* 0x00000008ecec7824 */ /* 0x000fc800078e00ff */
[----:B------:R-:W-:-:S05]  /*6c50*/  IMAD.WIDE R236, R236, 0x2, R16 ;  /* 0x00000002ecec7825 */ /* 0x000fca00078e0210 */
[----:B------:R-:W-:Y:S04]  /*6c60*/  STG.E.U16 [R236.64], R238 ;  /* 0x000000eeec007986 */ /* 0x000fe8000c101518 */
[----:B------:R-:W-:Y:S04]  /*6c70*/  STG.E.U16 [R236.64+0x2], R32 ;  /* 0x00000220ec007986 */ /* 0x000fe8000c101518 */
[----:B------:R-:W-:Y:S04]  /*6c80*/  STG.E.U16 [R16.64+0x10], R34 ;  /* 0x0000102210007986 */ /* 0x000fe8000c101518 */
[----:B------:R-:W-:Y:S04]  /*6c90*/  STG.E.U16 [R16.64+0x12], R33 ;  /* 0x0000122110007986 */ /* 0x000fe8000c101518 */
[----:B------:R3:W-:Y:S04]  /*6ca0*/  STG.E.U16 [R236.64+0x10], R165 ;  /* 0x000010a5ec007986 */ /* 0x0007e8000c101518 */
[----:B------:R-:W-:Y:S01]  /*6cb0*/  STG.E.U16 [R236.64+0x12], R35 ;  /* 0x00001223ec007986 */ /* 0x000fe2000c101518 */
[C---:B--2---:R-:W-:Y:S03]  /*6cc0*/  HMMA.16816.F32 R124, R20.reuse, R28, R124 ;  /* 0x0000001c147c723c */ /* 0x044fe6000000187c */
[----:B------:R2:W-:Y:S04]  /*6cd0*/  STG.E.U16 [R16.64+0x20], R167 ;  /* 0x000020a710007986 */ /* 0x0005e8000c101518 */
[----:B------:R4:W-:Y:S01]  /*6ce0*/  STG.E.U16 [R16.64+0x22], R166 ;  /* 0x000022a610007986 */ /* 0x0009e2000c101518 */
[----:B------:R-:W-:Y:S03]  /*6cf0*/  HMMA.16816.F32 R128, R20, R30, R128 ;  /* 0x0000001e1480723c */ /* 0x000fe60000001880 */
[----:B------:R-:W1:Y:S04]  /*6d00*/  LDSM.16.MT88.4 R20, [R204+0x19000] ;  /* 0x01900000cc14783b */ /* 0x000e680000004200 */
[----:B------:R-:W1:Y:S04]  /*6d10*/  LDSM.16.MT88.4 R28, [R202+0x19000] ;  /* 0x01900000ca1c783b */ /* 0x000e680000004200 */
[----:B------:R-:W-:Y:S01]  /*6d20*/  STG.E.U16 [R236.64+0x20], R169 ;  /* 0x000020a9ec007986 */ /* 0x000fe2000c101518 */
[----:B---3--:R-:W-:-:S03]  /*6d30*/  FADD.FTZ R165, R226, R234 ;  /* 0x000000eae2a57221 */ /* 0x008fc60000010000 */
[----:B------:R-:W-:Y:S04]  /*6d40*/  STG.E.U16 [R236.64+0x22], R168 ;  /* 0x000022a8ec007986 */ /* 0x000fe8000c101518 */
[----:B------:R-:W-:Y:S01]  /*6d50*/  STG.E.U16 [R16.64+0x30], R211 ;  /* 0x000030d310007986 */ /* 0x000fe2000c101518 */
[----:B--2---:R-:W-:-:S03]  /*6d60*/  FADD.FTZ R167, R227, R233 ;  /* 0x000000e9e3a77221 */ /* 0x004fc60000010000 */
[----:B------:R-:W-:Y:S01]  /*6d70*/  STG.E.U16 [R16.64+0x32], R183 ;  /* 0x000032b710007986 */ /* 0x000fe2000c101518 */
[----:B----4-:R-:W-:-:S03]  /*6d80*/  IADD3 R166, P1, R16, -0x80, RZ ;  /* 0xffffff8010a67810 */ /* 0x010fc60007f3e0ff */
[----:B------:R-:W-:Y:S04]  /*6d90*/  STG.E.U16 [R236.64+0x30], R213 ;  /* 0x000030d5ec007986 */ /* 0x000fe8000c101518 */
[----:B------:R-:W-:Y:S04]  /*6da0*/  STG.E.U16 [R236.64+0x32], R212 ;  /* 0x000032d4ec007986 */ /* 0x000fe8000c101518 */
[----:B------:R-:W-:Y:S04]  /*6db0*/  STG.E.U16 [R16.64+0x40], R180 ;  /* 0x000040b410007986 */ /* 0x000fe8000c101518 */
[----:B------:R-:W-:Y:S01]  /*6dc0*/  STG.E.U16 [R16.64+0x42], R179 ;  /* 0x000042b310007986 */ /* 0x000fe2000c101518 */
[C---:B-1----:R-:W-:Y:S03]  /*6dd0*/  HMMA.16816.F32 R132, R24.reuse, R20, R132 ;  /* 0x000000141884723c */ /* 0x042fe60000001884 */
[----:B------:R-:W-:Y:S04]  /*6de0*/  STG.E.U16 [R236.64+0x40], R182 ;  /* 0x000040b6ec007986 */ /* 0x000fe8000c101518 */
[----:B------:R-:W-:Y:S01]  /*6df0*/  STG.E.U16 [R236.64+0x42], R181 ;  /* 0x000042b5ec007986 */ /* 0x000fe2000c101518 */
[C---:B------:R-:W-:Y:S03]  /*6e00*/  HMMA.16816.F32 R136, R24.reuse, R22, R136 ;  /* 0x000000161888723c */ /* 0x040fe60000001888 */
[----:B------:R-:W1:Y:S04]  /*6e10*/  LDSM.16.MT88.4 R20, [R201+0x19000] ;  /* 0x01900000c914783b */ /* 0x000e680000004200 */
[----:B------:R-:W-:Y:S01]  /*6e20*/  STG.E.U16 [R16.64+0x50], R176 ;  /* 0x000050b010007986 */ /* 0x000fe2000c101518 */
[C---:B------:R-:W-:Y:S03]  /*6e30*/  HMMA.16816.F32 R140, R24.reuse, R28, R140 ;  /* 0x0000001c188c723c */ /* 0x040fe6000000188c */
[----:B------:R-:W-:Y:S04]  /*6e40*/  STG.E.U16 [R16.64+0x52], R175 ;  /* 0x000052af10007986 */ /* 0x000fe8000c101518 */
[----:B------:R-:W-:Y:S01]  /*6e50*/  STG.E.U16 [R236.64+0x50], R178 ;  /* 0x000050b2ec007986 */ /* 0x000fe2000c101518 */
[C---:B------:R-:W-:Y:S03]  /*6e60*/  HMMA.16816.F32 R144, R24.reuse, R30, R144 ;  /* 0x0000001e1890723c */ /* 0x040fe60000001890 */
[----:B------:R-:W2:Y:S04]  /*6e70*/  LDSM.16.MT88.4 R28, [R200+0x19000] ;  /* 0x01900000c81c783b */ /* 0x000ea80000004200 */
[----:B------:R-:W-:Y:S04]  /*6e80*/  STG.E.U16 [R236.64+0x52], R177 ;  /* 0x000052b1ec007986 */ /* 0x000fe8000c101518 */
[----:B------:R3:W-:Y:S04]  /*6e90*/  STG.E.U16 [R16.64+0x62], R0 ;  /* 0x0000620010007986 */ /* 0x0007e8000c101518 */
[----:B------:R-:W-:Y:S04]  /*6ea0*/  STG.E.U16 [R16.64+0x60], R172 ;  /* 0x000060ac10007986 */ /* 0x000fe8000c101518 */
[----:B------:R-:W-:Y:S04]  /*6eb0*/  STG.E.U16 [R236.64+0x60], R174 ;  /* 0x000060aeec007986 */ /* 0x000fe8000c101518 */
[----:B------:R-:W-:Y:S01]  /*6ec0*/  STG.E.U16 [R236.64+0x62], R173 ;  /* 0x000062adec007986 */ /* 0x000fe2000c101518 */
[C---:B-1----:R-:W-:Y:S03]  /*6ed0*/  HMMA.16816.F32 R148, R24.reuse, R20, R148 ;  /* 0x000000141894723c */ /* 0x042fe60000001894 */
[----:B------:R-:W-:Y:S04]  /*6ee0*/  STG.E.U16 [R16.64+0x70], R230 ;  /* 0x000070e610007986 */ /* 0x000fe8000c101518 */
[----:B------:R-:W-:Y:S01]  /*6ef0*/  STG.E.U16 [R16.64+0x72], R229 ;  /* 0x000072e510007986 */ /* 0x000fe2000c101518 */
[----:B------:R-:W-:Y:S03]  /*6f00*/  HMMA.16816.F32 R152, R24, R22, R152 ;  /* 0x000000161898723c */ /* 0x000fe60000001898 */
[----:B------:R-:W1:Y:S01]  /*6f10*/  LDSM.16.MT88.4 R20, [R204+0x1b000] ;  /* 0x01b00000cc14783b */ /* 0x000e620000004200 */
[----:B---3--:R-:W-:-:S03]  /*6f20*/  IADD3.X R0, R17, -0x1, RZ, P1, !PT ;  /* 0xffffffff11007810 */ /* 0x008fc60000ffe4ff */
[----:B------:R-:W-:Y:S01]  /*6f30*/  STG.E.U16 [R236.64+0x70], R232 ;  /* 0x000070e8ec007986 */ /* 0x000fe2000c101518 */
[C---:B--2---:R-:W-:Y:S03]  /*6f40*/  HMMA.16816.F32 R156, R24.reuse, R28, R156 ;  /* 0x0000001c189c723c */ /* 0x044fe6000000189c */
[----:B------:R-:W-:Y:S04]  /*6f50*/  STG.E.U16 [R236.64+0x72], R231 ;  /* 0x000072e7ec007986 */ /* 0x000fe8000c101518 */
[----:B------:R-:W-:Y:S01]  /*6f60*/  STL [R1+0x48], R0 ;  /* 0x0000480001007387 */ /* 0x000fe20000100800 */
[C---:B------:R-:W-:Y:S03]  /*6f70*/  HMMA.16816.F32 R160, R24.reuse, R30, R160 ;  /* 0x0000001e18a0723c */ /* 0x040fe600000018a0 */
[----:B------:R-:W2:Y:S05]  /*6f80*/  LDSM.16.MT88.4 R28, [R202+0x1b000] ;  /* 0x01b00000ca1c783b */ /* 0x000eaa0000004200 */
[C---:B-1----:R-:W-:Y:S08]  /*6f90*/  HMMA.16816.F32 R36, R24.reuse, R20, R36 ;  /* 0x000000141824723c */ /* 0x042ff00000001824 */
[C---:B------:R-:W-:Y:S01]  /*6fa0*/  HMMA.16816.F32 R40, R24.reuse, R22, R40 ;  /* 0x000000161828723c */ /* 0x040fe20000001828 */
[----:B------:R-:W1:Y:S07]  /*6fb0*/  LDSM.16.MT88.4 R20, [R201+0x1b000] ;  /* 0x01b00000c914783b */ /* 0x000e6e0000004200 */
[C---:B--2---:R-:W-:Y:S08]  /*6fc0*/  HMMA.16816.F32 R44, R24.reuse, R28, R44 ;  /* 0x0000001c182c723c */ /* 0x044ff0000000182c */
[C---:B------:R-:W-:Y:S01]  /*6fd0*/  HMMA.16816.F32 R48, R24.reuse, R30, R48 ;  /* 0x0000001e1830723c */ /* 0x040fe20000001830 */
[----:B------:R-:W2:Y:S07]  /*6fe0*/  LDSM.16.MT88.4 R28, [R200+0x1b000] ;  /* 0x01b00000c81c783b */ /* 0x000eae0000004200 */
        /* <DEDUP_REMOVED lines=28> */
[----:B------:R-:W-:Y:S01]  /*71b0*/  HMMA.16816.F32 R128, R24, R30, R128 ;  /* 0x0000001e1880723c */ /* 0x000fe20000001880 */
[----:B------:R-:W2:Y:S04]  /*71c0*/  LDSM.16.MT88.4 R28, [R202+0x19800] ;  /* 0x01980000ca1c783b */ /* 0x000ea80000004200 */
[----:B------:R-:W3:Y:S03]  /*71d0*/  LDSM.16.MT88.4 R24, [R201+0x19800] ;  /* 0x01980000c918783b */ /* 0x000ee60000004200 */
        /* <DEDUP_REMOVED lines=41> */
[C---:B---3--:R-:W-:Y:S08]  /*7470*/  HMMA.16816.F32 R116, R4.reuse, R24, R116 ;  /* 0x000000180474723c */ /* 0x048ff00000001874 */
[C---:B------:R-:W-:Y:S08]  /*7480*/  HMMA.16816.F32 R120, R4.reuse, R26, R120 ;  /* 0x0000001a0478723c */ /* 0x040ff00000001878 */
[C---:B-1----:R-:W-:Y:S08]  /*7490*/  HMMA.16816.F32 R124, R4.reuse, R20, R124 ;  /* 0x00000014047c723c */ /* 0x042ff0000000187c */
[----:B------:R-:W-:Y:S01]  /*74a0*/  HMMA.16816.F32 R128, R4, R22, R128 ;  /* 0x000000160480723c */ /* 0x000fe20000001880 */
[----:B------:R-:W-:Y:S11]  /*74b0*/  @!P0 BRA `(.L_x_883) ;  /* 0x0000ab0000008947 */ /* 0x000ff60003800000 */
[----:B------:R-:W2:Y:S01]  /*74c0*/  LDL.64 R240, [R1] ;  /* 0x0000000001f07983 */ /* 0x000ea20000100a00 */
[----:B------:R-:W-:Y:S01]  /*74d0*/  ULDC.64 UR4, c[0x0][0x1a0] ;  /* 0x0000680000047ab9 */ /* 0x000fe20000000a00 */
[----:B------:R-:W-:-:S04]  /*74e0*/  DEPBAR.LE SB0, 0x0 ;  /* 0x000080000000791a */ /* 0x000fc80000000000 */
[----:B------:R-:W-:Y:S01]  /*74f0*/  UMOV UR29, 0x6 ;  /* 0x00000006001d7882 */ /* 0x000fe20000000000 */
[----:B------:R-:W-:Y:S01]  /*7500*/  ISETP.GE.AND P5, PT, R247, c[0x0][0x220], PT ;  /* 0x00008800f7007a0c */ /* 0x000fe20003fa6270 */
[----:B------:R-:W-:Y:S01]  /*7510*/  USHF.L.U32 UR36, UR4, 0x6, URZ ;  /* 0x0000000604247899 */ /* 0x000fe2000800063f */
[----:B------:R-:W-:Y:S01]  /*7520*/  ISETP.GE.AND P4, PT, R246, c[0x0][0x220], PT ;  /* 0x00008800f6007a0c */ /* 0x000fe20003f86270 */
[----:B------:R-:W-:Y:S01]  /*7530*/  UIADD3 UR31, UR6, -0x2, URZ ;  /* 0xfffffffe061f7890 */ /* 0x000fe2000fffe03f */
[----:B-----5:R-:W-:Y:S01]  /*7540*/  IMAD.MOV.U32 R28, RZ, RZ, R12 ;  /* 0x000000ffff1c7224 */ /* 0x020fe200078e000c */
[----:B------:R-:W-:Y:S01]  /*7550*/  USHF.L.U64.HI UR5, UR4, UR29, UR5 ;  /* 0x0000001d04057299 */ /* 0x000fe20008010205 */
[----:B------:R-:W-:Y:S01]  /*7560*/  IMAD.MOV.U32 R29, RZ, RZ, R15 ;  /* 0x000000ffff1d7224 */ /* 0x000fe200078e000f */
[----:B------:R-:W-:Y:S01]  /*7570*/  USHF.R.S32.HI UR4, URZ, 0x1f, UR31 ;  /* 0x0000001f3f047899 */ /* 0x000fe2000801141f */
[----:B------:R-:W-:Y:S01]  /*7580*/  IMAD.U32 R0, RZ, RZ, UR36 ;  /* 0x00000024ff007e24 */ /* 0x000fe2000f8e00ff */
[----:B------:R-:W-:Y:S01]  /*7590*/  UIMAD UR5, UR5, UR31, URZ ;  /* 0x0000001f050572a4 */ /* 0x000fe2000f8e023f */
[----:B------:R-:W-:Y:S01]  /*75a0*/  BAR.SYNC.DEFER_BLOCKING 0x0 ;  /* 0x0000000000007b1d */ /* 0x000fe20000010000 */
[----:B------:R-:W-:Y:S01]  /*75b0*/  ISETP.GE.AND P3, PT, R245, c[0x0][0x220], PT ;  /* 0x00008800f5007a0c */ /* 0x000fe20003f66270 */
[----:B------:R-:W-:Y:S01]  /*75c0*/  IMAD.WIDE.U32 R28, R0, UR31, R28 ;  /* 0x0000001f001c7c25 */ /* 0x000fe2000f8e001c */
[----:B------:R-:W-:-:S02]  /*75d0*/  UIMAD UR4, UR4, UR36, UR5 ;  /* 0x00000024040472a4 */ /* 0x000fc4000f8e0205 */
[----:B------:R-:W-:Y:S02]  /*75e0*/  UISETP.GE.AND UP0, UPT, UR6, 0x3, UPT ;  /* 0x000000030600788c */ /* 0x000fe4000bf06270 */
[C---:B------:R-:W-:Y:S02]  /*75f0*/  @!P5 LEA R22, P1, R28.reuse, c[0x0][0x170], 0x1 ;  /* 0x00005c001c16da11 */ /* 0x040fe400078208ff */
[----:B------:R-:W-:Y:S02]  /*7600*/  IADD3 R5, R29, UR4, RZ ;  /* 0x000000041d057c10 */ /* 0x000fe4000fffe0ff */
[C---:B------:R-:W-:Y:S02]  /*7610*/  @!P4 LEA R20, P0, R28.reuse, c[0x0][0x170], 0x1 ;  /* 0x00005c001c14ca11 */ /* 0x040fe400078008ff */
[C---:B------:R-:W-:Y:S02]  /*7620*/  @!P5 LEA.HI.X R23, R28.reuse, c[0x0][0x174], R5, 0x1, P1 ;  /* 0x00005d001c17da11 */ /* 0x040fe400008f0c05 */
[----:B------:R-:W-:-:S02]  /*7630*/  @!P3 LEA R6, P1, R28, c[0x0][0x170], 0x1 ;  /* 0x00005c001c06ba11 */ /* 0x000fc400078208ff */
[C-C-:B------:R-:W-:Y:S02]  /*7640*/  @!P4 LEA.HI.X R21, R28.reuse, c[0x0][0x174], R5.reuse, 0x1, P0 ;  /* 0x00005d001c15ca11 */ /* 0x140fe400000f0c05 */
        /* <DEDUP_REMOVED lines=20> */
[C---:B------:R-:W-:Y:S01]  /*7790*/  @!P3 LEA R28, P0, R4.reuse, c[0x0][0x170], 0x1 ;  /* 0x00005c00041cba11 */ /* 0x040fe200078008ff */
[----:B------:R-:W-:Y:S01]  /*77a0*/  @P4 STS.128 [R244+0x1c000], RZ ;  /* 0x01c000fff4004388 */ /* 0x000fe20000000c00 */
[----:B------:R-:W-:-:S02]  /*77b0*/  @!P5 LEA.HI.X R33, R4, c[0x0][0x174], R0, 0x1, P2 ;  /* 0x00005d000421da11 */ /* 0x000fc400010f0c00 */
        /* <DEDUP_REMOVED lines=32> */
[----:B---3--:R-:W2:Y:S04]  /*79c0*/  LDSM.16.M88.4 R4, [R209+0x10800] ;  /* 0x01080000d104783b */ /* 0x008ea80000000200 */
[----:B-1----:R-:W1:Y:S04]  /*79d0*/  LDSM.16.M88.4 R24, [R209+0x10000] ;  /* 0x01000000d118783b */ /* 0x002e680000000200 */
[----:B------:R-:W3:Y:S04]  /*79e0*/  LDSM.16.M88.4 R216, [R209+0x11000] ;  /* 0x01100000d1d8783b */ /* 0x000ee80000000200 */
[----:B------:R-:W1:Y:S04]  /*79f0*/  LDSM.16.M88.4 R228, [R209+0x11800] ;  /* 0x01180000d1e4783b */ /* 0x000e680000000200 */
[----:B------:R-:W-:Y:S04]  /*7a00*/  LDSM.16.M88.4 R168, [R208] ;  /* 0x00000000d0a8783b */ /* 0x000fe80000000200 */
[----:B----4-:R-:W4:Y:S04]  /*7a10*/  LDSM.16.M88.4 R32, [R199] ;  /* 0x00000000c720783b */ /* 0x010f280000000200 */
[----:B------:R-:W3:Y:S04]  /*7a20*/  LDSM.16.M88.4 R224, [R207] ;  /* 0x00000000cfe0783b */ /* 0x000ee80000000200 */
[----:B------:R-:W4:Y:S04]  /*7a30*/  LDSM.16.M88.4 R176, [R198] ;  /* 0x00000000c6b0783b */ /* 0x000f280000000200 */
[----:B------:R-:W4:Y:S04]  /*7a40*/  LDSM.16.M88.4 R172, [R197] ;  /* 0x00000000c5ac783b */ /* 0x000f280000000200 */
[----:B------:R-:W-:Y:S01]  /*7a50*/  LDSM.16.M88.4 R232, [R196] ;  /* 0x00000000c4e8783b */ /* 0x000fe20000000200 */
[C---:B--2---:R-:W-:Y:S03]  /*7a60*/  HMMA.16816.F32 R20, R180.reuse, R4, RZ ;  /* 0x00000004b414723c */ /* 0x044fe600000018ff */
[----:B------:R-:W2:Y:S04]  /*7a70*/  S2R R0, SR_TID.X ;  /* 0x0000000000007919 */ /* 0x000ea80000002100 */
[----:B------:R-:W0:Y:S01]  /*7a80*/  LDGDEPBAR ;  /* 0x00000000000079af */ /* 0x000e220000000000 */
[C---:B------:R-:W-:Y:S08]  /*7a90*/  HMMA.16816.F32 R4, R180.reuse, R6, RZ ;  /* 0x00000006b404723c */ /* 0x040ff000000018ff */
[C---:B-1----:R-:W-:Y:S08]  /*7aa0*/  HMMA.16816.F32 R28, R180.reuse, R24, RZ ;  /* 0x00000018b41c723c */ /* 0x042ff000000018ff */
[----:B---3--:R-:W-:Y:S01]  /*7ab0*/  HMMA.16816.F32 R220, R180, R216, RZ ;  /* 0x000000d8b4dc723c */ /* 0x008fe200000018ff */
[----:B--2---:R-:W-:-:S05]  /*7ac0*/  IMAD.SHL.U32 R0, R0, 0x2, RZ ;  /* 0x0000000200007824 */ /* 0x004fca00078e00ff */
[----:B------:R-:W-:Y:S01]  /*7ad0*/  LOP3.LUT R166, R0, 0x6, RZ, 0xc0, !PT ;  /* 0x0000000600a67812 */ /* 0x000fe200078ec0ff */
[----:B------:R-:W-:Y:S01]  /*7ae0*/  IMAD.U32 R0, RZ, RZ, UR31 ;  /* 0x0000001fff007e24 */ /* 0x000fe2000f8e00ff */
        /* <DEDUP_REMOVED lines=9> */
[----:B------:R-:W-:Y:S07]  /*7b80*/  LDSM.16.M88.4 R228, [R203+0x10000] ;  /* 0x01000000cbe4783b */ /* 0x000fee0000000200 */
[C---:B----4-:R-:W-:Y:S08]  /*7b90*/  HMMA.16816.F32 R20, R168.reuse, R32, R20 ;  /* 0x00000020a814723c */ /* 0x050ff00000001814 */
[C---:B------:R-:W-:Y:S01]  /*7ba0*/  HMMA.16816.F32 R4, R168.reuse, R34, R4 ;  /* 0x00000022a804723c */ /* 0x040fe20000001804 */
[----:B------:R-:W1:Y:S07]  /*7bb0*/  LDSM.16.M88.4 R32, [R206] ;  /* 0x00000000ce20783b */ /* 0x000e6e0000000200 */
        /* <DEDUP_REMOVED lines=22> */
[----:B------:R-:W4:Y:S03]  /*7d20*/  LDSM.16.M88.4 R32, [R209+0x12000] ;  /* 0x01200000d120783b */ /* 0x000f260000000200 */
[C---:B------:R-:W-:Y:S08]  /*7d30*/  HMMA.16816.F32 R28, R168.reuse, R232, R28 ;  /* 0x000000e8a81c723c */ /* 0x040ff0000000181c */
        /* <DEDUP_REMOVED lines=20> */
[----:B------:R-:W1:Y:S07]  /*7e80*/  LDSM.16.M88.4 R228, [R193] ;  /* 0x00000000c1e4783b */ /* 0x000e6e0000000200 */
[C---:B--2---:R-:W-:Y:S08]  /*7e90*/  HMMA.16816.F32 R212, R176.reuse, R224, R212 ;  /* 0x000000e0b0d4723c */ /* 0x044ff000000018d4 */
[----:B------:R-:W-:Y:S01]  /*7ea0*/  HMMA.16816.F32 R180, R176, R226, R180 ;  /* 0x000000e2b0b4723c */ /* 0x000fe200000018b4 */
[----:B------:R-:W2:Y:S04]  /*7eb0*/  LDSM.16.M88.4 R224, [R192] ;  /* 0x00000000c0e0783b */ /* 0x000ea80000000200 */
[----:B------:R-:W-:Y:S03]  /*7ec0*/  LDSM.16.M88.4 R176, [R206+0x4000] ;  /* 0x00400000ceb0783b */ /* 0x000fe60000000200 */
        /* <DEDUP_REMOVED lines=8> */
[----:B------:R-:W-:Y:S07]  /*7f50*/  LDSM.16.M88.4 R228, [R205+0x4000] ;  /* 0x00400000cde4783b */ /* 0x000fee0000000200 */
[C---:B--2---:R-:W-:Y:S08]  /*7f60*/  HMMA.16816.F32 R212, R172.reuse, R224, R212 ;  /* 0x000000e0acd4723c */ /* 0x044ff000000018d4 */
[----:B------:R-:W-:Y:S01]  /*7f70*/  HMMA.16816.F32 R180, R172, R226, R180 ;  /* 0x000000e2acb4723c */ /* 0x000fe200000018b4 */
[----:B------:R-:W1:Y:S04]  /*7f80*/  LDSM.16.M88.4 R224, [R203+0x13800] ;  /* 0x01380000cbe0783b */ /* 0x000e680000000200 */
[----:B------:R-:W-:Y:S03]  /*7f90*/  LDSM.16.M88.4 R172, [R196+0x2000] ;  /* 0x00200000c4ac783b */ /* 0x000fe60000000200 */
[C---:B---3--:R-:W-:Y:S08]  /*7fa0*/  HMMA.16816.F32 R28, R176.reuse, R168, R28 ;  /* 0x000000a8b01c723c */ /* 0x048ff0000000181c */
        /* <DEDUP_REMOVED lines=18> */
[C---:B------:R-:W-:Y:S08]  /*80d0*/  HMMA.16816.F32 R28, R228.reuse, R172, R28 ;  /* 0x000000ace41c723c */ /* 0x040ff0000000181c */
[C---:B------:R-:W-:Y:S01]  /*80e0*/  HMMA.16816.F32 R24, R228.reuse, R174, R24 ;  /* 0x000000aee418723c */ /* 0x040fe20000001818 */
[----:B------:R-:W3:Y:S07]  /*80f0*/  LDSM.16.M88.4 R172, [R209+0x15800] ;  /* 0x01580000d1ac783b */ /* 0x000eee0000000200 */
[C---:B----4-:R-:W-:Y:S08]  /*8100*/  HMMA.16816.F32 R212, R228.reuse, R232, R212 ;  /* 0x000000e8e4d4723c */ /* 0x050ff000000018d4 */
[----:B------:R-:W-:Y:S01]  /*8110*/  HMMA.16816.F32 R180, R228, R234, R180 ;  /* 0x000000eae4b4723c */ /* 0x000fe200000018b4 */
[----:B------:R-:W-:Y:S04]  /*8120*/  LDSM.16.M88.4 R232, [R191] ;  /* 0x00000000bfe8783b */ /* 0x000fe80000000200 */
[----:B------:R-:W-:Y:S03]  /*8130*/  LDSM.16.M88.4 R228, [R203+0x14000] ;  /* 0x01400000cbe4783b */ /* 0x000fe60000000200 */
[C---:B-1----:R-:W-:Y:S08]  /*8140*/  HMMA.16816.F32 R28, R168.reuse, R224, R28 ;  /* 0x000000e0a81c723c */ /* 0x042ff0000000181c */
[C---:B------:R-:W-:Y:S01]  /*8150*/  HMMA.16816.F32 R24, R168.reuse, R226, R24 ;  /* 0x000000e2a818723c */ /* 0x040fe20000001818 */
[----:B------:R-:W-:Y:S07]  /*8160*/  LDSM.16.M88.4 R224, [R190] ;  /* 0x00000000bee0783b */ /* 0x000fee0000000200 */
[C---:B--2---:R-:W-:Y:S08]  /*8170*/  HMMA.16816.F32 R20, R168.reuse, R32, R20 ;  /* 0x00000020a814723c */ /* 0x044ff00000001814 */
[C---:B------:R-:W-:Y:S01]  /*8180*/  HMMA.16816.F32 R4, R168.reuse, R34, R4 ;  /* 0x00000022a804723c */ /* 0x040fe20000001804 */
[----:B------:R-:W1:Y:S07]  /*8190*/  LDSM.16.M88.4 R32, [R208+0x8000] ;  /* 0x00800000d020783b */ /* 0x000e6e0000000200 */
[C---:B------:R-:W-:Y:S08]  /*81a0*/  HMMA.16816.F32 R220, R168.reuse, R176, R220 ;  /* 0x000000b0a8dc723c */ /* 0x040ff000000018dc */
[C---:B------:R-:W-:Y:S01]  /*81b0*/  HMMA.16816.F32 R216, R168.reuse, R178, R216 ;  /* 0x000000b2a8d8723c */ /* 0x040fe200000018d8 */
[----:B------:R-:W2:Y:S07]  /*81c0*/  LDSM.16.M88.4 R176, [R189] ;  /* 0x00000000bdb0783b */ /* 0x000eae0000000200 */
[C---:B---3--:R-:W-:Y:S08]  /*81d0*/  HMMA.16816.F32 R212, R168.reuse, R172, R212 ;  /* 0x000000aca8d4723c */ /* 0x048ff000000018d4 */
        /* <DEDUP_REMOVED lines=15> */
[----:B------:R-:W3:Y:S03]  /*82d0*/  LDSM.16.M88.4 R32, [R196+0x4000] ;  /* 0x00400000c420783b */ /* 0x000ee60000000200 */
[C---:B----4-:R-:W-:Y:S08]  /*82e0*/  HMMA.16816.F32 R28, R168.reuse, R228, R28 ;  /* 0x000000e4a81c723c */ /* 0x050ff0000000181c */
[C---:B------:R-:W-:Y:S01]  /*82f0*/  HMMA.16816.F32 R24, R168.reuse, R230, R24 ;  /* 0x000000e6a818723c */ /* 0x040fe20000001818 */
[----:B------:R-:W4:Y:S07]  /*8300*/  LDSM.16.M88.4 R228, [R196+0x4800] ;  /* 0x00480000c4e4783b */ /* 0x000f2e0000000200 */
        /* <DEDUP_REMOVED lines=18> */
[----:B------:R-:W1:Y:S07]  /*8430*/  LDSM.16.M88.4 R224, [R209+0x17800] ;  /* 0x01780000d1e0783b */ /* 0x000e6e0000000200 */
[C---:B--2---:R-:W-:Y:S08]  /*8440*/  HMMA.16816.F32 R212, R172.reuse, R176, R212 ;  /* 0x000000b0acd4723c */ /* 0x044ff000000018d4 */
[----:B------:R-:W-:Y:S01]  /*8450*/  HMMA.16816.F32 R180, R172, R178, R180 ;  /* 0x000000b2acb4723c */ /* 0x000fe200000018b4 */
[----:B------:R-:W-:Y:S04]  /*8460*/  LDSM.16.M88.4 R176, [R208+0xc000] ;  /* 0x00c00000d0b0783b */ /* 0x000fe80000000200 */
[----:B------:R-:W2:Y:S03]  /*8470*/  LDSM.16.M88.4 R172, [R187] ;  /* 0x00000000bbac783b */ /* 0x000ea60000000200 */
[C---:B------:R-:W-:Y:S08]  /*8480*/  HMMA.16816.F32 R28, R232.reuse, R168, R28 ;  /* 0x000000a8e81c723c */ /* 0x040ff0000000181c */
[C---:B------:R-:W-:Y:S01]  /*8490*/  HMMA.16816.F32 R24, R232.reuse, R170, R24 ;  /* 0x000000aae818723c */ /* 0x040fe20000001818 */
[----:B------:R-:W4:Y:S07]  /*84a0*/  LDSM.16.M88.4 R168, [R186] ;  /* 0x00000000baa8783b */ /* 0x000f2e0000000200 */
[C---:B---3--:R-:W-:Y:S08]  /*84b0*/  HMMA.16816.F32 R20, R232.reuse, R32, R20 ;  /* 0x00000020e814723c */ /* 0x048ff00000001814 */
[C---:B------:R-:W-:Y:S01]  /*84c0*/  HMMA.16816.F32 R4, R232.reuse, R34, R4 ;  /* 0x00000022e804723c */ /* 0x040fe20000001804 */
[----:B------:R-:W-:Y:S07]  /*84d0*/  LDSM.16.M88.4 R32, [R185] ;  /* 0x00000000b920783b */ /* 0x000fee0000000200 */
[C---:B-1----:R-:W-:Y:S08]  /*84e0*/  HMMA.16816.F32 R212, R232.reuse, R224, R212 ;  /* 0x000000e0e8d4723c */ /* 0x042ff000000018d4 */
[----:B------:R-:W-:Y:S01]  /*84f0*/  HMMA.16816.F32 R180, R232, R226, R180 ;  /* 0x000000e2e8b4723c */ /* 0x000fe200000018b4 */
[----:B------:R-:W1:Y:S07]  /*8500*/  LDSM.16.M88.4 R224, [R184] ;  /* 0x00000000b8e0783b */ /* 0x000e6e0000000200 */
[C---:B--2---:R-:W-:Y:S08]  /*8510*/  HMMA.16816.F32 R28, R176.reuse, R172, R28 ;  /* 0x000000acb01c723c */ /* 0x044ff0000000181c */
[C---:B------:R-:W-:Y:S01]  /*8520*/  HMMA.16816.F32 R24, R176.reuse, R174, R24 ;  /* 0x000000aeb018723c */ /* 0x040fe20000001818 */
[----:B------:R-:W-:Y:S07]  /*8530*/  LDSM.16.M88.4 R172, [R206+0xc000] ;  /* 0x00c00000ceac783b */ /* 0x000fee0000000200 */
[C---:B----4-:R-:W-:Y:S08]  /*8540*/  HMMA.16816.F32 R20, R176.reuse, R168, R20 ;  /* 0x000000a8b014723c */ /* 0x050ff00000001814 */
[----:B------:R-:W-:Y:S01]  /*8550*/  HMMA.16816.F32 R4, R176, R170, R4 ;  /* 0x000000aab004723c */ /* 0x000fe20000001804 */
[----:B------:R-:W2:Y:S07]  /*8560*/  LDSM.16.M88.4 R168, [R203+0x16000] ;  /* 0x01600000cba8783b */ /* 0x000eae0000000200 */
[C---:B------:R-:W-:Y:S08]  /*8570*/  HMMA.16816.F32 R220, R232.reuse, R228, R220 ;  /* 0x000000e4e8dc723c */ /* 0x040ff000000018dc */
[----:B------:R-:W-:Y:S01]  /*8580*/  HMMA.16816.F32 R216, R232, R230, R216 ;  /* 0x000000e6e8d8723c */ /* 0x000fe200000018d8 */
[----:B------:R-:W3:Y:S07]  /*8590*/  LDSM.16.M88.4 R228, [R203+0x16800] ;  /* 0x01680000cbe4783b */ /* 0x000eee0000000200 */
[C---:B-1----:R-:W-:Y:S08]  /*85a0*/  HMMA.16816.F32 R212, R176.reuse, R224, R212 ;  /* 0x000000e0b0d4723c */ /* 0x042ff000000018d4 */
[C---:B------:R-:W-:Y:S08]  /*85b0*/  HMMA.16816.F32 R220, R176.reuse, R32, R220 ;  /* 0x00000020b0dc723c */ /* 0x040ff000000018dc */
[C---:B------:R-:W-:Y:S01]  /*85c0*/  HMMA.16816.F32 R216, R176.reuse, R34, R216 ;  /* 0x00000022b0d8723c */ /* 0x040fe200000018d8 */
[----:B------:R-:W1:Y:S07]  /*85d0*/  LDSM.16.M88.4 R32, [R203+0x17000] ;  /* 0x01700000cb20783b */ /* 0x000e6e0000000200 */
[----:B------:R-:W-:Y:S01]  /*85e0*/  HMMA.16816.F32 R180, R176, R226, R180 ;  /* 0x000000e2b0b4723c */ /* 0x000fe200000018b4 */
[----:B------:R-:W-:Y:S04]  /*85f0*/  LDSM.16.M88.4 R176, [R205+0xc000] ;  /* 0x00c00000cdb0783b */ /* 0x000fe80000000200 */
[----:B------:R-:W4:Y:S03]  /*8600*/  LDSM.16.M88.4 R224, [R203+0x17800] ;  /* 0x01780000cbe0783b */ /* 0x000f260000000200 */
[C---:B--2---:R-:W-:Y:S08]  /*8610*/  HMMA.16816.F32 R28, R172.reuse, R168, R28 ;  /* 0x000000a8ac1c723c */ /* 0x044ff0000000181c */
[C---:B------:R-:W-:Y:S01]  /*8620*/  HMMA.16816.F32 R24, R172.reuse, R170, R24 ;  /* 0x000000aaac18723c */ /* 0x040fe20000001818 */
[----:B------:R-:W2:Y:S07]  /*8630*/  LDSM.16.M88.4 R168, [R196+0x6000] ;  /* 0x00600000c4a8783b */ /* 0x000eae0000000200 */
[C---:B---3--:R-:W-:Y:S08]  /*8640*/  HMMA.16816.F32 R20, R172.reuse, R228, R20 ;  /* 0x000000e4ac14723c */ /* 0x048ff00000001814 */
[C---:B------:R-:W-:Y:S01]  /*8650*/  HMMA.16816.F32 R4, R172.reuse, R230, R4 ;  /* 0x000000e6ac04723c */ /* 0x040fe20000001804 */
[----:B------:R-:W3:Y:S07]  /*8660*/  LDSM.16.M88.4 R228, [R196+0x6800] ;  /* 0x00680000c4e4783b */ /* 0x000eee0000000200 */
[C---:B-1----:R-:W-:Y:S08]  /*8670*/  HMMA.16816.F32 R220, R172.reuse, R32, R220 ;  /* 0x00000020acdc723c */ /* 0x042ff000000018dc */
[C---:B------:R-:W-:Y:S01]  /*8680*/  HMMA.16816.F32 R216, R172.reuse, R34, R216 ;  /* 0x00000022acd8723c */ /* 0x040fe200000018d8 */
[----:B------:R-:W1:Y:S07]  /*8690*/  LDSM.16.M88.4 R32, [R196+0x7000] ;  /* 0x00700000c420783b */ /* 0x000e6e0000000200 */
[----:B----4-:R-:W-:Y:S08]  /*86a0*/  HMMA.16816.F32 R212, R172, R224, R212 ;  /* 0x000000e0acd4723c */ /* 0x010ff000000018d4 */
[C---:B--2---:R-:W-:Y:S08]  /*86b0*/  HMMA.16816.F32 R28, R176.reuse, R168, R28 ;  /* 0x000000a8b01c723c */ /* 0x044ff0000000181c */
[----:B------:R-:W-:Y:S01]  /*86c0*/  HMMA.16816.F32 R24, R176, R170, R24 ;  /* 0x000000aab018723c */ /* 0x000fe20000001818 */
[----:B------:R-:W2:Y:S01]  /*86d0*/  LDSM.16.M88.4 R168, [R196+0x7800] ;  /* 0x00780000c4a8783b */ /* 0x000ea20000000200 */
[----:B------:R-:W-:-:S06]  /*86e0*/  DEPBAR.LE SB0, 0x0 ;  /* 0x000080000000791a */ /* 0x000fcc0000000000 */
[C---:B---3--:R-:W-:Y:S08]  /*86f0*/  HMMA.16816.F32 R20, R176.reuse, R228, R20 ;  /* 0x000000e4b014723c */ /* 0x048ff00000001814 */
[----:B------:R-:W-:Y:S01]  /*8700*/  HMMA.16816.F32 R4, R176, R230, R4 ;  /* 0x000000e6b004723c */ /* 0x000fe20000001804 */
[----:B------:R-:W-:Y:S02]  /*8710*/  FSEL R29, R29, -INF , !P2 ;  /* 0xff8000001d1d7808 */ /* 0x000fe40005000000 */
[----:B------:R-:W-:Y:S01]  /*8720*/  FSEL R31, R31, -INF , !P1 ;  /* 0xff8000001f1f7808 */ /* 0x000fe20004800000 */
[----:B------:R-:W-:Y:S01]  /*8730*/  BAR.SYNC.DEFER_BLOCKING 0x0 ;  /* 0x0000000000007b1d */ /* 0x000fe20000010000 */
[----:B------:R-:W-:-:S03]  /*8740*/  ISETP.GE.AND P1, PT, R166, R164, PT ;  /* 0x000000a4a600720c */ /* 0x000fc60003f26270 */
[----:B------:R-:W-:Y:S01]  /*8750*/  HMMA.16816.F32 R180, R172, R226, R180 ;  /* 0x000000e2acb4723c */ /* 0x000fe200000018b4 */
[----:B------:R-:W-:-:S06]  /*8760*/  FSEL R25, R25, -INF , !P1 ;  /* 0xff80000019197808 */ /* 0x000fcc0004800000 */
[----:B------:R-:W-:Y:S01]  /*8770*/  IADD3 R172, R0, 0x8, RZ ;  /* 0x0000000800ac7810 */ /* 0x000fe20007ffe0ff */
[C---:B-1----:R-:W-:Y:S03]  /*8780*/  HMMA.16816.F32 R220, R176.reuse, R32, R220 ;  /* 0x00000020b0dc723c */ /* 0x042fe600000018dc */
[C---:B------:R-:W-:Y:S02]  /*8790*/  ISETP.GE.AND P0, PT, R172.reuse, R164, PT ;  /* 0x000000a4ac00720c */ /* 0x040fe40003f06270 */
[----:B------:R-:W-:Y:S02]  /*87a0*/  ISETP.GE.AND P2, PT, R172, R11, PT ;  /* 0x0000000bac00720c */ /* 0x000fe40003f46270 */
[----:B------:R-:W-:Y:S01]  /*87b0*/  IADD3 R172, R0, 0x10, RZ ;  /* 0x0000001000ac7810 */ /* 0x000fe20007ffe0ff */
[----:B------:R-:W-:Y:S01]  /*87c0*/  HMMA.16816.F32 R216, R176, R34, R216 ;  /* 0x00000022b0d8723c */ /* 0x000fe200000018d8 */
[----:B------:R-:W-:-:S02]  /*87d0*/  FSEL R24, R24, -INF , !P0 ;  /* 0xff80000018187808 */ /* 0x000fc40004000000 */
[-C--:B------:R-:W-:Y:S02]  /*87e0*/  ISETP.GE.AND P0, PT, R166, R11.reuse, PT ;  /* 0x0000000ba600720c */ /* 0x080fe40003f06270 */
[----:B------:R-:W-:Y:S02]  /*87f0*/  FSEL R26, R26, -INF , !P2 ;  /* 0xff8000001a1a7808 */ /* 0x000fe40005000000 */
[----:B------:R-:W-:Y:S01]  /*8800*/  IADD3 R166, R0, 0x11, RZ ;  /* 0x0000001100a67810 */ /* 0x000fe20007ffe0ff */
[----:B--2---:R-:W-:Y:S01]  /*8810*/  HMMA.16816.F32 R212, R176, R168, R212 ;  /* 0x000000a8b0d4723c */ /* 0x004fe200000018d4 */
[C---:B------:R-:W-:Y:S02]  /*8820*/  ISETP.GE.AND P2, PT, R172.reuse, R164, PT ;  /* 0x000000a4ac00720c */ /* 0x040fe40003f46270 */
[----:B------:R-:W-:Y:S02]  /*8830*/  ISETP.GE.AND P1, PT, R172, R11, PT ;  /* 0x0000000bac00720c */ /* 0x000fe40003f26270 */
[----:B------:R-:W-:-:S02]  /*8840*/  FSEL R27, R27, -INF , !P0 ;  /* 0xff8000001b1b7808 */ /* 0x000fc40004000000 */
[----:B------:R-:W-:Y:S01]  /*8850*/  IADD3 R33, R0, 0x18, RZ ;  /* 0x0000001800217810 */ /* 0x000fe20007ffe0ff */
[----:B------:R-:W-:Y:S01]  /*8860*/  HMMA.16816.F32 R180, R176, R170, R180 ;  /* 0x000000aab0b4723c */ /* 0x000fe200000018b4 */
[----:B------:R-:W-:Y:S02]  /*8870*/  ISETP.GE.AND P0, PT, R166, R164, PT ;  /* 0x000000a4a600720c */ /* 0x000fe40003f06270 */
[----:B------:R-:W-:Y:S02]  /*8880*/  FSEL R224, R20, -INF , !P2 ;  /* 0xff80000014e07808 */ /* 0x000fe40005000000 */
[----:B------:R-:W-:Y:S02]  /*8890*/  ISETP.GE.AND P2, PT, R166, R11, PT ;  /* 0x0000000ba600720c */ /* 0x000fe40003f46270 */
[----:B------:R-:W-:Y:S02]  /*88a0*/  FSEL R22, R22, -INF , !P1 ;  /* 0xff80000016167808 */ /* 0x000fe40004800000 */
[----:B------:R-:W-:-:S02]  /*88b0*/  IADD3 R20, R0, 0x19, RZ ;  /* 0x0000001900147810 */ /* 0x000fc40007ffe0ff */
[-C--:B------:R-:W-:Y:S02]  /*88c0*/  ISETP.GE.AND P1, PT, R33, R164.reuse, PT ;  /* 0x000000a42100720c */ /* 0x080fe40003f26270 */
[----:B------:R-:W-:Y:S02]  /*88d0*/  FSEL R32, R21, -INF , !P0 ;  /* 0xff80000015207808 */ /* 0x000fe40004000000 */
[----:B------:R-:W-:Y:S02]  /*88e0*/  ISETP.GE.AND P0, PT, R33, R11, PT ;  /* 0x0000000b2100720c */ /* 0x000fe40003f06270 */
[----:B------:R-:W-:Y:S02]  /*88f0*/  FSEL R23, R23, -INF , !P2 ;  /* 0xff80000017177808 */ /* 0x000fe40005000000 */
[----:B------:R-:W-:Y:S02]  /*8900*/  IADD3 R21, R0, 0x20, RZ ;  /* 0x0000002000157810 */ /* 0x000fe40007ffe0ff */
[----:B------:R-:W-:-:S02]  /*8910*/  ISETP.GE.AND P2, PT, R20, R164, PT ;  /* 0x000000a41400720c */ /* 0x000fc40003f46270 */
[----:B------:R-:W-:Y:S02]  /*8920*/  FSEL R34, R4, -INF , !P1 ;  /* 0xff80000004227808 */ /* 0x000fe40004800000 */
[----:B------:R-:W-:Y:S02]  /*8930*/  ISETP.GE.AND P1, PT, R20, R11, PT ;  /* 0x0000000b1400720c */ /* 0x000fe40003f26270 */
[----:B------:R-:W-:Y:S02]  /*8940*/  FSEL R6, R6, -INF , !P0 ;  /* 0xff80000006067808 */ /* 0x000fe40004000000 */
[----:B------:R-:W-:Y:S02]  /*8950*/  ISETP.GE.AND P0, PT, R21, R164, PT ;  /* 0x000000a41500720c */ /* 0x000fe40003f06270 */
[----:B------:R-:W-:Y:S02]  /*8960*/  IADD3 R4, R0, 0x21, RZ ;  /* 0x0000002100047810 */ /* 0x000fe40007ffe0ff */
[----:B------:R-:W-:-:S02]  /*8970*/  FSEL R35, R5, -INF , !P2 ;  /* 0xff80000005237808 */ /* 0x000fc40005000000 */
[-C--:B------:R-:W-:Y:S02]  /*8980*/  ISETP.GE.AND P2, PT, R21, R11.reuse, PT ;  /* 0x0000000b1500720c */ /* 0x080fe40003f46270 */
[----:B------:R-:W-:Y:S02]  /*8990*/  FSEL R7, R7, -INF , !P1 ;  /* 0xff80000007077808 */ /* 0x000fe40004800000 */
[----:B------:R-:W-:Y:S02]  /*89a0*/  IADD3 R5, R0, 0x28, RZ ;  /* 0x0000002800057810 */ /* 0x000fe40007ffe0ff */
[----:B------:R-:W-:Y:S02]  /*89b0*/  ISETP.GE.AND P1, PT, R4, R164, PT ;  /* 0x000000a40400720c */ /* 0x000fe40003f26270 */
[----:B------:R-:W-:Y:S02]  /*89c0*/  FSEL R166, R220, -INF , !P0 ;  /* 0xff800000dca67808 */ /* 0x000fe40004000000 */
[----:B------:R-:W-:-:S02]  /*89d0*/  ISETP.GE.AND P0, PT, R4, R11, PT ;  /* 0x0000000b0400720c */ /* 0x000fc40003f06270 */
[----:B------:R-:W-:Y:S02]  /*89e0*/  FSEL R4, R222, -INF , !P2 ;  /* 0xff800000de047808 */ /* 0x000fe40005000000 */
[----:B------:R-:W-:Y:S02]  /*89f0*/  ISETP.GE.AND P2, PT, R5, R164, PT ;  /* 0x000000a40500720c */ /* 0x000fe40003f46270 */
[----:B------:R-:W-:Y:S02]  /*8a00*/  IADD3 R20, R0, 0x29, RZ ;  /* 0x0000002900147810 */ /* 0x000fe40007ffe0ff */
[----:B------:R-:W-:Y:S02]  /*8a10*/  FSEL R221, R221, -INF , !P1 ;  /* 0xff800000dddd7808 */ /* 0x000fe40004800000 */
[----:B------:R-:W-:Y:S02]  /*8a20*/  ISETP.GE.AND P1, PT, R5, R11, PT ;  /* 0x0000000b0500720c */ /* 0x000fe40003f26270 */
[----:B------:R-:W-:-:S02]  /*8a30*/  FSEL R5, R223, -INF , !P0 ;  /* 0xff800000df057808 */ /* 0x000fc40004000000 */
[----:B------:R-:W-:Y:S02]  /*8a40*/  IADD3 R21, R0, 0x30, RZ ;  /* 0x0000003000157810 */ /* 0x000fe40007ffe0ff */
[-C--:B------:R-:W-:Y:S02]  /*8a50*/  ISETP.GE.AND P0, PT, R20, R164.reuse, PT ;  /* 0x000000a41400720c */ /* 0x080fe40003f06270 */
[----:B------:R-:W-:Y:S02]  /*8a60*/  FSEL R168, R216, -INF , !P2 ;  /* 0xff800000d8a87808 */ /* 0x000fe40005000000 */
[----:B------:R-:W-:Y:S02]  /*8a70*/  ISETP.GE.AND P2, PT, R20, R11, PT ;  /* 0x0000000b1400720c */ /* 0x000fe40003f46270 */
[----:B------:R-:W-:Y:S02]  /*8a80*/  FSEL R20, R218, -INF , !P1 ;  /* 0xff800000da147808 */ /* 0x000fe40004800000 */
[----:B------:R-:W-:-:S02]  /*8a90*/  ISETP.GE.AND P1, PT, R21, R164, PT ;  /* 0x000000a41500720c */ /* 0x000fc40003f26270 */
[C---:B------:R-:W-:Y:S02]  /*8aa0*/  IADD3 R33, R0.reuse, 0x31, RZ ;  /* 0x0000003100217810 */ /* 0x040fe40007ffe0ff */
[----:B------:R-:W-:Y:S02]  /*8ab0*/  FSEL R217, R217, -INF , !P0 ;  /* 0xff800000d9d97808 */ /* 0x000fe40004000000 */
[----:B------:R-:W-:Y:S02]  /*8ac0*/  ISETP.GE.AND P0, PT, R21, R11, PT ;  /* 0x0000000b1500720c */ /* 0x000fe40003f06270 */
[----:B------:R-:W-:Y:S02]  /*8ad0*/  IADD3 R169, R0, 0x38, RZ ;  /* 0x0000003800a97810 */ /* 0x000fe40007ffe0ff */
[----:B------:R-:W-:Y:S02]  /*8ae0*/  FSEL R21, R219, -INF , !P2 ;  /* 0xff800000db157808 */ /* 0x000fe40005000000 */
[----:B------:R-:W-:-:S02]  /*8af0*/  FSEL R212, R212, -INF , !P1 ;  /* 0xff800000d4d47808 */ /* 0x000fc40004800000 */
[CC--:B------:R-:W-:Y:S02]  /*8b00*/  ISETP.GE.AND P2, PT, R33.reuse, R164.reuse, PT ;  /* 0x000000a42100720c */ /* 0x0c0fe40003f46270 */
[----:B------:R-:W-:Y:S02]  /*8b10*/  ISETP.GE.AND P1, PT, R33, R11, PT ;  /* 0x0000000b2100720c */ /* 0x000fe40003f26270 */
[----:B------:R-:W-:Y:S02]  /*8b20*/  FSEL R33, R214, -INF , !P0 ;  /* 0xff800000d6217808 */ /* 0x000fe40004000000 */
[----:B------:R-:W-:Y:S02]  /*8b30*/  ISETP.GE.AND P0, PT, R169, R164, PT ;  /* 0x000000a4a900720c */ /* 0x000fe40003f06270 */
[----:B------:R-:W-:Y:S02]  /*8b40*/  FSEL R213, R213, -INF , !P2 ;  /* 0xff800000d5d57808 */ /* 0x000fe40005000000 */
[----:B------:R-:W-:-:S02]  /*8b50*/  FSEL R180, R180, -INF , !P0 ;  /* 0xff800000b4b47808 */ /* 0x000fc40004000000 */
[-C--:B------:R-:W-:Y:S02]  /*8b60*/  ISETP.GE.AND P0, PT, R0, R11.reuse, PT ;  /* 0x0000000b0000720c */ /* 0x080fe40003f06270 */
[----:B------:R-:W-:Y:S02]  /*8b70*/  FSEL R230, R215, -INF , !P1 ;  /* 0xff800000d7e67808 */ /* 0x000fe40004800000 */
[----:B------:R-:W-:Y:S02]  /*8b80*/  FSEL R30, R30, -INF , !P0 ;  /* 0xff8000001e1e7808 */ /* 0x000fe40004000000 */
[----:B------:R-:W-:Y:S02]  /*8b90*/  PLOP3.LUT P0, PT, PT, PT, UP0, 0x80, 0x0 ;  /* 0x000000000000781c */ /* 0x000fe40003f0f008 */
[----:B------:R-:W-:Y:S02]  /*8ba0*/  ISETP.GE.AND P2, PT, R169, R11, PT ;  /* 0x0000000ba900720c */ /* 0x000fe40003f46270 */
[----:B------:R-:W-:-:S02]  /*8bb0*/  ISETP.GE.AND P1, PT, R0, R164, PT ;  /* 0x000000a40000720c */ /* 0x000fc40003f26270 */
[----:B------:R-:W-:Y:S02]  /*8bc0*/  IADD3 R169, R0, 0x39, RZ ;  /* 0x0000003900a97810 */ /* 0x000fe40007ffe0ff */
[----:B------:R-:W-:Y:S02]  /*8bd0*/  FSEL R229, R182, -INF , !P2 ;  /* 0xff800000b6e57808 */ /* 0x000fe40005000000 */
[----:B------:R-:W-:Y:S02]  /*8be0*/  FSEL R252, R28, -INF , !P1 ;  /* 0xff8000001cfc7808 */ /* 0x000fe40004800000 */
[C---:B------:R-:W-:Y:S02]  /*8bf0*/  ISETP.GE.AND P2, PT, R169.reuse, R164, PT ;  /* 0x000000a4a900720c */ /* 0x040fe40003f46270 */
[----:B------:R-:W-:Y:S02]  /*8c00*/  ISETP.GE.AND P1, PT, R169, R11, PT ;  /* 0x0000000ba900720c */ /* 0x000fe40003f26270 */
[----:B------:R-:W-:-:S02]  /*8c10*/  FSEL R169, R181, -INF , !P2 ;  /* 0xff800000b5a97808 */ /* 0x000fc40005000000 */
[----:B------:R-:W-:Y:S01]  /*8c20*/  FSEL R28, R183, -INF , !P1 ;  /* 0xff800000b71c7808 */ /* 0x000fe20004800000 */
[----:B------:R-:W-:Y:S05]  /*8c30*/  @!P0 BRA `(.L_x_884) ;  /* 0x000004a000008947 */ /* 0x000fea0003800000 */
[----:B------:R-:W-:Y:S01]  /*8c40*/  ULDC.64 UR4, c[0x0][0x198] ;  /* 0x0000660000047ab9 */ /* 0x000fe20000000a00 */
[----:B------:R-:W-:Y:S01]  /*8c50*/  IMAD.MOV.U32 R178, RZ, RZ, R248 ;  /* 0x000000ffffb27224 */ /* 0x000fe200078e00f8 */
[----:B------:R-:W-:Y:S01]  /*8c60*/  USHF.L.U32 UR36, UR4, 0x6, URZ ;  /* 0x0000000604247899 */ /* 0x000fe2000800063f */
[----:B------:R-:W-:Y:S01]  /*8c70*/  IMAD.MOV.U32 R179, RZ, RZ, R251 ;  /* 0x000000ffffb37224 */ /* 0x000fe200078e00fb */
[----:B------:R-:W-:Y:S01]  /*8c80*/  UIADD3 UR37, UR6, -0x3, URZ ;  /* 0xfffffffd06257890 */ /* 0x000fe2000fffe03f */
[----:B------:R1:W-:Y:S01]  /*8c90*/  @P6 STS.128 [R244+0x10000], RZ ;  /* 0x010000fff4006388 */ /* 0x0003e20000000c00 */
[----:B------:R-:W-:Y:S01]  /*8ca0*/  USHF.L.U64.HI UR5, UR4, UR29, UR5 ;  /* 0x0000001d04057299 */ /* 0x000fe20008010205 */
[----:B------:R-:W-:Y:S01]  /*8cb0*/  BSSY B0, `(.L_x_885) ;  /* 0x0000041000007945 */ /* 0x000fe20003800000 */
[----:B------:R-:W-:Y:S01]  /*8cc0*/  USHF.R.S32.HI UR4, URZ, 0x1f, UR37 ;  /* 0x0000001f3f047899 */ /* 0x000fe20008011425 */
[----:B------:R-:W-:Y:S01]  /*8cd0*/  IMAD.U32 R0, RZ, RZ, UR36 ;  /* 0x00000024ff007e24 */ /* 0x000fe2000f8e00ff */
[----:B------:R-:W-:-:S03]  /*8ce0*/  UIMAD UR5, UR5, UR37, URZ ;  /* 0x00000025050572a4 */ /* 0x000fc6000f8e023f */
[----:B------:R-:W-:Y:S01]  /*8cf0*/  IMAD.WIDE.U32 R178, R0, UR37, R178 ;  /* 0x0000002500b27c25 */ /* 0x000fe2000f8e00b2 */
[----:B------:R-:W-:-:S04]  /*8d00*/  UIMAD UR4, UR4, UR36, UR5 ;  /* 0x00000024040472a4 */ /* 0x000fc8000f8e0205 */
[C---:B------:R-:W-:Y:S02]  /*8d10*/  @!P6 LEA R182, P2, R178.reuse, c[0x0][0x168], 0x1 ;  /* 0x00005a00b2b6ea11 */ /* 0x040fe400078408ff */
        /* <DEDUP_REMOVED lines=58> */
.L_x_886:
[----:B------:R-:W-:Y:S05]  /*90c0*/  BSYNC B0 ;  /* 0x0000000000007941 */ /* 0x000fea0003800000 */
.L_x_885:
[----:B------:R-:W0:Y:S02]  /*90d0*/  LDGDEPBAR ;  /* 0x00000000000079af */ /* 0x000e240000000000 */
.L_x_884:
[----:B-1----:R-:W-:Y:S01]  /*90e0*/  FMNMX.FTZ R179, R3, R252, !PT ;  /* 0x000000fc03b37209 */ /* 0x002fe20007810000 */
[----:B------:R-:W-:Y:S01]  /*90f0*/  USHF.L.U32 UR29, UR31, 0x1, URZ ;  /* 0x000000011f1d7899 */ /* 0x000fe2000800063f */
[----:B------:R-:W-:Y:S01]  /*9100*/  FMNMX.FTZ R0, R2, R30, !PT ;  /* 0x0000001e02007209 */ /* 0x000fe20007810000 */
[----:B------:R-:W-:Y:S01]  /*9110*/  IMAD.WIDE.U32 R234, R8, -0x2daee0ad, RZ ;  /* 0xd2511f5308ea7825 */ /* 0x000fe200078e00ff */
[----:B------:R-:W-:Y:S01]  /*9120*/  FMNMX.FTZ R179, R29, R179, !PT ;  /* 0x000000b31db37209 */ /* 0x000fe20007810000 */
[----:B------:R-:W-:Y:S01]  /*9130*/  ULOP3.LUT UR4, UR29, UR33, URZ, 0x3c, !UPT ;  /* 0x000000211d047292 */ /* 0x000fe2000f8e3c3f */
[----:B------:R-:W-:Y:S01]  /*9140*/  FMNMX.FTZ R0, R31, R0, !PT ;  /* 0x000000001f007209 */ /* 0x000fe20007810000 */
[----:B------:R-:W-:Y:S01]  /*9150*/  STL.64 [R1+0x80], R188 ;  /* 0x000080bc01007387 */ /* 0x000fe20000100a00 */
[----:B------:R-:W-:Y:S02]  /*9160*/  FMNMX.FTZ R179, R24, R179, !PT ;  /* 0x000000b318b37209 */ /* 0x000fe40007810000 */
[----:B------:R-:W-:Y:S01]  /*9170*/  FMNMX.FTZ R0, R26, R0, !PT ;  /* 0x000000001a007209 */ /* 0x000fe20007810000 */
[----:B------:R-:W-:Y:S01]  /*9180*/  STL [R1+0x78], R164 ;  /* 0x000078a401007387 */ /* 0x000fe20000100800 */
[----:B------:R-:W-:-:S02]  /*9190*/  FMNMX.FTZ R179, R25, R179, !PT ;  /* 0x000000b319b37209 */ /* 0x000fc40007810000 */
[----:B------:R-:W-:Y:S01]  /*91a0*/  FMNMX.FTZ R0, R27, R0, !PT ;  /* 0x000000001b007209 */ /* 0x000fe20007810000 */
[----:B------:R-:W-:Y:S01]  /*91b0*/  STL.64 [R1+0x70], R186 ;  /* 0x000070ba01007387 */ /* 0x000fe20000100a00 */
[----:B------:R-:W-:Y:S02]  /*91c0*/  FMNMX.FTZ R179, R224, R179, !PT ;  /* 0x000000b3e0b37209 */ /* 0x000fe40007810000 */
        /* <DEDUP_REMOVED lines=40> */
[----:B------:R-:W-:Y:S01]  /*9450*/  LOP3.LUT R32, R235, UR4, RZ, 0x3c, !PT ;  /* 0x00000004eb207c12 */ /* 0x000fe2000f8e3cff */
[--C-:B------:R-:W-:Y:S01]  /*9460*/  FFMA.FTZ R220, R34, c[0x0][0x23c], -R227.reuse ;  /* 0x00008f0022dc7a23 */ /* 0x100fe200000108e3 */
[----:B------:R-:W-:Y:S01]  /*9470*/  FSEL R242, R211, RZ, P1 ;  /* 0x000000ffd3f27208 */ /* 0x000fe20000800000 */
[--C-:B------:R-:W-:Y:S02]  /*9480*/  FFMA.FTZ R218, R35, c[0x0][0x23c], -R227.reuse ;  /* 0x00008f0023da7a23 */ /* 0x100fe400000108e3 */
[--C-:B------:R-:W-:Y:S02]  /*9490*/  FFMA.FTZ R183, R212, c[0x0][0x23c], -R227.reuse ;  /* 0x00008f00d4b77a23 */ /* 0x100fe400000108e3 */
[----:B------:R-:W-:Y:S02]  /*94a0*/  FFMA.FTZ R178, R213, c[0x0][0x23c], -R227 ;  /* 0x00008f00d5b27a23 */ /* 0x000fe400000108e3 */
[----:B------:R-:W-:-:S04]  /*94b0*/  IMAD.WIDE.U32 R212, R32, -0x326172a9, RZ ;  /* 0xcd9e8d5720d47825 */ /* 0x000fc800078e00ff */
[----:B------:R-:W-:Y:S01]  /*94c0*/  IMAD.WIDE.U32 R34, R9, -0x326172a9, RZ ;  /* 0xcd9e8d5709227825 */ /* 0x000fe200078e00ff */
[----:B------:R-:W-:-:S03]  /*94d0*/  LOP3.LUT R0, R19, UR15, R212, 0x96, !PT ;  /* 0x0000000f13007c12 */ /* 0x000fc6000f8e96d4 */
[----:B------:R-:W-:Y:S01]  /*94e0*/  FFMA.FTZ R252, R252, c[0x0][0x23c], -R227 ;  /* 0x00008f00fcfc7a23 */ /* 0x000fe200000108e3 */
[----:B------:R-:W-:Y:S01]  /*94f0*/  LOP3.LUT R179, R213, UR34, R34, 0x96, !PT ;  /* 0x00000022d5b37c12 */ /* 0x000fe2000f8e9622 */
[----:B------:R-:W-:Y:S01]  /*9500*/  IMAD.WIDE.U32 R186, R0, -0x2daee0ad, RZ ;  /* 0xd2511f5300ba7825 */ /* 0x000fe200078e00ff */
[----:B------:R-:W-:-:S03]  /*9510*/  LOP3.LUT R32, R35, R10, RZ, 0x3c, !PT ;  /* 0x0000000a23207212 */ /* 0x000fc600078e3cff */
[----:B------:R-:W-:Y:S01]  /*9520*/  IMAD.WIDE.U32 R212, R179, -0x2daee0ad, RZ ;  /* 0xd2511f53b3d47825 */ /* 0x000fe200078e00ff */
[----:B------:R-:W-:Y:S03]  /*9530*/  MUFU.EX2 R252, R252 ;  /* 0x000000fc00fc7308 */ /* 0x000fe60000000800 */
[----:B------:R-:W-:Y:S01]  /*9540*/  IMAD R32, R32, -0x2daee0ad, RZ ;  /* 0xd2511f5320207824 */ /* 0x000fe200078e02ff */
[----:B------:R-:W-:Y:S01]  /*9550*/  LOP3.LUT R237, R187, UR12, R212, 0x96, !PT ;  /* 0x0000000cbbed7c12 */ /* 0x000fe2000f8e96d4 */
[----:B------:R-:W-:Y:S02]  /*9560*/  FFMA.FTZ R233, R29, c[0x0][0x23c], -R227 ;  /* 0x00008f001de97a23 */ /* 0x000fe400000108e3 */
[----:B------:R-:W-:Y:S01]  /*9570*/  FMUL.FTZ R35, R211, c[0x0][0x23c] ;  /* 0x00008f00d3237a20 */ /* 0x000fe20000410000 */
[----:B------:R-:W-:Y:S01]  /*9580*/  LOP3.LUT R238, R213, UR14, R32, 0x96, !PT ;  /* 0x0000000ed5ee7c12 */ /* 0x000fe2000f8e9620 */
[----:B------:R-:W-:-:S02]  /*9590*/  IMAD.WIDE.U32 R12, R237, -0x326172a9, RZ ;  /* 0xcd9e8d57ed0c7825 */ /* 0x000fc400078e00ff */
[----:B------:R-:W1:Y:S01]  /*95a0*/  MUFU.EX2 R233, R233 ;  /* 0x000000e900e97308 */ /* 0x000e620000000800 */
[----:B------:R-:W-:Y:S01]  /*95b0*/  FSEL R35, R35, RZ, P1 ;  /* 0x000000ff23237208 */ /* 0x000fe20000800000 */
[----:B------:R-:W-:-:S04]  /*95c0*/  IMAD.WIDE.U32 R14, R238, -0x326172a9, RZ ;  /* 0xcd9e8d57ee0e7825 */ /* 0x000fc800078e00ff */
[----:B------:R-:W-:Y:S01]  /*95d0*/  FADD.FTZ R242, R2, -R242 ;  /* 0x800000f202f27221 */ /* 0x000fe20000010000 */
[----:B------:R-:W-:Y:S01]  /*95e0*/  LOP3.LUT R237, R15, UR13, R18, 0x96, !PT ;  /* 0x0000000d0fed7c12 */ /* 0x000fe2000f8e9612 */
[----:B------:R-:W-:Y:S01]  /*95f0*/  FFMA.FTZ R0, R30, c[0x0][0x23c], -R35 ;  /* 0x00008f001e007a23 */ /* 0x000fe20000010823 */
[----:B------:R-:W-:Y:S01]  /*9600*/  LOP3.LUT R240, R13, UR11, R14, 0x96, !PT ;  /* 0x0000000b0df07c12 */ /* 0x000fe2000f8e960e */
[----:B------:R-:W-:Y:S02]  /*9610*/  FMUL.FTZ R242, R242, c[0x0][0x23c] ;  /* 0x00008f00f2f27a20 */ /* 0x000fe40000410000 */
[----:B------:R-:W-:Y:S01]  /*9620*/  IMAD.WIDE.U32 R188, R237, -0x2daee0ad, RZ ;  /* 0xd2511f53edbc7825 */ /* 0x000fe200078e00ff */
[----:B------:R-:W-:Y:S01]  /*9630*/  FSEL R237, R236, RZ, P2 ;  /* 0x000000ffeced7208 */ /* 0x000fe20001000000 */
[----:B------:R1:W-:Y:S02]  /*9640*/  MUFU.EX2 R184, R0 ;  /* 0x0000000000b87308 */ /* 0x0003e40000000800 */
[----:B------:R-:W-:Y:S01]  /*9650*/  IMAD.WIDE.U32 R240, R240, -0x2daee0ad, RZ ;  /* 0xd2511f53f0f07825 */ /* 0x000fe200078e00ff */
[----:B------:R-:W-:-:S03]  /*9660*/  LOP3.LUT R238, R189, UR10, R186, 0x96, !PT ;  /* 0x0000000abdee7c12 */ /* 0x000fc6000f8e96ba */
[----:B------:R-:W-:Y:S01]  /*9670*/  FADD.FTZ R237, R3, -R237 ;  /* 0x800000ed03ed7221 */ /* 0x000fe20000010000 */
[----:B------:R-:W-:Y:S01]  /*9680*/  LOP3.LUT R241, R241, UR8, R188, 0x96, !PT ;  /* 0x00000008f1f17c12 */ /* 0x000fe2000f8e96bc */
[----:B------:R-:W-:Y:S01]  /*9690*/  IMAD.WIDE.U32 R238, R238, -0x326172a9, RZ ;  /* 0xcd9e8d57eeee7825 */ /* 0x000fe200078e00ff */
[----:B------:R-:W2:Y:S03]  /*96a0*/  MUFU.EX2 R242, R242 ;  /* 0x000000f200f27308 */ /* 0x000ea60000000800 */
[----:B------:R-:W-:-:S04]  /*96b0*/  IMAD.WIDE.U32 R188, R241, -0x326172a9, RZ ;  /* 0xcd9e8d57f1bc7825 */ /* 0x000fc800078e00ff */
[----:B------:R-:W-:Y:S01]  /*96c0*/  FMUL.FTZ R237, R237, c[0x0][0x23c] ;  /* 0x00008f00eded7a20 */ /* 0x000fe20000410000 */
[----:B------:R-:W-:Y:S01]  /*96d0*/  LOP3.LUT R241, R189, UR35, R238, 0x96, !PT ;  /* 0x00000023bdf17c12 */ /* 0x000fe2000f8e96ee */
[----:B------:R-:W-:Y:S01]  /*96e0*/  FFMA.FTZ R234, R31, c[0x0][0x23c], -R35 ;  /* 0x00008f001fea7a23 */ /* 0x000fe20000010823 */
[----:B-1----:R-:W-:Y:S01]  /*96f0*/  F2FP.PACK_AB R0, R233, R252 ;  /* 0x000000fce900723e */ /* 0x002fe200000000ff */
[----:B------:R1:W3:Y:S01]  /*9700*/  MUFU.EX2 R164, R237 ;  /* 0x000000ed00a47308 */ /* 0x0002e20000000800 */
[----:B------:R-:W-:Y:S02]  /*9710*/  FFMA.FTZ R228, R25, c[0x0][0x23c], -R227 ;  /* 0x00008f0019e47a23 */ /* 0x000fe400000108e3 */
[----:B------:R-:W-:Y:S01]  /*9720*/  PRMT R185, R0, 0x7632, R185 ;  /* 0x0000763200b97816 */ /* 0x000fe200000000b9 */
[----:B------:R-:W-:Y:S02]  /*9730*/  FFMA.FTZ R232, R24, c[0x0][0x23c], -R227 ;  /* 0x00008f0018e87a23 */ /* 0x000fe400000108e3 */
[----:B--2---:R-:W-:-:S02]  /*9740*/  FMUL.FTZ R134, R134, R242 ;  /* 0x000000f286867220 */ /* 0x004fc40000410000 */
[----:B------:R-:W2:Y:S01]  /*9750*/  MUFU.EX2 R187, R234 ;  /* 0x000000ea00bb7308 */ /* 0x000ea20000000800 */
[-C--:B------:R-:W-:Y:S02]  /*9760*/  FMUL.FTZ R135, R135, R242.reuse ;  /* 0x000000f287877220 */ /* 0x080fe40000410000 */
[-C--:B------:R-:W-:Y:S02]  /*9770*/  FMUL.FTZ R138, R138, R242.reuse ;  /* 0x000000f28a8a7220 */ /* 0x080fe40000410000 */
[-C--:B------:R-:W-:Y:S02]  /*9780*/  FMUL.FTZ R139, R139, R242.reuse ;  /* 0x000000f28b8b7220 */ /* 0x080fe40000410000 */
[----:B------:R-:W-:Y:S01]  /*9790*/  FMUL.FTZ R142, R142, R242 ;  /* 0x000000f28e8e7220 */ /* 0x000fe20000410000 */
[----:B-1----:R-:W-:Y:S01]  /*97a0*/  LOP3.LUT R237, R241, 0xffff, RZ, 0xc0, !PT ;  /* 0x0000fffff1ed7812 */ /* 0x002fe200078ec0ff */
[-C--:B---3--:R-:W-:Y:S01]  /*97b0*/  FMUL.FTZ R132, R132, R164.reuse ;  /* 0x000000a484847220 */ /* 0x088fe20000410000 */
[----:B------:R-:W-:Y:S01]  /*97c0*/  MUFU.EX2 R228, R228 ;  /* 0x000000e400e47308 */ /* 0x000fe20000000800 */
[-C--:B------:R-:W-:Y:S01]  /*97d0*/  FMUL.FTZ R133, R133, R164.reuse ;  /* 0x000000a485857220 */ /* 0x080fe20000410000 */
[----:B------:R-:W-:Y:S01]  /*97e0*/  SHF.R.U32.HI R237, RZ, 0x8, R237 ;  /* 0x00000008ffed7819 */ /* 0x000fe200000116ed */
[----:B------:R-:W-:-:S02]  /*97f0*/  FMUL.FTZ R136, R136, R164 ;  /* 0x000000a488887220 */ /* 0x000fc40000410000 */
[-C--:B------:R-:W-:Y:S01]  /*9800*/  FMUL.FTZ R137, R137, R164.reuse ;  /* 0x000000a489897220 */ /* 0x080fe20000410000 */
[----:B------:R-:W-:Y:S01]  /*9810*/  LOP3.LUT R237, R237, 0xffff, RZ, 0xc0, !PT ;  /* 0x0000ffffeded7812 */ /* 0x000fe200078ec0ff */
[-C--:B------:R-:W-:Y:S02]  /*9820*/  FMUL.FTZ R140, R140, R164.reuse ;  /* 0x000000a48c8c7220 */ /* 0x080fe40000410000 */
[-C--:B------:R-:W-:Y:S01]  /*9830*/  FMUL.FTZ R141, R141, R164.reuse ;  /* 0x000000a48d8d7220 */ /* 0x080fe20000410000 */
[----:B------:R-:W-:Y:S01]  /*9840*/  ISETP.GE.U32.AND P2, PT, R243, R237, PT ;  /* 0x000000edf300720c */ /* 0x000fe20003f46070 */
[-CC-:B------:R-:W-:Y:S01]  /*9850*/  FFMA.FTZ R237, R165, R164.reuse, R252.reuse ;  /* 0x000000a4a5ed7223 */ /* 0x180fe200000100fc */
[----:B------:R-:W-:Y:S01]  /*9860*/  PRMT R252, R0, 0x7610, R252 ;  /* 0x0000761000fc7816 */ /* 0x000fe200000000fc */
[-C--:B------:R-:W-:Y:S01]  /*9870*/  FMUL.FTZ R144, R144, R164.reuse ;  /* 0x000000a490907220 */ /* 0x080fe20000410000 */
[----:B------:R-:W-:Y:S01]  /*9880*/  SHF.R.U32.HI R0, RZ, 0x18, R241 ;  /* 0x00000018ff007819 */ /* 0x000fe200000116f1 */
[----:B------:R-:W-:-:S02]  /*9890*/  FMUL.FTZ R145, R145, R164 ;  /* 0x000000a491917220 */ /* 0x000fc40000410000 */
[-C--:B------:R-:W-:Y:S02]  /*98a0*/  FMUL.FTZ R148, R148, R164.reuse ;  /* 0x000000a494947220 */ /* 0x080fe40000410000 */
[-C--:B------:R-:W-:Y:S02]  /*98b0*/  FMUL.FTZ R149, R149, R164.reuse ;  /* 0x000000a495957220 */ /* 0x080fe40000410000 */
[-C--:B------:R-:W-:Y:S02]  /*98c0*/  FMUL.FTZ R152, R152, R164.reuse ;  /* 0x000000a498987220 */ /* 0x080fe40000410000 */
[-C--:B------:R-:W-:Y:S01]  /*98d0*/  FMUL.FTZ R153, R153, R164.reuse ;  /* 0x000000a499997220 */ /* 0x080fe20000410000 */
[----:B------:R-:W-:Y:S01]  /*98e0*/  @!P2 HADD2 R177, -R185.H0_H0, -RZ.H0_H0 ;  /* 0xa00000ffb9b1a230 */ /* 0x000fe20000000900 */
        /* <DEDUP_REMOVED lines=51> */
[----:B------:R-:W-:Y:S01]  /*9c20*/  FMUL.FTZ R129, R129, R164 ;  /* 0x000000a481817220 */ /* 0x000fe20000410000 */
[----:B------:R-:W-:Y:S01]  /*9c30*/  LOP3.LUT R164, R241, 0xff, RZ, 0xc0, !PT ;  /* 0x000000fff1a47812 */ /* 0x000fe200078ec0ff */
[-C--:B------:R-:W-:Y:S01]  /*9c40*/  FMUL.FTZ R143, R143, R242.reuse ;  /* 0x000000f28f8f7220 */ /* 0x080fe20000410000 */
[----:B------:R-:W-:Y:S01]  /*9c50*/  SHF.R.U32.HI R241, RZ, 0x10, R241 ;  /* 0x00000010fff17819 */ /* 0x000fe200000116f1 */
[----:B------:R-:W-:Y:S01]  /*9c60*/  FMUL.FTZ R146, R146, R242 ;  /* 0x000000f292927220 */ /* 0x000fe20000410000 */
[----:B------:R-:W-:Y:S01]  /*9c70*/  ISETP.GE.U32.AND P1, PT, R243, R164, PT ;  /* 0x000000a4f300720c */ /* 0x000fe20003f26070 */
[-C--:B------:R-:W-:Y:S01]  /*9c80*/  FMUL.FTZ R147, R147, R242.reuse ;  /* 0x000000f293937220 */ /* 0x080fe20000410000 */
[----:B------:R-:W-:Y:S01]  /*9c90*/  LOP3.LUT R241, R241, 0xff, RZ, 0xc0, !PT ;  /* 0x000000fff1f17812 */ /* 0x000fe200078ec0ff */
[----:B------:R-:W-:-:S02]  /*9ca0*/  FMUL.FTZ R150, R150, R242 ;  /* 0x000000f296967220 */ /* 0x000fc40000410000 */
[-C--:B------:R-:W-:Y:S02]  /*9cb0*/  FMUL.FTZ R151, R151, R242.reuse ;  /* 0x000000f297977220 */ /* 0x080fe40000410000 */
[-C--:B------:R-:W-:Y:S02]  /*9cc0*/  FMUL.FTZ R154, R154, R242.reuse ;  /* 0x000000f29a9a7220 */ /* 0x080fe40000410000 */
[-C--:B------:R-:W-:Y:S02]  /*9cd0*/  FMUL.FTZ R155, R155, R242.reuse ;  /* 0x000000f29b9b7220 */ /* 0x080fe40000410000 */
[-C--:B------:R-:W-:Y:S02]  /*9ce0*/  FMUL.FTZ R158, R158, R242.reuse ;  /* 0x000000f29e9e7220 */ /* 0x080fe40000410000 */
        /* <DEDUP_REMOVED lines=52> */
[----:B------:R-:W-:Y:S01]  /*a030*/  FFMA.FTZ R164, R167, R242, R184 ;  /* 0x000000f2a7a47223 */ /* 0x000fe200000100b8 */
[----:B------:R-:W-:Y:S01]  /*a040*/  PRMT R242, R252, 0x5410, R185 ;  /* 0x00005410fcf27816 */ /* 0x000fe200000000b9 */
[--C-:B------:R-:W-:Y:S01]  /*a050*/  FFMA.FTZ R226, R26, c[0x0][0x23c], -R35.reuse ;  /* 0x00008f001ae27a23 */ /* 0x100fe20000010823 */
[----:B------:R-:W-:Y:S01]  /*a060*/  @!P1 PRMT R252, R176, 0x5410, RZ ;  /* 0x00005410b0fc9816 */ /* 0x000fe200000000ff */
[----:B------:R-:W-:Y:S01]  /*a070*/  FFMA.FTZ R225, R27, c[0x0][0x23c], -R35 ;  /* 0x00008f001be17a23 */ /* 0x000fe20000010823 */
[----:B------:R-:W-:Y:S01]  /*a080*/  @!P2 PRMT R185, R177, 0x5410, RZ ;  /* 0x00005410b1b9a816 */ /* 0x000fe200000000ff */
[--C-:B------:R-:W-:Y:S01]  /*a090*/  FFMA.FTZ R224, R224, c[0x0][0x23c], -R227.reuse ;  /* 0x00008f00e0e07a23 */ /* 0x100fe200000108e3 */
[----:B------:R-:W-:Y:S01]  /*a0a0*/  ISETP.GE.U32.AND P1, PT, R243, R0, PT ;  /* 0x00000000f300720c */ /* 0x000fe20003f26070 */
[----:B------:R-:W-:Y:S01]  /*a0b0*/  FFMA.FTZ R214, R221, c[0x0][0x23c], -R227 ;  /* 0x00008f00ddd67a23 */ /* 0x000fe200000108e3 */
[----:B------:R-:W-:Y:S01]  /*a0c0*/  ISETP.GE.U32.AND P2, PT, R243, R241, PT ;  /* 0x000000f1f300720c */ /* 0x000fe20003f46070 */
[----:B------:R-:W-:Y:S01]  /*a0d0*/  FADD.FTZ R186, R233, R237 ;  /* 0x000000ede9ba7221 */ /* 0x000fe20000010000 */
[----:B--2---:R-:W-:Y:S01]  /*a0e0*/  F2FP.PACK_AB R0, R187, R184 ;  /* 0x000000b8bb00723e */ /* 0x004fe200000000ff */
[----:B------:R-:W-:Y:S01]  /*a0f0*/  MUFU.EX2 R176, R226 ;  /* 0x000000e200b07308 */ /* 0x000fe20000000800 */
[----:B------:R-:W-:Y:S01]  /*a100*/  SHF.R.U32.HI R177, RZ, 0x10, R188 ;  /* 0x00000010ffb17819 */ /* 0x000fe200000116bc */
[--C-:B------:R-:W-:Y:S01]  /*a110*/  FFMA.FTZ R221, R22, c[0x0][0x23c], -R35.reuse ;  /* 0x00008f0016dd7a23 */ /* 0x100fe20000010823 */
[C---:B------:R-:W-:Y:S01]  /*a120*/  PRMT R234, R0.reuse, 0x7632, R234 ;  /* 0x0000763200ea7816 */ /* 0x040fe200000000ea */
[----:B------:R-:W-:Y:S01]  /*a130*/  FFMA.FTZ R223, R23, c[0x0][0x23c], -R35 ;  /* 0x00008f0017df7a23 */ /* 0x000fe20000010823 */
[----:B------:R-:W-:Y:S01]  /*a140*/  PRMT R11, R0, 0x7610, R11 ;  /* 0x00007610000b7816 */ /* 0x000fe2000000000b */
[--C-:B------:R-:W-:Y:S01]  /*a150*/  FFMA.FTZ R216, R166, c[0x0][0x23c], -R227.reuse ;  /* 0x00008f00a6d87a23 */ /* 0x100fe200000108e3 */
[----:B------:R-:W-:Y:S01]  /*a160*/  SHF.R.U32.HI R241, RZ, 0x18, R188 ;  /* 0x00000018fff17819 */ /* 0x000fe200000116bc */
[----:B------:R-:W-:Y:S01]  /*a170*/  @!P1 HADD2 R174, -R234.H0_H0, -RZ.H0_H0 ;  /* 0xa00000ffeaae9230 */ /* 0x000fe20000000900 */
[----:B------:R-:W1:Y:S01]  /*a180*/  MUFU.EX2 R0, R232 ;  /* 0x000000e800007308 */ /* 0x000e620000000800 */
[----:B------:R-:W-:Y:S01]  /*a190*/  @!P2 HADD2 R175, -R11.H0_H0, -RZ.H0_H0 ;  /* 0xa00000ff0bafa230 */ /* 0x000fe20000000900 */
[----:B------:R-:W-:Y:S01]  /*a1a0*/  PRMT R184, R11, 0x5410, R234 ;  /* 0x000054100bb87816 */ /* 0x000fe200000000ea */
[--C-:B------:R-:W-:Y:S01]  /*a1b0*/  FFMA.FTZ R182, R168, c[0x0][0x23c], -R227.reuse ;  /* 0x00008f00a8b67a23 */ /* 0x100fe200000108e3 */
[----:B------:R-:W-:Y:S01]  /*a1c0*/  @!P1 PRMT R234, R174, 0x5410, RZ ;  /* 0x00005410aeea9816 */ /* 0x000fe200000000ff */
[--C-:B------:R-:W-:Y:S01]  /*a1d0*/  FFMA.FTZ R181, R217, c[0x0][0x23c], -R227.reuse ;  /* 0x00008f00d9b57a23 */ /* 0x100fe200000108e3 */
[----:B------:R-:W-:Y:S01]  /*a1e0*/  @!P2 PRMT R11, R175, 0x5410, RZ ;  /* 0x00005410af0ba816 */ /* 0x000fe200000000ff */
[--C-:B------:R-:W-:Y:S01]  /*a1f0*/  FFMA.FTZ R231, R180, c[0x0][0x23c], -R227.reuse ;  /* 0x00008f00b4e77a23 */ /* 0x100fe200000108e3 */
[C---:B------:R-:W-:Y:S01]  /*a200*/  LOP3.LUT R174, R188.reuse, 0xffff, RZ, 0xc0, !PT ;  /* 0x0000ffffbcae7812 */ /* 0x040fe200078ec0ff */
[----:B------:R-:W-:Y:S01]  /*a210*/  FFMA.FTZ R227, R169, c[0x0][0x23c], -R227 ;  /* 0x00008f00a9e37a23 */ /* 0x000fe200000108e3 */
[----:B------:R-:W-:Y:S01]  /*a220*/  LOP3.LUT R175, R188, 0xff, RZ, 0xc0, !PT ;  /* 0x000000ffbcaf7812 */ /* 0x000fe200078ec0ff */
[--C-:B------:R-:W-:Y:S01]  /*a230*/  FFMA.FTZ R217, R6, c[0x0][0x23c], -R35.reuse ;  /* 0x00008f0006d97a23 */ /* 0x100fe20000010823 */
[----:B------:R-:W-:Y:S01]  /*a240*/  SHF.R.U32.HI R174, RZ, 0x8, R174 ;  /* 0x00000008ffae7819 */ /* 0x000fe200000116ae */
[--C-:B------:R-:W-:Y:S01]  /*a250*/  FFMA.FTZ R219, R7, c[0x0][0x23c], -R35.reuse ;  /* 0x00008f0007db7a23 */ /* 0x100fe20000010823 */
[----:B------:R-:W-:Y:S01]  /*a260*/  ISETP.GE.U32.AND P1, PT, R243, R175, PT ;  /* 0x000000aff300720c */ /* 0x000fe20003f26070 */
[----:B------:R-:W-:Y:S01]  /*a270*/  UIADD3 UR4, UR29, 0x1, URZ ;  /* 0x000000011d047890 */ /* 0x000fe2000fffe03f */
[----:B------:R-:W-:Y:S01]  /*a280*/  LOP3.LUT R174, R174, 0xffff, RZ, 0xc0, !PT ;  /* 0x0000ffffaeae7812 */ /* 0x000fe200078ec0ff */
[--C-:B------:R-:W-:Y:S01]  /*a290*/  FFMA.FTZ R213, R4, c[0x0][0x23c], -R35.reuse ;  /* 0x00008f0004d57a23 */ /* 0x100fe20000010823 */
[----:B-1----:R-:W-:Y:S01]  /*a2a0*/  F2FP.PACK_AB R233, R228, R0 ;  /* 0x00000000e4e9723e */ /* 0x002fe200000000ff */
[--C-:B------:R-:W-:Y:S01]  /*a2b0*/  FFMA.FTZ R215, R5, c[0x0][0x23c], -R35.reuse ;  /* 0x00008f0005d77a23 */ /* 0x100fe20000010823 */
[----:B------:R-:W-:Y:S01]  /*a2c0*/  ISETP.GE.U32.AND P2, PT, R243, R174, PT ;  /* 0x000000aef300720c */ /* 0x000fe20003f46070 */
[--C-:B------:R-:W-:Y:S01]  /*a2d0*/  FFMA.FTZ R212, R20, c[0x0][0x23c], -R35.reuse ;  /* 0x00008f0014d47a23 */ /* 0x100fe20000010823 */
[----:B------:R-:W1:Y:S01]  /*a2e0*/  MUFU.EX2 R174, R225 ;  /* 0x000000e100ae7308 */ /* 0x000e620000000800 */
[----:B------:R-:W-:Y:S01]  /*a2f0*/  PRMT R232, R233, 0x7632, R232 ;  /* 0x00007632e9e87816 */ /* 0x000fe200000000e8 */
[--C-:B------:R-:W-:Y:S01]  /*a300*/  FFMA.FTZ R180, R21, c[0x0][0x23c], -R35.reuse ;  /* 0x00008f0015b47a23 */ /* 0x100fe20000010823 */
[----:B------:R-:W-:Y:S01]  /*a310*/  LOP3.LUT R177, R177, 0xff, RZ, 0xc0, !PT ;  /* 0x000000ffb1b17812 */ /* 0x000fe200078ec0ff */
[--C-:B------:R-:W-:Y:S01]  /*a320*/  FFMA.FTZ R179, R33, c[0x0][0x23c], -R35.reuse ;  /* 0x00008f0021b37a23 */ /* 0x100fe20000010823 */
[----:B------:R-:W-:Y:S01]  /*a330*/  @!P1 HADD2 R173, -R233.H0_H0, -RZ.H0_H0 ;  /* 0xa00000ffe9ad9230 */ /* 0x000fe20000000900 */
[----:B------:R-:W-:Y:S01]  /*a340*/  PRMT R237, R233, 0x5410, R232 ;  /* 0x00005410e9ed7816 */ /* 0x000fe200000000e8 */
[----:B------:R-:W-:-:S02]  /*a350*/  FFMA.FTZ R230, R230, c[0x0][0x23c], -R35 ;  /* 0x00008f00e6e67a23 */ /* 0x000fc40000010823 */
[--C-:B------:R-:W-:Y:S01]  /*a360*/  FFMA.FTZ R229, R229, c[0x0][0x23c], -R35.reuse ;  /* 0x00008f00e5e57a23 */ /* 0x100fe20000010823 */
[----:B------:R-:W-:Y:S01]  /*a370*/  @!P1 PRMT R233, R173, 0x5410, RZ ;  /* 0x00005410ade99816 */ /* 0x000fe200000000ff */
[----:B------:R-:W-:Y:S01]  /*a380*/  FADD.FTZ R173, R0, R186 ;  /* 0x000000ba00ad7221 */ /* 0x000fe20000010000 */
[----:B------:R-:W-:Y:S01]  /*a390*/  LOP3.LUT R0, R239, UR9, R12, 0x96, !PT ;  /* 0x00000009ef007c12 */ /* 0x000fe2000f8e960c */
[----:B------:R-:W-:Y:S01]  /*a3a0*/  @!P2 HADD2 R172, -R232.H0_H0, -RZ.H0_H0 ;  /* 0xa00000ffe8aca230 */ /* 0x000fe20000000900 */
[----:B------:R-:W-:Y:S01]  /*a3b0*/  ISETP.GE.U32.AND P1, PT, R243, R241, PT ;  /* 0x000000f1f300720c */ /* 0x000fe20003f26070 */
[----:B------:R-:W-:Y:S01]  /*a3c0*/  FADD.FTZ R175, R187, R164 ;  /* 0x000000a4bbaf7221 */ /* 0x000fe20000010000 */
[----:B------:R-:W-:Y:S01]  /*a3d0*/  MUFU.EX2 R216, R216 ;  /* 0x000000d800d87308 */ /* 0x000fe20000000800 */
[----:B------:R-:W-:Y:S01]  /*a3e0*/  IMAD.WIDE.U32 R186, R0, -0x2daee0ad, RZ ;  /* 0xd2511f5300ba7825 */ /* 0x000fe200078e00ff */
[----:B------:R-:W-:Y:S01]  /*a3f0*/  @!P2 PRMT R232, R172, 0x5410, RZ ;  /* 0x00005410ace8a816 */ /* 0x000fe200000000ff */
[----:B------:R-:W-:Y:S01]  /*a400*/  STG.E.U16 [R16.64+-0x80], R252 ;  /* 0xffff80fc10007986 */ /* 0x000fe2000c101518 */
[----:B------:R-:W-:Y:S01]  /*a410*/  ISETP.GE.U32.AND P2, PT, R243, R177, PT ;  /* 0x000000b1f300720c */ /* 0x000fe20003f46070 */
[----:B------:R-:W-:Y:S01]  /*a420*/  ULOP3.LUT UR4, UR4, UR33, URZ, 0x3c, !UPT ;  /* 0x0000002104047292 */ /* 0x000fe2000f8e3c3f */
[----:B-1----:R-:W-:Y:S01]  /*a430*/  F2FP.PACK_AB R226, R174, R176 ;  /* 0x000000b0aee2723e */ /* 0x002fe200000000ff */
[----:B------:R-:W-:Y:S01]  /*a440*/  FFMA.FTZ R35, R28, c[0x0][0x23c], -R35 ;  /* 0x00008f001c237a23 */ /* 0x000fe20000010823 */
[----:B------:R-:W-:Y:S01]  /*a450*/  LOP3.LUT R240, R187, UR7, R240, 0x96, !PT ;  /* 0x00000007bbf07c12 */ /* 0x000fe2000f8e96f0 */
[----:B------:R-:W-:Y:S01]  /*a460*/  MUFU.EX2 R231, R231 ;  /* 0x000000e700e77308 */ /* 0x000fe20000000800 */
[----:B------:R-:W-:Y:S01]  /*a470*/  PRMT R225, R226, 0x7632, R225 ;  /* 0x00007632e2e17816 */ /* 0x000fe200000000e1 */
[----:B------:R1:W5:Y:S01]  /*a480*/  LDL.LU.64 R188, [R1+0x80] ;  /* 0x0000800001bc7983 */ /* 0x0003620000300a00 */
[----:B------:R-:W-:-:S03]  /*a490*/  LOP3.LUT R177, R240, 0xffff, RZ, 0xc0, !PT ;  /* 0x0000fffff0b17812 */ /* 0x000fc600078ec0ff */
[----:B------:R-:W-:Y:S02]  /*a4a0*/  @!P1 HADD2 R24, -R225.H0_H0, -RZ.H0_H0 ;  /* 0xa00000ffe1189230 */ /* 0x000fe40000000900 */
[----:B------:R-:W-:Y:S01]  /*a4b0*/  MUFU.EX2 R172, R224 ;  /* 0x000000e000ac7308 */ /* 0x000fe20000000800 */
[----:B------:R-:W-:Y:S01]  /*a4c0*/  SHF.R.U32.HI R177, RZ, 0x8, R177 ;  /* 0x00000008ffb17819 */ /* 0x000fe200000116b1 */
[----:B------:R-:W-:-:S06]  /*a4d0*/  @!P2 HADD2 R171, -R226.H0_H0, -RZ.H0_H0 ;  /* 0xa00000ffe2aba230 */ /* 0x000fcc0000000900 */
[----:B------:R-:W2:Y:S01]  /*a4e0*/  MUFU.EX2 R0, R222 ;  /* 0x000000de00007308 */ /* 0x000ea20000000800 */
[----:B------:R-:W-:Y:S01]  /*a4f0*/  PRMT R241, R226, 0x5410, R225 ;  /* 0x00005410e2f17816 */ /* 0x000fe200000000e1 */
[----:B------:R-:W-:Y:S01]  /*a500*/  FADD.FTZ R228, R228, R173 ;  /* 0x000000ade4e47221 */ /* 0x000fe20000010000 */
[----:B------:R-:W-:Y:S01]  /*a510*/  @!P1 PRMT R225, R24, 0x5410, RZ ;  /* 0x0000541018e19816 */ /* 0x000fe200000000ff */
[----:B------:R-:W-:Y:S01]  /*a520*/  FADD.FTZ R175, R176, R175 ;  /* 0x000000afb0af7221 */ /* 0x000fe20000010000 */
[----:B------:R-:W-:Y:S01]  /*a530*/  LOP3.LUT R177, R177, 0xffff, RZ, 0xc0, !PT ;  /* 0x0000ffffb1b17812 */ /* 0x000fe200078ec0ff */
[----:B------:R1:W5:Y:S01]  /*a540*/  LDL.LU R164, [R1+0x78] ;  /* 0x0000780001a47983 */ /* 0x0003620000300800 */
[----:B------:R-:W-:Y:S01]  /*a550*/  LOP3.LUT R24, R240, 0xff, RZ, 0xc0, !PT ;  /* 0x000000fff0187812 */ /* 0x000fe200078ec0ff */
[----:B------:R3:W-:Y:S01]  /*a560*/  MUFU.EX2 R173, R221 ;  /* 0x000000dd00ad7308 */ /* 0x0007e20000000800 */
[----:B------:R-:W-:Y:S01]  /*a570*/  @!P2 PRMT R226, R171, 0x5410, RZ ;  /* 0x00005410abe2a816 */ /* 0x000fe200000000ff */
[----:B------:R-:W-:Y:S01]  /*a580*/  FADD.FTZ R174, R174, R175 ;  /* 0x000000afaeae7221 */ /* 0x000fe20000010000 */
[----:B------:R-:W-:-:S02]  /*a590*/  ISETP.GE.U32.AND P1, PT, R243, R24, PT ;  /* 0x00000018f300720c */ /* 0x000fc40003f26070 */
[----:B------:R-:W-:Y:S02]  /*a5a0*/  ISETP.GE.U32.AND P2, PT, R243, R177, PT ;  /* 0x000000b1f300720c */ /* 0x000fe40003f46070 */
[--C-:B------:R-:W-:Y:S01]  /*a5b0*/  SHF.R.U32.HI R176, RZ, 0x18, R240.reuse ;  /* 0x00000018ffb07819 */ /* 0x100fe200000116f0 */
[----:B------:R-:W4:Y:S01]  /*a5c0*/  MUFU.EX2 R171, R223 ;  /* 0x000000df00ab7308 */ /* 0x000f220000000800 */
[----:B--2---:R-:W-:Y:S02]  /*a5d0*/  F2FP.PACK_AB R222, R0, R172 ;  /* 0x000000ac00de723e */ /* 0x004fe400000000ff */
[----:B------:R-:W-:Y:S02]  /*a5e0*/  SHF.R.U32.HI R240, RZ, 0x10, R240 ;  /* 0x00000010fff07819 */ /* 0x000fe400000116f0 */
[----:B------:R-:W-:Y:S02]  /*a5f0*/  LOP3.LUT R175, R186, 0xff, RZ, 0xc0, !PT ;  /* 0x000000ffbaaf7812 */ /* 0x000fe400078ec0ff */
[----:B------:R-:W-:Y:S01]  /*a600*/  LOP3.LUT R240, R240, 0xff, RZ, 0xc0, !PT ;  /* 0x000000fff0f07812 */ /* 0x000fe200078ec0ff */
[----:B------:R-:W-:Y:S01]  /*a610*/  @!P1 HADD2 R170, -R222.H0_H0, -RZ.H0_H0 ;  /* 0xa00000ffdeaa9230 */ /* 0x000fe20000000900 */
[----:B---3--:R-:W-:Y:S01]  /*a620*/  PRMT R221, R222, 0x7632, R221 ;  /* 0x00007632dedd7816 */ /* 0x008fe200000000dd */
[----:B------:R-:W-:Y:S01]  /*a630*/  FADD.FTZ R228, R172, R228 ;  /* 0x000000e4ace47221 */ /* 0x000fe20000010000 */
[----:B------:R-:W-:-:S02]  /*a640*/  SHF.R.U32.HI R177, RZ, 0x18, R186 ;  /* 0x00000018ffb17819 */ /* 0x000fc400000116ba */
[----:B------:R-:W-:Y:S01]  /*a650*/  PRMT R24, R222, 0x5410, R221 ;  /* 0x00005410de187816 */ /* 0x000fe200000000dd */
[----:B------:R-:W-:Y:S01]  /*a660*/  @!P2 HADD2 R30, -R221.H0_H0, -RZ.H0_H0 ;  /* 0xa00000ffdd1ea230 */ /* 0x000fe20000000900 */
[----:B------:R-:W-:Y:S02]  /*a670*/  @!P1 PRMT R222, R170, 0x5410, RZ ;  /* 0x00005410aade9816 */ /* 0x000fe400000000ff */
[C---:B------:R-:W-:Y:S01]  /*a680*/  ISETP.GE.U32.AND P1, PT, R243.reuse, R176, PT ;  /* 0x000000b0f300720c */ /* 0x040fe20003f26070 */
[----:B------:R-:W-:Y:S01]  /*a690*/  MUFU.EX2 R170, R220 ;  /* 0x000000dc00aa7308 */ /* 0x000fe20000000800 */
[----:B------:R-:W-:Y:S02]  /*a6a0*/  @!P2 PRMT R221, R30, 0x5410, RZ ;  /* 0x000054101edda816 */ /* 0x000fe400000000ff */
[----:B------:R-:W-:Y:S02]  /*a6b0*/  ISETP.GE.U32.AND P2, PT, R243, R240, PT ;  /* 0x000000f0f300720c */ /* 0x000fe40003f46070 */
[----:B----4-:R-:W-:-:S02]  /*a6c0*/  F2FP.PACK_AB R224, R171, R173 ;  /* 0x000000adabe0723e */ /* 0x010fc400000000ff */
[----:B------:R-:W-:Y:S02]  /*a6d0*/  SHF.R.U32.HI R176, RZ, 0x10, R186 ;  /* 0x00000010ffb07819 */ /* 0x000fe400000116ba */
[----:B------:R-:W-:-:S04]  /*a6e0*/  PRMT R223, R224, 0x7632, R223 ;  /* 0x00007632e0df7816 */ /* 0x000fc800000000df */
[----:B------:R-:W-:Y:S01]  /*a6f0*/  PRMT R30, R224, 0x5410, R223 ;  /* 0x00005410e01e7816 */ /* 0x000fe200000000df */
[----:B------:R-:W-:Y:S02]  /*a700*/  @!P1 HADD2 R29, -R223.H0_H0, -RZ.H0_H0 ;  /* 0xa00000ffdf1d9230 */ /* 0x000fe40000000900 */
[----:B------:R-:W-:-:S03]  /*a710*/  @!P2 HADD2 R169, -R224.H0_H0, -RZ.H0_H0 ;  /* 0xa00000ffe0a9a230 */ /* 0x000fc60000000900 */
[----:B------:R-:W-:Y:S02]  /*a720*/  @!P1 PRMT R223, R29, 0x5410, RZ ;  /* 0x000054101ddf9816 */ /* 0x000fe400000000ff */
[----:B------:R-:W-:Y:S02]  /*a730*/  @!P2 PRMT R224, R169, 0x5410, RZ ;  /* 0x00005410a9e0a816 */ /* 0x000fe400000000ff */
[----:B------:R-:W2:Y:S01]  /*a740*/  MUFU.EX2 R169, R218 ;  /* 0x000000da00a97308 */ /* 0x000ea20000000800 */
[----:B------:R-:W-:Y:S02]  /*a750*/  LOP3.LUT R29, R186, 0xffff, RZ, 0xc0, !PT ;  /* 0x0000ffffba1d7812 */ /* 0x000fe400078ec0ff */
[----:B------:R-:W-:-:S05]  /*a760*/  ISETP.GE.U32.AND P1, PT, R243, R175, PT ;  /* 0x000000aff300720c */ /* 0x000fca0003f26070 */
[----:B------:R3:W-:Y:S01]  /*a770*/  MUFU.EX2 R172, R217 ;  /* 0x000000d900ac7308 */ /* 0x0007e20000000800 */
[----:B------:R-:W-:Y:S01]  /*a780*/  SHF.R.U32.HI R29, RZ, 0x8, R29 ;  /* 0x00000008ff1d7819 */ /* 0x000fe2000001161d */
[----:B------:R-:W-:Y:S01]  /*a790*/  FADD.FTZ R174, R173, R174 ;  /* 0x000000aeadae7221 */ /* 0x000fe20000010000 */
[----:B------:R-:W-:Y:S01]  /*a7a0*/  LOP3.LUT R240, R235, UR4, RZ, 0x3c, !PT ;  /* 0x00000004ebf07c12 */ /* 0x000fe2000f8e3cff */
[----:B------:R-:W-:Y:S01]  /*a7b0*/  FADD.FTZ R228, R0, R228 ;  /* 0x000000e400e47221 */ /* 0x000fe20000010000 */
[----:B------:R-:W-:Y:S01]  /*a7c0*/  LOP3.LUT R29, R29, 0xffff, RZ, 0xc0, !PT ;  /* 0x0000ffff1d1d7812 */ /* 0x000fe200078ec0ff */
[----:B------:R1:W5:Y:S01]  /*a7d0*/  LDL.LU.64 R186, [R1+0x70] ;  /* 0x0000700001ba7983 */ /* 0x0003620000300a00 */
[----:B------:R-:W-:Y:S01]  /*a7e0*/  LOP3.LUT R176, R176, 0xff, RZ, 0xc0, !PT ;  /* 0x000000ffb0b07812 */ /* 0x000fe200078ec0ff */
[----:B------:R-:W4:Y:S01]  /*a7f0*/  MUFU.EX2 R175, R219 ;  /* 0x000000db00af7308 */ /* 0x000f220000000800 */
[----:B------:R-:W-:Y:S01]  /*a800*/  ISETP.GE.U32.AND P2, PT, R243, R29, PT ;  /* 0x0000001df300720c */ /* 0x000fe20003f46070 */
[----:B------:R-:W-:Y:S01]  /*a810*/  IMAD.MOV.U32 R173, RZ, RZ, R241 ;  /* 0x000000ffffad7224 */ /* 0x000fe200078e00f1 */
[----:B--2---:R-:W-:Y:S01]  /*a820*/  F2FP.PACK_AB R218, R169, R170 ;  /* 0x000000aaa9da723e */ /* 0x004fe200000000ff */
[----:B------:R-:W-:-:S03]  /*a830*/  IMAD.WIDE.U32 R240, R240, -0x326172a9, RZ ;  /* 0xcd9e8d57f0f07825 */ /* 0x000fc600078e00ff */
[C---:B---3--:R-:W-:Y:S01]  /*a840*/  PRMT R217, R218.reuse, 0x7632, R217 ;  /* 0x00007632dad97816 */ /* 0x048fe200000000d9 */
[----:B------:R-:W-:Y:S01]  /*a850*/  @!P1 HADD2 R168, -R218.H0_H0, -RZ.H0_H0 ;  /* 0xa00000ffdaa89230 */ /* 0x000fe20000000900 */
[----:B------:R-:W-:Y:S01]  /*a860*/  LOP3.LUT R0, R241, UR34, R34, 0x96, !PT ;  /* 0x00000022f1007c12 */ /* 0x000fe2000f8e9622 */
[----:B------:R-:W-:Y:S01]  /*a870*/  FADD.FTZ R174, R171, R174 ;  /* 0x000000aeabae7221 */ /* 0x000fe20000010000 */
[----:B------:R-:W-:Y:S01]  /*a880*/  PRMT R29, R218, 0x5410, R217 ;  /* 0x00005410da1d7816 */ /* 0x000fe200000000d9 */
[----:B------:R-:W-:Y:S02]  /*a890*/  FADD.FTZ R228, R170, R228 ;  /* 0x000000e4aae47221 */ /* 0x000fe40000010000 */
[----:B------:R-:W-:Y:S01]  /*a8a0*/  @!P2 HADD2 R28, -R217.H0_H0, -RZ.H0_H0 ;  /* 0xa00000ffd91ca230 */ /* 0x000fe20000000900 */
[----:B------:R-:W-:Y:S01]  /*a8b0*/  @!P1 PRMT R218, R168, 0x5410, RZ ;  /* 0x00005410a8da9816 */ /* 0x000fe200000000ff */
[----:B------:R-:W-:Y:S01]  /*a8c0*/  IMAD.WIDE.U32 R170, R0, -0x2daee0ad, RZ ;  /* 0xd2511f5300aa7825 */ /* 0x000fe200078e00ff */
[----:B------:R-:W-:-:S02]  /*a8d0*/  ISETP.GE.U32.AND P1, PT, R243, R177, PT ;  /* 0x000000b1f300720c */ /* 0x000fc40003f26070 */
[----:B------:R-:W-:Y:S01]  /*a8e0*/  @!P2 PRMT R217, R28, 0x5410, RZ ;  /* 0x000054101cd9a816 */ /* 0x000fe200000000ff */
[----:B------:R-:W-:Y:S01]  /*a8f0*/  IMAD.MOV.U32 R235, RZ, RZ, R185 ;  /* 0x000000ffffeb7224 */ /* 0x000fe200078e00b9 */
[----:B------:R-:W-:Y:S02]  /*a900*/  ISETP.GE.U32.AND P2, PT, R243, R176, PT ;  /* 0x000000b0f300720c */ /* 0x000fe40003f46070 */
[----:B----4-:R-:W-:Y:S01]  /*a910*/  F2FP.PACK_AB R220, R175, R172 ;  /* 0x000000acafdc723e */ /* 0x010fe200000000ff */
[----:B------:R-:W-:Y:S01]  /*a920*/  FADD.FTZ R172, R172, R174 ;  /* 0x000000aeacac7221 */ /* 0x000fe20000010000 */
[----:B------:R-:W-:Y:S01]  /*a930*/  LOP3.LUT R0, R171, UR14, R32, 0x96, !PT ;  /* 0x0000000eab007c12 */ /* 0x000fe2000f8e9620 */
[----:B------:R-:W-:Y:S01]  /*a940*/  IMAD.MOV.U32 R174, RZ, RZ, R184 ;  /* 0x000000ffffae7224 */ /* 0x000fe200078e00b8 */
[----:B------:R-:W-:-:S04]  /*a950*/  PRMT R219, R220, 0x7632, R219 ;  /* 0x00007632dcdb7816 */ /* 0x000fc800000000db */
[----:B------:R-:W-:Y:S01]  /*a960*/  PRMT R28, R220, 0x5410, R219 ;  /* 0x00005410dc1c7816 */ /* 0x000fe200000000db */
[----:B------:R-:W-:Y:S02]  /*a970*/  @!P1 HADD2 R166, -R219.H0_H0, -RZ.H0_H0 ;  /* 0xa00000ffdba69230 */ /* 0x000fe40000000900 */
[----:B------:R-:W-:-:S03]  /*a980*/  @!P2 HADD2 R167, -R220.H0_H0, -RZ.H0_H0 ;  /* 0xa00000ffdca7a230 */ /* 0x000fc60000000900 */
[----:B------:R-:W-:Y:S01]  /*a990*/  @!P1 PRMT R219, R166, 0x5410, RZ ;  /* 0x00005410a6db9816 */ /* 0x000fe200000000ff */
[----:B------:R-:W-:Y:S01]  /*a9a0*/  FADD.FTZ R166, R169, R228 ;  /* 0x000000e4a9a67221 */ /* 0x000fe20000010000 */
[----:B------:R-:W-:Y:S01]  /*a9b0*/  @!P2 PRMT R220, R167, 0x5410, RZ ;  /* 0x00005410a7dca816 */ /* 0x000fe200000000ff */
[----:B------:R-:W-:Y:S01]  /*a9c0*/  IMAD.WIDE.U32 R168, R0, -0x326172a9, RZ ;  /* 0xcd9e8d5700a87825 */ /* 0x000fe200078e00ff */
[----:B------:R-:W-:-:S04]  /*a9d0*/  LOP3.LUT R167, R19, UR15, R240, 0x96, !PT ;  /* 0x0000000f13a77c12 */ /* 0x000fc8000f8e96f0 */
[----:B------:R-:W-:Y:S01]  /*a9e0*/  LOP3.LUT R0, R169, UR13, R18, 0x96, !PT ;  /* 0x0000000da9007c12 */ /* 0x000fe2000f8e9612 */
[----:B------:R-:W-:-:S05]  /*a9f0*/  IMAD.WIDE.U32 R176, R167, -0x2daee0ad, RZ ;  /* 0xd2511f53a7b07825 */ /* 0x000fca00078e00ff */
[----:B------:R-:W-:Y:S01]  /*aa00*/  LOP3.LUT R167, R177, UR12, R170, 0x96, !PT ;  /* 0x0000000cb1a77c12 */ /* 0x000fe2000f8e96aa */
[----:B------:R-:W-:-:S05]  /*aa10*/  IMAD.WIDE.U32 R170, R0, -0x2daee0ad, RZ ;  /* 0xd2511f5300aa7825 */ /* 0x000fca00078e00ff */
[----:B------:R-:W-:Y:S01]  /*aa20*/  LOP3.LUT R0, R171, UR10, R176, 0x96, !PT ;  /* 0x0000000aab007c12 */ /* 0x000fe2000f8e96b0 */
[----:B------:R-:W-:-:S04]  /*aa30*/  IMAD.WIDE.U32 R176, R167, -0x326172a9, RZ ;  /* 0xcd9e8d57a7b07825 */ /* 0x000fc800078e00ff */
[----:B------:R-:W-:Y:S01]  /*aa40*/  IMAD.WIDE.U32 R184, R0, -0x326172a9, RZ ;  /* 0xcd9e8d5700b87825 */ /* 0x000fe200078e00ff */
[----:B------:R-:W-:-:S03]  /*aa50*/  LOP3.LUT R168, R177, UR11, R168, 0x96, !PT ;  /* 0x0000000bb1a87c12 */ /* 0x000fc6000f8e96a8 */
[----:B------:R-:W-:Y:S01]  /*aa60*/  IMAD.MOV.U32 R228, RZ, RZ, R235 ;  /* 0x000000ffffe47224 */ /* 0x000fe200078e00eb */
[----:B------:R-:W-:Y:S01]  /*aa70*/  MUFU.EX2 R212, R212 ;  /* 0x000000d400d47308 */ /* 0x000fe20000000800 */
[----:B------:R-:W-:Y:S01]  /*aa80*/  IMAD.WIDE.U32 R168, R168, -0x2daee0ad, RZ ;  /* 0xd2511f53a8a87825 */ /* 0x000fe200078e00ff */
[----:B------:R-:W-:-:S04]  /*aa90*/  LOP3.LUT R0, R185, UR9, R176, 0x96, !PT ;  /* 0x00000009b9007c12 */ /* 0x000fc8000f8e96b0 */
[----:B------:R-:W-:-:S05]  /*aaa0*/  LOP3.LUT R170, R169, UR8, R170, 0x96, !PT ;  /* 0x00000008a9aa7c12 */ /* 0x000fca000f8e96aa */
[----:B------:R-:W-:-:S05]  /*aab0*/  IMAD.WIDE.U32 R170, R170, -0x326172a9, RZ ;  /* 0xcd9e8d57aaaa7825 */ /* 0x000fca00078e00ff */
[----:B------:R-:W-:Y:S01]  /*aac0*/  LOP3.LUT R169, R171, UR35, R184, 0x96, !PT ;  /* 0x00000023aba97c12 */ /* 0x000fe2000f8e96b8 */
[----:B------:R-:W-:Y:S02]  /*aad0*/  IMAD.MOV.U32 R235, RZ, RZ, R173 ;  /* 0x000000ffffeb7224 */ /* 0x000fe400078e00ad */
[----:B------:R-:W-:Y:S01]  /*aae0*/  FADD.FTZ R166, R216, R166 ;  /* 0x000000a6d8a67221 */ /* 0x000fe20000010000 */
[----:B------:R-:W-:Y:S01]  /*aaf0*/  LOP3.LUT R167, R169, 0xff, RZ, 0xc0, !PT ;  /* 0x000000ffa9a77812 */ /* 0x000fe200078ec0ff */
[----:B------:R-:W-:Y:S01]  /*ab00*/  FADD.FTZ R175, R175, R172 ;  /* 0x000000acafaf7221 */ /* 0x000fe20000010000 */
[----:B------:R-:W-:Y:S01]  /*ab10*/  LOP3.LUT R173, R169, 0xffff, RZ, 0xc0, !PT ;  /* 0x0000ffffa9ad7812 */ /* 0x000fe200078ec0ff */
[----:B------:R-:W-:Y:S01]  /*ab20*/  MUFU.EX2 R180, R180 ;  /* 0x000000b400b47308 */ /* 0x000fe20000000800 */
[----:B------:R-:W-:Y:S01]  /*ab30*/  ISETP.GE.U32.AND P1, PT, R243, R167, PT ;  /* 0x000000a7f300720c */ /* 0x000fe20003f26070 */
[----:B------:R1:W5:Y:S01]  /*ab40*/  LDL.LU.64 R184, [R1+0x68] ;  /* 0x0000680001b87983 */ /* 0x0003620000300a00 */
[----:B------:R-:W-:-:S02]  /*ab50*/  SHF.R.U32.HI R173, RZ, 0x8, R173 ;  /* 0x00000008ffad7819 */ /* 0x000fc400000116ad */
[--C-:B------:R-:W-:Y:S02]  /*ab60*/  SHF.R.U32.HI R172, RZ, 0x18, R169.reuse ;  /* 0x00000018ffac7819 */ /* 0x100fe400000116a9 */
[----:B------:R-:W-:Y:S01]  /*ab70*/  LOP3.LUT R173, R173, 0xffff, RZ, 0xc0, !PT ;  /* 0x0000ffffadad7812 */ /* 0x000fe200078ec0ff */
[----:B------:R-:W2:Y:S03]  /*ab80*/  MUFU.EX2 R167, R214 ;  /* 0x000000d600a77308 */ /* 0x000ea60000000800 */
[----:B------:R-:W-:Y:S02]  /*ab90*/  ISETP.GE.U32.AND P2, PT, R243, R173, PT ;  /* 0x000000adf300720c */ /* 0x000fe40003f46070 */
[----:B------:R-:W-:Y:S02]  /*aba0*/  SHF.R.U32.HI R169, RZ, 0x10, R169 ;  /* 0x00000010ffa97819 */ /* 0x000fe400000116a9 */
[C---:B--2---:R-:W-:Y:S01]  /*abb0*/  F2FP.PACK_AB R214, R167.reuse, R216 ;  /* 0x000000d8a7d6723e */ /* 0x044fe200000000ff */
[----:B------:R-:W-:Y:S01]  /*abc0*/  FADD.FTZ R166, R167, R166 ;  /* 0x000000a6a7a67221 */ /* 0x000fe20000010000 */
[----:B------:R2:W3:Y:S01]  /*abd0*/  MUFU.EX2 R216, R213 ;  /* 0x000000d500d87308 */ /* 0x0004e20000000800 */
[----:B------:R-:W-:-:S02]  /*abe0*/  LOP3.LUT R169, R169, 0xff, RZ, 0xc0, !PT ;  /* 0x000000ffa9a97812 */ /* 0x000fc400078ec0ff */
[----:B------:R-:W-:-:S05]  /*abf0*/  @!P1 HADD2 R165, -R214.H0_H0, -RZ.H0_H0 ;  /* 0xa00000ffd6a59230 */ /* 0x000fca0000000900 */
[----:B------:R-:W4:Y:S01]  /*ac00*/  MUFU.EX2 R167, R215 ;  /* 0x000000d700a77308 */ /* 0x000f220000000800 */
[----:B--2---:R-:W-:-:S04]  /*ac10*/  PRMT R213, R214, 0x7632, R213 ;  /* 0x00007632d6d57816 */ /* 0x004fc800000000d5 */
[----:B------:R-:W-:Y:S01]  /*ac20*/  PRMT R173, R214, 0x5410, R213 ;  /* 0x00005410d6ad7816 */ /* 0x000fe200000000d5 */
[----:B------:R-:W-:Y:S01]  /*ac30*/  @!P2 HADD2 R33, -R213.H0_H0, -RZ.H0_H0 ;  /* 0xa00000ffd521a230 */ /* 0x000fe20000000900 */
[----:B------:R-:W-:Y:S01]  /*ac40*/  @!P1 PRMT R214, R165, 0x5410, RZ ;  /* 0x00005410a5d69816 */ /* 0x000fe200000000ff */
[----:B------:R-:W-:-:S03]  /*ac50*/  IMAD.MOV.U32 R165, RZ, RZ, R11 ;  /* 0x000000ffffa57224 */ /* 0x000fc600078e000b */
[----:B------:R-:W-:Y:S01]  /*ac60*/  @!P2 PRMT R213, R33, 0x5410, RZ ;  /* 0x0000541021d5a816 */ /* 0x000fe200000000ff */
[----:B------:R-:W-:Y:S01]  /*ac70*/  MUFU.EX2 R230, R230 ;  /* 0x000000e600e67308 */ /* 0x000fe20000000800 */
[----:B------:R-:W-:Y:S01]  /*ac80*/  ISETP.GE.U32.AND P2, PT, R243, R169, PT ;  /* 0x000000a9f300720c */ /* 0x000fe20003f46070 */
[----:B---3--:R-:W-:Y:S01]  /*ac90*/  FADD.FTZ R33, R216, R175 ;  /* 0x000000afd8217221 */ /* 0x008fe20000010000 */
[----:B----4-:R-:W-:Y:S01]  /*aca0*/  F2FP.PACK_AB R216, R167, R216 ;  /* 0x000000d8a7d8723e */ /* 0x010fe200000000ff */
[----:B------:R1:W5:Y:S01]  /*acb0*/  LDL.LU R11, [R1+0x60] ;  /* 0x00006000010b7983 */ /* 0x0003620000300800 */
[----:B------:R-:W-:Y:S01]  /*acc0*/  ISETP.GE.U32.AND P1, PT, R243, R172, PT ;  /* 0x000000acf300720c */ /* 0x000fe20003f26070 */
[----:B------:R-:W-:Y:S01]  /*acd0*/  IMAD.MOV.U32 R175, RZ, RZ, R165 ;  /* 0x000000ffffaf7224 */ /* 0x000fe200078e00a5 */
[----:B------:R-:W-:Y:S01]  /*ace0*/  PRMT R215, R216, 0x7632, R215 ;  /* 0x00007632d8d77816 */ /* 0x000fe200000000d7 */
[----:B------:R-:W2:Y:S01]  /*acf0*/  MUFU.EX2 R165, R182 ;  /* 0x000000b600a57308 */ /* 0x000ea20000000800 */
[----:B------:R-:W-:Y:S01]  /*ad00*/  LOP3.LUT R171, R170, 0xffff, RZ, 0xc0, !PT ;  /* 0x0000ffffaaab7812 */ /* 0x000fe200078ec0ff */
[----:B------:R-:W-:Y:S01]  /*ad10*/  FADD.FTZ R33, R167, R33 ;  /* 0x00000021a7217221 */ /* 0x000fe20000010000 */
[----:B------:R-:W-:-:S02]  /*ad20*/  PRMT R172, R216, 0x5410, R215 ;  /* 0x00005410d8ac7816 */ /* 0x000fc400000000d7 */
[----:B------:R-:W-:Y:S01]  /*ad30*/  SHF.R.U32.HI R171, RZ, 0x8, R171 ;  /* 0x00000008ffab7819 */ /* 0x000fe200000116ab */
[----:B------:R-:W-:Y:S01]  /*ad40*/  @!P2 HADD2 R31, -R216.H0_H0, -RZ.H0_H0 ;  /* 0xa00000ffd81fa230 */ /* 0x000fe20000000900 */
[----:B------:R-:W-:Y:S01]  /*ad50*/  SHF.R.U32.HI R169, RZ, 0x18, R170 ;  /* 0x00000018ffa97819 */ /* 0x000fe200000116aa */
[----:B------:R-:W-:Y:S01]  /*ad60*/  FADD.FTZ R33, R212, R33 ;  /* 0x00000021d4217221 */ /* 0x000fe20000010000 */
[----:B------:R-:W-:Y:S01]  /*ad70*/  LOP3.LUT R171, R171, 0xffff, RZ, 0xc0, !PT ;  /* 0x0000ffffabab7812 */ /* 0x000fe200078ec0ff */
[----:B------:R-:W-:Y:S01]  /*ad80*/  @!P1 HADD2 R27, -R215.H0_H0, -RZ.H0_H0 ;  /* 0xa00000ffd71b9230 */ /* 0x000fe20000000900 */
[----:B------:R-:W-:Y:S01]  /*ad90*/  @!P2 PRMT R216, R31, 0x5410, RZ ;  /* 0x000054101fd8a816 */ /* 0x000fe200000000ff */
[C---:B------:R-:W-:Y:S01]  /*ada0*/  FADD.FTZ R33, R180.reuse, R33 ;  /* 0x00000021b4217221 */ /* 0x040fe20000010000 */
[----:B------:R-:W3:Y:S01]  /*adb0*/  MUFU.EX2 R31, R181 ;  /* 0x000000b5001f7308 */ /* 0x000ee20000000800 */
[----:B------:R-:W-:Y:S02]  /*adc0*/  F2FP.PACK_AB R212, R180, R212 ;  /* 0x000000d4b4d4723e */ /* 0x000fe400000000ff */
[----:B------:R-:W-:Y:S01]  /*add0*/  @!P1 PRMT R215, R27, 0x5410, RZ ;  /* 0x000054101bd79816 */ /* 0x000fe200000000ff */
[----:B--2---:R-:W-:Y:S01]  /*ade0*/  FADD.FTZ R166, R165, R166 ;  /* 0x000000a6a5a67221 */ /* 0x004fe20000010000 */
[----:B------:R-:W-:-:S02]  /*adf0*/  LOP3.LUT R27, R170, 0xff, RZ, 0xc0, !PT ;  /* 0x000000ffaa1b7812 */ /* 0x000fc400078ec0ff */
[C---:B------:R-:W-:Y:S01]  /*ae00*/  ISETP.GE.U32.AND P1, PT, R243.reuse, R171, PT ;  /* 0x000000abf300720c */ /* 0x040fe20003f26070 */
[----:B------:R-:W-:Y:S01]  /*ae10*/  IMAD.MOV.U32 R171, RZ, RZ, R175 ;  /* 0x000000ffffab7224 */ /* 0x000fe200078e00af */
[----:B------:R-:W-:Y:S01]  /*ae20*/  ISETP.GE.U32.AND P2, PT, R243, R27, PT ;  /* 0x0000001bf300720c */ /* 0x000fe20003f46070 */
[----:B------:R-:W-:Y:S01]  /*ae30*/  MUFU.EX2 R229, R229 ;  /* 0x000000e500e57308 */ /* 0x000fe20000000800 */
[----:B------:R-:W-:-:S04]  /*ae40*/  SHF.R.U32.HI R27, RZ, 0x10, R170 ;  /* 0x00000010ff1b7819 */ /* 0x000fc800000116aa */
[----:B------:R-:W-:Y:S02]  /*ae50*/  LOP3.LUT R27, R27, 0xff, RZ, 0xc0, !PT ;  /* 0x000000ff1b1b7812 */ /* 0x000fe400078ec0ff */
[C---:B---3--:R-:W-:Y:S01]  /*ae60*/  F2FP.PACK_AB R182, R31.reuse, R165 ;  /* 0x000000a51fb6723e */ /* 0x048fe200000000ff */
[----:B------:R-:W-:-:S03]  /*ae70*/  FADD.FTZ R31, R31, R166 ;  /* 0x000000a61f1f7221 */ /* 0x000fc60000010000 */
[----:B------:R-:W-:Y:S01]  /*ae80*/  PRMT R181, R182, 0x7632, R181 ;  /* 0x00007632b6b57816 */ /* 0x000fe200000000b5 */
[----:B------:R-:W-:-:S03]  /*ae90*/  @!P2 HADD2 R26, -R182.H0_H0, -RZ.H0_H0 ;  /* 0xa00000ffb61aa230 */ /* 0x000fc60000000900 */
[----:B------:R-:W-:Y:S01]  /*aea0*/  PRMT R175, R182, 0x5410, R181 ;  /* 0x00005410b6af7816 */ /* 0x000fe200000000b5 */
[----:B------:R-:W-:Y:S01]  /*aeb0*/  @!P1 HADD2 R25, -R181.H0_H0, -RZ.H0_H0 ;  /* 0xa00000ffb5199230 */ /* 0x000fe20000000900 */
[----:B------:R-:W-:Y:S02]  /*aec0*/  @!P2 PRMT R182, R26, 0x5410, RZ ;  /* 0x000054101ab6a816 */ /* 0x000fe400000000ff */
[----:B------:R-:W-:Y:S01]  /*aed0*/  ISETP.GE.U32.AND P2, PT, R243, R169, PT ;  /* 0x000000a9f300720c */ /* 0x000fe20003f46070 */
[----:B------:R-:W-:Y:S01]  /*aee0*/  IMAD.MOV.U32 R169, RZ, RZ, R174 ;  /* 0x000000ffffa97224 */ /* 0x000fe200078e00ae */
[----:B------:R-:W-:Y:S02]  /*aef0*/  @!P1 PRMT R181, R25, 0x5410, RZ ;  /* 0x0000541019b59816 */ /* 0x000fe400000000ff */
[----:B------:R-:W-:Y:S01]  /*af00*/  ISETP.GE.U32.AND P1, PT, R243, R27, PT ;  /* 0x0000001bf300720c */ /* 0x000fe20003f26070 */
[----:B------:R-:W-:Y:S01]  /*af10*/  IMAD.WIDE.U32 R26, R0, -0x2daee0ad, RZ ;  /* 0xd2511f53001a7825 */ /* 0x000fe200078e00ff */
[----:B------:R2:W3:Y:S04]  /*af20*/  MUFU.EX2 R25, R183 ;  /* 0x000000b700197308 */ /* 0x0004e80000000800 */
[----:B------:R-:W-:Y:S01]  /*af30*/  LOP3.LUT R0, R27, UR7, R168, 0x96, !PT ;  /* 0x000000071b007c12 */ /* 0x000fe2000f8e96a8 */
[----:B------:R-:W-:-:S03]  /*af40*/  IMAD.MOV.U32 R168, RZ, RZ, R228 ;  /* 0x000000ffffa87224 */ /* 0x000fc600078e00e4 */
[----:B------:R-:W4:Y:S01]  /*af50*/  MUFU.EX2 R228, R178 ;  /* 0x000000b200e47308 */ /* 0x000f220000000800 */
[C---:B------:R-:W-:Y:S02]  /*af60*/  LOP3.LUT R165, R0.reuse, 0xffff, RZ, 0xc0, !PT ;  /* 0x0000ffff00a57812 */ /* 0x040fe400078ec0ff */
[----:B------:R-:W-:Y:S01]  /*af70*/  @!P1 HADD2 R23, -R212.H0_H0, -RZ.H0_H0 ;  /* 0xa00000ffd4179230 */ /* 0x000fe20000000900 */
[----:B------:R-:W-:Y:S02]  /*af80*/  LOP3.LUT R167, R0, 0xff, RZ, 0xc0, !PT ;  /* 0x000000ff00a77812 */ /* 0x000fe400078ec0ff */
[----:B------:R-:W-:Y:S02]  /*af90*/  SHF.R.U32.HI R165, RZ, 0x8, R165 ;  /* 0x00000008ffa57819 */ /* 0x000fe400000116a5 */
[----:B--2---:R-:W-:Y:S01]  /*afa0*/  PRMT R183, R212, 0x7632, R183 ;  /* 0x00007632d4b77816 */ /* 0x004fe200000000b7 */
[----:B---3--:R-:W-:Y:S01]  /*afb0*/  FADD.FTZ R31, R25, R31 ;  /* 0x0000001f191f7221 */ /* 0x008fe20000010000 */
[----:B------:R-:W-:-:S02]  /*afc0*/  LOP3.LUT R165, R165, 0xffff, RZ, 0xc0, !PT ;  /* 0x0000ffffa5a57812 */ /* 0x000fc400078ec0ff */
[----:B------:R-:W-:Y:S01]  /*afd0*/  PRMT R174, R212, 0x5410, R183 ;  /* 0x00005410d4ae7816 */ /* 0x000fe200000000b7 */
[----:B------:R-:W-:Y:S01]  /*afe0*/  @!P2 HADD2 R22, -R183.H0_H0, -RZ.H0_H0 ;  /* 0xa00000ffb716a230 */ /* 0x000fe20000000900 */
[----:B------:R-:W-:Y:S02]  /*aff0*/  @!P1 PRMT R212, R23, 0x5410, RZ ;  /* 0x0000541017d49816 */ /* 0x000fe400000000ff */
[----:B------:R-:W-:Y:S02]  /*b000*/  ISETP.GE.U32.AND P1, PT, R243, R165, PT ;  /* 0x000000a5f300720c */ /* 0x000fe40003f26070 */
[C---:B----4-:R-:W-:Y:S01]  /*b010*/  F2FP.PACK_AB R178, R228.reuse, R25 ;  /* 0x00000019e4b2723e */ /* 0x050fe200000000ff */
[----:B------:R-:W-:Y:S01]  /*b020*/  FADD.FTZ R228, R228, R31 ;  /* 0x0000001fe4e47221 */ /* 0x000fe20000010000 */
[----:B------:R-:W-:Y:S02]  /*b030*/  @!P2 PRMT R183, R22, 0x5410, RZ ;  /* 0x0000541016b7a816 */ /* 0x000fe400000000ff */
[----:B------:R-:W2:Y:S01]  /*b040*/  MUFU.EX2 R22, R179 ;  /* 0x000000b300167308 */ /* 0x000ea20000000800 */
[----:B------:R-:W-:-:S02]  /*b050*/  PRMT R177, R178, 0x7632, R177 ;  /* 0x00007632b2b17816 */ /* 0x000fc400000000b1 */
[----:B------:R-:W-:Y:S02]  /*b060*/  ISETP.GE.U32.AND P2, PT, R243, R167, PT ;  /* 0x000000a7f300720c */ /* 0x000fe40003f46070 */
[--C-:B------:R-:W-:Y:S02]  /*b070*/  SHF.R.U32.HI R23, RZ, 0x10, R0.reuse ;  /* 0x00000010ff177819 */ /* 0x100fe40000011600 */
[----:B------:R-:W-:Y:S01]  /*b080*/  @!P1 HADD2 R3, -R177.H0_H0, -RZ.H0_H0 ;  /* 0xa00000ffb1039230 */ /* 0x000fe20000000900 */
[----:B------:R-:W-:Y:S02]  /*b090*/  SHF.R.U32.HI R0, RZ, 0x18, R0 ;  /* 0x00000018ff007819 */ /* 0x000fe40000011600 */
[----:B------:R-:W-:Y:S02]  /*b0a0*/  PRMT R170, R178, 0x5410, R177 ;  /* 0x00005410b2aa7816 */ /* 0x000fe400000000b1 */
[----:B------:R-:W-:Y:S02]  /*b0b0*/  @!P1 PRMT R177, R3, 0x5410, RZ ;  /* 0x0000541003b19816 */ /* 0x000fe400000000ff */
[----:B------:R-:W-:Y:S01]  /*b0c0*/  ISETP.GE.U32.AND P1, PT, R243, R0, PT ;  /* 0x00000000f300720c */ /* 0x000fe20003f26070 */
[----:B------:R-:W3:Y:S01]  /*b0d0*/  MUFU.EX2 R3, R227 ;  /* 0x000000e300037308 */ /* 0x000ee20000000800 */
[----:B--2---:R-:W-:Y:S01]  /*b0e0*/  F2FP.PACK_AB R180, R230, R22 ;  /* 0x00000016e6b4723e */ /* 0x004fe200000000ff */
[----:B------:R-:W-:Y:S01]  /*b0f0*/  @!P2 HADD2 R21, -R178.H0_H0, -RZ.H0_H0 ;  /* 0xa00000ffb215a230 */ /* 0x000fe20000000900 */
[----:B------:R-:W-:-:S02]  /*b100*/  LOP3.LUT R23, R23, 0xff, RZ, 0xc0, !PT ;  /* 0x000000ff17177812 */ /* 0x000fc400078ec0ff */
[C---:B------:R-:W-:Y:S02]  /*b110*/  PRMT R179, R180.reuse, 0x7632, R179 ;  /* 0x00007632b4b37816 */ /* 0x040fe400000000b3 */
[----:B------:R-:W-:Y:S01]  /*b120*/  @!P2 PRMT R178, R21, 0x5410, RZ ;  /* 0x0000541015b2a816 */ /* 0x000fe200000000ff */
[----:B------:R-:W-:Y:S01]  /*b130*/  IMAD.MOV.U32 R21, RZ, RZ, R169 ;  /* 0x000000ffff157224 */ /* 0x000fe200078e00a9 */
[----:B------:R-:W-:Y:S01]  /*b140*/  ISETP.GE.U32.AND P2, PT, R243, R23, PT ;  /* 0x00000017f300720c */ /* 0x000fe20003f46070 */
[----:B------:R-:W-:Y:S01]  /*b150*/  IMAD.MOV.U32 R23, RZ, RZ, R168 ;  /* 0x000000ffff177224 */ /* 0x000fe200078e00a8 */
[----:B------:R-:W-:Y:S01]  /*b160*/  PRMT R169, R180, 0x5410, R179 ;  /* 0x00005410b4a97816 */ /* 0x000fe200000000b3 */
[----:B------:R-:W-:Y:S01]  /*b170*/  @!P1 HADD2 R2, -R179.H0_H0, -RZ.H0_H0 ;  /* 0xa00000ffb3029230 */ /* 0x000fe20000000900 */
[----:B------:R-:W-:Y:S02]  /*b180*/  LOP3.LUT R0, R26, 0xffff, RZ, 0xc0, !PT ;  /* 0x0000ffff1a007812 */ /* 0x000fe400078ec0ff */
[----:B---3--:R-:W-:Y:S01]  /*b190*/  F2FP.PACK_AB R176, R3, R231 ;  /* 0x000000e703b0723e */ /* 0x008fe200000000ff */
[----:B------:R-:W-:Y:S01]  /*b1a0*/  FADD.FTZ R227, R22, R33 ;  /* 0x0000002116e37221 */ /* 0x000fe20000010000 */
[----:B------:R-:W-:-:S02]  /*b1b0*/  @!P1 PRMT R179, R2, 0x5410, RZ ;  /* 0x0000541002b39816 */ /* 0x000fc400000000ff */
[----:B------:R-:W-:Y:S02]  /*b1c0*/  LOP3.LUT R2, R26, 0xff, RZ, 0xc0, !PT ;  /* 0x000000ff1a027812 */ /* 0x000fe400078ec0ff */
[----:B------:R-:W-:Y:S01]  /*b1d0*/  SHF.R.U32.HI R0, RZ, 0x8, R0 ;  /* 0x00000008ff007819 */ /* 0x000fe20000011600 */
[----:B------:R-:W-:Y:S01]  /*b1e0*/  @!P2 HADD2 R20, -R180.H0_H0, -RZ.H0_H0 ;  /* 0xa00000ffb414a230 */ /* 0x000fe20000000900 */
[C---:B------:R-:W-:Y:S02]  /*b1f0*/  ISETP.GE.U32.AND P1, PT, R243.reuse, R2, PT ;  /* 0x00000002f300720c */ /* 0x040fe40003f26070 */
[----:B------:R-:W-:Y:S01]  /*b200*/  LOP3.LUT R0, R0, 0xffff, RZ, 0xc0, !PT ;  /* 0x0000ffff00007812 */ /* 0x000fe200078ec0ff */
[----:B------:R-:W2:Y:S01]  /*b210*/  MUFU.EX2 R2, R35 ;  /* 0x0000002300027308 */ /* 0x000ea20000000800 */
[----:B------:R-:W-:Y:S02]  /*b220*/  @!P2 PRMT R180, R20, 0x5410, RZ ;  /* 0x0000541014b4a816 */ /* 0x000fe400000000ff */
[----:B------:R-:W-:-:S02]  /*b230*/  ISETP.GE.U32.AND P2, PT, R243, R0, PT ;  /* 0x00000000f300720c */ /* 0x000fc40003f46070 */
[--C-:B------:R-:W-:Y:S02]  /*b240*/  SHF.R.U32.HI R0, RZ, 0x10, R26.reuse ;  /* 0x00000010ff007819 */ /* 0x100fe4000001161a */
[----:B------:R-:W-:Y:S02]  /*b250*/  PRMT R167, R176, 0x7632, R167 ;  /* 0x00007632b0a77816 */ /* 0x000fe400000000a7 */
[----:B------:R-:W-:Y:S01]  /*b260*/  LOP3.LUT R0, R0, 0xff, RZ, 0xc0, !PT ;  /* 0x000000ff00007812 */ /* 0x000fe200078ec0ff */
[----:B------:R-:W-:Y:S01]  /*b270*/  @!P1 HADD2 R7, -R176.H0_H0, -RZ.H0_H0 ;  /* 0xa00000ffb0079230 */ /* 0x000fe20000000900 */
[----:B------:R-:W-:Y:S02]  /*b280*/  PRMT R168, R176, 0x5410, R167 ;  /* 0x00005410b0a87816 */ /* 0x000fe400000000a7 */
[----:B------:R-:W-:Y:S02]  /*b290*/  SHF.R.U32.HI R26, RZ, 0x18, R26 ;  /* 0x00000018ff1a7819 */ /* 0x000fe4000001161a */
[----:B------:R-:W-:-:S02]  /*b2a0*/  @!P1 PRMT R176, R7, 0x5410, RZ ;  /* 0x0000541007b09816 */ /* 0x000fc400000000ff */
[----:B------:R-:W-:Y:S02]  /*b2b0*/  ISETP.GE.U32.AND P1, PT, R243, R0, PT ;  /* 0x00000000f300720c */ /* 0x000fe40003f26070 */
[----:B--2---:R-:W-:-:S11]  /*b2c0*/  F2FP.PACK_AB R0, R2, R229 ;  /* 0x000000e50200723e */ /* 0x004fd600000000ff */
[----:B------:R-:W-:Y:S01]  /*b2d0*/  @!P1 HADD2 R6, -R0.H0_H0, -RZ.H0_H0 ;  /* 0xa00000ff00069230 */ /* 0x000fe20000000900 */
[----:B------:R-:W-:-:S04]  /*b2e0*/  @P1 PRMT R166, R0, 0x7610, R166 ;  /* 0x0000761000a61816 */ /* 0x000fc800000000a6 */
[----:B------:R-:W-:Y:S02]  /*b2f0*/  @!P1 PRMT R166, R6, 0x5410, RZ ;  /* 0x0000541006a69816 */ /* 0x000fe400000000ff */
[----:B------:R-:W-:Y:S02]  /*b300*/  ISETP.GE.U32.AND P1, PT, R243, R26, PT ;  /* 0x0000001af300720c */ /* 0x000fe40003f26070 */
[----:B------:R-:W-:Y:S02]  /*b310*/  LOP3.LUT R6, R15, UR13, R18, 0x96, !PT ;  /* 0x0000000d0f067c12 */ /* 0x000fe4000f8e9612 */
[----:B------:R-:W-:Y:S01]  /*b320*/  LOP3.LUT R26, R13, UR11, R14, 0x96, !PT ;  /* 0x0000000b0d1a7c12 */ /* 0x000fe2000f8e960e */
[----:B------:R-:W-:Y:S01]  /*b330*/  @!P2 HADD2 R5, -R167.H0_H0, -RZ.H0_H0 ;  /* 0xa00000ffa705a230 */ /* 0x000fe20000000900 */
[----:B------:R2:W-:Y:S01]  /*b340*/  STG.E.U16 [R16.64+-0x7e], R23 ;  /* 0xffff821710007986 */ /* 0x0005e2000c101518 */
[----:B------:R-:W-:Y:S02]  /*b350*/  IMAD R6, R6, -0x2daee0ad, RZ ;  /* 0xd2511f5306067824 */ /* 0x000fe400078e02ff */
[----:B------:R-:W-:Y:S01]  /*b360*/  IMAD.WIDE.U32 R26, R26, -0x2daee0ad, RZ ;  /* 0xd2511f531a1a7825 */ /* 0x000fe200078e00ff */
[----:B------:R-:W-:Y:S01]  /*b370*/  LOP3.LUT R25, R239, UR9, R12, 0x96, !PT ;  /* 0x00000009ef197c12 */ /* 0x000fe2000f8e960c */
[----:B------:R1:W5:Y:S03]  /*b380*/  LDL.LU.64 R14, [R1+0x58] ;  /* 0x00005800010e7983 */ /* 0x0003660000300a00 */
[----:B------:R-:W-:-:S02]  /*b390*/  LOP3.LUT R22, R27, UR8, R6, 0x96, !PT ;  /* 0x000000081b167c12 */ /* 0x000fc4000f8e9606 */
[----:B------:R-:W-:Y:S01]  /*b3a0*/  @!P2 PRMT R167, R5, 0x5410, RZ ;  /* 0x0000541005a7a816 */ /* 0x000fe200000000ff */
[----:B------:R-:W-:Y:S01]  /*b3b0*/  @!P1 HADD2 R4, -R0.H1_H1, -RZ.H0_H0 ;  /* 0xa00000ff00049230 */ /* 0x000fe20000000d00 */
[----:B------:R-:W-:Y:S01]  /*b3c0*/  @P1 PRMT R165, R0, 0x7632, R165 ;  /* 0x0000763200a51816 */ /* 0x000fe200000000a5 */
[----:B------:R-:W-:Y:S01]  /*b3d0*/  IMAD.MOV.U32 R239, RZ, RZ, c[0x0][0x228] ;  /* 0x00008a00ffef7624 */ /* 0x000fe200078e00ff */
[----:B------:R-:W-:Y:S01]  /*b3e0*/  LOP3.LUT R34, R241, UR34, R34, 0x96, !PT ;  /* 0x00000022f1227c12 */ /* 0x000fe2000f8e9622 */
[----:B------:R1:W5:Y:S01]  /*b3f0*/  LDL.LU.64 R12, [R1+0x50] ;  /* 0x00005000010c7983 */ /* 0x0003620000300a00 */
[----:B------:R-:W-:Y:S01]  /*b400*/  @!P1 PRMT R165, R4, 0x5410, RZ ;  /* 0x0000541004a59816 */ /* 0x000fe200000000ff */
[----:B------:R-:W-:Y:S01]  /*b410*/  IMAD.SHL.U32 R239, R239, 0x8, RZ ;  /* 0x00000008efef7824 */ /* 0x000fe200078e00ff */
[----:B------:R-:W-:Y:S01]  /*b420*/  LOP3.LUT R240, R19, UR15, R240, 0x96, !PT ;  /* 0x0000000f13f07c12 */ /* 0x000fe2000f8e96f0 */
[----:B------:R-:W-:-:S04]  /*b430*/  IMAD.WIDE.U32 R34, R34, -0x2daee0ad, RZ ;  /* 0xd2511f5322227825 */ /* 0x000fc800078e00ff */
[----:B------:R-:W-:Y:S01]  /*b440*/  FADD.FTZ R227, R230, R227 ;  /* 0x000000e3e6e37221 */ /* 0x000fe20000010000 */
[----:B------:R-:W-:Y:S01]  /*b450*/  LOP3.LUT R32, R35, UR14, R32, 0x96, !PT ;  /* 0x0000000e23207c12 */ /* 0x000fe2000f8e9620 */
[----:B------:R-:W-:Y:S02]  /*b460*/  FADD.FTZ R228, R231, R228 ;  /* 0x000000e4e7e47221 */ /* 0x000fe40000010000 */
[----:B--2---:R-:W-:-:S04]  /*b470*/  IMAD.WIDE.U32 R22, R22, -0x326172a9, RZ ;  /* 0xcd9e8d5716167825 */ /* 0x004fc800078e00ff */
[----:B------:R-:W-:Y:S01]  /*b480*/  IMAD.WIDE.U32 R32, R32, -0x326172a9, RZ ;  /* 0xcd9e8d5720207825 */ /* 0x000fe200078e00ff */
[----:B------:R-:W-:Y:S02]  /*b490*/  LOP3.LUT R5, R23, UR35, R238, 0x96, !PT ;  /* 0x0000002317057c12 */ /* 0x000fe4000f8e96ee */
[----:B------:R-:W-:Y:S01]  /*b4a0*/  SHF.R.U32.HI R20, RZ, 0x10, R22 ;  /* 0x00000010ff147819 */ /* 0x000fe20000011616 */
[----:B------:R-:W-:Y:S01]  /*b4b0*/  IMAD.WIDE R238, R239, 0x2, R16 ;  /* 0x00000002efee7825 */ /* 0x000fe200078e0210 */
[C---:B------:R-:W-:Y:S02]  /*b4c0*/  LOP3.LUT R6, R5.reuse, 0xffff, RZ, 0xc0, !PT ;  /* 0x0000ffff05067812 */ /* 0x040fe400078ec0ff */
[----:B------:R-:W-:Y:S01]  /*b4d0*/  LOP3.LUT R4, R5, 0xff, RZ, 0xc0, !PT ;  /* 0x000000ff05047812 */ /* 0x000fe200078ec0ff */
[----:B------:R-:W-:Y:S01]  /*b4e0*/  FADD.FTZ R227, R229, R227 ;  /* 0x000000e3e5e37221 */ /* 0x000fe20000010000 */
[----:B------:R-:W-:Y:S01]  /*b4f0*/  SHF.R.U32.HI R6, RZ, 0x8, R6 ;  /* 0x00000008ff067819 */ /* 0x000fe20000011606 */
[----:B------:R2:W-:Y:S01]  /*b500*/  STG.E.U16 [R238.64+-0x80], R171 ;  /* 0xffff80abee007986 */ /* 0x0005e2000c101518 */
[----:B------:R-:W-:-:S02]  /*b510*/  LOP3.LUT R20, R20, 0xff, RZ, 0xc0, !PT ;  /* 0x000000ff14147812 */ /* 0x000fc400078ec0ff */
[----:B------:R-:W-:Y:S01]  /*b520*/  PRMT R4, R4, 0x5410, R6 ;  /* 0x0000541004047816 */ /* 0x000fe20000000006 */
[----:B------:R-:W-:Y:S01]  /*b530*/  STG.E.U16 [R238.64+-0x7e], R234 ;  /* 0xffff82eaee007986 */ /* 0x000fe2000c101518 */
[--C-:B------:R-:W-:Y:S02]  /*b540*/  SHF.R.U32.HI R6, RZ, 0x10, R5.reuse ;  /* 0x00000010ff067819 */ /* 0x100fe40000011605 */
[----:B------:R-:W-:Y:S01]  /*b550*/  SHF.R.U32.HI R5, RZ, 0x18, R5 ;  /* 0x00000018ff057819 */ /* 0x000fe20000011605 */
[----:B------:R-:W-:Y:S01]  /*b560*/  STG.E.U16 [R16.64+-0x70], R233 ;  /* 0xffff90e910007986 */ /* 0x000fe2000c101518 */
[----:B------:R-:W-:Y:S02]  /*b570*/  LOP3.LUT R6, R6, 0xff, RZ, 0xc0, !PT ;  /* 0x000000ff06067812 */ /* 0x000fe400078ec0ff */
[----:B------:R-:W-:Y:S01]  /*b580*/  SHF.R.U32.HI R7, RZ, 0x18, R22 ;  /* 0x00000018ff077819 */ /* 0x000fe20000011616 */
[----:B------:R-:W-:Y:S01]  /*b590*/  STG.E.U16 [R16.64+-0x6e], R232 ;  /* 0xffff92e810007986 */ /* 0x000fe2000c101518 */
[----:B------:R-:W-:-:S02]  /*b5a0*/  PRMT R5, R6, 0x5410, R5 ;  /* 0x0000541006057816 */ /* 0x000fc40000000005 */
[----:B------:R-:W-:Y:S01]  /*b5b0*/  LOP3.LUT R6, R22, 0xffff, RZ, 0xc0, !PT ;  /* 0x0000ffff16067812 */ /* 0x000fe200078ec0ff */
[----:B------:R-:W-:Y:S01]  /*b5c0*/  STG.E.U16 [R238.64+-0x70], R226 ;  /* 0xffff90e2ee007986 */ /* 0x000fe2000c101518 */
[----:B------:R-:W-:Y:S02]  /*b5d0*/  PRMT R7, R20, 0x5410, R7 ;  /* 0x0000541014077816 */ /* 0x000fe40000000007 */
[----:B------:R-:W-:Y:S01]  /*b5e0*/  SHF.R.U32.HI R6, RZ, 0x8, R6 ;  /* 0x00000008ff067819 */ /* 0x000fe20000011606 */
[----:B------:R-:W-:Y:S04]  /*b5f0*/  STG.E.U16 [R238.64+-0x6e], R225 ;  /* 0xffff92e1ee007986 */ /* 0x000fe8000c101518 */
[----:B------:R-:W-:Y:S01]  /*b600*/  STG.E.U16 [R16.64+-0x60], R222 ;  /* 0xffffa0de10007986 */ /* 0x000fe2000c101518 */
[----:B--2---:R-:W-:-:S03]  /*b610*/  PRMT R171, R243, 0x7054, R243 ;  /* 0x00007054f3ab7816 */ /* 0x004fc600000000f3 */
[----:B------:R-:W-:Y:S02]  /*b620*/  STG.E.U16 [R16.64+-0x5e], R221 ;  /* 0xffffa2dd10007986 */ /* 0x000fe4000c101518 */
[--C-:B------:R-:W-:Y:S02]  /*b630*/  HSET2.LE.AND R5, R5, R171.reuse, PT ;  /* 0x000000ab05057233 */ /* 0x100fe40003803000 */
[----:B------:R-:W-:Y:S01]  /*b640*/  STG.E.U16 [R238.64+-0x60], R224 ;  /* 0xffffa0e0ee007986 */ /* 0x000fe2000c101518 */
[--C-:B------:R-:W-:Y:S02]  /*b650*/  HSET2.LE.AND R4, R4, R171.reuse, PT ;  /* 0x000000ab04047233 */ /* 0x100fe40003803000 */
[----:B------:R-:W-:Y:S01]  /*b660*/  HSET2.LE.AND R7, R7, R171, PT ;  /* 0x000000ab07077233 */ /* 0x000fe20003803000 */
[----:B------:R-:W-:Y:S01]  /*b670*/  LOP3.LUT R5, R5, R21, RZ, 0xc0, !PT ;  /* 0x0000001505057212 */ /* 0x000fe200078ec0ff */
[----:B------:R-:W-:Y:S01]  /*b680*/  STG.E.U16 [R238.64+-0x5e], R223 ;  /* 0xffffa2dfee007986 */ /* 0x000fe2000c101518 */
[----:B------:R-:W-:-:S02]  /*b690*/  LOP3.LUT R21, R22, 0xff, RZ, 0xc0, !PT ;  /* 0x000000ff16157812 */ /* 0x000fc400078ec0ff */
[----:B------:R-:W-:Y:S01]  /*b6a0*/  LOP3.LUT R4, R4, R242, RZ, 0xc0, !PT ;  /* 0x000000f204047212 */ /* 0x000fe200078ec0ff */
[----:B------:R-:W-:Y:S01]  /*b6b0*/  STG.E.U16 [R16.64+-0x50], R218 ;  /* 0xffffb0da10007986 */ /* 0x000fe2000c101518 */
[----:B------:R-:W-:Y:S02]  /*b6c0*/  PRMT R6, R21, 0x5410, R6 ;  /* 0x0000541015067816 */ /* 0x000fe40000000006 */
[----:B------:R-:W-:Y:S01]  /*b6d0*/  LOP3.LUT R7, R7, R235, RZ, 0xc0, !PT ;  /* 0x000000eb07077212 */ /* 0x000fe200078ec0ff */
[----:B------:R-:W2:Y:S02]  /*b6e0*/  LDSM.16.MT88.4 R20, [R204+0x18000] ;  /* 0x01800000cc14783b */ /* 0x000ea40000004200 */
[----:B------:R-:W-:Y:S02]  /*b6f0*/  HSET2.LE.AND R6, R6, R171, PT ;  /* 0x000000ab06067233 */ /* 0x000fe40003803000 */
[----:B------:R-:W-:Y:S03]  /*b700*/  STG.E.U16 [R16.64+-0x4e], R217 ;  /* 0xffffb2d910007986 */ /* 0x000fe6000c101518 */
[----:B------:R-:W-:Y:S01]  /*b710*/  LOP3.LUT R6, R6, R237, RZ, 0xc0, !PT ;  /* 0x000000ed06067212 */ /* 0x000fe200078ec0ff */
        /* <DEDUP_REMOVED lines=8> */
[C---:B--2---:R-:W-:Y:S03]  /*b7a0*/  HMMA.16816.F32 R132, R4.reuse, R20, R132 ;  /* 0x000000140484723c */ /* 0x044fe60000001884 */
[----:B------:R-:W-:Y:S04]  /*b7b0*/  STG.E.U16 [R238.64+-0x30], R212 ;  /* 0xffffd0d4ee007986 */ /* 0x000fe8000c101518 */
[----:B------:R-:W-:Y:S01]  /*b7c0*/  STG.E.U16 [R238.64+-0x2e], R183 ;  /* 0xffffd2b7ee007986 */ /* 0x000fe2000c101518 */
[C---:B------:R-:W-:Y:S03]  /*b7d0*/  HMMA.16816.F32 R136, R4.reuse, R22, R136 ;  /* 0x000000160488723c */ /* 0x040fe60000001888 */
[----:B------:R-:W2:Y:S04]  /*b7e0*/  LDSM.16.MT88.4 R20, [R202+0x18000] ;  /* 0x01800000ca14783b */ /* 0x000ea80000004200 */
[----:B------:R-:W-:Y:S04]  /*b7f0*/  STG.E.U16 [R16.64+-0x20], R178 ;  /* 0xffffe0b210007986 */ /* 0x000fe8000c101518 */
[----:B------:R-:W-:Y:S04]  /*b800*/  STG.E.U16 [R16.64+-0x1e], R177 ;  /* 0xffffe2b110007986 */ /* 0x000fe8000c101518 */
[----:B------:R-:W-:Y:S04]  /*b810*/  STG.E.U16 [R238.64+-0x20], R180 ;  /* 0xffffe0b4ee007986 */ /* 0x000fe8000c101518 */
[----:B------:R-:W-:Y:S04]  /*b820*/  STG.E.U16 [R238.64+-0x1e], R179 ;  /* 0xffffe2b3ee007986 */ /* 0x000fe8000c101518 */
[----:B------:R-:W-:Y:S04]  /*b830*/  STG.E.U16 [R16.64+-0x10], R176 ;  /* 0xfffff0b010007986 */ /* 0x000fe8000c101518 */
[----:B------:R3:W-:Y:S04]  /*b840*/  STG.E.U16 [R16.64+-0xe], R167 ;  /* 0xfffff2a710007986 */ /* 0x0007e8000c101518 */
[----:B------:R4:W-:Y:S04]  /*b850*/  STG.E.U16 [R238.64+-0x10], R166 ;  /* 0xfffff0a6ee007986 */ /* 0x0009e8000c101518 */
[----:B------:R1:W-:Y:S01]  /*b860*/  STG.E.U16 [R238.64+-0xe], R165 ;  /* 0xfffff2a5ee007986 */ /* 0x0003e2000c101518 */
[C---:B--2---:R-:W-:Y:S08]  /*b870*/  HMMA.16816.F32 R140, R4.reuse, R20, R140 ;  /* 0x00000014048c723c */ /* 0x044ff0000000188c */
[----:B------:R-:W-:Y:S01]  /*b880*/  HMMA.16816.F32 R144, R4, R22, R144 ;  /* 0x000000160490723c */ /* 0x000fe20000001890 */
[----:B------:R-:W2:Y:S01]  /*b890*/  LDSM.16.MT88.4 R20, [R201+0x18000] ;  /* 0x01800000c914783b */ /* 0x000ea20000004200 */
[----:B---3--:R-:W-:-:S02]  /*b8a0*/  FADD.FTZ R167, R2, R227 ;  /* 0x000000e302a77221 */ /* 0x008fc40000010000 */
[----:B------:R-:W-:Y:S01]  /*b8b0*/  IMAD.MOV.U32 R2, RZ, RZ, R211 ;  /* 0x000000ffff027224 */ /* 0x000fe200078e00d3 */
[----:B----4-:R-:W-:Y:S01]  /*b8c0*/  IADD3 R166, P1, R16, -0x100, RZ ;  /* 0xffffff0010a67810 */ /* 0x010fe20007f3e0ff */
[----:B-1----:R-:W-:Y:S02]  /*b8d0*/  FADD.FTZ R165, R3, R228 ;  /* 0x000000e403a57221 */ /* 0x002fe40000010000 */
[----:B------:R-:W-:Y:S01]  /*b8e0*/  IMAD.MOV.U32 R3, RZ, RZ, R236 ;  /* 0x000000ffff037224 */ /* 0x000fe200078e00ec */
[C---:B--2---:R-:W-:Y:S08]  /*b8f0*/  HMMA.16816.F32 R148, R4.reuse, R20, R148 ;  /* 0x000000140494723c */ /* 0x044ff00000001894 */
        /* <DEDUP_REMOVED lines=39> */
[----:B------:R-:W-:Y:S01]  /*bb70*/  IMAD.WIDE.U32 R22, R25, -0x2daee0ad, RZ ;  /* 0xd2511f5319167825 */ /* 0x000fe200078e00ff */
[----:B------:R-:W-:Y:S07]  /*bb80*/  HMMA.16816.F32 R124, R4, R20, R124 ;  /* 0x00000014047c723c */ /* 0x000fee000000187c */
[----:B------:R-:W-:-:S02]  /*bb90*/  LOP3.LUT R4, R22, 0xffff, RZ, 0xc0, !PT ;  /* 0x0000ffff16047812 */ /* 0x000fc400078ec0ff */
[----:B------:R-:W-:Y:S02]  /*bba0*/  LOP3.LUT R20, R23, UR7, R26, 0x96, !PT ;  /* 0x0000000717147c12 */ /* 0x000fe4000f8e961a */
[----:B------:R-:W-:Y:S02]  /*bbb0*/  SHF.R.U32.HI R4, RZ, 0x8, R4 ;  /* 0x00000008ff047819 */ /* 0x000fe40000011604 */
[----:B------:R-:W-:Y:S02]  /*bbc0*/  LOP3.LUT R6, R22, 0xff, RZ, 0xc0, !PT ;  /* 0x000000ff16067812 */ /* 0x000fe400078ec0ff */
[----:B------:R-:W-:Y:S02]  /*bbd0*/  LOP3.LUT R5, R20, 0xffff, RZ, 0xc0, !PT ;  /* 0x0000ffff14057812 */ /* 0x000fe400078ec0ff */
[----:B------:R-:W-:Y:S02]  /*bbe0*/  PRMT R6, R6, 0x5410, R4 ;  /* 0x0000541006067816 */ /* 0x000fe40000000004 */
[----:B------:R-:W-:-:S02]  /*bbf0*/  SHF.R.U32.HI R5, RZ, 0x8, R5 ;  /* 0x00000008ff057819 */ /* 0x000fc40000011605 */
[----:B------:R-:W-:Y:S01]  /*bc00*/  LOP3.LUT R4, R20, 0xff, RZ, 0xc0, !PT ;  /* 0x000000ff14047812 */ /* 0x000fe200078ec0ff */
[--C-:B------:R-:W-:Y:S01]  /*bc10*/  HSET2.LE.AND R6, R6, R171.reuse, PT ;  /* 0x000000ab06067233 */ /* 0x100fe20003803000 */
[----:B------:R-:W-:Y:S02]  /*bc20*/  SHF.R.U32.HI R7, RZ, 0x10, R22 ;  /* 0x00000010ff077819 */ /* 0x000fe40000011616 */
[----:B------:R-:W-:Y:S02]  /*bc30*/  PRMT R4, R4, 0x5410, R5 ;  /* 0x0000541004047816 */ /* 0x000fe40000000005 */
[----:B------:R-:W-:Y:S02]  /*bc40*/  SHF.R.U32.HI R5, RZ, 0x10, R20 ;  /* 0x00000010ff057819 */ /* 0x000fe40000011614 */
[----:B------:R-:W-:Y:S01]  /*bc50*/  SHF.R.U32.HI R21, RZ, 0x18, R22 ;  /* 0x00000018ff157819 */ /* 0x000fe20000011616 */
[----:B------:R-:W-:Y:S01]  /*bc60*/  HSET2.LE.AND R4, R4, R171, PT ;  /* 0x000000ab04047233 */ /* 0x000fe20003803000 */
[----:B------:R-:W-:-:S02]  /*bc70*/  SHF.R.U32.HI R20, RZ, 0x18, R20 ;  /* 0x00000018ff147819 */ /* 0x000fc40000011614 */
[----:B------:R-:W-:Y:S02]  /*bc80*/  LOP3.LUT R7, R7, 0xff, RZ, 0xc0, !PT ;  /* 0x000000ff07077812 */ /* 0x000fe400078ec0ff */
[----:B------:R-:W-:Y:S02]  /*bc90*/  LOP3.LUT R5, R5, 0xff, RZ, 0xc0, !PT ;  /* 0x000000ff05057812 */ /* 0x000fe400078ec0ff */
[----:B------:R-:W-:Y:S02]  /*bca0*/  PRMT R7, R7, 0x5410, R21 ;  /* 0x0000541007077816 */ /* 0x000fe40000000015 */
[----:B------:R-:W-:Y:S02]  /*bcb0*/  PRMT R5, R5, 0x5410, R20 ;  /* 0x0000541005057816 */ /* 0x000fe40000000014 */
[----:B------:R-:W-:Y:S01]  /*bcc0*/  LOP3.LUT R6, R6, R29, RZ, 0xc0, !PT ;  /* 0x0000001d06067212 */ /* 0x000fe200078ec0ff */
[--C-:B------:R-:W-:Y:S01]  /*bcd0*/  HSET2.LE.AND R7, R7, R171.reuse, PT ;  /* 0x000000ab07077233 */ /* 0x100fe20003803000 */
[----:B------:R-:W-:Y:S01]  /*bce0*/  LOP3.LUT R4, R4, R24, RZ, 0xc0, !PT ;  /* 0x0000001804047212 */ /* 0x000fe200078ec0ff */
[----:B------:R-:W-:Y:S01]  /*bcf0*/  HSET2.LE.AND R5, R5, R171, PT ;  /* 0x000000ab05057233 */ /* 0x000fe20003803000 */
[----:B------:R-:W1:Y:S02]  /*bd00*/  LDSM.16.MT88.4 R20, [R204+0x18800] ;  /* 0x01880000cc14783b */ /* 0x000e640000004200 */
[----:B------:R-:W-:-:S02]  /*bd10*/  LOP3.LUT R7, R7, R28, RZ, 0xc0, !PT ;  /* 0x0000001c07077212 */ /* 0x000fc400078ec0ff */
[----:B------:R-:W-:Y:S01]  /*bd20*/  LOP3.LUT R5, R5, R30, RZ, 0xc0, !PT ;  /* 0x0000001e05057212 */ /* 0x000fe200078ec0ff */
[----:B------:R-:W-:Y:S04]  /*bd30*/  LDSM.16.MT88.4 R24, [R202+0x18800] ;  /* 0x01880000ca18783b */ /* 0x000fe80000004200 */
[----:B------:R-:W2:Y:S02]  /*bd40*/  LDSM.16.MT88.4 R28, [R201+0x18800] ;  /* 0x01880000c91c783b */ /* 0x000ea40000004200 */
        /* <DEDUP_REMOVED lines=35> */
[C---:B-1----:R-:W-:Y:S08]  /*bf80*/  HMMA.16816.F32 R124, R4.reuse, R20, R124 ;  /* 0x00000014047c723c */ /* 0x042ff0000000187c */
[C---:B------:R-:W-:Y:S08]  /*bf90*/  HMMA.16816.F32 R128, R4.reuse, R22, R128 ;  /* 0x000000160480723c */ /* 0x040ff00000001880 */
[C---:B--2---:R-:W-:Y:S08]  /*bfa0*/  HMMA.16816.F32 R84, R4.reuse, R28, R84 ;  /* 0x0000001c0454723c */ /* 0x044ff00000001854 */
[C---:B------:R-:W-:Y:S01]  /*bfb0*/  HMMA.16816.F32 R88, R4.reuse, R30, R88 ;  /* 0x0000001e0458723c */ /* 0x040fe20000001858 */
[----:B------:R-:W1:Y:S07]  /*bfc0*/  LDSM.16.MT88.4 R28, [R204+0x1e800] ;  /* 0x01e80000cc1c783b */ /* 0x000e6e0000004200 */
[C---:B-1----:R-:W-:Y:S08]  /*bfd0*/  HMMA.16816.F32 R100, R4.reuse, R28, R100 ;  /* 0x0000001c0464723c */ /* 0x042ff00000001864 */
[C---:B------:R-:W-:Y:S01]  /*bfe0*/  HMMA.16816.F32 R104, R4.reuse, R30, R104 ;  /* 0x0000001e0468723c */ /* 0x040fe20000001868 */
[----:B------:R-:W1:Y:S07]  /*bff0*/  LDSM.16.MT88.4 R28, [R201+0x1e800] ;  /* 0x01e80000c91c783b */ /* 0x000e6e0000004200 */
[C---:B-1----:R-:W-:Y:S08]  /*c000*/  HMMA.16816.F32 R116, R4.reuse, R28, R116 ;  /* 0x0000001c0474723c */ /* 0x042ff00000001874 */
[----:B------:R-:W-:Y:S01]  /*c010*/  HMMA.16816.F32 R120, R4, R30, R120 ;  /* 0x0000001e0478723c */ /* 0x000fe20000001878 */
[----:B------:R-:W-:Y:S06]  /*c020*/  LDSM.16.MT88.4 R28, [R202+0x19000] ;  /* 0x01900000ca1c783b */ /* 0x000fec0000004200 */
[----:B------:R-:W-:-:S05]  /*c030*/  IMAD.WIDE.U32 R6, R240, -0x2daee0ad, RZ ;  /* 0xd2511f53f0067825 */ /* 0x000fca00078e00ff */
[----:B------:R-:W-:-:S05]  /*c040*/  LOP3.LUT R4, R7, UR12, R34, 0x96, !PT ;  /* 0x0000000c07047c12 */ /* 0x000fca000f8e9622 */
[----:B------:R-:W-:Y:S01]  /*c050*/  IMAD.WIDE.U32 R24, R4, -0x326172a9, RZ ;  /* 0xcd9e8d5704187825 */ /* 0x000fe200078e00ff */
[----:B------:R-:W-:-:S04]  /*c060*/  LOP3.LUT R4, R33, UR13, R18, 0x96, !PT ;  /* 0x0000000d21047c12 */ /* 0x000fc8000f8e9612 */
[----:B------:R-:W-:Y:S01]  /*c070*/  LOP3.LUT R240, R25, UR11, R32, 0x96, !PT ;  /* 0x0000000b19f07c12 */ /* 0x000fe2000f8e9620 */
[----:B------:R-:W-:Y:S01]  /*c080*/  IMAD.WIDE.U32 R4, R4, -0x2daee0ad, RZ ;  /* 0xd2511f5304047825 */ /* 0x000fe200078e00ff */
[----:B------:R-:W1:Y:S03]  /*c090*/  LDSM.16.MT88.4 R32, [R204+0x19000] ;  /* 0x01900000cc20783b */ /* 0x000e660000004200 */
[----:B------:R-:W-:Y:S01]  /*c0a0*/  IMAD.WIDE.U32 R240, R240, -0x2daee0ad, RZ ;  /* 0xd2511f53f0f07825 */ /* 0x000fe200078e00ff */
[----:B------:R-:W-:-:S04]  /*c0b0*/  LOP3.LUT R5, R5, UR10, R6, 0x96, !PT ;  /* 0x0000000a05057c12 */ /* 0x000fc8000f8e9606 */
[----:B------:R-:W-:Y:S01]  /*c0c0*/  LOP3.LUT R4, R241, UR8, R4, 0x96, !PT ;  /* 0x00000008f1047c12 */ /* 0x000fe2000f8e9604 */
[----:B------:R-:W-:-:S04]  /*c0d0*/  IMAD.WIDE.U32 R26, R5, -0x326172a9, RZ ;  /* 0xcd9e8d57051a7825 */ /* 0x000fc800078e00ff */
[----:B------:R-:W-:-:S05]  /*c0e0*/  IMAD.WIDE.U32 R6, R4, -0x326172a9, RZ ;  /* 0xcd9e8d5704067825 */ /* 0x000fca00078e00ff */
[--C-:B------:R-:W-:Y:S02]  /*c0f0*/  SHF.R.U32.HI R4, RZ, 0x10, R6.reuse ;  /* 0x00000010ff047819 */ /* 0x100fe40000011606 */
[C---:B------:R-:W-:Y:S02]  /*c100*/  LOP3.LUT R20, R6.reuse, 0xffff, RZ, 0xc0, !PT ;  /* 0x0000ffff06147812 */ /* 0x040fe400078ec0ff */
[----:B------:R-:W-:Y:S02]  /*c110*/  LOP3.LUT R5, R6, 0xff, RZ, 0xc0, !PT ;  /* 0x000000ff06057812 */ /* 0x000fe400078ec0ff */
[----:B------:R-:W-:Y:S02]  /*c120*/  LOP3.LUT R4, R4, 0xff, RZ, 0xc0, !PT ;  /* 0x000000ff04047812 */ /* 0x000fe400078ec0ff */
[----:B------:R-:W-:Y:S02]  /*c130*/  SHF.R.U32.HI R6, RZ, 0x18, R6 ;  /* 0x00000018ff067819 */ /* 0x000fe40000011606 */
[----:B------:R-:W-:-:S02]  /*c140*/  LOP3.LUT R7, R7, UR35, R26, 0x96, !PT ;  /* 0x0000002307077c12 */ /* 0x000fc4000f8e961a */
[----:B------:R-:W-:Y:S02]  /*c150*/  SHF.R.U32.HI R20, RZ, 0x8, R20 ;  /* 0x00000008ff147819 */ /* 0x000fe40000011614 */
[----:B------:R-:W-:Y:S02]  /*c160*/  PRMT R4, R4, 0x5410, R6 ;  /* 0x0000541004047816 */ /* 0x000fe40000000006 */
[----:B------:R-:W-:Y:S02]  /*c170*/  LOP3.LUT R21, R7, 0xffff, RZ, 0xc0, !PT ;  /* 0x0000ffff07157812 */ /* 0x000fe400078ec0ff */
[----:B------:R-:W-:Y:S01]  /*c180*/  SHF.R.U32.HI R6, RZ, 0x10, R7 ;  /* 0x00000010ff067819 */ /* 0x000fe20000011607 */
[----:B------:R-:W-:Y:S01]  /*c190*/  HSET2.LE.AND R4, R4, R171, PT ;  /* 0x000000ab04047233 */ /* 0x000fe20003803000 */
[----:B------:R-:W-:Y:S02]  /*c1a0*/  PRMT R5, R5, 0x5410, R20 ;  /* 0x0000541005057816 */ /* 0x000fe40000000014 */
[----:B------:R-:W-:-:S02]  /*c1b0*/  LOP3.LUT R20, R7, 0xff, RZ, 0xc0, !PT ;  /* 0x000000ff07147812 */ /* 0x000fc400078ec0ff */
[----:B------:R-:W-:Y:S01]  /*c1c0*/  SHF.R.U32.HI R7, RZ, 0x18, R7 ;  /* 0x00000018ff077819 */ /* 0x000fe20000011607 */
[--C-:B------:R-:W-:Y:S01]  /*c1d0*/  HSET2.LE.AND R5, R5, R171.reuse, PT ;  /* 0x000000ab05057233 */ /* 0x100fe20003803000 */
[----:B------:R-:W-:Y:S02]  /*c1e0*/  SHF.R.U32.HI R21, RZ, 0x8, R21 ;  /* 0x00000008ff157819 */ /* 0x000fe40000011615 */
[----:B------:R-:W-:Y:S02]  /*c1f0*/  LOP3.LUT R6, R6, 0xff, RZ, 0xc0, !PT ;  /* 0x000000ff06067812 */ /* 0x000fe400078ec0ff */
[----:B------:R-:W-:Y:S02]  /*c200*/  PRMT R20, R20, 0x5410, R21 ;  /* 0x0000541014147816 */ /* 0x000fe40000000015 */
[----:B------:R-:W-:Y:S02]  /*c210*/  PRMT R7, R6, 0x5410, R7 ;  /* 0x0000541006077816 */ /* 0x000fe40000000007 */
[----:B------:R-:W-:Y:S01]  /*c220*/  LOP3.LUT R6, R5, R175, RZ, 0xc0, !PT ;  /* 0x000000af05067212 */ /* 0x000fe200078ec0ff */
[--C-:B------:R-:W-:Y:S01]  /*c230*/  HSET2.LE.AND R20, R20, R171.reuse, PT ;  /* 0x000000ab14147233 */ /* 0x100fe20003803000 */
[----:B------:R-:W-:Y:S01]  /*c240*/  IMAD.MOV.U32 R175, RZ, RZ, R27 ;  /* 0x000000ffffaf7224 */ /* 0x000fe200078e001b */
[----:B------:R-:W-:Y:S01]  /*c250*/  HSET2.LE.AND R5, R7, R171, PT ;  /* 0x000000ab07057233 */ /* 0x000fe20003803000 */
[----:B------:R-:W-:Y:S01]  /*c260*/  LOP3.LUT R7, R4, R174, RZ, 0xc0, !PT ;  /* 0x000000ae04077212 */ /* 0x000fe200078ec0ff */
[----:B------:R-:W-:Y:S01]  /*c270*/  IMAD.MOV.U32 R174, RZ, RZ, R26 ;  /* 0x000000ffffae7224 */ /* 0x000fe200078e001a */
[----:B------:R-:W-:Y:S01]  /*c280*/  LOP3.LUT R4, R20, R173, RZ, 0xc0, !PT ;  /* 0x000000ad14047212 */ /* 0x000fe200078ec0ff */
[----:B------:R-:W-:Y:S01]  /*c290*/  IMAD.MOV.U32 R173, RZ, RZ, R25 ;  /* 0x000000ffffad7224 */ /* 0x000fe200078e0019 */
[----:B------:R-:W-:Y:S01]  /*c2a0*/  LOP3.LUT R5, R5, R172, RZ, 0xc0, !PT ;  /* 0x000000ac05057212 */ /* 0x000fe200078ec0ff */
[----:B------:R-:W-:Y:S01]  /*c2b0*/  IMAD.MOV.U32 R172, RZ, RZ, R24 ;  /* 0x000000ffffac7224 */ /* 0x000fe200078e0018 */
[----:B------:R-:W2:Y:S04]  /*c2c0*/  LDSM.16.MT88.4 R20, [R200+0x19000] ;  /* 0x01900000c814783b */ /* 0x000ea80000004200 */
[----:B------:R-:W3:Y:S01]  /*c2d0*/  LDSM.16.MT88.4 R24, [R201+0x19000] ;  /* 0x01900000c918783b */ /* 0x000ee20000004200 */
[C---:B-1----:R-:W-:Y:S08]  /*c2e0*/  HMMA.16816.F32 R132, R4.reuse, R32, R132 ;  /* 0x000000200484723c */ /* 0x042ff00000001884 */
[C---:B------:R-:W-:Y:S01]  /*c2f0*/  HMMA.16816.F32 R136, R4.reuse, R34, R136 ;  /* 0x000000220488723c */ /* 0x040fe20000001888 */
[----:B------:R-:W1:Y:S07]  /*c300*/  LDSM.16.MT88.4 R32, [R204+0x1b000] ;  /* 0x01b00000cc20783b */ /* 0x000e6e0000004200 */
[C---:B------:R-:W-:Y:S08]  /*c310*/  HMMA.16816.F32 R140, R4.reuse, R28, R140 ;  /* 0x0000001c048c723c */ /* 0x040ff0000000188c */
[C---:B------:R-:W-:Y:S01]  /*c320*/  HMMA.16816.F32 R144, R4.reuse, R30, R144 ;  /* 0x0000001e0490723c */ /* 0x040fe20000001890 */
[----:B------:R-:W4:Y:S07]  /*c330*/  LDSM.16.MT88.4 R28, [R202+0x1b000] ;  /* 0x01b00000ca1c783b */ /* 0x000f2e0000004200 */
[C---:B--2---:R-:W-:Y:S08]  /*c340*/  HMMA.16816.F32 R156, R4.reuse, R20, R156 ;  /* 0x00000014049c723c */ /* 0x044ff0000000189c */
[C---:B---3--:R-:W-:Y:S08]  /*c350*/  HMMA.16816.F32 R148, R4.reuse, R24, R148 ;  /* 0x000000180494723c */ /* 0x048ff00000001894 */
[C---:B-1----:R-:W-:Y:S08]  /*c360*/  HMMA.16816.F32 R36, R4.reuse, R32, R36 ;  /* 0x000000200424723c */ /* 0x042ff00000001824 */
[C---:B------:R-:W-:Y:S01]  /*c370*/  HMMA.16816.F32 R40, R4.reuse, R34, R40 ;  /* 0x000000220428723c */ /* 0x040fe20000001828 */
[----:B------:R-:W1:Y:S07]  /*c380*/  LDSM.16.MT88.4 R32, [R200+0x1b000] ;  /* 0x01b00000c820783b */ /* 0x000e6e0000004200 */
[C---:B----4-:R-:W-:Y:S08]  /*c390*/  HMMA.16816.F32 R44, R4.reuse, R28, R44 ;  /* 0x0000001c042c723c */ /* 0x050ff0000000182c */
[C---:B------:R-:W-:Y:S01]  /*c3a0*/  HMMA.16816.F32 R48, R4.reuse, R30, R48 ;  /* 0x0000001e0430723c */ /* 0x040fe20000001830 */
[----:B------:R-:W2:Y:S07]  /*c3b0*/  LDSM.16.MT88.4 R28, [R204+0x1d000] ;  /* 0x01d00000cc1c783b */ /* 0x000eae0000004200 */
        /* <DEDUP_REMOVED lines=24> */
[----:B------:R-:W-:Y:S04]  /*c540*/  HMMA.16816.F32 R104, R4, R26, R104 ;  /* 0x0000001a0468723c */ /* 0x000fe80000001868 */
[----:B------:R-:W-:-:S04]  /*c550*/  IMAD.WIDE.U32 R24, R24, -0x2daee0ad, RZ ;  /* 0xd2511f5318187825 */ /* 0x000fc800078e00ff */
[----:B----4-:R-:W-:Y:S01]  /*c560*/  HMMA.16816.F32 R124, R4, R20, R124 ;  /* 0x00000014047c723c */ /* 0x010fe2000000187c */
[----:B------:R-:W-:-:S04]  /*c570*/  LOP3.LUT R172, R25, UR7, R240, 0x96, !PT ;  /* 0x0000000719ac7c12 */ /* 0x000fc8000f8e96f0 */
[----:B------:R-:W-:Y:S02]  /*c580*/  SHF.R.U32.HI R173, RZ, 0x10, R172 ;  /* 0x00000010ffad7819 */ /* 0x000fe400000116ac */
[----:B------:R-:W-:Y:S01]  /*c590*/  LOP3.LUT R174, R172, 0xff, RZ, 0xc0, !PT ;  /* 0x000000ffacae7812 */ /* 0x000fe200078ec0ff */
[----:B-1----:R-:W-:Y:S01]  /*c5a0*/  HMMA.16816.F32 R108, R4, R32, R108 ;  /* 0x00000020046c723c */ /* 0x002fe2000000186c */
[----:B------:R-:W-:-:S07]  /*c5b0*/  LOP3.LUT R173, R173, 0xff, RZ, 0xc0, !PT ;  /* 0x000000ffadad7812 */ /* 0x000fce00078ec0ff */
[C---:B------:R-:W-:Y:S01]  /*c5c0*/  HMMA.16816.F32 R112, R4.reuse, R34, R112 ;  /* 0x000000220470723c */ /* 0x040fe20000001870 */
[----:B------:R-:W1:Y:S07]  /*c5d0*/  LDSM.16.MT88.4 R32, [R204+0x19800] ;  /* 0x01980000cc20783b */ /* 0x000e6e0000004200 */
[C---:B--2---:R-:W-:Y:S08]  /*c5e0*/  HMMA.16816.F32 R116, R4.reuse, R28, R116 ;  /* 0x0000001c0474723c */ /* 0x044ff00000001874 */
[C---:B------:R-:W-:Y:S01]  /*c5f0*/  HMMA.16816.F32 R120, R4.reuse, R30, R120 ;  /* 0x0000001e0478723c */ /* 0x040fe20000001878 */
[----:B------:R-:W2:Y:S07]  /*c600*/  LDSM.16.MT88.4 R28, [R202+0x19800] ;  /* 0x01980000ca1c783b */ /* 0x000eae0000004200 */
[----:B------:R-:W-:Y:S01]  /*c610*/  HMMA.16816.F32 R128, R4, R22, R128 ;  /* 0x000000160480723c */ /* 0x000fe20000001880 */
[----:B------:R-:W-:Y:S06]  /*c620*/  LDSM.16.MT88.4 R20, [R200+0x19800] ;  /* 0x01980000c814783b */ /* 0x000fec0000004200 */
[----:B------:R-:W-:-:S02]  /*c630*/  LOP3.LUT R5, R24, 0xffff, RZ, 0xc0, !PT ;  /* 0x0000ffff18057812 */ /* 0x000fc400078ec0ff */
[----:B------:R-:W-:Y:S02]  /*c640*/  LOP3.LUT R4, R24, 0xff, RZ, 0xc0, !PT ;  /* 0x000000ff18047812 */ /* 0x000fe400078ec0ff */
[--C-:B------:R-:W-:Y:S02]  /*c650*/  SHF.R.U32.HI R6, RZ, 0x10, R24.reuse ;  /* 0x00000010ff067819 */ /* 0x100fe40000011618 */
[----:B------:R-:W-:Y:S02]  /*c660*/  SHF.R.U32.HI R7, RZ, 0x18, R24 ;  /* 0x00000018ff077819 */ /* 0x000fe40000011618 */
[----:B------:R-:W3:Y:S01]  /*c670*/  LDSM.16.MT88.4 R24, [R201+0x19800] ;  /* 0x01980000c918783b */ /* 0x000ee20000004200 */
[----:B------:R-:W-:Y:S02]  /*c680*/  SHF.R.U32.HI R5, RZ, 0x8, R5 ;  /* 0x00000008ff057819 */ /* 0x000fe40000011605 */
[----:B------:R-:W-:Y:S02]  /*c690*/  LOP3.LUT R6, R6, 0xff, RZ, 0xc0, !PT ;  /* 0x000000ff06067812 */ /* 0x000fe400078ec0ff */
[----:B------:R-:W-:-:S02]  /*c6a0*/  PRMT R4, R4, 0x5410, R5 ;  /* 0x0000541004047816 */ /* 0x000fc40000000005 */
[----:B------:R-:W-:Y:S02]  /*c6b0*/  LOP3.LUT R5, R172, 0xffff, RZ, 0xc0, !PT ;  /* 0x0000ffffac057812 */ /* 0x000fe400078ec0ff */
[----:B------:R-:W-:Y:S02]  /*c6c0*/  SHF.R.U32.HI R172, RZ, 0x18, R172 ;  /* 0x00000018ffac7819 */ /* 0x000fe400000116ac */
[----:B------:R-:W-:Y:S02]  /*c6d0*/  SHF.R.U32.HI R5, RZ, 0x8, R5 ;  /* 0x00000008ff057819 */ /* 0x000fe40000011605 */
[----:B------:R-:W-:Y:S02]  /*c6e0*/  PRMT R6, R6, 0x5410, R7 ;  /* 0x0000541006067816 */ /* 0x000fe40000000007 */
[----:B------:R-:W-:Y:S02]  /*c6f0*/  PRMT R5, R174, 0x5410, R5 ;  /* 0x00005410ae057816 */ /* 0x000fe40000000005 */
[----:B------:R-:W-:Y:S01]  /*c700*/  PRMT R172, R173, 0x5410, R172 ;  /* 0x00005410adac7816 */ /* 0x000fe200000000ac */
[----:B------:R-:W-:-:S02]  /*c710*/  HSET2.LE.AND R6, R6, R171, PT ;  /* 0x000000ab06067233 */ /* 0x000fc40003803000 */
[--C-:B------:R-:W-:Y:S02]  /*c720*/  HSET2.LE.AND R173, R5, R171.reuse, PT ;  /* 0x000000ab05ad7233 */ /* 0x100fe40003803000 */
[--C-:B------:R-:W-:Y:S01]  /*c730*/  HSET2.LE.AND R5, R172, R171.reuse, PT ;  /* 0x000000abac057233 */ /* 0x100fe20003803000 */
[----:B------:R-:W-:Y:S01]  /*c740*/  LOP3.LUT R7, R6, R0, RZ, 0xc0, !PT ;  /* 0x0000000006077212 */ /* 0x000fe200078ec0ff */
[----:B------:R-:W-:Y:S01]  /*c750*/  HSET2.LE.AND R171, R4, R171, PT ;  /* 0x000000ab04ab7233 */ /* 0x000fe20003803000 */
[----:B------:R-:W-:Y:S02]  /*c760*/  LOP3.LUT R4, R173, R170, RZ, 0xc0, !PT ;  /* 0x000000aaad047212 */ /* 0x000fe400078ec0ff */
[----:B------:R-:W-:Y:S01]  /*c770*/  LOP3.LUT R5, R5, R169, RZ, 0xc0, !PT ;  /* 0x000000a905057212 */ /* 0x000fe200078ec0ff */
[----:B------:R-:W4:Y:S01]  /*c780*/  LDSM.16.MT88.4 R172, [R204+0x1b800] ;  /* 0x01b80000ccac783b */ /* 0x000f220000004200 */
[----:B------:R-:W-:Y:S02]  /*c790*/  LOP3.LUT R6, R171, R168, RZ, 0xc0, !PT ;  /* 0x000000a8ab067212 */ /* 0x000fe400078ec0ff */
[----:B------:R-:W-:Y:S01]  /*c7a0*/  IADD3.X R0, R17, -0x1, RZ, P1, !PT ;  /* 0xffffffff11007810 */ /* 0x000fe20000ffe4ff */
[----:B------:R-:W4:Y:S04]  /*c7b0*/  LDSM.16.MT88.4 R168, [R202+0x1b800] ;  /* 0x01b80000caa8783b */ /* 0x000f280000004200 */
[C---:B-1----:R-:W-:Y:S01]  /*c7c0*/  HMMA.16816.F32 R132, R4.reuse, R32, R132 ;  /* 0x000000200484723c */ /* 0x042fe20000001884 */
[----:B------:R-:W-:Y:S07]  /*c7d0*/  STL [R1+0x48], R0 ;  /* 0x0000480001007387 */ /* 0x000fee0000100800 */
        /* <DEDUP_REMOVED lines=39> */
[C---:B------:R-:W-:Y:S08]  /*ca50*/  HMMA.16816.F32 R124, R4.reuse, R20, R124 ;  /* 0x00000014047c723c */ /* 0x040ff0000000187c */
        /* <DEDUP_REMOVED lines=15> */
[----:B-----5:R-:W-:Y:S01]  /*cb50*/  LEA R4, P0, R2, R12, 0x6 ;  /* 0x0000000c02047211 */ /* 0x020fe200078030ff */
        /* <DEDUP_REMOVED lines=61> */
[----:B------:R-:W2:Y:S04]  /*cf30*/  LDSM.16.M88.4 R216, [R209+0x11000] ;  /* 0x01100000d1d8783b */ /* 0x000ea80000000200 */
[----:B------:R-:W-:Y:S04]  /*cf40*/  LDSM.16.M88.4 R228, [R209+0x11800] ;  /* 0x01180000d1e4783b */ /* 0x000fe80000000200 */
[----:B------:R-:W-:Y:S04]  /*cf50*/  LDSM.16.M88.4 R168, [R208] ;  /* 0x00000000d0a8783b */ /* 0x000fe80000000200 */
[----:B------:R-:W-:Y:S04]  /*cf60*/  LDSM.16.M88.4 R32, [R199] ;  /* 0x00000000c720783b */ /* 0x000fe80000000200 */
[----:B-1----:R-:W3:Y:S04]  /*cf70*/  LDSM.16.M88.4 R4, [R209+0x10800] ;  /* 0x01080000d104783b */ /* 0x002ee80000000200 */
[----:B------:R-:W1:Y:S04]  /*cf80*/  LDSM.16.M88.4 R224, [R207] ;  /* 0x00000000cfe0783b */ /* 0x000e680000000200 */
[----:B------:R-:W1:Y:S04]  /*cf90*/  LDSM.16.M88.4 R176, [R198] ;  /* 0x00000000c6b0783b */ /* 0x000e680000000200 */
[----:B------:R-:W1:Y:S04]  /*cfa0*/  LDSM.16.M88.4 R172, [R197] ;  /* 0x00000000c5ac783b */ /* 0x000e680000000200 */
[----:B------:R-:W-:Y:S01]  /*cfb0*/  LDSM.16.M88.4 R232, [R196] ;  /* 0x00000000c4e8783b */ /* 0x000fe20000000200 */
[C---:B----4-:R-:W-:Y:S03]  /*cfc0*/  HMMA.16816.F32 R28, R180.reuse, R24, RZ ;  /* 0x00000018b41c723c */ /* 0x050fe600000018ff */
[----:B------:R-:W4:Y:S04]  /*cfd0*/  S2R R0, SR_TID.X ;  /* 0x0000000000007919 */ /* 0x000f280000002100 */
[----:B------:R-:W0:Y:S01]  /*cfe0*/  LDGDEPBAR ;  /* 0x00000000000079af */ /* 0x000e220000000000 */
[C---:B--2---:R-:W-:Y:S08]  /*cff0*/  HMMA.16816.F32 R220, R180.reuse, R216, RZ ;  /* 0x000000d8b4dc723c */ /* 0x044ff000000018ff */
[C---:B------:R-:W-:Y:S08]  /*d000*/  HMMA.16816.F32 R24, R180.reuse, R26, RZ ;  /* 0x0000001ab418723c */ /* 0x040ff000000018ff */
[----:B---3--:R-:W-:Y:S01]  /*d010*/  HMMA.16816.F32 R20, R180, R4, RZ ;  /* 0x00000004b414723c */ /* 0x008fe200000018ff */
[----:B----4-:R-:W-:-:S05]  /*d020*/  IMAD.SHL.U32 R0, R0, 0x2, RZ ;  /* 0x0000000200007824 */ /* 0x010fca00078e00ff */
[----:B------:R-:W-:Y:S01]  /*d030*/  LOP3.LUT R2, R0, 0x6, RZ, 0xc0, !PT ;  /* 0x0000000600027812 */ /* 0x000fe200078ec0ff */
[----:B------:R-:W-:Y:S01]  /*d040*/  IMAD.U32 R0, RZ, RZ, UR31 ;  /* 0x0000001fff007e24 */ /* 0x000fe2000f8e00ff */
[----:B------:R-:W-:Y:S03]  /*d050*/  HMMA.16816.F32 R4, R180, R6, RZ ;  /* 0x00000006b404723c */ /* 0x000fe600000018ff */
[----:B------:R-:W-:-:S05]  /*d060*/  IMAD R0, R0, 0x40, R2 ;  /* 0x0000004000007824 */ /* 0x000fca00078e0202 */
[C---:B------:R-:W-:Y:S01]  /*d070*/  HMMA.16816.F32 R216, R180.reuse, R218, RZ ;  /* 0x000000dab4d8723c */ /* 0x040fe200000018ff */
[C---:B------:R-:W-:Y:S02]  /*d080*/  IADD3 R2, R0.reuse, 0x1, RZ ;  /* 0x0000000100027810 */ /* 0x040fe40007ffe0ff */
[----:B------:R-:W-:Y:S02]  /*d090*/  IADD3 R3, R0, 0x8, RZ ;  /* 0x0000000800037810 */ /* 0x000fe40007ffe0ff */
[CC--:B------:R-:W-:Y:S02]  /*d0a0*/  ISETP.GE.AND P2, PT, R2.reuse, R164.reuse, PT ;  /* 0x000000a40200720c */ /* 0x0c0fe40003f46270 */
[----:B------:R-:W-:Y:S01]  /*d0b0*/  ISETP.GE.AND P1, PT, R2, R11, PT ;  /* 0x0000000b0200720c */ /* 0x000fe20003f26270 */
[----:B------:R-:W-:Y:S01]  /*d0c0*/  HMMA.16816.F32 R212, R180, R228, RZ ;  /* 0x000000e4b4d4723c */ /* 0x000fe200000018ff */
[----:B------:R-:W-:Y:S02]  /*d0d0*/  IADD3 R2, R0, 0x9, RZ ;  /* 0x0000000900027810 */ /* 0x000fe40007ffe0ff */
[----:B------:R-:W-:-:S05]  /*d0e0*/  ISETP.GE.AND P0, PT, R3, R164, PT ;  /* 0x000000a40300720c */ /* 0x000fca0003f06270 */
[----:B------:R-:W-:Y:S01]  /*d0f0*/  HMMA.16816.F32 R180, R180, R230, RZ ;  /* 0x000000e6b4b4723c */ /* 0x000fe200000018ff */
[----:B------:R-:W-:Y:S07]  /*d100*/  LDSM.16.M88.4 R228, [R203+0x10000] ;  /* 0x01000000cbe4783b */ /* 0x000fee0000000200 */
[C---:B------:R-:W-:Y:S08]  /*d110*/  HMMA.16816.F32 R20, R168.reuse, R32, R20 ;  /* 0x00000020a814723c */ /* 0x040ff00000001814 */
[C---:B------:R-:W-:Y:S01]  /*d120*/  HMMA.16816.F32 R4, R168.reuse, R34, R4 ;  /* 0x00000022a804723c */ /* 0x040fe20000001804 */
[----:B------:R-:W2:Y:S07]  /*d130*/  LDSM.16.M88.4 R32, [R206] ;  /* 0x00000000ce20783b */ /* 0x000eae0000000200 */
[C---:B-1----:R-:W-:Y:S08]  /*d140*/  HMMA.16816.F32 R28, R168.reuse, R224, R28 ;  /* 0x000000e0a81c723c */ /* 0x042ff0000000181c */
[C---:B------:R-:W-:Y:S01]  /*d150*/  HMMA.16816.F32 R24, R168.reuse, R226, R24 ;  /* 0x000000e2a818723c */ /* 0x040fe20000001818 */
[----:B------:R-:W1:Y:S07]  /*d160*/  LDSM.16.M88.4 R224, [R203+0x10800] ;  /* 0x01080000cbe0783b */ /* 0x000e6e0000000200 */
[C---:B------:R-:W-:Y:S08]  /*d170*/  HMMA.16816.F32 R220, R168.reuse, R176, R220 ;  /* 0x000000b0a8dc723c */ /* 0x040ff000000018dc */
[C---:B------:R-:W-:Y:S01]  /*d180*/  HMMA.16816.F32 R216, R168.reuse, R178, R216 ;  /* 0x000000b2a8d8723c */ /* 0x040fe200000018d8 */
[----:B------:R-:W3:Y:S07]  /*d190*/  LDSM.16.M88.4 R176, [R203+0x11000] ;  /* 0x01100000cbb0783b */ /* 0x000eee0000000200 */
[C---:B------:R-:W-:Y:S08]  /*d1a0*/  HMMA.16816.F32 R212, R168.reuse, R172, R212 ;  /* 0x000000aca8d4723c */ /* 0x040ff000000018d4 */
[----:B------:R-:W-:Y:S01]  /*d1b0*/  HMMA.16816.F32 R180, R168, R174, R180 ;  /* 0x000000aea8b4723c */ /* 0x000fe200000018b4 */
[----:B------:R-:W4:Y:S04]  /*d1c0*/  LDSM.16.M88.4 R172, [R203+0x11800] ;  /* 0x01180000cbac783b */ /* 0x000f280000000200 */
[----:B------:R-:W4:Y:S03]  /*d1d0*/  LDSM.16.M88.4 R168, [R205] ;  /* 0x00000000cda8783b */ /* 0x000f260000000200 */
        /* <DEDUP_REMOVED lines=32> */
[C---:B--2---:R-:W-:Y:S08]  /*d3e0*/  HMMA.16816.F32 R220, R176.reuse, R228, R220 ;  /* 0x000000e4b0dc723c */ /* 0x044ff000000018dc */
[C---:B------:R-:W-:Y:S01]  /*d3f0*/  HMMA.16816.F32 R216, R176.reuse, R230, R216 ;  /* 0x000000e6b0d8723c */ /* 0x040fe200000018d8 */
[----:B------:R-:W2:Y:S07]  /*d400*/  LDSM.16.M88.4 R228, [R193] ;  /* 0x00000000c1e4783b */ /* 0x000eae0000000200 */
[C---:B-1----:R-:W-:Y:S08]  /*d410*/  HMMA.16816.F32 R212, R176.reuse, R224, R212 ;  /* 0x000000e0b0d4723c */ /* 0x042ff000000018d4 */
[----:B------:R-:W-:Y:S01]  /*d420*/  HMMA.16816.F32 R180, R176, R226, R180 ;  /* 0x000000e2b0b4723c */ /* 0x000fe200000018b4 */
[----:B------:R-:W1:Y:S04]  /*d430*/  LDSM.16.M88.4 R224, [R192] ;  /* 0x00000000c0e0783b */ /* 0x000e680000000200 */
[----:B------:R-:W-:Y:S03]  /*d440*/  LDSM.16.M88.4 R176, [R206+0x4000] ;  /* 0x00400000ceb0783b */ /* 0x000fe60000000200 */
[C---:B---3--:R-:W-:Y:S08]  /*d450*/  HMMA.16816.F32 R28, R172.reuse, R168, R28 ;  /* 0x000000a8ac1c723c */ /* 0x048ff0000000181c */
        /* <DEDUP_REMOVED lines=134> */
[----:B------:R-:W-:-:S02]  /*dcc0*/  ISETP.GE.AND P2, PT, R3, R11, PT ;  /* 0x0000000b0300720c */ /* 0x000fc40003f46270 */
[----:B------:R-:W-:Y:S01]  /*dcd0*/  ISETP.GE.AND P1, PT, R2, R164, PT ;  /* 0x000000a40200720c */ /* 0x000fe20003f26270 */
[----:B------:R-:W-:Y:S01]  /*dce0*/  HMMA.16816.F32 R180, R172, R226, R180 ;  /* 0x000000e2acb4723c */ /* 0x000fe200000018b4 */
[----:B------:R-:W-:Y:S02]  /*dcf0*/  IADD3 R3, R0, 0x10, RZ ;  /* 0x0000001000037810 */ /* 0x000fe40007ffe0ff */
[----:B------:R-:W-:Y:S02]  /*dd00*/  FSEL R24, R24, -INF , !P0 ;  /* 0xff80000018187808 */ /* 0x000fe40004000000 */
[----:B------:R-:W-:Y:S02]  /*dd10*/  ISETP.GE.AND P0, PT, R2, R11, PT ;  /* 0x0000000b0200720c */ /* 0x000fe40003f06270 */
[----:B------:R-:W-:Y:S01]  /*dd20*/  IADD3 R2, R0, 0x11, RZ ;  /* 0x0000001100027810 */ /* 0x000fe20007ffe0ff */
[----:B-1----:R-:W-:Y:S01]  /*dd30*/  HMMA.16816.F32 R220, R176, R32, R220 ;  /* 0x00000020b0dc723c */ /* 0x002fe200000018dc */
[----:B------:R-:W-:-:S02]  /*dd40*/  FSEL R26, R26, -INF , !P2 ;  /* 0xff8000001a1a7808 */ /* 0x000fc40005000000 */
[----:B------:R-:W-:Y:S02]  /*dd50*/  FSEL R25, R25, -INF , !P1 ;  /* 0xff80000019197808 */ /* 0x000fe40004800000 */
[CC--:B------:R-:W-:Y:S02]  /*dd60*/  ISETP.GE.AND P2, PT, R3.reuse, R164.reuse, PT ;  /* 0x000000a40300720c */ /* 0x0c0fe40003f46270 */
[----:B------:R-:W-:Y:S01]  /*dd70*/  ISETP.GE.AND P1, PT, R3, R11, PT ;  /* 0x0000000b0300720c */ /* 0x000fe20003f26270 */
[----:B------:R-:W-:Y:S01]  /*dd80*/  HMMA.16816.F32 R216, R176, R34, R216 ;  /* 0x00000022b0d8723c */ /* 0x000fe200000018d8 */
[----:B------:R-:W-:Y:S02]  /*dd90*/  FSEL R27, R27, -INF , !P0 ;  /* 0xff8000001b1b7808 */ /* 0x000fe40004000000 */
[----:B------:R-:W-:Y:S02]  /*dda0*/  IADD3 R3, R0, 0x18, RZ ;  /* 0x0000001800037810 */ /* 0x000fe40007ffe0ff */
[----:B------:R-:W-:-:S02]  /*ddb0*/  ISETP.GE.AND P0, PT, R2, R164, PT ;  /* 0x000000a40200720c */ /* 0x000fc40003f06270 */
[----:B------:R-:W-:Y:S01]  /*ddc0*/  FSEL R20, R20, -INF , !P2 ;  /* 0xff80000014147808 */ /* 0x000fe20005000000 */
[C---:B--2---:R-:W-:Y:S01]  /*ddd0*/  HMMA.16816.F32 R212, R176.reuse, R168, R212 ;  /* 0x000000a8b0d4723c */ /* 0x044fe200000018d4 */
[----:B------:R-:W-:Y:S02]  /*dde0*/  FSEL R22, R22, -INF , !P1 ;  /* 0xff80000016167808 */ /* 0x000fe40004800000 */
[----:B------:R-:W-:Y:S02]  /*ddf0*/  ISETP.GE.AND P2, PT, R2, R11, PT ;  /* 0x0000000b0200720c */ /* 0x000fe40003f46270 */
[----:B------:R-:W-:Y:S02]  /*de00*/  ISETP.GE.AND P1, PT, R3, R164, PT ;  /* 0x000000a40300720c */ /* 0x000fe40003f26270 */
[----:B------:R-:W-:Y:S01]  /*de10*/  FSEL R21, R21, -INF , !P0 ;  /* 0xff80000015157808 */ /* 0x000fe20004000000 */
[----:B------:R-:W-:Y:S01]  /*de20*/  HMMA.16816.F32 R180, R176, R170, R180 ;  /* 0x000000aab0b4723c */ /* 0x000fe200000018b4 */
[----:B------:R-:W-:-:S02]  /*de30*/  IADD3 R2, R0, 0x19, RZ ;  /* 0x0000001900027810 */ /* 0x000fc40007ffe0ff */
[-C--:B------:R-:W-:Y:S02]  /*de40*/  ISETP.GE.AND P0, PT, R3, R11.reuse, PT ;  /* 0x0000000b0300720c */ /* 0x080fe40003f06270 */
[----:B------:R-:W-:Y:S02]  /*de50*/  IADD3 R3, R0, 0x20, RZ ;  /* 0x0000002000037810 */ /* 0x000fe40007ffe0ff */
[----:B------:R-:W-:Y:S02]  /*de60*/  FSEL R23, R23, -INF , !P2 ;  /* 0xff80000017177808 */ /* 0x000fe40005000000 */
[----:B------:R-:W-:Y:S02]  /*de70*/  FSEL R33, R4, -INF , !P1 ;  /* 0xff80000004217808 */ /* 0x000fe40004800000 */
[C---:B------:R-:W-:Y:S02]  /*de80*/  ISETP.GE.AND P2, PT, R2.reuse, R164, PT ;  /* 0x000000a40200720c */ /* 0x040fe40003f46270 */
[----:B------:R-:W-:-:S02]  /*de90*/  ISETP.GE.AND P1, PT, R2, R11, PT ;  /* 0x0000000b0200720c */ /* 0x000fc40003f26270 */
[----:B------:R-:W-:Y:S02]  /*dea0*/  FSEL R6, R6, -INF , !P0 ;  /* 0xff80000006067808 */ /* 0x000fe40004000000 */
[----:B------:R-:W-:Y:S02]  /*deb0*/  IADD3 R2, R0, 0x21, RZ ;  /* 0x0000002100027810 */ /* 0x000fe40007ffe0ff */
[----:B------:R-:W-:Y:S02]  /*dec0*/  ISETP.GE.AND P0, PT, R3, R164, PT ;  /* 0x000000a40300720c */ /* 0x000fe40003f06270 */
[----:B------:R-:W-:Y:S02]  /*ded0*/  FSEL R166, R5, -INF , !P2 ;  /* 0xff80000005a67808 */ /* 0x000fe40005000000 */
[----:B------:R-:W-:Y:S02]  /*dee0*/  FSEL R7, R7, -INF , !P1 ;  /* 0xff80000007077808 */ /* 0x000fe40004800000 */
[----:B------:R-:W-:-:S02]  /*def0*/  ISETP.GE.AND P2, PT, R3, R11, PT ;  /* 0x0000000b0300720c */ /* 0x000fc40003f46270 */
[----:B------:R-:W-:Y:S02]  /*df00*/  ISETP.GE.AND P1, PT, R2, R164, PT ;  /* 0x000000a40200720c */ /* 0x000fe40003f26270 */
[----:B------:R-:W-:Y:S02]  /*df10*/  IADD3 R3, R0, 0x28, RZ ;  /* 0x0000002800037810 */ /* 0x000fe40007ffe0ff */
[----:B------:R-:W-:Y:S02]  /*df20*/  FSEL R169, R220, -INF , !P0 ;  /* 0xff800000dca97808 */ /* 0x000fe40004000000 */
[----:B------:R-:W-:Y:S02]  /*df30*/  ISETP.GE.AND P0, PT, R2, R11, PT ;  /* 0x0000000b0200720c */ /* 0x000fe40003f06270 */
[----:B------:R-:W-:Y:S02]  /*df40*/  IADD3 R2, R0, 0x29, RZ ;  /* 0x0000002900027810 */ /* 0x000fe40007ffe0ff */
[----:B------:R-:W-:-:S02]  /*df50*/  FSEL R4, R222, -INF , !P2 ;  /* 0xff800000de047808 */ /* 0x000fc40005000000 */
[----:B------:R-:W-:Y:S02]  /*df60*/  FSEL R221, R221, -INF , !P1 ;  /* 0xff800000dddd7808 */ /* 0x000fe40004800000 */
[CC--:B------:R-:W-:Y:S02]  /*df70*/  ISETP.GE.AND P2, PT, R3.reuse, R164.reuse, PT ;  /* 0x000000a40300720c */ /* 0x0c0fe40003f46270 */
[----:B------:R-:W-:Y:S02]  /*df80*/  ISETP.GE.AND P1, PT, R3, R11, PT ;  /* 0x0000000b0300720c */ /* 0x000fe40003f26270 */
[----:B------:R-:W-:Y:S02]  /*df90*/  FSEL R5, R223, -INF , !P0 ;  /* 0xff800000df057808 */ /* 0x000fe40004000000 */
[----:B------:R-:W-:Y:S02]  /*dfa0*/  IADD3 R3, R0, 0x30, RZ ;  /* 0x0000003000037810 */ /* 0x000fe40007ffe0ff */
[----:B------:R-:W-:-:S02]  /*dfb0*/  ISETP.GE.AND P0, PT, R2, R164, PT ;  /* 0x000000a40200720c */ /* 0x000fc40003f06270 */
[----:B------:R-:W-:Y:S02]  /*dfc0*/  FSEL R216, R216, -INF , !P2 ;  /* 0xff800000d8d87808 */ /* 0x000fe40005000000 */
[----:B------:R-:W-:Y:S02]  /*dfd0*/  FSEL R168, R218, -INF , !P1 ;  /* 0xff800000daa87808 */ /* 0x000fe40004800000 */
[----:B------:R-:W-:Y:S02]  /*dfe0*/  ISETP.GE.AND P2, PT, R2, R11, PT ;  /* 0x0000000b0200720c */ /* 0x000fe40003f46270 */
[----:B------:R-:W-:Y:S02]  /*dff0*/  ISETP.GE.AND P1, PT, R3, R164, PT ;  /* 0x000000a40300720c */ /* 0x000fe40003f26270 */
        /* <DEDUP_REMOVED lines=8> */
[----:B------:R-:W-:Y:S02]  /*e080*/  FSEL R234, R214, -INF , !P0 ;  /* 0xff800000d6ea7808 */ /* 0x000fe40004000000 */
[----:B------:R-:W-:Y:S02]  /*e090*/  ISETP.GE.AND P0, PT, R3, R164, PT ;  /* 0x000000a40300720c */ /* 0x000fe40003f06270 */
[----:B------:R-:W-:Y:S02]  /*e0a0*/  IADD3 R2, R0, 0x39, RZ ;  /* 0x0000003900027810 */ /* 0x000fe40007ffe0ff */
[----:B------:R-:W-:Y:S02]  /*e0b0*/  FSEL R237, R213, -INF , !P2 ;  /* 0xff800000d5ed7808 */ /* 0x000fe40005000000 */
[----:B------:R-:W-:Y:S02]  /*e0c0*/  FSEL R233, R215, -INF , !P1 ;  /* 0xff800000d7e97808 */ /* 0x000fe40004800000 */
[----:B------:R-:W-:-:S02]  /*e0d0*/  ISETP.GE.AND P2, PT, R3, R11, PT ;  /* 0x0000000b0300720c */ /* 0x000fc40003f46270 */
[-C--:B------:R-:W-:Y:S02]  /*e0e0*/  ISETP.GE.AND P1, PT, R0, R164.reuse, PT ;  /* 0x000000a40000720c */ /* 0x080fe40003f26270 */
[----:B------:R-:W-:Y:S02]  /*e0f0*/  FSEL R170, R180, -INF , !P0 ;  /* 0xff800000b4aa7808 */ /* 0x000fe40004000000 */
        /* <DEDUP_REMOVED lines=82> */
.L_x_889:
[----:B------:R-:W-:Y:S05]  /*e620*/  BSYNC B0 ;  /* 0x0000000000007941 */ /* 0x000fea0003800000 */
.L_x_888:
[----:B------:R-:W0:Y:S02]  /*e630*/  LDGDEPBAR ;  /* 0x00000000000079af */ /* 0x000e240000000000 */
.L_x_887:
[----:B-1----:R-:W-:Y:S01]  /*e640*/  FMNMX.FTZ R177, R236, R28, !PT ;  /* 0x0000001cecb17209 */ /* 0x002fe20007810000 */
[----:B------:R-:W-:Y:S01]  /*e650*/  USHF.L.U32 UR4, UR31, 0x1, URZ ;  /* 0x000000011f047899 */ /* 0x000fe2000800063f */
[----:B------:R-:W-:Y:S01]  /*e660*/  FMNMX.FTZ R178, R211, R30, !PT ;  /* 0x0000001ed3b27209 */ /* 0x000fe20007810000 */
[----:B------:R-:W-:Y:S01]  /*e670*/  IMAD.WIDE.U32 R214, R8, -0x2daee0ad, RZ ;  /* 0xd2511f5308d67825 */ /* 0x000fe200078e00ff */
[----:B------:R-:W-:Y:S01]  /*e680*/  FMNMX.FTZ R177, R29, R177, !PT ;  /* 0x000000b11db17209 */ /* 0x000fe20007810000 */
[----:B------:R-:W-:Y:S01]  /*e690*/  ULOP3.LUT UR4, UR4, UR33, URZ, 0x3c, !UPT ;  /* 0x0000002104047292 */ /* 0x000fe2000f8e3c3f */
[----:B------:R-:W-:Y:S01]  /*e6a0*/  FMNMX.FTZ R178, R31, R178, !PT ;  /* 0x000000b21fb27209 */ /* 0x000fe20007810000 */
[----:B------:R-:W-:Y:S01]  /*e6b0*/  IMAD.WIDE.U32 R34, R9, -0x326172a9, RZ ;  /* 0xcd9e8d5709227825 */ /* 0x000fe200078e00ff */
[----:B------:R-:W-:Y:S01]  /*e6c0*/  FMNMX.FTZ R177, R24, R177, !PT ;  /* 0x000000b118b17209 */ /* 0x000fe20007810000 */
[----:B------:R-:W-:Y:S01]  /*e6d0*/  STL.64 [R1+0x80], R190 ;  /* 0x000080be01007387 */ /* 0x000fe20000100a00 */
[----:B------:R-:W-:Y:S01]  /*e6e0*/  FMNMX.FTZ R178, R26, R178, !PT ;  /* 0x000000b21ab27209 */ /* 0x000fe20007810000 */
[----:B------:R-:W-:Y:S01]  /*e6f0*/  UIADD3 UR5, UR29, -0x1, URZ ;  /* 0xffffffff1d057890 */ /* 0x000fe2000fffe03f */
[----:B------:R-:W-:Y:S01]  /*e700*/  FMNMX.FTZ R177, R25, R177, !PT ;  /* 0x000000b119b17209 */ /* 0x000fe20007810000 */
[----:B------:R-:W-:Y:S01]  /*e710*/  STL [R1+0x78], R189 ;  /* 0x000078bd01007387 */ /* 0x000fe20000100800 */
[----:B------:R-:W-:Y:S01]  /*e720*/  FMNMX.FTZ R178, R27, R178, !PT ;  /* 0x000000b21bb27209 */ /* 0x000fe20007810000 */
[----:B------:R-:W-:Y:S01]  /*e730*/  ULOP3.LUT UR5, UR5, UR33, URZ, 0x3c, !UPT ;  /* 0x0000002105057292 */ /* 0x000fe2000f8e3c3f */
[----:B------:R-:W-:Y:S01]  /*e740*/  FMNMX.FTZ R177, R20, R177, !PT ;  /* 0x000000b114b17209 */ /* 0x000fe20007810000 */
[----:B------:R-:W-:Y:S01]  /*e750*/  STL [R1+0x74], R188 ;  /* 0x000074bc01007387 */ /* 0x000fe20000100800 */
[----:B------:R-:W-:Y:S01]  /*e760*/  FMNMX.FTZ R178, R22, R178, !PT ;  /* 0x000000b216b27209 */ /* 0x000fe20007810000 */
[----:B------:R-:W-:Y:S01]  /*e770*/  UIADD3 UR7, UR33, 0x646e171e, URZ ;  /* 0x646e171e21077890 */ /* 0x000fe2000fffe03f */
[----:B------:R-:W-:Y:S01]  /*e780*/  FMNMX.FTZ R177, R21, R177, !PT ;  /* 0x000000b115b17209 */ /* 0x000fe20007810000 */
[----:B------:R-:W-:Y:S01]  /*e790*/  STL [R1+0x70], R185 ;  /* 0x000070b901007387 */ /* 0x000fe20000100800 */
[----:B------:R-:W-:-:S02]  /*e7a0*/  FMNMX.FTZ R178, R23, R178, !PT ;  /* 0x000000b217b27209 */ /* 0x000fc40007810000 */
[----:B------:R-:W-:Y:S01]  /*e7b0*/  FMNMX.FTZ R177, R33, R177, !PT ;  /* 0x000000b121b17209 */ /* 0x000fe20007810000 */
[----:B------:R-:W-:Y:S01]  /*e7c0*/  STL.64 [R1+0x68], R186 ;  /* 0x000068ba01007387 */ /* 0x000fe20000100a00 */
[----:B------:R-:W-:Y:S02]  /*e7d0*/  FMNMX.FTZ R178, R6, R178, !PT ;  /* 0x000000b206b27209 */ /* 0x000fe40007810000 */
[----:B------:R-:W-:Y:S01]  /*e7e0*/  FMNMX.FTZ R177, R166, R177, !PT ;  /* 0x000000b1a6b17209 */ /* 0x000fe20007810000 */
[----:B------:R-:W-:Y:S01]  /*e7f0*/  STL [R1+0x60], R184 ;  /* 0x000060b801007387 */ /* 0x000fe20000100800 */
[----:B------:R-:W-:Y:S02]  /*e800*/  FMNMX.FTZ R178, R7, R178, !PT ;  /* 0x000000b207b27209 */ /* 0x000fe40007810000 */
[----:B------:R-:W-:Y:S01]  /*e810*/  FMNMX.FTZ R177, R169, R177, !PT ;  /* 0x000000b1a9b17209 */ /* 0x000fe20007810000 */
[----:B------:R1:W-:Y:S01]  /*e820*/  STL.64 [R1+0x58], R14 ;  /* 0x0000580e01007387 */ /* 0x0003e20000100a00 */
[----:B------:R-:W-:-:S02]  /*e830*/  FMNMX.FTZ R178, R4, R178, !PT ;  /* 0x000000b204b27209 */ /* 0x000fc40007810000 */
[----:B------:R-:W-:Y:S01]  /*e840*/  FMNMX.FTZ R177, R221, R177, !PT ;  /* 0x000000b1ddb17209 */ /* 0x000fe20007810000 */
[----:B------:R2:W-:Y:S01]  /*e850*/  STL.64 [R1+0x50], R12 ;  /* 0x0000500c01007387 */ /* 0x0005e20000100a00 */
[----:B------:R-:W-:Y:S02]  /*e860*/  FMNMX.FTZ R178, R5, R178, !PT ;  /* 0x000000b205b27209 */ /* 0x000fe40007810000 */
[----:B------:R-:W-:Y:S02]  /*e870*/  FMNMX.FTZ R177, R216, R177, !PT ;  /* 0x000000b1d8b17209 */ /* 0x000fe40007810000 */
[----:B------:R-:W-:Y:S01]  /*e880*/  LOP3.LUT R2, R215, UR4, RZ, 0x3c, !PT ;  /* 0x00000004d7027c12 */ /* 0x000fe2000f8e3cff */
[----:B------:R-:W-:Y:S01]  /*e890*/  UIADD3 UR4, UR32, -0x61c88647, URZ ;  /* 0x9e3779b920047890 */ /* 0x000fe2000fffe03f */
[----:B------:R-:W-:Y:S02]  /*e8a0*/  FMNMX.FTZ R177, R217, R177, !PT ;  /* 0x000000b1d9b17209 */ /* 0x000fe40007810000 */
[----:B------:R-:W-:Y:S01]  /*e8b0*/  LOP3.LUT R32, R35, R10, RZ, 0x3c, !PT ;  /* 0x0000000a23207212 */ /* 0x000fe200078e3cff */
[----:B------:R-:W-:Y:S01]  /*e8c0*/  IMAD.WIDE.U32 R2, R2, -0x326172a9, RZ ;  /* 0xcd9e8d5702027825 */ /* 0x000fe200078e00ff */
[----:B------:R-:W-:-:S02]  /*e8d0*/  FMNMX.FTZ R177, R238, R177, !PT ;  /* 0x000000b1eeb17209 */ /* 0x000fc40007810000 */
[----:B------:R-:W-:Y:S01]  /*e8e0*/  FMNMX.FTZ R178, R168, R178, !PT ;  /* 0x000000b2a8b27209 */ /* 0x000fe20007810000 */
[----:B------:R-:W-:Y:S01]  /*e8f0*/  IMAD R32, R32, -0x2daee0ad, RZ ;  /* 0xd2511f5320207824 */ /* 0x000fe200078e02ff */
[----:B------:R-:W-:Y:S02]  /*e900*/  FMNMX.FTZ R35, R237, R177, !PT ;  /* 0x000000b1ed237209 */ /* 0x000fe40007810000 */
[----:B------:R-:W-:Y:S02]  /*e910*/  FMNMX.FTZ R178, R235, R178, !PT ;  /* 0x000000b2ebb27209 */ /* 0x000fe40007810000 */
[----:B------:R-:W-:Y:S02]  /*e920*/  FMNMX.FTZ R35, R170, R35, !PT ;  /* 0x00000023aa237209 */ /* 0x000fe40007810000 */
[----:B------:R-:W-:Y:S02]  /*e930*/  LOP3.LUT R3, R3, UR4, R34, 0x96, !PT ;  /* 0x0000000403037c12 */ /* 0x000fe4000f8e9622 */
[----:B------:R-:W-:-:S02]  /*e940*/  FMNMX.FTZ R178, R234, R178, !PT ;  /* 0x000000b2eab27209 */ /* 0x000fc40007810000 */
[----:B------:R-:W-:Y:S01]  /*e950*/  FMNMX.FTZ R35, R11, R35, !PT ;  /* 0x000000230b237209 */ /* 0x000fe20007810000 */
[----:B-1----:R-:W-:Y:S01]  /*e960*/  IMAD.WIDE.U32 R14, R3, -0x2daee0ad, RZ ;  /* 0xd2511f53030e7825 */ /* 0x002fe200078e00ff */
[----:B------:R-:W-:Y:S02]  /*e970*/  LOP3.LUT R2, R19, UR15, R2, 0x96, !PT ;  /* 0x0000000f13027c12 */ /* 0x000fe4000f8e9602 */
[----:B------:R-:W-:Y:S01]  /*e980*/  FMNMX.FTZ R178, R233, R178, !PT ;  /* 0x000000b2e9b27209 */ /* 0x000fe20007810000 */
[----:B------:R-:W1:Y:S01]  /*e990*/  SHFL.BFLY PT, R177, R35, 0x2, 0x1f ;  /* 0x0c401f0023b17f89 */ /* 0x000e6200000e0000 */
[----:B------:R-:W-:Y:S01]  /*e9a0*/  LOP3.LUT R214, R215, UR5, RZ, 0x3c, !PT ;  /* 0x00000005d7d67c12 */ /* 0x000fe2000f8e3cff */
[----:B--2---:R-:W-:Y:S01]  /*e9b0*/  IMAD.WIDE.U32 R12, R2, -0x2daee0ad, RZ ;  /* 0xd2511f53020c7825 */ /* 0x004fe200078e00ff */
[----:B------:R-:W-:Y:S01]  /*e9c0*/  FMNMX.FTZ R178, R232, R178, !PT ;  /* 0x000000b2e8b27209 */ /* 0x000fe20007810000 */
[----:B------:R-:W-:Y:S01]  /*e9d0*/  UIADD3 UR5, UR32, -0x4ab325aa, URZ ;  /* 0xb54cda5620057890 */ /* 0x000fe2000fffe03f */
[----:B------:R-:W-:-:S02]  /*e9e0*/  LOP3.LUT R2, R15, UR14, R32, 0x96, !PT ;  /* 0x0000000e0f027c12 */ /* 0x000fc4000f8e9620 */
[----:B------:R-:W-:Y:S02]  /*e9f0*/  FMNMX.FTZ R178, R0, R178, !PT ;  /* 0x000000b200b27209 */ /* 0x000fe40007810000 */
[----:B------:R-:W-:Y:S01]  /*ea00*/  LOP3.LUT R222, R13, UR12, R14, 0x96, !PT ;  /* 0x0000000c0dde7c12 */ /* 0x000fe2000f8e960e */
[----:B------:R-:W-:Y:S02]  /*ea10*/  IMAD.WIDE.U32 R2, R2, -0x326172a9, RZ ;  /* 0xcd9e8d5702027825 */ /* 0x000fe400078e00ff */
[----:B------:R-:W2:Y:S02]  /*ea20*/  SHFL.BFLY PT, R179, R178, 0x2, 0x1f ;  /* 0x0c401f00b2b37f89 */ /* 0x000ea400000e0000 */
        /* <DEDUP_REMOVED lines=8> */
[----:B------:R-:W-:Y:S02]  /*eab0*/  IMAD.WIDE.U32 R182, R3, -0x326172a9, RZ ;  /* 0xcd9e8d5703b67825 */ /* 0x000fe400078e00ff */
[----:B------:R-:W1:Y:S02]  /*eac0*/  SHFL.BFLY PT, R3, R177, 0x1, 0x1f ;  /* 0x0c201f00b1037f89 */ /* 0x000e6400000e0000 */
[----:B------:R-:W-:Y:S01]  /*ead0*/  IMAD.WIDE.U32 R180, R2, -0x326172a9, RZ ;  /* 0xcd9e8d5702b47825 */ /* 0x000fe200078e00ff */
[----:B--2---:R-:W-:Y:S02]  /*eae0*/  FMNMX.FTZ R179, R178, R179, !PT ;  /* 0x000000b3b2b37209 */ /* 0x004fe40007810000 */
[----:B------:R-:W-:Y:S02]  /*eaf0*/  LOP3.LUT R222, R183, UR9, R222, 0x96, !PT ;  /* 0x00000009b7de7c12 */ /* 0x000fe4000f8e96de */
[----:B------:R-:W-:Y:S01]  /*eb00*/  LOP3.LUT R35, R180, 0xff, RZ, 0xc0, !PT ;  /* 0x000000ffb4237812 */ /* 0x000fe200078ec0ff */
[----:B------:R-:W2:Y:S01]  /*eb10*/  SHFL.BFLY PT, R178, R179, 0x1, 0x1f ;  /* 0x0c201f00b3b27f89 */ /* 0x000ea200000e0000 */
[----:B------:R-:W-:-:S02]  /*eb20*/  LOP3.LUT R2, R181, UR5, R182, 0x96, !PT ;  /* 0x00000005b5027c12 */ /* 0x000fc4000f8e96b6 */
[C---:B------:R-:W-:Y:S02]  /*eb30*/  ISETP.GE.U32.AND P2, PT, R243.reuse, R35, PT ;  /* 0x00000023f300720c */ /* 0x040fe40003f46070 */
[----:B------:R-:W-:Y:S02]  /*eb40*/  LOP3.LUT R35, R2, 0xff, RZ, 0xc0, !PT ;  /* 0x000000ff02237812 */ /* 0x000fe400078ec0ff */
[----:B------:R-:W-:Y:S02]  /*eb50*/  LOP3.LUT R227, R180, 0xffff, RZ, 0xc0, !PT ;  /* 0x0000ffffb4e37812 */ /* 0x000fe400078ec0ff */
[----:B------:R-:W-:Y:S02]  /*eb60*/  ISETP.GE.U32.AND P3, PT, R243, R35, PT ;  /* 0x00000023f300720c */ /* 0x000fe40003f66070 */
[----:B------:R-:W-:Y:S02]  /*eb70*/  SHF.R.U32.HI R35, RZ, 0x18, R2 ;  /* 0x00000018ff237819 */ /* 0x000fe40000011602 */
[----:B------:R-:W-:-:S02]  /*eb80*/  SHF.R.U32.HI R225, RZ, 0x10, R180 ;  /* 0x00000010ffe17819 */ /* 0x000fc400000116b4 */
[----:B------:R-:W-:Y:S02]  /*eb90*/  ISETP.GE.U32.AND P4, PT, R243, R35, PT ;  /* 0x00000023f300720c */ /* 0x000fe40003f86070 */
[----:B-1----:R-:W-:Y:S02]  /*eba0*/  FMNMX.FTZ R3, R177, R3, !PT ;  /* 0x00000003b1037209 */ /* 0x002fe40007810000 */
[----:B------:R-:W-:Y:S02]  /*ebb0*/  LOP3.LUT R177, R2, 0xffff, RZ, 0xc0, !PT ;  /* 0x0000ffff02b17812 */ /* 0x000fe400078ec0ff */
[----:B------:R-:W-:Y:S02]  /*ebc0*/  SHF.R.U32.HI R2, RZ, 0x10, R2 ;  /* 0x00000010ff027819 */ /* 0x000fe40000011602 */
[----:B------:R-:W-:Y:S02]  /*ebd0*/  FSETP.NEU.FTZ.AND P1, PT, R3, -INF , PT ;  /* 0xff8000000300780b */ /* 0x000fe40003f3d000 */
[----:B------:R-:W-:-:S02]  /*ebe0*/  LOP3.LUT R2, R2, 0xff, RZ, 0xc0, !PT ;  /* 0x000000ff02027812 */ /* 0x000fc400078ec0ff */
[----:B------:R-:W-:Y:S02]  /*ebf0*/  SHF.R.U32.HI R177, RZ, 0x8, R177 ;  /* 0x00000008ffb17819 */ /* 0x000fe400000116b1 */
[----:B------:R-:W-:Y:S02]  /*ec00*/  ISETP.GE.U32.AND P6, PT, R243, R2, PT ;  /* 0x00000002f300720c */ /* 0x000fe40003fc6070 */
[----:B--2---:R-:W-:Y:S01]  /*ec10*/  FMNMX.FTZ R2, R179, R178, !PT ;  /* 0x000000b2b3027209 */ /* 0x004fe20007810000 */
[----:B------:R-:W-:Y:S01]  /*ec20*/  FMUL.FTZ R178, R3, c[0x0][0x23c] ;  /* 0x00008f0003b27a20 */ /* 0x000fe20000410000 */
[----:B------:R-:W-:Y:S02]  /*ec30*/  LOP3.LUT R177, R177, 0xffff, RZ, 0xc0, !PT ;  /* 0x0000ffffb1b17812 */ /* 0x000fe400078ec0ff */
[----:B------:R-:W-:Y:S02]  /*ec40*/  FSEL R179, R3, RZ, P1 ;  /* 0x000000ff03b37208 */ /* 0x000fe40000800000 */
[----:B------:R-:W-:-:S02]  /*ec50*/  FSEL R178, R178, RZ, P1 ;  /* 0x000000ffb2b27208 */ /* 0x000fc40000800000 */
[----:B------:R-:W-:Y:S01]  /*ec60*/  ISETP.GE.U32.AND P5, PT, R243, R177, PT ;  /* 0x000000b1f300720c */ /* 0x000fe20003fa6070 */
[C---:B------:R-:W-:Y:S01]  /*ec70*/  FMUL.FTZ R177, R2.reuse, c[0x0][0x23c] ;  /* 0x00008f0002b17a20 */ /* 0x040fe20000410000 */
[----:B------:R-:W-:Y:S01]  /*ec80*/  FSETP.NEU.FTZ.AND P1, PT, R2, -INF , PT ;  /* 0xff8000000200780b */ /* 0x000fe20003f3d000 */
[----:B------:R-:W-:Y:S01]  /*ec90*/  FFMA.FTZ R229, R28, c[0x0][0x23c], -R178 ;  /* 0x00008f001ce57a23 */ /* 0x000fe200000108b2 */
[----:B------:R-:W-:Y:S01]  /*eca0*/  SHF.R.U32.HI R35, RZ, 0x18, R180 ;  /* 0x00000018ff237819 */ /* 0x000fe200000116b4 */
[--C-:B------:R-:W-:Y:S01]  /*ecb0*/  FFMA.FTZ R228, R29, c[0x0][0x23c], -R178.reuse ;  /* 0x00008f001de47a23 */ /* 0x100fe200000108b2 */
[----:B------:R-:W-:Y:S01]  /*ecc0*/  FSEL R177, R177, RZ, P1 ;  /* 0x000000ffb1b17208 */ /* 0x000fe20000800000 */
[----:B------:R-:W-:Y:S01]  /*ecd0*/  FADD.FTZ R179, R236, -R179 ;  /* 0x800000b3ecb37221 */ /* 0x000fe20000010000 */
[----:B------:R-:W-:Y:S01]  /*ece0*/  FSEL R252, R2, RZ, P1 ;  /* 0x000000ff02fc7208 */ /* 0x000fe20000800000 */
[----:B------:R-:W-:Y:S01]  /*ecf0*/  MUFU.EX2 R229, R229 ;  /* 0x000000e500e57308 */ /* 0x000fe20000000800 */
[----:B------:R-:W-:Y:S01]  /*ed00*/  ISETP.GE.U32.AND P1, PT, R243, R35, PT ;  /* 0x00000023f300720c */ /* 0x000fe20003f26070 */
[----:B------:R-:W-:Y:S01]  /*ed10*/  FFMA.FTZ R35, R30, c[0x0][0x23c], -R177 ;  /* 0x00008f001e237a23 */ /* 0x000fe200000108b1 */
[----:B------:R-:W-:Y:S01]  /*ed20*/  SHF.R.U32.HI R227, RZ, 0x8, R227 ;  /* 0x00000008ffe37819 */ /* 0x000fe200000116e3 */
[----:B------:R-:W-:Y:S01]  /*ed30*/  FFMA.FTZ R191, R31, c[0x0][0x23c], -R177 ;  /* 0x00008f001fbf7a23 */ /* 0x000fe200000108b1 */
[----:B------:R-:W-:Y:S01]  /*ed40*/  LOP3.LUT R225, R225, 0xff, RZ, 0xc0, !PT ;  /* 0x000000ffe1e17812 */ /* 0x000fe200078ec0ff */
[----:B------:R-:W-:-:S02]  /*ed50*/  FFMA.FTZ R220, R25, c[0x0][0x23c], -R178 ;  /* 0x00008f0019dc7a23 */ /* 0x000fc400000108b2 */
[----:B------:R-:W1:Y:S01]  /*ed60*/  MUFU.EX2 R228, R228 ;  /* 0x000000e400e47308 */ /* 0x000e620000000800 */
[----:B------:R-:W-:Y:S02]  /*ed70*/  FMUL.FTZ R179, R179, c[0x0][0x23c] ;  /* 0x00008f00b3b37a20 */ /* 0x000fe40000410000 */
[--C-:B------:R-:W-:Y:S02]  /*ed80*/  FFMA.FTZ R242, R24, c[0x0][0x23c], -R178.reuse ;  /* 0x00008f0018f27a23 */ /* 0x100fe400000108b2 */
[--C-:B------:R-:W-:Y:S02]  /*ed90*/  FFMA.FTZ R212, R221, c[0x0][0x23c], -R178.reuse ;  /* 0x00008f00ddd47a23 */ /* 0x100fe400000108b2 */
[--C-:B------:R-:W-:Y:S01]  /*eda0*/  FFMA.FTZ R226, R26, c[0x0][0x23c], -R177.reuse ;  /* 0x00008f001ae27a23 */ /* 0x100fe200000108b1 */
[----:B------:R-:W-:Y:S01]  /*edb0*/  MUFU.EX2 R35, R35 ;  /* 0x0000002300237308 */ /* 0x000fe20000000800 */
[----:B------:R-:W-:Y:S02]  /*edc0*/  FFMA.FTZ R221, R27, c[0x0][0x23c], -R177 ;  /* 0x00008f001bdd7a23 */ /* 0x000fe400000108b1 */
[----:B------:R-:W-:-:S02]  /*edd0*/  FFMA.FTZ R231, R20, c[0x0][0x23c], -R178 ;  /* 0x00008f0014e77a23 */ /* 0x000fc400000108b2 */
[--C-:B------:R-:W-:Y:S02]  /*ede0*/  FFMA.FTZ R224, R21, c[0x0][0x23c], -R178.reuse ;  /* 0x00008f0015e07a23 */ /* 0x100fe400000108b2 */
[--C-:B------:R-:W-:Y:S01]  /*edf0*/  FFMA.FTZ R236, R170, c[0x0][0x23c], -R178.reuse ;  /* 0x00008f00aaec7a23 */ /* 0x100fe200000108b2 */
[----:B-1----:R-:W-:Y:S01]  /*ee00*/  F2FP.PACK_AB R241, R228, R229 ;  /* 0x000000e5e4f1723e */ /* 0x002fe200000000ff */
[----:B------:R1:W2:Y:S01]  /*ee10*/  MUFU.EX2 R189, R191 ;  /* 0x000000bf00bd7308 */ /* 0x0002a20000000800 */
[----:B------:R-:W-:Y:S02]  /*ee20*/  FFMA.FTZ R223, R33, c[0x0][0x23c], -R178 ;  /* 0x00008f0021df7a23 */ /* 0x000fe400000108b2 */
[----:B------:R-:W-:Y:S01]  /*ee30*/  PRMT R240, R241, 0x7632, R240 ;  /* 0x00007632f1f07816 */ /* 0x000fe200000000f0 */
[----:B------:R-:W-:Y:S01]  /*ee40*/  @!P3 HADD2 R176, -R241.H0_H0, -RZ.H0_H0 ;  /* 0xa00000fff1b0b230 */ /* 0x000fe20000000900 */
[----:B------:R-:W-:Y:S02]  /*ee50*/  FFMA.FTZ R213, R169, c[0x0][0x23c], -R178 ;  /* 0x00008f00a9d57a23 */ /* 0x000fe400000108b2 */
[----:B------:R-:W-:Y:S01]  /*ee60*/  PRMT R239, R241, 0x5410, R240 ;  /* 0x00005410f1ef7816 */ /* 0x000fe200000000f0 */
[----:B------:R-:W3:Y:S01]  /*ee70*/  MUFU.EX2 R215, R179 ;  /* 0x000000b300d77308 */ /* 0x000ee20000000800 */
[----:B------:R-:W-:Y:S01]  /*ee80*/  @!P3 PRMT R241, R176, 0x5410, RZ ;  /* 0x00005410b0f1b816 */ /* 0x000fe200000000ff */
[----:B------:R-:W-:-:S02]  /*ee90*/  FADD.FTZ R176, R211, -R252 ;  /* 0x800000fcd3b07221 */ /* 0x000fc40000010000 */
[----:B------:R-:W-:Y:S02]  /*eea0*/  FFMA.FTZ R218, R166, c[0x0][0x23c], -R178 ;  /* 0x00008f00a6da7a23 */ /* 0x000fe400000108b2 */
[----:B------:R-:W-:Y:S02]  /*eeb0*/  FFMA.FTZ R230, R22, c[0x0][0x23c], -R177 ;  /* 0x00008f0016e67a23 */ /* 0x000fe400000108b1 */
[----:B-1----:R-:W-:Y:S01]  /*eec0*/  IMAD.WIDE.U32 R190, R222, -0x2daee0ad, RZ ;  /* 0xd2511f53debe7825 */ /* 0x002fe200078e00ff */
[----:B------:R-:W-:Y:S01]  /*eed0*/  MUFU.EX2 R220, R220 ;  /* 0x000000dc00dc7308 */ /* 0x000fe20000000800 */
[----:B------:R-:W-:Y:S01]  /*eee0*/  @!P5 HADD2 R175, -R240.H0_H0, -RZ.H0_H0 ;  /* 0xa00000fff0afd230 */ /* 0x000fe20000000900 */
[----:B------:R-:W-:Y:S01]  /*eef0*/  LOP3.LUT R227, R227, 0xffff, RZ, 0xc0, !PT ;  /* 0x0000ffffe3e37812 */ /* 0x000fe200078ec0ff */
[----:B------:R-:W-:Y:S01]  /*ef00*/  FMUL.FTZ R176, R176, c[0x0][0x23c] ;  /* 0x00008f00b0b07a20 */ /* 0x000fe20000410000 */
[----:B------:R-:W-:Y:S01]  /*ef10*/  LOP3.LUT R185, R191, UR7, R186, 0x96, !PT ;  /* 0x00000007bfb97c12 */ /* 0x000fe2000f8e96ba */
[--C-:B------:R-:W-:Y:S01]  /*ef20*/  FFMA.FTZ R181, R216, c[0x0][0x23c], -R178.reuse ;  /* 0x00008f00d8b57a23 */ /* 0x100fe200000108b2 */
[----:B--2---:R-:W-:Y:S01]  /*ef30*/  F2FP.PACK_AB R252, R189, R35 ;  /* 0x00000023bdfc723e */ /* 0x004fe200000000ff */
[----:B---3--:R-:W-:Y:S01]  /*ef40*/  FFMA.FTZ R229, R165, R215, R229 ;  /* 0x000000d7a5e57223 */ /* 0x008fe200000100e5 */
[----:B------:R1:W-:Y:S01]  /*ef50*/  MUFU.EX2 R186, R242 ;  /* 0x000000f200ba7308 */ /* 0x0003e20000000800 */
[----:B------:R-:W-:Y:S01]  /*ef60*/  FFMA.FTZ R180, R217, c[0x0][0x23c], -R178 ;  /* 0x00008f00d9b47a23 */ /* 0x000fe200000108b2 */
[----:B------:R-:W-:Y:S01]  /*ef70*/  LOP3.LUT R187, R190, 0xff, RZ, 0xc0, !PT ;  /* 0x000000ffbebb7812 */ /* 0x000fe200078ec0ff */
[--C-:B------:R-:W-:Y:S01]  /*ef80*/  FFMA.FTZ R219, R23, c[0x0][0x23c], -R177.reuse ;  /* 0x00008f0017db7a23 */ /* 0x100fe200000108b1 */
[----:B------:R-:W-:Y:S01]  /*ef90*/  ISETP.GE.U32.AND P3, PT, R243, R225, PT ;  /* 0x000000e1f300720c */ /* 0x000fe20003f66070 */
[--C-:B------:R-:W-:Y:S01]  /*efa0*/  FFMA.FTZ R179, R168, c[0x0][0x23c], -R177.reuse ;  /* 0x00008f00a8b37a23 */ /* 0x100fe200000108b1 */
[----:B------:R-:W-:Y:S01]  /*efb0*/  LOP3.LUT R222, R190, 0xffff, RZ, 0xc0, !PT ;  /* 0x0000ffffbede7812 */ /* 0x000fe200078ec0ff */
[--C-:B------:R-:W-:Y:S01]  /*efc0*/  FFMA.FTZ R183, R4, c[0x0][0x23c], -R177.reuse ;  /* 0x00008f0004b77a23 */ /* 0x100fe200000108b1 */
[----:B------:R-:W2:Y:S01]  /*efd0*/  MUFU.EX2 R176, R176 ;  /* 0x000000b000b07308 */ /* 0x000ea20000000800 */
[----:B------:R-:W-:Y:S01]  /*efe0*/  @!P6 HADD2 R173, -R252.H0_H0, -RZ.H0_H0 ;  /* 0xa00000fffcade230 */ /* 0x000fe20000000900 */
[----:B------:R-:W-:-:S02]  /*eff0*/  FFMA.FTZ R182, R5, c[0x0][0x23c], -R177 ;  /* 0x00008f0005b67a23 */ /* 0x000fc400000108b1 */
[--C-:B------:R-:W-:Y:S02]  /*f000*/  FFMA.FTZ R235, R235, c[0x0][0x23c], -R177.reuse ;  /* 0x00008f00ebeb7a23 */ /* 0x100fe400000108b1 */
[----:B------:R-:W-:Y:S01]  /*f010*/  FFMA.FTZ R238, R238, c[0x0][0x23c], -R178 ;  /* 0x00008f00eeee7a23 */ /* 0x000fe200000108b2 */
[----:B------:R-:W-:Y:S01]  /*f020*/  SHF.R.U32.HI R188, RZ, 0x18, R190 ;  /* 0x00000018ffbc7819 */ /* 0x000fe200000116be */
[----:B------:R-:W-:Y:S01]  /*f030*/  MUFU.EX2 R226, R226 ;  /* 0x000000e200e27308 */ /* 0x000fe20000000800 */
[----:B-1----:R-:W-:Y:S01]  /*f040*/  PRMT R242, R252, 0x7632, R242 ;  /* 0x00007632fcf27816 */ /* 0x002fe200000000f2 */
[--C-:B------:R-:W-:Y:S02]  /*f050*/  FFMA.FTZ R217, R6, c[0x0][0x23c], -R177.reuse ;  /* 0x00008f0006d97a23 */ /* 0x100fe400000108b1 */
[----:B------:R-:W-:Y:S02]  /*f060*/  FFMA.FTZ R237, R237, c[0x0][0x23c], -R178 ;  /* 0x00008f00eded7a23 */ /* 0x000fe400000108b2 */
[----:B------:R-:W-:-:S02]  /*f070*/  FFMA.FTZ R234, R234, c[0x0][0x23c], -R177 ;  /* 0x00008f00eaea7a23 */ /* 0x000fc400000108b1 */
[----:B------:R-:W1:Y:S01]  /*f080*/  MUFU.EX2 R221, R221 ;  /* 0x000000dd00dd7308 */ /* 0x000e620000000800 */
[----:B------:R-:W-:Y:S01]  /*f090*/  @!P4 HADD2 R174, -R242.H0_H0, -RZ.H0_H0 ;  /* 0xa00000fff2aec230 */ /* 0x000fe20000000900 */
[----:B------:R-:W-:Y:S01]  /*f0a0*/  @!P5 PRMT R240, R175, 0x5410, RZ ;  /* 0x00005410aff0d816 */ /* 0x000fe200000000ff */
[--C-:B------:R-:W-:Y:S01]  /*f0b0*/  FFMA.FTZ R216, R7, c[0x0][0x23c], -R177.reuse ;  /* 0x00008f0007d87a23 */ /* 0x100fe200000108b1 */
[----:B------:R-:W-:Y:S01]  /*f0c0*/  PRMT R175, R252, 0x5410, R242 ;  /* 0x00005410fcaf7816 */ /* 0x000fe200000000f2 */
[----:B------:R-:W-:Y:S01]  /*f0d0*/  FFMA.FTZ R233, R233, c[0x0][0x23c], -R177 ;  /* 0x00008f00e9e97a23 */ /* 0x000fe200000108b1 */
[----:B------:R-:W-:Y:S01]  /*f0e0*/  @!P6 PRMT R252, R173, 0x5410, RZ ;  /* 0x00005410adfce816 */ /* 0x000fe200000000ff */
[----:B--2---:R-:W-:Y:S01]  /*f0f0*/  FFMA.FTZ R173, R167, R176, R35 ;  /* 0x000000b0a7ad7223 */ /* 0x004fe20000010023 */
[----:B------:R-:W-:Y:S01]  /*f100*/  @!P4 PRMT R242, R174, 0x5410, RZ ;  /* 0x00005410aef2c816 */ /* 0x000fe200000000ff */
[----:B------:R-:W-:Y:S01]  /*f110*/  MUFU.EX2 R231, R231 ;  /* 0x000000e700e77308 */ /* 0x000fe20000000800 */
[----:B------:R-:W-:Y:S01]  /*f120*/  F2FP.PACK_AB R35, R220, R186 ;  /* 0x000000badc23723e */ /* 0x000fe200000000ff */
[----:B------:R-:W-:Y:S01]  /*f130*/  FFMA.FTZ R232, R232, c[0x0][0x23c], -R177 ;  /* 0x00008f00e8e87a23 */ /* 0x000fe200000108b1 */
[----:B------:R-:W-:Y:S01]  /*f140*/  ISETP.GE.U32.AND P4, PT, R243, R187, PT ;  /* 0x000000bbf300720c */ /* 0x000fe20003f86070 */
[----:B------:R-:W-:Y:S01]  /*f150*/  FADD.FTZ R187, R228, R229 ;  /* 0x000000e5e4bb7221 */ /* 0x000fe20000010000 */
[----:B------:R-:W-:-:S03]  /*f160*/  SHF.R.U32.HI R174, RZ, 0x10, R185 ;  /* 0x00000010ffae7819 */ /* 0x000fc600000116b9 */
[----:B------:R-:W2:Y:S01]  /*f170*/  MUFU.EX2 R211, R224 ;  /* 0x000000e000d37308 */ /* 0x000ea20000000800 */
[----:B-1----:R-:W-:Y:S02]  /*f180*/  F2FP.PACK_AB R229, R221, R226 ;  /* 0x000000e2dde5723e */ /* 0x002fe400000000ff */
[----:B------:R-:W-:Y:S02]  /*f190*/  SHF.R.U32.HI R222, RZ, 0x8, R222 ;  /* 0x00000008ffde7819 */ /* 0x000fe400000116de */
[----:B------:R-:W-:-:S03]  /*f1a0*/  SHF.R.U32.HI R225, RZ, 0x10, R190 ;  /* 0x00000010ffe17819 */ /* 0x000fc600000116be */
[----:B------:R-:W-:Y:S01]  /*f1b0*/  MUFU.EX2 R230, R230 ;  /* 0x000000e600e67308 */ /* 0x000fe20000000800 */
[----:B------:R-:W-:Y:S01]  /*f1c0*/  PRMT R184, R35, 0x7610, R184 ;  /* 0x0000761023b87816 */ /* 0x000fe200000000b8 */
[----:B------:R-:W-:Y:S01]  /*f1d0*/  FMUL.FTZ R132, R132, R215 ;  /* 0x000000d784847220 */ /* 0x000fe20000410000 */
[----:B------:R-:W-:Y:S01]  /*f1e0*/  ISETP.GE.U32.AND P5, PT, R243, R227, PT ;  /* 0x000000e3f300720c */ /* 0x000fe20003fa6070 */
[-C--:B------:R-:W-:Y:S01]  /*f1f0*/  FMUL.FTZ R133, R133, R215.reuse ;  /* 0x000000d785857220 */ /* 0x080fe20000410000 */
[----:B------:R-:W-:Y:S01]  /*f200*/  PRMT R228, R229, 0x7632, R228 ;  /* 0x00007632e5e47816 */ /* 0x000fe200000000e4 */
[----:B------:R-:W-:Y:S01]  /*f210*/  @!P2 HADD2 R172, -R184.H0_H0, -RZ.H0_H0 ;  /* 0xa00000ffb8aca230 */ /* 0x000fe20000000900 */
[----:B------:R-:W-:Y:S01]  /*f220*/  LOP3.LUT R174, R174, 0xff, RZ, 0xc0, !PT ;  /* 0x000000ffaeae7812 */ /* 0x000fe200078ec0ff */
[----:B------:R-:W-:Y:S01]  /*f230*/  @!P3 HADD2 R24, -R229.H0_H0, -RZ.H0_H0 ;  /* 0xa00000ffe518b230 */ /* 0x000fe20000000900 */
[----:B------:R-:W-:Y:S01]  /*f240*/  PRMT R227, R35, 0x7632, R227 ;  /* 0x0000763223e37816 */ /* 0x000fe200000000e3 */
[----:B------:R-:W-:Y:S01]  /*f250*/  @!P1 HADD2 R170, -R228.H0_H0, -RZ.H0_H0 ;  /* 0xa00000ffe4aa9230 */ /* 0x000fe20000000900 */
[----:B------:R-:W-:Y:S01]  /*f260*/  ISETP.GE.U32.AND P6, PT, R243, R174, PT ;  /* 0x000000aef300720c */ /* 0x000fe20003fc6070 */
[----:B------:R-:W-:Y:S01]  /*f270*/  FADD.FTZ R187, R186, R187 ;  /* 0x000000bbbabb7221 */ /* 0x000fe20000010000 */
[----:B------:R-:W-:Y:S01]  /*f280*/  PRMT R174, R184, 0x5410, R227 ;  /* 0x00005410b8ae7816 */ /* 0x000fe200000000e3 */
[----:B------:R-:W-:Y:S01]  /*f290*/  FADD.FTZ R35, R189, R173 ;  /* 0x000000adbd237221 */ /* 0x000fe20000010000 */
[----:B------:R-:W-:Y:S01]  /*f2a0*/  @!P2 PRMT R184, R172, 0x5410, RZ ;  /* 0x00005410acb8a816 */ /* 0x000fe200000000ff */
[-C--:B------:R-:W-:Y:S01]  /*f2b0*/  FMUL.FTZ R136, R136, R215.reuse ;  /* 0x000000d788887220 */ /* 0x080fe20000410000 */
[----:B------:R-:W-:Y:S01]  /*f2c0*/  LOP3.LUT R172, R185, 0xff, RZ, 0xc0, !PT ;  /* 0x000000ffb9ac7812 */ /* 0x000fe200078ec0ff */
[-C--:B------:R-:W-:Y:S01]  /*f2d0*/  FMUL.FTZ R137, R137, R215.reuse ;  /* 0x000000d789897220 */ /* 0x080fe20000410000 */
[----:B------:R-:W-:Y:S01]  /*f2e0*/  PRMT R173, R229, 0x5410, R228 ;  /* 0x00005410e5ad7816 */ /* 0x000fe200000000e4 */
[-C--:B------:R-:W-:Y:S01]  /*f2f0*/  FMUL.FTZ R140, R140, R215.reuse ;  /* 0x000000d78c8c7220 */ /* 0x080fe20000410000 */
[----:B------:R-:W-:Y:S01]  /*f300*/  @!P1 PRMT R228, R170, 0x5410, RZ ;  /* 0x00005410aae49816 */ /* 0x000fe200000000ff */
[----:B------:R-:W-:Y:S01]  /*f310*/  @!P5 HADD2 R171, -R227.H0_H0, -RZ.H0_H0 ;  /* 0xa00000ffe3abd230 */ /* 0x000fe20000000900 */
[----:B------:R-:W-:Y:S01]  /*f320*/  LOP3.LUT R170, R185, 0xffff, RZ, 0xc0, !PT ;  /* 0x0000ffffb9aa7812 */ /* 0x000fe200078ec0ff */
[-C--:B------:R-:W-:Y:S01]  /*f330*/  FMUL.FTZ R141, R141, R215.reuse ;  /* 0x000000d78d8d7220 */ /* 0x080fe20000410000 */
[----:B------:R-:W-:Y:S01]  /*f340*/  ISETP.GE.U32.AND P2, PT, R243, R172, PT ;  /* 0x000000acf300720c */ /* 0x000fe20003f46070 */
[-C--:B------:R-:W-:Y:S01]  /*f350*/  FMUL.FTZ R144, R144, R215.reuse ;  /* 0x000000d790907220 */ /* 0x080fe20000410000 */
[----:B------:R-:W-:Y:S01]  /*f360*/  SHF.R.U32.HI R170, RZ, 0x8, R170 ;  /* 0x00000008ffaa7819 */ /* 0x000fe200000116aa */
[-C--:B------:R-:W-:Y:S01]  /*f370*/  FMUL.FTZ R145, R145, R215.reuse ;  /* 0x000000d791917220 */ /* 0x080fe20000410000 */
[----:B------:R-:W-:Y:S01]  /*f380*/  @!P5 PRMT R227, R171, 0x5410, RZ ;  /* 0x00005410abe3d816 */ /* 0x000fe200000000ff */
[-C--:B------:R-:W-:Y:S01]  /*f390*/  FMUL.FTZ R148, R148, R215.reuse ;  /* 0x000000d794947220 */ /* 0x080fe20000410000 */
[----:B------:R-:W-:Y:S01]  /*f3a0*/  SHF.R.U32.HI R171, RZ, 0x18, R185 ;  /* 0x00000018ffab7819 */ /* 0x000fe200000116b9 */
[-C--:B------:R-:W-:Y:S01]  /*f3b0*/  FMUL.FTZ R149, R149, R215.reuse ;  /* 0x000000d795957220 */ /* 0x080fe20000410000 */
[----:B------:R-:W-:Y:S01]  /*f3c0*/  @!P3 PRMT R229, R24, 0x5410, RZ ;  /* 0x0000541018e5b816 */ /* 0x000fe200000000ff */
[-C--:B------:R-:W-:Y:S01]  /*f3d0*/  FMUL.FTZ R152, R152, R215.reuse ;  /* 0x000000d798987220 */ /* 0x080fe20000410000 */
[----:B------:R-:W-:Y:S01]  /*f3e0*/  LOP3.LUT R24, R170, 0xffff, RZ, 0xc0, !PT ;  /* 0x0000ffffaa187812 */ /* 0x000fe200078ec0ff */
[----:B------:R-:W-:Y:S01]  /*f3f0*/  FMUL.FTZ R153, R153, R215 ;  /* 0x000000d799997220 */ /* 0x000fe20000410000 */
[----:B--2---:R-:W-:Y:S01]  /*f400*/  F2FP.PACK_AB R224, R211, R231 ;  /* 0x000000e7d3e0723e */ /* 0x004fe200000000ff */
[----:B------:R-:W-:Y:S01]  /*f410*/  FMUL.FTZ R156, R156, R215 ;  /* 0x000000d79c9c7220 */ /* 0x000fe20000410000 */
[----:B------:R-:W-:Y:S01]  /*f420*/  ISETP.GE.U32.AND P5, PT, R243, R171, PT ;  /* 0x000000abf300720c */ /* 0x000fe20003fa6070 */
[-C--:B------:R-:W-:Y:S01]  /*f430*/  FMUL.FTZ R157, R157, R215.reuse ;  /* 0x000000d79d9d7220 */ /* 0x080fe20000410000 */
[----:B------:R-:W-:Y:S01]  /*f440*/  ISETP.GE.U32.AND P3, PT, R243, R24, PT ;  /* 0x00000018f300720c */ /* 0x000fe20003f66070 */
[----:B------:R1:W-:Y:S01]  /*f450*/  MUFU.EX2 R171, R223 ;  /* 0x000000df00ab7308 */ /* 0x0003e20000000800 */
[----:B------:R-:W-:Y:S01]  /*f460*/  @!P2 HADD2 R169, -R224.H0_H0, -RZ.H0_H0 ;  /* 0xa00000ffe0a9a230 */ /* 0x000fe20000000900 */
[----:B------:R-:W-:Y:S01]  /*f470*/  LOP3.LUT R222, R222, 0xffff, RZ, 0xc0, !PT ;  /* 0x0000ffffdede7812 */ /* 0x000fe200078ec0ff */
[----:B------:R-:W-:-:S02]  /*f480*/  FMUL.FTZ R160, R160, R215 ;  /* 0x000000d7a0a07220 */ /* 0x000fc40000410000 */
[-C--:B------:R-:W-:Y:S02]  /*f490*/  FMUL.FTZ R161, R161, R215.reuse ;  /* 0x000000d7a1a17220 */ /* 0x080fe40000410000 */
[-C--:B------:R-:W-:Y:S01]  /*f4a0*/  FMUL.FTZ R36, R36, R215.reuse ;  /* 0x000000d724247220 */ /* 0x080fe20000410000 */
[----:B------:R-:W-:Y:S01]  /*f4b0*/  MUFU.EX2 R170, R218 ;  /* 0x000000da00aa7308 */ /* 0x000fe20000000800 */
[-C--:B------:R-:W-:Y:S02]  /*f4c0*/  FMUL.FTZ R37, R37, R215.reuse ;  /* 0x000000d725257220 */ /* 0x080fe40000410000 */
[-C--:B------:R-:W-:Y:S02]  /*f4d0*/  FMUL.FTZ R40, R40, R215.reuse ;  /* 0x000000d728287220 */ /* 0x080fe40000410000 */
[-C--:B------:R-:W-:Y:S02]  /*f4e0*/  FMUL.FTZ R41, R41, R215.reuse ;  /* 0x000000d729297220 */ /* 0x080fe40000410000 */
[-C--:B------:R-:W-:Y:S01]  /*f4f0*/  FMUL.FTZ R44, R44, R215.reuse ;  /* 0x000000d72c2c7220 */ /* 0x080fe20000410000 */
[----:B-1----:R-:W-:Y:S01]  /*f500*/  PRMT R223, R224, 0x7632, R223 ;  /* 0x00007632e0df7816 */ /* 0x002fe200000000df */
[----:B------:R-:W1:Y:S01]  /*f510*/  MUFU.EX2 R186, R219 ;  /* 0x000000db00ba7308 */ /* 0x000e620000000800 */
[----:B------:R-:W-:-:S02]  /*f520*/  FMUL.FTZ R45, R45, R215 ;  /* 0x000000d72d2d7220 */ /* 0x000fc40000410000 */
[-C--:B------:R-:W-:Y:S01]  /*f530*/  FMUL.FTZ R48, R48, R215.reuse ;  /* 0x000000d730307220 */ /* 0x080fe20000410000 */
[----:B------:R-:W-:Y:S01]  /*f540*/  PRMT R24, R224, 0x5410, R223 ;  /* 0x00005410e0187816 */ /* 0x000fe200000000df */
[-C--:B------:R-:W-:Y:S01]  /*f550*/  FMUL.FTZ R49, R49, R215.reuse ;  /* 0x000000d731317220 */ /* 0x080fe20000410000 */
[----:B------:R-:W-:Y:S01]  /*f560*/  @!P2 PRMT R224, R169, 0x5410, RZ ;  /* 0x00005410a9e0a816 */ /* 0x000fe200000000ff */
[----:B------:R-:W-:Y:S01]  /*f570*/  FADD.FTZ R169, R226, R35 ;  /* 0x00000023e2a97221 */ /* 0x000fe20000010000 */
[----:B------:R-:W-:Y:S01]  /*f580*/  MUFU.EX2 R172, R217 ;  /* 0x000000d900ac7308 */ /* 0x000fe20000000800 */
[----:B------:R-:W-:Y:S01]  /*f590*/  @!P3 HADD2 R30, -R223.H0_H0, -RZ.H0_H0 ;  /* 0xa00000ffdf1eb230 */ /* 0x000fe20000000900 */
[-C--:B------:R-:W-:Y:S02]  /*f5a0*/  FMUL.FTZ R52, R52, R215.reuse ;  /* 0x000000d734347220 */ /* 0x080fe40000410000 */
[-C--:B------:R-:W-:Y:S02]  /*f5b0*/  FMUL.FTZ R53, R53, R215.reuse ;  /* 0x000000d735357220 */ /* 0x080fe40000410000 */
[----:B------:R-:W-:-:S02]  /*f5c0*/  FMUL.FTZ R56, R56, R215 ;  /* 0x000000d738387220 */ /* 0x000fc40000410000 */
[-C--:B------:R-:W-:Y:S01]  /*f5d0*/  FMUL.FTZ R57, R57, R215.reuse ;  /* 0x000000d739397220 */ /* 0x080fe20000410000 */
[----:B------:R2:W3:Y:S01]  /*f5e0*/  MUFU.EX2 R35, R216 ;  /* 0x000000d800237308 */ /* 0x0004e20000000800 */
[----:B------:R-:W-:Y:S01]  /*f5f0*/  @!P3 PRMT R223, R30, 0x5410, RZ ;  /* 0x000054101edfb816 */ /* 0x000fe200000000ff */
[-C--:B------:R-:W-:Y:S01]  /*f600*/  FMUL.FTZ R60, R60, R215.reuse ;  /* 0x000000d73c3c7220 */ /* 0x080fe20000410000 */
[----:B------:R-:W-:Y:S01]  /*f610*/  ISETP.GE.U32.AND P3, PT, R243, R222, PT ;  /* 0x000000def300720c */ /* 0x000fe20003f66070 */
[-C--:B------:R-:W-:Y:S01]  /*f620*/  FMUL.FTZ R61, R61, R215.reuse ;  /* 0x000000d73d3d7220 */ /* 0x080fe20000410000 */
[----:B------:R-:W-:Y:S01]  /*f630*/  ISETP.GE.U32.AND P1, PT, R243, R188, PT ;  /* 0x000000bcf300720c */ /* 0x000fe20003f26070 */
[-C--:B------:R-:W-:Y:S01]  /*f640*/  FMUL.FTZ R64, R64, R215.reuse ;  /* 0x000000d740407220 */ /* 0x080fe20000410000 */
[----:B------:R-:W-:Y:S01]  /*f650*/  LOP3.LUT R225, R225, 0xff, RZ, 0xc0, !PT ;  /* 0x000000ffe1e17812 */ /* 0x000fe200078ec0ff */
[----:B------:R-:W-:Y:S01]  /*f660*/  FMUL.FTZ R65, R65, R215 ;  /* 0x000000d741417220 */ /* 0x000fe20000410000 */
[----:B-1----:R-:W-:Y:S01]  /*f670*/  F2FP.PACK_AB R226, R186, R230 ;  /* 0x000000e6bae2723e */ /* 0x002fe200000000ff */
[----:B------:R-:W-:-:S02]  /*f680*/  FADD.FTZ R169, R221, R169 ;  /* 0x000000a9dda97221 */ /* 0x000fc40000010000 */
        /* <DEDUP_REMOVED lines=32> */
[----:B------:R-:W-:Y:S01]  /*f890*/  MUFU.EX2 R213, R213 ;  /* 0x000000d500d57308 */ /* 0x000fe20000000800 */
[----:B--2---:R-:W-:Y:S01]  /*f8a0*/  FADD.FTZ R216, R220, R187 ;  /* 0x000000bbdcd87221 */ /* 0x004fe20000010000 */
[----:B------:R-:W-:Y:S01]  /*f8b0*/  F2FP.PACK_AB R220, R170, R171 ;  /* 0x000000abaadc723e */ /* 0x000fe200000000ff */
[----:B------:R-:W-:Y:S01]  /*f8c0*/  FMUL.FTZ R134, R134, R176 ;  /* 0x000000b086867220 */ /* 0x000fe20000410000 */
[----:B---3--:R-:W-:Y:S01]  /*f8d0*/  F2FP.PACK_AB R222, R35, R172 ;  /* 0x000000ac23de723e */ /* 0x008fe200000000ff */
[-C--:B------:R-:W-:Y:S01]  /*f8e0*/  FMUL.FTZ R135, R135, R176.reuse ;  /* 0x000000b087877220 */ /* 0x080fe20000410000 */
[----:B------:R-:W-:Y:S01]  /*f8f0*/  PRMT R219, R220, 0x7632, R219 ;  /* 0x00007632dcdb7816 */ /* 0x000fe200000000db */
[----:B------:R-:W-:Y:S01]  /*f900*/  @!P6 HADD2 R29, -R226.H0_H0, -RZ.H0_H0 ;  /* 0xa00000ffe21de230 */ /* 0x000fe20000000900 */
[----:B------:R-:W-:Y:S01]  /*f910*/  ISETP.GE.U32.AND P2, PT, R243, R225, PT ;  /* 0x000000e1f300720c */ /* 0x000fe20003f46070 */
[-C--:B------:R-:W-:Y:S01]  /*f920*/  FMUL.FTZ R138, R138, R176.reuse ;  /* 0x000000b08a8a7220 */ /* 0x080fe20000410000 */
[----:B------:R-:W-:Y:S01]  /*f930*/  PRMT R221, R222, 0x7632, R221 ;  /* 0x00007632dedd7816 */ /* 0x000fe200000000dd */
[-C--:B------:R-:W-:Y:S01]  /*f940*/  FMUL.FTZ R139, R139, R176.reuse ;  /* 0x000000b08b8b7220 */ /* 0x080fe20000410000 */
[----:B------:R-:W-:Y:S01]  /*f950*/  PRMT R225, R226, 0x7632, R225 ;  /* 0x00007632e2e17816 */ /* 0x000fe200000000e1 */
[----:B------:R-:W-:Y:S01]  /*f960*/  @!P3 HADD2 R28, -R219.H0_H0, -RZ.H0_H0 ;  /* 0xa00000ffdb1cb230 */ /* 0x000fe20000000900 */
[-C--:B------:R-:W-:Y:S01]  /*f970*/  FMUL.FTZ R142, R142, R176.reuse ;  /* 0x000000b08e8e7220 */ /* 0x080fe20000410000 */
[----:B------:R-:W-:Y:S01]  /*f980*/  @!P1 HADD2 R165, -R221.H0_H0, -RZ.H0_H0 ;  /* 0xa00000ffdda59230 */ /* 0x000fe20000000900 */
[----:B------:R-:W-:Y:S01]  /*f990*/  PRMT R30, R226, 0x5410, R225 ;  /* 0x00005410e21e7816 */ /* 0x000fe200000000e1 */
[----:B------:R-:W-:Y:S01]  /*f9a0*/  @!P5 HADD2 R168, -R225.H0_H0, -RZ.H0_H0 ;  /* 0xa00000ffe1a8d230 */ /* 0x000fe20000000900 */
[----:B------:R-:W-:Y:S01]  /*f9b0*/  @!P6 PRMT R226, R29, 0x5410, RZ ;  /* 0x000054101de2e816 */ /* 0x000fe200000000ff */
[----:B------:R-:W-:Y:S01]  /*f9c0*/  FADD.FTZ R169, R230, R169 ;  /* 0x000000a9e6a97221 */ /* 0x000fe20000010000 */
[----:B------:R-:W-:Y:S01]  /*f9d0*/  PRMT R29, R220, 0x5410, R219 ;  /* 0x00005410dc1d7816 */ /* 0x000fe200000000db */
[-C--:B------:R-:W-:Y:S01]  /*f9e0*/  FMUL.FTZ R143, R143, R176.reuse ;  /* 0x000000b08f8f7220 */ /* 0x080fe20000410000 */
[----:B------:R-:W-:Y:S01]  /*f9f0*/  @!P3 PRMT R219, R28, 0x5410, RZ ;  /* 0x000054101cdbb816 */ /* 0x000fe200000000ff */
[----:B------:R-:W-:Y:S01]  /*fa00*/  FMUL.FTZ R146, R146, R176 ;  /* 0x000000b092927220 */ /* 0x000fe20000410000 */
[----:B------:R-:W-:Y:S01]  /*fa10*/  PRMT R28, R222, 0x5410, R221 ;  /* 0x00005410de1c7816 */ /* 0x000fe200000000dd */
[----:B------:R-:W-:Y:S01]  /*fa20*/  @!P4 HADD2 R167, -R220.H0_H0, -RZ.H0_H0 ;  /* 0xa00000ffdca7c230 */ /* 0x000fe20000000900 */
[----:B------:R-:W-:Y:S01]  /*fa30*/  @!P1 PRMT R221, R165, 0x5410, RZ ;  /* 0x00005410a5dd9816 */ /* 0x000fe200000000ff */
[----:B------:R-:W-:Y:S01]  /*fa40*/  FADD.FTZ R165, R186, R169 ;  /* 0x000000a9baa57221 */ /* 0x000fe20000010000 */
[----:B------:R-:W-:Y:S01]  /*fa50*/  @!P5 PRMT R225, R168, 0x5410, RZ ;  /* 0x00005410a8e1d816 */ /* 0x000fe200000000ff */
[----:B------:R-:W-:Y:S01]  /*fa60*/  IMAD.WIDE.U32 R168, R214, -0x326172a9, RZ ;  /* 0xcd9e8d57d6a87825 */ /* 0x000fe200078e00ff */
[----:B------:R-:W-:Y:S01]  /*fa70*/  @!P2 HADD2 R166, -R222.H0_H0, -RZ.H0_H0 ;  /* 0xa00000ffdea6a230 */ /* 0x000fe20000000900 */
[----:B------:R-:W-:-:S02]  /*fa80*/  @!P4 PRMT R220, R167, 0x5410, RZ ;  /* 0x00005410a7dcc816 */ /* 0x000fc400000000ff */
[-C--:B------:R-:W-:Y:S01]  /*fa90*/  FMUL.FTZ R147, R147, R176.reuse ;  /* 0x000000b093937220 */ /* 0x080fe20000410000 */
[----:B------:R-:W-:Y:S01]  /*faa0*/  LOP3.LUT R167, R169, UR4, R34, 0x96, !PT ;  /* 0x00000004a9a77c12 */ /* 0x000fe2000f8e9622 */
[----:B------:R-:W-:Y:S01]  /*fab0*/  FADD.FTZ R216, R231, R216 ;  /* 0x000000d8e7d87221 */ /* 0x000fe20000010000 */
[----:B------:R-:W-:Y:S01]  /*fac0*/  @!P2 PRMT R222, R166, 0x5410, RZ ;  /* 0x00005410a6dea816 */ /* 0x000fe200000000ff */
        /* <DEDUP_REMOVED lines=56> */
[----:B------:R-:W-:Y:S01]  /*fe50*/  MUFU.EX2 R183, R183 ;  /* 0x000000b700b77308 */ /* 0x000fe20000000800 */
[----:B------:R-:W-:Y:S02]  /*fe60*/  FADD.FTZ R166, R211, R216 ;  /* 0x000000d8d3a67221 */ /* 0x000fe40000010000 */
[----:B------:R-:W-:-:S05]  /*fe70*/  FFMA.FTZ R178, R11, c[0x0][0x23c], -R178 ;  /* 0x00008f000bb27a23 */ /* 0x000fca00000108b2 */
[----:B------:R-:W1:Y:S01]  /*fe80*/  MUFU.EX2 R182, R182 ;  /* 0x000000b600b67308 */ /* 0x000e620000000800 */
[----:B------:R-:W-:Y:S01]  /*fe90*/  IMAD.WIDE.U32 R216, R167, -0x2daee0ad, RZ ;  /* 0xd2511f53a7d87825 */ /* 0x000fe200078e00ff */
[----:B------:R-:W-:-:S06]  /*fea0*/  LOP3.LUT R211, R19, UR15, R168, 0x96, !PT ;  /* 0x0000000f13d37c12 */ /* 0x000fcc000f8e96a8 */
[----:B------:R-:W-:Y:S01]  /*feb0*/  MUFU.EX2 R179, R179 ;  /* 0x000000b300b37308 */ /* 0x000fe20000000800 */
[----:B------:R-:W-:Y:S01]  /*fec0*/  LOP3.LUT R167, R217, UR14, R32, 0x96, !PT ;  /* 0x0000000ed9a77c12 */ /* 0x000fe2000f8e9620 */
[----:B------:R-:W-:-:S06]  /*fed0*/  IMAD.WIDE.U32 R214, R211, -0x2daee0ad, RZ ;  /* 0xd2511f53d3d67825 */ /* 0x000fcc00078e00ff */
[----:B------:R-:W-:Y:S01]  /*fee0*/  MUFU.EX2 R235, R235 ;  /* 0x000000eb00eb7308 */ /* 0x000fe20000000800 */
[----:B------:R-:W-:Y:S01]  /*fef0*/  IMAD.WIDE.U32 R230, R167, -0x326172a9, RZ ;  /* 0xcd9e8d57a7e67825 */ /* 0x000fe200078e00ff */
[----:B------:R-:W-:-:S06]  /*ff00*/  LOP3.LUT R167, R215, UR12, R216, 0x96, !PT ;  /* 0x0000000cd7a77c12 */ /* 0x000fcc000f8e96d8 */
[----:B------:R-:W-:Y:S01]  /*ff10*/  MUFU.EX2 R238, R238 ;  /* 0x000000ee00ee7308 */ /* 0x000fe20000000800 */
[----:B------:R-:W-:Y:S01]  /*ff20*/  LOP3.LUT R211, R231, UR13, R18, 0x96, !PT ;  /* 0x0000000de7d37c12 */ /* 0x000fe2000f8e9612 */
[----:B------:R-:W-:-:S06]  /*ff30*/  FFMA.FTZ R177, R0, c[0x0][0x23c], -R177 ;  /* 0x00008f0000b17a23 */ /* 0x000fcc00000108b1 */
[----:B------:R-:W-:Y:S01]  /*ff40*/  MUFU.EX2 R237, R237 ;  /* 0x000000ed00ed7308 */ /* 0x000fe20000000800 */
[----:B------:R-:W-:-:S07]  /*ff50*/  IMAD.WIDE.U32 R216, R211, -0x2daee0ad, RZ ;  /* 0xd2511f53d3d87825 */ /* 0x000fce00078e00ff */
[----:B------:R-:W-:Y:S01]  /*ff60*/  MUFU.EX2 R236, R236 ;  /* 0x000000ec00ec7308 */ /* 0x000fe20000000800 */
[----:B------:R-:W-:Y:S01]  /*ff70*/  LOP3.LUT R211, R217, UR10, R214, 0x96, !PT ;  /* 0x0000000ad9d37c12 */ /* 0x000fe2000f8e96d6 */
[----:B------:R-:W-:-:S06]  /*ff80*/  IMAD.WIDE.U32 R214, R167, -0x326172a9, RZ ;  /* 0xcd9e8d57a7d67825 */ /* 0x000fcc00078e00ff */
[----:B------:R-:W-:Y:S01]  /*ff90*/  MUFU.EX2 R234, R234 ;  /* 0x000000ea00ea7308 */ /* 0x000fe20000000800 */
[----:B------:R-:W-:Y:S01]  /*ffa0*/  LOP3.LUT R230, R215, UR11, R230, 0x96, !PT ;  /* 0x0000000bd7e67c12 */ /* 0x000fe2000f8e96e6 */
[----:B------:R2:W-:Y:S04]  /*ffb0*/  STG.E.U16 [R16.64+-0x100], R241 ;  /* 0xffff00f110007986 */ /* 0x0005e8000c101518 */
[----:B------:R-:W-:Y:S01]  /*ffc0*/  IMAD.WIDE.U32 R230, R230, -0x2daee0ad, RZ ;  /* 0xd2511f53e6e67825 */ /* 0x000fe200078e00ff */
[----:B------:R3:W-:Y:S04]  /*ffd0*/  STG.E.U16 [R16.64+-0xfe], R240 ;  /* 0xffff02f010007986 */ /* 0x0007e8000c101518 */
[----:B------:R-:W-:Y:S01]  /*ffe0*/  LOP3.LUT R167, R231, UR8, R216, 0x96, !PT ;  /* 0x00000008e7a77c12 */ /* 0x000fe2000f8e96d8 */
[----:B------:R-:W-:Y:S01]  /*fff0*/  IMAD.WIDE.U32 R186, R211, -0x326172a9, RZ ;  /* 0xcd9e8d57d3ba7825 */ /* 0x000fe200078e00ff */
[----:B------:R-:W-:Y:S01]  /*10000*/  MUFU.EX2 R232, R232 ;  /* 0x000000e800e87308 */ /* 0x000fe20000000800 */
[----:B------:R4:W5:Y:S02]  /*10010*/  LDL.LU.64 R190, [R1+0x80] ;  /* 0x0000800001be7983 */ /* 0x0009640000300a00 */
[----:B------:R-:W-:Y:S01]  /*10020*/  IMAD.WIDE.U32 R216, R167, -0x326172a9, RZ ;  /* 0xcd9e8d57a7d87825 */ /* 0x000fe200078e00ff */
[----:B------:R-:W-:Y:S01]  /*10030*/  LOP3.LUT R214, R187, UR9, R214, 0x96, !PT ;  /* 0x00000009bbd67c12 */ /* 0x000fe2000f8e96d6 */
[----:B------:R4:W5:Y:S03]  /*10040*/  LDL.LU R189, [R1+0x78] ;  /* 0x0000780001bd7983 */ /* 0x0009660000300800 */
[----:B------:R-:W-:Y:S01]  /*10050*/  LOP3.LUT R167, R217, UR5, R186, 0x96, !PT ;  /* 0x00000005d9a77c12 */ /* 0x000fe2000f8e96ba */
[----:B------:R-:W-:Y:S01]  /*10060*/  FADD.FTZ R176, R172, R165 ;  /* 0x000000a5acb07221 */ /* 0x000fe20000010000 */
[----:B-1----:R-:W-:Y:S01]  /*10070*/  F2FP.PACK_AB R218, R182, R183 ;  /* 0x000000b7b6da723e */ /* 0x002fe200000000ff */
[----:B------:R-:W-:Y:S01]  /*10080*/  IMAD.MOV.U32 R231, RZ, RZ, R184 ;  /* 0x000000ffffe77224 */ /* 0x000fe200078e00b8 */
[----:B------:R-:W-:Y:S01]  /*10090*/  LOP3.LUT R211, R167, 0xff, RZ, 0xc0, !PT ;  /* 0x000000ffa7d37812 */ /* 0x000fe200078ec0ff */
[----:B------:R-:W-:Y:S01]  /*100a0*/  MUFU.EX2 R233, R233 ;  /* 0x000000e900e97308 */ /* 0x000fe20000000800 */
[----:B------:R-:W-:Y:S01]  /*100b0*/  LOP3.LUT R34, R169, UR4, R34, 0x96, !PT ;  /* 0x00000004a9227c12 */ /* 0x000fe2000f8e9622 */
[----:B------:R4:W5:Y:S01]  /*100c0*/  LDL.LU R188, [R1+0x74] ;  /* 0x0000740001bc7983 */ /* 0x0009620000300800 */
[----:B------:R-:W-:-:S02]  /*100d0*/  ISETP.GE.U32.AND P3, PT, R243, R211, PT ;  /* 0x000000d3f300720c */ /* 0x000fc40003f66070 */
[----:B------:R-:W-:Y:S01]  /*100e0*/  LOP3.LUT R211, R167, 0xffff, RZ, 0xc0, !PT ;  /* 0x0000ffffa7d37812 */ /* 0x000fe200078ec0ff */
[----:B------:R-:W-:Y:S01]  /*100f0*/  FADD.FTZ R176, R35, R176 ;  /* 0x000000b023b07221 */ /* 0x000fe20000010000 */
[----:B------:R-:W-:Y:S01]  /*10100*/  LOP3.LUT R168, R19, UR15, R168, 0x96, !PT ;  /* 0x0000000f13a87c12 */ /* 0x000fe2000f8e96a8 */
[----:B--2---:R-:W-:Y:S01]  /*10110*/  IMAD.MOV.U32 R241, RZ, RZ, c[0x0][0x228] ;  /* 0x00008a00fff17624 */ /* 0x004fe200078e00ff */
[----:B------:R-:W-:Y:S01]  /*10120*/  SHF.R.U32.HI R211, RZ, 0x8, R211 ;  /* 0x00000008ffd37819 */ /* 0x000fe200000116d3 */
[----:B------:R4:W5:Y:S03]  /*10130*/  LDL.LU R185, [R1+0x70] ;  /* 0x0000700001b97983 */ /* 0x0009660000300800 */
[----:B------:R-:W-:Y:S01]  /*10140*/  LOP3.LUT R211, R211, 0xffff, RZ, 0xc0, !PT ;  /* 0x0000ffffd3d37812 */ /* 0x000fe200078ec0ff */
[----:B------:R-:W-:Y:S01]  /*10150*/  FADD.FTZ R183, R183, R176 ;  /* 0x000000b0b7b77221 */ /* 0x000fe20000010000 */
[----:B------:R4:W5:Y:S02]  /*10160*/  LDL.LU.64 R186, [R1+0x68] ;  /* 0x0000680001ba7983 */ /* 0x0009640000300a00 */
[----:B------:R-:W-:-:S02]  /*10170*/  ISETP.GE.U32.AND P5, PT, R243, R211, PT ;  /* 0x000000d3f300720c */ /* 0x000fc40003fa6070 */
[--C-:B------:R-:W-:Y:S02]  /*10180*/  SHF.R.U32.HI R211, RZ, 0x10, R167.reuse ;  /* 0x00000010ffd37819 */ /* 0x100fe400000116a7 */
[----:B------:R-:W-:Y:S02]  /*10190*/  SHF.R.U32.HI R167, RZ, 0x18, R167 ;  /* 0x00000018ffa77819 */ /* 0x000fe400000116a7 */
[----:B------:R-:W-:Y:S02]  /*101a0*/  LOP3.LUT R211, R211, 0xff, RZ, 0xc0, !PT ;  /* 0x000000ffd3d37812 */ /* 0x000fe400078ec0ff */
[C---:B------:R-:W-:Y:S02]  /*101b0*/  ISETP.GE.U32.AND P4, PT, R243.reuse, R167, PT ;  /* 0x000000a7f300720c */ /* 0x040fe40003f86070 */
[----:B------:R-:W-:Y:S02]  /*101c0*/  LOP3.LUT R167, R216, 0xff, RZ, 0xc0, !PT ;  /* 0x000000ffd8a77812 */ /* 0x000fe400078ec0ff */
[----:B------:R-:W-:-:S02]  /*101d0*/  ISETP.GE.U32.AND P6, PT, R243, R211, PT ;  /* 0x000000d3f300720c */ /* 0x000fc40003fc6070 */
[C---:B------:R-:W-:Y:S02]  /*101e0*/  ISETP.GE.U32.AND P2, PT, R243.reuse, R167, PT ;  /* 0x000000a7f300720c */ /* 0x040fe40003f46070 */
[--C-:B------:R-:W-:Y:S02]  /*101f0*/  SHF.R.U32.HI R167, RZ, 0x18, R216.reuse ;  /* 0x00000018ffa77819 */ /* 0x100fe400000116d8 */
[----:B------:R-:W-:Y:S02]  /*10200*/  LOP3.LUT R211, R216, 0xffff, RZ, 0xc0, !PT ;  /* 0x0000ffffd8d37812 */ /* 0x000fe400078ec0ff */
[----:B------:R-:W-:Y:S02]  /*10210*/  ISETP.GE.U32.AND P1, PT, R243, R167, PT ;  /* 0x000000a7f300720c */ /* 0x000fe40003f26070 */
[----:B------:R-:W1:Y:S01]  /*10220*/  MUFU.EX2 R167, R212 ;  /* 0x000000d400a77308 */ /* 0x000e620000000800 */
[----:B------:R-:W-:Y:S02]  /*10230*/  SHF.R.U32.HI R217, RZ, 0x10, R216 ;  /* 0x00000010ffd97819 */ /* 0x000fe400000116d8 */
[----:B------:R-:W-:-:S02]  /*10240*/  SHF.R.U32.HI R211, RZ, 0x8, R211 ;  /* 0x00000008ffd37819 */ /* 0x000fc400000116d3 */
[----:B------:R-:W-:Y:S02]  /*10250*/  LOP3.LUT R217, R217, 0xff, RZ, 0xc0, !PT ;  /* 0x000000ffd9d97812 */ /* 0x000fe400078ec0ff */
[----:B------:R-:W-:Y:S02]  /*10260*/  LOP3.LUT R211, R211, 0xffff, RZ, 0xc0, !PT ;  /* 0x0000ffffd3d37812 */ /* 0x000fe400078ec0ff */
[----:B-1----:R-:W-:Y:S01]  /*10270*/  F2FP.PACK_AB R216, R167, R213 ;  /* 0x000000d5a7d8723e */ /* 0x002fe200000000ff */
[----:B------:R-:W-:-:S03]  /*10280*/  FADD.FTZ R212, R171, R166 ;  /* 0x000000a6abd47221 */ /* 0x000fc60000010000 */
[----:B------:R-:W-:Y:S01]  /*10290*/  PRMT R215, R216, 0x7632, R215 ;  /* 0x00007632d8d77816 */ /* 0x000fe200000000d7 */
[----:B------:R-:W-:-:S03]  /*102a0*/  @!P3 HADD2 R164, -R216.H0_H0, -RZ.H0_H0 ;  /* 0xa00000ffd8a4b230 */ /* 0x000fc60000000900 */
[----:B------:R-:W-:Y:S01]  /*102b0*/  PRMT R171, R216, 0x5410, R215 ;  /* 0x00005410d8ab7816 */ /* 0x000fe200000000d7 */
[----:B------:R-:W-:Y:S01]  /*102c0*/  @!P5 HADD2 R33, -R215.H0_H0, -RZ.H0_H0 ;  /* 0xa00000ffd721d230 */ /* 0x000fe20000000900 */
[----:B------:R-:W-:Y:S01]  /*102d0*/  @!P3 PRMT R216, R164, 0x5410, RZ ;  /* 0x00005410a4d8b816 */ /* 0x000fe200000000ff */
[----:B------:R-:W-:Y:S01]  /*102e0*/  IMAD.WIDE.U32 R164, R214, -0x2daee0ad, RZ ;  /* 0xd2511f53d6a47825 */ /* 0x000fe200078e00ff */
[----:B------:R-:W-:Y:S02]  /*102f0*/  ISETP.GE.U32.AND P3, PT, R243, R217, PT ;  /* 0x000000d9f300720c */ /* 0x000fe40003f66070 */
[----:B------:R-:W-:Y:S01]  /*10300*/  @!P5 PRMT R215, R33, 0x5410, RZ ;  /* 0x0000541021d7d816 */ /* 0x000fe200000000ff */
[----:B------:R-:W-:Y:S01]  /*10310*/  IMAD.MOV.U32 R33, RZ, RZ, R231 ;  /* 0x000000ffff217224 */ /* 0x000fe200078e00e7 */
[----:B------:R-:W-:Y:S01]  /*10320*/  LOP3.LUT R230, R165, UR7, R230, 0x96, !PT ;  /* 0x00000007a5e67c12 */ /* 0x000fe2000f8e96e6 */
[----:B------:R-:W-:Y:S01]  /*10330*/  MUFU.EX2 R231, R180 ;  /* 0x000000b400e77308 */ /* 0x000fe20000000800 */
[----:B------:R-:W-:Y:S01]  /*10340*/  LOP3.LUT R184, R164, 0xff, RZ, 0xc0, !PT ;  /* 0x000000ffa4b87812 */ /* 0x000fe200078ec0ff */
[----:B------:R-:W-:Y:S01]  /*10350*/  FADD.FTZ R214, R170, R212 ;  /* 0x000000d4aad67221 */ /* 0x000fe20000010000 */
[----:B------:R-:W-:-:S02]  /*10360*/  LOP3.LUT R165, R164, 0xffff, RZ, 0xc0, !PT ;  /* 0x0000ffffa4a57812 */ /* 0x000fc400078ec0ff */
[--C-:B------:R-:W-:Y:S02]  /*10370*/  SHF.R.U32.HI R166, RZ, 0x10, R164.reuse ;  /* 0x00000010ffa67819 */ /* 0x100fe400000116a4 */
[----:B------:R-:W-:Y:S02]  /*10380*/  SHF.R.U32.HI R172, RZ, 0x18, R164 ;  /* 0x00000018ffac7819 */ /* 0x000fe400000116a4 */
[----:B------:R-:W1:Y:S01]  /*10390*/  MUFU.EX2 R164, R181 ;  /* 0x000000b500a47308 */ /* 0x000e620000000800 */
[----:B------:R-:W-:Y:S02]  /*103a0*/  ISETP.GE.U32.AND P5, PT, R243, R211, PT ;  /* 0x000000d3f300720c */ /* 0x000fe40003fa6070 */
[----:B------:R-:W-:Y:S01]  /*103b0*/  PRMT R217, R218, 0x7632, R217 ;  /* 0x00007632dad97816 */ /* 0x000fe200000000d9 */
[----:B------:R-:W-:-:S03]  /*103c0*/  @!P6 HADD2 R27, -R218.H0_H0, -RZ.H0_H0 ;  /* 0xa00000ffda1be230 */ /* 0x000fc60000000900 */
[----:B------:R-:W-:Y:S01]  /*103d0*/  PRMT R170, R218, 0x5410, R217 ;  /* 0x00005410daaa7816 */ /* 0x000fe200000000d9 */
[----:B------:R-:W-:Y:S01]  /*103e0*/  @!P4 HADD2 R31, -R217.H0_H0, -RZ.H0_H0 ;  /* 0xa00000ffd91fc230 */ /* 0x000fe20000000900 */
[----:B-1----:R-:W-:-:S04]  /*103f0*/  F2FP.PACK_AB R212, R231, R164 ;  /* 0x000000a4e7d4723e */ /* 0x002fc800000000ff */
[----:B------:R-:W-:Y:S02]  /*10400*/  @!P4 PRMT R217, R31, 0x5410, RZ ;  /* 0x000054101fd9c816 */ /* 0x000fe400000000ff */
[C---:B------:R-:W-:Y:S01]  /*10410*/  PRMT R211, R212.reuse, 0x7632, R211 ;  /* 0x00007632d4d37816 */ /* 0x040fe200000000d3 */
[----:B------:R-:W-:Y:S01]  /*10420*/  @!P2 HADD2 R26, -R212.H0_H0, -RZ.H0_H0 ;  /* 0xa00000ffd41aa230 */ /* 0x000fe20000000900 */
[----:B------:R-:W-:Y:S02]  /*10430*/  @!P6 PRMT R218, R27, 0x5410, RZ ;  /* 0x000054101bdae816 */ /* 0x000fe400000000ff */
[----:B------:R-:W-:Y:S01]  /*10440*/  SHF.R.U32.HI R31, RZ, 0x10, R230 ;  /* 0x00000010ff1f7819 */ /* 0x000fe200000116e6 */
[----:B------:R-:W-:Y:S01]  /*10450*/  @!P5 HADD2 R25, -R211.H0_H0, -RZ.H0_H0 ;  /* 0xa00000ffd319d230 */ /* 0x000fe20000000900 */
[----:B------:R-:W-:Y:S01]  /*10460*/  FADD.FTZ R27, R213, R214 ;  /* 0x000000d6d51b7221 */ /* 0x000fe20000010000 */
[----:B------:R-:W-:Y:S02]  /*10470*/  PRMT R35, R212, 0x5410, R211 ;  /* 0x00005410d4237816 */ /* 0x000fe400000000d3 */
[----:B------:R-:W-:-:S02]  /*10480*/  F2FP.PACK_AB R214, R235, R179 ;  /* 0x000000b3ebd6723e */ /* 0x000fc400000000ff */
[----:B------:R-:W-:Y:S02]  /*10490*/  @!P2 PRMT R212, R26, 0x5410, RZ ;  /* 0x000054101ad4a816 */ /* 0x000fe400000000ff */
[----:B------:R-:W-:Y:S02]  /*104a0*/  @!P5 PRMT R211, R25, 0x5410, RZ ;  /* 0x0000541019d3d816 */ /* 0x000fe400000000ff */
[C---:B------:R-:W-:Y:S02]  /*104b0*/  LOP3.LUT R26, R230.reuse, 0xff, RZ, 0xc0, !PT ;  /* 0x000000ffe61a7812 */ /* 0x040fe400078ec0ff */
[----:B------:R-:W-:Y:S02]  /*104c0*/  SHF.R.U32.HI R25, RZ, 0x18, R230 ;  /* 0x00000018ff197819 */ /* 0x000fe400000116e6 */
[----:B------:R-:W-:Y:S02]  /*104d0*/  LOP3.LUT R31, R31, 0xff, RZ, 0xc0, !PT ;  /* 0x000000ff1f1f7812 */ /* 0x000fe400078ec0ff */
[----:B------:R-:W-:Y:S01]  /*104e0*/  LOP3.LUT R230, R230, 0xffff, RZ, 0xc0, !PT ;  /* 0x0000ffffe6e67812 */ /* 0x000fe200078ec0ff */
[----:B------:R-:W-:Y:S01]  /*104f0*/  @!P3 HADD2 R22, -R214.H0_H0, -RZ.H0_H0 ;  /* 0xa00000ffd616b230 */ /* 0x000fe20000000900 */
[----:B------:R-:W-:-:S02]  /*10500*/  PRMT R213, R214, 0x7632, R213 ;  /* 0x00007632d6d57816 */ /* 0x000fc400000000d5 */
[----:B------:R-:W-:Y:S01]  /*10510*/  ISETP.GE.U32.AND P6, PT, R243, R31, PT ;  /* 0x0000001ff300720c */ /* 0x000fe20003fc6070 */
[----:B------:R-:W-:Y:S01]  /*10520*/  IMAD.MOV.U32 R31, RZ, RZ, R33 ;  /* 0x000000ffff1f7224 */ /* 0x000fe200078e0021 */
[----:B------:R-:W-:Y:S02]  /*10530*/  SHF.R.U32.HI R230, RZ, 0x8, R230 ;  /* 0x00000008ffe67819 */ /* 0x000fe400000116e6 */
[----:B------:R-:W-:Y:S02]  /*10540*/  PRMT R33, R214, 0x5410, R213 ;  /* 0x00005410d6217816 */ /* 0x000fe400000000d5 */
[----:B------:R-:W-:Y:S02]  /*10550*/  @!P3 PRMT R214, R22, 0x5410, RZ ;  /* 0x0000541016d6b816 */ /* 0x000fe400000000ff */
[----:B------:R-:W-:Y:S02]  /*10560*/  LOP3.LUT R22, R230, 0xffff, RZ, 0xc0, !PT ;  /* 0x0000ffffe6167812 */ /* 0x000fe400078ec0ff */
[----:B------:R-:W-:-:S02]  /*10570*/  F2FP.PACK_AB R181, R237, R238 ;  /* 0x000000eeedb5723e */ /* 0x000fc400000000ff */
[C---:B------:R-:W-:Y:S02]  /*10580*/  ISETP.GE.U32.AND P3, PT, R243.reuse, R22, PT ;  /* 0x00000016f300720c */ /* 0x040fe40003f66070 */
[----:B------:R-:W-:Y:S02]  /*10590*/  ISETP.GE.U32.AND P2, PT, R243, R26, PT ;  /* 0x0000001af300720c */ /* 0x000fe40003f46070 */
[----:B------:R-:W-:Y:S01]  /*105a0*/  PRMT R180, R181, 0x7632, R180 ;  /* 0x00007632b5b47816 */ /* 0x000fe200000000b4 */
[----:B------:R-:W-:Y:S01]  /*105b0*/  @!P1 HADD2 R23, -R213.H0_H0, -RZ.H0_H0 ;  /* 0xa00000ffd5179230 */ /* 0x000fe20000000900 */
[----:B------:R-:W-:Y:S02]  /*105c0*/  LOP3.LUT R166, R166, 0xff, RZ, 0xc0, !PT ;  /* 0x000000ffa6a67812 */ /* 0x000fe400078ec0ff */
[----:B------:R-:W-:Y:S02]  /*105d0*/  SHF.R.U32.HI R165, RZ, 0x8, R165 ;  /* 0x00000008ffa57819 */ /* 0x000fe400000116a5 */
[----:B------:R-:W-:-:S02]  /*105e0*/  @!P1 PRMT R213, R23, 0x5410, RZ ;  /* 0x0000541017d59816 */ /* 0x000fc400000000ff */
[C---:B------:R-:W-:Y:S01]  /*105f0*/  ISETP.GE.U32.AND P4, PT, R243.reuse, R184, PT ;  /* 0x000000b8f300720c */ /* 0x040fe20003f86070 */
[----:B------:R-:W-:Y:S01]  /*10600*/  @!P3 HADD2 R0, -R180.H0_H0, -RZ.H0_H0 ;  /* 0xa00000ffb400b230 */ /* 0x000fe20000000900 */
[----:B------:R-:W-:Y:S01]  /*10610*/  ISETP.GE.U32.AND P1, PT, R243, R172, PT ;  /* 0x000000acf300720c */ /* 0x000fe20003f26070 */
[----:B------:R-:W-:Y:S01]  /*10620*/  @!P2 HADD2 R11, -R181.H0_H0, -RZ.H0_H0 ;  /* 0xa00000ffb50ba230 */ /* 0x000fe20000000900 */
[----:B------:R-:W-:Y:S01]  /*10630*/  PRMT R172, R181, 0x5410, R180 ;  /* 0x00005410b5ac7816 */ /* 0x000fe200000000b4 */
[----:B------:R-:W-:Y:S01]  /*10640*/  FADD.FTZ R230, R182, R183 ;  /* 0x000000b7b6e67221 */ /* 0x000fe20000010000 */
[----:B------:R-:W-:Y:S02]  /*10650*/  @!P3 PRMT R180, R0, 0x5410, RZ ;  /* 0x0000541000b4b816 */ /* 0x000fe400000000ff */
[----:B------:R-:W-:Y:S01]  /*10660*/  LOP3.LUT R165, R165, 0xffff, RZ, 0xc0, !PT ;  /* 0x0000ffffa5a57812 */ /* 0x000fe200078ec0ff */
[----:B------:R-:W1:Y:S01]  /*10670*/  MUFU.EX2 R0, R177 ;  /* 0x000000b100007308 */ /* 0x000e620000000800 */
[----:B------:R-:W-:Y:S01]  /*10680*/  @!P2 PRMT R181, R11, 0x5410, RZ ;  /* 0x000054100bb5a816 */ /* 0x000fe200000000ff */
[----:B------:R-:W-:Y:S01]  /*10690*/  FADD.FTZ R167, R167, R27 ;  /* 0x0000001ba7a77221 */ /* 0x000fe20000010000 */
[----:B------:R-:W-:Y:S01]  /*106a0*/  ISETP.GE.U32.AND P5, PT, R243, R25, PT ;  /* 0x00000019f300720c */ /* 0x000fe20003fa6070 */
[----:B------:R-:W-:Y:S01]  /*106b0*/  IMAD.MOV.U32 R23, RZ, RZ, R15 ;  /* 0x000000ffff177224 */ /* 0x000fe200078e000f */
[----:B------:R4:W5:Y:S01]  /*106c0*/  LDL.LU R184, [R1+0x60] ;  /* 0x0000600001b87983 */ /* 0x0009620000300800 */
[----:B------:R-:W-:-:S02]  /*106d0*/  IMAD.MOV.U32 R22, RZ, RZ, R14 ;  /* 0x000000ffff167224 */ /* 0x000fc400078e000e */
[----:B------:R2:W2:Y:S01]  /*106e0*/  MUFU.EX2 R11, R178 ;  /* 0x000000b2000b7308 */ /* 0x0004a20000000800 */
[----:B------:R-:W-:Y:S01]  /*106f0*/  ISETP.GE.U32.AND P2, PT, R243, R166, PT ;  /* 0x000000a6f300720c */ /* 0x000fe20003f46070 */
[----:B------:R-:W-:Y:S01]  /*10700*/  FADD.FTZ R230, R179, R230 ;  /* 0x000000e6b3e67221 */ /* 0x000fe20000010000 */
[----:B------:R-:W-:Y:S01]  /*10710*/  ISETP.GE.U32.AND P3, PT, R243, R165, PT ;  /* 0x000000a5f300720c */ /* 0x000fe20003f66070 */
[----:B------:R-:W-:Y:S01]  /*10720*/  FADD.FTZ R167, R164, R167 ;  /* 0x000000a7a4a77221 */ /* 0x000fe20000010000 */
[----:B------:R-:W-:Y:S01]  /*10730*/  F2FP.PACK_AB R183, R233, R234 ;  /* 0x000000eae9b7723e */ /* 0x000fe200000000ff */
[----:B------:R-:W-:Y:S01]  /*10740*/  IMAD.SHL.U32 R241, R241, 0x8, RZ ;  /* 0x00000008f1f17824 */ /* 0x000fe200078e00ff */
[----:B------:R4:W5:Y:S01]  /*10750*/  LDL.LU.64 R14, [R1+0x58] ;  /* 0x00005800010e7983 */ /* 0x0009620000300a00 */
[----:B-1----:R-:W-:Y:S01]  /*10760*/  F2FP.PACK_AB R179, R0, R232 ;  /* 0x000000e800b3723e */ /* 0x002fe200000000ff */
[----:B------:R-:W-:Y:S01]  /*10770*/  FADD.FTZ R231, R231, R167 ;  /* 0x000000a7e7e77221 */ /* 0x000fe20000010000 */
[----:B------:R-:W-:Y:S01]  /*10780*/  PRMT R182, R183, 0x7632, R182 ;  /* 0x00007632b7b67816 */ /* 0x000fe200000000b6 */
[----:B------:R-:W-:Y:S01]  /*10790*/  @!P6 HADD2 R21, -R183.H0_H0, -RZ.H0_H0 ;  /* 0xa00000ffb715e230 */ /* 0x000fe20000000900 */
[----:B---3--:R-:W-:-:S02]  /*107a0*/  IMAD.WIDE R240, R241, 0x2, R16 ;  /* 0x00000002f1f07825 */ /* 0x008fc400078e0210 */
[----:B------:R-:W-:Y:S01]  /*107b0*/  @!P2 HADD2 R5, -R179.H0_H0, -RZ.H0_H0 ;  /* 0xa00000ffb305a230 */ /* 0x000fe20000000900 */
[----:B------:R-:W-:Y:S01]  /*107c0*/  PRMT R166, R183, 0x5410, R182 ;  /* 0x00005410b7a67816 */ /* 0x000fe200000000b6 */
[----:B------:R-:W-:Y:S01]  /*107d0*/  @!P5 HADD2 R20, -R182.H0_H0, -RZ.H0_H0 ;  /* 0xa00000ffb614d230 */ /* 0x000fe20000000900 */
[----:B--2---:R-:W-:Y:S01]  /*107e0*/  PRMT R178, R179, 0x7632, R178 ;  /* 0x00007632b3b27816 */ /* 0x004fe200000000b2 */
[----:B------:R-:W-:Y:S01]  /*107f0*/  STG.E.U16 [R240.64+-0x100], R252 ;  /* 0xffff00fcf0007986 */ /* 0x000fe2000c101518 */
[----:B------:R-:W-:Y:S02]  /*10800*/  F2FP.PACK_AB R177, R11, R236 ;  /* 0x000000ec0bb1723e */ /* 0x000fe400000000ff */
[----:B------:R-:W-:Y:S01]  /*10810*/  PRMT R164, R179, 0x5410, R178 ;  /* 0x00005410b3a47816 */ /* 0x000fe200000000b2 */
[----:B------:R-:W-:Y:S01]  /*10820*/  @!P1 HADD2 R4, -R178.H0_H0, -RZ.H0_H0 ;  /* 0xa00000ffb2049230 */ /* 0x000fe20000000900 */
[----:B------:R-:W-:Y:S01]  /*10830*/  PRMT R176, R177, 0x7632, R176 ;  /* 0x00007632b1b07816 */ /* 0x000fe200000000b0 */
[----:B------:R-:W-:Y:S01]  /*10840*/  @!P4 HADD2 R7, -R177.H0_H0, -RZ.H0_H0 ;  /* 0xa00000ffb107c230 */ /* 0x000fe20000000900 */
[----:B------:R-:W-:Y:S01]  /*10850*/  @!P2 PRMT R179, R5, 0x5410, RZ ;  /* 0x0000541005b3a816 */ /* 0x000fe200000000ff */
[----:B------:R-:W-:Y:S01]  /*10860*/  STG.E.U16 [R240.64+-0xfe], R242 ;  /* 0xffff02f2f0007986 */ /* 0x000fe2000c101518 */
[----:B------:R-:W-:Y:S01]  /*10870*/  @!P1 PRMT R178, R4, 0x5410, RZ ;  /* 0x0000541004b29816 */ /* 0x000fe200000000ff */
[----:B------:R-:W-:Y:S01]  /*10880*/  @!P3 HADD2 R6, -R176.H0_H0, -RZ.H0_H0 ;  /* 0xa00000ffb006b230 */ /* 0x000fe20000000900 */
[----:B------:R-:W-:-:S02]  /*10890*/  LOP3.LUT R4, R23, UR14, R32, 0x96, !PT ;  /* 0x0000000e17047c12 */ /* 0x000fc4000f8e9620 */
[----:B------:R-:W-:Y:S02]  /*108a0*/  LOP3.LUT R5, R13, UR12, R22, 0x96, !PT ;  /* 0x0000000c0d057c12 */ /* 0x000fe4000f8e9616 */
[----:B------:R-:W-:Y:S01]  /*108b0*/  PRMT R165, R177, 0x5410, R176 ;  /* 0x00005410b1a57816 */ /* 0x000fe200000000b0 */
[----:B------:R-:W-:Y:S01]  /*108c0*/  IMAD.WIDE.U32 R26, R4, -0x326172a9, RZ ;  /* 0xcd9e8d57041a7825 */ /* 0x000fe200078e00ff */
[----:B------:R-:W-:Y:S02]  /*108d0*/  @!P4 PRMT R177, R7, 0x5410, RZ ;  /* 0x0000541007b1c816 */ /* 0x000fe400000000ff */
[----:B------:R-:W-:Y:S01]  /*108e0*/  @!P3 PRMT R176, R6, 0x5410, RZ ;  /* 0x0000541006b0b816 */ /* 0x000fe200000000ff */
[----:B------:R-:W-:Y:S01]  /*108f0*/  IMAD.WIDE.U32 R6, R5, -0x326172a9, RZ ;  /* 0xcd9e8d5705067825 */ /* 0x000fe200078e00ff */
[----:B------:R-:W-:Y:S02]  /*10900*/  LOP3.LUT R4, R27, UR13, R18, 0x96, !PT ;  /* 0x0000000d1b047c12 */ /* 0x000fe4000f8e9612 */
[----:B------:R-:W-:-:S02]  /*10910*/  @!P5 PRMT R182, R20, 0x5410, RZ ;  /* 0x0000541014b6d816 */ /* 0x000fc400000000ff */
[----:B------:R-:W-:Y:S01]  /*10920*/  LOP3.LUT R26, R7, UR11, R26, 0x96, !PT ;  /* 0x0000000b071a7c12 */ /* 0x000fe2000f8e961a */
[----:B------:R-:W-:Y:S01]  /*10930*/  IMAD.WIDE.U32 R22, R4, -0x2daee0ad, RZ ;  /* 0xd2511f5304167825 */ /* 0x000fe200078e00ff */
[----:B------:R-:W-:-:S03]  /*10940*/  @!P6 PRMT R183, R21, 0x5410, RZ ;  /* 0x0000541015b7e816 */ /* 0x000fc600000000ff */
[----:B------:R-:W-:Y:S01]  /*10950*/  IMAD.WIDE.U32 R26, R26, -0x2daee0ad, RZ ;  /* 0xd2511f531a1a7825 */ /* 0x000fe200078e00ff */
[----:B------:R-:W-:Y:S02]  /*10960*/  LOP3.LUT R4, R23, UR10, R12, 0x96, !PT ;  /* 0x0000000a17047c12 */ /* 0x000fe4000f8e960c */
[----:B------:R-:W-:Y:S01]  /*10970*/  PRMT R167, R243, 0x7054, R243 ;  /* 0x00007054f3a77816 */ /* 0x000fe200000000f3 */
[----:B------:R-:W-:Y:S01]  /*10980*/  STG.E.U16 [R16.64+-0xf0], R31 ;  /* 0xffff101f10007986 */ /* 0x000fe2000c101518 */
[----:B------:R-:W-:Y:S01]  /*10990*/  LOP3.LUT R22, R27, UR8, R22, 0x96, !PT ;  /* 0x000000081b167c12 */ /* 0x000fe2000f8e9616 */
[----:B------:R-:W-:-:S04]  /*109a0*/  IMAD.WIDE.U32 R4, R4, -0x326172a9, RZ ;  /* 0xcd9e8d5704047825 */ /* 0x000fc800078e00ff */
[----:B------:R-:W-:Y:S01]  /*109b0*/  FADD.FTZ R230, R235, R230 ;  /* 0x000000e6ebe67221 */ /* 0x000fe20000010000 */
[----:B------:R-:W-:Y:S01]  /*109c0*/  STG.E.U16 [R16.64+-0xee], R227 ;  /* 0xffff12e310007986 */ /* 0x000fe2000c101518 */
[----:B------:R-:W-:Y:S01]  /*109d0*/  IMAD.WIDE.U32 R22, R22, -0x326172a9, RZ ;  /* 0xcd9e8d5716167825 */ /* 0x000fe200078e00ff */
[----:B------:R-:W-:Y:S02]  /*109e0*/  LOP3.LUT R25, R5, UR9, R6, 0x96, !PT ;  /* 0x0000000905197c12 */ /* 0x000fe4000f8e9606 */
[----:B------:R4:W5:Y:S01]  /*109f0*/  LDL.LU.64 R12, [R1+0x50] ;  /* 0x00005000010c7983 */ /* 0x0009620000300a00 */
[----:B------:R-:W-:Y:S01]  /*10a00*/  FADD.FTZ R230, R234, R230 ;  /* 0x000000e6eae67221 */ /* 0x000fe20000010000 */
[----:B------:R-:W-:Y:S01]  /*10a10*/  LOP3.LUT R5, R23, UR5, R4, 0x96, !PT ;  /* 0x0000000517057c12 */ /* 0x000fe2000f8e9604 */
[----:B------:R-:W-:Y:S01]  /*10a20*/  FADD.FTZ R231, R238, R231 ;  /* 0x000000e7eee77221 */ /* 0x000fe20000010000 */
[----:B------:R-:W-:Y:S01]  /*10a30*/  SHF.R.U32.HI R20, RZ, 0x10, R22 ;  /* 0x00000010ff147819 */ /* 0x000fe20000011616 */
[----:B------:R-:W-:Y:S01]  /*10a40*/  FADD.FTZ R230, R233, R230 ;  /* 0x000000e6e9e67221 */ /* 0x000fe20000010000 */
[C---:B------:R-:W-:Y:S01]  /*10a50*/  LOP3.LUT R6, R5.reuse, 0xffff, RZ, 0xc0, !PT ;  /* 0x0000ffff05067812 */ /* 0x040fe200078ec0ff */
[----:B------:R-:W-:Y:S01]  /*10a60*/  STG.E.U16 [R240.64+-0xf0], R229 ;  /* 0xffff10e5f0007986 */ /* 0x000fe2000c101518 */
[----:B------:R-:W-:Y:S01]  /*10a70*/  LOP3.LUT R4, R5, 0xff, RZ, 0xc0, !PT ;  /* 0x000000ff05047812 */ /* 0x000fe200078ec0ff */
[----:B------:R-:W-:Y:S01]  /*10a80*/  FADD.FTZ R230, R232, R230 ;  /* 0x000000e6e8e67221 */ /* 0x000fe20000010000 */
[----:B------:R-:W-:Y:S01]  /*10a90*/  SHF.R.U32.HI R6, RZ, 0x8, R6 ;  /* 0x00000008ff067819 */ /* 0x000fe20000011606 */
[----:B------:R-:W-:Y:S01]  /*10aa0*/  STG.E.U16 [R240.64+-0xee], R228 ;  /* 0xffff12e4f0007986 */ /* 0x000fe2000c101518 */
[----:B------:R-:W-:Y:S01]  /*10ab0*/  LOP3.LUT R21, R22, 0xff, RZ, 0xc0, !PT ;  /* 0x000000ff16157812 */ /* 0x000fe200078ec0ff */
[----:B------:R-:W-:Y:S01]  /*10ac0*/  FADD.FTZ R231, R237, R231 ;  /* 0x000000e7ede77221 */ /* 0x000fe20000010000 */
[----:B------:R-:W-:Y:S01]  /*10ad0*/  PRMT R4, R4, 0x5410, R6 ;  /* 0x0000541004047816 */ /* 0x000fe20000000006 */
[----:B------:R-:W-:Y:S01]  /*10ae0*/  STG.E.U16 [R16.64+-0xe0], R224 ;  /* 0xffff20e010007986 */ /* 0x000fe2000c101518 */
[----:B------:R-:W-:Y:S01]  /*10af0*/  SHF.R.U32.HI R6, RZ, 0x10, R5 ;  /* 0x00000010ff067819 */ /* 0x000fe20000011605 */
[----:B------:R-:W-:Y:S01]  /*10b00*/  FADD.FTZ R231, R236, R231 ;  /* 0x000000e7ece77221 */ /* 0x000fe20000010000 */
[----:B------:R-:W-:Y:S01]  /*10b10*/  SHF.R.U32.HI R5, RZ, 0x18, R5 ;  /* 0x00000018ff057819 */ /* 0x000fe20000011605 */
[----:B------:R-:W-:Y:S01]  /*10b20*/  HSET2.LE.AND R4, R4, R167, PT ;  /* 0x000000a704047233 */ /* 0x000fe20003803000 */
[----:B------:R-:W-:Y:S01]  /*10b30*/  LOP3.LUT R6, R6, 0xff, RZ, 0xc0, !PT ;  /* 0x000000ff06067812 */ /* 0x000fe200078ec0ff */
[----:B------:R-:W-:Y:S01]  /*10b40*/  STG.E.U16 [R16.64+-0xde], R223 ;  /* 0xffff22df10007986 */ /* 0x000fe2000c101518 */
[----:B------:R-:W-:Y:S01]  /*10b50*/  LOP3.LUT R20, R20, 0xff, RZ, 0xc0, !PT ;  /* 0x000000ff14147812 */ /* 0x000fe200078ec0ff */
[----:B------:R-:W-:Y:S01]  /*10b60*/  @UP0 UIADD3 UR29, UR6, -0x4, URZ ;  /* 0xfffffffc061d0890 */ /* 0x000fe2000fffe03f */
[----:B------:R-:W-:Y:S01]  /*10b70*/  PRMT R5, R6, 0x5410, R5 ;  /* 0x0000541006057816 */ /* 0x000fe20000000005 */
[----:B------:R-:W-:Y:S01]  /*10b80*/  STG.E.U16 [R240.64+-0xe0], R226 ;  /* 0xffff20e2f0007986 */ /* 0x000fe2000c101518 */
[----:B------:R-:W-:-:S02]  /*10b90*/  LOP3.LUT R6, R22, 0xffff, RZ, 0xc0, !PT ;  /* 0x0000ffff16067812 */ /* 0x000fc400078ec0ff */
[----:B------:R-:W-:Y:S01]  /*10ba0*/  SHF.R.U32.HI R7, RZ, 0x18, R22 ;  /* 0x00000018ff077819 */ /* 0x000fe20000011616 */
[--C-:B------:R-:W-:Y:S01]  /*10bb0*/  HSET2.LE.AND R5, R5, R167.reuse, PT ;  /* 0x000000a705057233 */ /* 0x100fe20003803000 */
[----:B------:R-:W-:Y:S01]  /*10bc0*/  SHF.R.U32.HI R6, RZ, 0x8, R6 ;  /* 0x00000008ff067819 */ /* 0x000fe20000011606 */
[----:B------:R-:W-:Y:S01]  /*10bd0*/  STG.E.U16 [R240.64+-0xde], R225 ;  /* 0xffff22e1f0007986 */ /* 0x000fe2000c101518 */
[----:B------:R-:W-:Y:S02]  /*10be0*/  PRMT R7, R20, 0x5410, R7 ;  /* 0x0000541014077816 */ /* 0x000fe40000000007 */
[----:B------:R-:W-:Y:S01]  /*10bf0*/  PRMT R6, R21, 0x5410, R6 ;  /* 0x0000541015067816 */ /* 0x000fe20000000006 */
[----:B------:R-:W-:Y:S01]  /*10c00*/  STG.E.U16 [R16.64+-0xd0], R220 ;  /* 0xffff30dc10007986 */ /* 0x000fe2000c101518 */
[----:B------:R-:W-:Y:S01]  /*10c10*/  LOP3.LUT R4, R4, R239, RZ, 0xc0, !PT ;  /* 0x000000ef04047212 */ /* 0x000fe200078ec0ff */
[--C-:B------:R-:W-:Y:S01]  /*10c20*/  HSET2.LE.AND R7, R7, R167.reuse, PT ;  /* 0x000000a707077233 */ /* 0x100fe20003803000 */
[----:B------:R-:W-:Y:S01]  /*10c30*/  LOP3.LUT R5, R5, R175, RZ, 0xc0, !PT ;  /* 0x000000af05057212 */ /* 0x000fe200078ec0ff */
[----:B------:R-:W1:Y:S01]  /*10c40*/  LDSM.16.MT88.4 R20, [R204+0x18000] ;  /* 0x01800000cc14783b */ /* 0x000e620000004200 */
[----:B------:R-:W-:-:S02]  /*10c50*/  HSET2.LE.AND R6, R6, R167, PT ;  /* 0x000000a706067233 */ /* 0x000fc40003803000 */
[----:B------:R-:W-:Y:S01]  /*10c60*/  LOP3.LUT R7, R7, R173, RZ, 0xc0, !PT ;  /* 0x000000ad07077212 */ /* 0x000fe200078ec0ff */
[----:B------:R-:W-:Y:S02]  /*10c70*/  STG.E.U16 [R16.64+-0xce], R219 ;  /* 0xffff32db10007986 */ /* 0x000fe4000c101518 */
[----:B------:R-:W-:Y:S01]  /*10c80*/  LOP3.LUT R6, R6, R174, RZ, 0xc0, !PT ;  /* 0x000000ae06067212 */ /* 0x000fe200078ec0ff */
[----:B------:R-:W-:Y:S01]  /*10c90*/  IMAD.WIDE.U32 R174, R168, -0x2daee0ad, RZ ;  /* 0xd2511f53a8ae7825 */ /* 0x000fe200078e00ff */
        /* <DEDUP_REMOVED lines=8> */
[C---:B-1----:R-:W-:Y:S03]  /*10d20*/  HMMA.16816.F32 R132, R4.reuse, R20, R132 ;  /* 0x000000140484723c */ /* 0x042fe60000001884 */
[----:B------:R-:W-:Y:S04]  /*10d30*/  STG.E.U16 [R240.64+-0xb0], R214 ;  /* 0xffff50d6f0007986 */ /* 0x000fe8000c101518 */
[----:B------:R-:W-:Y:S01]  /*10d40*/  STG.E.U16 [R240.64+-0xae], R213 ;  /* 0xffff52d5f0007986 */ /* 0x000fe2000c101518 */
[C---:B------:R-:W-:Y:S03]  /*10d50*/  HMMA.16816.F32 R136, R4.reuse, R22, R136 ;  /* 0x000000160488723c */ /* 0x040fe60000001888 */
[----:B------:R-:W1:Y:S04]  /*10d60*/  LDSM.16.MT88.4 R20, [R202+0x18000] ;  /* 0x01800000ca14783b */ /* 0x000e680000004200 */
        /* <DEDUP_REMOVED lines=127> */
[----:B------:R-:W1:Y:S06]  /*11560*/  LDSM.16.MT88.4 R28, [R202+0x19000] ;  /* 0x01900000ca1c783b */ /* 0x000e6c0000004200 */
[----:B------:R-:W-:-:S05]  /*11570*/  IMAD.WIDE.U32 R4, R34, -0x2daee0ad, RZ ;  /* 0xd2511f5322047825 */ /* 0x000fca00078e00ff */
[----:B------:R-:W-:Y:S02]  /*11580*/  LOP3.LUT R32, R5, UR14, R32, 0x96, !PT ;  /* 0x0000000e05207c12 */ /* 0x000fe4000f8e9620 */
[----:B------:R-:W-:-:S03]  /*11590*/  LOP3.LUT R168, R175, UR12, R4, 0x96, !PT ;  /* 0x0000000cafa87c12 */ /* 0x000fc6000f8e9604 */
        /* <DEDUP_REMOVED lines=11> */
[----:B------:R-:W-:Y:S01]  /*11650*/  LOP3.LUT R4, R20, 0xffff, RZ, 0xc0, !PT ;  /* 0x0000ffff14047812 */ /* 0x000fe200078ec0ff */
[----:B------:R-:W-:Y:S01]  /*11660*/  IMAD.WIDE.U32 R168, R168, -0x2daee0ad, RZ ;  /* 0xd2511f53a8a87825 */ /* 0x000fe200078e00ff */
[----:B------:R-:W-:Y:S02]  /*11670*/  LOP3.LUT R19, R21, UR5, R174, 0x96, !PT ;  /* 0x0000000515137c12 */ /* 0x000fe4000f8e96ae */
[----:B------:R-:W-:Y:S02]  /*11680*/  SHF.R.U32.HI R4, RZ, 0x8, R4 ;  /* 0x00000008ff047819 */ /* 0x000fe40000011604 */
[----:B------:R-:W-:Y:S02]  /*11690*/  LOP3.LUT R6, R20, 0xff, RZ, 0xc0, !PT ;  /* 0x000000ff14067812 */ /* 0x000fe400078ec0ff */
[----:B------:R-:W-:Y:S02]  /*116a0*/  LOP3.LUT R7, R19, 0xffff, RZ, 0xc0, !PT ;  /* 0x0000ffff13077812 */ /* 0x000fe400078ec0ff */
[----:B------:R-:W-:-:S02]  /*116b0*/  PRMT R6, R6, 0x5410, R4 ;  /* 0x0000541006067816 */ /* 0x000fc40000000004 */
[----:B------:R-:W-:Y:S02]  /*116c0*/  SHF.R.U32.HI R7, RZ, 0x8, R7 ;  /* 0x00000008ff077819 */ /* 0x000fe40000011607 */
[----:B------:R-:W-:Y:S01]  /*116d0*/  LOP3.LUT R4, R19, 0xff, RZ, 0xc0, !PT ;  /* 0x000000ff13047812 */ /* 0x000fe200078ec0ff */
[--C-:B------:R-:W-:Y:S01]  /*116e0*/  HSET2.LE.AND R6, R6, R167.reuse, PT ;  /* 0x000000a706067233 */ /* 0x100fe20003803000 */
[----:B------:R-:W-:Y:S02]  /*116f0*/  SHF.R.U32.HI R5, RZ, 0x10, R20 ;  /* 0x00000010ff057819 */ /* 0x000fe40000011614 */
[----:B------:R-:W-:Y:S02]  /*11700*/  PRMT R4, R4, 0x5410, R7 ;  /* 0x0000541004047816 */ /* 0x000fe40000000007 */
[--C-:B------:R-:W-:Y:S02]  /*11710*/  SHF.R.U32.HI R7, RZ, 0x10, R19.reuse ;  /* 0x00000010ff077819 */ /* 0x100fe40000011613 */
[----:B------:R-:W-:Y:S01]  /*11720*/  SHF.R.U32.HI R19, RZ, 0x18, R19 ;  /* 0x00000018ff137819 */ /* 0x000fe20000011613 */
[----:B------:R-:W-:Y:S01]  /*11730*/  HSET2.LE.AND R4, R4, R167, PT ;  /* 0x000000a704047233 */ /* 0x000fe20003803000 */
[----:B------:R-:W-:-:S02]  /*11740*/  LOP3.LUT R7, R7, 0xff, RZ, 0xc0, !PT ;  /* 0x000000ff07077812 */ /* 0x000fc400078ec0ff */
[----:B------:R-:W-:Y:S02]  /*11750*/  SHF.R.U32.HI R20, RZ, 0x18, R20 ;  /* 0x00000018ff147819 */ /* 0x000fe40000011614 */
[----:B------:R-:W-:Y:S02]  /*11760*/  LOP3.LUT R5, R5, 0xff, RZ, 0xc0, !PT ;  /* 0x000000ff05057812 */ /* 0x000fe400078ec0ff */
[----:B------:R-:W-:Y:S02]  /*11770*/  PRMT R7, R7, 0x5410, R19 ;  /* 0x0000541007077816 */ /* 0x000fe40000000013 */
[----:B------:R-:W-:Y:S02]  /*11780*/  PRMT R5, R5, 0x5410, R20 ;  /* 0x0000541005057816 */ /* 0x000fe40000000014 */
[----:B------:R-:W2:Y:S01]  /*11790*/  LDSM.16.MT88.4 R20, [R200+0x19000] ;  /* 0x01900000c814783b */ /* 0x000ea20000004200 */
[--C-:B------:R-:W-:Y:S01]  /*117a0*/  HSET2.LE.AND R19, R7, R167.reuse, PT ;  /* 0x000000a707137233 */ /* 0x100fe20003803000 */
[----:B------:R-:W-:Y:S01]  /*117b0*/  LOP3.LUT R6, R6, R35, RZ, 0xc0, !PT ;  /* 0x0000002306067212 */ /* 0x000fe200078ec0ff */
[----:B------:R-:W-:Y:S01]  /*117c0*/  HSET2.LE.AND R7, R5, R167, PT ;  /* 0x000000a705077233 */ /* 0x000fe20003803000 */
[----:B------:R-:W-:-:S02]  /*117d0*/  LOP3.LUT R4, R4, R171, RZ, 0xc0, !PT ;  /* 0x000000ab04047212 */ /* 0x000fc400078ec0ff */
[----:B------:R-:W-:Y:S02]  /*117e0*/  LOP3.LUT R5, R19, R170, RZ, 0xc0, !PT ;  /* 0x000000aa13057212 */ /* 0x000fe400078ec0ff */
[----:B------:R-:W-:Y:S02]  /*117f0*/  LOP3.LUT R7, R7, R33, RZ, 0xc0, !PT ;  /* 0x0000002107077212 */ /* 0x000fe400078ec0ff */
[----:B------:R-:W3:Y:S01]  /*11800*/  LDSM.16.MT88.4 R32, [R204+0x19000] ;  /* 0x01900000cc20783b */ /* 0x000ee20000004200 */
[----:B------:R-:W-:-:S04]  /*11810*/  SHF.R.U32.HI R19, RZ, 0x18, R168 ;  /* 0x00000018ff137819 */ /* 0x000fc800000116a8 */
        /* <DEDUP_REMOVED lines=16> */
[C---:B--2---:R-:W-:Y:S08]  /*11920*/  HMMA.16816.F32 R60, R4.reuse, R20, R60 ;  /* 0x00000014043c723c */ /* 0x044ff0000000183c */
        /* <DEDUP_REMOVED lines=20> */
[C---:B--2---:R-:W-:Y:S07]  /*11a70*/  HMMA.16816.F32 R124, R4.reuse, R20, R124 ;  /* 0x00000014047c723c */ /* 0x044fee000000187c */
[----:B------:R-:W-:Y:S01]  /*11a80*/  LOP3.LUT R21, R168, 0xffff, RZ, 0xc0, !PT ;  /* 0x0000ffffa8157812 */ /* 0x000fe200078ec0ff */
[----:B------:R-:W-:Y:S01]  /*11a90*/  HMMA.16816.F32 R112, R4, R30, R112 ;  /* 0x0000001e0470723c */ /* 0x000fe20000001870 */
[----:B------:R-:W-:Y:S01]  /*11aa0*/  LOP3.LUT R20, R169, UR7, R18, 0x96, !PT ;  /* 0x00000007a9147c12 */ /* 0x000fe2000f8e9612 */
[----:B------:R-:W1:Y:S01]  /*11ab0*/  LDSM.16.MT88.4 R28, [R204+0x19800] ;  /* 0x01980000cc1c783b */ /* 0x000e620000004200 */
[----:B------:R-:W-:-:S02]  /*11ac0*/  SHF.R.U32.HI R21, RZ, 0x8, R21 ;  /* 0x00000008ff157819 */ /* 0x000fc40000011615 */
[----:B------:R-:W-:-:S03]  /*11ad0*/  LOP3.LUT R18, R168, 0xff, RZ, 0xc0, !PT ;  /* 0x000000ffa8127812 */ /* 0x000fc600078ec0ff */
[----:B---3--:R-:W-:Y:S01]  /*11ae0*/  HMMA.16816.F32 R100, R4, R32, R100 ;  /* 0x000000200464723c */ /* 0x008fe20000001864 */
[----:B------:R-:W-:-:S06]  /*11af0*/  PRMT R18, R18, 0x5410, R21 ;  /* 0x0000541012127816 */ /* 0x000fcc0000000015 */
[----:B------:R-:W-:Y:S01]  /*11b00*/  SHF.R.U32.HI R32, RZ, 0x10, R168 ;  /* 0x00000010ff207819 */ /* 0x000fe200000116a8 */
[----:B------:R-:W-:Y:S01]  /*11b10*/  HMMA.16816.F32 R104, R4, R34, R104 ;  /* 0x000000220468723c */ /* 0x000fe20000001868 */
[----:B------:R-:W-:Y:S02]  /*11b20*/  LDSM.16.MT88.4 R168, [R200+0x19800] ;  /* 0x01980000c8a8783b */ /* 0x000fe40000004200 */
[----:B------:R-:W-:-:S04]  /*11b30*/  LOP3.LUT R32, R32, 0xff, RZ, 0xc0, !PT ;  /* 0x000000ff20207812 */ /* 0x000fc800078ec0ff */
[----:B------:R-:W-:Y:S01]  /*11b40*/  PRMT R19, R32, 0x5410, R19 ;  /* 0x0000541020137816 */ /* 0x000fe20000000013 */
[C---:B----4-:R-:W-:Y:S01]  /*11b50*/  HMMA.16816.F32 R116, R4.reuse, R24, R116 ;  /* 0x000000180474723c */ /* 0x050fe20000001874 */
[----:B------:R-:W-:Y:S07]  /*11b60*/  LDSM.16.MT88.4 R32, [R201+0x1b800] ;  /* 0x01b80000c920783b */ /* 0x000fee0000004200 */
[C---:B------:R-:W-:Y:S01]  /*11b70*/  HMMA.16816.F32 R120, R4.reuse, R26, R120 ;  /* 0x0000001a0478723c */ /* 0x040fe20000001878 */
[----:B------:R-:W2:Y:S07]  /*11b80*/  LDSM.16.MT88.4 R24, [R202+0x19800] ;  /* 0x01980000ca18783b */ /* 0x000eae0000004200 */
[----:B------:R-:W-:Y:S07]  /*11b90*/  HMMA.16816.F32 R128, R4, R22, R128 ;  /* 0x000000160480723c */ /* 0x000fee0000001880 */
[----:B------:R-:W-:-:S02]  /*11ba0*/  SHF.R.U32.HI R6, RZ, 0x10, R20 ;  /* 0x00000010ff067819 */ /* 0x000fc40000011614 */
[C---:B------:R-:W-:Y:S02]  /*11bb0*/  LOP3.LUT R4, R20.reuse, 0xffff, RZ, 0xc0, !PT ;  /* 0x0000ffff14047812 */ /* 0x040fe400078ec0ff */
[----:B------:R-:W-:Y:S02]  /*11bc0*/  LOP3.LUT R7, R20, 0xff, RZ, 0xc0, !PT ;  /* 0x000000ff14077812 */ /* 0x000fe400078ec0ff */
[----:B------:R-:W-:Y:S02]  /*11bd0*/  SHF.R.U32.HI R5, RZ, 0x18, R20 ;  /* 0x00000018ff057819 */ /* 0x000fe40000011614 */
[----:B------:R-:W-:Y:S01]  /*11be0*/  LOP3.LUT R6, R6, 0xff, RZ, 0xc0, !PT ;  /* 0x000000ff06067812 */ /* 0x000fe200078ec0ff */
[----:B------:R-:W3:Y:S01]  /*11bf0*/  LDSM.16.MT88.4 R20, [R201+0x19800] ;  /* 0x01980000c914783b */ /* 0x000ee20000004200 */
[----:B------:R-:W-:Y:S02]  /*11c00*/  SHF.R.U32.HI R4, RZ, 0x8, R4 ;  /* 0x00000008ff047819 */ /* 0x000fe40000011604 */
[----:B------:R-:W-:Y:S01]  /*11c10*/  PRMT R5, R6, 0x5410, R5 ;  /* 0x0000541006057816 */ /* 0x000fe20000000005 */
[--C-:B------:R-:W-:Y:S01]  /*11c20*/  HSET2.LE.AND R6, R18, R167.reuse, PT ;  /* 0x000000a712067233 */ /* 0x100fe20003803000 */
[----:B------:R-:W-:Y:S01]  /*11c30*/  PRMT R4, R7, 0x5410, R4 ;  /* 0x0000541007047816 */ /* 0x000fe20000000004 */
[----:B------:R-:W-:-:S02]  /*11c40*/  HSET2.LE.AND R7, R19, R167, PT ;  /* 0x000000a713077233 */ /* 0x000fc40003803000 */
[--C-:B------:R-:W-:Y:S01]  /*11c50*/  HSET2.LE.AND R5, R5, R167.reuse, PT ;  /* 0x000000a705057233 */ /* 0x100fe20003803000 */
[----:B------:R-:W-:Y:S01]  /*11c60*/  LOP3.LUT R6, R6, R165, RZ, 0xc0, !PT ;  /* 0x000000a506067212 */ /* 0x000fe200078ec0ff */
[----:B------:R-:W-:Y:S01]  /*11c70*/  HSET2.LE.AND R4, R4, R167, PT ;  /* 0x000000a704047233 */ /* 0x000fe20003803000 */
[----:B------:R-:W-:Y:S02]  /*11c80*/  LOP3.LUT R7, R7, R164, RZ, 0xc0, !PT ;  /* 0x000000a407077212 */ /* 0x000fe400078ec0ff */
[----:B------:R-:W-:Y:S02]  /*11c90*/  LOP3.LUT R5, R5, R166, RZ, 0xc0, !PT ;  /* 0x000000a605057212 */ /* 0x000fe400078ec0ff */
[----:B------:R-:W4:Y:S01]  /*11ca0*/  LDSM.16.MT88.4 R164, [R202+0x1b800] ;  /* 0x01b80000caa4783b */ /* 0x000f220000004200 */
[----:B------:R-:W-:-:S03]  /*11cb0*/  LOP3.LUT R4, R4, R172, RZ, 0xc0, !PT ;  /* 0x000000ac04047212 */ /* 0x000fc600078ec0ff */
[----:B------:R-:W4:Y:S04]  /*11cc0*/  LDSM.16.MT88.4 R172, [R204+0x1b800] ;  /* 0x01b80000ccac783b */ /* 0x000f280000004200 */
        /* <DEDUP_REMOVED lines=28> */
[----:B------:R-:W-:Y:S01]  /*11e90*/  IADD3 R166, P1, R16, -0x180, RZ ;  /* 0xfffffe8010a67810 */ /* 0x000fe20007f3e0ff */
[----:B------:R-:W-:Y:S01]  /*11ea0*/  FADD.FTZ R167, R0, R230 ;  /* 0x000000e600a77221 */ /* 0x000fe20000010000 */
[----:B----4-:R-:W-:Y:S02]  /*11eb0*/  HMMA.16816.F32 R76, R4, R24, R76 ;  /* 0x00000018044c723c */ /* 0x010fe4000000184c */
[----:B------:R-:W-:-:S05]  /*11ec0*/  IADD3.X R0, R17, -0x1, RZ, P1, !PT ;  /* 0xffffffff11007810 */ /* 0x000fca0000ffe4ff */
[----:B------:R3:W-:Y:S01]  /*11ed0*/  STL [R1+0x48], R0 ;  /* 0x0000480001007387 */ /* 0x0007e20000100800 */
[C---:B------:R-:W-:Y:S08]  /*11ee0*/  HMMA.16816.F32 R80, R4.reuse, R26, R80 ;  /* 0x0000001a0450723c */ /* 0x040ff00000001850 */
[C---:B------:R-:W-:Y:S08]  /*11ef0*/  HMMA.16816.F32 R84, R4.reuse, R172, R84 ;  /* 0x000000ac0454723c */ /* 0x040ff00000001854 */
[C---:B------:R-:W-:Y:S08]  /*11f00*/  HMMA.16816.F32 R88, R4.reuse, R174, R88 ;  /* 0x000000ae0458723c */ /* 0x040ff00000001858 */
[C---:B------:R-:W-:Y:S08]  /*11f10*/  HMMA.16816.F32 R92, R4.reuse, R168, R92 ;  /* 0x000000a8045c723c */ /* 0x040ff0000000185c */
[C---:B------:R-:W-:Y:S08]  /*11f20*/  HMMA.16816.F32 R96, R4.reuse, R170, R96 ;  /* 0x000000aa0460723c */ /* 0x040ff00000001860 */
[C---:B------:R-:W-:Y:S07]  /*11f30*/  HMMA.16816.F32 R100, R4.reuse, R164, R100 ;  /* 0x000000a40464723c */ /* 0x040fee0000001864 */
[----:B------:R-:W-:Y:S01]  /*11f40*/  FADD.FTZ R165, R11, R231 ;  /* 0x000000e70ba57221 */ /* 0x000fe20000010000 */
[C---:B------:R-:W-:Y:S08]  /*11f50*/  HMMA.16816.F32 R108, R4.reuse, R32, R108 ;  /* 0x00000020046c723c */ /* 0x040ff0000000186c */
[C---:B------:R-:W-:Y:S08]  /*11f60*/  HMMA.16816.F32 R112, R4.reuse, R34, R112 ;  /* 0x000000220470723c */ /* 0x040ff00000001870 */
[C---:B-1----:R-:W-:Y:S08]  /*11f70*/  HMMA.16816.F32 R116, R4.reuse, R28, R116 ;  /* 0x0000001c0474723c */ /* 0x042ff00000001874 */
[C---:B------:R-:W-:Y:S08]  /*11f80*/  HMMA.16816.F32 R120, R4.reuse, R30, R120 ;  /* 0x0000001e0478723c */ /* 0x040ff00000001878 */
[C---:B--2---:R-:W-:Y:S08]  /*11f90*/  HMMA.16816.F32 R124, R4.reuse, R20, R124 ;  /* 0x00000014047c723c */ /* 0x044ff0000000187c */
[----:B------:R-:W-:Y:S01]  /*11fa0*/  HMMA.16816.F32 R128, R4, R22, R128 ;  /* 0x000000160480723c */ /* 0x000fe20000001880 */
[----:B------:R-:W-:Y:S11]  /*11fb0*/  @P0 BRA `(.L_x_890) ;  /* 0x0000001000000947 */ /* 0x000ff60003800000 */
.L_x_883:
[----:B---3--:R-:W-:-:S12]  /*11fc0*/  UIADD3 UR29, UR31, -0x1, URZ ;  /* 0xffffffff1f1d7890 */ /* 0x008fd8000fffe03f */
.L_x_890:
[----:B---3--:R-:W-:-:S13]  /*11fd0*/  ISETP.LE.AND P0, PT, RZ, UR29, PT ;  /* 0x0000001dff007c0c */ /* 0x008fda000bf03270 */
[----:B------:R-:W-:Y:S05]  /*11fe0*/  @!P0 BRA `(.L_x_891) ;  /* 0x00005b9000008947 */ /* 0x000fea0003800000 */
[----:B------:R-:W2:Y:S01]  /*11ff0*/  LDL.64 R20, [R1] ;  /* 0x0000000001147983 */ /* 0x000ea20000100a00 */
[----:B------:R-:W-:Y:S01]  /*12000*/  USHF.R.S32.HI UR31, URZ, 0x1f, UR23 ;  /* 0x0000001f3f1f7899 */ /* 0x000fe20008011417 */
[----:B------:R-:W-:Y:S01]  /*12010*/  IMAD.U32 R4, RZ, RZ, UR23 ;  /* 0x00000017ff047e24 */ /* 0x000fe2000f8e00ff */
[----:B------:R-:W-:Y:S01]  /*12020*/  ULDC.64 UR4, c[0x0][0x1b0] ;  /* 0x00006c0000047ab9 */ /* 0x000fe20000000a00 */
[----:B------:R-:W1:Y:S01]  /*12030*/  S2R R6, SR_TID.X ;  /* 0x0000000000067919 */ /* 0x000e620000002100 */
[----:B------:R-:W-:Y:S01]  /*12040*/  UIMAD UR4, UR31, UR4, URZ ;  /* 0x000000041f0472a4 */ /* 0x000fe2000f8e023f */
[----:B------:R-:W-:Y:S01]  /*12050*/  IMAD.U32 R0, RZ, RZ, UR23 ;  /* 0x00000017ff007e24 */ /* 0x000fe2000f8e00ff */
[----:B------:R-:W-:Y:S01]  /*12060*/  UMOV UR34, 0x6 ;  /* 0x0000000600227882 */ /* 0x000fe20000000000 */
[----:B-----5:R-:W-:Y:S01]  /*12070*/  IMAD.MOV.U32 R164, RZ, RZ, R3 ;  /* 0x000000ffffa47224 */ /* 0x020fe200078e0003 */
[----:B------:R-:W-:Y:S01]  /*12080*/  ULDC.64 UR6, c[0x0][0x1a0] ;  /* 0x0000680000067ab9 */ /* 0x000fe20000000a00 */
[----:B------:R-:W-:Y:S01]  /*12090*/  ISETP.GE.AND P2, PT, R247, c[0x0][0x220], PT ;  /* 0x00008800f7007a0c */ /* 0x000fe20003f46270 */
[----:B------:R-:W-:Y:S01]  /*120a0*/  USHF.L.U64.HI UR7, UR6, UR34, UR7 ;  /* 0x0000002206077299 */ /* 0x000fe20008010207 */
[----:B------:R-:W-:Y:S01]  /*120b0*/  PRMT R252, R243, 0x7054, R243 ;  /* 0x00007054f3fc7816 */ /* 0x000fe200000000f3 */
[----:B------:R-:W-:-:S02]  /*120c0*/  UIMAD UR34, UR23, UR5, UR4 ;  /* 0x00000005172272a4 */ /* 0x000fc4000f8e0204 */
[----:B------:R-:W-:Y:S02]  /*120d0*/  USHF.L.U32 UR6, UR6, 0x6, URZ ;  /* 0x0000000606067899 */ /* 0x000fe4000800063f */
[----:B------:R-:W-:Y:S02]  /*120e0*/  ULDC.64 UR4, c[0x0][0x1b8] ;  /* 0x00006e0000047ab9 */ /* 0x000fe40000000a00 */
[----:B------:R-:W-:-:S04]  /*120f0*/  UIMAD UR4, UR31, UR4, URZ ;  /* 0x000000041f0472a4 */ /* 0x000fc8000f8e023f */
[----:B------:R-:W-:Y:S02]  /*12100*/  UIMAD UR4, UR23, UR5, UR4 ;  /* 0x00000005170472a4 */ /* 0x000fe4000f8e0204 */
[----:B------:R-:W-:Y:S02]  /*12110*/  UIADD3 UR23, UR29, -0x1, URZ ;  /* 0xffffffff1d177890 */ /* 0x000fe4000fffe03f */
[----:B------:R-:W-:Y:S01]  /*12120*/  ULDC UR5, c[0x0][0x228] ;  /* 0x00008a0000057ab9 */ /* 0x000fe20000000800 */
[----:B-1----:R-:W-:Y:S01]  /*12130*/  SHF.R.S32.HI R5, RZ, 0x1f, R6 ;  /* 0x0000001fff057819 */ /* 0x002fe20000011406 */
[----:B------:R-:W-:Y:S01]  /*12140*/  USHF.L.U32 UR5, UR5, 0x3, URZ ;  /* 0x0000000305057899 */ /* 0x000fe2000800063f */
[--C-:B--2---:R-:W-:Y:S01]  /*12150*/  SHF.R.S32.HI R17, RZ, 0x1f, R20.reuse ;  /* 0x0000001fff117819 */ /* 0x104fe20000011414 */
[----:B------:R-:W-:Y:S01]  /*12160*/  IMAD.MOV.U32 R16, RZ, RZ, R20 ;  /* 0x000000ffff107224 */ /* 0x000fe200078e0014 */
[----:B------:R-:W-:-:S03]  /*12170*/  ISETP.GE.AND P3, PT, R20, c[0x0][0x220], PT ;  /* 0x0000880014007a0c */ /* 0x000fc60003f66270 */
[----:B------:R-:W-:Y:S01]  /*12180*/  IMAD.WIDE.U32 R18, R4, c[0x0][0x1b0], R16 ;  /* 0x00006c0004127a25 */ /* 0x000fe200078e0010 */
[----:B------:R-:W-:-:S03]  /*12190*/  LEA.HI R4, R5, R6, RZ, 0x3 ;  /* 0x0000000605047211 */ /* 0x000fc600078f18ff */
[----:B------:R-:W-:Y:S01]  /*121a0*/  IMAD.U32 R6, RZ, RZ, UR34 ;  /* 0x00000022ff067e24 */ /* 0x000fe2000f8e00ff */
[----:B------:R-:W-:Y:S01]  /*121b0*/  IADD3 R7, P1, R18, UR28, RZ ;  /* 0x0000001c12077c10 */ /* 0x000fe2000ff3e0ff */
[----:B------:R-:W-:Y:S01]  /*121c0*/  IMAD.WIDE.U32 R16, R0, c[0x0][0x1b8], R16 ;  /* 0x00006e0000107a25 */ /* 0x000fe200078e0010 */
[----:B------:R-:W-:Y:S01]  /*121d0*/  SHF.R.S32.HI R4, RZ, 0x3, R4 ;  /* 0x00000003ff047819 */ /* 0x000fe20000011404 */
[----:B------:R-:W-:Y:S01]  /*121e0*/  USHF.L.U32 UR28, UR5, 0x1, URZ ;  /* 0x00000001051c7899 */ /* 0x000fe2000800063f */
[----:B------:R-:W-:Y:S01]  /*121f0*/  IADD3.X R6, R6, UR26, R19, P1, !PT ;  /* 0x0000001a06067c10 */ /* 0x000fe20008ffe413 */
[----:B------:R-:W-:Y:S01]  /*12200*/  IMAD.U32 R0, RZ, RZ, UR4 ;  /* 0x00000004ff007e24 */ /* 0x000fe2000f8e00ff */
[C---:B------:R-:W-:Y:S02]  /*12210*/  LEA R11, P1, R7.reuse, c[0x0][0x168], 0x1 ;  /* 0x00005a00070b7a11 */ /* 0x040fe400078208ff */
[----:B------:R-:W-:Y:S01]  /*12220*/  IADD3 R5, P0, R16, UR30, RZ ;  /* 0x0000001e10057c10 */ /* 0x000fe2000ff1e0ff */
[----:B------:R-:W-:Y:S01]  /*12230*/  UMOV UR30, URZ ;  /* 0x0000003f001e7c82 */ /* 0x000fe20008000000 */
[----:B------:R-:W-:Y:S01]  /*12240*/  LEA.HI.X R6, R7, c[0x0][0x16c], R6, 0x1, P1 ;  /* 0x00005b0007067a11 */ /* 0x000fe200008f0c06 */
[----:B------:R1:W-:Y:S01]  /*12250*/  STL [R1+0x1c], R11 ;  /* 0x00001c0b01007387 */ /* 0x0003e20000100800 */
[----:B------:R-:W-:Y:S01]  /*12260*/  IADD3.X R0, R0, UR27, R17, P0, !PT ;  /* 0x0000001b00007c10 */ /* 0x000fe200087fe411 */
[----:B------:R-:W-:-:S02]  /*12270*/  USHF.R.S32.HI UR27, URZ, 0x1f, UR5 ;  /* 0x0000001f3f1b7899 */ /* 0x000fc40008011405 */
[----:B------:R2:W-:Y:S02]  /*12280*/  STL [R1+0x18], R6 ;  /* 0x0000180601007387 */ /* 0x0005e40000100800 */
[----:B------:R-:W-:Y:S01]  /*12290*/  USHF.L.U64.HI UR27, UR5, 0x1, UR27 ;  /* 0x00000001051b7899 */ /* 0x000fe2000801021b */
[----:B-1----:R-:W-:Y:S02]  /*122a0*/  LEA R11, P0, R5, c[0x0][0x170], 0x1 ;  /* 0x00005c00050b7a11 */ /* 0x002fe400078008ff */
[----:B--2---:R-:W-:-:S03]  /*122b0*/  IADD3 R6, P1, R4, 0x20, RZ ;  /* 0x0000002004067810 */ /* 0x004fc60007f3e0ff */
[----:B------:R-:W-:Y:S01]  /*122c0*/  STL [R1+0x14], R11 ;  /* 0x0000140b01007387 */ /* 0x000fe20000100800 */
[----:B------:R-:W-:Y:S02]  /*122d0*/  SHF.R.S32.HI R4, RZ, 0x1f, R4 ;  /* 0x0000001fff047819 */ /* 0x000fe40000011404 */
[----:B------:R-:W-:Y:S01]  /*122e0*/  LEA.HI.X R5, R5, c[0x0][0x174], R0, 0x1, P0 ;  /* 0x00005d0005057a11 */ /* 0x000fe200000f0c00 */
[----:B------:R-:W-:Y:S01]  /*122f0*/  IMAD.MOV.U32 R0, RZ, RZ, R2 ;  /* 0x000000ffff007224 */ /* 0x000fe200078e0002 */
[----:B------:R-:W-:Y:S01]  /*12300*/  ISETP.GE.AND P0, PT, R245, c[0x0][0x220], PT ;  /* 0x00008800f5007a0c */ /* 0x000fe20003f06270 */
[----:B------:R-:W-:Y:S02]  /*12310*/  IMAD.WIDE.U32 R2, R9, -0x326172a9, RZ ;  /* 0xcd9e8d5709027825 */ /* 0x000fe400078e00ff */
[----:B------:R1:W-:Y:S02]  /*12320*/  STL [R1+0x10], R5 ;  /* 0x0000100501007387 */ /* 0x0003e40000100800 */
[----:B------:R-:W-:Y:S01]  /*12330*/  IMAD.X R7, RZ, RZ, R4, P1 ;  /* 0x000000ffff077224 */ /* 0x000fe200008e0604 */
[----:B------:R-:W-:-:S02]  /*12340*/  LOP3.LUT R10, R3, R10, RZ, 0x3c, !PT ;  /* 0x0000000a030a7212 */ /* 0x000fc400078e3cff */
[----:B------:R-:W-:Y:S02]  /*12350*/  ISETP.GE.AND P1, PT, R246, c[0x0][0x220], PT ;  /* 0x00008800f6007a0c */ /* 0x000fe40003f26270 */
[----:B------:R2:W-:Y:S04]  /*12360*/  STL.64 [R1+0x40], R6 ;  /* 0x0000400601007387 */ /* 0x0005e80000100a00 */
[----:B------:R3:W-:Y:S01]  /*12370*/  STL.64 [R1+0x28], R2 ;  /* 0x0000280201007387 */ /* 0x0007e20000100a00 */
[----:B-1----:R-:W-:-:S04]  /*12380*/  IMAD.WIDE.U32 R4, R10, -0x2daee0ad, RZ ;  /* 0xd2511f530a047825 */ /* 0x002fc800078e00ff */
[----:B--2---:R-:W-:-:S04]  /*12390*/  IMAD.WIDE.U32 R6, R8, -0x2daee0ad, RZ ;  /* 0xd2511f5308067825 */ /* 0x004fc800078e00ff */
[----:B---3--:R-:W-:Y:S01]  /*123a0*/  IMAD.MOV.U32 R2, RZ, RZ, R12 ;  /* 0x000000ffff027224 */ /* 0x008fe200078e000c */
[----:B------:R1:W-:Y:S01]  /*123b0*/  STL.64 [R1+0x30], R6 ;  /* 0x0000300601007387 */ /* 0x0003e20000100a00 */
[----:B------:R-:W-:-:S05]  /*123c0*/  IMAD.MOV.U32 R3, RZ, RZ, R15 ;  /* 0x000000ffff037224 */ /* 0x000fca00078e000f */
[----:B------:R1:W-:Y:S04]  /*123d0*/  STL.64 [R1+0x38], R2 ;  /* 0x0000380201007387 */ /* 0x0003e80000100a00 */
[----:B------:R1:W-:Y:S01]  /*123e0*/  STL.64 [R1+0x20], R4 ;  /* 0x0000200401007387 */ /* 0x0003e20000100a00 */
[----:B------:R-:W-:Y:S05]  /*123f0*/  BRA `(.L_x_892) ;  /* 0x000003b000007947 */ /* 0x000fea0003800000 */
.L_x_894:
        /* <DEDUP_REMOVED lines=11> */
[----:B------:R-:W-:Y:S02]  /*124b0*/  @!P3 LEA R176, P6, R168, c[0x0][0x168], 0x1 ;  /* 0x00005a00a8b0ba11 */ /* 0x000fe400078c08ff */
[----:B------:R-:W-:Y:S02]  /*124c0*/  LEA.HI.X R166, R2, R251, R166, 0x6, P4 ;  /* 0x000000fb02a67211 */ /* 0x000fe400020f34a6 */
[C---:B------:R-:W-:Y:S02]  /*124d0*/  IADD3 R3, P5, R168.reuse, UR17, RZ ;  /* 0x00000011a8037c10 */ /* 0x040fe4000ffbe0ff */
[----:B------:R-:W-:Y:S02]  /*124e0*/  @!P3 LEA.HI.X R177, R168, c[0x0][0x16c], R166, 0x1, P6 ;  /* 0x00005b00a8b1ba11 */ /* 0x000fe400030f0ca6 */
[C---:B------:R-:W-:Y:S02]  /*124f0*/  @!P3 LEA R174, P4, R3.reuse, c[0x0][0x168], 0x1 ;  /* 0x00005a0003aeba11 */ /* 0x040fe400078808ff */
[----:B------:R-:W-:Y:S01]  /*12500*/  IADD3.X R2, R166, UR16, RZ, P5, !PT ;  /* 0x00000010a6027c10 */ /* 0x000fe2000affe4ff */
        /* <DEDUP_REMOVED lines=42> */
.L_x_892:
[----:B-1----:R-:W2:Y:S01]  /*127b0*/  LDL.64 R6, [R1+0x38] ;  /* 0x0000380001067983 */ /* 0x002ea20000100a00 */
[----:B------:R-:W-:Y:S01]  /*127c0*/  UIADD3 UR26, -UR30, UR29, URZ ;  /* 0x0000001d1e1a7290 */ /* 0x000fe2000fffe13f */
[----:B------:R-:W-:Y:S04]  /*127d0*/  DEPBAR.LE SB0, 0x0 ;  /* 0x000080000000791a */ /* 0x000fe80000000000 */
[----:B------:R-:W3:Y:S01]  /*127e0*/  LDL R18, [R1+0x10] ;  /* 0x0000100001127983 */ /* 0x000ee20000100800 */
[----:B------:R-:W-:Y:S01]  /*127f0*/  IMAD.U32 R5, RZ, RZ, UR26 ;  /* 0x0000001aff057e24 */ /* 0x000fe2000f8e00ff */
[----:B------:R-:W-:Y:S01]  /*12800*/  USHF.R.S32.HI UR5, URZ, 0x1f, UR26 ;  /* 0x0000001f3f057899 */ /* 0x000fe2000801141a */
[----:B------:R-:W-:Y:S01]  /*12810*/  IMAD.U32 R4, RZ, RZ, UR26 ;  /* 0x0000001aff047e24 */ /* 0x000fe2000f8e00ff */
[----:B------:R-:W4:Y:S01]  /*12820*/  LDL R14, [R1+0x14] ;  /* 0x00001400010e7983 */ /* 0x000f220000100800 */
[----:B------:R-:W-:Y:S01]  /*12830*/  UIMAD UR4, UR7, UR26, URZ ;  /* 0x0000001a070472a4 */ /* 0x000fe2000f8e023f */
[----:B------:R-:W-:Y:S01]  /*12840*/  IMAD.U32 R3, RZ, RZ, UR26 ;  /* 0x0000001aff037e24 */ /* 0x000fe2000f8e00ff */
[----:B------:R-:W-:Y:S01]  /*12850*/  UIADD3 UR31, UR23, -UR30, URZ ;  /* 0x8000001e171f7290 */ /* 0x000fe2000fffe03f */
[----:B------:R1:W-:Y:S01]  /*12860*/  STL.64 [R1+0x58], R38 ;  /* 0x0000582601007387 */ /* 0x0003e20000100a00 */
[----:B------:R-:W-:Y:S01]  /*12870*/  IMAD.U32 R2, RZ, RZ, UR6 ;  /* 0x00000006ff027e24 */ /* 0x000fe2000f8e00ff */
[----:B------:R-:W-:Y:S02]  /*12880*/  UIMAD UR4, UR5, UR6, UR4 ;  /* 0x00000006050472a4 */ /* 0x000fe4000f8e0204 */
[----:B------:R-:W-:Y:S01]  /*12890*/  BAR.SYNC.DEFER_BLOCKING 0x0 ;  /* 0x0000000000007b1d */ /* 0x000fe20000010000 */
[----:B------:R-:W-:Y:S05]  /*128a0*/  UISETP.GE.AND UP0, UPT, UR26, 0x1, UPT ;  /* 0x000000011a00788c */ /* 0x000fea000bf06270 */
[----:B------:R-:W-:Y:S04]  /*128b0*/  @P3 STS.128 [R244+0x18000], RZ ;  /* 0x018000fff4003388 */ /* 0x000fe80000000c00 */
[----:B-1----:R-:W2:Y:S04]  /*128c0*/  LDL.64 R38, [R1+0x8] ;  /* 0x0000080001267983 */ /* 0x002ea80000100a00 */
[----:B------:R1:W-:Y:S04]  /*128d0*/  STL.64 [R1+0x50], R36 ;  /* 0x0000502401007387 */ /* 0x0003e80000100a00 */
[----:B-1----:R-:W2:Y:S02]  /*128e0*/  LDL.64 R36, [R1+0x40] ;  /* 0x0000400001247983 */ /* 0x002ea40000100a00 */
[----:B--2---:R-:W-:Y:S01]  /*128f0*/  LEA R12, P5, R3, R36, 0x6 ;  /* 0x00000024030c7211 */ /* 0x004fe200078a30ff */
[----:B------:R-:W-:Y:S01]  /*12900*/  IMAD.WIDE.U32 R8, R2, UR26, R6 ;  /* 0x0000001a02087c25 */ /* 0x000fe2000f8e0006 */
[----:B------:R-:W-:Y:S03]  /*12910*/  LEA R10, P4, R5, R38, 0x6 ;  /* 0x00000026050a7211 */ /* 0x000fe600078830ff */
[----:B------:R-:W-:Y:S01]  /*12920*/  IMAD.U32 R2, RZ, RZ, UR26 ;  /* 0x0000001aff027e24 */ /* 0x000fe2000f8e00ff */
[----:B------:R-:W-:Y:S02]  /*12930*/  LEA.HI.X.SX32 R11, R4, R39, 0x6, P4 ;  /* 0x00000027040b7211 */ /* 0x000fe400020f36ff */
[----:B------:R-:W-:Y:S02]  /*12940*/  @!P3 LEA R6, P4, R8, c[0x0][0x170], 0x1 ;  /* 0x00005c000806ba11 */ /* 0x000fe400078808ff */
[----:B------:R-:W-:Y:S01]  /*12950*/  LEA.HI.X.SX32 R13, R2, R37, 0x6, P5 ;  /* 0x00000025020d7211 */ /* 0x000fe200028f36ff */
[----:B------:R-:W-:Y:S01]  /*12960*/  IMAD R4, R11, c[0x0][0x1a0], RZ ;  /* 0x000068000b047a24 */ /* 0x000fe200078e02ff */
[----:B------:R-:W-:Y:S02]  /*12970*/  IADD3 R2, R9, UR4, RZ ;  /* 0x0000000409027c10 */ /* 0x000fe4000fffe0ff */
[----:B------:R-:W-:Y:S01]  /*12980*/  @!P3 IADD3 R5, P5, R8, UR19, RZ ;  /* 0x000000130805bc10 */ /* 0x000fe2000ffbe0ff */
[----:B------:R-:W-:Y:S01]  /*12990*/  IMAD R4, R10, c[0x0][0x1a4], R4 ;  /* 0x000069000a047a24 */ /* 0x000fe200078e0204 */
[----:B------:R-:W-:Y:S01]  /*129a0*/  @!P3 LEA.HI.X R7, R8, c[0x0][0x174], R2, 0x1, P4 ;  /* 0x00005d000807ba11 */ /* 0x000fe200020f0c02 */
[----:B------:R-:W-:Y:S01]  /*129b0*/  IMAD.WIDE.U32 R10, R10, c[0x0][0x1a0], RZ ;  /* 0x000068000a0a7a25 */ /* 0x000fe200078e00ff */
[----:B------:R-:W-:Y:S03]  /*129c0*/  @!P3 IADD3.X R2, R2, UR18, RZ, P5, !PT ;  /* 0x000000120202bc10 */ /* 0x000fe6000affe4ff */
[----:B------:R-:W-:Y:S01]  /*129d0*/  @!PT LDS RZ, [RZ] ;  /* 0x00000000fffff984 */ /* 0x000fe20000000800 */
[----:B------:R-:W-:Y:S01]  /*129e0*/  @!PT LDS RZ, [RZ] ;  /* 0x00000000fffff984 */ /* 0x000fe20000000800 */
[----:B------:R-:W-:Y:S01]  /*129f0*/  @!PT LDS RZ, [RZ] ;  /* 0x00000000fffff984 */ /* 0x000fe20000000800 */
[----:B------:R1:W-:Y:S01]  /*12a00*/  @!P3 LDGSTS.E.BYPASS.LTC128B.128 [R244+0x18000], [R6.64] ;  /* 0x1800000006f4bfae */ /* 0x0003e2000b901d58 */
[----:B------:R-:W-:Y:S01]  /*12a10*/  IADD3 R4, R11, R4, RZ ;  /* 0x000000040b047210 */ /* 0x000fe20007ffe0ff */
[----:B------:R-:W-:Y:S01]  /*12a20*/  IMAD R3, R13, c[0x0][0x1a0], RZ ;  /* 0x000068000d037a24 */ /* 0x000fe200078e02ff */
[----:B----4-:R-:W-:Y:S01]  /*12a30*/  LEA R16, P6, R10, R14, 0x1 ;  /* 0x0000000e0a107211 */ /* 0x010fe200078c08ff */
[----:B------:R-:W-:Y:S01]  /*12a40*/  @P2 STS.128 [R244+0x1a000], RZ ;  /* 0x01a000fff4002388 */ /* 0x000fe20000000c00 */
[----:B------:R-:W-:Y:S02]  /*12a50*/  IMAD.WIDE.U32 R8, R12, c[0x0][0x1a0], RZ ;  /* 0x000068000c087a25 */ /* 0x000fe400078e00ff */
[----:B---3--:R-:W-:Y:S02]  /*12a60*/  LEA.HI.X R17, R10, R18, R4, 0x1, P6 ;  /* 0x000000120a117211 */ /* 0x008fe400030f0c04 */
[----:B------:R-:W-:Y:S01]  /*12a70*/  IMAD R3, R12, c[0x0][0x1a4], R3 ;  /* 0x000069000c037a24 */ /* 0x000fe200078e0203 */
[----:B------:R-:W-:Y:S02]  /*12a80*/  @!P3 LEA R12, P4, R5, c[0x0][0x170], 0x1 ;  /* 0x00005c00050cba11 */ /* 0x000fe400078808ff */
[----:B------:R-:W-:Y:S01]  /*12a90*/  @!PT LDS RZ, [RZ] ;  /* 0x00000000fffff984 */ /* 0x000fe20000000800 */
[----:B------:R-:W-:Y:S01]  /*12aa0*/  @!PT LDS RZ, [RZ] ;  /* 0x00000000fffff984 */ /* 0x000fe20000000800 */
[----:B------:R-:W-:Y:S01]  /*12ab0*/  @!PT LDS RZ, [RZ] ;  /* 0x00000000fffff984 */ /* 0x000fe20000000800 */
[----:B------:R2:W-:Y:S01]  /*12ac0*/  @!P2 LDGSTS.E.BYPASS.LTC128B.128 [R244+0x1a000], [R16.64+0x80] ;  /* 0x1a00008010f4afae */ /* 0x0005e2000b901d58 */
[----:B------:R-:W-:Y:S01]  /*12ad0*/  IMAD.IADD R3, R9, 0x1, R3 ;  /* 0x0000000109037824 */ /* 0x000fe200078e0203 */
[----:B------:R-:W-:Y:S01]  /*12ae0*/  @!P3 LEA.HI.X R13, R5, c[0x0][0x174], R2, 0x1, P4 ;  /* 0x00005d00050dba11 */ /* 0x000fe200020f0c02 */
[----:B------:R-:W-:Y:S01]  /*12af0*/  IMAD.U32 R2, RZ, RZ, UR31 ;  /* 0x0000001fff027e24 */ /* 0x000fe2000f8e00ff */
[----:B------:R-:W-:Y:S01]  /*12b00*/  @P1 STS.128 [R244+0x1c000], RZ ;  /* 0x01c000fff4001388 */ /* 0x000fe20000000c00 */
[C---:B------:R-:W-:Y:S03]  /*12b10*/  LEA R14, P5, R8.reuse, R14, 0x1 ;  /* 0x0000000e080e7211 */ /* 0x040fe600078a08ff */
[----:B------:R-:W-:Y:S01]  /*12b20*/  @!PT LDS RZ, [RZ] ;  /* 0x00000000fffff984 */ /* 0x000fe20000000800 */
[----:B------:R-:W-:Y:S01]  /*12b30*/  @!PT LDS RZ, [RZ] ;  /* 0x00000000fffff984 */ /* 0x000fe20000000800 */
[----:B------:R-:W-:Y:S01]  /*12b40*/  @!PT LDS RZ, [RZ] ;  /* 0x00000000fffff984 */ /* 0x000fe20000000800 */
[----:B------:R2:W-:Y:S01]  /*12b50*/  @!P1 LDGSTS.E.BYPASS.LTC128B.128 [R244+0x1c000], [R16.64+0x100] ;  /* 0x1c00010010f49fae */ /* 0x0005e2000b901d58 */
[----:B------:R-:W-:Y:S01]  /*12b60*/  LEA.HI.X R15, R8, R18, R3, 0x1, P5 ;  /* 0x00000012080f7211 */ /* 0x000fe200028f0c03 */
[----:B------:R-:W-:Y:S02]  /*12b70*/  IMAD.U32 R3, RZ, RZ, UR31 ;  /* 0x0000001fff037e24 */ /* 0x000fe4000f8e00ff */
        /* <DEDUP_REMOVED lines=27> */
[----:B--2---:R-:W3:Y:S04]  /*12d30*/  LDSM.16.M88.4 R16, [R209+0x10800] ;  /* 0x01080000d110783b */ /* 0x004ee80000000200 */
[----:B------:R-:W2:Y:S04]  /*12d40*/  LDSM.16.M88.4 R24, [R209+0x11000] ;  /* 0x01100000d118783b */ /* 0x000ea80000000200 */
[----:B------:R-:W0:Y:S04]  /*12d50*/  LDGDEPBAR ;  /* 0x00000000000079af */ /* 0x000e280000000000 */
[----:B------:R-:W4:Y:S04]  /*12d60*/  LDSM.16.M88.4 R168, [R209+0x11800] ;  /* 0x01180000d1a8783b */ /* 0x000f280000000200 */
[----:B------:R-:W-:Y:S04]  /*12d70*/  LDSM.16.M88.4 R172, [R208] ;  /* 0x00000000d0ac783b */ /* 0x000fe80000000200 */
[----:B------:R-:W2:Y:S04]  /*12d80*/  LDSM.16.M88.4 R176, [R207] ;  /* 0x00000000cfb0783b */ /* 0x000ea80000000200 */
[----:B------:R-:W2:Y:S01]  /*12d90*/  LDSM.16.M88.4 R180, [R199] ;  /* 0x00000000c7b4783b */ /* 0x000ea20000000200 */
[C---:B-1----:R-:W-:Y:S08]  /*12da0*/  HMMA.16816.F32 R4, R32.reuse, R8, RZ ;  /* 0x000000082004723c */ /* 0x042ff000000018ff */
[C---:B------:R-:W-:Y:S08]  /*12db0*/  HMMA.16816.F32 R8, R32.reuse, R10, RZ ;  /* 0x0000000a2008723c */ /* 0x040ff000000018ff */
[C---:B---3--:R-:W-:Y:S08]  /*12dc0*/  HMMA.16816.F32 R12, R32.reuse, R16, RZ ;  /* 0x00000010200c723c */ /* 0x048ff000000018ff */
[C---:B------:R-:W-:Y:S08]  /*12dd0*/  HMMA.16816.F32 R16, R32.reuse, R18, RZ ;  /* 0x000000122010723c */ /* 0x040ff000000018ff */
[C---:B--2---:R-:W-:Y:S08]  /*12de0*/  HMMA.16816.F32 R20, R32.reuse, R24, RZ ;  /* 0x000000182014723c */ /* 0x044ff000000018ff */
[C---:B------:R-:W-:Y:S08]  /*12df0*/  HMMA.16816.F32 R24, R32.reuse, R26, RZ ;  /* 0x0000001a2018723c */ /* 0x040ff000000018ff */
[C---:B----4-:R-:W-:Y:S08]  /*12e00*/  HMMA.16816.F32 R28, R32.reuse, R168, RZ ;  /* 0x000000a8201c723c */ /* 0x050ff000000018ff */
[----:B------:R-:W-:Y:S01]  /*12e10*/  HMMA.16816.F32 R32, R32, R170, RZ ;  /* 0x000000aa2020723c */ /* 0x000fe200000018ff */
[----:B------:R-:W1:Y:S07]  /*12e20*/  LDSM.16.M88.4 R168, [R198] ;  /* 0x00000000c6a8783b */ /* 0x000e6e0000000200 */
[C---:B------:R-:W-:Y:S08]  /*12e30*/  HMMA.16816.F32 R4, R172.reuse, R176, R4 ;  /* 0x000000b0ac04723c */ /* 0x040ff00000001804 */
        /* <DEDUP_REMOVED lines=10> */
[----:B------:R-:W2:Y:S04]  /*12ee0*/  LDSM.16.M88.4 R172, [R203+0x10800] ;  /* 0x01080000cbac783b */ /* 0x000ea80000000200 */
[----:B------:R-:W3:Y:S03]  /*12ef0*/  LDSM.16.M88.4 R176, [R203+0x11000] ;  /* 0x01100000cbb0783b */ /* 0x000ee60000000200 */
[C---:B-1----:R-:W-:Y:S08]  /*12f00*/  HMMA.16816.F32 R4, R168.reuse, R180, R4 ;  /* 0x000000b4a804723c */ /* 0x042ff00000001804 */
[C---:B------:R-:W-:Y:S01]  /*12f10*/  HMMA.16816.F32 R8, R168.reuse, R182, R8 ;  /* 0x000000b6a808723c */ /* 0x040fe20000001808 */
[----:B------:R-:W1:Y:S07]  /*12f20*/  LDSM.16.M88.4 R180, [R203+0x11800] ;  /* 0x01180000cbb4783b */ /* 0x000e6e0000000200 */
[C---:B--2---:R-:W-:Y:S08]  /*12f30*/  HMMA.16816.F32 R12, R168.reuse, R172, R12 ;  /* 0x000000aca80c723c */ /* 0x044ff0000000180c */
[C---:B------:R-:W-:Y:S01]  /*12f40*/  HMMA.16816.F32 R16, R168.reuse, R174, R16 ;  /* 0x000000aea810723c */ /* 0x040fe20000001810 */
[----:B------:R-:W-:Y:S07]  /*12f50*/  LDSM.16.M88.4 R172, [R205] ;  /* 0x00000000cdac783b */ /* 0x000fee0000000200 */
[C---:B---3--:R-:W-:Y:S08]  /*12f60*/  HMMA.16816.F32 R20, R168.reuse, R176, R20 ;  /* 0x000000b0a814723c */ /* 0x048ff00000001814 */
[C---:B------:R-:W-:Y:S01]  /*12f70*/  HMMA.16816.F32 R24, R168.reuse, R178, R24 ;  /* 0x000000b2a818723c */ /* 0x040fe20000001818 */
[----:B------:R-:W2:Y:S07]  /*12f80*/  LDSM.16.M88.4 R176, [R196] ;  /* 0x00000000c4b0783b */ /* 0x000eae0000000200 */
[C---:B-1----:R-:W-:Y:S08]  /*12f90*/  HMMA.16816.F32 R28, R168.reuse, R180, R28 ;  /* 0x000000b4a81c723c */ /* 0x042ff0000000181c */
[----:B------:R-:W-:Y:S01]  /*12fa0*/  HMMA.16816.F32 R32, R168, R182, R32 ;  /* 0x000000b6a820723c */ /* 0x000fe20000001820 */
[----:B------:R-:W1:Y:S04]  /*12fb0*/  LDSM.16.M88.4 R168, [R196+0x800] ;  /* 0x00080000c4a8783b */ /* 0x000e680000000200 */
[----:B------:R-:W-:Y:S03]  /*12fc0*/  LDSM.16.M88.4 R180, [R196+0x1800] ;  /* 0x00180000c4b4783b */ /* 0x000fe60000000200 */
[C---:B--2---:R-:W-:Y:S08]  /*12fd0*/  HMMA.16816.F32 R4, R172.reuse, R176, R4 ;  /* 0x000000b0ac04723c */ /* 0x044ff00000001804 */
[C---:B------:R-:W-:Y:S01]  /*12fe0*/  HMMA.16816.F32 R8, R172.reuse, R178, R8 ;  /* 0x000000b2ac08723c */ /* 0x040fe20000001808 */
[----:B------:R-:W2:Y:S07]  /*12ff0*/  LDSM.16.M88.4 R176, [R196+0x1000] ;  /* 0x00100000c4b0783b */ /* 0x000eae0000000200 */
[C---:B-1----:R-:W-:Y:S08]  /*13000*/  HMMA.16816.F32 R12, R172.reuse, R168, R12 ;  /* 0x000000a8ac0c723c */ /* 0x042ff0000000180c */
        /* <DEDUP_REMOVED lines=8> */
[----:B------:R-:W-:Y:S03]  /*13090*/  LDSM.16.M88.4 R180, [R209+0x13800] ;  /* 0x01380000d1b4783b */ /* 0x000fe60000000200 */
[C---:B-1----:R-:W-:Y:S08]  /*130a0*/  HMMA.16816.F32 R4, R168.reuse, R176, R4 ;  /* 0x000000b0a804723c */ /* 0x042ff00000001804 */
[C---:B------:R-:W-:Y:S01]  /*130b0*/  HMMA.16816.F32 R8, R168.reuse, R178, R8 ;  /* 0x000000b2a808723c */ /* 0x040fe20000001808 */
[----:B------:R-:W1:Y:S07]  /*130c0*/  LDSM.16.M88.4 R176, [R209+0x13000] ;  /* 0x01300000d1b0783b */ /* 0x000e6e0000000200 */
[C---:B--2---:R-:W-:Y:S08]  /*130d0*/  HMMA.16816.F32 R12, R168.reuse, R172, R12 ;  /* 0x000000aca80c723c */ /* 0x044ff0000000180c */
[C---:B------:R-:W-:Y:S01]  /*130e0*/  HMMA.16816.F32 R16, R168.reuse, R174, R16 ;  /* 0x000000aea810723c */ /* 0x040fe20000001810 */
[----:B------:R-:W-:Y:S07]  /*130f0*/  LDSM.16.M88.4 R172, [R208+0x4000] ;  /* 0x00400000d0ac783b */ /* 0x000fee0000000200 */
[C---:B-1----:R-:W-:Y:S08]  /*13100*/  HMMA.16816.F32 R20, R168.reuse, R176, R20 ;  /* 0x000000b0a814723c */ /* 0x042ff00000001814 */
[C---:B------:R-:W-:Y:S01]  /*13110*/  HMMA.16816.F32 R24, R168.reuse, R178, R24 ;  /* 0x000000b2a818723c */ /* 0x040fe20000001818 */
[----:B------:R-:W1:Y:S07]  /*13120*/  LDSM.16.M88.4 R176, [R195] ;  /* 0x00000000c3b0783b */ /* 0x000e6e0000000200 */
[C---:B------:R-:W-:Y:S08]  /*13130*/  HMMA.16816.F32 R28, R168.reuse, R180, R28 ;  /* 0x000000b4a81c723c */ /* 0x040ff0000000181c */
[----:B------:R-:W-:Y:S01]  /*13140*/  HMMA.16816.F32 R32, R168, R182, R32 ;  /* 0x000000b6a820723c */ /* 0x000fe20000001820 */
[----:B------:R-:W2:Y:S04]  /*13150*/  LDSM.16.M88.4 R168, [R194] ;  /* 0x00000000c2a8783b */ /* 0x000ea80000000200 */
[----:B------:R-:W-:Y:S03]  /*13160*/  LDSM.16.M88.4 R180, [R192] ;  /* 0x00000000c0b4783b */ /* 0x000fe60000000200 */
[C---:B-1----:R-:W-:Y:S08]  /*13170*/  HMMA.16816.F32 R4, R172.reuse, R176, R4 ;  /* 0x000000b0ac04723c */ /* 0x042ff00000001804 */
[C---:B------:R-:W-:Y:S01]  /*13180*/  HMMA.16816.F32 R8, R172.reuse, R178, R8 ;  /* 0x000000b2ac08723c */ /* 0x040fe20000001808 */
[----:B------:R-:W1:Y:S07]  /*13190*/  LDSM.16.M88.4 R176, [R193] ;  /* 0x00000000c1b0783b */ /* 0x000e6e0000000200 */
[C---:B--2---:R-:W-:Y:S08]  /*131a0*/  HMMA.16816.F32 R12, R172.reuse, R168, R12 ;  /* 0x000000a8ac0c723c */ /* 0x044ff0000000180c */
        /* <DEDUP_REMOVED lines=125> */
[----:B------:R-:W3:Y:S03]  /*13980*/  LDSM.16.M88.4 R180, [R196+0x7000] ;  /* 0x00700000c4b4783b */ /* 0x000ee60000000200 */
[C---:B-1----:R-:W-:Y:S08]  /*13990*/  HMMA.16816.F32 R4, R172.reuse, R176, R4 ;  /* 0x000000b0ac04723c */ /* 0x042ff00000001804 */
[C---:B------:R-:W-:Y:S01]  /*139a0*/  HMMA.16816.F32 R8, R172.reuse, R178, R8 ;  /* 0x000000b2ac08723c */ /* 0x040fe20000001808 */
[----:B------:R-:W1:Y:S01]  /*139b0*/  LDSM.16.M88.4 R176, [R196+0x7800] ;  /* 0x00780000c4b0783b */ /* 0x000e620000000200 */
[----:B------:R-:W-:Y:S04]  /*139c0*/  DEPBAR.LE SB0, 0x0 ;  /* 0x000080000000791a */ /* 0x000fe80000000000 */
[----:B------:R-:W-:Y:S02]  /*139d0*/  BAR.SYNC.DEFER_BLOCKING 0x0 ;  /* 0x0000000000007b1d */ /* 0x000fe40000010000 */
[C---:B--2---:R-:W-:Y:S07]  /*139e0*/  HMMA.16816.F32 R12, R172.reuse, R168, R12 ;  /* 0x000000a8ac0c723c */ /* 0x044fee000000180c */
[----:B------:R-:W-:Y:S01]  /*139f0*/  IMAD.U32 R168, RZ, RZ, UR31 ;  /* 0x0000001fffa87e24 */ /* 0x000fe2000f8e00ff */
[C---:B------:R-:W-:Y:S01]  /*13a00*/  HMMA.16816.F32 R16, R172.reuse, R170, R16 ;  /* 0x000000aaac10723c */ /* 0x040fe20000001810 */
[----:B------:R-:W-:Y:S03]  /*13a10*/  MOV R169, UR31 ;  /* 0x0000001f00a97c02 */ /* 0x000fe60008000f00 */
[----:B------:R-:W-:Y:S03]  /*13a20*/  LEA R168, P4, R168, R36, 0x6 ;  /* 0x00000024a8a87211 */ /* 0x000fe600078830ff */
[----:B------:R-:W-:Y:S01]  /*13a30*/  LEA R170, P5, R2, R38, 0x6 ;  /* 0x0000002602aa7211 */ /* 0x000fe200078a30ff */
[C---:B---3--:R-:W-:Y:S04]  /*13a40*/  HMMA.16816.F32 R20, R172.reuse, R180, R20 ;  /* 0x000000b4ac14723c */ /* 0x048fe80000001814 */
[----:B------:R-:W-:Y:S02]  /*13a50*/  LEA.HI.X.SX32 R171, R169, R39, 0x6, P5 ;  /* 0x00000027a9ab7211 */ /* 0x000fe400028f36ff */
[----:B------:R-:W-:Y:S02]  /*13a60*/  LEA.HI.X.SX32 R169, R3, R37, 0x6, P4 ;  /* 0x0000002503a97211 */ /* 0x000fe400020f36ff */
[C---:B------:R-:W-:Y:S01]  /*13a70*/  HMMA.16816.F32 R24, R172.reuse, R182, R24 ;  /* 0x000000b6ac18723c */ /* 0x040fe20000001818 */
[----:B------:R-:W2:Y:S01]  /*13a80*/  LDL R183, [R1+0x1c] ;  /* 0x00001c0001b77983 */ /* 0x000ea20000100800 */
[----:B------:R-:W-:Y:S02]  /*13a90*/  PLOP3.LUT P4, PT, PT, PT, UP0, 0x80, 0x0 ;  /* 0x000000000000781c */ /* 0x000fe40003f8f008 */
[----:B------:R-:W-:Y:S01]  /*13aa0*/  IMAD R3, R171, c[0x0][0x198], RZ ;  /* 0x00006600ab037a24 */ /* 0x000fe200078e02ff */
[----:B------:R3:W5:Y:S01]  /*13ab0*/  LDL.LU.64 R38, [R1+0x58] ;  /* 0x0000580001267983 */ /* 0x0007620000300a00 */
[----:B------:R-:W-:Y:S02]  /*13ac0*/  IMAD R2, R169, c[0x0][0x198], RZ ;  /* 0x00006600a9027a24 */ /* 0x000fe400078e02ff */
[----:B------:R-:W-:Y:S01]  /*13ad0*/  IMAD R3, R170, c[0x0][0x19c], R3 ;  /* 0x00006700aa037a24 */ /* 0x000fe200078e0203 */
[C---:B-1----:R-:W-:Y:S01]  /*13ae0*/  HMMA.16816.F32 R28, R172.reuse, R176, R28 ;  /* 0x000000b0ac1c723c */ /* 0x042fe2000000181c */
[----:B------:R3:W5:Y:S02]  /*13af0*/  LDL.LU.64 R36, [R1+0x50] ;  /* 0x0000500001247983 */ /* 0x0007640000300a00 */
[----:B------:R-:W-:Y:S02]  /*13b00*/  IMAD R2, R168, c[0x0][0x19c], R2 ;  /* 0x00006700a8027a24 */ /* 0x000fe400078e0202 */
[----:B------:R-:W4:Y:S02]  /*13b10*/  LDL R181, [R1+0x18] ;  /* 0x0000180001b57983 */ /* 0x000f240000100800 */
[----:B------:R-:W-:Y:S01]  /*13b20*/  IMAD.WIDE.U32 R176, R170, c[0x0][0x198], RZ ;  /* 0x00006600aab07a25 */ /* 0x000fe200078e00ff */
[----:B------:R-:W-:Y:S01]  /*13b30*/  HMMA.16816.F32 R32, R172, R178, R32 ;  /* 0x000000b2ac20723c */ /* 0x000fe20000001820 */
[----:B------:R-:W3:Y:S03]  /*13b40*/  LDL.LU R180, [R1+0x48] ;  /* 0x0000480001b47983 */ /* 0x000ee60000300800 */
[----:B------:R-:W-:Y:S03]  /*13b50*/  IMAD.IADD R3, R177, 0x1, R3 ;  /* 0x00000001b1037824 */ /* 0x000fe600078e0203 */
[----:B------:R-:W-:Y:S05]  /*13b60*/  IMAD.WIDE.U32 R174, R168, c[0x0][0x198], RZ ;  /* 0x00006600a8ae7a25 */ /* 0x000fea00078e00ff */
[----:B------:R-:W-:Y:S01]  /*13b70*/  IMAD.IADD R2, R175, 0x1, R2 ;  /* 0x00000001af027824 */ /* 0x000fe200078e0202 */
[-C--:B--2---:R-:W-:Y:S02]  /*13b80*/  LEA R172, P6, R176, R183.reuse, 0x1 ;  /* 0x000000b7b0ac7211 */ /* 0x084fe400078c08ff */
[----:B------:R-:W-:Y:S02]  /*13b90*/  LEA R170, P5, R174, R183, 0x1 ;  /* 0x000000b7aeaa7211 */ /* 0x000fe400078a08ff */
[-C--:B----4-:R-:W-:Y:S02]  /*13ba0*/  LEA.HI.X R173, R176, R181.reuse, R3, 0x1, P6 ;  /* 0x000000b5b0ad7211 */ /* 0x090fe400030f0c03 */
[----:B------:R-:W-:Y:S02]  /*13bb0*/  LEA.HI.X R171, R174, R181, R2, 0x1, P5 ;  /* 0x000000b5aeab7211 */ /* 0x000fe400028f0c02 */
[----:B---3--:R-:W-:Y:S01]  /*13bc0*/  MOV R181, R180 ;  /* 0x000000b400b57202 */ /* 0x008fe20000000f00 */
[----:B------:R-:W-:Y:S01]  /*13bd0*/  IMAD.MOV.U32 R180, RZ, RZ, R166 ;  /* 0x000000ffffb47224 */ /* 0x000fe200078e00a6 */
[----:B-----5:R-:W-:-:S05]  /*13be0*/  @P4 BRA `(.L_x_894) ;  /* 0xffffe81000004947 */ /* 0x020fca000383ffff */
.L_x_893:
[----:B------:R2:W-:Y:S01]  /*13bf0*/  STL.64 [R1+0x78], R196 ;  /* 0x000078c401007387 */ /* 0x0005e20000100a00 */
[----:B------:R-:W-:Y:S01]  /*13c00*/  FMNMX.FTZ R2, R4, R164, !PT ;  /* 0x000000a404027209 */ /* 0x000fe20007810000 */
[----:B------:R-:W-:Y:S01]  /*13c10*/  USHF.L.U32 UR34, UR26, 0x1, URZ ;  /* 0x000000011a227899 */ /* 0x000fe2000800063f */
[----:B------:R-:W-:Y:S01]  /*13c20*/  FMNMX.FTZ R168, R6, R0, !PT ;  /* 0x0000000006a87209 */ /* 0x000fe20007810000 */
[----:B------:R-:W-:Y:S01]  /*13c30*/  UIADD3 UR4, UR33, -0x4498517b, URZ ;  /* 0xbb67ae8521047890 */ /* 0x000fe2000fffe03f */
[----:B------:R-:W-:Y:S01]  /*13c40*/  FMNMX.FTZ R2, R5, R2, !PT ;  /* 0x0000000205027209 */ /* 0x000fe20007810000 */
[----:B------:R-:W-:Y:S01]  /*13c50*/  ULOP3.LUT UR5, UR34, UR33, URZ, 0x3c, !UPT ;  /* 0x0000002122057292 */ /* 0x000fe2000f8e3c3f */
[----:B------:R-:W-:Y:S01]  /*13c60*/  FMNMX.FTZ R168, R7, R168, !PT ;  /* 0x000000a807a87209 */ /* 0x000fe20007810000 */
[----:B------:R-:W-:Y:S01]  /*13c70*/  UIADD3 UR31, UR32, -0x4ab325aa, URZ ;  /* 0xb54cda56201f7890 */ /* 0x000fe2000fffe03f */
        /* <DEDUP_REMOVED lines=9> */
[----:B------:R-:W-:Y:S02]  /*13d10*/  FMNMX.FTZ R2, R13, R2, !PT ;  /* 0x000000020d027209 */ /* 0x000fe40007810000 */
[----:B------:R-:W-:Y:S02]  /*13d20*/  FMNMX.FTZ R168, R15, R168, !PT ;  /* 0x000000a80fa87209 */ /* 0x000fe40007810000 */
[----:B------:R-:W-:Y:S01]  /*13d30*/  FMNMX.FTZ R2, R16, R2, !PT ;  /* 0x0000000210027209 */ /* 0x000fe20007810000 */
[----:B--2---:R-:W2:Y:S01]  /*13d40*/  LDL.64 R196, [R1+0x20] ;  /* 0x0000200001c47983 */ /* 0x004ea20000100a00 */
[----:B------:R-:W-:Y:S02]  /*13d50*/  FMNMX.FTZ R168, R18, R168, !PT ;  /* 0x000000a812a87209 */ /* 0x000fe40007810000 */
[----:B------:R-:W-:Y:S02]  /*13d60*/  FMNMX.FTZ R2, R17, R2, !PT ;  /* 0x0000000211027209 */ /* 0x000fe40007810000 */
[----:B------:R-:W-:Y:S01]  /*13d70*/  FMNMX.FTZ R168, R19, R168, !PT ;  /* 0x000000a813a87209 */ /* 0x000fe20007810000 */
[----:B------:R-:W-:Y:S01]  /*13d80*/  STL.64 [R1+0x70], R194 ;  /* 0x000070c201007387 */ /* 0x000fe20000100a00 */
[----:B------:R-:W-:Y:S02]  /*13d90*/  FMNMX.FTZ R2, R20, R2, !PT ;  /* 0x0000000214027209 */ /* 0x000fe40007810000 */
[----:B------:R-:W-:Y:S02]  /*13da0*/  FMNMX.FTZ R168, R22, R168, !PT ;  /* 0x000000a816a87209 */ /* 0x000fe40007810000 */
[----:B------:R-:W-:Y:S01]  /*13db0*/  FMNMX.FTZ R2, R21, R2, !PT ;  /* 0x0000000215027209 */ /* 0x000fe20007810000 */
[----:B------:R3:W-:Y:S01]  /*13dc0*/  STL.64 [R1+0x68], R192 ;  /* 0x000068c001007387 */ /* 0x0007e20000100a00 */
        /* <DEDUP_REMOVED lines=13> */
[----:B---3--:R-:W3:Y:S01]  /*13ea0*/  LDL.64 R192, [R1+0x30] ;  /* 0x0000300001c07983 */ /* 0x008ee20000100a00 */
[----:B------:R-:W-:Y:S05]  /*13eb0*/  P2R R178, PR, RZ, 0x1 ;  /* 0x00000001ffb27803 */ /* 0x000fea0000000000 */
[----:B------:R4:W-:Y:S06]  /*13ec0*/  STL.64 [R1+0x60], R190 ;  /* 0x000060be01007387 */ /* 0x0009ec0000100a00 */
[----:B------:R-:W1:Y:S08]  /*13ed0*/  SHFL.BFLY PT, R169, R2, 0x2, 0x1f ;  /* 0x0c401f0002a97f89 */ /* 0x000e7000000e0000 */
[----:B------:R-:W1:Y:S08]  /*13ee0*/  SHFL.BFLY PT, R166, R168, 0x2, 0x1f ;  /* 0x0c401f00a8a67f89 */ /* 0x000e7000000e0000 */
[----:B----4-:R-:W4:Y:S06]  /*13ef0*/  LDL.64 R190, [R1+0x28] ;  /* 0x0000280001be7983 */ /* 0x010f2c0000100a00 */
[----:B------:R2:W-:Y:S06]  /*13f00*/  STL.64 [R1+0x58], R188 ;  /* 0x000058bc01007387 */ /* 0x0005ec0000100a00 */
[----:B------:R-:W-:Y:S06]  /*13f10*/  STL.64 [R1+0x50], R186 ;  /* 0x000050ba01007387 */ /* 0x000fec0000100a00 */
[----:B------:R-:W-:Y:S01]  /*13f20*/  STL [R1+0x4c], R184 ;  /* 0x00004cb801007387 */ /* 0x000fe20000100800 */
[----:B-1----:R-:W-:Y:S02]  /*13f30*/  FMNMX.FTZ R169, R2, R169, !PT ;  /* 0x000000a902a97209 */ /* 0x002fe40007810000 */
[----:B------:R-:W-:Y:S02]  /*13f40*/  FMNMX.FTZ R166, R168, R166, !PT ;  /* 0x000000a6a8a67209 */ /* 0x000fe40007810000 */
[----:B---3--:R-:W-:Y:S01]  /*13f50*/  LOP3.LUT R170, R193, UR5, RZ, 0x3c, !PT ;  /* 0x00000005c1aa7c12 */ /* 0x008fe2000f8e3cff */
[----:B------:R-:W-:Y:S01]  /*13f60*/  UIADD3 UR5, UR32, -0x61c88647, URZ ;  /* 0x9e3779b920057890 */ /* 0x000fe2000fffe03f */
[----:B--2---:R-:W-:Y:S01]  /*13f70*/  LOP3.LUT R3, R197, UR4, R192, 0x96, !PT ;  /* 0x00000004c5037c12 */ /* 0x004fe2000f8e96c0 */
[----:B------:R-:W-:Y:S02]  /*13f80*/  UIADD3 UR4, UR33, 0x646e171e, URZ ;  /* 0x646e171e21047890 */ /* 0x000fe4000fffe03f */
[----:B------:R-:W-:Y:S04]  /*13f90*/  IMAD.WIDE.U32 R170, R170, -0x326172a9, RZ ;  /* 0xcd9e8d57aaaa7825 */ /* 0x000fe800078e00ff */
[----:B------:R-:W-:Y:S05]  /*13fa0*/  IMAD.WIDE.U32 R188, R3, -0x326172a9, RZ ;  /* 0xcd9e8d5703bc7825 */ /* 0x000fea00078e00ff */
[----:B------:R-:W-:Y:S05]  /*13fb0*/  LOP3.LUT R2, R189, UR15, R170, 0x96, !PT ;  /* 0x0000000fbd027c12 */ /* 0x000fea000f8e96aa */
[----:B------:R-:W-:Y:S01]  /*13fc0*/  IMAD.WIDE.U32 R174, R2, -0x2daee0ad, RZ ;  /* 0xd2511f5302ae7825 */ /* 0x000fe200078e00ff */
[----:B----4-:R-:W-:Y:S05]  /*13fd0*/  LOP3.LUT R3, R171, UR5, R190, 0x96, !PT ;  /* 0x00000005ab037c12 */ /* 0x010fea000f8e96be */
[----:B------:R-:W-:Y:S02]  /*13fe0*/  IMAD.WIDE.U32 R170, R3, -0x2daee0ad, RZ ;  /* 0xd2511f5303aa7825 */ /* 0x000fe400078e00ff */
[----:B------:R-:W1:Y:S03]  /*13ff0*/  SHFL.BFLY PT, R3, R169, 0x1, 0x1f ;  /* 0x0c201f00a9037f89 */ /* 0x000e6600000e0000 */
[----:B------:R-:W-:Y:S02]  /*14000*/  LOP3.LUT R2, R171, UR14, R196, 0x96, !PT ;  /* 0x0000000eab027c12 */ /* 0x000fe4000f8e96c4 */
[----:B------:R-:W-:Y:S03]  /*14010*/  LOP3.LUT R170, R175, UR12, R170, 0x96, !PT ;  /* 0x0000000cafaa7c12 */ /* 0x000fe6000f8e96aa */
[----:B------:R-:W-:Y:S02]  /*14020*/  IMAD.WIDE.U32 R172, R2, -0x326172a9, RZ ;  /* 0xcd9e8d5702ac7825 */ /* 0x000fe400078e00ff */
[----:B------:R-:W2:Y:S02]  /*14030*/  SHFL.BFLY PT, R2, R166, 0x1, 0x1f ;  /* 0x0c201f00a6027f89 */ /* 0x000ea400000e0000 */
[----:B------:R-:W-:Y:S01]  /*14040*/  IMAD.WIDE.U32 R170, R170, -0x326172a9, RZ ;  /* 0xcd9e8d57aaaa7825 */ /* 0x000fe200078e00ff */
[----:B------:R-:W-:Y:S04]  /*14050*/  LOP3.LUT R168, R173, UR13, R188, 0x96, !PT ;  /* 0x0000000dada87c12 */ /* 0x000fe8000f8e96bc */
[----:B------:R-:W-:Y:S01]  /*14060*/  LOP3.LUT R172, R171, UR11, R172, 0x96, !PT ;  /* 0x0000000babac7c12 */ /* 0x000fe2000f8e96ac */
[----:B------:R-:W-:Y:S04]  /*14070*/  IMAD.WIDE.U32 R176, R168, -0x2daee0ad, RZ ;  /* 0xd2511f53a8b07825 */ /* 0x000fe800078e00ff */
[----:B------:R-:W-:Y:S01]  /*14080*/  IMAD.WIDE.U32 R172, R172, -0x2daee0ad, RZ ;  /* 0xd2511f53acac7825 */ /* 0x000fe200078e00ff */
[----:B------:R-:W-:Y:S02]  /*14090*/  LOP3.LUT R168, R177, UR10, R174, 0x96, !PT ;  /* 0x0000000ab1a87c12 */ /* 0x000fe4000f8e96ae */
[----:B-1----:R-:W-:Y:S02]  /*140a0*/  FMNMX.FTZ R3, R169, R3, !PT ;  /* 0x00000003a9037209 */ /* 0x002fe40007810000 */
[----:B------:R-:W-:Y:S01]  /*140b0*/  LOP3.LUT R169, R173, UR8, R176, 0x96, !PT ;  /* 0x00000008ada97c12 */ /* 0x000fe2000f8e96b0 */
[----:B------:R-:W-:Y:S01]  /*140c0*/  IMAD.WIDE.U32 R186, R168, -0x326172a9, RZ ;  /* 0xcd9e8d57a8ba7825 */ /* 0x000fe200078e00ff */
[C---:B------:R-:W-:Y:S03]  /*140d0*/  FSETP.NEU.FTZ.AND P4, PT, R3.reuse, -INF , PT ;  /* 0xff8000000300780b */ /* 0x040fe60003f9d000 */
[----:B------:R-:W-:Y:S01]  /*140e0*/  FMUL.FTZ R168, R3, c[0x0][0x23c] ;  /* 0x00008f0003a87a20 */ /* 0x000fe20000410000 */
[----:B------:R-:W-:Y:S01]  /*140f0*/  LOP3.LUT R171, R187, UR9, R170, 0x96, !PT ;  /* 0x00000009bbab7c12 */ /* 0x000fe2000f8e96aa */
[----:B------:R-:W-:Y:S01]  /*14100*/  FADD.FTZ R164, -R3, R164 ;  /* 0x000000a403a47221 */ /* 0x000fe20000010100 */
[----:B--2---:R-:W-:Y:S01]  /*14110*/  FMNMX.FTZ R2, R166, R2, !PT ;  /* 0x00000002a6027209 */ /* 0x004fe20007810000 */
[----:B------:R-:W-:Y:S01]  /*14120*/  IMAD.WIDE.U32 R194, R169, -0x326172a9, RZ ;  /* 0xcd9e8d57a9c27825 */ /* 0x000fe200078e00ff */
[----:B------:R-:W-:Y:S02]  /*14130*/  FSEL R168, R168, RZ, P4 ;  /* 0x000000ffa8a87208 */ /* 0x000fe40002000000 */
[----:B------:R-:W-:Y:S01]  /*14140*/  FSETP.NEU.FTZ.AND P4, PT, R2, -INF , PT ;  /* 0xff8000000200780b */ /* 0x000fe20003f9d000 */
[----:B------:R-:W-:Y:S01]  /*14150*/  FMUL.FTZ R164, R164, c[0x0][0x23c] ;  /* 0x00008f00a4a47a20 */ /* 0x000fe20000410000 */
[----:B------:R-:W-:Y:S01]  /*14160*/  LOP3.LUT R182, R195, UR31, R186, 0x96, !PT ;  /* 0x0000001fc3b67c12 */ /* 0x000fe2000f8e96ba */
[--C-:B------:R-:W-:Y:S02]  /*14170*/  FFMA.FTZ R5, R5, c[0x0][0x23c], -R168.reuse ;  /* 0x00008f0005057a23 */ /* 0x100fe400000108a8 */
[--C-:B------:R-:W-:Y:S02]  /*14180*/  FFMA.FTZ R4, R4, c[0x0][0x23c], -R168.reuse ;  /* 0x00008f0004047a23 */ /* 0x100fe400000108a8 */
[----:B------:R1:W2:Y:S01]  /*14190*/  MUFU.EX2 R184, R5 ;  /* 0x0000000500b87308 */ /* 0x0002a20000000800 */
[----:B------:R-:W-:Y:S02]  /*141a0*/  FMUL.FTZ R170, R2, c[0x0][0x23c] ;  /* 0x00008f0002aa7a20 */ /* 0x000fe40000410000 */
[----:B------:R-:W-:Y:S02]  /*141b0*/  FFMA.FTZ R13, R13, c[0x0][0x23c], -R168 ;  /* 0x00008f000d0d7a23 */ /* 0x000fe400000108a8 */
[----:B------:R-:W-:Y:S01]  /*141c0*/  IMAD.MOV.U32 R176, RZ, RZ, R178 ;  /* 0x000000ffffb07224 */ /* 0x000fe200078e00b2 */
[----:B------:R-:W-:Y:S01]  /*141d0*/  FSEL R170, R170, RZ, P4 ;  /* 0x000000ffaaaa7208 */ /* 0x000fe20002000000 */
[----:B------:R-:W-:Y:S02]  /*141e0*/  FFMA.FTZ R178, R20, c[0x0][0x23c], -R168 ;  /* 0x00008f0014b27a23 */ /* 0x000fe400000108a8 */
[----:B------:R-:W-:Y:S01]  /*141f0*/  IMAD.MOV.U32 R20, RZ, RZ, R196 ;  /* 0x000000ffff147224 */ /* 0x000fe200078e00c4 */
[----:B------:R-:W3:Y:S01]  /*14200*/  MUFU.EX2 R4, R4 ;  /* 0x0000000400047308 */ /* 0x000ee20000000800 */
[--C-:B------:R-:W-:Y:S02]  /*14210*/  FFMA.FTZ R16, R16, c[0x0][0x23c], -R168.reuse ;  /* 0x00008f0010107a23 */ /* 0x100fe400000108a8 */
[----:B------:R-:W-:Y:S02]  /*14220*/  FFMA.FTZ R183, R24, c[0x0][0x23c], -R168 ;  /* 0x00008f0018b77a23 */ /* 0x000fe400000108a8 */
[--C-:B------:R-:W-:Y:S02]  /*14230*/  FFMA.FTZ R24, R15, c[0x0][0x23c], -R170.reuse ;  /* 0x00008f000f187a23 */ /* 0x100fe400000108aa */
[----:B------:R-:W-:Y:S02]  /*14240*/  IMAD.MOV.U32 R15, RZ, RZ, R13 ;  /* 0x000000ffff0f7224 */ /* 0x000fe400078e000d */
[----:B------:R-:W-:Y:S01]  /*14250*/  FFMA.FTZ R13, R23, c[0x0][0x23c], -R170 ;  /* 0x00008f00170d7a23 */ /* 0x000fe200000108aa */
[----:B------:R-:W4:Y:S01]  /*14260*/  MUFU.EX2 R164, R164 ;  /* 0x000000a400a47308 */ /* 0x000f220000000800 */
[--C-:B------:R-:W-:Y:S02]  /*14270*/  FFMA.FTZ R174, R8, c[0x0][0x23c], -R168.reuse ;  /* 0x00008f0008ae7a23 */ /* 0x100fe400000108a8 */
[----:B------:R-:W-:Y:S01]  /*14280*/  FFMA.FTZ R177, R25, c[0x0][0x23c], -R168 ;  /* 0x00008f0019b17a23 */ /* 0x000fe200000108a8 */
[----:B-1----:R-:W-:Y:S01]  /*14290*/  LOP3.LUT R5, R182, 0xff, RZ, 0xc0, !PT ;  /* 0x000000ffb6057812 */ /* 0x002fe200078ec0ff */
[----:B--2---:R-:W-:Y:S02]  /*142a0*/  IMAD.MOV.U32 R23, RZ, RZ, R184 ;  /* 0x000000ffff177224 */ /* 0x004fe400078e00b8 */
[----:B------:R-:W-:Y:S01]  /*142b0*/  FFMA.FTZ R25, R14, c[0x0][0x23c], -R170 ;  /* 0x00008f000e197a23 */ /* 0x000fe200000108aa */
[----:B------:R-:W-:Y:S01]  /*142c0*/  ISETP.GE.U32.AND P0, PT, R243, R5, PT ;  /* 0x00000005f300720c */ /* 0x000fe20003f06070 */
[--C-:B------:R-:W-:Y:S01]  /*142d0*/  FFMA.FTZ R179, R21, c[0x0][0x23c], -R168.reuse ;  /* 0x00008f0015b37a23 */ /* 0x100fe200000108a8 */
[----:B------:R-:W-:Y:S01]  /*142e0*/  LOP3.LUT R5, R182, 0xffff, RZ, 0xc0, !PT ;  /* 0x0000ffffb6057812 */ /* 0x000fe200078ec0ff */
[----:B------:R-:W-:Y:S01]  /*142f0*/  IMAD.MOV.U32 R21, RZ, RZ, R197 ;  /* 0x000000ffff157224 */ /* 0x000fe200078e00c5 */
[----:B------:R-:W-:Y:S01]  /*14300*/  MUFU.EX2 R177, R177 ;  /* 0x000000b100b17308 */ /* 0x000fe20000000800 */
[--C-:B------:R-:W-:Y:S01]  /*14310*/  FFMA.FTZ R169, R32, c[0x0][0x23c], -R168.reuse ;  /* 0x00008f0020a97a23 */ /* 0x100fe200000108a8 */
[----:B------:R-:W-:Y:S01]  /*14320*/  SHF.R.U32.HI R5, RZ, 0x8, R5 ;  /* 0x00000008ff057819 */ /* 0x000fe20000011605 */
[--C-:B------:R-:W-:Y:S01]  /*14330*/  FFMA.FTZ R8, R9, c[0x0][0x23c], -R168.reuse ;  /* 0x00008f0009087a23 */ /* 0x100fe200000108a8 */
[----:B---3--:R-:W-:Y:S01]  /*14340*/  F2FP.PACK_AB R166, R23, R4 ;  /* 0x0000000417a6723e */ /* 0x008fe200000000ff */
[--C-:B------:R-:W-:Y:S01]  /*14350*/  FFMA.FTZ R9, R12, c[0x0][0x23c], -R168.reuse ;  /* 0x00008f000c097a23 */ /* 0x100fe200000108a8 */
[----:B------:R-:W-:Y:S01]  /*14360*/  LOP3.LUT R5, R5, 0xffff, RZ, 0xc0, !PT ;  /* 0x0000ffff05057812 */ /* 0x000fe200078ec0ff */
[--C-:B------:R-:W-:Y:S01]  /*14370*/  FFMA.FTZ R17, R17, c[0x0][0x23c], -R168.reuse ;  /* 0x00008f0011117a23 */ /* 0x100fe200000108a8 */
[----:B------:R1:W5:Y:S01]  /*14380*/  LDL.LU.64 R196, [R1+0x78] ;  /* 0x0000780001c47983 */ /* 0x0003620000300a00 */
[----:B------:R-:W-:Y:S01]  /*14390*/  FFMA.FTZ R175, R28, c[0x0][0x23c], -R168 ;  /* 0x00008f001caf7a23 */ /* 0x000fe200000108a8 */
[----:B------:R-:W-:Y:S01]  /*143a0*/  ISETP.GE.U32.AND P6, PT, R243, R5, PT ;  /* 0x00000005f300720c */ /* 0x000fe20003fc6070 */
[----:B------:R-:W-:Y:S01]  /*143b0*/  IMAD.MOV.U32 R28, RZ, RZ, R16 ;  /* 0x000000ffff1c7224 */ /* 0x000fe200078e0010 */
[----:B------:R-:W-:Y:S01]  /*143c0*/  @!P0 HADD2 R242, -R166.H0_H0, -RZ.H0_H0 ;  /* 0xa00000ffa6f28230 */ /* 0x000fe20000000900 */
[----:B------:R-:W-:Y:S01]  /*143d0*/  IMAD.MOV.U32 R32, RZ, RZ, R20 ;  /* 0x000000ffff207224 */ /* 0x000fe200078e0014 */
[----:B------:R-:W-:Y:S01]  /*143e0*/  MUFU.EX2 R169, R169 ;  /* 0x000000a900a97308 */ /* 0x000fe20000000800 */
[--C-:B------:R-:W-:Y:S01]  /*143f0*/  FFMA.FTZ R16, R18, c[0x0][0x23c], -R170.reuse ;  /* 0x00008f0012107a23 */ /* 0x100fe200000108aa */
[----:B------:R-:W-:Y:S01]  /*14400*/  MOV R18, R171 ;  /* 0x000000ab00127202 */ /* 0x000fe20000000f00 */
[--C-:B------:R-:W-:Y:S02]  /*14410*/  FFMA.FTZ R20, R19, c[0x0][0x23c], -R170.reuse ;  /* 0x00008f0013147a23 */ /* 0x100fe400000108aa */
[----:B------:R-:W-:Y:S02]  /*14420*/  FFMA.FTZ R12, R22, c[0x0][0x23c], -R170 ;  /* 0x00008f00160c7a23 */ /* 0x000fe400000108aa */
[----:B------:R-:W-:Y:S02]  /*14430*/  FADD.FTZ R0, -R2, R0 ;  /* 0x0000000002007221 */ /* 0x000fe40000010100 */
[----:B------:R-:W-:Y:S01]  /*14440*/  IMAD.MOV.U32 R19, RZ, RZ, R174 ;  /* 0x000000ffff137224 */ /* 0x000fe200078e00ae */
[----:B------:R-:W-:Y:S01]  /*14450*/  MUFU.EX2 R175, R175 ;  /* 0x000000af00af7308 */ /* 0x000fe20000000800 */
[----:B------:R-:W-:Y:S02]  /*14460*/  FFMA.FTZ R173, R29, c[0x0][0x23c], -R168 ;  /* 0x00008f001dad7a23 */ /* 0x000fe400000108a8 */
[----:B------:R-:W-:Y:S02]  /*14470*/  IMAD.MOV.U32 R29, RZ, RZ, R176 ;  /* 0x000000ffff1d7224 */ /* 0x000fe400078e00b0 */
[----:B------:R-:W-:Y:S02]  /*14480*/  FFMA.FTZ R168, R33, c[0x0][0x23c], -R168 ;  /* 0x00008f0021a87a23 */ /* 0x000fe400000108a8 */
[----:B------:R-:W-:Y:S01]  /*14490*/  FFMA.FTZ R171, R34, c[0x0][0x23c], -R170 ;  /* 0x00008f0022ab7a23 */ /* 0x000fe200000108aa */
[----:B------:R-:W-:Y:S01]  /*144a0*/  MOV R34, R25 ;  /* 0x0000001900227202 */ /* 0x000fe20000000f00 */
[----:B----4-:R-:W-:Y:S02]  /*144b0*/  FMUL.FTZ R25, R164, R153 ;  /* 0x00000099a4197220 */ /* 0x010fe40000410000 */
[----:B------:R-:W-:Y:S01]  /*144c0*/  IMAD.MOV.U32 R153, RZ, RZ, R182 ;  /* 0x000000ffff997224 */ /* 0x000fe200078e00b6 */
[----:B------:R-:W-:Y:S01]  /*144d0*/  IADD3 R182, P4, R180, UR28, RZ ;  /* 0x0000001cb4b67c10 */ /* 0x000fe2000ff9e0ff */
[----:B------:R-:W-:Y:S01]  /*144e0*/  IMAD.MOV.U32 R33, RZ, RZ, R21 ;  /* 0x000000ffff217224 */ /* 0x000fe200078e0015 */
[----:B------:R-:W-:Y:S01]  /*144f0*/  MUFU.EX2 R168, R168 ;  /* 0x000000a800a87308 */ /* 0x000fe20000000800 */
[----:B------:R-:W-:Y:S02]  /*14500*/  FFMA.FTZ R21, R26, c[0x0][0x23c], -R170 ;  /* 0x00008f001a157a23 */ /* 0x000fe400000108aa */
[----:B------:R-:W-:Y:S01]  /*14510*/  FFMA.FTZ R14, R164, R165, R4 ;  /* 0x000000a5a40e7223 */ /* 0x000fe20000010004 */
[----:B------:R-:W-:Y:S01]  /*14520*/  PRMT R165, R166, 0x7632, R165 ;  /* 0x00007632a6a57816 */ /* 0x000fe200000000a5 */
[C---:B------:R-:W-:Y:S02]  /*14530*/  FMUL.FTZ R4, R164.reuse, R132 ;  /* 0x00000084a4047220 */ /* 0x040fe40000410000 */
[----:B------:R-:W-:Y:S02]  /*14540*/  IMAD.MOV.U32 R132, RZ, RZ, R12 ;  /* 0x000000ffff847224 */ /* 0x000fe400078e000c */
[C---:B------:R-:W-:Y:S01]  /*14550*/  FMUL.FTZ R12, R164.reuse, R140 ;  /* 0x0000008ca40c7220 */ /* 0x040fe20000410000 */
[----:B------:R-:W-:Y:S01]  /*14560*/  @!P6 HADD2 R241, -R165.H0_H0, -RZ.H0_H0 ;  /* 0xa00000ffa5f1e230 */ /* 0x000fe20000000900 */
[----:B------:R-:W-:Y:S01]  /*14570*/  IMAD.MOV.U32 R140, RZ, RZ, R13 ;  /* 0x000000ffff8c7224 */ /* 0x000fe200078e000d */
[----:B------:R-:W-:Y:S01]  /*14580*/  MUFU.EX2 R171, R171 ;  /* 0x000000ab00ab7308 */ /* 0x000fe20000000800 */
[C---:B------:R-:W-:Y:S02]  /*14590*/  FMUL.FTZ R13, R164.reuse, R141 ;  /* 0x0000008da40d7220 */ /* 0x040fe40000410000 */
[----:B------:R-:W-:Y:S02]  /*145a0*/  IMAD.MOV.U32 R141, RZ, RZ, R16 ;  /* 0x000000ffff8d7224 */ /* 0x000fe400078e0010 */
[C---:B------:R-:W-:Y:S02]  /*145b0*/  FMUL.FTZ R16, R164.reuse, R144 ;  /* 0x00000090a4107220 */ /* 0x040fe40000410000 */
[----:B------:R-:W-:Y:S02]  /*145c0*/  IMAD.MOV.U32 R144, RZ, RZ, R17 ;  /* 0x000000ffff907224 */ /* 0x000fe400078e0011 */
[----:B------:R-:W-:Y:S02]  /*145d0*/  FMUL.FTZ R17, R164, R145 ;  /* 0x00000091a4117220 */ /* 0x000fe40000410000 */
[----:B------:R-:W-:Y:S02]  /*145e0*/  IMAD.MOV.U32 R145, RZ, RZ, R20 ;  /* 0x000000ffff917224 */ /* 0x000fe400078e0014 */
[----:B------:R-:W-:Y:S02]  /*145f0*/  FMUL.FTZ R0, R0, c[0x0][0x23c] ;  /* 0x00008f0000007a20 */ /* 0x000fe40000410000 */
[----:B------:R-:W-:Y:S02]  /*14600*/  FFMA.FTZ R10, R10, c[0x0][0x23c], -R170 ;  /* 0x00008f000a0a7a23 */ /* 0x000fe400000108aa */
[C---:B------:R-:W-:Y:S02]  /*14610*/  FMUL.FTZ R5, R164.reuse, R133 ;  /* 0x00000085a4057220 */ /* 0x040fe40000410000 */
[----:B------:R-:W-:Y:S01]  /*14620*/  IMAD.MOV.U32 R133, RZ, RZ, R8 ;  /* 0x000000ffff857224 */ /* 0x000fe200078e0008 */
[----:B------:R-:W2:Y:S01]  /*14630*/  MUFU.EX2 R0, R0 ;  /* 0x0000000000007308 */ /* 0x000ea20000000800 */
[C---:B------:R-:W-:Y:S01]  /*14640*/  FMUL.FTZ R8, R164.reuse, R136 ;  /* 0x00000088a4087220 */ /* 0x040fe20000410000 */
[----:B------:R-:W-:Y:S01]  /*14650*/  MOV R136, R19 ;  /* 0x0000001300887202 */ /* 0x000fe20000000f00 */
[----:B------:R-:W-:Y:S02]  /*14660*/  IMAD.MOV.U32 R19, RZ, RZ, R18 ;  /* 0x000000ffff137224 */ /* 0x000fe400078e0012 */
[----:B------:R-:W-:Y:S02]  /*14670*/  IMAD.MOV.U32 R18, RZ, RZ, R15 ;  /* 0x000000ffff127224 */ /* 0x000fe400078e000f */
[----:B------:R-:W-:Y:S02]  /*14680*/  IMAD.MOV.U32 R15, RZ, RZ, R9 ;  /* 0x000000ffff0f7224 */ /* 0x000fe400078e0009 */
[----:B------:R-:W-:Y:S01]  /*14690*/  FMUL.FTZ R9, R164, R137 ;  /* 0x00000089a4097220 */ /* 0x000fe20000410000 */
[----:B------:R-:W-:Y:S01]  /*146a0*/  MUFU.EX2 R136, R136 ;  /* 0x0000008800887308 */ /* 0x000fe20000000800 */
[----:B------:R-:W-:Y:S02]  /*146b0*/  IMAD.MOV.U32 R137, RZ, RZ, R29 ;  /* 0x000000ffff897224 */ /* 0x000fe400078e001d */
[----:B------:R-:W-:Y:S02]  /*146c0*/  IMAD.MOV.U32 R26, RZ, RZ, R194 ;  /* 0x000000ffff1a7224 */ /* 0x000fe400078e00c2 */
[--C-:B------:R-:W-:Y:S02]  /*146d0*/  FFMA.FTZ R184, R27, c[0x0][0x23c], -R170.reuse ;  /* 0x00008f001bb87a23 */ /* 0x100fe400000108aa */
[--C-:B------:R-:W-:Y:S02]  /*146e0*/  FFMA.FTZ R176, R30, c[0x0][0x23c], -R170.reuse ;  /* 0x00008f001eb07a23 */ /* 0x100fe400000108aa */
[--C-:B------:R-:W-:Y:S01]  /*146f0*/  FFMA.FTZ R174, R31, c[0x0][0x23c], -R170.reuse ;  /* 0x00008f001fae7a23 */ /* 0x100fe200000108aa */
[----:B------:R-:W-:Y:S01]  /*14700*/  MUFU.EX2 R133, R133 ;  /* 0x0000008500857308 */ /* 0x000fe20000000800 */
[C---:B------:R-:W-:Y:S02]  /*14710*/  FMUL.FTZ R20, R164.reuse, R148 ;  /* 0x00000094a4147220 */ /* 0x040fe40000410000 */
[----:B------:R-:W-:Y:S02]  /*14720*/  FMUL.FTZ R29, R164, R157 ;  /* 0x0000009da41d7220 */ /* 0x000fe40000410000 */
[--C-:B------:R-:W-:Y:S02]  /*14730*/  FFMA.FTZ R6, R6, c[0x0][0x23c], -R170.reuse ;  /* 0x00008f0006067a23 */ /* 0x100fe400000108aa */
[--C-:B------:R-:W-:Y:S02]  /*14740*/  FFMA.FTZ R7, R7, c[0x0][0x23c], -R170.reuse ;  /* 0x00008f0007077a23 */ /* 0x100fe400000108aa */
[--C-:B------:R-:W-:Y:S02]  /*14750*/  FFMA.FTZ R11, R11, c[0x0][0x23c], -R170.reuse ;  /* 0x00008f000b0b7a23 */ /* 0x100fe400000108aa */
[----:B------:R-:W-:Y:S02]  /*14760*/  FFMA.FTZ R170, R35, c[0x0][0x23c], -R170 ;  /* 0x00008f0023aa7a23 */ /* 0x000fe400000108aa */
[----:B------:R-:W-:Y:S02]  /*14770*/  IMAD.MOV.U32 R35, RZ, RZ, R24 ;  /* 0x000000ffff237224 */ /* 0x000fe400078e0018 */
[C---:B------:R-:W-:Y:S02]  /*14780*/  FMUL.FTZ R24, R164.reuse, R152 ;  /* 0x00000098a4187220 */ /* 0x040fe40000410000 */
[----:B------:R-:W-:Y:S01]  /*14790*/  IMAD.MOV.U32 R148, RZ, RZ, R21 ;  /* 0x000000ffff947224 */ /* 0x000fe200078e0015 */
[----:B------:R-:W-:Y:S01]  /*147a0*/  MUFU.EX2 R170, R170 ;  /* 0x000000aa00aa7308 */ /* 0x000fe20000000800 */
[C---:B------:R-:W-:Y:S01]  /*147b0*/  FMUL.FTZ R21, R164.reuse, R149 ;  /* 0x00000095a4157220 */ /* 0x040fe20000410000 */
[----:B------:R-:W-:Y:S01]  /*147c0*/  MOV R149, R183 ;  /* 0x000000b700957202 */ /* 0x000fe20000000f00 */
[----:B------:R-:W-:Y:S01]  /*147d0*/  IMAD.MOV.U32 R152, RZ, RZ, R14 ;  /* 0x000000ffff987224 */ /* 0x000fe200078e000e */
[----:B------:R-:W-:Y:S01]  /*147e0*/  SHF.R.U32.HI R14, RZ, 0x18, R153 ;  /* 0x00000018ff0e7819 */ /* 0x000fe20000011699 */
[----:B------:R-:W-:Y:S01]  /*147f0*/  IMAD.MOV.U32 R157, RZ, RZ, R145 ;  /* 0x000000ffff9d7224 */ /* 0x000fe200078e0091 */
[----:B------:R-:W-:Y:S01]  /*14800*/  IADD3.X R183, R181, UR27, RZ, P4, !PT ;  /* 0x0000001bb5b77c10 */ /* 0x000fe2000a7fe4ff */
[----:B------:R-:W-:Y:S01]  /*14810*/  IMAD.MOV.U32 R30, RZ, RZ, R26 ;  /* 0x000000ffff1e7224 */ /* 0x000fe200078e001a */
[----:B------:R-:W-:Y:S01]  /*14820*/  ISETP.GE.U32.AND P5, PT, R243, R14, PT ;  /* 0x0000000ef300720c */ /* 0x000fe20003fa6070 */
[----:B------:R-:W-:Y:S01]  /*14830*/  IMAD.MOV.U32 R26, RZ, RZ, R32 ;  /* 0x000000ffff1a7224 */ /* 0x000fe200078e0020 */
[----:B------:R2:W-:Y:S01]  /*14840*/  MUFU.EX2 R145, R10 ;  /* 0x0000000a00917308 */ /* 0x0005e20000000800 */
[----:B------:R-:W-:Y:S01]  /*14850*/  FMUL.FTZ R32, R164, R160 ;  /* 0x000000a0a4207220 */ /* 0x000fe20000410000 */
[----:B------:R-:W-:Y:S01]  /*14860*/  SHF.R.U32.HI R14, RZ, 0x10, R153 ;  /* 0x00000010ff0e7819 */ /* 0x000fe20000011699 */
[----:B------:R-:W-:Y:S02]  /*14870*/  IMAD.MOV.U32 R160, RZ, RZ, R152 ;  /* 0x000000ffffa07224 */ /* 0x000fe400078e0098 */
[----:B------:R-:W-:Y:S01]  /*14880*/  IMAD.MOV.U32 R152, RZ, RZ, R144 ;  /* 0x000000ffff987224 */ /* 0x000fe200078e0090 */
[----:B------:R-:W-:Y:S01]  /*14890*/  LOP3.LUT R14, R14, 0xff, RZ, 0xc0, !PT ;  /* 0x000000ff0e0e7812 */ /* 0x000fe200078ec0ff */
[----:B------:R-:W-:Y:S01]  /*148a0*/  IMAD.MOV.U32 R144, RZ, RZ, R132 ;  /* 0x000000ffff907224 */ /* 0x000fe200078e0084 */
[----:B------:R-:W-:Y:S01]  /*148b0*/  PRMT R132, R166, 0x5410, R165 ;  /* 0x00005410a6847816 */ /* 0x000fe200000000a5 */
[----:B------:R-:W-:Y:S01]  /*148c0*/  IMAD.MOV.U32 R153, RZ, RZ, R149 ;  /* 0x000000ffff997224 */ /* 0x000fe200078e0095 */
[----:B------:R-:W-:Y:S01]  /*148d0*/  @!P0 PRMT R166, R242, 0x5410, RZ ;  /* 0x00005410f2a68816 */ /* 0x000fe200000000ff */
[----:B------:R-:W-:Y:S01]  /*148e0*/  IMAD.MOV.U32 R22, RZ, RZ, R28 ;  /* 0x000000ffff167224 */ /* 0x000fe200078e001c */
[----:B------:R-:W-:Y:S01]  /*148f0*/  ISETP.NE.AND P0, PT, R137, RZ, PT ;  /* 0x000000ff8900720c */ /* 0x000fe20003f05270 */
[C---:B------:R-:W-:Y:S01]  /*14900*/  FMUL.FTZ R28, R164.reuse, R156 ;  /* 0x0000009ca41c7220 */ /* 0x040fe20000410000 */
[----:B------:R-:W-:Y:S01]  /*14910*/  MOV R149, R141 ;  /* 0x0000008d00957202 */ /* 0x000fe20000000f00 */
[----:B------:R3:W-:Y:S01]  /*14920*/  MUFU.EX2 R137, R7 ;  /* 0x0000000700897308 */ /* 0x0007e20000000800 */
[----:B------:R-:W-:Y:S01]  /*14930*/  IMAD.MOV.U32 R156, RZ, RZ, R148 ;  /* 0x000000ffff9c7224 */ /* 0x000fe200078e0094 */
[----:B------:R-:W-:Y:S01]  /*14940*/  ISETP.GE.U32.AND P4, PT, R243, R14, PT ;  /* 0x0000000ef300720c */ /* 0x000fe20003f86070 */
[----:B------:R-:W-:Y:S01]  /*14950*/  IMAD.MOV.U32 R148, RZ, RZ, R140 ;  /* 0x000000ffff947224 */ /* 0x000fe200078e008c */
[----:B------:R-:W-:Y:S01]  /*14960*/  @!P6 PRMT R165, R241, 0x5410, RZ ;  /* 0x00005410f1a5e816 */ /* 0x000fe200000000ff */
[----:B------:R-:W-:Y:S01]  /*14970*/  IMAD.MOV.U32 R27, RZ, RZ, R195 ;  /* 0x000000ffff1b7224 */ /* 0x000fe200078e00c3 */
[----:B------:R4:W-:Y:S01]  /*14980*/  STG.E.U16 [R180.64], R166 ;  /* 0x000000a6b4007986 */ /* 0x0009e2000c101518 */
[----:B------:R-:W-:Y:S02]  /*14990*/  FMUL.FTZ R36, R164, R36 ;  /* 0x00000024a4247220 */ /* 0x000fe40000410000 */
[----:B------:R-:W-:Y:S01]  /*149a0*/  IMAD.MOV.U32 R31, RZ, RZ, R27 ;  /* 0x000000ffff1f7224 */ /* 0x000fe200078e001b */
[----:B------:R1:W1:Y:S01]  /*149b0*/  MUFU.EX2 R141, R6 ;  /* 0x00000006008d7308 */ /* 0x0002620000000800 */
[----:B------:R-:W-:Y:S01]  /*149c0*/  IMAD.MOV.U32 R27, RZ, RZ, R33 ;  /* 0x000000ffff1b7224 */ /* 0x000fe200078e0021 */
[----:B------:R-:W-:Y:S01]  /*149d0*/  STG.E.U16 [R180.64+0x2], R165 ;  /* 0x000002a5b4007986 */ /* 0x000fe2000c101518 */
[C---:B--2---:R-:W-:Y:S02]  /*149e0*/  FMUL.FTZ R10, R0.reuse, R138 ;  /* 0x0000008a000a7220 */ /* 0x044fe40000410000 */
[----:B------:R-:W-:Y:S01]  /*149f0*/  IMAD.MOV.U32 R138, RZ, RZ, R22 ;  /* 0x000000ffff8a7224 */ /* 0x000fe200078e0016 */
[----:B------:R2:W5:Y:S01]  /*14a00*/  LDL.LU.64 R194, [R1+0x70] ;  /* 0x0000700001c27983 */ /* 0x0005620000300a00 */
[C---:B------:R-:W-:Y:S02]  /*14a10*/  FMUL.FTZ R22, R0.reuse, R150 ;  /* 0x0000009600167220 */ /* 0x040fe40000410000 */
[----:B------:R-:W-:Y:S01]  /*14a20*/  IMAD.MOV.U32 R150, RZ, RZ, R26 ;  /* 0x000000ffff967224 */ /* 0x000fe200078e001a */
[----:B------:R1:W1:Y:S01]  /*14a30*/  MUFU.EX2 R140, R11 ;  /* 0x0000000b008c7308 */ /* 0x0002620000000800 */
[----:B------:R-:W-:Y:S02]  /*14a40*/  FMUL.FTZ R26, R0, R154 ;  /* 0x0000009a001a7220 */ /* 0x000fe40000410000 */
        /* <DEDUP_REMOVED lines=48> */
[----:B------:R-:W-:Y:S02]  /*14d50*/  FMUL.FTZ R129, R164, R129 ;  /* 0x00000081a4817220 */ /* 0x000fe40000410000 */
[C---:B---3--:R-:W-:Y:S02]  /*14d60*/  FMUL.FTZ R7, R0.reuse, R135 ;  /* 0x0000008700077220 */ /* 0x048fe40000410000 */
[----:B------:R-:W-:Y:S02]  /*14d70*/  IMAD.MOV.U32 R135, RZ, RZ, R23 ;  /* 0x000000ffff877224 */ /* 0x000fe400078e0017 */
[C---:B------:R-:W-:Y:S01]  /*14d80*/  FMUL.FTZ R23, R0.reuse, R151 ;  /* 0x0000009700177220 */ /* 0x040fe20000410000 */
[----:B------:R-:W-:Y:S01]  /*14d90*/  MOV R151, R27 ;  /* 0x0000001b00977202 */ /* 0x000fe20000000f00 */
[C---:B------:R-:W-:Y:S02]  /*14da0*/  FMUL.FTZ R27, R0.reuse, R155 ;  /* 0x0000009b001b7220 */ /* 0x040fe40000410000 */
[----:B------:R-:W-:Y:S02]  /*14db0*/  IMAD.MOV.U32 R155, RZ, RZ, R31 ;  /* 0x000000ffff9b7224 */ /* 0x000fe400078e001f */
[----:B------:R-:W-:Y:S02]  /*14dc0*/  IMAD.MOV.U32 R164, RZ, RZ, R152 ;  /* 0x000000ffffa47224 */ /* 0x000fe400078e0098 */
[----:B------:R-:W-:Y:S02]  /*14dd0*/  IMAD.MOV.U32 R152, RZ, RZ, R149 ;  /* 0x000000ffff987224 */ /* 0x000fe400078e0095 */
[----:B------:R-:W-:Y:S02]  /*14de0*/  IMAD.MOV.U32 R149, RZ, RZ, R144 ;  /* 0x000000ffff957224 */ /* 0x000fe400078e0090 */
[----:B------:R-:W-:Y:S02]  /*14df0*/  IMAD.MOV.U32 R144, RZ, RZ, R34 ;  /* 0x000000ffff907224 */ /* 0x000fe400078e0022 */
[C---:B------:R-:W-:Y:S01]  /*14e00*/  FMUL.FTZ R34, R0.reuse, R162 ;  /* 0x000000a200227220 */ /* 0x040fe20000410000 */
[----:B------:R-:W-:Y:S01]  /*14e10*/  MUFU.EX2 R152, R152 ;  /* 0x0000009800987308 */ /* 0x000fe20000000800 */
[----:B------:R-:W-:Y:S01]  /*14e20*/  IMAD.MOV.U32 R162, RZ, RZ, R154 ;  /* 0x000000ffffa27224 */ /* 0x000fe200078e009a */
[----:B------:R-:W-:Y:S01]  /*14e30*/  MOV R154, R150 ;  /* 0x00000096009a7202 */ /* 0x000fe20000000f00 */
[C---:B-1----:R-:W-:Y:S02]  /*14e40*/  FMUL.FTZ R6, R0.reuse, R134 ;  /* 0x0000008600067220 */ /* 0x042fe40000410000 */
[C---:B------:R-:W-:Y:S01]  /*14e50*/  FMUL.FTZ R14, R0.reuse, R142 ;  /* 0x0000008e000e7220 */ /* 0x040fe20000410000 */
[----:B----4-:R-:W-:Y:S01]  /*14e60*/  MOV R166, R162 ;  /* 0x000000a200a67202 */ /* 0x010fe20000000f00 */
[----:B------:R-:W-:Y:S02]  /*14e70*/  IMAD.MOV.U32 R142, RZ, RZ, R15 ;  /* 0x000000ffff8e7224 */ /* 0x000fe400078e000f */
[C---:B------:R-:W-:Y:S01]  /*14e80*/  FMUL.FTZ R15, R0.reuse, R143 ;  /* 0x0000008f000f7220 */ /* 0x040fe20000410000 */
[----:B------:R-:W1:Y:S01]  /*14e90*/  MUFU.EX2 R144, R144 ;  /* 0x0000009000907308 */ /* 0x000e620000000800 */
[----:B------:R-:W-:Y:S02]  /*14ea0*/  IMAD.MOV.U32 R143, RZ, RZ, R18 ;  /* 0x000000ffff8f7224 */ /* 0x000fe400078e0012 */
[----:B------:R-:W-:Y:S02]  /*14eb0*/  IMAD.MOV.U32 R134, RZ, RZ, R160 ;  /* 0x000000ffff867224 */ /* 0x000fe400078e00a0 */
[----:B------:R-:W-:Y:S01]  /*14ec0*/  IMAD.MOV.U32 R160, RZ, RZ, R148 ;  /* 0x000000ffffa07224 */ /* 0x000fe200078e0094 */
[----:B------:R-:W-:Y:S01]  /*14ed0*/  MOV R148, R35 ;  /* 0x0000002300947202 */ /* 0x000fe20000000f00 */
[C---:B------:R-:W-:Y:S02]  /*14ee0*/  FMUL.FTZ R35, R0.reuse, R163 ;  /* 0x000000a300237220 */ /* 0x040fe40000410000 */
[----:B------:R-:W-:Y:S01]  /*14ef0*/  IMAD.MOV.U32 R163, RZ, RZ, R155 ;  /* 0x000000ffffa37224 */ /* 0x000fe200078e009b */
[----:B------:R-:W3:Y:S01]  /*14f00*/  MUFU.EX2 R142, R142 ;  /* 0x0000008e008e7308 */ /* 0x000ee20000000800 */
[C---:B------:R-:W-:Y:S01]  /*14f10*/  FMUL.FTZ R11, R0.reuse, R139 ;  /* 0x0000008b000b7220 */ /* 0x040fe20000410000 */
[----:B------:R-:W-:Y:S01]  /*14f20*/  F2FP.PACK_AB R139, R137, R141 ;  /* 0x0000008d898b723e */ /* 0x000fe200000000ff */
[C---:B------:R-:W-:Y:S02]  /*14f30*/  FMUL.FTZ R18, R0.reuse, R146 ;  /* 0x0000009200127220 */ /* 0x040fe40000410000 */
[C---:B------:R-:W-:Y:S02]  /*14f40*/  FMUL.FTZ R30, R0.reuse, R158 ;  /* 0x0000009e001e7220 */ /* 0x040fe40000410000 */
[C---:B------:R-:W-:Y:S01]  /*14f50*/  FMUL.FTZ R31, R0.reuse, R159 ;  /* 0x0000009f001f7220 */ /* 0x040fe20000410000 */
[----:B------:R-:W-:Y:S01]  /*14f60*/  @!P4 HADD2 R240, -R139.H0_H0, -RZ.H0_H0 ;  /* 0xa00000ff8bf0c230 */ /* 0x000fe20000000900 */
        /* <DEDUP_REMOVED lines=50> */
[C---:B------:R-:W-:Y:S02]  /*15290*/  FMUL.FTZ R19, R0.reuse, R147 ;  /* 0x0000009300137220 */ /* 0x040fe40000410000 */
[----:B------:R-:W-:Y:S02]  /*152a0*/  IMAD.MOV.U32 R147, RZ, RZ, R143 ;  /* 0x000000ffff937224 */ /* 0x000fe400078e008f */
[----:B------:R-:W-:Y:S02]  /*152b0*/  IMAD.MOV.U32 R143, RZ, RZ, R134 ;  /* 0x000000ffff8f7224 */ /* 0x000fe400078e0086 */
[----:B------:R-:W-:Y:S01]  /*152c0*/  FFMA.FTZ R134, R0, R167, R141 ;  /* 0x000000a700867223 */ /* 0x000fe2000001008d */
[----:B------:R-:W-:Y:S01]  /*152d0*/  LOP3.LUT R0, R162, 0xff, RZ, 0xc0, !PT ;  /* 0x000000ffa2007812 */ /* 0x000fe200078ec0ff */
[----:B------:R-:W-:Y:S01]  /*152e0*/  FADD.FTZ R135, R135, R143 ;  /* 0x0000008f87877221 */ /* 0x000fe20000010000 */
[----:B------:R-:W-:Y:S01]  /*152f0*/  SHF.R.U32.HI R141, RZ, 0x10, R162 ;  /* 0x00000010ff8d7819 */ /* 0x000fe200000116a2 */
[----:B------:R-:W-:Y:S01]  /*15300*/  IMAD.MOV.U32 R143, RZ, RZ, R138 ;  /* 0x000000ffff8f7224 */ /* 0x000fe200078e008a */
[----:B------:R-:W-:Y:S01]  /*15310*/  ISETP.GE.U32.AND P6, PT, R243, R0, PT ;  /* 0x00000000f300720c */ /* 0x000fe20003fc6070 */
[----:B------:R-:W-:Y:S01]  /*15320*/  FADD.FTZ R138, R136, R135 ;  /* 0x00000087888a7221 */ /* 0x000fe20000010000 */
[----:B------:R-:W-:Y:S01]  /*15330*/  LOP3.LUT R0, R162, 0xffff, RZ, 0xc0, !PT ;  /* 0x0000ffffa2007812 */ /* 0x000fe200078ec0ff */
[----:B------:R-:W-:Y:S01]  /*15340*/  FADD.FTZ R134, R137, R134 ;  /* 0x0000008689867221 */ /* 0x000fe20000010000 */
[----:B------:R-:W-:Y:S01]  /*15350*/  PRMT R137, R139, 0x7632, R137 ;  /* 0x000076328b897816 */ /* 0x000fe20000000089 */
[----:B------:R-:W-:Y:S01]  /*15360*/  FADD.FTZ R138, R133, R138 ;  /* 0x0000008a858a7221 */ /* 0x000fe20000010000 */
[----:B------:R-:W-:Y:S01]  /*15370*/  SHF.R.U32.HI R135, RZ, 0x8, R0 ;  /* 0x00000008ff877819 */ /* 0x000fe20000011600 */
[----:B------:R-:W-:Y:S01]  /*15380*/  FADD.FTZ R134, R145, R134 ;  /* 0x0000008691867221 */ /* 0x000fe20000010000 */
[----:B------:R-:W-:Y:S01]  /*15390*/  F2FP.PACK_AB R0, R133, R136 ;  /* 0x000000888500723e */ /* 0x000fe200000000ff */
[----:B------:R-:W-:Y:S01]  /*153a0*/  @!P5 HADD2 R239, -R137.H0_H0, -RZ.H0_H0 ;  /* 0xa00000ff89efd230 */ /* 0x000fe20000000900 */
[----:B------:R-:W-:Y:S01]  /*153b0*/  LOP3.LUT R136, R135, 0xffff, RZ, 0xc0, !PT ;  /* 0x0000ffff87887812 */ /* 0x000fe200078ec0ff */
[----:B------:R-:W-:Y:S01]  /*153c0*/  IMAD.MOV.U32 R150, RZ, RZ, R143 ;  /* 0x000000ffff967224 */ /* 0x000fe200078e008f */
[----:B------:R4:W2:Y:S01]  /*153d0*/  MUFU.EX2 R135, R147 ;  /* 0x0000009300877308 */ /* 0x0008a20000000800 */
[----:B------:R-:W-:Y:S01]  /*153e0*/  PRMT R133, R139, 0x5410, R137 ;  /* 0x000054108b857816 */ /* 0x000fe20000000089 */
[----:B------:R-:W-:Y:S01]  /*153f0*/  @!P6 HADD2 R238, -R0.H0_H0, -RZ.H0_H0 ;  /* 0xa00000ff00eee230 */ /* 0x000fe20000000900 */
[----:B------:R-:W-:Y:S01]  /*15400*/  @!P4 PRMT R139, R240, 0x5410, RZ ;  /* 0x00005410f08bc816 */ /* 0x000fe200000000ff */
[----:B------:R-:W-:Y:S01]  /*15410*/  FADD.FTZ R143, R140, R134 ;  /* 0x000000868c8f7221 */ /* 0x000fe20000010000 */
[----:B------:R-:W-:Y:S01]  /*15420*/  ISETP.GE.U32.AND P4, PT, R243, R136, PT ;  /* 0x00000088f300720c */ /* 0x000fe20003f86070 */
[----:B------:R-:W-:Y:S01]  /*15430*/  IMAD.MOV.U32 R155, RZ, RZ, R151 ;  /* 0x000000ffff9b7224 */ /* 0x000fe200078e0097 */
[----:B------:R-:W-:Y:S01]  /*15440*/  LOP3.LUT R141, R141, 0xff, RZ, 0xc0, !PT ;  /* 0x000000ff8d8d7812 */ /* 0x000fe200078ec0ff */
[----:B------:R-:W-:Y:S01]  /*15450*/  IMAD.MOV.U32 R151, RZ, RZ, R164 ;  /* 0x000000ffff977224 */ /* 0x000fe200078e00a4 */
[----:B------:R-:W-:Y:S01]  /*15460*/  @!P5 PRMT R137, R239, 0x5410, RZ ;  /* 0x00005410ef89d816 */ /* 0x000fe200000000ff */
[----:B------:R-:W-:Y:S01]  /*15470*/  IMAD.MOV.U32 R164, RZ, RZ, R157 ;  /* 0x000000ffffa47224 */ /* 0x000fe200078e009d */
[----:B------:R-:W-:Y:S01]  /*15480*/  PRMT R136, R0, 0x7632, R136 ;  /* 0x0000763200887816 */ /* 0x000fe20000000088 */
[----:B------:R-:W-:Y:S01]  /*15490*/  IMAD.MOV.U32 R157, RZ, RZ, R156 ;  /* 0x000000ffff9d7224 */ /* 0x000fe200078e009c */
[C---:B------:R-:W-:Y:S01]  /*154a0*/  ISETP.GE.U32.AND P5, PT, R243.reuse, R141, PT ;  /* 0x0000008df300720c */ /* 0x040fe20003fa6070 */
[----:B------:R-:W-:Y:S01]  /*154b0*/  IMAD.MOV.U32 R156, RZ, RZ, R149 ;  /* 0x000000ffff9c7224 */ /* 0x000fe200078e0095 */
[----:B------:R-:W-:Y:S01]  /*154c0*/  SHF.R.U32.HI R141, RZ, 0x18, R162 ;  /* 0x00000018ff8d7819 */ /* 0x000fe200000116a2 */
[----:B-1----:R-:W-:Y:S01]  /*154d0*/  FADD.FTZ R149, R144, R143 ;  /* 0x0000008f90957221 */ /* 0x002fe20000010000 */
[----:B------:R-:W-:Y:S01]  /*154e0*/  PRMT R134, R0, 0x5410, R136 ;  /* 0x0000541000867816 */ /* 0x000fe20000000088 */
[----:B------:R-:W-:Y:S01]  /*154f0*/  @!P4 HADD2 R236, -R136.H0_H0, -RZ.H0_H0 ;  /* 0xa00000ff88ecc230 */ /* 0x000fe20000000900 */
[----:B------:R-:W-:Y:S01]  /*15500*/  @!P6 PRMT R0, R238, 0x5410, RZ ;  /* 0x00005410ee00e816 */ /* 0x000fe200000000ff */
[----:B------:R1:W-:Y:S01]  /*15510*/  STG.E.U16 [R182.64], R139 ;  /* 0x0000008bb6007986 */ /* 0x0003e2000c101518 */
[----:B------:R-:W-:Y:S01]  /*15520*/  ISETP.GE.U32.AND P6, PT, R243, R141, PT ;  /* 0x0000008df300720c */ /* 0x000fe20003fc6070 */
[----:B------:R-:W-:Y:S01]  /*15530*/  IMAD.MOV.U32 R167, RZ, RZ, R163 ;  /* 0x000000ffffa77224 */ /* 0x000fe200078e00a3 */
[----:B------:R-:W-:Y:S01]  /*15540*/  F2FP.PACK_AB R145, R140, R145 ;  /* 0x000000918c91723e */ /* 0x000fe200000000ff */
[----:B----4-:R-:W-:Y:S01]  /*15550*/  IMAD.WIDE.U32 R146, R146, -0x2daee0ad, RZ ;  /* 0xd2511f5392927825 */ /* 0x010fe200078e00ff */
[----:B------:R-:W-:Y:S01]  /*15560*/  @!P4 PRMT R136, R236, 0x5410, RZ ;  /* 0x00005410ec88c816 */ /* 0x000fe200000000ff */
[----:B------:R4:W-:Y:S01]  /*15570*/  STG.E.U16 [R182.64+0x2], R137 ;  /* 0x00000289b6007986 */ /* 0x0009e2000c101518 */
[----:B------:R-:W-:Y:S01]  /*15580*/  PRMT R143, R145, 0x7632, R143 ;  /* 0x00007632918f7816 */ /* 0x000fe2000000008f */
[----:B---3--:R-:W-:Y:S01]  /*15590*/  FADD.FTZ R140, R142, R138 ;  /* 0x0000008a8e8c7221 */ /* 0x008fe20000010000 */
[----:B------:R-:W-:Y:S01]  /*155a0*/  LOP3.LUT R141, R147, UR4, R172, 0x96, !PT ;  /* 0x00000004938d7c12 */ /* 0x000fe2000f8e96ac */
[----:B------:R3:W-:Y:S01]  /*155b0*/  STG.E.U16 [R180.64+0x12], R136 ;  /* 0x00001288b4007986 */ /* 0x0007e2000c101518 */
[C---:B--2---:R-:W-:Y:S01]  /*155c0*/  F2FP.PACK_AB R142, R135.reuse, R142 ;  /* 0x0000008e878e723e */ /* 0x044fe200000000ff */
[----:B------:R-:W-:Y:S01]  /*155d0*/  FADD.FTZ R140, R135, R140 ;  /* 0x0000008c878c7221 */ /* 0x000fe20000010000 */
[C---:B------:R-:W-:Y:S01]  /*155e0*/  LOP3.LUT R138, R141.reuse, 0xff, RZ, 0xc0, !PT ;  /* 0x000000ff8d8a7812 */ /* 0x040fe200078ec0ff */
[----:B------:R-:W-:Y:S01]  /*155f0*/  @!P5 HADD2 R237, -R145.H0_H0, -RZ.H0_H0 ;  /* 0xa00000ff91edd230 */ /* 0x000fe20000000900 */
[----:B------:R-:W-:Y:S01]  /*15600*/  LOP3.LUT R135, R141, 0xffff, RZ, 0xc0, !PT ;  /* 0x0000ffff8d877812 */ /* 0x000fe200078ec0ff */
[----:B------:R-:W-:Y:S01]  /*15610*/  @!P6 HADD2 R235, -R143.H0_H0, -RZ.H0_H0 ;  /* 0xa00000ff8febe230 */ /* 0x000fe20000000900 */
[----:B------:R-:W-:Y:S01]  /*15620*/  ISETP.GE.U32.AND P4, PT, R243, R138, PT ;  /* 0x0000008af300720c */ /* 0x000fe20003f86070 */
[----:B------:R2:W-:Y:S01]  /*15630*/  STG.E.U16 [R180.64+0x10], R0 ;  /* 0x00001000b4007986 */ /* 0x0005e2000c101518 */
[C---:B------:R-:W-:Y:S01]  /*15640*/  F2FP.PACK_AB R138, R148.reuse, R144 ;  /* 0x00000090948a723e */ /* 0x040fe200000000ff */
[----:B------:R-:W-:Y:S01]  /*15650*/  FADD.FTZ R148, R148, R149 ;  /* 0x0000009594947221 */ /* 0x000fe20000010000 */
[----:B------:R-:W-:Y:S01]  /*15660*/  SHF.R.U32.HI R135, RZ, 0x8, R135 ;  /* 0x00000008ff877819 */ /* 0x000fe20000011687 */
[----:B------:R2:W2:Y:S01]  /*15670*/  MUFU.EX2 R149, R150 ;  /* 0x0000009600957308 */ /* 0x0004a20000000800 */
[----:B------:R-:W-:Y:S01]  /*15680*/  IMAD.MOV.U32 R162, RZ, RZ, R154 ;  /* 0x000000ffffa27224 */ /* 0x000fe200078e009a */
[----:B------:R-:W-:Y:S01]  /*15690*/  LOP3.LUT R172, R147, UR4, R172, 0x96, !PT ;  /* 0x0000000493ac7c12 */ /* 0x000fe2000f8e96ac */
[----:B------:R-:W-:Y:S01]  /*156a0*/  IMAD.MOV.U32 R163, RZ, RZ, R155 ;  /* 0x000000ffffa37224 */ /* 0x000fe200078e009b */
[----:B------:R-:W-:Y:S01]  /*156b0*/  LOP3.LUT R144, R135, 0xffff, RZ, 0xc0, !PT ;  /* 0x0000ffff87907812 */ /* 0x000fe200078ec0ff */
[----:B------:R-:W-:Y:S01]  /*156c0*/  FADD.FTZ R148, R152, R148 ;  /* 0x0000009498947221 */ /* 0x000fe20000010000 */
[----:B------:R-:W-:Y:S02]  /*156d0*/  PRMT R135, R145, 0x5410, R143 ;  /* 0x0000541091877816 */ /* 0x000fe4000000008f */
[----:B------:R-:W-:Y:S01]  /*156e0*/  @!P5 PRMT R145, R237, 0x5410, RZ ;  /* 0x00005410ed91d816 */ /* 0x000fe200000000ff */
[----:B------:R-:W-:Y:S01]  /*156f0*/  @!P4 HADD2 R234, -R142.H0_H0, -RZ.H0_H0 ;  /* 0xa00000ff8eeac230 */ /* 0x000fe20000000900 */
[----:B------:R-:W-:Y:S01]  /*15700*/  ISETP.GE.U32.AND P5, PT, R243, R144, PT ;  /* 0x00000090f300720c */ /* 0x000fe20003fa6070 */
[----:B------:R-:W-:Y:S01]  /*15710*/  MUFU.EX2 R158, R156 ;  /* 0x0000009c009e7308 */ /* 0x000fe20000000800 */
[----:B------:R-:W-:Y:S01]  /*15720*/  @!P6 PRMT R143, R235, 0x5410, RZ ;  /* 0x00005410eb8fe816 */ /* 0x000fe200000000ff */
[----:B------:R3:W-:Y:S01]  /*15730*/  STG.E.U16 [R182.64+0x10], R145 ;  /* 0x00001091b6007986 */ /* 0x0007e2000c101518 */
[----:B-1----:R-:W-:Y:S02]  /*15740*/  PRMT R139, R142, 0x7632, R139 ;  /* 0x000076328e8b7816 */ /* 0x002fe4000000008b */
[----:B----4-:R-:W-:Y:S01]  /*15750*/  LOP3.LUT R137, R146, 0xff, RZ, 0xc0, !PT ;  /* 0x000000ff92897812 */ /* 0x010fe200078ec0ff */
[----:B------:R-:W-:Y:S04]  /*15760*/  STG.E.U16 [R182.64+0x12], R143 ;  /* 0x0000128fb6007986 */ /* 0x000fe8000c101518 */
[----:B------:R1:W4:Y:S02]  /*15770*/  MUFU.EX2 R144, R151 ;  /* 0x0000009700907308 */ /* 0x0003240000000800 */
[----:B------:R-:W-:Y:S01]  /*15780*/  @!P5 HADD2 R233, -R139.H0_H0, -RZ.H0_H0 ;  /* 0xa00000ff8be9d230 */ /* 0x000fe20000000900 */
[--C-:B--2---:R-:W-:Y:S04]  /*15790*/  SHF.R.U32.HI R150, RZ, 0x10, R141.reuse ;  /* 0x00000010ff967819 */ /* 0x104fe8000001168d */
[----:B------:R-:W-:Y:S04]  /*157a0*/  LOP3.LUT R150, R150, 0xff, RZ, 0xc0, !PT ;  /* 0x000000ff96967812 */ /* 0x000fe800078ec0ff */
[C---:B------:R-:W-:Y:S02]  /*157b0*/  ISETP.GE.U32.AND P6, PT, R243.reuse, R150, PT ;  /* 0x00000096f300720c */ /* 0x040fe40003fc6070 */
[----:B------:R-:W-:Y:S02]  /*157c0*/  SHF.R.U32.HI R150, RZ, 0x18, R141 ;  /* 0x00000018ff967819 */ /* 0x000fe4000001168d */
[----:B------:R-:W-:Y:S02]  /*157d0*/  PRMT R141, R142, 0x5410, R139 ;  /* 0x000054108e8d7816 */ /* 0x000fe4000000008b */
[----:B------:R-:W-:Y:S02]  /*157e0*/  @!P4 PRMT R142, R234, 0x5410, RZ ;  /* 0x00005410ea8ec816 */ /* 0x000fe400000000ff */
[----:B------:R-:W-:Y:S02]  /*157f0*/  ISETP.GE.U32.AND P4, PT, R243, R150, PT ;  /* 0x00000096f300720c */ /* 0x000fe40003f86070 */
[----:B------:R-:W-:Y:S01]  /*15800*/  LOP3.LUT R150, R146, 0xffff, RZ, 0xc0, !PT ;  /* 0x0000ffff92967812 */ /* 0x000fe200078ec0ff */
[----:B------:R-:W-:Y:S01]  /*15810*/  STG.E.U16 [R180.64+0x20], R142 ;  /* 0x0000208eb4007986 */ /* 0x000fe2000c101518 */
[----:B------:R-:W-:Y:S01]  /*15820*/  @!P5 PRMT R139, R233, 0x5410, RZ ;  /* 0x00005410e98bd816 */ /* 0x000fe200000000ff */
[----:B------:R-:W-:Y:S01]  /*15830*/  @!P6 HADD2 R232, -R138.H0_H0, -RZ.H0_H0 ;  /* 0xa00000ff8ae8e230 */ /* 0x000fe20000000900 */
[----:B------:R-:W-:Y:S01]  /*15840*/  SHF.R.U32.HI R150, RZ, 0x8, R150 ;  /* 0x00000008ff967819 */ /* 0x000fe20000011696 */
[----:B-1----:R-:W-:Y:S01]  /*15850*/  FADD.FTZ R151, R149, R140 ;  /* 0x0000008c95977221 */ /* 0x002fe20000010000 */
[C---:B------:R-:W-:Y:S01]  /*15860*/  ISETP.GE.U32.AND P5, PT, R243.reuse, R137, PT ;  /* 0x00000089f300720c */ /* 0x040fe20003fa6070 */
[----:B------:R1:W-:Y:S01]  /*15870*/  STG.E.U16 [R180.64+0x22], R139 ;  /* 0x0000228bb4007986 */ /* 0x0003e2000c101518 */
[----:B---3--:R-:W-:Y:S02]  /*15880*/  LOP3.LUT R136, R150, 0xffff, RZ, 0xc0, !PT ;  /* 0x0000ffff96887812 */ /* 0x008fe400078ec0ff */
[----:B------:R-:W2:Y:S01]  /*15890*/  MUFU.EX2 R150, R164 ;  /* 0x000000a400967308 */ /* 0x000ea20000000800 */
[----:B------:R-:W-:Y:S02]  /*158a0*/  PRMT R137, R138, 0x7632, R137 ;  /* 0x000076328a897816 */ /* 0x000fe40000000089 */
[----:B----4-:R-:W-:Y:S02]  /*158b0*/  F2FP.PACK_AB R0, R144, R149 ;  /* 0x000000959000723e */ /* 0x010fe400000000ff */
[----:B------:R-:W-:Y:S01]  /*158c0*/  PRMT R140, R138, 0x5410, R137 ;  /* 0x000054108a8c7816 */ /* 0x000fe20000000089 */
[----:B------:R-:W-:Y:S01]  /*158d0*/  @!P4 HADD2 R229, -R137.H0_H0, -RZ.H0_H0 ;  /* 0xa00000ff89e5c230 */ /* 0x000fe20000000900 */
[----:B------:R-:W-:Y:S02]  /*158e0*/  @!P6 PRMT R138, R232, 0x5410, RZ ;  /* 0x00005410e88ae816 */ /* 0x000fe400000000ff */
[----:B------:R-:W-:Y:S01]  /*158f0*/  ISETP.GE.U32.AND P6, PT, R243, R136, PT ;  /* 0x00000088f300720c */ /* 0x000fe20003fc6070 */
[----:B------:R-:W-:Y:S01]  /*15900*/  @!P5 HADD2 R228, -R0.H0_H0, -RZ.H0_H0 ;  /* 0xa00000ff00e4d230 */ /* 0x000fe20000000900 */
[----:B------:R-:W-:Y:S01]  /*15910*/  SHF.R.U32.HI R136, RZ, 0x10, R146 ;  /* 0x00000010ff887819 */ /* 0x000fe20000011692 */
[----:B------:R-:W-:Y:S01]  /*15920*/  STG.E.U16 [R182.64+0x20], R138 ;  /* 0x0000208ab6007986 */ /* 0x000fe2000c101518 */
[----:B------:R-:W-:Y:S02]  /*15930*/  @!P4 PRMT R137, R229, 0x5410, RZ ;  /* 0x00005410e589c816 */ /* 0x000fe400000000ff */
[----:B------:R-:W-:Y:S02]  /*15940*/  LOP3.LUT R149, R136, 0xff, RZ, 0xc0, !PT ;  /* 0x000000ff88957812 */ /* 0x000fe400078ec0ff */
[----:B------:R-:W-:Y:S01]  /*15950*/  PRMT R136, R0, 0x7632, R136 ;  /* 0x0000763200887816 */ /* 0x000fe20000000088 */
[----:B------:R-:W-:Y:S01]  /*15960*/  STG.E.U16 [R182.64+0x22], R137 ;  /* 0x00002289b6007986 */ /* 0x000fe2000c101518 */
[----:B------:R-:W-:Y:S01]  /*15970*/  ISETP.GE.U32.AND P4, PT, R243, R149, PT ;  /* 0x00000095f300720c */ /* 0x000fe20003f86070 */
[----:B------:R-:W-:Y:S01]  /*15980*/  FADD.FTZ R149, R144, R151 ;  /* 0x0000009790957221 */ /* 0x000fe20000010000 */
[----:B------:R-:W-:Y:S01]  /*15990*/  LOP3.LUT R151, R193, UR34, RZ, 0x3c, !PT ;  /* 0x00000022c1977c12 */ /* 0x000fe2000f8e3cff */
[----:B------:R-:W-:Y:S01]  /*159a0*/  @!P6 HADD2 R231, -R136.H0_H0, -RZ.H0_H0 ;  /* 0xa00000ff88e7e230 */ /* 0x000fe20000000900 */
[----:B------:R-:W-:Y:S01]  /*159b0*/  PRMT R144, R0, 0x5410, R136 ;  /* 0x0000541000907816 */ /* 0x000fe20000000088 */
[C---:B--2---:R-:W-:Y:S01]  /*159c0*/  FADD.FTZ R148, R150.reuse, R148 ;  /* 0x0000009496947221 */ /* 0x044fe20000010000 */
[----:B------:R-:W-:Y:S01]  /*159d0*/  F2FP.PACK_AB R152, R150, R152 ;  /* 0x000000989698723e */ /* 0x000fe200000000ff */
[----:B------:R-:W-:Y:S01]  /*159e0*/  IMAD.WIDE.U32 R154, R151, -0x326172a9, RZ ;  /* 0xcd9e8d57979a7825 */ /* 0x000fe200078e00ff */
[----:B------:R-:W-:Y:S01]  /*159f0*/  @!P5 PRMT R0, R228, 0x5410, RZ ;  /* 0x00005410e400d816 */ /* 0x000fe200000000ff */
[----:B------:R2:W5:Y:S01]  /*15a00*/  LDL.LU.64 R192, [R1+0x68] ;  /* 0x0000680001c07983 */ /* 0x0005620000300a00 */
[----:B------:R-:W-:Y:S01]  /*15a10*/  PRMT R161, R152, 0x7632, R161 ;  /* 0x0000763298a17816 */ /* 0x000fe200000000a1 */
[----:B------:R-:W-:Y:S01]  /*15a20*/  IMAD.MOV.U32 R164, RZ, RZ, R157 ;  /* 0x000000ffffa47224 */ /* 0x000fe200078e009d */
[----:B------:R-:W-:Y:S01]  /*15a30*/  LOP3.LUT R150, R155, UR5, R190, 0x96, !PT ;  /* 0x000000059b967c12 */ /* 0x000fe2000f8e96be */
[----:B------:R-:W-:Y:S01]  /*15a40*/  IMAD.MOV.U32 R157, RZ, RZ, R153 ;  /* 0x000000ffff9d7224 */ /* 0x000fe200078e0099 */
[----:B------:R-:W-:Y:S01]  /*15a50*/  LOP3.LUT R145, R189, UR15, R154, 0x96, !PT ;  /* 0x0000000fbd917c12 */ /* 0x000fe2000f8e969a */
[----:B-1----:R-:W-:Y:S01]  /*15a60*/  FADD.FTZ R139, R158, R148 ;  /* 0x000000949e8b7221 */ /* 0x002fe20000010000 */
[----:B------:R-:W-:Y:S01]  /*15a70*/  SHF.R.U32.HI R153, RZ, 0x18, R146 ;  /* 0x00000018ff997819 */ /* 0x000fe20000011692 */
[----:B------:R-:W-:Y:S01]  /*15a80*/  IMAD.WIDE.U32 R150, R150, -0x2daee0ad, RZ ;  /* 0xd2511f5396967825 */ /* 0x000fe200078e00ff */
[----:B------:R-:W-:Y:S01]  /*15a90*/  @!P6 PRMT R136, R231, 0x5410, RZ ;  /* 0x00005410e788e816 */ /* 0x000fe200000000ff */
[----:B------:R-:W-:Y:S01]  /*15aa0*/  MUFU.EX2 R164, R164 ;  /* 0x000000a400a47308 */ /* 0x000fe20000000800 */
[----:B------:R-:W-:Y:S01]  /*15ab0*/  ISETP.GE.U32.AND P5, PT, R243, R153, PT ;  /* 0x00000099f300720c */ /* 0x000fe20003fa6070 */
[----:B------:R-:W-:Y:S01]  /*15ac0*/  IMAD.MOV.U32 R153, RZ, RZ, R160 ;  /* 0x000000ffff997224 */ /* 0x000fe200078e00a0 */
[----:B------:R-:W-:Y:S01]  /*15ad0*/  LOP3.LUT R143, R151, UR14, R162, 0x96, !PT ;  /* 0x0000000e978f7c12 */ /* 0x000fe2000f8e96a2 */
[----:B------:R-:W-:Y:S01]  /*15ae0*/  IMAD.MOV.U32 R165, RZ, RZ, R157 ;  /* 0x000000ffffa57224 */ /* 0x000fe200078e009d */
[----:B------:R-:W-:Y:S01]  /*15af0*/  STG.E.U16 [R180.64+0x32], R136 ;  /* 0x00003288b4007986 */ /* 0x000fe2000c101518 */
[----:B------:R-:W-:Y:S01]  /*15b00*/  IMAD.WIDE.U32 R162, R145, -0x2daee0ad, RZ ;  /* 0xd2511f5391a27825 */ /* 0x000fe200078e00ff */
[----:B------:R-:W-:Y:S01]  /*15b10*/  PRMT R148, R152, 0x5410, R161 ;  /* 0x0000541098947816 */ /* 0x000fe200000000a1 */
[----:B------:R-:W-:Y:S01]  /*15b20*/  @!P4 HADD2 R230, -R152.H0_H0, -RZ.H0_H0 ;  /* 0xa00000ff98e6c230 */ /* 0x000fe20000000900 */
[----:B------:R2:W5:Y:S01]  /*15b30*/  LDL.LU.64 R190, [R1+0x60] ;  /* 0x0000600001be7983 */ /* 0x0005620000300a00 */
[----:B------:R-:W-:Y:S01]  /*15b40*/  IMAD.WIDE.U32 R154, R143, -0x326172a9, RZ ;  /* 0xcd9e8d578f9a7825 */ /* 0x000fe200078e00ff */
[----:B------:R1:W3:Y:S01]  /*15b50*/  MUFU.EX2 R160, R178 ;  /* 0x000000b200a07308 */ /* 0x0002e20000000800 */
[----:B------:R-:W-:Y:S02]  /*15b60*/  LOP3.LUT R143, R163, UR12, R150, 0x96, !PT ;  /* 0x0000000ca38f7c12 */ /* 0x000fe4000f8e9696 */
[----:B------:R-:W-:Y:S01]  /*15b70*/  MOV R163, R167 ;  /* 0x000000a700a37202 */ /* 0x000fe20000000f00 */
[----:B------:R-:W-:Y:S01]  /*15b80*/  @!P5 HADD2 R227, -R161.H0_H0, -RZ.H0_H0 ;  /* 0xa00000ffa1e3d230 */ /* 0x000fe20000000900 */
[----:B------:R-:W-:Y:S01]  /*15b90*/  LOP3.LUT R142, R155, UR13, R188, 0x96, !PT ;  /* 0x0000000d9b8e7c12 */ /* 0x000fe2000f8e96bc */
[----:B------:R4:W-:Y:S01]  /*15ba0*/  STG.E.U16 [R180.64+0x30], R0 ;  /* 0x00003000b4007986 */ /* 0x0009e2000c101518 */
[----:B------:R-:W-:Y:S02]  /*15bb0*/  @!P4 PRMT R152, R230, 0x5410, RZ ;  /* 0x00005410e698c816 */ /* 0x000fe400000000ff */
[----:B------:R-:W-:Y:S01]  /*15bc0*/  @!P5 PRMT R161, R227, 0x5410, RZ ;  /* 0x00005410e3a1d816 */ /* 0x000fe200000000ff */
[----:B------:R-:W-:Y:S01]  /*15bd0*/  IMAD.WIDE.U32 R156, R142, -0x2daee0ad, RZ ;  /* 0xd2511f538e9c7825 */ /* 0x000fe200078e00ff */
[----:B------:R-:W2:Y:S01]  /*15be0*/  MUFU.EX2 R145, R153 ;  /* 0x0000009900917308 */ /* 0x000ea20000000800 */
[----:B------:R2:W5:Y:S03]  /*15bf0*/  LDL.LU.64 R188, [R1+0x58] ;  /* 0x0000580001bc7983 */ /* 0x0005660000300a00 */
[----:B------:R-:W-:Y:S01]  /*15c00*/  LOP3.LUT R150, R157, UR10, R162, 0x96, !PT ;  /* 0x0000000a9d967c12 */ /* 0x000fe2000f8e96a2 */
[----:B------:R-:W-:Y:S02]  /*15c10*/  IMAD.MOV.U32 R162, RZ, RZ, R166 ;  /* 0x000000ffffa27224 */ /* 0x000fe400078e00a6 */
[----:B------:R-:W-:Y:S01]  /*15c20*/  IMAD.WIDE.U32 R166, R143, -0x326172a9, RZ ;  /* 0xcd9e8d578fa67825 */ /* 0x000fe200078e00ff */
[----:B------:R-:W-:Y:S02]  /*15c30*/  STG.E.U16 [R182.64+0x30], R152 ;  /* 0x00003098b6007986 */ /* 0x000fe4000c101518 */
[----:B------:R4:W4:Y:S01]  /*15c40*/  MUFU.EX2 R142, R179 ;  /* 0x000000b3008e7308 */ /* 0x0009220000000800 */
[----:B------:R-:W-:Y:S01]  /*15c50*/  IMAD.WIDE.U32 R150, R150, -0x326172a9, RZ ;  /* 0xcd9e8d5796967825 */ /* 0x000fe200078e00ff */
[----:B------:R4:W-:Y:S01]  /*15c60*/  STG.E.U16 [R182.64+0x32], R161 ;  /* 0x000032a1b6007986 */ /* 0x0009e2000c101518 */
[----:B-1----:R-:W-:Y:S02]  /*15c70*/  LOP3.LUT R178, R167, UR11, R154, 0x96, !PT ;  /* 0x0000000ba7b27c12 */ /* 0x002fe4000f8e969a */
[----:B---3--:R-:W-:Y:S01]  /*15c80*/  FADD.FTZ R149, R160, R149 ;  /* 0x00000095a0957221 */ /* 0x008fe20000010000 */
[----:B------:R-:W-:Y:S02]  /*15c90*/  LOP3.LUT R166, R151, UR9, R166, 0x96, !PT ;  /* 0x0000000997a67c12 */ /* 0x000fe4000f8e96a6 */
[C---:B--2---:R-:W-:Y:S01]  /*15ca0*/  F2FP.PACK_AB R158, R145.reuse, R158 ;  /* 0x0000009e919e723e */ /* 0x044fe200000000ff */
[----:B------:R-:W-:Y:S03]  /*15cb0*/  FADD.FTZ R139, R145, R139 ;  /* 0x0000008b918b7221 */ /* 0x000fe60000010000 */
[----:B------:R-:W-:Y:S01]  /*15cc0*/  PRMT R157, R158, 0x7632, R157 ;  /* 0x000076329e9d7816 */ /* 0x000fe2000000009d */
[----:B------:R-:W-:Y:S02]  /*15cd0*/  FADD.FTZ R139, R164, R139 ;  /* 0x0000008ba48b7221 */ /* 0x000fe40000010000 */
[----:B----4-:R-:W-:Y:S01]  /*15ce0*/  IMAD.WIDE.U32 R178, R178, -0x2daee0ad, RZ ;  /* 0xd2511f53b2b27825 */ /* 0x010fe200078e00ff */
[C---:B------:R-:W-:Y:S03]  /*15cf0*/  F2FP.PACK_AB R160, R142.reuse, R160 ;  /* 0x000000a08ea0723e */ /* 0x040fe600000000ff */
[----:B------:R-:W-:Y:S01]  /*15d00*/  FADD.FTZ R142, R142, R149 ;  /* 0x000000958e8e7221 */ /* 0x000fe20000010000 */
[----:B------:R-:W-:Y:S02]  /*15d10*/  LOP3.LUT R154, R179, UR8, R156, 0x96, !PT ;  /* 0x00000008b39a7c12 */ /* 0x000fe4000f8e969c */
[----:B------:R-:W1:Y:S01]  /*15d20*/  MUFU.EX2 R156, R165 ;  /* 0x000000a5009c7308 */ /* 0x000e620000000800 */
[----:B------:R-:W-:Y:S02]  /*15d30*/  PRMT R159, R160, 0x7632, R159 ;  /* 0x00007632a09f7816 */ /* 0x000fe4000000009f */
[----:B------:R-:W-:Y:S01]  /*15d40*/  IMAD.WIDE.U32 R154, R154, -0x326172a9, RZ ;  /* 0xcd9e8d579a9a7825 */ /* 0x000fe200078e00ff */
[----:B------:R-:W-:Y:S02]  /*15d50*/  F2FP.PACK_AB R179, R170, R171 ;  /* 0x000000abaab3723e */ /* 0x000fe400000000ff */
[----:B------:R-:W-:Y:S02]  /*15d60*/  PRMT R153, R160, 0x5410, R159 ;  /* 0x00005410a0997816 */ /* 0x000fe4000000009f */
[----:B------:R-:W-:Y:S02]  /*15d70*/  LOP3.LUT R143, R155, UR31, R150, 0x96, !PT ;  /* 0x0000001f9b8f7c12 */ /* 0x000fe4000f8e9696 */
[----:B------:R-:W-:Y:S02]  /*15d80*/  LOP3.LUT R0, R154, 0xff, RZ, 0xc0, !PT ;  /* 0x000000ff9a007812 */ /* 0x000fe400078ec0ff */
[----:B------:R-:W-:Y:S02]  /*15d90*/  LOP3.LUT R145, R143, 0xff, RZ, 0xc0, !PT ;  /* 0x000000ff8f917812 */ /* 0x000fe400078ec0ff */
[--C-:B------:R-:W-:Y:S02]  /*15da0*/  SHF.R.U32.HI R138, RZ, 0x10, R143.reuse ;  /* 0x00000010ff8a7819 */ /* 0x100fe4000001168f */
[----:B------:R-:W-:Y:S02]  /*15db0*/  ISETP.GE.U32.AND P6, PT, R243, R145, PT ;  /* 0x00000091f300720c */ /* 0x000fe40003fc6070 */
[----:B------:R-:W-:Y:S01]  /*15dc0*/  LOP3.LUT R137, R138, 0xff, RZ, 0xc0, !PT ;  /* 0x000000ff8a897812 */ /* 0x000fe200078ec0ff */
[----:B------:R-:W-:Y:S01]  /*15dd0*/  IMAD.MOV.U32 R138, RZ, RZ, R186 ;  /* 0x000000ffff8a7224 */ /* 0x000fe200078e00ba */
[----:B------:R-:W-:Y:S02]  /*15de0*/  LOP3.LUT R145, R143, 0xffff, RZ, 0xc0, !PT ;  /* 0x0000ffff8f917812 */ /* 0x000fe400078ec0ff */
[----:B------:R-:W-:Y:S02]  /*15df0*/  ISETP.GE.U32.AND P5, PT, R243, R137, PT ;  /* 0x00000089f300720c */ /* 0x000fe40003fa6070 */
[----:B------:R-:W2:Y:S01]  /*15e00*/  MUFU.EX2 R137, R184 ;  /* 0x000000b800897308 */ /* 0x000ea20000000800 */
[----:B------:R-:W-:Y:S01]  /*15e10*/  SHF.R.U32.HI R143, RZ, 0x18, R143 ;  /* 0x00000018ff8f7819 */ /* 0x000fe2000001168f */
[----:B-1----:R-:W-:Y:S01]  /*15e20*/  FADD.FTZ R142, R156, R142 ;  /* 0x0000008e9c8e7221 */ /* 0x002fe20000010000 */
[----:B------:R-:W-:Y:S02]  /*15e30*/  SHF.R.U32.HI R167, RZ, 0x10, R154 ;  /* 0x00000010ffa77819 */ /* 0x000fe4000001169a */
[----:B------:R-:W-:Y:S01]  /*15e40*/  @!P6 HADD2 R226, -R160.H0_H0, -RZ.H0_H0 ;  /* 0xa00000ffa0e2e230 */ /* 0x000fe20000000900 */
[C---:B------:R-:W-:Y:S01]  /*15e50*/  FADD.FTZ R165, R177.reuse, R142 ;  /* 0x0000008eb1a57221 */ /* 0x040fe20000010000 */
[----:B------:R-:W-:Y:S01]  /*15e60*/  F2FP.PACK_AB R156, R177, R156 ;  /* 0x0000009cb19c723e */ /* 0x000fe200000000ff */
[----:B------:R-:W-:Y:S01]  /*15e70*/  IMAD.MOV.U32 R142, RZ, RZ, R162 ;  /* 0x000000ffff8e7224 */ /* 0x000fe200078e00a2 */
[----:B------:R-:W-:Y:S01]  /*15e80*/  F2FP.PACK_AB R177, R168, R169 ;  /* 0x000000a9a8b1723e */ /* 0x000fe200000000ff */
[----:B------:R-:W-:Y:S01]  /*15e90*/  FADD.FTZ R161, R175, R165 ;  /* 0x000000a5afa17221 */ /* 0x000fe20000010000 */
[----:B------:R-:W-:Y:S01]  /*15ea0*/  @!P6 PRMT R160, R226, 0x5410, RZ ;  /* 0x00005410e2a0e816 */ /* 0x000fe200000000ff */
[----:B------:R-:W-:Y:S01]  /*15eb0*/  @!P5 HADD2 R224, -R158.H0_H0, -RZ.H0_H0 ;  /* 0xa00000ff9ee0d230 */ /* 0x000fe20000000900 */
[----:B------:R-:W-:Y:S01]  /*15ec0*/  ISETP.GE.U32.AND P6, PT, R243, R143, PT ;  /* 0x0000008ff300720c */ /* 0x000fe20003fc6070 */
[----:B------:R-:W-:Y:S01]  /*15ed0*/  IMAD.MOV.U32 R143, RZ, RZ, R163 ;  /* 0x000000ffff8f7224 */ /* 0x000fe200078e00a3 */
[----:B------:R-:W-:Y:S01]  /*15ee0*/  PRMT R163, R158, 0x5410, R157 ;  /* 0x000054109ea37816 */ /* 0x000fe2000000009d */
[----:B------:R-:W-:Y:S01]  /*15ef0*/  STG.E.U16 [R180.64+0x40], R160 ;  /* 0x000040a0b4007986 */ /* 0x000fe2000c101518 */
[----:B------:R-:W-:Y:S02]  /*15f00*/  @!P5 PRMT R158, R224, 0x5410, RZ ;  /* 0x00005410e09ed816 */ /* 0x000fe400000000ff */
[----:B------:R-:W-:Y:S02]  /*15f10*/  LOP3.LUT R138, R143, UR31, R138, 0x96, !PT ;  /* 0x0000001f8f8a7c12 */ /* 0x000fe4000f8e968a */
[----:B------:R-:W-:Y:S02]  /*15f20*/  LOP3.LUT R167, R167, 0xff, RZ, 0xc0, !PT ;  /* 0x000000ffa7a77812 */ /* 0x000fe400078ec0ff */
[C---:B------:R-:W-:Y:S01]  /*15f30*/  LOP3.LUT R136, R138.reuse, 0xffff, RZ, 0xc0, !PT ;  /* 0x0000ffff8a887812 */ /* 0x040fe200078ec0ff */
[C---:B--2---:R-:W-:Y:S01]  /*15f40*/  FADD.FTZ R184, R137.reuse, R139 ;  /* 0x0000008b89b87221 */ /* 0x044fe20000010000 */
[----:B------:R-:W-:Y:S01]  /*15f50*/  F2FP.PACK_AB R164, R137, R164 ;  /* 0x000000a489a4723e */ /* 0x000fe200000000ff */
[----:B------:R-:W-:Y:S01]  /*15f60*/  @!P6 HADD2 R221, -R157.H0_H0, -RZ.H0_H0 ;  /* 0xa00000ff9ddde230 */ /* 0x000fe20000000900 */
[----:B------:R-:W-:Y:S01]  /*15f70*/  SHF.R.U32.HI R137, RZ, 0x18, R154 ;  /* 0x00000018ff897819 */ /* 0x000fe2000001169a */
[----:B------:R-:W-:Y:S01]  /*15f80*/  IMAD.MOV.U32 R139, RZ, RZ, R187 ;  /* 0x000000ffff8b7224 */ /* 0x000fe200078e00bb */
[----:B------:R-:W-:Y:S01]  /*15f90*/  SHF.R.U32.HI R136, RZ, 0x8, R136 ;  /* 0x00000008ff887819 */ /* 0x000fe20000011688 */
[----:B------:R1:W5:Y:S01]  /*15fa0*/  LDL.LU.64 R186, [R1+0x50] ;  /* 0x0000500001ba7983 */ /* 0x0003620000300a00 */
[----:B------:R-:W-:Y:S02]  /*15fb0*/  @!P6 PRMT R157, R221, 0x5410, RZ ;  /* 0x00005410dd9de816 */ /* 0x000fe400000000ff */
[----:B------:R-:W-:Y:S02]  /*15fc0*/  ISETP.GE.U32.AND P6, PT, R243, R137, PT ;  /* 0x00000089f300720c */ /* 0x000fe40003fc6070 */
[----:B------:R-:W-:Y:S02]  /*15fd0*/  LOP3.LUT R137, R138, 0xff, RZ, 0xc0, !PT ;  /* 0x000000ff8a897812 */ /* 0x000fe400078ec0ff */
[C---:B------:R-:W-:Y:S02]  /*15fe0*/  LOP3.LUT R139, R142.reuse, 0xffff, RZ, 0xc0, !PT ;  /* 0x0000ffff8e8b7812 */ /* 0x040fe400078ec0ff */
[----:B------:R-:W-:Y:S02]  /*15ff0*/  PRMT R136, R137, 0x5410, R136 ;  /* 0x0000541089887816 */ /* 0x000fe40000000088 */
[--C-:B------:R-:W-:Y:S02]  /*16000*/  SHF.R.U32.HI R137, RZ, 0x10, R138.reuse ;  /* 0x00000010ff897819 */ /* 0x100fe4000001168a */
[----:B------:R-:W-:Y:S01]  /*16010*/  SHF.R.U32.HI R138, RZ, 0x18, R138 ;  /* 0x00000018ff8a7819 */ /* 0x000fe2000001168a */
[--C-:B------:R-:W-:Y:S01]  /*16020*/  HSET2.LE.AND R136, R136, R252.reuse, PT ;  /* 0x000000fc88887233 */ /* 0x100fe20003803000 */
[----:B------:R-:W-:Y:S02]  /*16030*/  LOP3.LUT R137, R137, 0xff, RZ, 0xc0, !PT ;  /* 0x000000ff89897812 */ /* 0x000fe400078ec0ff */
[----:B------:R-:W-:Y:S02]  /*16040*/  SHF.R.U32.HI R139, RZ, 0x8, R139 ;  /* 0x00000008ff8b7819 */ /* 0x000fe4000001168b */
[----:B------:R-:W-:Y:S02]  /*16050*/  PRMT R137, R137, 0x5410, R138 ;  /* 0x0000541089897816 */ /* 0x000fe4000000008a */
[----:B------:R-:W-:Y:S02]  /*16060*/  LOP3.LUT R138, R142, 0xff, RZ, 0xc0, !PT ;  /* 0x000000ff8e8a7812 */ /* 0x000fe400078ec0ff */
[----:B------:R-:W-:Y:S01]  /*16070*/  LOP3.LUT R132, R136, R132, RZ, 0xc0, !PT ;  /* 0x0000008488847212 */ /* 0x000fe200078ec0ff */
[--C-:B------:R-:W-:Y:S01]  /*16080*/  HSET2.LE.AND R137, R137, R252.reuse, PT ;  /* 0x000000fc89897233 */ /* 0x100fe20003803000 */
[----:B------:R-:W-:Y:S02]  /*16090*/  PRMT R138, R138, 0x5410, R139 ;  /* 0x000054108a8a7816 */ /* 0x000fe4000000008b */
[--C-:B------:R-:W-:Y:S02]  /*160a0*/  SHF.R.U32.HI R139, RZ, 0x10, R142.reuse ;  /* 0x00000010ff8b7819 */ /* 0x100fe4000001168e */
[----:B------:R-:W-:Y:S01]  /*160b0*/  SHF.R.U32.HI R142, RZ, 0x18, R142 ;  /* 0x00000018ff8e7819 */ /* 0x000fe2000001168e */
[--C-:B------:R-:W-:Y:S01]  /*160c0*/  HSET2.LE.AND R136, R138, R252.reuse, PT ;  /* 0x000000fc8a887233 */ /* 0x100fe20003803000 */
[----:B------:R-:W-:Y:S02]  /*160d0*/  LOP3.LUT R139, R139, 0xff, RZ, 0xc0, !PT ;  /* 0x000000ff8b8b7812 */ /* 0x000fe400078ec0ff */
[----:B------:R-:W-:Y:S02]  /*160e0*/  LOP3.LUT R133, R137, R133, RZ, 0xc0, !PT ;  /* 0x0000008589857212 */ /* 0x000fe400078ec0ff */
[----:B------:R-:W-:Y:S02]  /*160f0*/  PRMT R142, R139, 0x5410, R142 ;  /* 0x000054108b8e7816 */ /* 0x000fe4000000008e */
[----:B------:R-:W-:Y:S02]  /*16100*/  LOP3.LUT R134, R136, R134, RZ, 0xc0, !PT ;  /* 0x0000008688867212 */ /* 0x000fe400078ec0ff */
[----:B------:R-:W2:Y:S01]  /*16110*/  LDSM.16.MT88.4 R136, [R204+0x18000] ;  /* 0x01800000cc88783b */ /* 0x000ea20000004200 */
[--C-:B------:R-:W-:Y:S01]  /*16120*/  HSET2.LE.AND R142, R142, R252.reuse, PT ;  /* 0x000000fc8e8e7233 */ /* 0x100fe20003803000 */
[----:B------:R-:W-:Y:S02]  /*16130*/  LOP3.LUT R143, R146, 0xff, RZ, 0xc0, !PT ;  /* 0x000000ff928f7812 */ /* 0x000fe400078ec0ff */
[----:B------:R-:W-:Y:S02]  /*16140*/  SHF.R.U32.HI R149, RZ, 0x10, R172 ;  /* 0x00000010ff957819 */ /* 0x000fe400000116ac */
[----:B------:R-:W-:Y:S02]  /*16150*/  LOP3.LUT R135, R142, R135, RZ, 0xc0, !PT ;  /* 0x000000878e877212 */ /* 0x000fe400078ec0ff */
[----:B------:R-:W-:Y:S02]  /*16160*/  LOP3.LUT R142, R146, 0xffff, RZ, 0xc0, !PT ;  /* 0x0000ffff928e7812 */ /* 0x000fe400078ec0ff */
[----:B------:R-:W-:Y:S02]  /*16170*/  LOP3.LUT R147, R172, 0xffff, RZ, 0xc0, !PT ;  /* 0x0000ffffac937812 */ /* 0x000fe400078ec0ff */
[----:B------:R-:W-:Y:S02]  /*16180*/  SHF.R.U32.HI R151, RZ, 0x8, R142 ;  /* 0x00000008ff977819 */ /* 0x000fe4000001168e */
[----:B------:R-:W-:Y:S02]  /*16190*/  SHF.R.U32.HI R147, RZ, 0x8, R147 ;  /* 0x00000008ff937819 */ /* 0x000fe40000011693 */
[----:B------:R-:W-:Y:S02]  /*161a0*/  PRMT R143, R143, 0x5410, R151 ;  /* 0x000054108f8f7816 */ /* 0x000fe40000000097 */
[----:B------:R-:W-:Y:S02]  /*161b0*/  LOP3.LUT R149, R149, 0xff, RZ, 0xc0, !PT ;  /* 0x000000ff95957812 */ /* 0x000fe400078ec0ff */
[----:B------:R-:W-:Y:S04]  /*161c0*/  SHF.R.U32.HI R145, RZ, 0x8, R145 ;  /* 0x00000008ff917819 */ /* 0x000fe80000011691 */
[----:B------:R-:W-:Y:S04]  /*161d0*/  LOP3.LUT R145, R145, 0xffff, RZ, 0xc0, !PT ;  /* 0x0000ffff91917812 */ /* 0x000fe800078ec0ff */
[----:B------:R-:W-:Y:S02]  /*161e0*/  ISETP.GE.U32.AND P4, PT, R243, R145, PT ;  /* 0x00000091f300720c */ /* 0x000fe40003f86070 */
[--C-:B------:R-:W-:Y:S02]  /*161f0*/  SHF.R.U32.HI R145, RZ, 0x10, R146.reuse ;  /* 0x00000010ff917819 */ /* 0x100fe40000011692 */
[----:B------:R-:W-:Y:S02]  /*16200*/  SHF.R.U32.HI R146, RZ, 0x18, R146 ;  /* 0x00000018ff927819 */ /* 0x000fe40000011692 */
[----:B------:R-:W-:Y:S01]  /*16210*/  LOP3.LUT R145, R145, 0xff, RZ, 0xc0, !PT ;  /* 0x000000ff91917812 */ /* 0x000fe200078ec0ff */
[C---:B--2---:R-:W-:Y:S06]  /*16220*/  HMMA.16816.F32 R4, R132.reuse, R136, R4 ;  /* 0x000000888404723c */ /* 0x044fec0000001804 */
[----:B------:R-:W-:Y:S06]  /*16230*/  @!P4 HADD2 R225, -R159.H0_H0, -RZ.H0_H0 ;  /* 0xa00000ff9fe1c230 */ /* 0x000fec0000000900 */
[----:B------:R-:W-:Y:S01]  /*16240*/  @!P4 PRMT R159, R225, 0x5410, RZ ;  /* 0x00005410e19fc816 */ /* 0x000fe200000000ff */
[C---:B------:R-:W-:Y:S01]  /*16250*/  HMMA.16816.F32 R8, R132.reuse, R138, R8 ;  /* 0x0000008a8408723c */ /* 0x040fe20000001808 */
[----:B------:R-:W2:Y:S01]  /*16260*/  LDSM.16.MT88.4 R136, [R202+0x18000] ;  /* 0x01800000ca88783b */ /* 0x000ea20000004200 */
[C---:B------:R-:W-:Y:S02]  /*16270*/  ISETP.GE.U32.AND P4, PT, R243.reuse, R0, PT ;  /* 0x00000000f300720c */ /* 0x040fe40003f86070 */
[----:B------:R-:W-:Y:S04]  /*16280*/  LOP3.LUT R0, R154, 0xffff, RZ, 0xc0, !PT ;  /* 0x0000ffff9a007812 */ /* 0x000fe800078ec0ff */
[----:B------:R-:W-:Y:S01]  /*16290*/  SHF.R.U32.HI R0, RZ, 0x8, R0 ;  /* 0x00000008ff007819 */ /* 0x000fe20000011600 */
[----:B------:R-:W-:Y:S03]  /*162a0*/  STG.E.U16 [R180.64+0x42], R159 ;  /* 0x0000429fb4007986 */ /* 0x000fe6000c101518 */
[----:B------:R-:W-:Y:S01]  /*162b0*/  LOP3.LUT R0, R0, 0xffff, RZ, 0xc0, !PT ;  /* 0x0000ffff00007812 */ /* 0x000fe200078ec0ff */
[----:B------:R-:W-:Y:S02]  /*162c0*/  STG.E.U16 [R182.64+0x40], R158 ;  /* 0x0000409eb6007986 */ /* 0x000fe4000c101518 */
[----:B------:R-:W-:Y:S01]  /*162d0*/  @!P4 HADD2 R218, -R156.H0_H0, -RZ.H0_H0 ;  /* 0xa00000ff9cdac230 */ /* 0x000fe20000000900 */
[----:B------:R-:W-:Y:S01]  /*162e0*/  ISETP.GE.U32.AND P5, PT, R243, R0, PT ;  /* 0x00000000f300720c */ /* 0x000fe20003fa6070 */
[----:B------:R-:W-:Y:S01]  /*162f0*/  STG.E.U16 [R182.64+0x42], R157 ;  /* 0x0000429db6007986 */ /* 0x000fe2000c101518 */
[C---:B------:R-:W-:Y:S04]  /*16300*/  PRMT R0, R156.reuse, 0x7632, R0 ;  /* 0x000076329c007816 */ /* 0x040fe80000000000 */
[----:B------:R-:W-:Y:S02]  /*16310*/  PRMT R162, R156, 0x5410, R0 ;  /* 0x000054109ca27816 */ /* 0x000fe40000000000 */
[----:B------:R-:W-:Y:S05]  /*16320*/  @!P4 PRMT R156, R218, 0x5410, RZ ;  /* 0x00005410da9cc816 */ /* 0x000fea00000000ff */
[----:B------:R-:W-:Y:S01]  /*16330*/  STG.E.U16 [R180.64+0x50], R156 ;  /* 0x0000509cb4007986 */ /* 0x000fe2000c101518 */
[----:B------:R-:W-:Y:S03]  /*16340*/  @!P5 HADD2 R215, -R0.H0_H0, -RZ.H0_H0 ;  /* 0xa00000ff00d7d230 */ /* 0x000fe60000000900 */
[----:B------:R-:W-:Y:S02]  /*16350*/  LDSM.16.MT88.4 R156, [R201+0x19800] ;  /* 0x01980000c99c783b */ /* 0x000fe40000004200 */
[----:B------:R-:W-:Y:S02]  /*16360*/  @!P5 PRMT R0, R215, 0x5410, RZ ;  /* 0x00005410d700d816 */ /* 0x000fe400000000ff */
[----:B------:R-:W-:Y:S01]  /*16370*/  ISETP.GE.U32.AND P5, PT, R243, R167, PT ;  /* 0x000000a7f300720c */ /* 0x000fe20003fa6070 */
[C---:B--2---:R-:W-:Y:S03]  /*16380*/  HMMA.16816.F32 R12, R132.reuse, R136, R12 ;  /* 0x00000088840c723c */ /* 0x044fe6000000180c */
[----:B------:R2:W-:Y:S05]  /*16390*/  STG.E.U16 [R180.64+0x52], R0 ;  /* 0x00005200b4007986 */ /* 0x0005ea000c101518 */
[C---:B------:R-:W-:Y:S01]  /*163a0*/  HMMA.16816.F32 R16, R132.reuse, R138, R16 ;  /* 0x0000008a8410723c */ /* 0x040fe20000001810 */
[----:B------:R-:W3:Y:S03]  /*163b0*/  LDSM.16.MT88.4 R136, [R201+0x18000] ;  /* 0x01800000c988783b */ /* 0x000ee60000004200 */
[----:B------:R-:W-:Y:S01]  /*163c0*/  @!P5 HADD2 R223, -R164.H0_H0, -RZ.H0_H0 ;  /* 0xa00000ffa4dfd230 */ /* 0x000fe20000000900 */
[----:B--2---:R-:W-:Y:S03]  /*163d0*/  PRMT R0, R177, 0x7632, R0 ;  /* 0x00007632b1007816 */ /* 0x004fe60000000000 */
[C---:B---3--:R-:W-:Y:S08]  /*163e0*/  HMMA.16816.F32 R20, R132.reuse, R136, R20 ;  /* 0x000000888414723c */ /* 0x048ff00000001814 */
[C---:B------:R-:W-:Y:S01]  /*163f0*/  HMMA.16816.F32 R24, R132.reuse, R138, R24 ;  /* 0x0000008a8418723c */ /* 0x040fe20000001818 */
[----:B------:R-:W2:Y:S07]  /*16400*/  LDSM.16.MT88.4 R136, [R200+0x18000] ;  /* 0x01800000c888783b */ /* 0x000eae0000004200 */
[C---:B--2---:R-:W-:Y:S08]  /*16410*/  HMMA.16816.F32 R28, R132.reuse, R136, R28 ;  /* 0x00000088841c723c */ /* 0x044ff0000000181c */
        /* <DEDUP_REMOVED lines=29> */
[C---:B--2---:R-:W-:Y:S07]  /*165f0*/  HMMA.16816.F32 R108, R132.reuse, R136, R108 ;  /* 0x00000088846c723c */ /* 0x044fee000000186c */
[----:B------:R-:W-:Y:S01]  /*16600*/  LOP3.LUT R136, R172, 0xff, RZ, 0xc0, !PT ;  /* 0x000000ffac887812 */ /* 0x000fe200078ec0ff */
[C---:B------:R-:W-:Y:S01]  /*16610*/  HMMA.16816.F32 R112, R132.reuse, R138, R112 ;  /* 0x0000008a8470723c */ /* 0x040fe20000001870 */
[----:B------:R-:W-:Y:S03]  /*16620*/  SHF.R.U32.HI R172, RZ, 0x18, R172 ;  /* 0x00000018ffac7819 */ /* 0x000fe600000116ac */
[----:B------:R-:W-:Y:S02]  /*16630*/  PRMT R147, R136, 0x5410, R147 ;  /* 0x0000541088937816 */ /* 0x000fe40000000093 */
[----:B------:R-:W2:Y:S01]  /*16640*/  LDSM.16.MT88.4 R136, [R201+0x1e000] ;  /* 0x01e00000c988783b */ /* 0x000ea20000004200 */
[--C-:B------:R-:W-:Y:S02]  /*16650*/  PRMT R149, R149, 0x5410, R172.reuse ;  /* 0x0000541095957816 */ /* 0x100fe400000000ac */
[--C-:B------:R-:W-:Y:S03]  /*16660*/  HSET2.LE.AND R142, R147, R252.reuse, PT ;  /* 0x000000fc938e7233 */ /* 0x100fe60003803000 */
[----:B------:R-:W-:Y:S05]  /*16670*/  PRMT R172, R164, 0x7632, R172 ;  /* 0x00007632a4ac7816 */ /* 0x000fea00000000ac */
[----:B------:R-:W-:Y:S01]  /*16680*/  @!P6 HADD2 R222, -R172.H0_H0, -RZ.H0_H0 ;  /* 0xa00000ffacdee230 */ /* 0x000fe20000000900 */
[C---:B--2---:R-:W-:Y:S08]  /*16690*/  HMMA.16816.F32 R116, R132.reuse, R136, R116 ;  /* 0x000000888474723c */ /* 0x044ff00000001874 */
[C---:B------:R-:W-:Y:S01]  /*166a0*/  HMMA.16816.F32 R120, R132.reuse, R138, R120 ;  /* 0x0000008a8478723c */ /* 0x040fe20000001878 */
[----:B------:R-:W2:Y:S07]  /*166b0*/  LDSM.16.MT88.4 R136, [R200+0x1e000] ;  /* 0x01e00000c888783b */ /* 0x000eae0000004200 */
[C---:B--2---:R-:W-:Y:S07]  /*166c0*/  HMMA.16816.F32 R124, R132.reuse, R136, R124 ;  /* 0x00000088847c723c */ /* 0x044fee000000187c */
[--C-:B------:R-:W-:Y:S01]  /*166d0*/  HSET2.LE.AND R137, R149, R252.reuse, PT ;  /* 0x000000fc95897233 */ /* 0x100fe20003803000 */
[----:B------:R-:W-:Y:S01]  /*166e0*/  HMMA.16816.F32 R128, R132, R138, R128 ;  /* 0x0000008a8480723c */ /* 0x000fe20000001880 */
[----:B------:R-:W-:Y:S01]  /*166f0*/  PRMT R149, R145, 0x5410, R146 ;  /* 0x0000541091957816 */ /* 0x000fe20000000092 */
[----:B------:R-:W-:Y:S02]  /*16700*/  LDSM.16.MT88.4 R132, [R202+0x18800] ;  /* 0x01880000ca84783b */ /* 0x000fe40000004200 */
[----:B------:R-:W-:Y:S01]  /*16710*/  LOP3.LUT R136, R142, R141, RZ, 0xc0, !PT ;  /* 0x0000008d8e887212 */ /* 0x000fe200078ec0ff */
[--C-:B------:R-:W-:Y:S01]  /*16720*/  HSET2.LE.AND R145, R143, R252.reuse, PT ;  /* 0x000000fc8f917233 */ /* 0x100fe20003803000 */
[----:B------:R-:W-:Y:S01]  /*16730*/  LOP3.LUT R137, R137, R140, RZ, 0xc0, !PT ;  /* 0x0000008c89897212 */ /* 0x000fe200078ec0ff */
[--C-:B------:R-:W-:Y:S03]  /*16740*/  HSET2.LE.AND R139, R149, R252.reuse, PT ;  /* 0x000000fc958b7233 */ /* 0x100fe60003803000 */
[----:B------:R-:W2:Y:S02]  /*16750*/  LDSM.16.MT88.4 R140, [R204+0x18800] ;  /* 0x01880000cc8c783b */ /* 0x000ea40000004200 */
[----:B------:R-:W-:Y:S02]  /*16760*/  LOP3.LUT R138, R145, R144, RZ, 0xc0, !PT ;  /* 0x00000090918a7212 */ /* 0x000fe400078ec0ff */
[----:B------:R-:W-:Y:S04]  /*16770*/  LOP3.LUT R139, R139, R148, RZ, 0xc0, !PT ;  /* 0x000000948b8b7212 */ /* 0x000fe800078ec0ff */
[----:B------:R-:W3:Y:S03]  /*16780*/  LDSM.16.MT88.4 R144, [R201+0x18800] ;  /* 0x01880000c990783b */ /* 0x000ee60000004200 */
        /* <DEDUP_REMOVED lines=39> */
[C---:B----4-:R-:W-:Y:S07]  /*16a00*/  HMMA.16816.F32 R108, R136.reuse, R140, R108 ;  /* 0x0000008c886c723c */ /* 0x050fee000000186c */
[C---:B------:R-:W-:Y:S01]  /*16a10*/  LOP3.LUT R141, R154.reuse, 0xffff, RZ, 0xc0, !PT ;  /* 0x0000ffff9a8d7812 */ /* 0x040fe200078ec0ff */
[C---:B------:R-:W-:Y:S01]  /*16a20*/  HMMA.16816.F32 R112, R136.reuse, R142, R112 ;  /* 0x0000008e8870723c */ /* 0x040fe20000001870 */
[--C-:B------:R-:W-:Y:S03]  /*16a30*/  SHF.R.U32.HI R140, RZ, 0x18, R154.reuse ;  /* 0x00000018ff8c7819 */ /* 0x100fe6000001169a */
[----:B------:R-:W-:Y:S03]  /*16a40*/  SHF.R.U32.HI R141, RZ, 0x8, R141 ;  /* 0x00000008ff8d7819 */ /* 0x000fe6000001168d */
[----:B------:R-:W-:Y:S01]  /*16a50*/  SHF.R.U32.HI R143, RZ, 0x10, R154 ;  /* 0x00000010ff8f7819 */ /* 0x000fe2000001169a */
[C---:B---3--:R-:W-:Y:S01]  /*16a60*/  HMMA.16816.F32 R116, R136.reuse, R144, R116 ;  /* 0x000000908874723c */ /* 0x048fe20000001874 */
[----:B------:R-:W-:Y:S03]  /*16a70*/  LOP3.LUT R142, R154, 0xff, RZ, 0xc0, !PT ;  /* 0x000000ff9a8e7812 */ /* 0x000fe600078ec0ff */
[----:B------:R-:W-:Y:S02]  /*16a80*/  LOP3.LUT R154, R155, UR31, R150, 0x96, !PT ;  /* 0x0000001f9b9a7c12 */ /* 0x000fe4000f8e9696 */
[----:B------:R-:W-:Y:S01]  /*16a90*/  LDSM.16.MT88.4 R148, [R202+0x19000] ;  /* 0x01900000ca94783b */ /* 0x000fe20000004200 */
[----:B------:R-:W-:Y:S01]  /*16aa0*/  PRMT R142, R142, 0x5410, R141 ;  /* 0x000054108e8e7816 */ /* 0x000fe2000000008d */
[C---:B------:R-:W-:Y:S01]  /*16ab0*/  HMMA.16816.F32 R120, R136.reuse, R146, R120 ;  /* 0x000000928878723c */ /* 0x040fe20000001878 */
[----:B------:R-:W-:Y:S03]  /*16ac0*/  LOP3.LUT R143, R143, 0xff, RZ, 0xc0, !PT ;  /* 0x000000ff8f8f7812 */ /* 0x000fe600078ec0ff */
[C---:B------:R-:W-:Y:S01]  /*16ad0*/  LOP3.LUT R141, R154.reuse, 0xff, RZ, 0xc0, !PT ;  /* 0x000000ff9a8d7812 */ /* 0x040fe200078ec0ff */
[--C-:B------:R-:W-:Y:S01]  /*16ae0*/  HSET2.LE.AND R142, R142, R252.reuse, PT ;  /* 0x000000fc8e8e7233 */ /* 0x100fe20003803000 */
[----:B------:R-:W3:Y:S01]  /*16af0*/  LDSM.16.MT88.4 R144, [R204+0x19000] ;  /* 0x01900000cc90783b */ /* 0x000ee20000004200 */
[----:B------:R-:W-:Y:S01]  /*16b00*/  PRMT R143, R143, 0x5410, R140 ;  /* 0x000054108f8f7816 */ /* 0x000fe2000000008c */
[C---:B--2---:R-:W-:Y:S01]  /*16b10*/  HMMA.16816.F32 R124, R136.reuse, R132, R124 ;  /* 0x00000084887c723c */ /* 0x044fe2000000187c */
[----:B------:R-:W-:Y:S03]  /*16b20*/  LOP3.LUT R140, R154, 0xffff, RZ, 0xc0, !PT ;  /* 0x0000ffff9a8c7812 */ /* 0x000fe600078ec0ff */
[--C-:B------:R-:W-:Y:S01]  /*16b30*/  HSET2.LE.AND R143, R143, R252.reuse, PT ;  /* 0x000000fc8f8f7233 */ /* 0x100fe20003803000 */
[----:B------:R-:W-:Y:S02]  /*16b40*/  LOP3.LUT R142, R142, R162, RZ, 0xc0, !PT ;  /* 0x000000a28e8e7212 */ /* 0x000fe400078ec0ff */
[----:B------:R-:W-:Y:S01]  /*16b50*/  SHF.R.U32.HI R140, RZ, 0x8, R140 ;  /* 0x00000008ff8c7819 */ /* 0x000fe2000001168c */
[----:B------:R-:W-:Y:S01]  /*16b60*/  HMMA.16816.F32 R128, R136, R134, R128 ;  /* 0x000000868880723c */ /* 0x000fe20000001880 */
[----:B------:R-:W-:Y:S01]  /*16b70*/  PRMT R132, R164, 0x5410, R172 ;  /* 0x00005410a4847816 */ /* 0x000fe200000000ac */
[----:B------:R-:W-:Y:S01]  /*16b80*/  LDSM.16.MT88.4 R136, [R204+0x1b000] ;  /* 0x01b00000cc88783b */ /* 0x000fe20000004200 */
[----:B------:R-:W2:Y:S01]  /*16b90*/  MUFU.EX2 R162, R173 ;  /* 0x000000ad00a27308 */ /* 0x000ea20000000800 */
[----:B------:R-:W-:Y:S02]  /*16ba0*/  PRMT R140, R141, 0x5410, R140 ;  /* 0x000054108d8c7816 */ /* 0x000fe4000000008c */
[--C-:B------:R-:W-:Y:S02]  /*16bb0*/  SHF.R.U32.HI R141, RZ, 0x10, R154.reuse ;  /* 0x00000010ff8d7819 */ /* 0x100fe4000001169a */
[----:B------:R-:W-:Y:S01]  /*16bc0*/  SHF.R.U32.HI R154, RZ, 0x18, R154 ;  /* 0x00000018ff9a7819 */ /* 0x000fe2000001169a */
[--C-:B------:R-:W-:Y:S03]  /*16bd0*/  HSET2.LE.AND R140, R140, R252.reuse, PT ;  /* 0x000000fc8c8c7233 */ /* 0x100fe60003803000 */
[----:B------:R-:W-:Y:S02]  /*16be0*/  LOP3.LUT R141, R141, 0xff, RZ, 0xc0, !PT ;  /* 0x000000ff8d8d7812 */ /* 0x000fe400078ec0ff */
[----:B------:R-:W-:Y:S02]  /*16bf0*/  LOP3.LUT R140, R140, R153, RZ, 0xc0, !PT ;  /* 0x000000998c8c7212 */ /* 0x000fe400078ec0ff */
[----:B------:R-:W-:Y:S02]  /*16c00*/  PRMT R141, R141, 0x5410, R154 ;  /* 0x000054108d8d7816 */ /* 0x000fe4000000009a */
[----:B------:R-:W4:Y:S01]  /*16c10*/  LDSM.16.MT88.4 R152, [R201+0x19000] ;  /* 0x01900000c998783b */ /* 0x000f220000004200 */
[----:B------:R-:W-:Y:S02]  /*16c20*/  LOP3.LUT R143, R143, R132, RZ, 0xc0, !PT ;  /* 0x000000848f8f7212 */ /* 0x000fe400078ec0ff */
[--C-:B------:R-:W-:Y:S01]  /*16c30*/  HSET2.LE.AND R141, R141, R252.reuse, PT ;  /* 0x000000fc8d8d7233 */ /* 0x100fe20003803000 */
[----:B------:R-:W-:Y:S02]  /*16c40*/  @!P5 PRMT R164, R223, 0x5410, RZ ;  /* 0x00005410dfa4d816 */ /* 0x000fe400000000ff */
[----:B------:R-:W-:Y:S02]  /*16c50*/  @!P6 PRMT R172, R222, 0x5410, RZ ;  /* 0x00005410deace816 */ /* 0x000fe400000000ff */
[----:B------:R-:W-:Y:S01]  /*16c60*/  LOP3.LUT R141, R141, R163, RZ, 0xc0, !PT ;  /* 0x000000a38d8d7212 */ /* 0x000fe200078ec0ff */
[----:B------:R-:W1:Y:S01]  /*16c70*/  LDSM.16.MT88.4 R132, [R200+0x19000] ;  /* 0x01900000c884783b */ /* 0x000e620000004200 */
[----:B--2---:R-:W-:Y:S01]  /*16c80*/  F2FP.PACK_AB R173, R162, R175 ;  /* 0x000000afa2ad723e */ /* 0x004fe200000000ff */
[----:B------:R-:W2:Y:S04]  /*16c90*/  MUFU.EX2 R163, R176 ;  /* 0x000000b000a37308 */ /* 0x000ea80000000800 */
[C---:B---3--:R-:W-:Y:S02]  /*16ca0*/  HMMA.16816.F32 R4, R140.reuse, R144, R4 ;  /* 0x000000908c04723c */ /* 0x048fe40000001804 */
[----:B------:R-:W-:Y:S04]  /*16cb0*/  STG.E.U16 [R182.64+0x52], R172 ;  /* 0x000052acb6007986 */ /* 0x000fe8000c101518 */
[----:B------:R-:W-:Y:S02]  /*16cc0*/  STG.E.U16 [R182.64+0x50], R164 ;  /* 0x000050a4b6007986 */ /* 0x000fe4000c101518 */
[C---:B------:R-:W-:Y:S02]  /*16cd0*/  HMMA.16816.F32 R8, R140.reuse, R146, R8 ;  /* 0x000000928c08723c */ /* 0x040fe40000001808 */
[----:B------:R-:W3:Y:S06]  /*16ce0*/  LDSM.16.MT88.4 R144, [R202+0x1b000] ;  /* 0x01b00000ca90783b */ /* 0x000eec0000004200 */
[C---:B------:R-:W-:Y:S01]  /*16cf0*/  HMMA.16816.F32 R12, R140.reuse, R148, R12 ;  /* 0x000000948c0c723c */ /* 0x040fe2000000180c */
[----:B--2---:R-:W-:Y:S02]  /*16d00*/  IMAD.MOV.U32 R160, RZ, RZ, R163 ;  /* 0x000000ffffa07224 */ /* 0x004fe400078e00a3 */
[----:B------:R-:W2:Y:S05]  /*16d10*/  MUFU.EX2 R163, R174 ;  /* 0x000000ae00a37308 */ /* 0x000eaa0000000800 */
[C---:B------:R-:W-:Y:S01]  /*16d20*/  HMMA.16816.F32 R16, R140.reuse, R150, R16 ;  /* 0x000000968c10723c */ /* 0x040fe20000001810 */
[----:B------:R-:W3:Y:S07]  /*16d30*/  LDSM.16.MT88.4 R148, [R201+0x1b000] ;  /* 0x01b00000c994783b */ /* 0x000eee0000004200 */
[C---:B----4-:R-:W-:Y:S08]  /*16d40*/  HMMA.16816.F32 R20, R140.reuse, R152, R20 ;  /* 0x000000988c14723c */ /* 0x050ff00000001814 */
[C---:B------:R-:W-:Y:S01]  /*16d50*/  HMMA.16816.F32 R24, R140.reuse, R154, R24 ;  /* 0x0000009a8c18723c */ /* 0x040fe20000001818 */
[----:B------:R-:W4:Y:S03]  /*16d60*/  LDSM.16.MT88.4 R152, [R200+0x1b000] ;  /* 0x01b00000c898783b */ /* 0x000f260000004200 */
[----:B--2---:R-:W-:Y:S04]  /*16d70*/  F2FP.PACK_AB R176, R163, R160 ;  /* 0x000000a0a3b0723e */ /* 0x004fe800000000ff */
[C---:B-1----:R-:W-:Y:S01]  /*16d80*/  HMMA.16816.F32 R28, R140.reuse, R132, R28 ;  /* 0x000000848c1c723c */ /* 0x042fe2000000181c */
[----:B------:R-:W-:Y:S03]  /*16d90*/  PRMT R174, R173, 0x7632, R174 ;  /* 0x00007632adae7816 */ /* 0x000fe600000000ae */
[----:B------:R-:W-:Y:S04]  /*16da0*/  PRMT R175, R176, 0x7632, R175 ;  /* 0x00007632b0af7816 */ /* 0x000fe800000000af */
        /* <DEDUP_REMOVED lines=17> */
[C---:B--2---:R-:W-:Y:S07]  /*16ec0*/  HMMA.16816.F32 R76, R140.reuse, R136, R76 ;  /* 0x000000888c4c723c */ /* 0x044fee000000184c */
[----:B------:R-:W-:Y:S01]  /*16ed0*/  IMAD.WIDE.U32 R136, R166, -0x2daee0ad, RZ ;  /* 0xd2511f53a6887825 */ /* 0x000fe200078e00ff */
[C---:B------:R-:W-:Y:S08]  /*16ee0*/  HMMA.16816.F32 R80, R140.reuse, R138, R80 ;  /* 0x0000008a8c50723c */ /* 0x040ff00000001850 */
[C---:B---3--:R-:W-:Y:S08]  /*16ef0*/  HMMA.16816.F32 R84, R140.reuse, R144, R84 ;  /* 0x000000908c54723c */ /* 0x048ff00000001854 */
[C---:B------:R-:W-:Y:S08]  /*16f00*/  HMMA.16816.F32 R88, R140.reuse, R146, R88 ;  /* 0x000000928c58723c */ /* 0x040ff00000001858 */
[C---:B------:R-:W-:Y:S07]  /*16f10*/  HMMA.16816.F32 R92, R140.reuse, R148, R92 ;  /* 0x000000948c5c723c */ /* 0x040fee000000185c */
[----:B------:R-:W-:Y:S01]  /*16f20*/  LOP3.LUT R148, R137, UR4, R178, 0x96, !PT ;  /* 0x0000000489947c12 */ /* 0x000fe2000f8e96b2 */
[C---:B------:R-:W-:Y:S04]  /*16f30*/  HMMA.16816.F32 R96, R140.reuse, R150, R96 ;  /* 0x000000968c60723c */ /* 0x040fe80000001860 */
[C---:B------:R-:W-:Y:S04]  /*16f40*/  LOP3.LUT R145, R148.reuse, 0xffff, RZ, 0xc0, !PT ;  /* 0x0000ffff94917812 */ /* 0x040fe800078ec0ff */
[C---:B----4-:R-:W-:Y:S01]  /*16f50*/  HMMA.16816.F32 R100, R140.reuse, R152, R100 ;  /* 0x000000988c64723c */ /* 0x050fe20000001864 */
[----:B------:R-:W-:Y:S04]  /*16f60*/  SHF.R.U32.HI R145, RZ, 0x8, R145 ;  /* 0x00000008ff917819 */ /* 0x000fe80000011691 */
[----:B------:R-:W-:Y:S02]  /*16f70*/  LOP3.LUT R145, R145, 0xffff, RZ, 0xc0, !PT ;  /* 0x0000ffff91917812 */ /* 0x000fe400078ec0ff */
[----:B------:R-:W-:Y:S01]  /*16f80*/  IMAD.MOV.U32 R152, RZ, RZ, R136 ;  /* 0x000000ffff987224 */ /* 0x000fe200078e0088 */
[C---:B------:R-:W-:Y:S01]  /*16f90*/  HMMA.16816.F32 R104, R140.reuse, R154, R104 ;  /* 0x0000009a8c68723c */ /* 0x040fe20000001868 */
[----:B------:R-:W-:Y:S02]  /*16fa0*/  LOP3.LUT R136, R148, 0xff, RZ, 0xc0, !PT ;  /* 0x000000ff94887812 */ /* 0x000fe400078ec0ff */
[C---:B------:R-:W-:Y:S01]  /*16fb0*/  ISETP.GE.U32.AND P5, PT, R243.reuse, R145, PT ;  /* 0x00000091f300720c */ /* 0x040fe20003fa6070 */
[----:B------:R-:W-:Y:S01]  /*16fc0*/  IMAD.MOV.U32 R153, RZ, RZ, R137 ;  /* 0x000000ffff997224 */ /* 0x000fe200078e0089 */
[----:B------:R-:W-:Y:S02]  /*16fd0*/  ISETP.GE.U32.AND P4, PT, R243, R136, PT ;  /* 0x00000088f300720c */ /* 0x000fe40003f86070 */
[----:B------:R-:W2:Y:S01]  /*16fe0*/  LDSM.16.MT88.4 R136, [R201+0x1f000] ;  /* 0x01f00000c988783b */ /* 0x000ea20000004200 */
[C---:B-1----:R-:W-:Y:S01]  /*16ff0*/  HMMA.16816.F32 R108, R140.reuse, R132, R108 ;  /* 0x000000848c6c723c */ /* 0x042fe2000000186c */
[C---:B------:R-:W-:Y:S03]  /*17000*/  LOP3.LUT R146, R152.reuse, 0xffff, RZ, 0xc0, !PT ;  /* 0x0000ffff98927812 */ /* 0x040fe600078ec0ff */
[--C-:B------:R-:W-:Y:S02]  /*17010*/  SHF.R.U32.HI R167, RZ, 0x10, R152.reuse ;  /* 0x00000010ffa77819 */ /* 0x100fe40000011698 */
[----:B------:R-:W-:Y:S02]  /*17020*/  LOP3.LUT R166, R152, 0xff, RZ, 0xc0, !PT ;  /* 0x000000ff98a67812 */ /* 0x000fe400078ec0ff */
[C---:B------:R-:W-:Y:S01]  /*17030*/  HMMA.16816.F32 R112, R140.reuse, R134, R112 ;  /* 0x000000868c70723c */ /* 0x040fe20000001870 */
[----:B------:R-:W-:Y:S03]  /*17040*/  SHF.R.U32.HI R144, RZ, 0x18, R152 ;  /* 0x00000018ff907819 */ /* 0x000fe60000011698 */
[----:B------:R-:W-:Y:S01]  /*17050*/  SHF.R.U32.HI R146, RZ, 0x8, R146 ;  /* 0x00000008ff927819 */ /* 0x000fe20000011692 */
[----:B------:R-:W-:Y:S01]  /*17060*/  @!P4 HADD2 R217, -R173.H0_H0, -RZ.H0_H0 ;  /* 0xa00000ffadd9c230 */ /* 0x000fe20000000900 */
[----:B------:R-:W-:Y:S01]  /*17070*/  SHF.R.U32.HI R145, RZ, 0x18, R148 ;  /* 0x00000018ff917819 */ /* 0x000fe20000011694 */
[----:B------:R-:W-:Y:S01]  /*17080*/  @!P5 HADD2 R213, -R174.H0_H0, -RZ.H0_H0 ;  /* 0xa00000ffaed5d230 */ /* 0x000fe20000000900 */
[----:B------:R-:W-:Y:S02]  /*17090*/  LOP3.LUT R167, R167, 0xff, RZ, 0xc0, !PT ;  /* 0x000000ffa7a77812 */ /* 0x000fe400078ec0ff */
[----:B------:R-:W-:Y:S02]  /*170a0*/  ISETP.GE.U32.AND P6, PT, R243, R145, PT ;  /* 0x00000091f300720c */ /* 0x000fe40003fc6070 */
[----:B------:R-:W-:Y:S02]  /*170b0*/  PRMT R166, R166, 0x5410, R146 ;  /* 0x00005410a6a67816 */ /* 0x000fe40000000092 */
[----:B------:R-:W-:Y:S02]  /*170c0*/  PRMT R167, R167, 0x5410, R144 ;  /* 0x00005410a7a77816 */ /* 0x000fe40000000090 */
[----:B------:R-:W1:Y:S01]  /*170d0*/  LDSM.16.MT88.4 R144, [R200+0x1f000] ;  /* 0x01f00000c890783b */ /* 0x000e620000004200 */
[----:B------:R-:W-:Y:S01]  /*170e0*/  LOP3.LUT R178, R153, UR4, R178, 0x96, !PT ;  /* 0x0000000499b27c12 */ /* 0x000fe2000f8e96b2 */
[--C-:B------:R-:W-:Y:S02]  /*170f0*/  HSET2.LE.AND R166, R166, R252.reuse, PT ;  /* 0x000000fca6a67233 */ /* 0x100fe40003803000 */
[--C-:B------:R-:W-:Y:S01]  /*17100*/  HSET2.LE.AND R167, R167, R252.reuse, PT ;  /* 0x000000fca7a77233 */ /* 0x100fe20003803000 */
[C---:B------:R-:W-:Y:S02]  /*17110*/  LOP3.LUT R132, R178.reuse, 0xffff, RZ, 0xc0, !PT ;  /* 0x0000ffffb2847812 */ /* 0x040fe400078ec0ff */
[----:B------:R-:W-:Y:S01]  /*17120*/  SHF.R.U32.HI R149, RZ, 0x10, R178 ;  /* 0x00000010ff957819 */ /* 0x000fe200000116b2 */
[----:B------:R-:W-:Y:S01]  /*17130*/  @!P6 HADD2 R211, -R175.H0_H0, -RZ.H0_H0 ;  /* 0xa00000ffafd3e230 */ /* 0x000fe20000000900 */
[----:B------:R-:W-:Y:S02]  /*17140*/  SHF.R.U32.HI R132, RZ, 0x8, R132 ;  /* 0x00000008ff847819 */ /* 0x000fe40000011684 */
[----:B------:R-:W-:Y:S02]  /*17150*/  LOP3.LUT R133, R178, 0xff, RZ, 0xc0, !PT ;  /* 0x000000ffb2857812 */ /* 0x000fe400078ec0ff */
[----:B------:R-:W-:Y:S01]  /*17160*/  LOP3.LUT R165, R149, 0xff, RZ, 0xc0, !PT ;  /* 0x000000ff95a57812 */ /* 0x000fe200078ec0ff */
[C---:B--2---:R-:W-:Y:S01]  /*17170*/  HMMA.16816.F32 R116, R140.reuse, R136, R116 ;  /* 0x000000888c74723c */ /* 0x044fe20000001874 */
[----:B------:R-:W-:Y:S02]  /*17180*/  PRMT R133, R133, 0x5410, R132 ;  /* 0x0000541085857816 */ /* 0x000fe40000000084 */
[----:B------:R-:W-:Y:S02]  /*17190*/  SHF.R.U32.HI R132, RZ, 0x10, R148 ;  /* 0x00000010ff847819 */ /* 0x000fe40000011694 */
[----:B------:R-:W2:Y:S01]  /*171a0*/  LDSM.16.MT88.4 R148, [R204+0x19800] ;  /* 0x01980000cc94783b */ /* 0x000ea20000004200 */
[----:B------:R-:W-:Y:S01]  /*171b0*/  SHF.R.U32.HI R178, RZ, 0x18, R178 ;  /* 0x00000018ffb27819 */ /* 0x000fe200000116b2 */
[----:B------:R-:W-:Y:S01]  /*171c0*/  IMAD.MOV.U32 R137, RZ, RZ, R153 ;  /* 0x000000ffff897224 */ /* 0x000fe200078e0099 */
[C---:B------:R-:W-:Y:S01]  /*171d0*/  HMMA.16816.F32 R120, R140.reuse, R138, R120 ;  /* 0x0000008a8c78723c */ /* 0x040fe20000001878 */
[----:B------:R-:W-:Y:S03]  /*171e0*/  MOV R136, R152 ;  /* 0x0000009800887202 */ /* 0x000fe60000000f00 */
[----:B------:R-:W-:Y:S01]  /*171f0*/  PRMT R165, R165, 0x5410, R178 ;  /* 0x00005410a5a57816 */ /* 0x000fe200000000b2 */
[--C-:B------:R-:W-:Y:S01]  /*17200*/  HSET2.LE.AND R164, R133, R252.reuse, PT ;  /* 0x000000fc85a47233 */ /* 0x100fe20003803000 */
[----:B------:R-:W-:Y:S01]  /*17210*/  LOP3.LUT R134, R132, 0xff, RZ, 0xc0, !PT ;  /* 0x000000ff84867812 */ /* 0x000fe200078ec0ff */
[----:B------:R-:W3:Y:S01]  /*17220*/  LDSM.16.MT88.4 R152, [R202+0x19800] ;  /* 0x01980000ca98783b */ /* 0x000ee20000004200 */
[----:B------:R-:W-:Y:S01]  /*17230*/  PRMT R132, R173, 0x5410, R174 ;  /* 0x00005410ad847816 */ /* 0x000fe200000000ae */
[----:B------:R-:W-:Y:S03]  /*17240*/  HSET2.LE.AND R165, R165, R252, PT ;  /* 0x000000fca5a57233 */ /* 0x000fe60003803000 */
[----:B------:R-:W-:Y:S02]  /*17250*/  LOP3.LUT R164, R164, R132, RZ, 0xc0, !PT ;  /* 0x00000084a4a47212 */ /* 0x000fe400078ec0ff */
[----:B------:R-:W-:Y:S02]  /*17260*/  PRMT R132, R176, 0x5410, R175 ;  /* 0x00005410b0847816 */ /* 0x000fe400000000af */
[----:B------:R-:W-:Y:S01]  /*17270*/  @!P4 PRMT R173, R217, 0x5410, RZ ;  /* 0x00005410d9adc816 */ /* 0x000fe200000000ff */
[C---:B-1----:R-:W-:Y:S01]  /*17280*/  HMMA.16816.F32 R124, R140.reuse, R144, R124 ;  /* 0x000000908c7c723c */ /* 0x042fe2000000187c */
[----:B------:R-:W-:Y:S02]  /*17290*/  PRMT R178, R179, 0x7632, R178 ;  /* 0x00007632b3b27816 */ /* 0x000fe400000000b2 */
[----:B------:R-:W-:Y:S01]  /*172a0*/  LOP3.LUT R165, R165, R132, RZ, 0xc0, !PT ;  /* 0x00000084a5a57212 */ /* 0x000fe200078ec0ff */
[----:B------:R-:W-:Y:S01]  /*172b0*/  STG.E.U16 [R180.64+0x60], R173 ;  /* 0x000060adb4007986 */ /* 0x000fe2000c101518 */
[----:B------:R-:W-:Y:S02]  /*172c0*/  PRMT R132, R177, 0x5410, R0 ;  /* 0x00005410b1847816 */ /* 0x000fe40000000000 */
[----:B------:R-:W-:Y:S01]  /*172d0*/  IMAD.MOV.U32 R145, RZ, RZ, R171 ;  /* 0x000000ffff917224 */ /* 0x000fe200078e00ab */
[----:B------:R-:W-:Y:S01]  /*172e0*/  HMMA.16816.F32 R128, R140, R146, R128 ;  /* 0x000000928c80723c */ /* 0x000fe20000001880 */
[----:B------:R-:W-:Y:S02]  /*172f0*/  LOP3.LUT R166, R166, R132, RZ, 0xc0, !PT ;  /* 0x00000084a6a67212 */ /* 0x000fe400078ec0ff */
[----:B------:R-:W-:Y:S01]  /*17300*/  ISETP.GE.U32.AND P4, PT, R243, R134, PT ;  /* 0x00000086f300720c */ /* 0x000fe20003f86070 */
[----:B------:R-:W-:Y:S01]  /*17310*/  IMAD.MOV.U32 R144, RZ, RZ, R169 ;  /* 0x000000ffff907224 */ /* 0x000fe200078e00a9 */
[----:B------:R-:W-:Y:S02]  /*17320*/  PRMT R132, R179, 0x5410, R178 ;  /* 0x00005410b3847816 */ /* 0x000fe400000000b2 */
[----:B------:R-:W-:Y:S01]  /*17330*/  IMAD.MOV.U32 R142, RZ, RZ, R168 ;  /* 0x000000ffff8e7224 */ /* 0x000fe200078e00a8 */
[----:B------:R-:W-:Y:S01]  /*17340*/  MOV R143, R170 ;  /* 0x000000aa008f7202 */ /* 0x000fe20000000f00 */
[----:B------:R-:W-:Y:S01]  /*17350*/  IMAD.MOV.U32 R140, RZ, RZ, R160 ;  /* 0x000000ffff8c7224 */ /* 0x000fe200078e00a0 */
[----:B------:R-:W-:Y:S02]  /*17360*/  LDSM.16.MT88.4 R168, [R204+0x1b800] ;  /* 0x01b80000cca8783b */ /* 0x000fe40000004200 */
[----:B------:R-:W-:Y:S01]  /*17370*/  LOP3.LUT R167, R167, R132, RZ, 0xc0, !PT ;  /* 0x00000084a7a77212 */ /* 0x000fe200078ec0ff */
[----:B------:R-:W-:Y:S01]  /*17380*/  IMAD.MOV.U32 R141, RZ, RZ, R161 ;  /* 0x000000ffff8d7224 */ /* 0x000fe200078e00a1 */
[----:B------:R-:W-:Y:S01]  /*17390*/  @!P5 PRMT R174, R213, 0x5410, RZ ;  /* 0x00005410d5aed816 */ /* 0x000fe200000000ff */
[----:B------:R-:W-:Y:S01]  /*173a0*/  IMAD.MOV.U32 R146, RZ, RZ, R162 ;  /* 0x000000ffff927224 */ /* 0x000fe200078e00a2 */
[----:B------:R-:W-:Y:S01]  /*173b0*/  @!P6 PRMT R175, R211, 0x5410, RZ ;  /* 0x00005410d3afe816 */ /* 0x000fe200000000ff */
[----:B------:R-:W-:Y:S01]  /*173c0*/  IMAD.MOV.U32 R147, RZ, RZ, R163 ;  /* 0x000000ffff937224 */ /* 0x000fe200078e00a3 */
[----:B------:R-:W-:Y:S01]  /*173d0*/  @!P4 HADD2 R212, -R176.H0_H0, -RZ.H0_H0 ;  /* 0xa00000ffb0d4c230 */ /* 0x000fe20000000900 */
[C---:B--2---:R-:W-:Y:S01]  /*173e0*/  HMMA.16816.F32 R132, R164.reuse, R148, R4 ;  /* 0x00000094a484723c */ /* 0x044fe20000001804 */
[----:B------:R-:W1:Y:S03]  /*173f0*/  LDSM.16.MT88.4 R160, [R200+0x19800] ;  /* 0x01980000c8a0783b */ /* 0x000e660000004200 */
[----:B------:R-:W-:Y:S03]  /*17400*/  @!P4 PRMT R176, R212, 0x5410, RZ ;  /* 0x00005410d4b0c816 */ /* 0x000fe600000000ff */
[----:B------:R-:W-:Y:S02]  /*17410*/  IMAD.MOV.U32 R148, RZ, RZ, R136 ;  /* 0x000000ffff947224 */ /* 0x000fe400078e0088 */
[----:B------:R-:W-:Y:S01]  /*17420*/  IMAD.MOV.U32 R149, RZ, RZ, R137 ;  /* 0x000000ffff957224 */ /* 0x000fe200078e0089 */
[----:B------:R-:W2:Y:S01]  /*17430*/  LDSM.16.MT88.4 R4, [R202+0x1b800] ;  /* 0x01b80000ca04783b */ /* 0x000ea20000004200 */
[C---:B------:R-:W-:Y:S07]  /*17440*/  HMMA.16816.F32 R136, R164.reuse, R150, R8 ;  /* 0x00000096a488723c */ /* 0x040fee0000001808 */
[----:B------:R-:W-:Y:S01]  /*17450*/  IMAD.MOV.U32 R10, RZ, RZ, R140 ;  /* 0x000000ffff0a7224 */ /* 0x000fe200078e008c */
[----:B------:R-:W-:Y:S01]  /*17460*/  MOV R150, R142 ;  /* 0x0000008e00967202 */ /* 0x000fe20000000f00 */
[----:B------:R-:W-:Y:S01]  /*17470*/  IMAD.MOV.U32 R11, RZ, RZ, R141 ;  /* 0x000000ffff0b7224 */ /* 0x000fe200078e008d */
[----:B------:R-:W-:Y:S02]  /*17480*/  STG.E.U16 [R180.64+0x62], R174 ;  /* 0x000062aeb4007986 */ /* 0x000fe4000c101518 */
[----:B------:R-:W-:Y:S02]  /*17490*/  IMAD.MOV.U32 R151, RZ, RZ, R143 ;  /* 0x000000ffff977224 */ /* 0x000fe400078e008f */
[C---:B---3--:R-:W-:Y:S01]  /*174a0*/  HMMA.16816.F32 R140, R164.reuse, R152, R12 ;  /* 0x00000098a48c723c */ /* 0x048fe2000000180c */
[----:B------:R-:W-:Y:S04]  /*174b0*/  STG.E.U16 [R182.64+0x60], R176 ;  /* 0x000060b0b6007986 */ /* 0x000fe8000c101518 */
[----:B------:R-:W-:Y:S02]  /*174c0*/  STG.E.U16 [R182.64+0x62], R175 ;  /* 0x000062afb6007986 */ /* 0x000fe4000c101518 */
[----:B------:R-:W-:Y:S01]  /*174d0*/  IMAD.MOV.U32 R12, RZ, RZ, R146 ;  /* 0x000000ffff0c7224 */ /* 0x000fe200078e0092 */
[----:B------:R-:W-:Y:S01]  /*174e0*/  MOV R15, R145 ;  /* 0x00000091000f7202 */ /* 0x000fe20000000f00 */
[----:B------:R-:W-:Y:S03]  /*174f0*/  IMAD.MOV.U32 R13, RZ, RZ, R147 ;  /* 0x000000ffff0d7224 */ /* 0x000fe600078e0093 */
[----:B------:R-:W-:Y:S02]  /*17500*/  IMAD.MOV.U32 R14, RZ, RZ, R144 ;  /* 0x000000ffff0e7224 */ /* 0x000fe400078e0090 */
[C---:B------:R-:W-:Y:S01]  /*17510*/  HMMA.16816.F32 R144, R164.reuse, R154, R16 ;  /* 0x0000009aa490723c */ /* 0x040fe20000001810 */
[----:B------:R-:W-:Y:S02]  /*17520*/  IMAD.MOV.U32 R152, RZ, RZ, R10 ;  /* 0x000000ffff987224 */ /* 0x000fe400078e000a */
[----:B------:R-:W-:Y:S02]  /*17530*/  IMAD.MOV.U32 R153, RZ, RZ, R11 ;  /* 0x000000ffff997224 */ /* 0x000fe400078e000b */
[----:B------:R-:W3:Y:S02]  /*17540*/  LDSM.16.MT88.4 R8, [R201+0x1b800] ;  /* 0x01b80000c908783b */ /* 0x000ee40000004200 */
[----:B------:R-:W-:Y:S02]  /*17550*/  IMAD.MOV.U32 R16, RZ, RZ, R150 ;  /* 0x000000ffff107224 */ /* 0x000fe400078e0096 */
[----:B------:R-:W-:Y:S03]  /*17560*/  IMAD.MOV.U32 R17, RZ, RZ, R151 ;  /* 0x000000ffff117224 */ /* 0x000fe600078e0097 */
[----:B------:R-:W-:Y:S02]  /*17570*/  IMAD.MOV.U32 R18, RZ, RZ, R148 ;  /* 0x000000ffff127224 */ /* 0x000fe400078e0094 */
[----:B------:R-:W-:Y:S02]  /*17580*/  IMAD.MOV.U32 R19, RZ, RZ, R149 ;  /* 0x000000ffff137224 */ /* 0x000fe400078e0095 */
[C---:B------:R-:W-:Y:S07]  /*17590*/  HMMA.16816.F32 R148, R164.reuse, R156, R20 ;  /* 0x0000009ca494723c */ /* 0x040fee0000001814 */
[----:B------:R-:W-:Y:S01]  /*175a0*/  IMAD.MOV.U32 R156, RZ, RZ, R152 ;  /* 0x000000ffff9c7224 */ /* 0x000fe200078e0098 */
[----:B------:R-:W-:Y:S01]  /*175b0*/  MOV R20, R12 ;  /* 0x0000000c00147202 */ /* 0x000fe20000000f00 */
[----:B------:R-:W-:Y:S02]  /*175c0*/  IMAD.MOV.U32 R157, RZ, RZ, R153 ;  /* 0x000000ffff9d7224 */ /* 0x000fe400078e0099 */
[C---:B------:R-:W-:Y:S01]  /*175d0*/  HMMA.16816.F32 R152, R164.reuse, R158, R24 ;  /* 0x0000009ea498723c */ /* 0x040fe20000001818 */
[----:B------:R-:W-:Y:S02]  /*175e0*/  IMAD.MOV.U32 R21, RZ, RZ, R13 ;  /* 0x000000ffff157224 */ /* 0x000fe400078e000d */
[----:B------:R-:W-:Y:S02]  /*175f0*/  IMAD.MOV.U32 R22, RZ, RZ, R14 ;  /* 0x000000ffff167224 */ /* 0x000fe400078e000e */
[----:B------:R-:W-:Y:S02]  /*17600*/  IMAD.MOV.U32 R23, RZ, RZ, R15 ;  /* 0x000000ffff177224 */ /* 0x000fe400078e000f */
[----:B------:R-:W-:Y:S01]  /*17610*/  IMAD.MOV.U32 R25, RZ, RZ, R184 ;  /* 0x000000ffff197224 */ /* 0x000fe200078e00b8 */
[----:B------:R-:W4:Y:S01]  /*17620*/  LDSM.16.MT88.4 R12, [R200+0x1b800] ;  /* 0x01b80000c80c783b */ /* 0x000f220000004200 */
[----:B------:R-:W-:Y:S03]  /*17630*/  IMAD.MOV.U32 R26, RZ, RZ, R156 ;  /* 0x000000ffff1a7224 */ /* 0x000fe600078e009c */
[----:B------:R-:W-:Y:S02]  /*17640*/  IMAD.MOV.U32 R27, RZ, RZ, R157 ;  /* 0x000000ffff1b7224 */ /* 0x000fe400078e009d */
[C---:B-1----:R-:W-:Y:S02]  /*17650*/  HMMA.16816.F32 R156, R164.reuse, R160, R28 ;  /* 0x000000a0a49c723c */ /* 0x042fe4000000181c */
[----:B------:R1:W5:Y:S05]  /*17660*/  LDL.LU R184, [R1+0x4c] ;  /* 0x00004c0001b87983 */ /* 0x00036a0000300800 */
[----:B------:R-:W-:Y:S01]  /*17670*/  MOV R30, R16 ;  /* 0x00000010001e7202 */ /* 0x000fe20000000f00 */
[C---:B------:R-:W-:Y:S01]  /*17680*/  HMMA.16816.F32 R160, R164.reuse, R162, R32 ;  /* 0x000000a2a4a0723c */ /* 0x040fe20000001820 */
[----:B------:R-:W-:Y:S03]  /*17690*/  IMAD.MOV.U32 R31, RZ, RZ, R17 ;  /* 0x000000ffff1f7224 */ /* 0x000fe600078e0011 */
[----:B------:R-:W-:Y:S02]  /*176a0*/  IMAD.MOV.U32 R28, RZ, RZ, R22 ;  /* 0x000000ffff1c7224 */ /* 0x000fe400078e0016 */
[----:B------:R-:W-:Y:S02]  /*176b0*/  IMAD.MOV.U32 R29, RZ, RZ, R23 ;  /* 0x000000ffff1d7224 */ /* 0x000fe400078e0017 */
[C---:B------:R-:W-:Y:S01]  /*176c0*/  HMMA.16816.F32 R36, R164.reuse, R168, R36 ;  /* 0x000000a8a424723c */ /* 0x040fe20000001824 */
[----:B------:R-:W-:Y:S03]  /*176d0*/  IMAD.MOV.U32 R34, RZ, RZ, R20 ;  /* 0x000000ffff227224 */ /* 0x000fe600078e0014 */
[----:B------:R-:W-:Y:S02]  /*176e0*/  IMAD.MOV.U32 R35, RZ, RZ, R21 ;  /* 0x000000ffff237224 */ /* 0x000fe400078e0015 */
[----:B------:R-:W-:Y:S01]  /*176f0*/  LDSM.16.MT88.4 R20, [R202+0x1d800] ;  /* 0x01d80000ca14783b */ /* 0x000fe20000004200 */
[----:B------:R-:W-:Y:S01]  /*17700*/  MOV R169, R25 ;  /* 0x0000001900a97202 */ /* 0x000fe20000000f00 */
[C---:B------:R-:W-:Y:S01]  /*17710*/  HMMA.16816.F32 R40, R164.reuse, R170, R40 ;  /* 0x000000aaa428723c */ /* 0x040fe20000001828 */
[----:B------:R-:W-:Y:S03]  /*17720*/  IMAD.MOV.U32 R32, RZ, RZ, R26 ;  /* 0x000000ffff207224 */ /* 0x000fe600078e001a */
[----:B------:R-:W-:Y:S02]  /*17730*/  IMAD.MOV.U32 R33, RZ, RZ, R27 ;  /* 0x000000ffff217224 */ /* 0x000fe400078e001b */
[----:B------:R-:W-:Y:S01]  /*17740*/  LDSM.16.MT88.4 R24, [R201+0x1d800] ;  /* 0x01d80000c918783b */ /* 0x000fe20000004200 */
[----:B------:R-:W-:Y:S01]  /*17750*/  IMAD.MOV.U32 R170, RZ, RZ, R18 ;  /* 0x000000ffffaa7224 */ /* 0x000fe200078e0012 */
[C---:B--2---:R-:W-:Y:S01]  /*17760*/  HMMA.16816.F32 R44, R164.reuse, R4, R44 ;  /* 0x00000004a42c723c */ /* 0x044fe2000000182c */
[----:B------:R-:W-:Y:S05]  /*17770*/  IMAD.MOV.U32 R171, RZ, RZ, R19 ;  /* 0x000000ffffab7224 */ /* 0x000fea00078e0013 */
[----:B------:R-:W2:Y:S02]  /*17780*/  LDSM.16.MT88.4 R16, [R204+0x1d800] ;  /* 0x01d80000cc10783b */ /* 0x000ea40000004200 */
[C---:B------:R-:W-:Y:S06]  /*17790*/  HMMA.16816.F32 R48, R164.reuse, R6, R48 ;  /* 0x00000006a430723c */ /* 0x040fec0000001830 */
[----:B------:R-:W1:Y:S02]  /*177a0*/  LDSM.16.MT88.4 R4, [R200+0x1d800] ;  /* 0x01d80000c804783b */ /* 0x000e640000004200 */
        /* <DEDUP_REMOVED lines=9> */
[C---:B------:R-:W-:Y:S07]  /*17840*/  HMMA.16816.F32 R76, R164.reuse, R20, R76 ;  /* 0x00000014a44c723c */ /* 0x040fee000000184c */
[----:B------:R-:W-:Y:S01]  /*17850*/  LOP3.LUT R20, R170, 0xff, RZ, 0xc0, !PT ;  /* 0x000000ffaa147812 */ /* 0x000fe200078ec0ff */
[C---:B------:R-:W-:Y:S03]  /*17860*/  HMMA.16816.F32 R80, R164.reuse, R22, R80 ;  /* 0x00000016a450723c */ /* 0x040fe60000001850 */
[----:B------:R-:W-:Y:S02]  /*17870*/  ISETP.GE.U32.AND P5, PT, R243, R20, PT ;  /* 0x00000014f300720c */ /* 0x000fe40003fa6070 */
[----:B------:R-:W2:Y:S03]  /*17880*/  LDSM.16.MT88.4 R20, [R200+0x1f800] ;  /* 0x01f80000c814783b */ /* 0x000ea60000004200 */
[C---:B------:R-:W-:Y:S08]  /*17890*/  HMMA.16816.F32 R84, R164.reuse, R24, R84 ;  /* 0x00000018a454723c */ /* 0x040ff00000001854 */
[C---:B------:R-:W-:Y:S01]  /*178a0*/  HMMA.16816.F32 R88, R164.reuse, R26, R88 ;  /* 0x0000001aa458723c */ /* 0x040fe20000001858 */
[----:B------:R-:W-:Y:S05]  /*178b0*/  @!P5 HADD2 R214, -R177.H0_H0, -RZ.H0_H0 ;  /* 0xa00000ffb1d6d230 */ /* 0x000fea0000000900 */
[----:B------:R-:W-:Y:S02]  /*178c0*/  @!P5 PRMT R177, R214, 0x5410, RZ ;  /* 0x00005410d6b1d816 */ /* 0x000fe400000000ff */
[C---:B-1----:R-:W-:Y:S03]  /*178d0*/  HMMA.16816.F32 R92, R164.reuse, R4, R92 ;  /* 0x00000004a45c723c */ /* 0x042fe6000000185c */
[----:B------:R-:W-:Y:S04]  /*178e0*/  STG.E.U16 [R180.64+0x70], R177 ;  /* 0x000070b1b4007986 */ /* 0x000fe8000c101518 */
[--C-:B------:R-:W-:Y:S01]  /*178f0*/  SHF.R.U32.HI R5, RZ, 0x10, R170.reuse ;  /* 0x00000010ff057819 */ /* 0x100fe200000116aa */
[C---:B------:R-:W-:Y:S01]  /*17900*/  HMMA.16816.F32 R96, R164.reuse, R6, R96 ;  /* 0x00000006a460723c */ /* 0x040fe20000001860 */
[----:B------:R-:W-:Y:S03]  /*17910*/  SHF.R.U32.HI R4, RZ, 0x18, R170 ;  /* 0x00000018ff047819 */ /* 0x000fe600000116aa */
[----:B------:R-:W-:Y:S02]  /*17920*/  LOP3.LUT R5, R5, 0xff, RZ, 0xc0, !PT ;  /* 0x000000ff05057812 */ /* 0x000fe400078ec0ff */
[C---:B------:R-:W-:Y:S01]  /*17930*/  ISETP.GE.U32.AND P5, PT, R243.reuse, R4, PT ;  /* 0x00000004f300720c */ /* 0x040fe20003fa6070 */
[----:B------:R-:W-:Y:S01]  /*17940*/  FADD.FTZ R4, R34, R33 ;  /* 0x0000002122047221 */ /* 0x000fe20000010000 */
[C---:B---3--:R-:W-:Y:S01]  /*17950*/  HMMA.16816.F32 R100, R164.reuse, R8, R100 ;  /* 0x00000008a464723c */ /* 0x048fe20000001864 */
[----:B------:R-:W-:Y:S03]  /*17960*/  ISETP.GE.U32.AND P4, PT, R243, R5, PT ;  /* 0x00000005f300720c */ /* 0x000fe60003f86070 */
[----:B------:R-:W-:Y:S01]  /*17970*/  LOP3.LUT R6, R170, 0xffff, RZ, 0xc0, !PT ;  /* 0x0000ffffaa067812 */ /* 0x000fe200078ec0ff */
[----:B------:R-:W-:Y:S03]  /*17980*/  FADD.FTZ R4, R28, R4 ;  /* 0x000000041c047221 */ /* 0x000fe60000010000 */
[C---:B------:R-:W-:Y:S01]  /*17990*/  HMMA.16816.F32 R104, R164.reuse, R10, R104 ;  /* 0x0000000aa468723c */ /* 0x040fe20000001868 */
[----:B------:R-:W-:Y:S03]  /*179a0*/  SHF.R.U32.HI R6, RZ, 0x8, R6 ;  /* 0x00000008ff067819 */ /* 0x000fe60000011606 */
[----:B------:R-:W-:Y:S01]  /*179b0*/  @!P5 HADD2 R219, -R178.H0_H0, -RZ.H0_H0 ;  /* 0xa00000ffb2dbd230 */ /* 0x000fe20000000900 */
[----:B------:R-:W-:Y:S01]  /*179c0*/  LOP3.LUT R6, R6, 0xffff, RZ, 0xc0, !PT ;  /* 0x0000ffff06067812 */ /* 0x000fe200078ec0ff */
[----:B------:R-:W-:Y:S02]  /*179d0*/  @!P4 HADD2 R220, -R179.H0_H0, -RZ.H0_H0 ;  /* 0xa00000ffb3dcc230 */ /* 0x000fe40000000900 */
[C---:B----4-:R-:W-:Y:S01]  /*179e0*/  HMMA.16816.F32 R108, R164.reuse, R12, R108 ;  /* 0x0000000ca46c723c */ /* 0x050fe2000000186c */
[----:B------:R-:W-:Y:S02]  /*179f0*/  @!P5 PRMT R178, R219, 0x5410, RZ ;  /* 0x00005410dbb2d816 */ /* 0x000fe400000000ff */
[----:B------:R-:W-:Y:S02]  /*17a00*/  ISETP.GE.U32.AND P6, PT, R243, R6, PT ;  /* 0x00000006f300720c */ /* 0x000fe40003fc6070 */
[----:B------:R-:W-:Y:S02]  /*17a10*/  @!P4 PRMT R179, R220, 0x5410, RZ ;  /* 0x00005410dcb3c816 */ /* 0x000fe400000000ff */
[----:B------:R-:W-:Y:S01]  /*17a20*/  ISETP.LT.AND P5, PT, RZ, UR26, PT ;  /* 0x0000001aff007c0c */ /* 0x000fe2000bfa1270 */
[C---:B------:R-:W-:Y:S08]  /*17a30*/  HMMA.16816.F32 R112, R164.reuse, R14, R112 ;  /* 0x0000000ea470723c */ /* 0x040ff00000001870 */
[C---:B--2---:R-:W-:Y:S01]  /*17a40*/  HMMA.16816.F32 R116, R164.reuse, R16, R116 ;  /* 0x00000010a474723c */ /* 0x044fe20000001874 */
[----:B------:R-:W-:Y:S05]  /*17a50*/  @!P6 HADD2 R216, -R0.H0_H0, -RZ.H0_H0 ;  /* 0xa00000ff00d8e230 */ /* 0x000fea0000000900 */
[----:B------:R-:W-:Y:S02]  /*17a60*/  @!P6 PRMT R0, R216, 0x5410, RZ ;  /* 0x00005410d800e816 */ /* 0x000fe400000000ff */
[C---:B------:R-:W-:Y:S03]  /*17a70*/  HMMA.16816.F32 R120, R164.reuse, R18, R120 ;  /* 0x00000012a478723c */ /* 0x040fe60000001878 */
[----:B------:R1:W-:Y:S04]  /*17a80*/  STG.E.U16 [R180.64+0x72], R0 ;  /* 0x00007200b4007986 */ /* 0x0003e8000c101518 */
[----:B------:R2:W-:Y:S01]  /*17a90*/  STG.E.U16 [R182.64+0x70], R179 ;  /* 0x000070b3b6007986 */ /* 0x0005e2000c101518 */
[C---:B------:R-:W-:Y:S03]  /*17aa0*/  HMMA.16816.F32 R124, R164.reuse, R20, R124 ;  /* 0x00000014a47c723c */ /* 0x040fe6000000187c */
[----:B------:R2:W-:Y:S05]  /*17ab0*/  STG.E.U16 [R182.64+0x72], R178 ;  /* 0x000072b2b6007986 */ /* 0x0005ea000c101518 */
[----:B------:R-:W-:Y:S07]  /*17ac0*/  HMMA.16816.F32 R128, R164, R22, R128 ;  /* 0x00000016a480723c */ /* 0x000fee0000001880 */
[----:B------:R-:W-:Y:S01]  /*17ad0*/  FADD.FTZ R165, R30, R4 ;  /* 0x000000041ea57221 */ /* 0x000fe20000010000 */
[----:B------:R-:W-:Y:S01]  /*17ae0*/  IADD3 R166, P4, R180, -0x80, RZ ;  /* 0xffffff80b4a67810 */ /* 0x000fe20007f9e0ff */
[----:B------:R-:W-:Y:S03]  /*17af0*/  IMAD.MOV.U32 R164, RZ, RZ, R3 ;  /* 0x000000ffffa47224 */ /* 0x000fe600078e0003 */
[----:B------:R-:W-:Y:S01]  /*17b00*/  IADD3.X R5, R181, -0x1, RZ, P4, !PT ;  /* 0xffffffffb5057810 */ /* 0x000fe200027fe4ff */
[----:B-1----:R-:W-:Y:S04]  /*17b10*/  FADD.FTZ R0, R32, R169 ;  /* 0x000000a920007221 */ /* 0x002fe80000010000 */
[----:B------:R2:W-:Y:S01]  /*17b20*/  STL [R1+0x48], R5 ;  /* 0x0000480501007387 */ /* 0x0005e20000100800 */
[----:B------:R-:W-:Y:S04]  /*17b30*/  FADD.FTZ R0, R35, R0 ;  /* 0x0000000023007221 */ /* 0x000fe80000010000 */
[----:B------:R-:W-:Y:S04]  /*17b40*/  FADD.FTZ R0, R29, R0 ;  /* 0x000000001d007221 */ /* 0x000fe80000010000 */
[----:B------:R-:W-:Y:S02]  /*17b50*/  FADD.FTZ R167, R31, R0 ;  /* 0x000000001fa77221 */ /* 0x000fe40000010000 */
[----:B------:R-:W-:Y:S01]  /*17b60*/  IMAD.MOV.U32 R0, RZ, RZ, R2 ;  /* 0x000000ffff007224 */ /* 0x000fe200078e0002 */
[----:B--2--5:R-:W-:-:S05]  /*17b70*/  @P5 BRA `(.L_x_892) ;  /* 0xffffac3000005947 */ /* 0x024fca000383ffff */
.L_x_891:
[----:B------:R-:W1:Y:S01]  /*17b80*/  SHFL.BFLY PT, R4, R165, 0x2, 0x1f ;  /* 0x0c401f00a5047f89 */ /* 0x000e6200000e0000 */
[----:B-----5:R-:W-:Y:S01]  /*17b90*/  MOV R12, 0x3f800000 ;  /* 0x3f800000000c7802 */ /* 0x020fe20000000f00 */
        /* <DEDUP_REMOVED lines=15> */
[----:B------:R-:W-:Y:S01]  /*17c90*/  @UP1 UMOV UR14, 0x1 ;  /* 0x00000001000e1882 */ /* 0x000fe20000000000 */
        /* <DEDUP_REMOVED lines=9> */
[CC--:B------:R-:W-:Y:S02]  /*17d30*/  LEA.HI R9, R5.reuse, R6.reuse, RZ, 0x2 ;  /* 0x0000000605097211 */ /* 0x0c0fe400078f10ff */
[----:B------:R-:W-:Y:S01]  /*17d40*/  ULDC.U8 UR4, c[0x0][0x328] ;  /* 0x0000ca0000047ab9 */ /* 0x000fe20000000000 */
[-C--:B------:R-:W-:Y:S01]  /*17d50*/  LEA.HI R4, R5, R6.reuse, RZ, 0x5 ;  /* 0x0000000605047211 */ /* 0x080fe200078f28ff */
        /* <DEDUP_REMOVED lines=8> */
[----:B------:R-:W-:Y:S01]  /*17de0*/  @UP1 ULDC UR13, c[0x0][0x210] ;  /* 0x00008400000d1ab9 */ /* 0x000fe20000000800 */
[----:B------:R-:W-:Y:S01]  /*17df0*/  SHF.R.S32.HI R0, RZ, 0x5, R4 ;  /* 0x00000005ff007819 */ /* 0x000fe20000011404 */
[----:B------:R-:W-:Y:S01]  /*17e00*/  ULDC UR5, c[0x0][0x234] ;  /* 0x00008d0000057ab9 */ /* 0x000fe20000000800 */
[----:B------:R-:W-:Y:S01]  /*17e10*/  LOP3.LUT R10, R10, 0xfffffff8, RZ, 0xc0, !PT ;  /* 0xfffffff80a0a7812 */ /* 0x000fe200078ec0ff */
[----:B------:R-:W-:Y:S01]  /*17e20*/  @UP1 UIMAD UR13, UR13, UR8, URZ ;  /* 0x000000080d0d12a4 */ /* 0x000fe2000f8e023f */
[----:B------:R-:W-:Y:S01]  /*17e30*/  IADD3 R9, -R9, R6, RZ ;  /* 0x0000000609097210 */ /* 0x000fe20007ffe1ff */
[----:B-1----:R-:W-:Y:S01]  /*17e40*/  FADD.FTZ R8, R165, R8 ;  /* 0x00000008a5087221 */ /* 0x002fe20000010000 */
[----:B------:R-:W-:Y:S01]  /*17e50*/  IADD3 R10, R11, -R10, RZ ;  /* 0x8000000a0b0a7210 */ /* 0x000fe20007ffe0ff */
[----:B------:R-:W-:Y:S01]  /*17e60*/  @!UP1 USEL UR13, UR8, UR5, !UP2 ;  /* 0x00000005080d9287 */ /* 0x000fe2000d000000 */
[----:B------:R-:W-:Y:S01]  /*17e70*/  LEA R0, R0, R9, 0x9 ;  /* 0x0000000900007211 */ /* 0x000fe200078e48ff */
[----:B--2---:R-:W-:Y:S01]  /*17e80*/  FADD.FTZ R7, R167, R7 ;  /* 0x00000007a7077221 */ /* 0x004fe20000010000 */
[----:B------:R-:W-:Y:S01]  /*17e90*/  FSETP.NE.FTZ.AND P4, PT, R8, RZ, PT ;  /* 0x000000ff0800720b */ /* 0x000fe20003f95000 */
[----:B------:R-:W-:Y:S01]  /*17ea0*/  ULDC UR4, c[0x0][0x1c0] ;  /* 0x0000700000047ab9 */ /* 0x000fe20000000800 */
[----:B------:R-:W-:Y:S01]  /*17eb0*/  SHF.L.U32 R9, R10, 0x6, RZ ;  /* 0x000000060a097819 */ /* 0x000fe200000006ff */
[----:B------:R-:W-:Y:S01]  /*17ec0*/  @!UP1 UIMAD UR14, UR13, UR4, URZ ;  /* 0x000000040d0e92a4 */ /* 0x000fe2000f8e023f */
[----:B------:R-:W-:Y:S01]  /*17ed0*/  FSETP.NE.FTZ.AND P3, PT, R7, RZ, PT ;  /* 0x000000ff0700720b */ /* 0x000fe20003f75000 */
[----:B------:R-:W-:Y:S01]  /*17ee0*/  @!UP3 UIMAD UR8, UR6, UR8, URZ ;  /* 0x000000080608b2a4 */ /* 0x000fe2000f8e023f */
[----:B------:R-:W-:Y:S01]  /*17ef0*/  LOP3.LUT R9, R9, 0x1c0, RZ, 0xc0, !PT ;  /* 0x000001c009097812 */ /* 0x000fe200078ec0ff */
[----:B------:R-:W-:Y:S01]  /*17f00*/  @UP1 ULDC UR15, c[0x0][0x210] ;  /* 0x00008400000f1ab9 */ /* 0x000fe20000000800 */
[C---:B------:R-:W-:Y:S01]  /*17f10*/  R2P PR, R10.reuse, 0x6 ;  /* 0x000000060a007804 */ /* 0x040fe20000000000 */
[----:B------:R-:W-:Y:S01]  /*17f20*/  UIMAD UR5, UR6, UR14, URZ ;  /* 0x0000000e060572a4 */ /* 0x000fe2000f8e023f */
[----:B------:R-:W-:Y:S01]  /*17f30*/  LOP3.LUT R10, R10, 0x1, RZ, 0xc0, !PT ;  /* 0x000000010a0a7812 */ /* 0x000fe200078ec0ff */
[----:B------:R-:W-:Y:S01]  /*17f40*/  @!UP1 UMOV UR15, 0x1 ;  /* 0x00000001000f9882 */ /* 0x000fe20000000000 */
[----:B------:R-:W-:Y:S01]  /*17f50*/  LEA.HI R9, R9, R9, RZ, 0x1d ;  /* 0x0000000909097211 */ /* 0x000fe200078fe8ff */
[----:B------:R-:W1:Y:S01]  /*17f60*/  @P4 MUFU.RCP R12, R8 ;  /* 0x00000008000c4308 */ /* 0x000e620000001000 */
[----:B------:R-:W-:Y:S01]  /*17f70*/  ISETP.NE.U32.AND P0, PT, R10, 0x1, PT ;  /* 0x000000010a00780c */ /* 0x000fe20003f05070 */
[----:B------:R-:W-:Y:S01]  /*17f80*/  @!UP3 USEL UR8, UR8, UR20, !UP0 ;  /* 0x000000140808b287 */ /* 0x000fe2000c000000 */
[----:B------:R-:W-:Y:S01]  /*17f90*/  LEA R0, R0, R9, 0x1 ;  /* 0x0000000900007211 */ /* 0x000fe200078e08ff */
[----:B---3--:R-:W-:Y:S01]  /*17fa0*/  UIMAD UR4, UR9, UR15, URZ ;  /* 0x0000000f090472a4 */ /* 0x008fe2000f8e023f */
[----:B------:R-:W-:Y:S01]  /*17fb0*/  MOV R9, 0x20 ;  /* 0x0000002000097802 */ /* 0x000fe20000000f00 */
[----:B------:R-:W-:Y:S01]  /*17fc0*/  USEL UR5, UR5, URZ, UP3 ;  /* 0x0000003f05057287 */ /* 0x000fe20009800000 */
[----:B------:R-:W-:Y:S01]  /*17fd0*/  SHF.L.U32 R0, R0, 0x1, RZ ;  /* 0x0000000100007819 */ /* 0x000fe200000006ff */
[----:B------:R-:W2:Y:S01]  /*17fe0*/  @P3 MUFU.RCP R13, R7 ;  /* 0x00000007000d3308 */ /* 0x000ea20000001000 */
[----:B------:R-:W-:Y:S01]  /*17ff0*/  MOV R11, 0x40 ;  /* 0x00000040000b7802 */ /* 0x000fe20000000f00 */
[----:B------:R-:W-:Y:S01]  /*18000*/  USHF.L.U32 UR4, UR4, 0x7, URZ ;  /* 0x0000000704047899 */ /* 0x000fe2000800063f */
[C---:B------:R-:W-:Y:S01]  /*18010*/  IADD3 R10, R0.reuse, -0x10, RZ ;  /* 0xfffffff0000a7810 */ /* 0x040fe20007ffe0ff */
[----:B------:R-:W-:Y:S01]  /*18020*/  UIMAD UR13, UR10, UR13, UR5 ;  /* 0x0000000d0a0d72a4 */ /* 0x000fe2000f8e0205 */
[----:B------:R-:W-:Y:S01]  /*18030*/  SEL R9, R9, 0xffffffe0, !P1 ;  /* 0xffffffe009097807 */ /* 0x000fe20004800000 */
[----:B------:R-:W-:Y:S01]  /*18040*/  @!UP3 UMOV UR18, UR8 ;  /* 0x000000080012bc82 */ /* 0x000fe20008000000 */
[----:B------:R-:W-:Y:S01]  /*18050*/  @P0 IADD3 R10, R0, 0x10, RZ ;  /* 0x00000010000a0810 */ /* 0x000fe20007ffe0ff */
[----:B-1----:R-:W-:Y:S01]  /*18060*/  FMUL.FTZ R12, R12, c[0x0][0x2dc] ;  /* 0x0000b7000c0c7a20 */ /* 0x002fe20000410000 */
[----:B------:R-:W-:Y:S01]  /*18070*/  SEL R11, R11, 0xffffffc0, !P2 ;  /* 0xffffffc00b0b7807 */ /* 0x000fe20005000000 */
[----:B------:R-:W1:Y:S01]  /*18080*/  @P4 MUFU.LG2 R8, R8 ;  /* 0x0000000800084308 */ /* 0x000e620000000c00 */
[----:B------:R-:W-:Y:S01]  /*18090*/  IADD3 R14, R0, R9, RZ ;  /* 0x00000009000e7210 */ /* 0x000fe20007ffe0ff */
[C---:B------:R-:W-:Y:S01]  /*180a0*/  FMUL.FTZ R132, R12.reuse, R132 ;  /* 0x000000840c847220 */ /* 0x040fe20000410000 */
[-C--:B------:R-:W-:Y:S01]  /*180b0*/  IADD3 R9, R9, R10.reuse, RZ ;  /* 0x0000000a09097210 */ /* 0x080fe20007ffe0ff */
[----:B------:R-:W-:Y:S01]  /*180c0*/  FMUL.FTZ R133, R12, R133 ;  /* 0x000000850c857220 */ /* 0x000fe20000410000 */
[-C--:B------:R-:W-:Y:S01]  /*180d0*/  IADD3 R15, R0, R11.reuse, RZ ;  /* 0x0000000b000f7210 */ /* 0x080fe20007ffe0ff */
[----:B--2---:R-:W-:Y:S01]  /*180e0*/  FMUL.FTZ R13, R13, c[0x0][0x2dc] ;  /* 0x0000b7000d0d7a20 */ /* 0x004fe20000410000 */
[----:B------:R-:W-:Y:S01]  /*180f0*/  IADD3 R16, R11, R10, RZ ;  /* 0x0000000a0b107210 */ /* 0x000fe20007ffe0ff */
[----:B------:R-:W-:Y:S01]  /*18100*/  FMUL.FTZ R136, R12, R136 ;  /* 0x000000880c887220 */ /* 0x000fe20000410000 */
[----:B------:R-:W-:Y:S01]  /*18110*/  F2FP.PACK_AB R132, R133, R132 ;  /* 0x000000848584723e */ /* 0x000fe200000000ff */
[C---:B------:R-:W-:Y:S01]  /*18120*/  FMUL.FTZ R134, R13.reuse, R134 ;  /* 0x000000860d867220 */ /* 0x040fe20000410000 */
[----:B------:R-:W-:Y:S01]  /*18130*/  IADD3 R17, R14, R11, RZ ;  /* 0x0000000b0e117210 */ /* 0x000fe20007ffe0ff */
[----:B------:R-:W-:Y:S01]  /*18140*/  FMUL.FTZ R135, R13, R135 ;  /* 0x000000870d877220 */ /* 0x000fe20000410000 */
[----:B------:R-:W-:Y:S01]  /*18150*/  IADD3 R11, R9, R11, RZ ;  /* 0x0000000b090b7210 */ /* 0x000fe20007ffe0ff */
[C---:B------:R-:W-:Y:S01]  /*18160*/  FMUL.FTZ R137, R12.reuse, R137 ;  /* 0x000000890c897220 */ /* 0x040fe20000410000 */
[----:B------:R-:W-:Y:S01]  /*18170*/  STS [R0], R132 ;  /* 0x0000008400007388 */ /* 0x000fe20000000800 */
[----:B------:R-:W-:Y:S01]  /*18180*/  FMUL.FTZ R138, R13, R138 ;  /* 0x0000008a0d8a7220 */ /* 0x000fe20000410000 */
[----:B------:R-:W-:Y:S01]  /*18190*/  F2FP.PACK_AB R134, R135, R134 ;  /* 0x000000868786723e */ /* 0x000fe200000000ff */
[----:B------:R-:W-:Y:S01]  /*181a0*/  FMUL.FTZ R139, R13, R139 ;  /* 0x0000008b0d8b7220 */ /* 0x000fe20000410000 */
[----:B------:R-:W-:Y:S01]  /*181b0*/  F2FP.PACK_AB R136, R137, R136 ;  /* 0x000000888988723e */ /* 0x000fe200000000ff */
[----:B------:R-:W-:Y:S01]  /*181c0*/  FMUL.FTZ R140, R12, R140 ;  /* 0x0000008c0c8c7220 */ /* 0x000fe20000410000 */
[----:B------:R-:W-:Y:S01]  /*181d0*/  LOP3.LUT R4, R4, 0xffffffe0, RZ, 0xc0, !PT ;  /* 0xffffffe004047812 */ /* 0x000fe200078ec0ff */
        /* <DEDUP_REMOVED lines=195> */
[----:B------:R2:W-:Y:S01]  /*18e10*/  STS [R0+0xc400], R102 ;  /* 0x00c4006600007388 */ /* 0x0005e20000000800 */
[----:B------:R-:W-:Y:S01]  /*18e20*/  FMUL.FTZ R111, R13, R111 ;  /* 0x0000006f0d6f7220 */ /* 0x000fe20000410000 */
[----:B------:R-:W-:Y:S01]  /*18e30*/  F2FP.PACK_AB R108, R109, R108 ;  /* 0x0000006c6d6c723e */ /* 0x000fe200000000ff */
[C---:B------:R-:W-:Y:S01]  /*18e40*/  FMUL.FTZ R112, R12.reuse, R112 ;  /* 0x000000700c707220 */ /* 0x040fe20000410000 */
[----:B------:R3:W-:Y:S01]  /*18e50*/  STS [R10+0xc000], R104 ;  /* 0x00c000680a007388 */ /* 0x0007e20000000800 */
        /* <DEDUP_REMOVED lines=32> */
[----:B------:R-:W-:Y:S01]  /*19060*/  FMUL.FTZ R130, R13, R130 ;  /* 0x000000820d827220 */ /* 0x000fe20000410000 */
[----:B------:R-:W4:Y:S01]  /*19070*/  @P3 MUFU.LG2 R7, R7 ;  /* 0x0000000700073308 */ /* 0x000f220000000c00 */
[----:B------:R-:W-:Y:S01]  /*19080*/  FMUL.FTZ R12, R12, R129 ;  /* 0x000000810c0c7220 */ /* 0x000fe20000410000 */
[----:B------:R-:W-:Y:S01]  /*19090*/  F2FP.PACK_AB R126, R127, R126 ;  /* 0x0000007e7f7e723e */ /* 0x000fe200000000ff */
[----:B------:R-:W-:Y:S01]  /*190a0*/  FMUL.FTZ R13, R13, R131 ;  /* 0x000000830d0d7220 */ /* 0x000fe20000410000 */
[----:B------:R3:W-:Y:S01]  /*190b0*/  STS [R16+0xc400], R122 ;  /* 0x00c4007a10007388 */ /* 0x0007e20000000800 */
[----:B------:R-:W-:Y:S01]  /*190c0*/  IADD3 R4, R6, -R4, RZ ;  /* 0x8000000406047210 */ /* 0x000fe20007ffe0ff */
[----:B------:R-:W-:Y:S01]  /*190d0*/  USHF.R.S32.HI UR5, URZ, 0x1f, UR4 ;  /* 0x0000001f3f057899 */ /* 0x000fe20008011404 */
[----:B------:R-:W-:Y:S01]  /*190e0*/  F2FP.PACK_AB R12, R12, R128 ;  /* 0x000000800c0c723e */ /* 0x000fe200000000ff */
[----:B------:R3:W-:Y:S01]  /*190f0*/  STS [R17+0xc000], R124 ;  /* 0x00c0007c11007388 */ /* 0x0007e20000000800 */
[----:B------:R-:W-:Y:S01]  /*19100*/  F2FP.PACK_AB R13, R13, R130 ;  /* 0x000000820d0d723e */ /* 0x000fe200000000ff */
[----:B------:R-:W-:Y:S01]  /*19110*/  @!UP3 USHF.R.S32.HI UR19, URZ, 0x1f, UR8 ;  /* 0x0000001f3f13b899 */ /* 0x000fe20008011408 */
[----:B------:R-:W-:Y:S01]  /*19120*/  LOP3.LUT P0, RZ, R4, 0x3, RZ, 0xc0, !PT ;  /* 0x0000000304ff7812 */ /* 0x000fe2000780c0ff */
[----:B------:R3:W-:Y:S01]  /*19130*/  STS [R17+0xc400], R126 ;  /* 0x00c4007e11007388 */ /* 0x0007e20000000800 */
[----:B------:R-:W-:Y:S01]  /*19140*/  USHF.R.S32.HI UR6, URZ, 0x1f, UR13 ;  /* 0x0000001f3f067899 */ /* 0x000fe2000801140d */
[----:B-1----:R-:W-:Y:S01]  /*19150*/  @P4 FMUL.FTZ R8, R8, 0.69314718246459960938 ;  /* 0x3f31721808084820 */ /* 0x002fe20000410000 */
[----:B------:R-:W-:Y:S01]  /*19160*/  UIADD3 UR4, UP2, UP1, UR4, UR18, UR13 ;  /* 0x0000001204047290 */ /* 0x000fe2000f95e00d */
[----:B------:R3:W-:Y:S01]  /*19170*/  STS [R11+0xc000], R12 ;  /* 0x00c0000c0b007388 */ /* 0x0007e20000000800 */
[----:B----4-:R-:W-:Y:S01]  /*19180*/  @P3 FMUL.FTZ R7, R7, 0.69314718246459960938 ;  /* 0x3f31721807073820 */ /* 0x010fe20000410000 */
[----:B------:R-:W-:Y:S01]  /*19190*/  @!UP0 UIADD3 UR7, UR17, UR11, URZ ;  /* 0x0000000b11078290 */ /* 0x000fe2000fffe03f */
[----:B--2---:R-:W-:Y:S01]  /*191a0*/  MOV R0, 0x7f800000 ;  /* 0x7f80000000007802 */ /* 0x004fe20000000f00 */
[----:B------:R3:W-:Y:S01]  /*191b0*/  STS [R11+0xc400], R13 ;  /* 0x00c4000d0b007388 */ /* 0x0007e20000000800 */
[----:B------:R-:W-:Y:S01]  /*191c0*/  UIADD3.X UR5, UR5, UR19, UR6, UP2, UP1 ;  /* 0x0000001305057290 */ /* 0x000fe200097e2406 */
[----:B------:R-:W-:Y:S01]  /*191d0*/  MOV R4, 0x7f800000 ;  /* 0x7f80000000047802 */ /* 0x000fe20000000f00 */
[----:B------:R-:W-:Y:S01]  /*191e0*/  @!UP0 UMOV UR12, UR16 ;  /* 0x00000010000c8c82 */ /* 0x000fe20008000000 */
[----:B------:R-:W-:Y:S01]  /*191f0*/  BAR.SYNC.DEFER_BLOCKING 0x0 ;  /* 0x0000000000007b1d */ /* 0x000fe20000010000 */
[----:B------:R-:W-:-:S02]  /*19200*/  @P4 FFMA.FTZ R0, R3, c[0x0][0x238], R8 ;  /* 0x00008e0003004a23 */ /* 0x000fc40000010008 */
[----:B------:R-:W-:-:S03]  /*19210*/  @P3 FFMA.FTZ R4, R2, c[0x0][0x238], R7 ;  /* 0x00008e0002043a23 */ /* 0x000fc60000010007 */
[----:B------:R3:W1:Y:S04]  /*19220*/  LDS.128 R68, [R244] ;  /* 0x00000000f4447984 */ /* 0x0006680000000c00 */
[----:B------:R3:W2:Y:S04]  /*19230*/  LDS.128 R64, [R244+0x1000] ;  /* 0x00100000f4407984 */ /* 0x0006a80000000c00 */
        /* <DEDUP_REMOVED lines=15> */
[----:B--2-4-:R-:W2:Y:S01]  /*19330*/  S2R R2, SR_TID.X ;  /* 0x0000000000027919 */ /* 0x014ea20000002100 */
[----:B------:R-:W-:Y:S01]  /*19340*/  UIMAD UR6, UR9, -0x80, UR22 ;  /* 0xffffff80090678a4 */ /* 0x000fe2000f8e0216 */
[----:B--2---:R-:W-:-:S04]  /*19350*/  SHF.R.S32.HI R3, RZ, 0x1f, R2 ;  /* 0x0000001fff037819 */ /* 0x004fc80000011402 */
[----:B------:R-:W-:-:S04]  /*19360*/  LEA.HI R3, R3, R2, RZ, 0x5 ;  /* 0x0000000203037211 */ /* 0x000fc800078f28ff */
[----:B------:R-:W-:Y:S02]  /*19370*/  LOP3.LUT R8, R3, 0xffffffe0, RZ, 0xc0, !PT ;  /* 0xffffffe003087812 */ /* 0x000fe400078ec0ff */
[--C-:B------:R-:W-:Y:S02]  /*19380*/  SHF.R.S32.HI R7, RZ, 0x5, R3.reuse ;  /* 0x00000005ff077819 */ /* 0x100fe40000011403 */
[----:B------:R-:W-:Y:S01]  /*19390*/  SHF.R.S32.HI R3, RZ, 0x1f, R3 ;  /* 0x0000001fff037819 */ /* 0x000fe20000011403 */
[----:B------:R-:W-:-:S03]  /*193a0*/  IMAD.IADD R8, R2, 0x1, -R8 ;  /* 0x0000000102087824 */ /* 0x000fc600078e0a08 */
[----:B------:R-:W-:Y:S02]  /*193b0*/  LEA.HI R3, R3, R7, RZ, 0x3 ;  /* 0x0000000703037211 */ /* 0x000fe400078f18ff */
[----:B------:R-:W-:Y:S02]  /*193c0*/  SHF.R.S32.HI R2, RZ, 0x1f, R8 ;  /* 0x0000001fff027819 */ /* 0x000fe40000011408 */
[----:B------:R-:W-:Y:S02]  /*193d0*/  LOP3.LUT R3, R3, 0xffffff8, RZ, 0xc0, !PT ;  /* 0x0ffffff803037812 */ /* 0x000fe400078ec0ff */
[----:B------:R-:W-:-:S03]  /*193e0*/  LEA.HI R2, R2, R8, RZ, 0x2 ;  /* 0x0000000802027211 */ /* 0x000fc600078f10ff */
[----:B------:R-:W-:Y:S01]  /*193f0*/  IMAD.IADD R3, R7, 0x1, -R3 ;  /* 0x0000000107037824 */ /* 0x000fe200078e0a03 */
[----:B------:R-:W-:-:S05]  /*19400*/  SHF.R.S32.HI R2, RZ, 0x2, R2 ;  /* 0x00000002ff027819 */ /* 0x000fca0000011402 */
[----:B------:R-:W-:-:S05]  /*19410*/  IMAD R2, R3, 0x10, R2 ;  /* 0x0000001003027824 */ /* 0x000fca00078e0202 */
[C---:B------:R-:W-:Y:S02]  /*19420*/  IADD3 R7, R2.reuse, 0x8, RZ ;  /* 0x0000000802077810 */ /* 0x040fe40007ffe0ff */
[----:B------:R-:W-:Y:S02]  /*19430*/  ISETP.GE.AND P3, PT, R2, UR6, PT ;  /* 0x0000000602007c0c */ /* 0x000fe4000bf66270 */
[----:B------:R-:W-:-:S11]  /*19440*/  ISETP.GE.AND P2, PT, R7, UR6, PT ;  /* 0x0000000607007c0c */ /* 0x000fd6000bf46270 */
[----:B------:R-:W-:Y:S02]  /*19450*/  @!P3 IMAD R2, R2, UR15, RZ ;  /* 0x0000000f0202bc24 */ /* 0x000fe4000f8e02ff */
[----:B------:R-:W-:-:S03]  /*19460*/  @!P2 IMAD R7, R7, UR15, RZ ;  /* 0x0000000f0707ac24 */ /* 0x000fc6000f8e02ff */
[C---:B------:R-:W-:Y:S02]  /*19470*/  @!P3 IADD3 R3, P1, R2.reuse, UR4, RZ ;  /* 0x000000040203bc10 */ /* 0x040fe4000ff3e0ff */
[----:B------:R-:W-:Y:S02]  /*19480*/  @!P2 IADD3 R8, P0, R7, UR4, RZ ;  /* 0x000000040708ac10 */ /* 0x000fe4000ff1e0ff */
[----:B------:R-:W-:Y:S02]  /*19490*/  @!P3 LEA.HI.X.SX32 R2, R2, UR5, 0x1, P1 ;  /* 0x000000050202bc11 */ /* 0x000fe400088f0eff */
[----:B---3--:R-:W-:Y:S02]  /*194a0*/  @!P3 LEA R10, P1, R3, c[0x0][0x200], 0x2 ;  /* 0x00008000030aba11 */ /* 0x008fe400078210ff */
[----:B------:R-:W-:Y:S02]  /*194b0*/  @!P2 LEA.HI.X.SX32 R7, R7, UR5, 0x1, P0 ;  /* 0x000000050707ac11 */ /* 0x000fe400080f0eff */
[----:B------:R-:W-:-:S02]  /*194c0*/  @!P2 LEA R76, P0, R8, c[0x0][0x200], 0x2 ;  /* 0x00008000084caa11 */ /* 0x000fc400078010ff */
[----:B------:R-:W-:Y:S02]  /*194d0*/  @!P3 LEA.HI.X R11, R3, c[0x0][0x204], R2, 0x2, P1 ;  /* 0x00008100030bba11 */ /* 0x000fe400008f1402 */
[----:B------:R-:W-:-:S03]  /*194e0*/  @!P2 LEA.HI.X R77, R8, c[0x0][0x204], R7, 0x2, P0 ;  /* 0x00008100084daa11 */ /* 0x000fc600000f1407 */
[----:B------:R2:W-:Y:S04]  /*194f0*/  @!P3 STG.E [R10.64], R0 ;  /* 0x000000000a00b986 */ /* 0x0005e8000c101918 */
[----:B------:R2:W-:Y:S02]  /*19500*/  @!P2 STG.E [R76.64], R4 ;  /* 0x000000044c00a986 */ /* 0x0005e4000c101918 */
.L_x_896:
[----:B--2-4-:R-:W-:Y:S05]  /*19510*/  BSYNC B0 ;  /* 0x0000000000007941 */ /* 0x014fea0003800000 */
.L_x_895:
[----:B------:R-:W2:Y:S01]  /*19520*/  LDL.64 R78, [R1] ;  /* 0x00000000014e7983 */ /* 0x000ea20000100a00 */
[----:B------:R-:W-:Y:S01]  /*19530*/  LEA.HI R5, R5, R6, RZ, 0x3 ;  /* 0x0000000605057211 */ /* 0x000fe200078f18ff */
[----:B------:R-:W-:Y:S01]  /*19540*/  UIMAD UR9, UR9, -0x80, UR22 ;  /* 0xffffff80090978a4 */ /* 0x000fe2000f8e0216 */
[----:B------:R-:W-:Y:S01]  /*19550*/  BSSY B0, `(.L_x_897) ;  /* 0x0000024000007945 */ /* 0x000fe20003800000 */
[----:B------:R-:W4:Y:S01]  /*19560*/  S2R R3, SR_TID.X ;  /* 0x0000000000037919 */ /* 0x000f220000002100 */
[----:B------:R-:W-:Y:S01]  /*19570*/  SHF.R.S32.HI R4, RZ, 0x3, R5 ;  /* 0x00000003ff047819 */ /* 0x000fe20000011405 */
[----:B------:R-:W-:-:S02]  /*19580*/  USHF.R.S32.HI UR6, URZ, 0x1f, UR10 ;  /* 0x0000001f3f067899 */ /* 0x000fc4000801140a */
[----:B------:R-:W5:Y:S01]  /*19590*/  S2R R0, SR_CTAID.Z ;  /* 0x0000000000007919 */ /* 0x000f620000002700 */
[----:B------:R-:W-:Y:S02]  /*195a0*/  ULDC.64 UR4, c[0x0][0x1f0] ;  /* 0x00007c0000047ab9 */ /* 0x000fe40000000a00 */
[----:B------:R-:W-:-:S04]  /*195b0*/  UIMAD UR4, UR6, UR4, URZ ;  /* 0x00000004060472a4 */ /* 0x000fc8000f8e023f */
[----:B------:R-:W-:Y:S01]  /*195c0*/  UIMAD UR4, UR10, UR5, UR4 ;  /* 0x000000050a0472a4 */ /* 0x000fe2000f8e0204 */
[----:B----4-:R-:W-:-:S04]  /*195d0*/  SHF.R.S32.HI R2, RZ, 0x1f, R3 ;  /* 0x0000001fff027819 */ /* 0x010fc80000011403 */
[----:B------:R-:W-:-:S04]  /*195e0*/  LEA.HI R2, R2, R3, RZ, 0x3 ;  /* 0x0000000302027211 */ /* 0x000fc800078f18ff */
[----:B------:R-:W-:Y:S02]  /*195f0*/  SHF.R.S32.HI R2, RZ, 0x3, R2 ;  /* 0x00000003ff027819 */ /* 0x000fe40000011402 */
[----:B--2---:R-:W-:Y:S02]  /*19600*/  SHF.R.S32.HI R3, RZ, 0x1f, R78 ;  /* 0x0000001fff037819 */ /* 0x004fe4000001144e */
[----:B------:R-:W-:-:S04]  /*19610*/  IADD3 R6, P0, R78, UR12, RZ ;  /* 0x0000000c4e067c10 */ /* 0x000fc8000ff1e0ff */
[----:B------:R-:W-:Y:S02]  /*19620*/  IADD3.X R7, R3, UR7, RZ, P0, !PT ;  /* 0x0000000703077c10 */ /* 0x000fe400087fe4ff */
[----:B------:R-:W-:Y:S02]  /*19630*/  ISETP.GE.AND P0, PT, R4, UR9, PT ;  /* 0x0000000904007c0c */ /* 0x000fe4000bf06270 */
[----:B------:R-:W-:Y:S01]  /*19640*/  SHF.R.S32.HI R3, RZ, 0x1f, R2 ;  /* 0x0000001fff037819 */ /* 0x000fe20000011402 */
[----:B-----5:R-:W-:-:S04]  /*19650*/  IMAD.WIDE.U32 R6, R0, c[0x0][0x1f0], R6 ;  /* 0x00007c0000067a25 */ /* 0x020fc800078e0006 */
[----:B------:R-:W-:Y:S01]  /*19660*/  IMAD.U32 R0, RZ, RZ, UR21 ;  /* 0x00000015ff007e24 */ /* 0x000fe2000f8e00ff */
[----:B---3--:R-:W-:-:S03]  /*19670*/  IADD3 R9, R7, UR4, RZ ;  /* 0x0000000407097c10 */ /* 0x008fc6000fffe0ff */
        /* <DEDUP_REMOVED lines=17> */
.L_x_898:
[----:B------:R-:W-:Y:S05]  /*19790*/  BSYNC B0 ;  /* 0x0000000000007941 */ /* 0x000fea0003800000 */
.L_x_897:
        /* <DEDUP_REMOVED lines=22> */
.L_x_900:
[----:B------:R-:W-:Y:S05]  /*19900*/  BSYNC B0 ;  /* 0x0000000000007941 */ /* 0x000fea0003800000 */
.L_x_899:
        /* <DEDUP_REMOVED lines=22> */
.L_x_902:
[----:B------:R-:W-:Y:S05]  /*19a70*/  BSYNC B0 ;  /* 0x0000000000007941 */ /* 0x000fea0003800000 */
.L_x_901:
        /* <DEDUP_REMOVED lines=23> */
.L_x_861:
        /* <DEDUP_REMOVED lines=8> */
[----:B------:R-:W-:Y:S01]  /*19c70*/  ULDC.U8 UR16, c[0x0][0x328] ;  /* 0x0000ca0000107ab9 */ /* 0x000fe20000000000 */
[----:B------:R-:W-:Y:S01]  /*19c80*/  IMAD.U32 R18, RZ, RZ, UR21 ;  /* 0x00000015ff127e24 */ /* 0x000fe2000f8e00ff */
[----:B------:R-:W-:Y:S01]  /*19c90*/  UISETP.NE.AND UP4, UPT, UR16, URZ, UPT ;  /* 0x0000003f1000728c */ /* 0x000fe2000bf85270 */
[----:B------:R-:W-:Y:S01]  /*19ca0*/  IMAD.IADD R10, R7, 0x1, -R10 ;  /* 0x00000001070a7824 */ /* 0x000fe200078e0a0a */
[----:B------:R-:W-:Y:S01]  /*19cb0*/  @UP3 UIMAD.WIDE.U32 UR12, UR20, UR8, URZ ;  /* 0x00000008140c32a5 */ /* 0x000fe2000f8e003f */
[--C-:B------:R-:W-:Y:S01]  /*19cc0*/  SHF.R.S32.HI R13, RZ, 0x1f, R12.reuse ;  /* 0x0000001fff0d7819 */ /* 0x100fe2000001140c */
[----:B------:R-:W-:Y:S01]  /*19cd0*/  @!UP3 USHF.R.S32.HI UR17, URZ, 0x1f, UR14 ;  /* 0x0000001f3f11b899 */ /* 0x000fe2000801140e */
[----:B------:R-:W-:Y:S01]  /*19ce0*/  IMAD.SHL.U32 R9, R10, 0x8, RZ ;  /* 0x000000080a097824 */ /* 0x000fe200078e00ff */
[----:B------:R-:W-:Y:S01]  /*19cf0*/  ULDC.64 UR4, c[0x0][0x1e0] ;  /* 0x0000780000047ab9 */ /* 0x000fe20000000a00 */
[----:B------:R-:W-:Y:S01]  /*19d00*/  BSSY B0, `(.L_x_903) ;  /* 0x0000040000007945 */ /* 0x000fe20003800000 */
[----:B------:R-:W-:Y:S01]  /*19d10*/  @!UP3 UIMAD UR17, UR17, UR4, URZ ;  /* 0x000000041111b2a4 */ /* 0x000fe2000f8e023f */
[----:B------:R-:W-:Y:S01]  /*19d20*/  IMAD.WIDE R18, R18, 0x80, R12 ;  /* 0x0000008012127825 */ /* 0x000fe200078e020c */
[----:B------:R-:W-:Y:S01]  /*19d30*/  @UP3 UIMAD UR9, UR20, UR9, UR13 ;  /* 0x00000009140932a4 */ /* 0x000fe2000f8e020d */
[C---:B------:R-:W-:Y:S01]  /*19d40*/  IADD3 R8, R9.reuse, 0x40, RZ ;  /* 0x0000004009087810 */ /* 0x040fe20007ffe0ff */
[----:B------:R-:W-:Y:S01]  /*19d50*/  USHF.R.S32.HI UR13, URZ, 0x1f, UR11 ;  /* 0x0000001f3f0d7899 */ /* 0x000fe2000801140b */
[C---:B------:R-:W-:Y:S01]  /*19d60*/  IADD3 R7, R9.reuse, 0x80, RZ ;  /* 0x0000008009077810 */ /* 0x040fe20007ffe0ff */
[----:B------:R-:W-:Y:S01]  /*19d70*/  @UP3 UMOV UR23, UR12 ;  /* 0x0000000c00173c82 */ /* 0x000fe20008000000 */
[----:B------:R-:W-:Y:S01]  /*19d80*/  IADD3 R6, R9, 0xc0, RZ ;  /* 0x000000c009067810 */ /* 0x000fe20007ffe0ff */
[----:B------:R-:W-:-:S02]  /*19d90*/  UISETP.EQ.AND UP4, UPT, UR15, URZ, UP4 ;  /* 0x0000003f0f00728c */ /* 0x000fc4000a782270 */
[----:B------:R-:W-:Y:S02]  /*19da0*/  @!UP2 UISETP.NE.AND UP1, UPT, UR16, URZ, UPT ;  /* 0x0000003f1000a28c */ /* 0x000fe4000bf25270 */
[----:B------:R-:W-:Y:S02]  /*19db0*/  ULDC UR10, c[0x0][0x214] ;  /* 0x00008500000a7ab9 */ /* 0x000fe40000000800 */
[----:B------:R-:W-:Y:S02]  /*19dc0*/  @UP2 ULDC UR12, c[0x0][0x210] ;  /* 0x00008400000c2ab9 */ /* 0x000fe40000000800 */
[----:B------:R-:W-:Y:S02]  /*19dd0*/  @!UP3 UIMAD.WIDE.U32 UR18, UR14, UR4, URZ ;  /* 0x000000040e12b2a5 */ /* 0x000fe4000f8e003f */
[----:B------:R-:W-:Y:S02]  /*19de0*/  ULDC UR8, c[0x0][0x234] ;  /* 0x00008d0000087ab9 */ /* 0x000fe40000000800 */
[----:B------:R-:W-:-:S02]  /*19df0*/  @!UP3 UIMAD UR17, UR14, UR5, UR17 ;  /* 0x000000050e11b2a4 */ /* 0x000fc4000f8e0211 */
[----:B------:R-:W-:Y:S02]  /*19e00*/  @UP2 UIMAD UR12, UR12, UR10, URZ ;  /* 0x0000000a0c0c22a4 */ /* 0x000fe4000f8e023f */
[----:B------:R-:W-:Y:S02]  /*19e10*/  ULDC.64 UR4, c[0x0][0x1f0] ;  /* 0x00007c0000047ab9 */ /* 0x000fe40000000a00 */
[----:B------:R-:W-:Y:S02]  /*19e20*/  UISETP.NE.OR UP0, UPT, UR20, -0x1, !UP4 ;  /* 0xffffffff1400788c */ /* 0x000fe4000e705670 */
[----:B------:R-:W-:Y:S02]  /*19e30*/  @!UP2 USEL UR12, UR10, UR8, !UP1 ;  /* 0x000000080a0ca287 */ /* 0x000fe4000c800000 */
[----:B------:R-:W-:Y:S02]  /*19e40*/  ULDC UR6, c[0x0][0x1c0] ;  /* 0x0000700000067ab9 */ /* 0x000fe40000000800 */
[----:B------:R-:W-:-:S02]  /*19e50*/  UIMAD UR4, UR13, UR4, URZ ;  /* 0x000000040d0472a4 */ /* 0x000fc4000f8e023f */
[----:B------:R-:W-:Y:S02]  /*19e60*/  @!UP3 UMOV UR23, UR18 ;  /* 0x000000120017bc82 */ /* 0x000fe40008000000 */
[----:B------:R-:W-:Y:S01]  /*19e70*/  @UP2 UMOV UR13, 0x1 ;  /* 0x00000001000d2882 */ /* 0x000fe20000000000 */
[----:B------:R-:W-:Y:S01]  /*19e80*/  IADD3 R2, P0, R9, UR23, RZ ;  /* 0x0000001709027c10 */ /* 0x000fe2000ff1e0ff */
[----:B------:R-:W-:Y:S02]  /*19e90*/  @!UP2 UIMAD UR13, UR12, UR6, URZ ;  /* 0x000000060c0da2a4 */ /* 0x000fe4000f8e023f */
[----:B------:R-:W-:Y:S02]  /*19ea0*/  @!UP3 UIADD3 UR9, UR19, UR17, URZ ;  /* 0x000000111309b290 */ /* 0x000fe4000fffe03f */
[----:B------:R-:W-:Y:S02]  /*19eb0*/  UIADD3 UR22, -UR7, UR22, URZ ;  /* 0x0000001607167290 */ /* 0x000fe4000fffe13f */
[----:B------:R-:W-:-:S02]  /*19ec0*/  UIMAD UR13, UR14, UR13, URZ ;  /* 0x0000000d0e0d72a4 */ /* 0x000fc4000f8e023f */
[----:B------:R-:W-:Y:S01]  /*19ed0*/  @!UP0 UIMAD UR20, UR14, UR10, URZ ;  /* 0x0000000a0e1482a4 */ /* 0x000fe2000f8e023f */
[----:B------:R-:W-:Y:S01]  /*19ee0*/  LEA.HI.X.SX32 R3, R9, UR9, 0x1, P0 ;  /* 0x0000000909037c11 */ /* 0x000fe200080f0eff */
[----:B------:R-:W-:Y:S01]  /*19ef0*/  @UP2 ULDC UR26, c[0x0][0x210] ;  /* 0x00008400001a2ab9 */ /* 0x000fe20000000800 */
[----:B------:R-:W-:Y:S01]  /*19f00*/  ISETP.GE.AND P0, PT, R12, UR22, PT ;  /* 0x000000160c007c0c */ /* 0x000fe2000bf06270 */
[----:B------:R-:W-:Y:S02]  /*19f10*/  USEL UR13, UR13, URZ, !UP4 ;  /* 0x0000003f0d0d7287 */ /* 0x000fe4000e000000 */
[----:B------:R-:W-:Y:S01]  /*19f20*/  @!UP2 UMOV UR26, 0x1 ;  /* 0x00000001001aa882 */ /* 0x000fe20000000000 */
[----:B-1----:R-:W-:Y:S01]  /*19f30*/  IMAD.WIDE.U32 R14, R14, c[0x0][0x1f0], R2 ;  /* 0x00007c000e0e7a25 */ /* 0x002fe200078e0002 */
[----:B------:R-:W-:Y:S02]  /*19f40*/  UIMAD UR7, UR7, UR26, URZ ;  /* 0x0000001a070772a4 */ /* 0x000fe4000f8e023f */
[----:B------:R-:W-:-:S02]  /*19f50*/  UIMAD UR12, UR11, UR12, UR13 ;  /* 0x0000000c0b0c72a4 */ /* 0x000fc4000f8e020d */
        /* <DEDUP_REMOVED lines=26> */
.L_x_904:
[----:B------:R-:W-:Y:S05]  /*1a100*/  BSYNC B0 ;  /* 0x0000000000007941 */ /* 0x000fea0003800000 */
.L_x_903:
        /* <DEDUP_REMOVED lines=22> */
.L_x_906:
[----:B------:R-:W-:Y:S05]  /*1a270*/  BSYNC B0 ;  /* 0x0000000000007941 */ /* 0x000fea0003800000 */
.L_x_905:
        /* <DEDUP_REMOVED lines=22> */
.L_x_908:
[----:B------:R-:W-:Y:S05]  /*1a3e0*/  BSYNC B0 ;  /* 0x0000000000007941 */ /* 0x000fea0003800000 */
.L_x_907:
        /* <DEDUP_REMOVED lines=21> */
.L_x_910:
[----:B------:R-:W-:Y:S05]  /*1a540*/  BSYNC B0 ;  /* 0x0000000000007941 */ /* 0x000fea0003800000 */
.L_x_909:
        /* <DEDUP_REMOVED lines=35> */
.L_x_911:
        /* <DEDUP_REMOVED lines=16> */
.L_x_1089:


//--------------------- .text._ZN5flash16flash_fwd_kernelI23Flash_fwd_kernel_traitsILi256ELi128ELi64ELi8ELb0ELb0EN7cutlass6half_tE19Flash_kernel_traitsILi256ELi128ELi64ELi8ES3_EELb0ELb1ELb0ELb0ELb0ELb0ELb1ELb0EEEvNS_16Flash_fwd_paramsE --------------------------
	.section	.text._ZN5flash16flash_fwd_kernelI23Flash_fwd_kernel_traitsILi256ELi128ELi64ELi8ELb0ELb0EN7cutlass6half_tE19Flash_kernel_traitsILi256ELi128ELi64ELi8ES3_EELb0ELb1ELb0ELb0ELb0ELb0ELb1ELb0EEEvNS_16Flash_fwd_paramsE,"ax",@progbits
	.sectioninfo	@"SHI_REGISTERS=255"
	.align	128
        .global         _ZN5flash16flash_fwd_kernelI23Flash_fwd_kernel_traitsILi256ELi128ELi64ELi8ELb0ELb0EN7cutlass6half_tE19Flash_kernel_traitsILi256ELi128ELi64ELi8ES3_EELb0ELb1ELb0ELb0ELb0ELb0ELb1ELb0EEEvNS_16Flash_fwd_paramsE
        .type           _ZN5flash16flash_fwd_kernelI23Flash_fwd_kernel_traitsILi256ELi128ELi64ELi8ELb0ELb0EN7cutlass6half_tE19Flash_kernel_traitsILi256ELi128ELi64ELi8ES3_EELb0ELb1ELb0ELb0ELb0ELb0ELb1ELb0EEEvNS_16Flash_fwd_paramsE,@function
        .size           _ZN5flash16flash_fwd_kernelI23Flash_fwd_kernel_traitsILi256ELi128ELi64ELi8ELb0ELb0EN7cutlass6half_tE19Flash_kernel_traitsILi256ELi128ELi64ELi8ES3_EELb0ELb1ELb0ELb0ELb0ELb0ELb1ELb0EEEvNS_16Flash_fwd_paramsE,(.L_x_1090 - _ZN5flash16flash_fwd_kernelI23Flash_fwd_kernel_traitsILi256ELi128ELi64ELi8ELb0ELb0EN7cutlass6half_tE19Flash_kernel_traitsILi256ELi128ELi64ELi8ES3_EELb0ELb1ELb0ELb0ELb0ELb0ELb1ELb0EEEvNS_16Flash_fwd_paramsE)
        .other          _ZN5flash16flash_fwd_kernelI23Flash_fwd_kernel_traitsILi256ELi128ELi64ELi8ELb0ELb0EN7cutlass6half_tE19Flash_kernel_traitsILi256ELi128ELi64ELi8ES3_EELb0ELb1ELb0ELb0ELb0ELb0ELb1ELb0EEEvNS_16Flash_fwd_paramsE,@"STO_CUDA_ENTRY STV_DEFAULT"
_ZN5flash16flash_fwd_kernelI23Flash_fwd_kernel_traitsILi256ELi128ELi64ELi8ELb0ELb0EN7cutlass6half_tE19Flash_kernel_traitsILi256ELi128ELi64ELi8ES3_EELb0ELb1ELb0ELb0ELb0ELb0ELb1ELb0EEEvNS_16Flash_fwd_paramsE:
.text._ZN5flash16flash_fwd_kernelI23Flash_fwd_kernel_traitsILi256ELi128ELi64ELi8ELb0ELb0EN7cutlass6half_tE19Flash_kernel_traitsILi256ELi128ELi64ELi8ES3_EELb0ELb1ELb0ELb0ELb0ELb0ELb1ELb0EEEvNS_16Flash_fwd_paramsE:
        /* <DEDUP_REMOVED lines=56> */
.L_x_912:
[----:B------:R-:W-:Y:S02]  /*0380*/  ULDC UR6, c[0x0][0x218] ;  /* 0x0000860000067ab9 */ /* 0x000fe40000000800 */
.L_x_913:
        /* <DEDUP_REMOVED lines=71> */
.L_x_915:
        /* <DEDUP_REMOVED lines=52> */
.L_x_916:
        /* <DEDUP_REMOVED lines=10> */
[----:B------:R-:W-:Y:S01]  /*0be0*/  LOP3.LUT R9, R233, 0xfffffff0, RZ, 0xc0, !PT ;  /* 0xfffffff0e9097812 */ /* 0x000fe200078ec0ff */
[----:B------:R-:W-:Y:S01]  /*0bf0*/  IMAD.SHL.U32 R5, R246, 0x40, RZ ;  /* 0x00000040f6057824 */ /* 0x000fe200078e00ff */
[----:B------:R-:W-:Y:S01]  /*0c00*/  SHF.R.S32.HI R6, RZ, 0x4, R233 ;  /* 0x00000004ff067819 */ /* 0x000fe200000114e9 */
[C---:B------:R-:W-:Y:S01]  /*0c10*/  IMAD.IADD R2, R4.reuse, 0x1, -R3 ;  /* 0x0000000104027824 */ /* 0x040fe200078e0a03 */
[--C-:B------:R-:W-:Y:S01]  /*0c20*/  SHF.R.S32.HI R247, RZ, 0x1f, R246.reuse ;  /* 0x0000001ffff77819 */ /* 0x100fe200000114f6 */
[----:B------:R-:W-:Y:S01]  /*0c30*/  IMAD.IADD R9, R4, 0x1, -R9 ;  /* 0x0000000104097824 */ /* 0x000fe200078e0a09 */
[----:B------:R-:W-:Y:S01]  /*0c40*/  LOP3.LUT R5, R5, 0x1c0, RZ, 0xc0, !PT ;  /* 0x000001c005057812 */ /* 0x000fe200078ec0ff */
[----:B------:R-:W-:Y:S01]  /*0c50*/  IMAD.SHL.U32 R244, R2, 0x8, RZ ;  /* 0x0000000802f47824 */ /* 0x000fe200078e00ff */
[----:B------:R-:W-:Y:S01]  /*0c60*/  LEA.HI R233, R233, R6, RZ, 0x1 ;  /* 0x00000006e9e97211 */ /* 0x000fe200078f08ff */
[----:B------:R-:W-:Y:S01]  /*0c70*/  IMAD.WIDE R18, R19, 0x80, R246 ;  /* 0x0000008013127825 */ /* 0x000fe200078e02f6 */
[----:B------:R-:W-:-:S02]  /*0c80*/  SHF.R.U32.HI R236, RZ, 0x3, R5 ;  /* 0x00000003ffec7819 */ /* 0x000fc40000011605 */
[--C-:B------:R-:W-:Y:S02]  /*0c90*/  LOP3.LUT R3, R5, 0x38, R244.reuse, 0xf8, !PT ;  /* 0x0000003805037812 */ /* 0x100fe400078ef8f4 */
[----:B------:R-:W-:Y:S02]  /*0ca0*/  SHF.R.S32.HI R0, RZ, 0x1f, R9 ;  /* 0x0000001fff007819 */ /* 0x000fe40000011409 */
[----:B------:R-:W-:Y:S02]  /*0cb0*/  LOP3.LUT R236, R3, R236, RZ, 0x3c, !PT ;  /* 0x000000ec03ec7212 */ /* 0x000fe400078e3cff */
[----:B------:R-:W-:Y:S02]  /*0cc0*/  LEA.HI R3, R0, R9, RZ, 0x3 ;  /* 0x0000000900037211 */ /* 0x000fe400078f18ff */
[----:B------:R-:W-:Y:S02]  /*0cd0*/  LOP3.LUT R233, R233, 0xfffffffe, RZ, 0xc0, !PT ;  /* 0xfffffffee9e97812 */ /* 0x000fe400078ec0ff */
[C---:B------:R-:W-:Y:S01]  /*0ce0*/  LOP3.LUT R8, R3.reuse, 0xfffffff8, RZ, 0xc0, !PT ;  /* 0xfffffff803087812 */ /* 0x040fe200078ec0ff */
[----:B------:R-:W-:Y:S01]  /*0cf0*/  IMAD.SHL.U32 R3, R3, 0x40, RZ ;  /* 0x0000004003037824 */ /* 0x000fe200078e00ff */
[----:B------:R-:W-:Y:S01]  /*0d00*/  SHF.R.S32.HI R245, RZ, 0x1f, R244 ;  /* 0x0000001ffff57819 */ /* 0x000fe200000114f4 */
[----:B------:R-:W-:Y:S01]  /*0d10*/  IMAD.IADD R233, R6, 0x1, -R233 ;  /* 0x0000000106e97824 */ /* 0x000fe200078e0ae9 */
[----:B------:R-:W-:Y:S01]  /*0d20*/  IADD3 R6, P0, R244, UR6, RZ ;  /* 0x00000006f4067c10 */ /* 0x000fe2000ff1e0ff */
[----:B------:R-:W-:Y:S01]  /*0d30*/  IMAD.IADD R8, R9, 0x1, -R8 ;  /* 0x0000000109087824 */ /* 0x000fe200078e0a08 */
[-C--:B------:R-:W-:Y:S01]  /*0d40*/  LEA.HI R5, R105, R4.reuse, RZ, 0x6 ;  /* 0x0000000469057211 */ /* 0x080fe200078f30ff */
[----:B------:R-:W-:Y:S01]  /*0d50*/  IMAD.WIDE.U32 R10, R246, c[0x0][0x1a0], R244 ;  /* 0x00006800f60a7a25 */ /* 0x000fe200078e00f4 */
[----:B------:R-:W-:Y:S01]  /*0d60*/  IADD3.X R7, R245, UR22, RZ, P0, !PT ;  /* 0x00000016f5077c10 */ /* 0x000fe200087fe4ff */
[----:B------:R-:W-:Y:S01]  /*0d70*/  UIMAD UR22, UR8, UR5, UR4 ;  /* 0x00000005081672a4 */ /* 0x000fe2000f8e0204 */
[C---:B------:R-:W-:Y:S01]  /*0d80*/  LOP3.LUT P3, RZ, R8.reuse, 0x4, RZ, 0xc0, !PT ;  /* 0x0000000408ff7812 */ /* 0x040fe2000786c0ff */
[----:B------:R-:W-:Y:S01]  /*0d90*/  IMAD.SHL.U32 R5, R5, 0x8, RZ ;  /* 0x0000000805057824 */ /* 0x000fe200078e00ff */
[C---:B------:R-:W-:Y:S01]  /*0da0*/  LOP3.LUT P2, RZ, R8.reuse, 0x2, RZ, 0xc0, !PT ;  /* 0x0000000208ff7812 */ /* 0x040fe2000784c0ff */
[----:B------:R-:W-:Y:S01]  /*0db0*/  ULDC.64 UR4, c[0x0][0x1a8] ;  /* 0x00006a0000047ab9 */ /* 0x000fe20000000a00 */
[----:B------:R-:W-:Y:S01]  /*0dc0*/  IMAD.SHL.U32 R8, R8, 0x40, RZ ;  /* 0x0000004008087824 */ /* 0x000fe200078e00ff */
[----:B------:R-:W-:Y:S01]  /*0dd0*/  UIMAD UR4, UR20, UR4, URZ ;  /* 0x00000004140472a4 */ /* 0x000fe2000f8e023f */
[----:B-1----:R-:W-:Y:S01]  /*0de0*/  IMAD.WIDE.U32 R14, R14, c[0x0][0x1a8], R6 ;  /* 0x00006a000e0e7a25 */ /* 0x002fe200078e0006 */
[----:B------:R-:W-:Y:S01]  /*0df0*/  LOP3.LUT R236, R236, 0xfffffe00, R5, 0xf8, !PT ;  /* 0xfffffe00ecec7812 */ /* 0x000fe200078ef805 */
[----:B------:R-:W-:Y:S01]  /*0e00*/  ULDC.64 UR6, c[0x0][0x1b8] ;  /* 0x00006e0000067ab9 */ /* 0x000fe20000000a00 */
[----:B------:R-:W-:Y:S01]  /*0e10*/  LOP3.LUT R8, R8, 0x1c0, RZ, 0xc0, !PT ;  /* 0x000001c008087812 */ /* 0x000fe200078ec0ff */
[----:B------:R-:W-:Y:S01]  /*0e20*/  IMAD R7, R247, c[0x0][0x1a0], RZ ;  /* 0x00006800f7077a24 */ /* 0x000fe200078e02ff */
[----:B------:R-:W-:Y:S01]  /*0e30*/  UIMAD UR4, UR17, UR5, UR4 ;  /* 0x00000005110472a4 */ /* 0x000fe2000f8e0204 */
[----:B------:R-:W-:Y:S01]  /*0e40*/  IMAD.SHL.U32 R9, R233, 0x8, RZ ;  /* 0x00000008e9097824 */ /* 0x000fe200078e00ff */
[----:B------:R-:W-:Y:S01]  /*0e50*/  UIADD3 UR17, -UR24, UR16, URZ ;  /* 0x0000001018117290 */ /* 0x000fe2000fffe13f */
[----:B------:R-:W-:Y:S01]  /*0e60*/  IMAD R5, R247, c[0x0][0x198], RZ ;  /* 0x00006600f7057a24 */ /* 0x000fe200078e02ff */
[----:B------:R-:W-:Y:S01]  /*0e70*/  IADD3 R6, P0, R10, UR14, RZ ;  /* 0x0000000e0a067c10 */ /* 0x000fe2000ff1e0ff */
[----:B------:R-:W-:Y:S01]  /*0e80*/  IMAD.WIDE.U32 R12, R246, c[0x0][0x198], R244 ;  /* 0x00006600f60c7a25 */ /* 0x000fe200078e00f4 */
[----:B------:R-:W-:Y:S01]  /*0e90*/  LOP3.LUT R9, R8, 0x8, R9, 0xf8, !PT ;  /* 0x0000000808097812 */ /* 0x000fe200078ef809 */
[----:B------:R-:W-:Y:S01]  /*0ea0*/  UIMAD UR6, UR21, UR6, URZ ;  /* 0x00000006150672a4 */ /* 0x000fe2000f8e023f */
[----:B------:R-:W-:Y:S01]  /*0eb0*/  SHF.R.U32.HI R8, RZ, 0x3, R8 ;  /* 0x00000003ff087819 */ /* 0x000fe20000011608 */
[----:B------:R-:W-:Y:S01]  /*0ec0*/  IMAD R0, R246, c[0x0][0x1a4], R7 ;  /* 0x00006900f6007a24 */ /* 0x000fe200078e0207 */
[----:B------:R-:W-:Y:S01]  /*0ed0*/  IADD3 R240, P1, R12, UR12, RZ ;  /* 0x0000000c0cf07c10 */ /* 0x000fe2000ff3e0ff */
[----:B------:R-:W-:Y:S01]  /*0ee0*/  IMAD R5, R246, c[0x0][0x19c], R5 ;  /* 0x00006700f6057a24 */ /* 0x000fe200078e0205 */
[----:B------:R-:W-:Y:S01]  /*0ef0*/  UIMAD UR6, UR8, UR7, UR6 ;  /* 0x00000007080672a4 */ /* 0x000fe2000f8e0206 */
[----:B------:R-:W-:Y:S01]  /*0f00*/  LEA.HI R105, R105, R4, RZ, 0x5 ;  /* 0x0000000469697211 */ /* 0x000fe200078f28ff */
[----:B------:R-:W-:Y:S01]  /*0f10*/  IMAD.SHL.U32 R236, R236, 0x2, RZ ;  /* 0x00000002ecec7824 */ /* 0x000fe200078e00ff */
[----:B------:R-:W-:-:S02]  /*0f20*/  IADD3.X R7, R11, UR11, R0, P0, !PT ;  /* 0x0000000b0b077c10 */ /* 0x000fc400087fe400 */
[----:B------:R-:W-:Y:S02]  /*0f30*/  ISETP.GE.AND P0, PT, R246, UR17, PT ;  /* 0x00000011f6007c0c */ /* 0x000fe4000bf06270 */
[----:B------:R-:W-:Y:S01]  /*0f40*/  IADD3.X R241, R13, UR10, R5, P1, !PT ;  /* 0x0000000a0df17c10 */ /* 0x000fe20008ffe405 */
[----:B------:R-:W-:Y:S01]  /*0f50*/  IMAD.U32 R5, RZ, RZ, UR8 ;  /* 0x00000008ff057e24 */ /* 0x000fe2000f8e00ff */
[----:B------:R-:W-:Y:S01]  /*0f60*/  LOP3.LUT R0, R9, R8, RZ, 0x3c, !PT ;  /* 0x0000000809007212 */ /* 0x000fe200078e3cff */
[----:B------:R-:W-:Y:S01]  /*0f70*/  IMAD.U32 R8, RZ, RZ, UR8 ;  /* 0x00000008ff087e24 */ /* 0x000fe2000f8e00ff */
[----:B------:R-:W-:Y:S01]  /*0f80*/  IADD3 R17, R15, UR4, RZ ;  /* 0x000000040f117c10 */ /* 0x000fe2000fffe0ff */
[----:B------:R-:W-:Y:S01]  /*0f90*/  IMAD.WIDE.U32 R240, R5, c[0x0][0x1b0], R240 ;  /* 0x00006c0005f07a25 */ /* 0x000fe200078e00f0 */
[----:B------:R-:W-:Y:S02]  /*0fa0*/  LOP3.LUT R0, R0, 0xfffffe00, R3, 0xf8, !PT ;  /* 0xfffffe0000007812 */ /* 0x000fe400078ef803 */
[----:B------:R-:W-:Y:S01]  /*0fb0*/  LOP3.LUT R3, R105, 0xffffffe0, RZ, 0xc0, !PT ;  /* 0xffffffe069037812 */ /* 0x000fe200078ec0ff */
[----:B------:R-:W-:Y:S01]  /*0fc0*/  IMAD.WIDE.U32 R8, R8, c[0x0][0x1b8], R6 ;  /* 0x00006e0008087a25 */ /* 0x000fe200078e0006 */
[----:B------:R-:W-:-:S02]  /*0fd0*/  IADD3 R243, R241, UR22, RZ ;  /* 0x00000016f1f37c10 */ /* 0x000fc4000fffe0ff */
[----:B------:R-:W-:Y:S01]  /*0fe0*/  SHF.R.S32.HI R105, RZ, 0x5, R105 ;  /* 0x00000005ff697819 */ /* 0x000fe20000011469 */
[----:B------:R-:W-:Y:S01]  /*0ff0*/  IMAD.MOV.U32 R7, RZ, RZ, 0x10 ;  /* 0x00000010ff077424 */ /* 0x000fe200078e00ff */
[----:B------:R-:W-:Y:S01]  /*1000*/  IADD3 R11, R9, UR6, RZ ;  /* 0x00000006090b7c10 */ /* 0x000fe2000fffe0ff */
[----:B------:R-:W-:Y:S01]  /*1010*/  IMAD.MOV.U32 R5, RZ, RZ, 0x20 ;  /* 0x00000020ff057424 */ /* 0x000fe200078e00ff */
[----:B------:R-:W-:Y:S01]  /*1020*/  IADD3 R239, R244, 0x40, RZ ;  /* 0x00000040f4ef7810 */ /* 0x000fe20007ffe0ff */
[----:B------:R-:W-:Y:S01]  /*1030*/  IMAD.IADD R10, R4, 0x1, -R3 ;  /* 0x00000001040a7824 */ /* 0x000fe200078e0a03 */
[C---:B------:R-:W-:Y:S02]  /*1040*/  IADD3 R238, R244.reuse, 0x80, RZ ;  /* 0x00000080f4ee7810 */ /* 0x040fe40007ffe0ff */
[----:B------:R-:W-:Y:S02]  /*1050*/  IADD3 R237, R244, 0xc0, RZ ;  /* 0x000000c0f4ed7810 */ /* 0x000fe40007ffe0ff */
[----:B------:R-:W-:-:S02]  /*1060*/  SEL R7, R7, 0xfffffff0, !P2 ;  /* 0xfffffff007077807 */ /* 0x000fc40005000000 */
        /* <DEDUP_REMOVED lines=40> */
.L_x_918:
[----:B------:R-:W-:Y:S05]  /*12f0*/  BSYNC B0 ;  /* 0x0000000000007941 */ /* 0x000fea0003800000 */
.L_x_917:
        /* <DEDUP_REMOVED lines=45> */
.L_x_920:
[----:B------:R-:W-:Y:S05]  /*15d0*/  BSYNC B0 ;  /* 0x0000000000007941 */ /* 0x000fea0003800000 */
.L_x_919:
        /* <DEDUP_REMOVED lines=45> */
.L_x_922:
[----:B------:R-:W-:Y:S05]  /*18b0*/  BSYNC B0 ;  /* 0x0000000000007941 */ /* 0x000fea0003800000 */
.L_x_921:
        /* <DEDUP_REMOVED lines=12> */
[----:B-1----:R-:W-:Y:S01]  /*1980*/  IMAD.X R12, RZ, RZ, R19, P0 ;  /* 0x000000ffff0c7224 */ /* 0x002fe200000e0613 */
        /* <DEDUP_REMOVED lines=35> */
.L_x_924:
[----:B------:R-:W-:Y:S05]  /*1bc0*/  BSYNC B0 ;  /* 0x0000000000007941 */ /* 0x000fea0003800000 */
.L_x_923:
[----:B------:R-:W-:Y:S01]  /*1bd0*/  UIADD3 UR26, UR9, -0x1, URZ ;  /* 0xffffffff091a7890 */ /* 0x000fe2000fffe03f */
[----:B------:R-:W-:Y:S01]  /*1be0*/  MOV R242, R240 ;  /* 0x000000f000f27202 */ /* 0x000fe20000000f00 */
[----:B------:R-:W-:Y:S01]  /*1bf0*/  IMAD.U32 R3, RZ, RZ, UR28 ;  /* 0x0000001cff037e24 */ /* 0x000fe2000f8e00ff */
[----:B------:R-:W-:Y:S01]  /*1c00*/  BSSY B0, `(.L_x_925) ;  /* 0x000002a000007945 */ /* 0x000fe20003800000 */
[----:B------:R-:W-:Y:S02]  /*1c10*/  UIMAD UR22, UR26, -0x40, UR25 ;  /* 0xffffffc01a1678a4 */ /* 0x000fe4000f8e0219 */
[----:B------:R-:W-:Y:S01]  /*1c20*/  USHF.R.S32.HI UR29, URZ, 0x1f, UR26 ;  /* 0x0000001f3f1d7899 */ /* 0x000fe2000801141a */
[----:B-1----:R-:W-:Y:S01]  /*1c30*/  IMAD.WIDE.U32 R18, R3, UR26, R242 ;  /* 0x0000001a03127c25 */ /* 0x002fe2000f8e00f2 */
        /* <DEDUP_REMOVED lines=38> */
.L_x_926:
[----:B------:R-:W-:Y:S05]  /*1ea0*/  BSYNC B0 ;  /* 0x0000000000007941 */ /* 0x000fea0003800000 */
.L_x_925:
        /* <DEDUP_REMOVED lines=18> */
[C---:B-1----:R-:W-:Y:S02]  /*1fd0*/  @!P4 LEA R16, P3, R13.reuse, c[0x0][0x168], 0x1 ;  /* 0x00005a000d10ca11 */ /* 0x042fe400078608ff */
        /* <DEDUP_REMOVED lines=26> */
.L_x_928:
[----:B------:R-:W-:Y:S05]  /*2180*/  BSYNC B0 ;  /* 0x0000000000007941 */ /* 0x000fea0003800000 */
.L_x_927:
        /* <DEDUP_REMOVED lines=11> */
[----:B-12---:R-:W-:-:S03]  /*2240*/  IMAD.WIDE.U32 R14, R235, UR26, R10 ;  /* 0x0000001aeb0e7c25 */ /* 0x006fc6000f8e000a */
        /* <DEDUP_REMOVED lines=42> */
.L_x_930:
[----:B------:R-:W-:Y:S05]  /*24f0*/  BSYNC B0 ;  /* 0x0000000000007941 */ /* 0x000fea0003800000 */
.L_x_929:
        /* <DEDUP_REMOVED lines=45> */
.L_x_932:
[----:B------:R-:W-:Y:S05]  /*27d0*/  BSYNC B0 ;  /* 0x0000000000007941 */ /* 0x000fea0003800000 */
.L_x_931:
[C---:B------:R-:W-:Y:S01]  /*27e0*/  IMAD.SHL.U32 R6, R2.reuse, 0x40, RZ ;  /* 0x0000004002067824 */ /* 0x040fe200078e00ff */
[----:B------:R-:W-:Y:S01]  /*27f0*/  R2P PR, R2, 0x6 ;  /* 0x0000000602007804 */ /* 0x000fe20000000000 */
[----:B--2---:R-:W-:Y:S01]  /*2800*/  IMAD.SHL.U32 R13, R246, 0x8, RZ ;  /* 0x00000008f60d7824 */ /* 0x004fe200078e00ff */
        /* <DEDUP_REMOVED lines=19> */
[----:B------:R-:W2:Y:S01]  /*2940*/  LDSM.16.M88.4 R28, [R233+0x10000] ;  /* 0x01000000e91c783b */ /* 0x000ea20000000200 */
        /* <DEDUP_REMOVED lines=8> */
[----:B------:R-:W1:Y:S01]  /*29d0*/  LDSM.16.M88.4 R76, [R231] ;  /* 0x00000000e74c783b */ /* 0x000e620000000200 */
        /* <DEDUP_REMOVED lines=10> */
[----:B------:R-:W4:Y:S01]  /*2a80*/  LDSM.16.M88.4 R24, [R231+0x800] ;  /* 0x00080000e718783b */ /* 0x000f220000000200 */
[----:B------:R-:W-:-:S02]  /*2a90*/  IADD3 R216, R231, 0x3800, RZ ;  /* 0x00003800e7d87810 */ /* 0x000fc40007ffe0ff */
[C---:B------:R-:W-:Y:S01]  /*2aa0*/  IADD3 R215, R231.reuse, 0x4000, RZ ;  /* 0x00004000e7d77810 */ /* 0x040fe20007ffe0ff */
[----:B----4-:R-:W4:Y:S01]  /*2ab0*/  LDSM.16.M88.4 R16, [R231+0x1000] ;  /* 0x00100000e710783b */ /* 0x010f220000000200 */
[C---:B------:R-:W-:Y:S02]  /*2ac0*/  IADD3 R214, R231.reuse, 0x4800, RZ ;  /* 0x00004800e7d67810 */ /* 0x040fe40007ffe0ff */
[C---:B------:R-:W-:Y:S01]  /*2ad0*/  IADD3 R213, R231.reuse, 0x5000, RZ ;  /* 0x00005000e7d57810 */ /* 0x040fe20007ffe0ff */
[----:B------:R-:W3:Y:S01]  /*2ae0*/  LDSM.16.M88.4 R80, [R220] ;  /* 0x00000000dc50783b */ /* 0x000ee20000000200 */
[C---:B------:R-:W-:Y:S02]  /*2af0*/  IADD3 R212, R231.reuse, 0x5800, RZ ;  /* 0x00005800e7d47810 */ /* 0x040fe40007ffe0ff */
[C---:B------:R-:W-:Y:S01]  /*2b00*/  IADD3 R211, R231.reuse, 0x6000, RZ ;  /* 0x00006000e7d37810 */ /* 0x040fe20007ffe0ff */
[----:B------:R-:W3:Y:S01]  /*2b10*/  LDSM.16.M88.4 R56, [R231+0x1800] ;  /* 0x00180000e738783b */ /* 0x000ee20000000200 */
[C---:B------:R-:W-:Y:S01]  /*2b20*/  IADD3 R210, R231.reuse, 0x6800, RZ ;  /* 0x00006800e7d27810 */ /* 0x040fe20007ffe0ff */
[----:B--2---:R-:W-:Y:S02]  /*2b30*/  HMMA.16816.F32 R20, R52, R28, RZ ;  /* 0x0000001c3414723c */ /* 0x004fe400000018ff */
[----:B------:R-:W2:Y:S01]  /*2b40*/  LDSM.16.M88.4 R12, [R227+0x10800] ;  /* 0x01080000e30c783b */ /* 0x000ea20000000200 */
[----:B------:R-:W-:-:S02]  /*2b50*/  IADD3 R209, R231, 0x7000, RZ ;  /* 0x00007000e7d17810 */ /* 0x000fc40007ffe0ff */
[----:B------:R-:W-:Y:S01]  /*2b60*/  IADD3 R208, R231, 0x7800, RZ ;  /* 0x00007800e7d07810 */ /* 0x000fe20007ffe0ff */
[----:B------:R-:W2:Y:S02]  /*2b70*/  LDSM.16.M88.4 R32, [R227+0x11000] ;  /* 0x01100000e320783b */ /* 0x000ea40000000200 */
[C---:B------:R-:W-:Y:S02]  /*2b80*/  HMMA.16816.F32 R28, R52.reuse, R30, RZ ;  /* 0x0000001e341c723c */ /* 0x040fe400000018ff */
[----:B------:R-:W-:Y:S04]  /*2b90*/  LDSM.16.M88.4 R92, [R233+0x12000] ;  /* 0x01200000e95c783b */ /* 0x000fe80000000200 */
[----:B------:R-:W-:Y:S02]  /*2ba0*/  LDSM.16.M88.4 R100, [R233+0x16800] ;  /* 0x01680000e964783b */ /* 0x000fe40000000200 */
[----:B-----5:R-:W-:Y:S02]  /*2bb0*/  HMMA.16816.F32 R36, R52, R48, RZ ;  /* 0x000000303424723c */ /* 0x020fe400000018ff */
[----:B------:R-:W-:Y:S06]  /*2bc0*/  LDSM.16.M88.4 R96, [R227+0x16000] ;  /* 0x01600000e360783b */ /* 0x000fec0000000200 */
[----:B-1----:R-:W-:Y:S08]  /*2bd0*/  HMMA.16816.F32 R20, R40, R76, R20 ;  /* 0x0000004c2814723c */ /* 0x002ff00000001814 */
        /* <DEDUP_REMOVED lines=8> */
[----:B------:R-:W1:Y:S07]  /*2c60*/  LDSM.16.M88.4 R72, [R234+0x4000] ;  /* 0x00400000ea48783b */ /* 0x000e6e0000000200 */
[C---:B------:R-:W-:Y:S08]  /*2c70*/  HMMA.16816.F32 R36, R40.reuse, R24, R36 ;  /* 0x000000182824723c */ /* 0x040ff00000001824 */
[C---:B------:R-:W-:Y:S01]  /*2c80*/  HMMA.16816.F32 R48, R40.reuse, R26, R48 ;  /* 0x0000001a2830723c */ /* 0x040fe20000001830 */
[----:B------:R-:W3:Y:S07]  /*2c90*/  LDSM.16.M88.4 R24, [R220+0x800] ;  /* 0x00080000dc18783b */ /* 0x000eee0000000200 */
        /* <DEDUP_REMOVED lines=9> */
[----:B------:R-:W1:Y:S03]  /*2d30*/  LDSM.16.M88.4 R56, [R220+0x1800] ;  /* 0x00180000dc38783b */ /* 0x000e660000000200 */
[C---:B--2---:R-:W-:Y:S08]  /*2d40*/  HMMA.16816.F32 R36, R84.reuse, R12, R36 ;  /* 0x0000000c5424723c */ /* 0x044ff00000001824 */
[C---:B------:R-:W-:Y:S01]  /*2d50*/  HMMA.16816.F32 R48, R84.reuse, R14, R48 ;  /* 0x0000000e5430723c */ /* 0x040fe20000001830 */
[----:B------:R-:W2:Y:S07]  /*2d60*/  LDSM.16.M88.4 R12, [R233+0x12800] ;  /* 0x01280000e90c783b */ /* 0x000eae0000000200 */
        /* <DEDUP_REMOVED lines=9> */
[----:B------:R-:W1:Y:S03]  /*2e00*/  LDSM.16.M88.4 R76, [R227+0x12000] ;  /* 0x01200000e34c783b */ /* 0x000e660000000200 */
[C---:B---3--:R-:W-:Y:S08]  /*2e10*/  HMMA.16816.F32 R36, R44.reuse, R24, R36 ;  /* 0x000000182c24723c */ /* 0x048ff00000001824 */
[C---:B------:R-:W-:Y:S01]  /*2e20*/  HMMA.16816.F32 R48, R44.reuse, R26, R48 ;  /* 0x0000001a2c30723c */ /* 0x040fe20000001830 */
[----:B------:R-:W3:Y:S07]  /*2e30*/  LDSM.16.M88.4 R24, [R231+0x2800] ;  /* 0x00280000e718783b */ /* 0x000eee0000000200 */
        /* <DEDUP_REMOVED lines=27> */
[----:B------:R-:W-:Y:S01]  /*2ff0*/  HMMA.16816.F32 R64, R52, R18, R64 ;  /* 0x000000123440723c */ /* 0x000fe20000001840 */
[----:B------:R-:W1:Y:S07]  /*3000*/  LDSM.16.M88.4 R16, [R234+0x8000] ;  /* 0x00800000ea10783b */ /* 0x000e6e0000000200 */
[----:B------:R-:W-:Y:S01]  /*3010*/  HMMA.16816.F32 R28, R40, R78, R28 ;  /* 0x0000004e281c723c */ /* 0x000fe2000000181c */
[----:B------:R-:W-:Y:S07]  /*3020*/  LDSM.16.M88.4 R76, [R220+0x3800] ;  /* 0x00380000dc4c783b */ /* 0x000fee0000000200 */
[----:B-----5:R-:W-:Y:S08]  /*3030*/  HMMA.16816.F32 R20, R44, R92, R20 ;  /* 0x0000005c2c14723c */ /* 0x020ff00000001814 */
[C---:B------:R-:W-:Y:S08]  /*3040*/  HMMA.16816.F32 R60, R52.reuse, R56, R60 ;  /* 0x00000038343c723c */ /* 0x040ff0000000183c */
[----:B------:R-:W-:Y:S01]  /*3050*/  HMMA.16816.F32 R84, R52, R58, R84 ;  /* 0x0000003a3454723c */ /* 0x000fe20000001854 */
[----:B------:R-:W-:Y:S04]  /*3060*/  LDSM.16.M88.4 R56, [R231+0x4000] ;  /* 0x00400000e738783b */ /* 0x000fe80000000200 */
[----:B------:R-:W-:Y:S03]  /*3070*/  LDSM.16.M88.4 R52, [R233+0x15000] ;  /* 0x01500000e934783b */ /* 0x000fe60000000200 */
[C---:B--2---:R-:W-:Y:S08]  /*3080*/  HMMA.16816.F32 R36, R40.reuse, R12, R36 ;  /* 0x0000000c2824723c */ /* 0x044ff00000001824 */
        /* <DEDUP_REMOVED lines=36> */
[----:B------:R-:W1:Y:S04]  /*32d0*/  LDSM.16.M88.4 R40, [R227+0x14800] ;  /* 0x01480000e328783b */ /* 0x000e680000000200 */
[----:B------:R-:W-:Y:S03]  /*32e0*/  LDSM.16.M88.4 R16, [R227+0x15000] ;  /* 0x01500000e310783b */ /* 0x000fe60000000200 */
[C---:B------:R-:W-:Y:S08]  /*32f0*/  HMMA.16816.F32 R36, R32.reuse, R24, R36 ;  /* 0x000000182024723c */ /* 0x040ff00000001824 */
[----:B------:R-:W-:Y:S01]  /*3300*/  HMMA.16816.F32 R48, R32, R26, R48 ;  /* 0x0000001a2030723c */ /* 0x000fe20000001830 */
[----:B------:R-:W3:Y:S07]  /*3310*/  LDSM.16.M88.4 R24, [R233+0x16000] ;  /* 0x01600000e918783b */ /* 0x000eee0000000200 */
[----:B------:R-:W-:Y:S01]  /*3320*/  HMMA.16816.F32 R28, R88, R74, R28 ;  /* 0x0000004a581c723c */ /* 0x000fe2000000181c */
[----:B------:R-:W-:Y:S07]  /*3330*/  LDSM.16.M88.4 R72, [R220+0x5800] ;  /* 0x00580000dc48783b */ /* 0x000fee0000000200 */
[----:B--2---:R-:W-:Y:S08]  /*3340*/  HMMA.16816.F32 R20, R80, R52, R20 ;  /* 0x000000345014723c */ /* 0x004ff00000001814 */
[C---:B------:R-:W-:Y:S08]  /*3350*/  HMMA.16816.F32 R68, R32.reuse, R12, R68 ;  /* 0x0000000c2044723c */ /* 0x040ff00000001844 */
[C---:B------:R-:W-:Y:S01]  /*3360*/  HMMA.16816.F32 R64, R32.reuse, R14, R64 ;  /* 0x0000000e2040723c */ /* 0x040fe20000001840 */
[----:B------:R-:W2:Y:S07]  /*3370*/  LDSM.16.M88.4 R12, [R220+0x4800] ;  /* 0x00480000dc0c783b */ /* 0x000eae0000000200 */
[C---:B------:R-:W-:Y:S08]  /*3380*/  HMMA.16816.F32 R60, R32.reuse, R44, R60 ;  /* 0x0000002c203c723c */ /* 0x040ff0000000183c */
[----:B------:R-:W-:Y:S01]  /*3390*/  HMMA.16816.F32 R84, R32, R46, R84 ;  /* 0x0000002e2054723c */ /* 0x000fe20000001854 */
[----:B------:R-:W-:Y:S04]  /*33a0*/  LDSM.16.M88.4 R44, [R232+0xc000] ;  /* 0x00c00000e82c783b */ /* 0x000fe80000000200 */
[----:B------:R-:W4:Y:S03]  /*33b0*/  LDSM.16.M88.4 R32, [R231+0x6000] ;  /* 0x00600000e720783b */ /* 0x000f260000000200 */
[----:B------:R-:W-:Y:S01]  /*33c0*/  HMMA.16816.F32 R28, R80, R54, R28 ;  /* 0x00000036501c723c */ /* 0x000fe2000000181c */
[----:B------:R-:W-:Y:S07]  /*33d0*/  LDSM.16.M88.4 R52, [R233+0x17000] ;  /* 0x01700000e934783b */ /* 0x000fee0000000200 */
[C---:B-1----:R-:W-:Y:S08]  /*33e0*/  HMMA.16816.F32 R36, R88.reuse, R40, R36 ;  /* 0x000000285824723c */ /* 0x042ff00000001824 */
[----:B------:R-:W-:Y:S01]  /*33f0*/  HMMA.16816.F32 R48, R88, R42, R48 ;  /* 0x0000002a5830723c */ /* 0x000fe20000001830 */
[----:B------:R-:W-:Y:S07]  /*3400*/  LDSM.16.M88.4 R40, [R231+0x6800] ;  /* 0x00680000e728783b */ /* 0x000fee0000000200 */
[----:B---3--:R-:W-:Y:S08]  /*3410*/  HMMA.16816.F32 R20, R56, R24, R20 ;  /* 0x000000183814723c */ /* 0x008ff00000001814 */
[C---:B------:R-:W-:Y:S08]  /*3420*/  HMMA.16816.F32 R68, R88.reuse, R16, R68 ;  /* 0x000000105844723c */ /* 0x040ff00000001844 */
[----:B------:R-:W-:Y:S01]  /*3430*/  HMMA.16816.F32 R64, R88, R18, R64 ;  /* 0x000000125840723c */ /* 0x000fe20000001840 */
[----:B------:R-:W1:Y:S07]  /*3440*/  LDSM.16.M88.4 R16, [R230+0xc000] ;  /* 0x00c00000e610783b */ /* 0x000e6e0000000200 */
[----:B------:R-:W-:Y:S01]  /*3450*/  HMMA.16816.F32 R28, R56, R26, R28 ;  /* 0x0000001a381c723c */ /* 0x000fe2000000181c */
[----:B------:R-:W-:Y:S07]  /*3460*/  LDSM.16.M88.4 R24, [R220+0x6000] ;  /* 0x00600000dc18783b */ /* 0x000fee0000000200 */
[C---:B--2---:R-:W-:Y:S08]  /*3470*/  HMMA.16816.F32 R36, R80.reuse, R12, R36 ;  /* 0x0000000c5024723c */ /* 0x044ff00000001824 */
[----:B------:R-:W-:Y:S01]  /*3480*/  HMMA.16816.F32 R48, R80, R14, R48 ;  /* 0x0000000e5030723c */ /* 0x000fe20000001830 */
[----:B------:R-:W2:Y:S07]  /*3490*/  LDSM.16.M88.4 R12, [R229+0xc000] ;  /* 0x00c00000e50c783b */ /* 0x000eae0000000200 */
[C---:B----4-:R-:W-:Y:S08]  /*34a0*/  HMMA.16816.F32 R20, R44.reuse, R32, R20 ;  /* 0x000000202c14723c */ /* 0x050ff00000001814 */
[----:B------:R-:W-:Y:S01]  /*34b0*/  HMMA.16816.F32 R28, R44, R34, R28 ;  /* 0x000000222c1c723c */ /* 0x000fe2000000181c */
[----:B------:R-:W3:Y:S07]  /*34c0*/  LDSM.16.M88.4 R32, [R227+0x16800] ;  /* 0x01680000e320783b */ /* 0x000eee0000000200 */
[----:B------:R-:W-:Y:S08]  /*34d0*/  HMMA.16816.F32 R36, R56, R100, R36 ;  /* 0x000000643824723c */ /* 0x000ff00000001824 */
[----:B------:R-:W-:Y:S08]  /*34e0*/  HMMA.16816.F32 R68, R80, R76, R68 ;  /* 0x0000004c5044723c */ /* 0x000ff00000001844 */
[----:B------:R-:W-:Y:S08]  /*34f0*/  HMMA.16816.F32 R48, R56, R102, R48 ;  /* 0x000000663830723c */ /* 0x000ff00000001830 */
[----:B-1----:R-:W-:Y:S08]  /*3500*/  HMMA.16816.F32 R20, R16, R96, R20 ;  /* 0x000000601014723c */ /* 0x002ff00000001814 */
[----:B------:R-:W-:Y:S01]  /*3510*/  HMMA.16816.F32 R64, R80, R78, R64 ;  /* 0x0000004e5040723c */ /* 0x000fe20000001840 */
[----:B------:R-:W1:Y:S07]  /*3520*/  LDSM.16.M88.4 R76, [R231+0x7000] ;  /* 0x00700000e74c783b */ /* 0x000e6e0000000200 */
[----:B------:R-:W-:Y:S08]  /*3530*/  HMMA.16816.F32 R28, R16, R98, R28 ;  /* 0x00000062101c723c */ /* 0x000ff0000000181c */
[----:B------:R-:W-:Y:S08]  /*3540*/  HMMA.16816.F32 R36, R44, R40, R36 ;  /* 0x000000282c24723c */ /* 0x000ff00000001824 */
[----:B------:R-:W-:Y:S08]  /*3550*/  HMMA.16816.F32 R68, R56, R52, R68 ;  /* 0x000000343844723c */ /* 0x000ff00000001844 */
[----:B------:R-:W-:Y:S01]  /*3560*/  HMMA.16816.F32 R48, R44, R42, R48 ;  /* 0x0000002a2c30723c */ /* 0x000fe20000001830 */
[----:B------:R-:W4:Y:S07]  /*3570*/  LDSM.16.M88.4 R40, [R227+0x17000] ;  /* 0x01700000e328783b */ /* 0x000f2e0000000200 */
[----:B--2---:R-:W-:Y:S08]  /*3580*/  HMMA.16816.F32 R20, R12, R24, R20 ;  /* 0x000000180c14723c */ /* 0x004ff00000001814 */
[----:B------:R-:W-:Y:S08]  /*3590*/  HMMA.16816.F32 R60, R88, R92, R60 ;  /* 0x0000005c583c723c */ /* 0x000ff0000000183c */
[----:B------:R-:W-:Y:S01]  /*35a0*/  HMMA.16816.F32 R28, R12, R26, R28 ;  /* 0x0000001a0c1c723c */ /* 0x000fe2000000181c */
[----:B------:R-:W2:Y:S07]  /*35b0*/  LDSM.16.M88.4 R24, [R220+0x7000] ;  /* 0x00700000dc18783b */ /* 0x000eae0000000200 */
[----:B---3--:R-:W-:Y:S01]  /*35c0*/  HMMA.16816.F32 R36, R16, R32, R36 ;  /* 0x000000201024723c */ /* 0x008fe20000001824 */
[----:B------:R-:W-:-:S06]  /*35d0*/  FMUL.FTZ R6, R20, c[0x0][0x2ec] ;  /* 0x0000bb0014067a20 */ /* 0x000fcc0000410000 */
[----:B------:R-:W-:Y:S01]  /*35e0*/  FMUL.FTZ R33, R21, c[0x0][0x2ec] ;  /* 0x0000bb0015217a20 */ /* 0x000fe20000410000 */
[----:B-1----:R-:W-:Y:S01]  /*35f0*/  HMMA.16816.F32 R68, R44, R76, R68 ;  /* 0x0000004c2c44723c */ /* 0x002fe20000001844 */
        /* <DEDUP_REMOVED lines=8> */
[----:B------:R-:W1:Y:S01]  /*3680*/  LDSM.16.M88.4 R20, [R233+0x17800] ;  /* 0x01780000e914783b */ /* 0x000e620000000200 */
[----:B------:R3:W5:Y:S06]  /*3690*/  MUFU.TANH R35, R28 ;  /* 0x0000001c00237308 */ /* 0x00076c0000002400 */
[----:B------:R-:W-:Y:S01]  /*36a0*/  HMMA.16816.F32 R88, R80, R72, R60 ;  /* 0x000000485058723c */ /* 0x000fe2000000183c */
[----:B------:R-:W-:Y:S01]  /*36b0*/  LDSM.16.M88.4 R60, [R220+0x6800] ;  /* 0x00680000dc3c783b */ /* 0x000fe20000000200 */
[----:B------:R-:W-:Y:S06]  /*36c0*/  MUFU.TANH R34, R34 ;  /* 0x0000002200227308 */ /* 0x000fec0000002400 */
[----:B----4-:R-:W-:Y:S02]  /*36d0*/  HMMA.16816.F32 R68, R16, R40, R68 ;  /* 0x000000281044723c */ /* 0x010fe40000001844 */
[----:B------:R-:W-:Y:S05]  /*36e0*/  MUFU.TANH R52, R52 ;  /* 0x0000003400347308 */ /* 0x000fea0000002400 */
[----:B------:R-:W-:Y:S01]  /*36f0*/  FMUL.FTZ R40, R30, c[0x0][0x2ec] ;  /* 0x0000bb001e287a20 */ /* 0x000fe20000410000 */
[----:B------:R-:W-:Y:S01]  /*3700*/  HMMA.16816.F32 R84, R80, R74, R84 ;  /* 0x0000004a5054723c */ /* 0x000fe20000001854 */
[----:B------:R-:W-:Y:S01]  /*3710*/  FMUL.FTZ R41, R31, c[0x0][0x2ec] ;  /* 0x0000bb001f297a20 */ /* 0x000fe20000410000 */
[----:B------:R-:W-:Y:S01]  /*3720*/  MUFU.TANH R32, R32 ;  /* 0x0000002000207308 */ /* 0x000fe20000002400 */
[----:B---3--:R-:W3:Y:S05]  /*3730*/  LDSM.16.M88.4 R28, [R231+0x7800] ;  /* 0x00780000e71c783b */ /* 0x008eea0000000200 */
[----:B------:R-:W-:Y:S02]  /*3740*/  HMMA.16816.F32 R64, R56, R54, R64 ;  /* 0x000000363840723c */ /* 0x000fe40000001840 */
[----:B------:R-:W4:Y:S06]  /*3750*/  MUFU.TANH R40, R40 ;  /* 0x0000002800287308 */ /* 0x000f2c0000002400 */
[----:B--2---:R-:W-:Y:S02]  /*3760*/  HMMA.16816.F32 R68, R12, R24, R68 ;  /* 0x000000180c44723c */ /* 0x004fe40000001844 */
[----:B------:R-:W-:Y:S06]  /*3770*/  MUFU.TANH R41, R41 ;  /* 0x0000002900297308 */ /* 0x000fec0000002400 */
[C---:B-1----:R-:W-:Y:S08]  /*3780*/  HMMA.16816.F32 R88, R56.reuse, R20, R88 ;  /* 0x000000143858723c */ /* 0x042ff00000001858 */
[----:B------:R-:W-:Y:S01]  /*3790*/  HMMA.16816.F32 R84, R56, R22, R84 ;  /* 0x000000163854723c */ /* 0x000fe20000001854 */
[----:B------:R-:W1:Y:S07]  /*37a0*/  LDSM.16.M88.4 R20, [R227+0x17800] ;  /* 0x01780000e314783b */ /* 0x000e6e0000000200 */
[----:B------:R-:W-:Y:S01]  /*37b0*/  HMMA.16816.F32 R64, R44, R78, R64 ;  /* 0x0000004e2c40723c */ /* 0x000fe20000001840 */
[----:B------:R-:W-:-:S02]  /*37c0*/  FMUL.FTZ R68, R68, c[0x0][0x2ec] ;  /* 0x0000bb0044447a20 */ /* 0x000fc40000410000 */
[----:B------:R-:W-:Y:S02]  /*37d0*/  FMUL.FTZ R70, R70, c[0x0][0x2ec] ;  /* 0x0000bb0046467a20 */ /* 0x000fe40000410000 */
[----:B------:R-:W-:Y:S01]  /*37e0*/  MUFU.TANH R195, R68 ;  /* 0x0000004400c37308 */ /* 0x000fe20000002400 */
[----:B------:R-:W-:Y:S02]  /*37f0*/  FMUL.FTZ R69, R69, c[0x0][0x2ec] ;  /* 0x0000bb0045457a20 */ /* 0x000fe40000410000 */
[----:B---3--:R-:W-:Y:S01]  /*3800*/  HMMA.16816.F32 R88, R44, R28, R88 ;  /* 0x0000001c2c58723c */ /* 0x008fe20000001858 */
[----:B------:R-:W-:-:S04]  /*3810*/  FMUL.FTZ R71, R71, c[0x0][0x2ec] ;  /* 0x0000bb0047477a20 */ /* 0x000fc80000410000 */
[----:B------:R-:W-:Y:S02]  /*3820*/  MUFU.TANH R200, R70 ;  /* 0x0000004600c87308 */ /* 0x000fe40000002400 */
[----:B------:R-:W-:Y:S01]  /*3830*/  IMAD.U32 R29, RZ, RZ, UR25 ;  /* 0x00000019ff1d7e24 */ /* 0x000fe2000f8e00ff */
[----:B------:R-:W-:Y:S04]  /*3840*/  HMMA.16816.F32 R84, R44, R30, R84 ;  /* 0x0000001e2c54723c */ /* 0x000fe80000001854 */
[----:B------:R-:W-:Y:S01]  /*3850*/  IADD3 R4, R29, -UR16, R4 ;  /* 0x800000101d047c10 */ /* 0x000fe2000fffe004 */
[----:B------:R-:W-:Y:S01]  /*3860*/  MUFU.TANH R187, R69 ;  /* 0x0000004500bb7308 */ /* 0x000fe20000002400 */
[----:B------:R-:W2:Y:S01]  /*3870*/  LDSM.16.M88.4 R28, [R220+0x7800] ;  /* 0x00780000dc1c783b */ /* 0x000ea20000000200 */
[----:B------:R-:W-:-:S04]  /*3880*/  DEPBAR.LE SB0, 0x0 ;  /* 0x000080000000791a */ /* 0x000fc80000000000 */
[C---:B------:R-:W-:Y:S01]  /*3890*/  HMMA.16816.F32 R64, R16.reuse, R42, R64 ;  /* 0x0000002a1040723c */ /* 0x040fe20000001840 */
[----:B------:R-:W-:Y:S01]  /*38a0*/  IADD3 R248, R4, c[0x0][0x2e8], RZ ;  /* 0x0000ba0004f87a10 */ /* 0x000fe20007ffe0ff */
[----:B------:R-:W-:Y:S05]  /*38b0*/  MUFU.TANH R194, R71 ;  /* 0x0000004700c27308 */ /* 0x000fea0000002400 */
[----:B------:R-:W-:Y:S01]  /*38c0*/  IMAD R43, R2, 0x40, R165 ;  /* 0x00000040022b7824 */ /* 0x000fe200078e02a5 */
[----:B-1----:R-:W-:Y:S01]  /*38d0*/  HMMA.16816.F32 R88, R16, R20, R88 ;  /* 0x000000141058723c */ /* 0x002fe20000001858 */
[C---:B------:R-:W-:Y:S02]  /*38e0*/  IADD3 R2, R248.reuse, 0x8, RZ ;  /* 0x00000008f8027810 */ /* 0x040fe40007ffe0ff */
[----:B------:R-:W-:-:S02]  /*38f0*/  IMNMX R248, R248, UR25, PT ;  /* 0x00000019f8f87c17 */ /* 0x000fc4000b800200 */
[----:B------:R-:W-:Y:S02]  /*3900*/  IMNMX R2, R2, UR25, PT ;  /* 0x0000001902027c17 */ /* 0x000fe4000b800200 */
[C---:B------:R-:W-:Y:S01]  /*3910*/  IADD3 R45, R43.reuse, 0x8, RZ ;  /* 0x000000082b2d7810 */ /* 0x040fe20007ffe0ff */
[C---:B------:R-:W-:Y:S01]  /*3920*/  HMMA.16816.F32 R36, R12.reuse, R60, R36 ;  /* 0x0000003c0c24723c */ /* 0x040fe20000001824 */
[----:B------:R-:W-:Y:S02]  /*3930*/  IADD3 R21, R43, 0x10, RZ ;  /* 0x000000102b157810 */ /* 0x000fe40007ffe0ff */
[C---:B------:R-:W-:Y:S02]  /*3940*/  ISETP.GE.AND P4, PT, R45.reuse, R248, PT ;  /* 0x000000f82d00720c */ /* 0x040fe40003f86270 */
[----:B------:R-:W-:Y:S02]  /*3950*/  ISETP.GE.AND P1, PT, R45, R2, PT ;  /* 0x000000022d00720c */ /* 0x000fe40003f26270 */
[----:B-----5:R-:W-:Y:S01]  /*3960*/  FSEL R35, R35, -INF , !P4 ;  /* 0xff80000023237808 */ /* 0x020fe20006000000 */
[----:B------:R-:W-:Y:S01]  /*3970*/  HMMA.16816.F32 R48, R12, R62, R48 ;  /* 0x0000003e0c30723c */ /* 0x000fe20000001830 */
[----:B----4-:R-:W-:-:S02]  /*3980*/  FSEL R40, R40, -INF , !P1 ;  /* 0xff80000028287808 */ /* 0x010fc40004800000 */
[----:B------:R-:W-:-:S05]  /*3990*/  ISETP.GE.AND P2, PT, R21, R248, PT ;  /* 0x000000f81500720c */ /* 0x000fca0003f46270 */
[----:B------:R-:W-:Y:S07]  /*39a0*/  HMMA.16816.F32 R84, R16, R22, R84 ;  /* 0x000000161054723c */ /* 0x000fee0000001854 */
[C---:B------:R-:W-:Y:S01]  /*39b0*/  IADD3 R19, R43.reuse, 0x11, RZ ;  /* 0x000000112b137810 */ /* 0x040fe20007ffe0ff */
[C---:B------:R-:W-:Y:S01]  /*39c0*/  HMMA.16816.F32 R64, R12.reuse, R26, R64 ;  /* 0x0000001a0c40723c */ /* 0x040fe20000001840 */
[----:B------:R-:W-:Y:S01]  /*39d0*/  FMUL.FTZ R36, R36, c[0x0][0x2ec] ;  /* 0x0000bb0024247a20 */ /* 0x000fe20000410000 */
[----:B------:R-:W-:Y:S01]  /*39e0*/  IADD3 R17, R43, 0x18, RZ ;  /* 0x000000182b117810 */ /* 0x000fe20007ffe0ff */
[----:B------:R-:W-:Y:S01]  /*39f0*/  FMUL.FTZ R38, R38, c[0x0][0x2ec] ;  /* 0x0000bb0026267a20 */ /* 0x000fe20000410000 */
[----:B------:R-:W-:Y:S01]  /*3a00*/  ISETP.GE.AND P4, PT, R19, R2, PT ;  /* 0x000000021300720c */ /* 0x000fe20003f86270 */
[----:B------:R-:W-:Y:S01]  /*3a10*/  FMUL.FTZ R37, R37, c[0x0][0x2ec] ;  /* 0x0000bb0025257a20 */ /* 0x000fe20000410000 */
[----:B------:R-:W-:Y:S01]  /*3a20*/  ISETP.GE.AND P1, PT, R17, R248, PT ;  /* 0x000000f81100720c */ /* 0x000fe20003f26270 */
[----:B------:R-:W1:Y:S01]  /*3a30*/  MUFU.TANH R36, R36 ;  /* 0x0000002400247308 */ /* 0x000e620000002400 */
[----:B--2---:R-:W-:Y:S01]  /*3a40*/  HMMA.16816.F32 R88, R12, R28, R88 ;  /* 0x0000001c0c58723c */ /* 0x004fe20000001858 */
[----:B------:R-:W-:Y:S01]  /*3a50*/  FMUL.FTZ R25, R48, c[0x0][0x2ec] ;  /* 0x0000bb0030197a20 */ /* 0x000fe20000410000 */
[----:B------:R-:W-:Y:S01]  /*3a60*/  IADD3 R27, R43, 0x1, RZ ;  /* 0x000000012b1b7810 */ /* 0x000fe20007ffe0ff */
[----:B------:R-:W-:-:S02]  /*3a70*/  FMUL.FTZ R48, R50, c[0x0][0x2ec] ;  /* 0x0000bb0032307a20 */ /* 0x000fc40000410000 */
[----:B------:R-:W-:Y:S01]  /*3a80*/  FMUL.FTZ R51, R51, c[0x0][0x2ec] ;  /* 0x0000bb0033337a20 */ /* 0x000fe20000410000 */
[C---:B------:R-:W-:Y:S01]  /*3a90*/  ISETP.GE.AND P6, PT, R27.reuse, R248, PT ;  /* 0x000000f81b00720c */ /* 0x040fe20003fc6270 */
[----:B------:R-:W2:Y:S01]  /*3aa0*/  MUFU.TANH R38, R38 ;  /* 0x0000002600267308 */ /* 0x000ea20000002400 */
[----:B------:R-:W-:Y:S01]  /*3ab0*/  ISETP.GE.AND P3, PT, R27, R2, PT ;  /* 0x000000021b00720c */ /* 0x000fe20003f66270 */
[----:B------:R-:W-:Y:S01]  /*3ac0*/  HMMA.16816.F32 R84, R12, R30, R84 ;  /* 0x0000001e0c54723c */ /* 0x000fe20000001854 */
[----:B------:R-:W-:Y:S01]  /*3ad0*/  IADD3 R27, R43, 0x9, RZ ;  /* 0x000000092b1b7810 */ /* 0x000fe20007ffe0ff */
[----:B------:R-:W-:Y:S01]  /*3ae0*/  FMUL.FTZ R39, R39, c[0x0][0x2ec] ;  /* 0x0000bb0027277a20 */ /* 0x000fe20000410000 */
[----:B------:R-:W-:Y:S01]  /*3af0*/  FSEL R33, R33, -INF , !P6 ;  /* 0xff80000021217808 */ /* 0x000fe20007000000 */
[----:B------:R-:W-:Y:S01]  /*3b00*/  FMUL.FTZ R42, R49, c[0x0][0x2ec] ;  /* 0x0000bb00312a7a20 */ /* 0x000fe20000410000 */
[C---:B------:R-:W-:Y:S01]  /*3b10*/  ISETP.GE.AND P0, PT, R27.reuse, R248, PT ;  /* 0x000000f81b00720c */ /* 0x040fe20003f06270 */
[----:B------:R-:W3:Y:S01]  /*3b20*/  MUFU.TANH R48, R48 ;  /* 0x0000003000307308 */ /* 0x000ee20000002400 */
[----:B------:R-:W-:Y:S01]  /*3b30*/  FMUL.FTZ R64, R64, c[0x0][0x2ec] ;  /* 0x0000bb0040407a20 */ /* 0x000fe20000410000 */
[-C--:B------:R-:W-:Y:S01]  /*3b40*/  ISETP.GE.AND P5, PT, R27, R2.reuse, PT ;  /* 0x000000021b00720c */ /* 0x080fe20003fa6270 */
[----:B------:R-:W-:Y:S01]  /*3b50*/  FMUL.FTZ R67, R67, c[0x0][0x2ec] ;  /* 0x0000bb0043437a20 */ /* 0x000fe20000410000 */
[----:B------:R-:W-:Y:S01]  /*3b60*/  FSEL R34, R34, -INF , !P3 ;  /* 0xff80000022227808 */ /* 0x000fe20005800000 */
[----:B------:R-:W-:Y:S01]  /*3b70*/  FMUL.FTZ R65, R65, c[0x0][0x2ec] ;  /* 0x0000bb0041417a20 */ /* 0x000fe20000410000 */
[----:B------:R-:W-:Y:S01]  /*3b80*/  FSEL R27, R52, -INF , !P0 ;  /* 0xff800000341b7808 */ /* 0x000fe20004000000 */
[----:B------:R-:W-:Y:S01]  /*3b90*/  FMUL.FTZ R66, R66, c[0x0][0x2ec] ;  /* 0x0000bb0042427a20 */ /* 0x000fe20000410000 */
[----:B------:R-:W4:Y:S01]  /*3ba0*/  MUFU.TANH R44, R51 ;  /* 0x00000033002c7308 */ /* 0x000f220000002400 */
[----:B------:R-:W-:Y:S01]  /*3bb0*/  FMUL.FTZ R91, R91, c[0x0][0x2ec] ;  /* 0x0000bb005b5b7a20 */ /* 0x000fe20000410000 */
[----:B------:R-:W-:Y:S01]  /*3bc0*/  ISETP.GE.AND P6, PT, R21, R2, PT ;  /* 0x000000021500720c */ /* 0x000fe20003fc6270 */
[----:B------:R-:W-:Y:S01]  /*3bd0*/  FMUL.FTZ R88, R88, c[0x0][0x2ec] ;  /* 0x0000bb0058587a20 */ /* 0x000fe20000410000 */
[----:B------:R-:W-:Y:S01]  /*3be0*/  ISETP.GE.AND P3, PT, R19, R248, PT ;  /* 0x000000f81300720c */ /* 0x000fe20003f66270 */
[----:B------:R-:W-:Y:S01]  /*3bf0*/  FMUL.FTZ R89, R89, c[0x0][0x2ec] ;  /* 0x0000bb0059597a20 */ /* 0x000fe20000410000 */
[-C--:B------:R-:W-:Y:S01]  /*3c00*/  ISETP.GE.AND P0, PT, R17, R2.reuse, PT ;  /* 0x000000021100720c */ /* 0x080fe20003f06270 */
[----:B------:R-:W-:Y:S01]  /*3c10*/  FMUL.FTZ R90, R90, c[0x0][0x2ec] ;  /* 0x0000bb005a5a7a20 */ /* 0x000fe20000410000 */
[----:B------:R-:W5:Y:S01]  /*3c20*/  MUFU.TANH R37, R37 ;  /* 0x0000002500257308 */ /* 0x000f620000002400 */
[C---:B------:R-:W-:Y:S01]  /*3c30*/  IADD3 R19, R43.reuse, 0x19, RZ ;  /* 0x000000192b137810 */ /* 0x040fe20007ffe0ff */
[----:B------:R-:W-:Y:S01]  /*3c40*/  FMUL.FTZ R84, R84, c[0x0][0x2ec] ;  /* 0x0000bb0054547a20 */ /* 0x000fe20000410000 */
[----:B------:R-:W-:Y:S01]  /*3c50*/  IADD3 R17, R43, 0x20, RZ ;  /* 0x000000202b117810 */ /* 0x000fe20007ffe0ff */
[----:B------:R-:W-:Y:S01]  /*3c60*/  FMUL.FTZ R85, R85, c[0x0][0x2ec] ;  /* 0x0000bb0055557a20 */ /* 0x000fe20000410000 */
[----:B-1----:R-:W-:Y:S01]  /*3c70*/  FSEL R23, R36, -INF , !P2 ;  /* 0xff80000024177808 */ /* 0x002fe20005000000 */
[----:B------:R-:W-:Y:S01]  /*3c80*/  FMUL.FTZ R86, R86, c[0x0][0x2ec] ;  /* 0x0000bb0056567a20 */ /* 0x000fe20000410000 */
[----:B--2---:R-:W-:Y:S01]  /*3c90*/  FSEL R16, R38, -INF , !P6 ;  /* 0xff80000026107808 */ /* 0x004fe20007000000 */
[----:B------:R-:W1:Y:S01]  /*3ca0*/  MUFU.TANH R193, R64 ;  /* 0x0000004000c17308 */ /* 0x000e620000002400 */
[----:B------:R-:W-:Y:S01]  /*3cb0*/  ISETP.GE.AND P2, PT, R19, R2, PT ;  /* 0x000000021300720c */ /* 0x000fe20003f46270 */
[----:B------:R-:W-:Y:S01]  /*3cc0*/  FMUL.FTZ R87, R87, c[0x0][0x2ec] ;  /* 0x0000bb0057577a20 */ /* 0x000fe20000410000 */
[----:B------:R-:W-:-:S02]  /*3cd0*/  ISETP.GE.AND P6, PT, R17, R248, PT ;  /* 0x000000f81100720c */ /* 0x000fc40003fc6270 */
[C---:B------:R-:W-:Y:S02]  /*3ce0*/  IADD3 R29, R43.reuse, 0x28, RZ ;  /* 0x000000282b1d7810 */ /* 0x040fe40007ffe0ff */
[----:B------:R-:W-:Y:S01]  /*3cf0*/  IADD3 R15, R43, 0x29, RZ ;  /* 0x000000292b0f7810 */ /* 0x000fe20007ffe0ff */
[----:B------:R-:W2:Y:S01]  /*3d00*/  MUFU.TANH R39, R39 ;  /* 0x0000002700277308 */ /* 0x000ea20000002400 */
[----:B---3--:R-:W-:Y:S02]  /*3d10*/  FSEL R22, R48, -INF , !P0 ;  /* 0xff80000030167808 */ /* 0x008fe40004000000 */
[----:B----4-:R-:W-:Y:S02]  /*3d20*/  FSEL R20, R44, -INF , !P2 ;  /* 0xff8000002c147808 */ /* 0x010fe40005000000 */
[----:B------:R-:W-:Y:S02]  /*3d30*/  FSEL R195, R195, -INF , !P6 ;  /* 0xff800000c3c37808 */ /* 0x000fe40007000000 */
[-C--:B------:R-:W-:Y:S01]  /*3d40*/  ISETP.GE.AND P0, PT, R29, R248.reuse, PT ;  /* 0x000000f81d00720c */ /* 0x080fe20003f06270 */
[----:B------:R-:W3:Y:S01]  /*3d50*/  MUFU.TANH R192, R91 ;  /* 0x0000005b00c07308 */ /* 0x000ee20000002400 */
[----:B------:R-:W-:-:S02]  /*3d60*/  ISETP.GE.AND P2, PT, R15, R248, PT ;  /* 0x000000f80f00720c */ /* 0x000fc40003f46270 */
[-C--:B------:R-:W-:Y:S02]  /*3d70*/  ISETP.GE.AND P6, PT, R15, R2.reuse, PT ;  /* 0x000000020f00720c */ /* 0x080fe40003fc6270 */
[----:B------:R-:W-:Y:S02]  /*3d80*/  IADD3 R15, R43, 0x31, RZ ;  /* 0x000000312b0f7810 */ /* 0x000fe40007ffe0ff */
[----:B-----5:R-:W-:Y:S01]  /*3d90*/  FSEL R21, R37, -INF , !P3 ;  /* 0xff80000025157808 */ /* 0x020fe20005800000 */
[----:B------:R-:W4:Y:S01]  /*3da0*/  MUFU.TANH R25, R25 ;  /* 0x0000001900197308 */ /* 0x000f220000002400 */
[----:B-1----:R-:W-:Y:S02]  /*3db0*/  FSEL R193, R193, -INF , !P0 ;  /* 0xff800000c1c17808 */ /* 0x002fe40004000000 */
[-C--:B------:R-:W-:Y:S02]  /*3dc0*/  ISETP.GE.AND P3, PT, R17, R2.reuse, PT ;  /* 0x000000021100720c */ /* 0x080fe40003f66270 */
[----:B------:R-:W-:-:S02]  /*3dd0*/  ISETP.GE.AND P0, PT, R15, R2, PT ;  /* 0x000000020f00720c */ /* 0x000fc40003f06270 */
[C---:B------:R-:W-:Y:S01]  /*3de0*/  IADD3 R17, R43.reuse, 0x21, RZ ;  /* 0x000000212b117810 */ /* 0x040fe20007ffe0ff */
[----:B------:R-:W1:Y:S01]  /*3df0*/  MUFU.TANH R42, R42 ;  /* 0x0000002a002a7308 */ /* 0x000e620000002400 */
[----:B------:R-:W-:Y:S02]  /*3e00*/  IADD3 R13, R43, 0x30, RZ ;  /* 0x000000302b0d7810 */ /* 0x000fe40007ffe0ff */
[----:B------:R-:W-:Y:S02]  /*3e10*/  FSEL R4, R41, -INF , !P5 ;  /* 0xff80000029047808 */ /* 0x000fe40006800000 */
[----:B------:R-:W-:Y:S02]  /*3e20*/  ISETP.GE.AND P5, PT, R19, R248, PT ;  /* 0x000000f81300720c */ /* 0x000fe40003fa6270 */
[----:B--2---:R-:W-:Y:S01]  /*3e30*/  FSEL R24, R39, -INF , !P4 ;  /* 0xff80000027187808 */ /* 0x004fe20006000000 */
[----:B------:R-:W2:Y:S01]  /*3e40*/  MUFU.TANH R196, R67 ;  /* 0x0000004300c47308 */ /* 0x000ea20000002400 */
[----:B---3--:R-:W-:-:S02]  /*3e50*/  FSEL R192, R192, -INF , !P0 ;  /* 0xff800000c0c07808 */ /* 0x008fc40004000000 */
[----:B------:R-:W-:Y:S02]  /*3e60*/  ISETP.GE.AND P4, PT, R17, R248, PT ;  /* 0x000000f81100720c */ /* 0x000fe40003f86270 */
[----:B----4-:R-:W-:Y:S02]  /*3e70*/  FSEL R19, R25, -INF , !P1 ;  /* 0xff80000019137808 */ /* 0x010fe40004800000 */
[----:B------:R-:W-:Y:S01]  /*3e80*/  FSEL R200, R200, -INF , !P3 ;  /* 0xff800000c8c87808 */ /* 0x000fe20005800000 */
[----:B------:R-:W3:Y:S01]  /*3e90*/  MUFU.TANH R88, R88 ;  /* 0x0000005800587308 */ /* 0x000ee20000002400 */
[----:B------:R-:W-:Y:S02]  /*3ea0*/  PLOP3.LUT P0, PT, PT, PT, UP0, 0x80, 0x0 ;  /* 0x000000000000781c */ /* 0x000fe40003f0f008 */
[----:B------:R-:W-:Y:S02]  /*3eb0*/  ISETP.GE.AND P1, PT, R17, R2, PT ;  /* 0x000000021100720c */ /* 0x000fe40003f26270 */
[----:B------:R-:W-:-:S02]  /*3ec0*/  ISETP.GE.AND P3, PT, R13, R248, PT ;  /* 0x000000f80d00720c */ /* 0x000fc40003f66270 */
[----:B------:R-:W-:Y:S01]  /*3ed0*/  FSEL R187, R187, -INF , !P4 ;  /* 0xff800000bbbb7808 */ /* 0x000fe20006000000 */
[----:B------:R-:W4:Y:S01]  /*3ee0*/  MUFU.TANH R189, R65 ;  /* 0x0000004100bd7308 */ /* 0x000f220000002400 */
[----:B-1----:R-:W-:Y:S02]  /*3ef0*/  FSEL R17, R42, -INF , !P5 ;  /* 0xff8000002a117808 */ /* 0x002fe40006800000 */
[----:B------:R-:W-:Y:S02]  /*3f00*/  ISETP.GE.AND P4, PT, R13, R2, PT ;  /* 0x000000020d00720c */ /* 0x000fe40003f86270 */
[----:B------:R-:W-:Y:S02]  /*3f10*/  FSEL R194, R194, -INF , !P1 ;  /* 0xff800000c2c27808 */ /* 0x000fe40004800000 */
[----:B--2---:R-:W-:Y:S01]  /*3f20*/  FSEL R196, R196, -INF , !P6 ;  /* 0xff800000c4c47808 */ /* 0x004fe20007000000 */
[----:B------:R-:W1:Y:S01]  /*3f30*/  MUFU.TANH R198, R66 ;  /* 0x0000004200c67308 */ /* 0x000e620000002400 */
[----:B---3--:R-:W-:-:S02]  /*3f40*/  FSEL R199, R88, -INF , !P3 ;  /* 0xff80000058c77808 */ /* 0x008fc40005800000 */
[----:B------:R-:W-:Y:S02]  /*3f50*/  ISETP.GE.AND P5, PT, R29, R2, PT ;  /* 0x000000021d00720c */ /* 0x000fe40003fa6270 */
[----:B------:R-:W-:Y:S02]  /*3f60*/  IADD3 R13, R43, 0x38, RZ ;  /* 0x000000382b0d7810 */ /* 0x000fe40007ffe0ff */
[-C--:B------:R-:W-:Y:S01]  /*3f70*/  ISETP.GE.AND P1, PT, R15, R248.reuse, PT ;  /* 0x000000f80f00720c */ /* 0x080fe20003f26270 */
[----:B------:R-:W2:Y:S01]  /*3f80*/  MUFU.TANH R197, R89 ;  /* 0x0000005900c57308 */ /* 0x000ea20000002400 */
[C---:B------:R-:W-:Y:S02]  /*3f90*/  ISETP.GE.AND P6, PT, R43.reuse, R248, PT ;  /* 0x000000f82b00720c */ /* 0x040fe40003fc6270 */
[C---:B------:R-:W-:Y:S02]  /*3fa0*/  ISETP.GE.AND P3, PT, R43.reuse, R2, PT ;  /* 0x000000022b00720c */ /* 0x040fe40003f66270 */
[----:B------:R-:W-:-:S02]  /*3fb0*/  IADD3 R43, R43, 0x39, RZ ;  /* 0x000000392b2b7810 */ /* 0x000fc40007ffe0ff */
[----:B----4-:R-:W-:Y:S01]  /*3fc0*/  FSEL R189, R189, -INF , !P2 ;  /* 0xff800000bdbd7808 */ /* 0x010fe20005000000 */
[----:B------:R-:W3:Y:S01]  /*3fd0*/  MUFU.TANH R168, R90 ;  /* 0x0000005a00a87308 */ /* 0x000ee20000002400 */
[----:B-1----:R-:W-:Y:S02]  /*3fe0*/  FSEL R198, R198, -INF , !P5 ;  /* 0xff800000c6c67808 */ /* 0x002fe40006800000 */
[C---:B------:R-:W-:Y:S02]  /*3ff0*/  ISETP.GE.AND P5, PT, R13.reuse, R248, PT ;  /* 0x000000f80d00720c */ /* 0x040fe40003fa6270 */
[-C--:B------:R-:W-:Y:S02]  /*4000*/  ISETP.GE.AND P2, PT, R13, R2.reuse, PT ;  /* 0x000000020d00720c */ /* 0x080fe40003f46270 */
[----:B------:R-:W-:Y:S01]  /*4010*/  FSEL R6, R6, -INF , !P6 ;  /* 0xff80000006067808 */ /* 0x000fe20007000000 */
[----:B------:R-:W1:Y:S01]  /*4020*/  MUFU.TANH R171, R84 ;  /* 0x0000005400ab7308 */ /* 0x000e620000002400 */
[----:B--2---:R-:W-:Y:S01]  /*4030*/  FSEL R197, R197, -INF , !P1 ;  /* 0xff800000c5c57808 */ /* 0x004fe20004800000 */
[----:B------:R-:W-:Y:S01]  /*4040*/  BAR.SYNC.DEFER_BLOCKING 0x0 ;  /* 0x0000000000007b1d */ /* 0x000fe20000010000 */
[----:B------:R-:W-:-:S02]  /*4050*/  ISETP.GE.AND P1, PT, R43, R2, PT ;  /* 0x000000022b00720c */ /* 0x000fc40003f26270 */
[----:B------:R-:W-:-:S03]  /*4060*/  FSEL R32, R32, -INF , !P3 ;  /* 0xff80000020207808 */ /* 0x000fc60005800000 */
[----:B------:R-:W2:Y:S01]  /*4070*/  MUFU.TANH R169, R85 ;  /* 0x0000005500a97308 */ /* 0x000ea20000002400 */
[----:B---3--:R-:W-:Y:S02]  /*4080*/  FSEL R168, R168, -INF , !P4 ;  /* 0xff800000a8a87808 */ /* 0x008fe40006000000 */
[----:B------:R-:W-:-:S05]  /*4090*/  ISETP.GE.AND P4, PT, R43, R248, PT ;  /* 0x000000f82b00720c */ /* 0x000fca0003f86270 */
[----:B------:R-:W3:Y:S01]  /*40a0*/  MUFU.TANH R190, R86 ;  /* 0x0000005600be7308 */ /* 0x000ee20000002400 */
[----:B-1----:R-:W-:-:S07]  /*40b0*/  FSEL R171, R171, -INF , !P5 ;  /* 0xff800000abab7808 */ /* 0x002fce0006800000 */
[----:B------:R-:W1:Y:S01]  /*40c0*/  MUFU.TANH R188, R87 ;  /* 0x0000005700bc7308 */ /* 0x000e620000002400 */
[----:B--2---:R-:W-:Y:S02]  /*40d0*/  FSEL R169, R169, -INF , !P4 ;  /* 0xff800000a9a97808 */ /* 0x004fe40006000000 */
[----:B---3--:R-:W-:Y:S02]  /*40e0*/  FSEL R190, R190, -INF , !P2 ;  /* 0xff800000bebe7808 */ /* 0x008fe40005000000 */
[----:B-1----:R-:W-:Y:S01]  /*40f0*/  FSEL R188, R188, -INF , !P1 ;  /* 0xff800000bcbc7808 */ /* 0x002fe20004800000 */
        /* <DEDUP_REMOVED lines=71> */
.L_x_935:
[----:B------:R-:W-:Y:S05]  /*4570*/  BSYNC B0 ;  /* 0x0000000000007941 */ /* 0x000fea0003800000 */
.L_x_934:
[----:B------:R-:W0:Y:S02]  /*4580*/  LDGDEPBAR ;  /* 0x00000000000079af */ /* 0x000e240000000000 */
.L_x_933:
        /* <DEDUP_REMOVED lines=55> */
[C---:B------:R-:W-:Y:S01]  /*4900*/  FMUL.FTZ R191, R3.reuse, c[0x0][0x23c] ;  /* 0x00008f0003bf7a20 */ /* 0x040fe20000410000 */
        /* <DEDUP_REMOVED lines=13> */
[----:B------:R-:W-:Y:S01]  /*49e0*/  LDSM.16.MT88.4 R12, [R226+0x18800] ;  /* 0x01880000e20c783b */ /* 0x000fe20000004200 */
[----:B------:R-:W-:-:S02]  /*49f0*/  FFMA.FTZ R183, R40, c[0x0][0x23c], -R191 ;  /* 0x00008f0028b77a23 */ /* 0x000fc400000108bf */
[--C-:B------:R-:W-:Y:S01]  /*4a00*/  FFMA.FTZ R176, R4, c[0x0][0x23c], -R191.reuse ;  /* 0x00008f0004b07a23 */ /* 0x100fe200000108bf */
[----:B------:R-:W1:Y:S01]  /*4a10*/  LDSM.16.MT88.4 R40, [R228+0x1a000] ;  /* 0x01a00000e428783b */ /* 0x000e620000004200 */
[--C-:B------:R-:W-:Y:S01]  /*4a20*/  FFMA.FTZ R173, R19, c[0x0][0x23c], -R170.reuse ;  /* 0x00008f0013ad7a23 */ /* 0x100fe200000108aa */
[----:B------:R-:W2:Y:S01]  /*4a30*/  MUFU.EX2 R180, R180 ;  /* 0x000000b400b47308 */ /* 0x000ea20000000800 */
[--C-:B------:R-:W-:Y:S01]  /*4a40*/  FFMA.FTZ R166, R17, c[0x0][0x23c], -R170.reuse ;  /* 0x00008f0011a67a23 */ /* 0x100fe200000108aa */
[----:B------:R-:W3:Y:S01]  /*4a50*/  LDSM.16.MT88.4 R4, [R224+0x1e000] ;  /* 0x01e00000e004783b */ /* 0x000ee20000004200 */
[--C-:B------:R-:W-:Y:S02]  /*4a60*/  FFMA.FTZ R177, R16, c[0x0][0x23c], -R191.reuse ;  /* 0x00008f0010b17a23 */ /* 0x100fe400000108bf */
[--C-:B------:R-:W-:Y:S01]  /*4a70*/  FFMA.FTZ R179, R23, c[0x0][0x23c], -R170.reuse ;  /* 0x00008f0017b37a23 */ /* 0x100fe200000108aa */
[----:B------:R-:W4:Y:S01]  /*4a80*/  LDSM.16.MT88.4 R16, [R228+0x18800] ;  /* 0x01880000e410783b */ /* 0x000f220000004200 */
[----:B------:R-:W-:Y:S01]  /*4a90*/  FFMA.FTZ R174, R21, c[0x0][0x23c], -R170 ;  /* 0x00008f0015ae7a23 */ /* 0x000fe200000108aa */
[----:B------:R-:W-:Y:S01]  /*4aa0*/  MUFU.EX2 R178, R178 ;  /* 0x000000b200b27308 */ /* 0x000fe20000000800 */
[--C-:B------:R-:W-:Y:S01]  /*4ab0*/  FFMA.FTZ R172, R24, c[0x0][0x23c], -R191.reuse ;  /* 0x00008f0018ac7a23 */ /* 0x100fe200000108bf */
[----:B------:R-:W-:Y:S01]  /*4ac0*/  LDSM.16.MT88.4 R28, [R225+0x18800] ;  /* 0x01880000e11c783b */ /* 0x000fe20000004200 */
        /* <DEDUP_REMOVED lines=15> */
[--C-:B------:R-:W-:Y:S01]  /*4bc0*/  FFMA.FTZ R196, R196, c[0x0][0x23c], -R191.reuse ;  /* 0x00008f00c4c47a23 */ /* 0x100fe200000108bf */
[----:B------:R-:W1:Y:S01]  /*4bd0*/  MUFU.EX2 R185, R185 ;  /* 0x000000b900b97308 */ /* 0x000e620000000800 */
[----:B-----5:R-:W-:Y:S01]  /*4be0*/  F2FP.PACK_AB R130, R175, R178 ;  /* 0x000000b2af82723e */ /* 0x020fe200000000ff */
[----:B------:R-:W-:Y:S02]  /*4bf0*/  FFMA.FTZ R198, R199, c[0x0][0x23c], -R170 ;  /* 0x00008f00c7c67a23 */ /* 0x000fe400000108aa */
[--C-:B------:R-:W-:Y:S02]  /*4c00*/  FFMA.FTZ R201, R168, c[0x0][0x23c], -R191.reuse ;  /* 0x00008f00a8c97a23 */ /* 0x100fe400000108bf */
[----:B------:R-:W-:-:S02]  /*4c10*/  FFMA.FTZ R192, R192, c[0x0][0x23c], -R191 ;  /* 0x00008f00c0c07a23 */ /* 0x000fc400000108bf */
[----:B------:R-:W-:Y:S01]  /*4c20*/  MUFU.EX2 R183, R183 ;  /* 0x000000b700b77308 */ /* 0x000fe20000000800 */
[--C-:B------:R-:W-:Y:S02]  /*4c30*/  FFMA.FTZ R190, R190, c[0x0][0x23c], -R191.reuse ;  /* 0x00008f00bebe7a23 */ /* 0x100fe400000108bf */
[--C-:B------:R-:W-:Y:S02]  /*4c40*/  FFMA.FTZ R197, R197, c[0x0][0x23c], -R170.reuse ;  /* 0x00008f00c5c57a23 */ /* 0x100fe400000108aa */
[--C-:B------:R-:W-:Y:S02]  /*4c50*/  FFMA.FTZ R199, R171, c[0x0][0x23c], -R170.reuse ;  /* 0x00008f00abc77a23 */ /* 0x100fe400000108aa */
[----:B------:R-:W-:Y:S01]  /*4c60*/  FFMA.FTZ R200, R169, c[0x0][0x23c], -R170 ;  /* 0x00008f00a9c87a23 */ /* 0x000fe200000108aa */
[----:B------:R-:W5:Y:S01]  /*4c70*/  MUFU.EX2 R176, R176 ;  /* 0x000000b000b07308 */ /* 0x000f620000000800 */
[----:B-1----:R-:W-:Y:S01]  /*4c80*/  F2FP.PACK_AB R129, R185, R182 ;  /* 0x000000b6b981723e */ /* 0x002fe200000000ff */
[----:B------:R-:W-:Y:S01]  /*4c90*/  FFMA.FTZ R191, R188, c[0x0][0x23c], -R191 ;  /* 0x00008f00bcbf7a23 */ /* 0x000fe200000108bf */
[----:B------:R-:W-:Y:S01]  /*4ca0*/  LDSM.16.MT88.4 R168, [R228+0x19800] ;  /* 0x01980000e4a8783b */ /* 0x000fe20000004200 */
[----:B------:R-:W-:-:S02]  /*4cb0*/  FADD.FTZ R181, R181, R180 ;  /* 0x000000b4b5b57221 */ /* 0x000fc40000010000 */
        /* <DEDUP_REMOVED lines=194> */
[----:B------:R-:W-:-:S03]  /*58e0*/  FADD.FTZ R252, R191, R190 ;  /* 0x000000bebffc7221 */ /* 0x000fc60000010000 */
[----:B------:R-:W-:Y:S02]  /*58f0*/  STL [R1], R249 ;  /* 0x000000f901007387 */ /* 0x000fe40000100800 */
[C---:B------:R-:W-:Y:S02]  /*5900*/  HMMA.16816.F32 R40, R4.reuse, R18, R40 ;  /* 0x000000120428723c */ /* 0x040fe40000001828 */
[----:B------:R-:W1:Y:S06]  /*5910*/  LDSM.16.MT88.4 R16, [R228+0x1d800] ;  /* 0x01d80000e410783b */ /* 0x000e6c0000004200 */
        /* <DEDUP_REMOVED lines=114> */
[----:B------:R-:W2:Y:S04]  /*6040*/  LDSM.16.M88.4 R32, [R233+0x10800] ;  /* 0x01080000e920783b */ /* 0x000ea80000000200 */
[----:B------:R-:W5:Y:S04]  /*6050*/  LDSM.16.M88.4 R24, [R233+0x11000] ;  /* 0x01100000e918783b */ /* 0x000f680000000200 */
[----:B-1----:R-:W1:Y:S04]  /*6060*/  LDSM.16.M88.4 R16, [R233+0x11800] ;  /* 0x01180000e910783b */ /* 0x002e680000000200 */
[----:B------:R-:W-:Y:S04]  /*6070*/  LDSM.16.M88.4 R20, [R232] ;  /* 0x00000000e814783b */ /* 0x000fe80000000200 */
[----:B------:R-:W1:Y:S04]  /*6080*/  LDSM.16.M88.4 R172, [R231] ;  /* 0x00000000e7ac783b */ /* 0x000e680000000200 */
        /* <DEDUP_REMOVED lines=8> */
[----:B------:R-:W0:Y:S05]  /*6110*/  LDGDEPBAR ;  /* 0x00000000000079af */ /* 0x000e2a0000000000 */
[C---:B--2---:R-:W-:Y:S08]  /*6120*/  HMMA.16816.F32 R168, R188.reuse, R32, RZ ;  /* 0x00000020bca8723c */ /* 0x044ff000000018ff */
[C---:B-----5:R-:W-:Y:S08]  /*6130*/  HMMA.16816.F32 R28, R188.reuse, R24, RZ ;  /* 0x00000018bc1c723c */ /* 0x060ff000000018ff */
[C---:B------:R-:W-:Y:S08]  /*6140*/  HMMA.16816.F32 R32, R188.reuse, R34, RZ ;  /* 0x00000022bc20723c */ /* 0x040ff000000018ff */
[C---:B------:R-:W-:Y:S08]  /*6150*/  HMMA.16816.F32 R24, R188.reuse, R26, RZ ;  /* 0x0000001abc18723c */ /* 0x040ff000000018ff */
[C---:B-1----:R-:W-:Y:S08]  /*6160*/  HMMA.16816.F32 R192, R188.reuse, R16, RZ ;  /* 0x00000010bcc0723c */ /* 0x042ff000000018ff */
[----:B------:R-:W-:Y:S01]  /*6170*/  HMMA.16816.F32 R188, R188, R18, RZ ;  /* 0x00000012bcbc723c */ /* 0x000fe200000018ff */
        /* <DEDUP_REMOVED lines=54> */
[C---:B---3--:R-:W-:Y:S08]  /*64e0*/  HMMA.16816.F32 R192, R20.reuse, R176, R192 ;  /* 0x000000b014c0723c */ /* 0x048ff000000018c0 */
[C---:B------:R-:W-:Y:S01]  /*64f0*/  HMMA.16816.F32 R188, R20.reuse, R178, R188 ;  /* 0x000000b214bc723c */ /* 0x040fe200000018bc */
[----:B------:R-:W1:Y:S07]  /*6500*/  LDSM.16.M88.4 R176, [R227+0x13800] ;  /* 0x01380000e3b0783b */ /* 0x000e6e0000000200 */
        /* <DEDUP_REMOVED lines=35> */
[C---:B-----5:R-:W-:Y:S08]  /*6740*/  HMMA.16816.F32 R4, R16.reuse, R184, R4 ;  /* 0x000000b81004723c */ /* 0x060ff00000001804 */
[C---:B------:R-:W-:Y:S01]  /*6750*/  HMMA.16816.F32 R12, R16.reuse, R186, R12 ;  /* 0x000000ba100c723c */ /* 0x040fe2000000180c */
[----:B------:R-:W5:Y:S07]  /*6760*/  LDSM.16.M88.4 R184, [R214] ;  /* 0x00000000d6b8783b */ /* 0x000f6e0000000200 */
        /* <DEDUP_REMOVED lines=28> */
[----:B------:R-:W-:Y:S07]  /*6930*/  LDSM.16.M88.4 R196, [R233+0x17800] ;  /* 0x01780000e9c4783b */ /* 0x000fee0000000200 */
[C---:B-----5:R-:W-:Y:S08]  /*6940*/  HMMA.16816.F32 R28, R176.reuse, R184, R28 ;  /* 0x000000b8b01c723c */ /* 0x060ff0000000181c */
[C---:B------:R-:W-:Y:S01]  /*6950*/  HMMA.16816.F32 R24, R176.reuse, R186, R24 ;  /* 0x000000bab018723c */ /* 0x040fe20000001818 */
[----:B------:R-:W3:Y:S07]  /*6960*/  LDSM.16.M88.4 R184, [R220+0x5000] ;  /* 0x00500000dcb8783b */ /* 0x000eee0000000200 */
        /* <DEDUP_REMOVED lines=15> */
[----:B------:R-:W3:Y:S04]  /*6a60*/  LDSM.16.M88.4 R176, [R211] ;  /* 0x00000000d3b0783b */ /* 0x000ee80000000200 */
        /* <DEDUP_REMOVED lines=9> */
[----:B------:R-:W1:Y:S07]  /*6b00*/  LDSM.16.M88.4 R16, [R227+0x16000] ;  /* 0x01600000e310783b */ /* 0x000e6e0000000200 */
[C---:B---3--:R-:W-:Y:S08]  /*6b10*/  HMMA.16816.F32 R4, R184.reuse, R176, R4 ;  /* 0x000000b0b804723c */ /* 0x048ff00000001804 */
[C---:B------:R-:W-:Y:S01]  /*6b20*/  HMMA.16816.F32 R12, R184.reuse, R178, R12 ;  /* 0x000000b2b80c723c */ /* 0x040fe2000000180c */
[----:B------:R-:W-:Y:S07]  /*6b30*/  LDSM.16.M88.4 R176, [R227+0x16800] ;  /* 0x01680000e3b0783b */ /* 0x000fee0000000200 */
[C---:B----4-:R-:W-:Y:S08]  /*6b40*/  HMMA.16816.F32 R168, R184.reuse, R20, R168 ;  /* 0x00000014b8a8723c */ /* 0x050ff000000018a8 */
[C---:B------:R-:W-:Y:S01]  /*6b50*/  HMMA.16816.F32 R32, R184.reuse, R22, R32 ;  /* 0x00000016b820723c */ /* 0x040fe20000001820 */
[----:B------:R-:W3:Y:S07]  /*6b60*/  LDSM.16.M88.4 R20, [R229+0xc000] ;  /* 0x00c00000e514783b */ /* 0x000eee0000000200 */
[C---:B--2---:R-:W-:Y:S08]  /*6b70*/  HMMA.16816.F32 R28, R184.reuse, R172, R28 ;  /* 0x000000acb81c723c */ /* 0x044ff0000000181c */
[----:B------:R-:W-:Y:S01]  /*6b80*/  HMMA.16816.F32 R24, R184, R174, R24 ;  /* 0x000000aeb818723c */ /* 0x000fe20000001818 */
[----:B------:R-:W2:Y:S07]  /*6b90*/  LDSM.16.M88.4 R172, [R227+0x17000] ;  /* 0x01700000e3ac783b */ /* 0x000eae0000000200 */
[C---:B-1----:R-:W-:Y:S08]  /*6ba0*/  HMMA.16816.F32 R4, R180.reuse, R16, R4 ;  /* 0x00000010b404723c */ /* 0x042ff00000001804 */
[----:B------:R-:W-:Y:S01]  /*6bb0*/  HMMA.16816.F32 R12, R180, R18, R12 ;  /* 0x00000012b40c723c */ /* 0x000fe2000000180c */
[----:B------:R-:W1:Y:S07]  /*6bc0*/  LDSM.16.M88.4 R16, [R220+0x6800] ;  /* 0x00680000dc10783b */ /* 0x000e6e0000000200 */
[----:B------:R-:W-:Y:S08]  /*6bd0*/  HMMA.16816.F32 R192, R200, R196, R192 ;  /* 0x000000c4c8c0723c */ /* 0x000ff000000018c0 */
[C---:B---3--:R-:W-:Y:S08]  /*6be0*/  HMMA.16816.F32 R4, R20.reuse, R204, R4 ;  /* 0x000000cc1404723c */ /* 0x048ff00000001804 */
[----:B------:R-:W-:Y:S08]  /*6bf0*/  HMMA.16816.F32 R12, R20, R206, R12 ;  /* 0x000000ce140c723c */ /* 0x000ff0000000180c */
[C---:B--2---:R-:W-:Y:S08]  /*6c00*/  HMMA.16816.F32 R28, R180.reuse, R172, R28 ;  /* 0x000000acb41c723c */ /* 0x044ff0000000181c */
[----:B------:R-:W-:Y:S01]  /*6c10*/  HMMA.16816.F32 R24, R180, R174, R24 ;  /* 0x000000aeb418723c */ /* 0x000fe20000001818 */
[----:B------:R-:W2:Y:S01]  /*6c20*/  LDSM.16.M88.4 R172, [R208] ;  /* 0x00000000d0ac783b */ /* 0x000ea20000000200 */
[----:B------:R-:W-:-:S02]  /*6c30*/  FMUL.FTZ R0, R4, c[0x0][0x2ec] ;  /* 0x0000bb0004007a20 */ /* 0x000fc40000410000 */
[----:B------:R-:W-:-:S04]  /*6c40*/  FMUL.FTZ R166, R5, c[0x0][0x2ec] ;  /* 0x0000bb0005a67a20 */ /* 0x000fc80000410000 */
[C---:B------:R-:W-:Y:S01]  /*6c50*/  HMMA.16816.F32 R168, R180.reuse, R176, R168 ;  /* 0x000000b0b4a8723c */ /* 0x040fe200000018a8 */
[----:B------:R-:W-:Y:S01]  /*6c60*/  FMUL.FTZ R12, R12, c[0x0][0x2ec] ;  /* 0x0000bb000c0c7a20 */ /* 0x000fe20000410000 */
[----:B------:R-:W3:Y:S01]  /*6c70*/  MUFU.TANH R166, R166 ;  /* 0x000000a600a67308 */ /* 0x000ee20000002400 */
[----:B------:R-:W-:Y:S02]  /*6c80*/  FMUL.FTZ R13, R13, c[0x0][0x2ec] ;  /* 0x0000bb000d0d7a20 */ /* 0x000fe40000410000 */
[----:B------:R-:W-:Y:S02]  /*6c90*/  FMUL.FTZ R14, R14, c[0x0][0x2ec] ;  /* 0x0000bb000e0e7a20 */ /* 0x000fe40000410000 */
[----:B------:R-:W-:Y:S01]  /*6ca0*/  FMUL.FTZ R176, R6, c[0x0][0x2ec] ;  /* 0x0000bb0006b07a20 */ /* 0x000fe20000410000 */
[----:B------:R-:W-:Y:S02]  /*6cb0*/  HMMA.16816.F32 R32, R180, R178, R32 ;  /* 0x000000b2b420723c */ /* 0x000fe40000001820 */
[----:B------:R-:W-:Y:S05]  /*6cc0*/  MUFU.TANH R197, R12 ;  /* 0x0000000c00c57308 */ /* 0x000fea0000002400 */
[----:B------:R-:W-:Y:S01]  /*6cd0*/  FMUL.FTZ R179, R7, c[0x0][0x2ec] ;  /* 0x0000bb0007b37a20 */ /* 0x000fe20000410000 */
[----:B------:R-:W-:Y:S01]  /*6ce0*/  HMMA.16816.F32 R188, R200, R198, R188 ;  /* 0x000000c6c8bc723c */ /* 0x000fe200000018bc */
[----:B------:R-:W4:Y:S01]  /*6cf0*/  LDSM.16.M88.4 R4, [R220+0x7000] ;  /* 0x00700000dc04783b */ /* 0x000f220000000200 */
[----:B------:R-:W-:Y:S01]  /*6d00*/  MUFU.TANH R167, R13 ;  /* 0x0000000d00a77308 */ /* 0x000fe20000002400 */
[----:B------:R-:W-:-:S05]  /*6d10*/  FMUL.FTZ R178, R15, c[0x0][0x2ec] ;  /* 0x0000bb000fb27a20 */ /* 0x000fca0000410000 */
[C---:B-1----:R-:W-:Y:S02]  /*6d20*/  HMMA.16816.F32 R168, R20.reuse, R16, R168 ;  /* 0x0000001014a8723c */ /* 0x042fe400000018a8 */
[----:B------:R1:W-:Y:S06]  /*6d30*/  MUFU.TANH R177, R14 ;  /* 0x0000000e00b17308 */ /* 0x0003ec0000002400 */
[----:B------:R-:W-:Y:S01]  /*6d40*/  HMMA.16816.F32 R32, R20, R18, R32 ;  /* 0x000000121420723c */ /* 0x000fe20000001820 */
[----:B------:R-:W-:Y:S01]  /*6d50*/  LDSM.16.M88.4 R16, [R220+0x7800] ;  /* 0x00780000dc10783b */ /* 0x000fe20000000200 */
[----:B------:R-:W5:Y:S06]  /*6d60*/  MUFU.TANH R179, R179 ;  /* 0x000000b300b37308 */ /* 0x000f6c0000002400 */
[----:B--2---:R-:W-:Y:S01]  /*6d70*/  HMMA.16816.F32 R192, R184, R172, R192 ;  /* 0x000000acb8c0723c */ /* 0x004fe200000018c0 */
[----:B-1----:R-:W1:Y:S01]  /*6d80*/  LDSM.16.M88.4 R12, [R227+0x17800] ;  /* 0x01780000e30c783b */ /* 0x002e620000000200 */
[----:B------:R-:W2:Y:S01]  /*6d90*/  MUFU.TANH R178, R178 ;  /* 0x000000b200b27308 */ /* 0x000ea20000002400 */
[----:B------:R-:W-:-:S05]  /*6da0*/  DEPBAR.LE SB0, 0x0 ;  /* 0x000080000000791a */ /* 0x000fca0000000000 */
[----:B------:R-:W-:Y:S01]  /*6db0*/  HMMA.16816.F32 R188, R184, R174, R188 ;  /* 0x000000aeb8bc723c */ /* 0x000fe200000018bc */
[----:B------:R-:W-:Y:S02]  /*6dc0*/  FMUL.FTZ R196, R168, c[0x0][0x2ec] ;  /* 0x0000bb00a8c47a20 */ /* 0x000fe40000410000 */
[----:B------:R-:W-:Y:S01]  /*6dd0*/  FMUL.FTZ R168, R169, c[0x0][0x2ec] ;  /* 0x0000bb00a9a87a20 */ /* 0x000fe20000410000 */
[----:B------:R-:W-:Y:S01]  /*6de0*/  MUFU.TANH R176, R176 ;  /* 0x000000b000b07308 */ /* 0x000fe20000002400 */
[----:B------:R-:W-:Y:S02]  /*6df0*/  FMUL.FTZ R169, R170, c[0x0][0x2ec] ;  /* 0x0000bb00aaa97a20 */ /* 0x000fe40000410000 */
[----:B------:R-:W-:Y:S01]  /*6e00*/  FMUL.FTZ R170, R171, c[0x0][0x2ec] ;  /* 0x0000bb00abaa7a20 */ /* 0x000fe20000410000 */
[----:B----4-:R-:W-:Y:S01]  /*6e10*/  HMMA.16816.F32 R28, R20, R4, R28 ;  /* 0x00000004141c723c */ /* 0x010fe2000000181c */
[----:B------:R-:W-:-:S03]  /*6e20*/  FMUL.FTZ R32, R32, c[0x0][0x2ec] ;  /* 0x0000bb0020207a20 */ /* 0x000fc60000410000 */
[----:B------:R-:W-:Y:S03]  /*6e30*/  MUFU.TANH R196, R196 ;  /* 0x000000c400c47308 */ /* 0x000fe60000002400 */
[----:B------:R-:W-:Y:S01]  /*6e40*/  FMUL.FTZ R5, R34, c[0x0][0x2ec] ;  /* 0x0000bb0022057a20 */ /* 0x000fe20000410000 */
[----:B------:R-:W-:Y:S01]  /*6e50*/  HMMA.16816.F32 R24, R20, R6, R24 ;  /* 0x000000061418723c */ /* 0x000fe20000001818 */
[----:B------:R-:W-:-:S03]  /*6e60*/  FMUL.FTZ R4, R33, c[0x0][0x2ec] ;  /* 0x0000bb0021047a20 */ /* 0x000fc60000410000 */
[----:B------:R-:W4:Y:S01]  /*6e70*/  MUFU.TANH R168, R168 ;  /* 0x000000a800a87308 */ /* 0x000f220000002400 */
[----:B------:R-:W-:-:S07]  /*6e80*/  FMUL.FTZ R33, R35, c[0x0][0x2ec] ;  /* 0x0000bb0023217a20 */ /* 0x000fce0000410000 */
[----:B------:R-:W-:Y:S04]  /*6e90*/  MUFU.TANH R169, R169 ;  /* 0x000000a900a97308 */ /* 0x000fe80000002400 */
[----:B------:R-:W-:Y:S01]  /*6ea0*/  FMUL.FTZ R6, R29, c[0x0][0x2ec] ;  /* 0x0000bb001d067a20 */ /* 0x000fe20000410000 */
[----:B-1----:R-:W-:Y:S01]  /*6eb0*/  HMMA.16816.F32 R192, R180, R12, R192 ;  /* 0x0000000cb4c0723c */ /* 0x002fe200000018c0 */
[----:B------:R-:W-:Y:S02]  /*6ec0*/  FMUL.FTZ R28, R28, c[0x0][0x2ec] ;  /* 0x0000bb001c1c7a20 */ /* 0x000fe40000410000 */
[----:B------:R-:W1:Y:S01]  /*6ed0*/  MUFU.TANH R170, R170 ;  /* 0x000000aa00aa7308 */ /* 0x000e620000002400 */
[----:B------:R-:W-:Y:S02]  /*6ee0*/  FMUL.FTZ R31, R31, c[0x0][0x2ec] ;  /* 0x0000bb001f1f7a20 */ /* 0x000fe40000410000 */
[----:B------:R-:W-:-:S02]  /*6ef0*/  FMUL.FTZ R30, R30, c[0x0][0x2ec] ;  /* 0x0000bb001e1e7a20 */ /* 0x000fc40000410000 */
[----:B------:R-:W-:Y:S01]  /*6f00*/  IMAD.U32 R12, RZ, RZ, UR26 ;  /* 0x0000001aff0c7e24 */ /* 0x000fe2000f8e00ff */
[----:B------:R-:W-:Y:S01]  /*6f10*/  HMMA.16816.F32 R188, R180, R14, R188 ;  /* 0x0000000eb4bc723c */ /* 0x000fe200000018bc */
[----:B------:R-:W-:Y:S01]  /*6f20*/  FMUL.FTZ R24, R24, c[0x0][0x2ec] ;  /* 0x0000bb0018187a20 */ /* 0x000fe20000410000 */
[----:B------:R-:W1:Y:S01]  /*6f30*/  MUFU.TANH R32, R32 ;  /* 0x0000002000207308 */ /* 0x000e620000002400 */
[----:B------:R-:W-:Y:S02]  /*6f40*/  IMAD R7, R12, 0x40, R165 ;  /* 0x000000400c077824 */ /* 0x000fe400078e02a5 */
[----:B------:R-:W-:Y:S02]  /*6f50*/  FMUL.FTZ R165, R25, c[0x0][0x2ec] ;  /* 0x0000bb0019a57a20 */ /* 0x000fe40000410000 */
[----:B------:R-:W-:Y:S01]  /*6f60*/  FMUL.FTZ R26, R26, c[0x0][0x2ec] ;  /* 0x0000bb001a1a7a20 */ /* 0x000fe20000410000 */
[C---:B------:R-:W-:Y:S02]  /*6f70*/  IADD3 R13, R7.reuse, 0x1, RZ ;  /* 0x00000001070d7810 */ /* 0x040fe40007ffe0ff */
[----:B------:R-:W-:Y:S01]  /*6f80*/  IADD3 R29, R7, 0x8, RZ ;  /* 0x00000008071d7810 */ /* 0x000fe20007ffe0ff */
[----:B------:R-:W-:Y:S01]  /*6f90*/  MUFU.TANH R5, R5 ;  /* 0x0000000500057308 */ /* 0x000fe20000002400 */
[----:B------:R-:W-:-:S02]  /*6fa0*/  ISETP.GE.AND P2, PT, R13, R248, PT ;  /* 0x000000f80d00720c */ /* 0x000fc40003f46270 */
[----:B------:R-:W-:Y:S02]  /*6fb0*/  ISETP.GE.AND P1, PT, R13, R2, PT ;  /* 0x000000020d00720c */ /* 0x000fe40003f26270 */
[----:B---3--:R-:W-:Y:S01]  /*6fc0*/  FSEL R13, R166, -INF , !P2 ;  /* 0xff800000a60d7808 */ /* 0x008fe20005000000 */
[C---:B------:R-:W-:Y:S01]  /*6fd0*/  HMMA.16816.F32 R192, R20.reuse, R16, R192 ;  /* 0x0000001014c0723c */ /* 0x040fe200000018c0 */
[C---:B------:R-:W-:Y:S01]  /*6fe0*/  ISETP.GE.AND P0, PT, R29.reuse, R248, PT ;  /* 0x000000f81d00720c */ /* 0x040fe20003f06270 */
[----:B------:R-:W3:Y:S01]  /*6ff0*/  MUFU.TANH R4, R4 ;  /* 0x0000000400047308 */ /* 0x000ee20000002400 */
[----:B------:R-:W-:Y:S02]  /*7000*/  ISETP.GE.AND P2, PT, R29, R2, PT ;  /* 0x000000021d00720c */ /* 0x000fe40003f46270 */
[----:B------:R-:W-:Y:S02]  /*7010*/  IADD3 R29, R7, 0x9, RZ ;  /* 0x00000009071d7810 */ /* 0x000fe40007ffe0ff */
[----:B-----5:R-:W-:Y:S01]  /*7020*/  FSEL R12, R179, -INF , !P1 ;  /* 0xff800000b30c7808 */ /* 0x020fe20004800000 */
[----:B------:R-:W-:Y:S01]  /*7030*/  HMMA.16816.F32 R188, R20, R18, R188 ;  /* 0x0000001214bc723c */ /* 0x000fe200000018bc */
[----:B------:R-:W-:Y:S01]  /*7040*/  ISETP.GE.AND P1, PT, R29, R248, PT ;  /* 0x000000f81d00720c */ /* 0x000fe20003f26270 */
[----:B------:R-:W5:Y:S01]  /*7050*/  MUFU.TANH R33, R33 ;  /* 0x0000002100217308 */ /* 0x000f620000002400 */
[----:B------:R-:W-:-:S02]  /*7060*/  IADD3 R25, R7, 0x10, RZ ;  /* 0x0000001007197810 */ /* 0x000fc40007ffe0ff */
[----:B------:R-:W-:Y:S02]  /*7070*/  FSEL R17, R197, -INF , !P0 ;  /* 0xff800000c5117808 */ /* 0x000fe40004000000 */
[----:B------:R-:W-:Y:S02]  /*7080*/  FSEL R16, R177, -INF , !P2 ;  /* 0xff800000b1107808 */ /* 0x000fe40005000000 */
[----:B------:R-:W-:Y:S01]  /*7090*/  FSEL R15, R167, -INF , !P1 ;  /* 0xff800000a70f7808 */ /* 0x000fe20004800000 */
[----:B------:R-:W-:Y:S01]  /*70a0*/  MUFU.TANH R199, R28 ;  /* 0x0000001c00c77308 */ /* 0x000fe20000002400 */
[----:B------:R-:W-:Y:S01]  /*70b0*/  ISETP.GE.AND P0, PT, R29, R2, PT ;  /* 0x000000021d00720c */ /* 0x000fe20003f06270 */
[----:B------:R-:W-:Y:S01]  /*70c0*/  FMUL.FTZ R167, R27, c[0x0][0x2ec] ;  /* 0x0000bb001ba77a20 */ /* 0x000fe20000410000 */
[C---:B------:R-:W-:Y:S02]  /*70d0*/  ISETP.GE.AND P2, PT, R25.reuse, R248, PT ;  /* 0x000000f81900720c */ /* 0x040fe40003f46270 */
[----:B------:R-:W-:Y:S01]  /*70e0*/  ISETP.GE.AND P1, PT, R25, R2, PT ;  /* 0x000000021900720c */ /* 0x000fe20003f26270 */
[----:B------:R-:W-:Y:S01]  /*70f0*/  FMUL.FTZ R182, R194, c[0x0][0x2ec] ;  /* 0x0000bb00c2b67a20 */ /* 0x000fe20000410000 */
[----:B------:R-:W-:Y:S01]  /*7100*/  IADD3 R25, R7, 0x11, RZ ;  /* 0x0000001107197810 */ /* 0x000fe20007ffe0ff */
[----:B------:R1:W-:Y:S01]  /*7110*/  MUFU.TANH R34, R31 ;  /* 0x0000001f00227308 */ /* 0x0003e20000002400 */
[----:B--2---:R-:W-:Y:S01]  /*7120*/  FSEL R14, R178, -INF , !P0 ;  /* 0xff800000b20e7808 */ /* 0x004fe20004000000 */
[----:B------:R-:W-:Y:S01]  /*7130*/  FMUL.FTZ R193, R193, c[0x0][0x2ec] ;  /* 0x0000bb00c1c17a20 */ /* 0x000fe20000410000 */
[----:B------:R-:W-:Y:S01]  /*7140*/  ISETP.GE.AND P0, PT, R25, R248, PT ;  /* 0x000000f81900720c */ /* 0x000fe20003f06270 */
[----:B------:R-:W-:Y:S01]  /*7150*/  FMUL.FTZ R183, R192, c[0x0][0x2ec] ;  /* 0x0000bb00c0b77a20 */ /* 0x000fe20000410000 */
[----:B------:R-:W-:Y:S01]  /*7160*/  IADD3 R27, R7, 0x19, RZ ;  /* 0x00000019071b7810 */ /* 0x000fe20007ffe0ff */
[----:B------:R-:W-:Y:S01]  /*7170*/  FMUL.FTZ R180, R195, c[0x0][0x2ec] ;  /* 0x0000bb00c3b47a20 */ /* 0x000fe20000410000 */
[----:B----4-:R-:W-:Y:S01]  /*7180*/  FSEL R29, R168, -INF , !P0 ;  /* 0xff800000a81d7808 */ /* 0x010fe20004000000 */
[----:B------:R2:W4:Y:S01]  /*7190*/  MUFU.TANH R198, R30 ;  /* 0x0000001e00c67308 */ /* 0x0005220000002400 */
[C---:B------:R-:W-:Y:S01]  /*71a0*/  IADD3 R21, R7.reuse, 0x20, RZ ;  /* 0x0000002007157810 */ /* 0x040fe20007ffe0ff */
[----:B------:R-:W-:Y:S01]  /*71b0*/  FMUL.FTZ R178, R190, c[0x0][0x2ec] ;  /* 0x0000bb00beb27a20 */ /* 0x000fe20000410000 */
[----:B------:R-:W-:Y:S01]  /*71c0*/  IADD3 R19, R7, 0x21, RZ ;  /* 0x0000002107137810 */ /* 0x000fe20007ffe0ff */
[----:B------:R-:W-:Y:S01]  /*71d0*/  FMUL.FTZ R181, R189, c[0x0][0x2ec] ;  /* 0x0000bb00bdb57a20 */ /* 0x000fe20000410000 */
[----:B-1----:R-:W-:-:S03]  /*71e0*/  FSEL R31, R196, -INF , !P2 ;  /* 0xff800000c41f7808 */ /* 0x002fc60005000000 */
[----:B------:R-:W1:Y:S01]  /*71f0*/  MUFU.TANH R6, R6 ;  /* 0x0000000600067308 */ /* 0x000e620000002400 */
[----:B------:R-:W-:Y:S02]  /*7200*/  ISETP.GE.AND P2, PT, R25, R2, PT ;  /* 0x000000021900720c */ /* 0x000fe40003f46270 */
[----:B------:R-:W-:Y:S02]  /*7210*/  IADD3 R25, R7, 0x18, RZ ;  /* 0x0000001807197810 */ /* 0x000fe40007ffe0ff */
[----:B------:R-:W-:Y:S02]  /*7220*/  FSEL R28, R170, -INF , !P2 ;  /* 0xff800000aa1c7808 */ /* 0x000fe40005000000 */
[----:B--2---:R-:W-:Y:S01]  /*7230*/  FSEL R30, R169, -INF , !P1 ;  /* 0xff800000a91e7808 */ /* 0x004fe20004800000 */
[----:B------:R5:W2:Y:S01]  /*7240*/  MUFU.TANH R35, R24 ;  /* 0x0000001800237308 */ /* 0x000aa20000002400 */
[C---:B------:R-:W-:Y:S02]  /*7250*/  ISETP.GE.AND P1, PT, R25.reuse, R248, PT ;  /* 0x000000f81900720c */ /* 0x040fe40003f26270 */
[----:B------:R-:W-:-:S02]  /*7260*/  ISETP.GE.AND P0, PT, R25, R2, PT ;  /* 0x000000021900720c */ /* 0x000fc40003f06270 */
[C---:B------:R-:W-:Y:S02]  /*7270*/  ISETP.GE.AND P2, PT, R27.reuse, R248, PT ;  /* 0x000000f81b00720c */ /* 0x040fe40003f46270 */
[----:B------:R-:W-:Y:S01]  /*7280*/  FSEL R25, R32, -INF , !P1 ;  /* 0xff80000020197808 */ /* 0x000fe20004800000 */
[----:B------:R2:W2:Y:S01]  /*7290*/  MUFU.TANH R166, R26 ;  /* 0x0000001a00a67308 */ /* 0x0004a20000002400 */
[-C--:B------:R-:W-:Y:S02]  /*72a0*/  ISETP.GE.AND P1, PT, R27, R2.reuse, PT ;  /* 0x000000021b00720c */ /* 0x080fe40003f26270 */
[----:B---3--:R-:W-:Y:S01]  /*72b0*/  FSEL R27, R4, -INF , !P2 ;  /* 0xff800000041b7808 */ /* 0x008fe20005000000 */
[----:B------:R-:W-:Y:S01]  /*72c0*/  FMUL.FTZ R4, R188, c[0x0][0x2ec] ;  /* 0x0000bb00bc047a20 */ /* 0x000fe20000410000 */
[----:B------:R-:W-:-:S03]  /*72d0*/  ISETP.GE.AND P2, PT, R21, R2, PT ;  /* 0x000000021500720c */ /* 0x000fc60003f46270 */
[----:B------:R-:W3:Y:S01]  /*72e0*/  MUFU.TANH R165, R165 ;  /* 0x000000a500a57308 */ /* 0x000ee20000002400 */
[----:B-----5:R-:W-:Y:S02]  /*72f0*/  FSEL R24, R33, -INF , !P1 ;  /* 0xff80000021187808 */ /* 0x020fe40004800000 */
[-C--:B------:R-:W-:Y:S02]  /*7300*/  ISETP.GE.AND P1, PT, R19, R248.reuse, PT ;  /* 0x000000f81300720c */ /* 0x080fe40003f26270 */
[----:B----4-:R-:W-:Y:S02]  /*7310*/  FSEL R198, R198, -INF , !P2 ;  /* 0xff800000c6c67808 */ /* 0x010fe40005000000 */
[----:B-1----:R-:W-:Y:S01]  /*7320*/  FSEL R197, R6, -INF , !P1 ;  /* 0xff80000006c57808 */ /* 0x002fe20004800000 */
[----:B------:R-:W1:Y:S01]  /*7330*/  MUFU.TANH R167, R167 ;  /* 0x000000a700a77308 */ /* 0x000e620000002400 */
[----:B--2---:R-:W-:Y:S02]  /*7340*/  FSEL R26, R5, -INF , !P0 ;  /* 0xff800000051a7808 */ /* 0x004fe40004000000 */
[----:B------:R-:W-:-:S02]  /*7350*/  ISETP.GE.AND P0, PT, R21, R248, PT ;  /* 0x000000f81500720c */ /* 0x000fc40003f06270 */
[----:B------:R-:W-:Y:S02]  /*7360*/  IADD3 R21, R7, 0x29, RZ ;  /* 0x0000002907157810 */ /* 0x000fe40007ffe0ff */
[----:B------:R-:W-:Y:S01]  /*7370*/  FSEL R199, R199, -INF , !P0 ;  /* 0xff800000c7c77808 */ /* 0x000fe20004000000 */
[----:B------:R-:W2:Y:S01]  /*7380*/  MUFU.TANH R182, R182 ;  /* 0x000000b600b67308 */ /* 0x000ea20000002400 */
[----:B------:R-:W-:Y:S02]  /*7390*/  ISETP.GE.AND P0, PT, R19, R2, PT ;  /* 0x000000021300720c */ /* 0x000fe40003f06270 */
[----:B------:R-:W-:Y:S02]  /*73a0*/  IADD3 R19, R7, 0x28, RZ ;  /* 0x0000002807137810 */ /* 0x000fe40007ffe0ff */
[----:B------:R-:W-:Y:S02]  /*73b0*/  FSEL R196, R34, -INF , !P0 ;  /* 0xff80000022c47808 */ /* 0x000fe40004000000 */
[C---:B------:R-:W-:Y:S01]  /*73c0*/  ISETP.GE.AND P2, PT, R19.reuse, R248, PT ;  /* 0x000000f81300720c */ /* 0x040fe20003f46270 */
[----:B------:R3:W4:Y:S01]  /*73d0*/  MUFU.TANH R5, R193 ;  /* 0x000000c100057308 */ /* 0x0007220000002400 */
[----:B------:R-:W-:-:S02]  /*73e0*/  ISETP.GE.AND P1, PT, R19, R2, PT ;  /* 0x000000021300720c */ /* 0x000fc40003f26270 */
[----:B------:R-:W-:Y:S02]  /*73f0*/  ISETP.GE.AND P0, PT, R21, R248, PT ;  /* 0x000000f81500720c */ /* 0x000fe40003f06270 */
[----:B------:R-:W-:Y:S02]  /*7400*/  IADD3 R19, R7, 0x30, RZ ;  /* 0x0000003007137810 */ /* 0x000fe40007ffe0ff */
[----:B------:R-:W-:Y:S01]  /*7410*/  FSEL R195, R35, -INF , !P2 ;  /* 0xff80000023c37808 */ /* 0x000fe20005000000 */
[----:B------:R-:W5:Y:S01]  /*7420*/  MUFU.TANH R4, R4 ;  /* 0x0000000400047308 */ /* 0x000f620000002400 */
[----:B------:R-:W-:Y:S02]  /*7430*/  ISETP.GE.AND P2, PT, R21, R2, PT ;  /* 0x000000021500720c */ /* 0x000fe40003f46270 */
[----:B------:R-:W-:Y:S02]  /*7440*/  FSEL R166, R166, -INF , !P1 ;  /* 0xff800000a6a67808 */ /* 0x000fe40004800000 */
[----:B------:R-:W-:-:S02]  /*7450*/  IADD3 R21, R7, 0x31, RZ ;  /* 0x0000003107157810 */ /* 0x000fc40007ffe0ff */
[----:B------:R-:W-:Y:S01]  /*7460*/  ISETP.GE.AND P1, PT, R19, R248, PT ;  /* 0x000000f81300720c */ /* 0x000fe20003f26270 */
[----:B------:R-:W5:Y:S01]  /*7470*/  MUFU.TANH R183, R183 ;  /* 0x000000b700b77308 */ /* 0x000f620000002400 */
[----:B---3--:R-:W-:Y:S01]  /*7480*/  FSEL R193, R165, -INF , !P0 ;  /* 0xff800000a5c17808 */ /* 0x008fe20004000000 */
[----:B------:R-:W-:Y:S01]  /*7490*/  BAR.SYNC.DEFER_BLOCKING 0x0 ;  /* 0x0000000000007b1d */ /* 0x000fe20000010000 */
[----:B------:R-:W-:Y:S02]  /*74a0*/  ISETP.GE.AND P0, PT, R19, R2, PT ;  /* 0x000000021300720c */ /* 0x000fe40003f06270 */
[----:B------:R-:W-:Y:S02]  /*74b0*/  IADD3 R19, R7, 0x38, RZ ;  /* 0x0000003807137810 */ /* 0x000fe40007ffe0ff */
[----:B-1----:R-:W-:Y:S01]  /*74c0*/  FSEL R194, R167, -INF , !P2 ;  /* 0xff800000a7c27808 */ /* 0x002fe20005000000 */
[----:B------:R-:W1:Y:S01]  /*74d0*/  MUFU.TANH R180, R180 ;  /* 0x000000b400b47308 */ /* 0x000e620000002400 */
[----:B------:R-:W-:-:S02]  /*74e0*/  ISETP.GE.AND P2, PT, R21, R248, PT ;  /* 0x000000f81500720c */ /* 0x000fc40003f46270 */
[----:B--2---:R-:W-:Y:S02]  /*74f0*/  FSEL R182, R182, -INF , !P0 ;  /* 0xff800000b6b67808 */ /* 0x004fe40004000000 */
[----:B------:R-:W-:Y:S02]  /*7500*/  ISETP.GE.AND P0, PT, R19, R248, PT ;  /* 0x000000f81300720c */ /* 0x000fe40003f06270 */
[----:B----4-:R-:W-:Y:S01]  /*7510*/  FSEL R167, R5, -INF , !P2 ;  /* 0xff80000005a77808 */ /* 0x010fe20005000000 */
[----:B------:R-:W-:Y:S01]  /*7520*/  FMUL.FTZ R5, R191, c[0x0][0x2ec] ;  /* 0x0000bb00bf057a20 */ /* 0x000fe20000410000 */
[----:B------:R-:W2:Y:S01]  /*7530*/  MUFU.TANH R0, R0 ;  /* 0x0000000000007308 */ /* 0x000ea20000002400 */
[----:B-----5:R-:W-:Y:S02]  /*7540*/  FSEL R165, R4, -INF , !P0 ;  /* 0xff80000004a57808 */ /* 0x020fe40004000000 */
[----:B------:R-:W-:Y:S02]  /*7550*/  ISETP.GE.AND P0, PT, R7, R2, PT ;  /* 0x000000020700720c */ /* 0x000fe40003f06270 */
[----:B------:R-:W-:-:S02]  /*7560*/  FSEL R183, R183, -INF , !P1 ;  /* 0xff800000b7b77808 */ /* 0x000fc40004800000 */
[----:B------:R-:W-:Y:S01]  /*7570*/  FSEL R4, R176, -INF , !P0 ;  /* 0xff800000b0047808 */ /* 0x000fe20004000000 */
[----:B------:R-:W3:Y:S01]  /*7580*/  MUFU.TANH R178, R178 ;  /* 0x000000b200b27308 */ /* 0x000ee20000002400 */
[----:B------:R-:W-:Y:S02]  /*7590*/  PLOP3.LUT P0, PT, PT, PT, UP0, 0x80, 0x0 ;  /* 0x000000000000781c */ /* 0x000fe40003f0f008 */
[-C--:B------:R-:W-:Y:S02]  /*75a0*/  ISETP.GE.AND P1, PT, R21, R2.reuse, PT ;  /* 0x000000021500720c */ /* 0x080fe40003f26270 */
[----:B------:R-:W-:Y:S02]  /*75b0*/  ISETP.GE.AND P2, PT, R19, R2, PT ;  /* 0x000000021300720c */ /* 0x000fe40003f46270 */
[----:B-1----:R-:W-:Y:S01]  /*75c0*/  FSEL R180, R180, -INF , !P1 ;  /* 0xff800000b4b47808 */ /* 0x002fe20004800000 */
[----:B------:R-:W1:Y:S01]  /*75d0*/  MUFU.TANH R181, R181 ;  /* 0x000000b500b57308 */ /* 0x000e620000002400 */
[----:B------:R-:W-:-:S02]  /*75e0*/  ISETP.GE.AND P1, PT, R7, R248, PT ;  /* 0x000000f80700720c */ /* 0x000fc40003f26270 */
[----:B------:R-:W-:Y:S02]  /*75f0*/  IADD3 R19, R7, 0x39, RZ ;  /* 0x0000003907137810 */ /* 0x000fe40007ffe0ff */
[----:B--2---:R-:W-:Y:S02]  /*7600*/  FSEL R7, R0, -INF , !P1 ;  /* 0xff80000000077808 */ /* 0x004fe40004800000 */
[C---:B------:R-:W-:Y:S01]  /*7610*/  ISETP.GE.AND P1, PT, R19.reuse, R2, PT ;  /* 0x000000021300720c */ /* 0x040fe20003f26270 */
[----:B------:R-:W2:Y:S01]  /*7620*/  MUFU.TANH R5, R5 ;  /* 0x0000000500057308 */ /* 0x000ea20000002400 */
[----:B---3--:R-:W-:Y:S02]  /*7630*/  FSEL R178, R178, -INF , !P2 ;  /* 0xff800000b2b27808 */ /* 0x008fe40005000000 */
[----:B------:R-:W-:-:S04]  /*7640*/  ISETP.GE.AND P2, PT, R19, R248, PT ;  /* 0x000000f81300720c */ /* 0x000fc80003f46270 */
[----:B-1----:R-:W-:Y:S02]  /*7650*/  FSEL R181, R181, -INF , !P2 ;  /* 0xff800000b5b57808 */ /* 0x002fe40005000000 */
[----:B--2---:R-:W-:Y:S01]  /*7660*/  FSEL R176, R5, -INF , !P1 ;  /* 0xff80000005b07808 */ /* 0x004fe20004800000 */
        /* <DEDUP_REMOVED lines=73> */
.L_x_939:
[----:B------:R-:W-:Y:S05]  /*7b00*/  BSYNC B0 ;  /* 0x0000000000007941 */ /* 0x000fea0003800000 */
.L_x_938:
[----:B------:R-:W0:Y:S02]  /*7b10*/  LDGDEPBAR ;  /* 0x00000000000079af */ /* 0x000e240000000000 */
.L_x_937:
[----:B------:R-:W-:Y:S01]  /*7b20*/  FMNMX.FTZ R5, R3, R4, !PT ;  /* 0x0000000403057209 */ /* 0x000fe20007810000 */
[----:B-1----:R-:W-:Y:S01]  /*7b30*/  LDSM.16.MT88.4 R20, [R228+0x18000] ;  /* 0x01800000e414783b */ /* 0x002fe20000004200 */
        /* <DEDUP_REMOVED lines=43> */
[C---:B------:R-:W-:Y:S01]  /*7df0*/  FMUL.FTZ R184, R200.reuse, c[0x0][0x23c] ;  /* 0x00008f00c8b87a20 */ /* 0x040fe20000410000 */
[----:B------:R-:W-:Y:S02]  /*7e00*/  FSEL R179, R179, RZ, P1 ;  /* 0x000000ffb3b37208 */ /* 0x000fe40000800000 */
[----:B------:R-:W-:Y:S02]  /*7e10*/  FSEL R5, R200, RZ, P2 ;  /* 0x000000ffc8057208 */ /* 0x000fe40001000000 */
[----:B------:R-:W-:Y:S01]  /*7e20*/  FSEL R184, R184, RZ, P2 ;  /* 0x000000ffb8b87208 */ /* 0x000fe20001000000 */
[--C-:B------:R-:W-:Y:S01]  /*7e30*/  FFMA.FTZ R170, R4, c[0x0][0x23c], -R179.reuse ;  /* 0x00008f0004aa7a23 */ /* 0x100fe200000108b3 */
[----:B------:R-:W-:Y:S01]  /*7e40*/  FSEL R6, R0, RZ, P1 ;  /* 0x000000ff00067208 */ /* 0x000fe20000800000 */
[----:B------:R-:W-:-:S02]  /*7e50*/  FFMA.FTZ R168, R16, c[0x0][0x23c], -R179 ;  /* 0x00008f0010a87a23 */ /* 0x000fc400000108b3 */
[----:B------:R-:W-:Y:S02]  /*7e60*/  FFMA.FTZ R172, R17, c[0x0][0x23c], -R184 ;  /* 0x00008f0011ac7a23 */ /* 0x000fe400000108b8 */
[----:B------:R-:W-:Y:S01]  /*7e70*/  FADD.FTZ R4, R164, -R5 ;  /* 0x80000005a4047221 */ /* 0x000fe20000010000 */
[----:B------:R-:W1:Y:S01]  /*7e80*/  LDSM.16.MT88.4 R16, [R226+0x18000] ;  /* 0x01800000e210783b */ /* 0x000e620000004200 */
[----:B------:R-:W-:Y:S01]  /*7e90*/  FADD.FTZ R6, R3, -R6 ;  /* 0x8000000603067221 */ /* 0x000fe20000010000 */
[----:B------:R-:W-:Y:S01]  /*7ea0*/  MUFU.EX2 R170, R170 ;  /* 0x000000aa00aa7308 */ /* 0x000fe20000000800 */
[--C-:B------:R-:W-:Y:S02]  /*7eb0*/  FFMA.FTZ R174, R7, c[0x0][0x23c], -R184.reuse ;  /* 0x00008f0007ae7a23 */ /* 0x100fe400000108b8 */
[--C-:B------:R-:W-:Y:S02]  /*7ec0*/  FFMA.FTZ R173, R13, c[0x0][0x23c], -R184.reuse ;  /* 0x00008f000dad7a23 */ /* 0x100fe400000108b8 */
[----:B------:R-:W-:-:S02]  /*7ed0*/  FFMA.FTZ R171, R15, c[0x0][0x23c], -R184 ;  /* 0x00008f000fab7a23 */ /* 0x000fc400000108b8 */
[--C-:B------:R-:W-:Y:S01]  /*7ee0*/  FFMA.FTZ R169, R12, c[0x0][0x23c], -R179.reuse ;  /* 0x00008f000ca97a23 */ /* 0x100fe200000108b3 */
[----:B------:R-:W-:Y:S01]  /*7ef0*/  MUFU.EX2 R174, R174 ;  /* 0x000000ae00ae7308 */ /* 0x000fe20000000800 */
[----:B------:R-:W-:Y:S02]  /*7f00*/  FFMA.FTZ R175, R14, c[0x0][0x23c], -R179 ;  /* 0x00008f000eaf7a23 */ /* 0x000fe400000108b3 */
[----:B------:R-:W-:Y:S01]  /*7f10*/  FMUL.FTZ R177, R4, c[0x0][0x23c] ;  /* 0x00008f0004b17a20 */ /* 0x000fe20000410000 */
[----:B------:R-:W2:Y:S01]  /*7f20*/  LDSM.16.MT88.4 R12, [R225+0x18000] ;  /* 0x01800000e10c783b */ /* 0x000ea20000004200 */
[----:B------:R-:W-:Y:S02]  /*7f30*/  FMUL.FTZ R3, R6, c[0x0][0x23c] ;  /* 0x00008f0006037a20 */ /* 0x000fe40000410000 */
[--C-:B------:R-:W-:Y:S01]  /*7f40*/  FFMA.FTZ R185, R31, c[0x0][0x23c], -R184.reuse ;  /* 0x00008f001fb97a23 */ /* 0x100fe200000108b8 */
[----:B------:R-:W3:Y:S01]  /*7f50*/  MUFU.EX2 R173, R173 ;  /* 0x000000ad00ad7308 */ /* 0x000ee20000000800 */
[----:B------:R-:W-:-:S02]  /*7f60*/  FFMA.FTZ R186, R29, c[0x0][0x23c], -R184 ;  /* 0x00008f001dba7a23 */ /* 0x000fc400000108b8 */
[--C-:B------:R-:W-:Y:S02]  /*7f70*/  FFMA.FTZ R187, R25, c[0x0][0x23c], -R184.reuse ;  /* 0x00008f0019bb7a23 */ /* 0x100fe400000108b8 */
[----:B------:R-:W-:Y:S02]  /*7f80*/  FFMA.FTZ R188, R27, c[0x0][0x23c], -R184 ;  /* 0x00008f001bbc7a23 */ /* 0x000fe400000108b8 */
[--C-:B------:R-:W-:Y:S01]  /*7f90*/  FFMA.FTZ R189, R30, c[0x0][0x23c], -R179.reuse ;  /* 0x00008f001ebd7a23 */ /* 0x100fe200000108b3 */
[----:B------:R-:W-:Y:S01]  /*7fa0*/  MUFU.EX2 R172, R172 ;  /* 0x000000ac00ac7308 */ /* 0x000fe20000000800 */
[--C-:B------:R-:W-:Y:S02]  /*7fb0*/  FFMA.FTZ R190, R28, c[0x0][0x23c], -R179.reuse ;  /* 0x00008f001cbe7a23 */ /* 0x100fe400000108b3 */
[--C-:B------:R-:W-:Y:S01]  /*7fc0*/  FFMA.FTZ R191, R26, c[0x0][0x23c], -R179.reuse ;  /* 0x00008f001abf7a23 */ /* 0x100fe200000108b3 */
[----:B------:R-:W-:Y:S01]  /*7fd0*/  LDSM.16.MT88.4 R28, [R225+0x18800] ;  /* 0x01880000e11c783b */ /* 0x000fe20000004200 */
[----:B------:R-:W-:-:S02]  /*7fe0*/  FFMA.FTZ R192, R24, c[0x0][0x23c], -R179 ;  /* 0x00008f0018c07a23 */ /* 0x000fc400000108b3 */
[--C-:B------:R-:W-:Y:S01]  /*7ff0*/  FFMA.FTZ R202, R197, c[0x0][0x23c], -R184.reuse ;  /* 0x00008f00c5ca7a23 */ /* 0x100fe200000108b8 */
[----:B------:R-:W4:Y:S01]  /*8000*/  MUFU.EX2 R171, R171 ;  /* 0x000000ab00ab7308 */ /* 0x000f220000000800 */
[----:B---3--:R-:W-:Y:S01]  /*8010*/  F2FP.PACK_AB R4, R173, R174 ;  /* 0x000000aead04723e */ /* 0x008fe200000000ff */
[----:B------:R-:W-:Y:S01]  /*8020*/  LDSM.16.MT88.4 R24, [R224+0x18800] ;  /* 0x01880000e018783b */ /* 0x000fe20000004200 */
[--C-:B------:R-:W-:Y:S02]  /*8030*/  FFMA.FTZ R204, R193, c[0x0][0x23c], -R184.reuse ;  /* 0x00008f00c1cc7a23 */ /* 0x100fe400000108b8 */
[--C-:B------:R-:W-:Y:S02]  /*8040*/  FFMA.FTZ R199, R199, c[0x0][0x23c], -R184.reuse ;  /* 0x00008f00c7c77a23 */ /* 0x100fe400000108b8 */
[----:B------:R-:W-:Y:S01]  /*8050*/  FFMA.FTZ R195, R195, c[0x0][0x23c], -R184 ;  /* 0x00008f00c3c37a23 */ /* 0x000fe200000108b8 */
[----:B------:R-:W3:Y:S01]  /*8060*/  MUFU.EX2 R169, R169 ;  /* 0x000000a900a97308 */ /* 0x000ee20000000800 */
[----:B------:R-:W-:-:S02]  /*8070*/  FFMA.FTZ R193, R198, c[0x0][0x23c], -R179 ;  /* 0x00008f00c6c17a23 */ /* 0x000fc400000108b3 */
[--C-:B------:R-:W-:Y:S02]  /*8080*/  FFMA.FTZ R196, R196, c[0x0][0x23c], -R179.reuse ;  /* 0x00008f00c4c47a23 */ /* 0x100fe400000108b3 */
[--C-:B------:R-:W-:Y:S02]  /*8090*/  FFMA.FTZ R197, R166, c[0x0][0x23c], -R179.reuse ;  /* 0x00008f00a6c57a23 */ /* 0x100fe400000108b3 */
[----:B------:R-:W-:Y:S01]  /*80a0*/  FFMA.FTZ R194, R194, c[0x0][0x23c], -R179 ;  /* 0x00008f00c2c27a23 */ /* 0x000fe200000108b3 */
[----:B------:R-:W-:Y:S01]  /*80b0*/  MUFU.EX2 R168, R168 ;  /* 0x000000a800a87308 */ /* 0x000fe20000000800 */
[----:B----4-:R-:W-:Y:S01]  /*80c0*/  F2FP.PACK_AB R6, R171, R172 ;  /* 0x000000acab06723e */ /* 0x010fe200000000ff */
[--C-:B------:R-:W-:Y:S02]  /*80d0*/  FFMA.FTZ R198, R167, c[0x0][0x23c], -R184.reuse ;  /* 0x00008f00a7c67a23 */ /* 0x100fe400000108b8 */
[--C-:B------:R-:W-:Y:S02]  /*80e0*/  FFMA.FTZ R201, R165, c[0x0][0x23c], -R184.reuse ;  /* 0x00008f00a5c97a23 */ /* 0x100fe400000108b8 */
[----:B------:R-:W-:Y:S01]  /*80f0*/  LDSM.16.MT88.4 R164, [R225+0x1f000] ;  /* 0x01f00000e1a4783b */ /* 0x000fe20000004200 */
        /* <DEDUP_REMOVED lines=8> */
[----:B------:R-:W-:-:S05]  /*8180*/  FFMA.FTZ R179, R176, c[0x0][0x23c], -R179 ;  /* 0x00008f00b0b37a23 */ /* 0x000fca00000108b3 */
        /* <DEDUP_REMOVED lines=25> */
[C---:B-1----:R-:W-:Y:S01]  /*8320*/  HMMA.16816.F32 R152, R4.reuse, R16, R152 ;  /* 0x000000100498723c */ /* 0x042fe20000001898 */
[-C--:B------:R-:W-:Y:S02]  /*8330*/  FMUL.FTZ R144, R144, R177.reuse ;  /* 0x000000b190907220 */ /* 0x080fe40000410000 */
[----:B------:R-:W-:Y:S01]  /*8340*/  FMUL.FTZ R145, R145, R177 ;  /* 0x000000b191917220 */ /* 0x000fe20000410000 */
[----:B------:R-:W-:Y:S01]  /*8350*/  MUFU.EX2 R189, R189 ;  /* 0x000000bd00bd7308 */ /* 0x000fe20000000800 */
[-C--:B------:R-:W-:Y:S02]  /*8360*/  FMUL.FTZ R146, R146, R3.reuse ;  /* 0x0000000392927220 */ /* 0x080fe40000410000 */
[----:B------:R-:W-:Y:S01]  /*8370*/  FMUL.FTZ R147, R147, R3 ;  /* 0x0000000393937220 */ /* 0x000fe20000410000 */
[----:B------:R-:W-:Y:S01]  /*8380*/  HMMA.16816.F32 R148, R4, R18, R148 ;  /* 0x000000120494723c */ /* 0x000fe20000001894 */
[----:B------:R-:W1:Y:S01]  /*8390*/  LDSM.16.MT88.4 R16, [R228+0x1a000] ;  /* 0x01a00000e410783b */ /* 0x000e620000004200 */
[----:B------:R-:W-:-:S02]  /*83a0*/  FMUL.FTZ R140, R140, R177 ;  /* 0x000000b18c8c7220 */ /* 0x000fc40000410000 */
[----:B------:R-:W-:Y:S01]  /*83b0*/  FMUL.FTZ R141, R141, R177 ;  /* 0x000000b18d8d7220 */ /* 0x000fe20000410000 */
[----:B------:R-:W5:Y:S01]  /*83c0*/  MUFU.EX2 R190, R190 ;  /* 0x000000be00be7308 */ /* 0x000f620000000800 */
        /* <DEDUP_REMOVED lines=12> */
[----:B------:R-:W1:Y:S01]  /*8490*/  MUFU.EX2 R192, R192 ;  /* 0x000000c000c07308 */ /* 0x000e620000000800 */
[-C--:B------:R-:W-:Y:S02]  /*84a0*/  FMUL.FTZ R134, R134, R3.reuse ;  /* 0x0000000386867220 */ /* 0x080fe40000410000 */
[----:B------:R-:W-:Y:S01]  /*84b0*/  FMUL.FTZ R135, R135, R3 ;  /* 0x0000000387877220 */ /* 0x000fe20000410000 */
[----:B----4-:R-:W-:Y:S01]  /*84c0*/  HMMA.16816.F32 R136, R4, R20, R136 ;  /* 0x000000140488723c */ /* 0x010fe20000001888 */
[----:B------:R-:W-:-:S02]  /*84d0*/  FMUL.FTZ R36, R36, R177 ;  /* 0x000000b124247220 */ /* 0x000fc40000410000 */
[----:B------:R-:W-:Y:S01]  /*84e0*/  FMUL.FTZ R37, R37, R177 ;  /* 0x000000b125257220 */ /* 0x000fe20000410000 */
[----:B------:R-:W-:Y:S01]  /*84f0*/  MUFU.EX2 R199, R199 ;  /* 0x000000c700c77308 */ /* 0x000fe20000000800 */
[-C--:B------:R-:W-:Y:S02]  /*8500*/  FMUL.FTZ R38, R38, R3.reuse ;  /* 0x0000000326267220 */ /* 0x080fe40000410000 */
[----:B------:R-:W-:Y:S01]  /*8510*/  FMUL.FTZ R39, R39, R3 ;  /* 0x0000000327277220 */ /* 0x000fe20000410000 */
[----:B------:R-:W-:Y:S01]  /*8520*/  HMMA.16816.F32 R132, R4, R22, R132 ;  /* 0x000000160484723c */ /* 0x000fe20000001884 */
[-C--:B------:R-:W-:Y:S01]  /*8530*/  FMUL.FTZ R40, R40, R177.reuse ;  /* 0x000000b128287220 */ /* 0x080fe20000410000 */
[----:B------:R-:W4:Y:S01]  /*8540*/  LDSM.16.MT88.4 R20, [R225+0x1a000] ;  /* 0x01a00000e114783b */ /* 0x000f220000004200 */
[----:B------:R-:W-:Y:S01]  /*8550*/  FMUL.FTZ R41, R41, R177 ;  /* 0x000000b129297220 */ /* 0x000fe20000410000 */
[----:B------:R-:W2:Y:S01]  /*8560*/  MUFU.EX2 R202, R202 ;  /* 0x000000ca00ca7308 */ /* 0x000ea20000000800 */
[----:B------:R-:W-:-:S02]  /*8570*/  FMUL.FTZ R42, R42, R3 ;  /* 0x000000032a2a7220 */ /* 0x000fc40000410000 */
[----:B------:R-:W-:Y:S01]  /*8580*/  FMUL.FTZ R43, R43, R3 ;  /* 0x000000032b2b7220 */ /* 0x000fe20000410000 */
        /* <DEDUP_REMOVED lines=10> */
[----:B------:R-:W-:Y:S01]  /*8630*/  MUFU.EX2 R204, R204 ;  /* 0x000000cc00cc7308 */ /* 0x000fe20000000800 */
[-C--:B------:R-:W-:Y:S02]  /*8640*/  FMUL.FTZ R50, R50, R3.reuse ;  /* 0x0000000332327220 */ /* 0x080fe40000410000 */
[----:B------:R-:W-:Y:S02]  /*8650*/  FMUL.FTZ R51, R51, R3 ;  /* 0x0000000333337220 */ /* 0x000fe40000410000 */
[-C--:B------:R-:W-:Y:S01]  /*8660*/  FMUL.FTZ R52, R52, R177.reuse ;  /* 0x000000b134347220 */ /* 0x080fe20000410000 */
[----:B--2---:R-:W-:Y:S01]  /*8670*/  HMMA.16816.F32 R44, R4, R12, R44 ;  /* 0x0000000c042c723c */ /* 0x004fe2000000182c */
[----:B------:R-:W-:Y:S01]  /*8680*/  FMUL.FTZ R53, R53, R177 ;  /* 0x000000b135357220 */ /* 0x000fe20000410000 */
[----:B------:R-:W-:Y:S01]  /*8690*/  MUFU.EX2 R193, R193 ;  /* 0x000000c100c17308 */ /* 0x000fe20000000800 */
[----:B------:R-:W-:-:S02]  /*86a0*/  FMUL.FTZ R54, R54, R3 ;  /* 0x0000000336367220 */ /* 0x000fc40000410000 */
[----:B------:R-:W-:Y:S02]  /*86b0*/  FMUL.FTZ R55, R55, R3 ;  /* 0x0000000337377220 */ /* 0x000fe40000410000 */
        /* <DEDUP_REMOVED lines=8> */
[----:B----4-:R-:W-:Y:S01]  /*8740*/  HMMA.16816.F32 R52, R4, R20, R52 ;  /* 0x000000140434723c */ /* 0x010fe20000001834 */
[----:B------:R-:W-:-:S02]  /*8750*/  FMUL.FTZ R61, R61, R177 ;  /* 0x000000b13d3d7220 */ /* 0x000fc40000410000 */
[-C--:B------:R-:W-:Y:S01]  /*8760*/  FMUL.FTZ R62, R62, R3.reuse ;  /* 0x000000033e3e7220 */ /* 0x080fe20000410000 */
[----:B------:R-:W-:Y:S01]  /*8770*/  MUFU.EX2 R197, R197 ;  /* 0x000000c500c57308 */ /* 0x000fe20000000800 */
[----:B------:R-:W-:Y:S02]  /*8780*/  FMUL.FTZ R63, R63, R3 ;  /* 0x000000033f3f7220 */ /* 0x000fe40000410000 */
[-C--:B------:R-:W-:Y:S01]  /*8790*/  FMUL.FTZ R64, R64, R177.reuse ;  /* 0x000000b140407220 */ /* 0x080fe20000410000 */
[----:B------:R-:W-:Y:S01]  /*87a0*/  HMMA.16816.F32 R56, R4, R22, R56 ;  /* 0x000000160438723c */ /* 0x000fe20000001838 */
[----:B------:R-:W4:Y:S01]  /*87b0*/  LDSM.16.MT88.4 R20, [R226+0x1c000] ;  /* 0x01c00000e214783b */ /* 0x000f220000004200 */
[----:B------:R-:W-:Y:S02]  /*87c0*/  FMUL.FTZ R65, R65, R177 ;  /* 0x000000b141417220 */ /* 0x000fe40000410000 */
[-C--:B------:R-:W-:Y:S01]  /*87d0*/  FMUL.FTZ R66, R66, R3.reuse ;  /* 0x0000000342427220 */ /* 0x080fe20000410000 */
[----:B------:R-:W2:Y:S01]  /*87e0*/  MUFU.EX2 R194, R194 ;  /* 0x000000c200c27308 */ /* 0x000ea20000000800 */
[----:B------:R-:W-:-:S02]  /*87f0*/  FMUL.FTZ R67, R67, R3 ;  /* 0x0000000343437220 */ /* 0x000fc40000410000 */
[C---:B-1----:R-:W-:Y:S01]  /*8800*/  HMMA.16816.F32 R60, R4.reuse, R16, R60 ;  /* 0x00000010043c723c */ /* 0x042fe2000000183c */
[-C--:B------:R-:W-:Y:S02]  /*8810*/  FMUL.FTZ R68, R68, R177.reuse ;  /* 0x000000b144447220 */ /* 0x080fe40000410000 */
[----:B------:R-:W-:Y:S02]  /*8820*/  FMUL.FTZ R69, R69, R177 ;  /* 0x000000b145457220 */ /* 0x000fe40000410000 */
[-C--:B------:R-:W-:Y:S01]  /*8830*/  FMUL.FTZ R70, R70, R3.reuse ;  /* 0x0000000346467220 */ /* 0x080fe20000410000 */
[----:B------:R-:W-:Y:S01]  /*8840*/  MUFU.EX2 R183, R183 ;  /* 0x000000b700b77308 */ /* 0x000fe20000000800 */
        /* <DEDUP_REMOVED lines=29> */
[----:B------:R-:W-:Y:S01]  /*8a20*/  FMUL.FTZ R89, R89, R177 ;  /* 0x000000b159597220 */ /* 0x000fe20000410000 */
[----:B------:R-:W4:Y:S01]  /*8a30*/  LDSM.16.MT88.4 R20, [R228+0x1e000] ;  /* 0x01e00000e414783b */ /* 0x000f220000004200 */
        /* <DEDUP_REMOVED lines=18> */
[----:B--2---:R-:W-:Y:S01]  /*8b60*/  HMMA.16816.F32 R92, R4, R12, R92 ;  /* 0x0000000c045c723c */ /* 0x004fe2000000185c */
[-C--:B------:R-:W-:Y:S02]  /*8b70*/  FMUL.FTZ R102, R102, R3.reuse ;  /* 0x0000000366667220 */ /* 0x080fe40000410000 */
[----:B------:R-:W-:-:S02]  /*8b80*/  FMUL.FTZ R103, R103, R3 ;  /* 0x0000000367677220 */ /* 0x000fc40000410000 */
[-C--:B------:R-:W-:Y:S02]  /*8b90*/  FMUL.FTZ R104, R104, R177.reuse ;  /* 0x000000b168687220 */ /* 0x080fe40000410000 */
[----:B------:R-:W-:Y:S01]  /*8ba0*/  FMUL.FTZ R105, R105, R177 ;  /* 0x000000b169697220 */ /* 0x000fe20000410000 */
[C---:B------:R-:W-:Y:S01]  /*8bb0*/  HMMA.16816.F32 R96, R4.reuse, R14, R96 ;  /* 0x0000000e0460723c */ /* 0x040fe20000001860 */
[-C--:B------:R-:W-:Y:S01]  /*8bc0*/  FMUL.FTZ R106, R106, R3.reuse ;  /* 0x000000036a6a7220 */ /* 0x080fe20000410000 */
[----:B------:R-:W2:Y:S01]  /*8bd0*/  LDSM.16.MT88.4 R12, [R225+0x1e000] ;  /* 0x01e00000e10c783b */ /* 0x000ea20000004200 */
[----:B------:R-:W-:Y:S02]  /*8be0*/  FMUL.FTZ R107, R107, R3 ;  /* 0x000000036b6b7220 */ /* 0x000fe40000410000 */
[-C--:B------:R-:W-:Y:S02]  /*8bf0*/  FMUL.FTZ R108, R108, R177.reuse ;  /* 0x000000b16c6c7220 */ /* 0x080fe40000410000 */
[----:B------:R-:W-:Y:S01]  /*8c00*/  FMUL.FTZ R109, R109, R177 ;  /* 0x000000b16d6d7220 */ /* 0x000fe20000410000 */
[----:B----4-:R-:W-:Y:S01]  /*8c10*/  HMMA.16816.F32 R100, R4, R20, R100 ;  /* 0x000000140464723c */ /* 0x010fe20000001864 */
[----:B------:R-:W-:-:S02]  /*8c20*/  FMUL.FTZ R110, R110, R3 ;  /* 0x000000036e6e7220 */ /* 0x000fc40000410000 */
[----:B------:R-:W-:Y:S02]  /*8c30*/  FMUL.FTZ R111, R111, R3 ;  /* 0x000000036f6f7220 */ /* 0x000fe40000410000 */
[-C--:B------:R-:W-:Y:S02]  /*8c40*/  FMUL.FTZ R112, R112, R177.reuse ;  /* 0x000000b170707220 */ /* 0x080fe40000410000 */
[----:B------:R-:W-:Y:S01]  /*8c50*/  FMUL.FTZ R113, R113, R177 ;  /* 0x000000b171717220 */ /* 0x000fe20000410000 */
[----:B------:R-:W-:Y:S01]  /*8c60*/  HMMA.16816.F32 R104, R4, R22, R104 ;  /* 0x000000160468723c */ /* 0x000fe20000001868 */
[-C--:B------:R-:W-:Y:S01]  /*8c70*/  FMUL.FTZ R114, R114, R3.reuse ;  /* 0x0000000372727220 */ /* 0x080fe20000410000 */
[----:B------:R-:W4:Y:S01]  /*8c80*/  LDSM.16.MT88.4 R20, [R224+0x1e000] ;  /* 0x01e00000e014783b */ /* 0x000f220000004200 */
        /* <DEDUP_REMOVED lines=23> */
[----:B------:R-:W-:Y:S02]  /*8e00*/  FFMA.FTZ R174, R249, R177, R174 ;  /* 0x000000b1f9ae7223 */ /* 0x000fe400000100ae */
[----:B------:R-:W-:Y:S01]  /*8e10*/  FFMA.FTZ R170, R252, R3, R170 ;  /* 0x00000003fcaa7223 */ /* 0x000fe200000100aa */
[----:B------:R-:W-:Y:S01]  /*8e20*/  MOV R3, R0 ;  /* 0x0000000000037202 */ /* 0x000fe20000000f00 */
[----:B------:R-:W-:Y:S01]  /*8e30*/  FADD.FTZ R173, R173, R174 ;  /* 0x000000aeadad7221 */ /* 0x000fe20000010000 */
[----:B----4-:R-:W-:Y:S01]  /*8e40*/  HMMA.16816.F32 R124, R4, R20, R124 ;  /* 0x00000014047c723c */ /* 0x010fe2000000187c */
[----:B------:R-:W-:-:S07]  /*8e50*/  FADD.FTZ R169, R169, R170 ;  /* 0x000000aaa9a97221 */ /* 0x000fce0000010000 */
[----:B------:R-:W-:Y:S01]  /*8e60*/  HMMA.16816.F32 R128, R4, R22, R128 ;  /* 0x000000160480723c */ /* 0x000fe20000001880 */
[----:B------:R-:W4:Y:S06]  /*8e70*/  LDSM.16.MT88.4 R20, [R228+0x1a800] ;  /* 0x01a80000e414783b */ /* 0x000f2c0000004200 */
[----:B---3--:R-:W-:Y:S02]  /*8e80*/  F2FP.PACK_AB R4, R186, R185 ;  /* 0x000000b9ba04723e */ /* 0x008fe400000000ff */
[----:B-----5:R-:W-:Y:S02]  /*8e90*/  F2FP.PACK_AB R5, R190, R189 ;  /* 0x000000bdbe05723e */ /* 0x020fe400000000ff */
[----:B------:R-:W-:-:S02]  /*8ea0*/  F2FP.PACK_AB R6, R188, R187 ;  /* 0x000000bbbc06723e */ /* 0x000fc400000000ff */
[----:B------:R-:W-:-:S07]  /*8eb0*/  F2FP.PACK_AB R7, R192, R191 ;  /* 0x000000bfc007723e */ /* 0x000fce00000000ff */
        /* <DEDUP_REMOVED lines=42> */
[C---:B------:R-:W-:Y:S08]  /*9160*/  HMMA.16816.F32 R116, R4.reuse, R32, R116 ;  /* 0x000000200474723c */ /* 0x040ff00000001874 */
[C---:B------:R-:W-:Y:S01]  /*9170*/  HMMA.16816.F32 R120, R4.reuse, R34, R120 ;  /* 0x000000220478723c */ /* 0x040fe20000001878 */
[----:B------:R-:W-:Y:S07]  /*9180*/  LDSM.16.MT88.4 R32, [R226+0x1f000] ;  /* 0x01f00000e220783b */ /* 0x000fee0000004200 */
[C---:B----4-:R-:W-:Y:S08]  /*9190*/  HMMA.16816.F32 R124, R4.reuse, R20, R124 ;  /* 0x00000014047c723c */ /* 0x050ff0000000187c */
[----:B------:R-:W-:Y:S01]  /*91a0*/  HMMA.16816.F32 R128, R4, R22, R128 ;  /* 0x000000160480723c */ /* 0x000fe20000001880 */
[----:B------:R-:W-:Y:S06]  /*91b0*/  LDSM.16.MT88.4 R20, [R228+0x1b000] ;  /* 0x01b00000e414783b */ /* 0x000fec0000004200 */
[----:B------:R-:W-:-:S02]  /*91c0*/  F2FP.PACK_AB R4, R202, R199 ;  /* 0x000000c7ca04723e */ /* 0x000fc400000000ff */
[----:B------:R-:W-:Y:S02]  /*91d0*/  F2FP.PACK_AB R5, R196, R193 ;  /* 0x000000c1c405723e */ /* 0x000fe400000000ff */
[----:B------:R-:W-:Y:S02]  /*91e0*/  F2FP.PACK_AB R6, R204, R195 ;  /* 0x000000c3cc06723e */ /* 0x000fe400000000ff */
[----:B------:R-:W-:-:S07]  /*91f0*/  F2FP.PACK_AB R7, R194, R197 ;  /* 0x000000c5c207723e */ /* 0x000fce00000000ff */
        /* <DEDUP_REMOVED lines=35> */
[----:B------:R-:W-:Y:S07]  /*9430*/  LDSM.16.MT88.4 R12, [R225+0x19800] ;  /* 0x01980000e10c783b */ /* 0x000fee0000004200 */
[C---:B---3--:R-:W-:Y:S08]  /*9440*/  HMMA.16816.F32 R100, R4.reuse, R28, R100 ;  /* 0x0000001c0464723c */ /* 0x048ff00000001864 */
[C---:B------:R-:W-:Y:S01]  /*9450*/  HMMA.16816.F32 R104, R4.reuse, R30, R104 ;  /* 0x0000001e0468723c */ /* 0x040fe20000001868 */
[----:B------:R-:W-:Y:S07]  /*9460*/  LDSM.16.MT88.4 R28, [R224+0x19800] ;  /* 0x01980000e01c783b */ /* 0x000fee0000004200 */
[C---:B------:R-:W-:Y:S08]  /*9470*/  HMMA.16816.F32 R108, R4.reuse, R32, R108 ;  /* 0x00000020046c723c */ /* 0x040ff0000000186c */
[C---:B------:R-:W-:Y:S01]  /*9480*/  HMMA.16816.F32 R112, R4.reuse, R34, R112 ;  /* 0x000000220470723c */ /* 0x040fe20000001870 */
[----:B------:R-:W-:Y:S07]  /*9490*/  LDSM.16.MT88.4 R32, [R228+0x1b800] ;  /* 0x01b80000e420783b */ /* 0x000fee0000004200 */
[C---:B------:R-:W-:Y:S07]  /*94a0*/  HMMA.16816.F32 R116, R4.reuse, R164, R116 ;  /* 0x000000a40474723c */ /* 0x040fee0000001874 */
[----:B------:R-:W-:Y:S01]  /*94b0*/  MOV R164, R200 ;  /* 0x000000c800a47202 */ /* 0x000fe20000000f00 */
[C---:B------:R-:W-:Y:S08]  /*94c0*/  HMMA.16816.F32 R120, R4.reuse, R166, R120 ;  /* 0x000000a60478723c */ /* 0x040ff00000001878 */
[C---:B----4-:R-:W-:Y:S08]  /*94d0*/  HMMA.16816.F32 R124, R4.reuse, R24, R124 ;  /* 0x00000018047c723c */ /* 0x050ff0000000187c */
        /* <DEDUP_REMOVED lines=9> */
[C---:B-----5:R-:W-:Y:S08]  /*9570*/  HMMA.16816.F32 R160, R4.reuse, R20, R160 ;  /* 0x0000001404a0723c */ /* 0x060ff000000018a0 */
[C---:B------:R-:W-:Y:S01]  /*9580*/  HMMA.16816.F32 R156, R4.reuse, R22, R156 ;  /* 0x00000016049c723c */ /* 0x040fe2000000189c */
[----:B------:R-:W3:Y:S07]  /*9590*/  LDSM.16.MT88.4 R20, [R225+0x1b800] ;  /* 0x01b80000e114783b */ /* 0x000eee0000004200 */
[C---:B--2---:R-:W-:Y:S08]  /*95a0*/  HMMA.16816.F32 R44, R4.reuse, R24, R44 ;  /* 0x00000018042c723c */ /* 0x044ff0000000182c */
[C---:B------:R-:W-:Y:S01]  /*95b0*/  HMMA.16816.F32 R48, R4.reuse, R26, R48 ;  /* 0x0000001a0430723c */ /* 0x040fe20000001830 */
[----:B------:R-:W2:Y:S07]  /*95c0*/  LDSM.16.MT88.4 R24, [R224+0x1d800] ;  /* 0x01d80000e018783b */ /* 0x000eae0000004200 */
[C---:B------:R-:W-:Y:S08]  /*95d0*/  HMMA.16816.F32 R144, R4.reuse, R12, R144 ;  /* 0x0000000c0490723c */ /* 0x040ff00000001890 */
[C---:B-1----:R-:W-:Y:S08]  /*95e0*/  HMMA.16816.F32 R60, R4.reuse, R16, R60 ;  /* 0x00000010043c723c */ /* 0x042ff0000000183c */
[C---:B------:R-:W-:Y:S01]  /*95f0*/  HMMA.16816.F32 R64, R4.reuse, R18, R64 ;  /* 0x000000120440723c */ /* 0x040fe20000001840 */
[----:B------:R-:W1:Y:S07]  /*9600*/  LDSM.16.MT88.4 R16, [R226+0x1f800] ;  /* 0x01f80000e210783b */ /* 0x000e6e0000004200 */
[C---:B------:R-:W-:Y:S01]  /*9610*/  HMMA.16816.F32 R140, R4.reuse, R14, R140 ;  /* 0x0000000e048c723c */ /* 0x040fe2000000188c */
[----:B------:R-:W4:Y:S07]  /*9620*/  LDSM.16.MT88.4 R12, [R228+0x1d800] ;  /* 0x01d80000e40c783b */ /* 0x000f2e0000004200 */
[C---:B---3--:R-:W-:Y:S08]  /*9630*/  HMMA.16816.F32 R52, R4.reuse, R20, R52 ;  /* 0x000000140434723c */ /* 0x048ff00000001834 */
[C---:B------:R-:W-:Y:S01]  /*9640*/  HMMA.16816.F32 R56, R4.reuse, R22, R56 ;  /* 0x000000160438723c */ /* 0x040fe20000001838 */
[----:B------:R-:W3:Y:S07]  /*9650*/  LDSM.16.MT88.4 R20, [R228+0x1f800] ;  /* 0x01f80000e414783b */ /* 0x000eee0000004200 */
[C---:B--2---:R-:W-:Y:S07]  /*9660*/  HMMA.16816.F32 R92, R4.reuse, R24, R92 ;  /* 0x00000018045c723c */ /* 0x044fee000000185c */
[----:B------:R-:W-:Y:S01]  /*9670*/  FADD.FTZ R24, R168, R169 ;  /* 0x000000a9a8187221 */ /* 0x000fe20000010000 */
[----:B------:R-:W-:Y:S03]  /*9680*/  HMMA.16816.F32 R136, R4, R28, R136 ;  /* 0x0000001c0488723c */ /* 0x000fe60000001888 */
[----:B------:R-:W-:-:S04]  /*9690*/  FADD.FTZ R24, R175, R24 ;  /* 0x00000018af187221 */ /* 0x000fc80000010000 */
[----:B------:R-:W-:Y:S01]  /*96a0*/  FADD.FTZ R189, R189, R24 ;  /* 0x00000018bdbd7221 */ /* 0x000fe20000010000 */
[----:B-1----:R-:W-:Y:S03]  /*96b0*/  HMMA.16816.F32 R108, R4, R16, R108 ;  /* 0x00000010046c723c */ /* 0x002fe6000000186c */
[----:B------:R-:W-:-:S04]  /*96c0*/  FADD.FTZ R190, R190, R189 ;  /* 0x000000bdbebe7221 */ /* 0x000fc80000010000 */
[----:B------:R-:W-:Y:S01]  /*96d0*/  FADD.FTZ R16, R172, R173 ;  /* 0x000000adac107221 */ /* 0x000fe20000010000 */
[C---:B------:R-:W-:Y:S01]  /*96e0*/  HMMA.16816.F32 R132, R4.reuse, R30, R132 ;  /* 0x0000001e0484723c */ /* 0x040fe20000001884 */
[----:B------:R-:W1:Y:S01]  /*96f0*/  LDSM.16.MT88.4 R28, [R226+0x1d800] ;  /* 0x01d80000e21c783b */ /* 0x000e620000004200 */
        /* <DEDUP_REMOVED lines=10> */
[----:B------:R-:W2:Y:S01]  /*97a0*/  LDSM.16.MT88.4 R32, [R225+0x1d800] ;  /* 0x01d80000e120783b */ /* 0x000ea20000004200 */
[----:B------:R-:W-:Y:S02]  /*97b0*/  FADD.FTZ R197, R197, R196 ;  /* 0x000000c4c5c57221 */ /* 0x000fe40000010000 */
[----:B------:R-:W-:Y:S02]  /*97c0*/  FADD.FTZ R188, R188, R187 ;  /* 0x000000bbbcbc7221 */ /* 0x000fe40000010000 */
[----:B------:R-:W-:-:S02]  /*97d0*/  FADD.FTZ R194, R194, R197 ;  /* 0x000000c5c2c27221 */ /* 0x000fc40000010000 */
[----:B------:R-:W-:Y:S01]  /*97e0*/  FADD.FTZ R199, R199, R188 ;  /* 0x000000bcc7c77221 */ /* 0x000fe20000010000 */
[C---:B----4-:R-:W-:Y:S01]  /*97f0*/  HMMA.16816.F32 R68, R4.reuse, R12, R68 ;  /* 0x0000000c0444723c */ /* 0x050fe20000001844 */
[----:B------:R-:W-:Y:S02]  /*9800*/  FADD.FTZ R181, R181, R194 ;  /* 0x000000c2b5b57221 */ /* 0x000fe40000010000 */
[----:B------:R-:W-:Y:S02]  /*9810*/  FADD.FTZ R202, R202, R199 ;  /* 0x000000c7caca7221 */ /* 0x000fe40000010000 */
[----:B------:R-:W-:Y:S02]  /*9820*/  FADD.FTZ R181, R180, R181 ;  /* 0x000000b5b4b57221 */ /* 0x000fe40000010000 */
[----:B------:R-:W-:Y:S01]  /*9830*/  FADD.FTZ R195, R195, R202 ;  /* 0x000000cac3c37221 */ /* 0x000fe20000010000 */
[----:B------:R-:W-:Y:S01]  /*9840*/  HMMA.16816.F32 R72, R4, R14, R72 ;  /* 0x0000000e0448723c */ /* 0x000fe20000001848 */
[----:B------:R-:W4:Y:S01]  /*9850*/  LDSM.16.MT88.4 R12, [R225+0x1f800] ;  /* 0x01f80000e10c783b */ /* 0x000f220000004200 */
[----:B------:R-:W-:-:S02]  /*9860*/  FADD.FTZ R178, R178, R181 ;  /* 0x000000b5b2b27221 */ /* 0x000fc40000010000 */
[----:B------:R-:W-:Y:S02]  /*9870*/  FADD.FTZ R204, R204, R195 ;  /* 0x000000c3cccc7221 */ /* 0x000fe40000010000 */
[----:B------:R-:W-:Y:S02]  /*9880*/  FADD.FTZ R252, R179, R178 ;  /* 0x000000b2b3fc7221 */ /* 0x000fe40000010000 */
[----:B---3--:R-:W-:Y:S01]  /*9890*/  HMMA.16816.F32 R100, R4, R20, R100 ;  /* 0x000000140464723c */ /* 0x008fe20000001864 */
[----:B------:R-:W-:-:S04]  /*98a0*/  FADD.FTZ R183, R183, R204 ;  /* 0x000000ccb7b77221 */ /* 0x000fc80000010000 */
[----:B------:R-:W-:-:S03]  /*98b0*/  FADD.FTZ R198, R198, R183 ;  /* 0x000000b7c6c67221 */ /* 0x000fc60000010000 */
[----:B------:R-:W-:Y:S01]  /*98c0*/  HMMA.16816.F32 R104, R4, R22, R104 ;  /* 0x000000160468723c */ /* 0x000fe20000001868 */
[----:B------:R-:W3:Y:S01]  /*98d0*/  LDSM.16.MT88.4 R20, [R224+0x1f800] ;  /* 0x01f80000e014783b */ /* 0x000ee20000004200 */
[----:B------:R-:W-:-:S04]  /*98e0*/  FADD.FTZ R201, R201, R198 ;  /* 0x000000c6c9c97221 */ /* 0x000fc80000010000 */
[----:B------:R-:W-:Y:S02]  /*98f0*/  FADD.FTZ R205, R184, R201 ;  /* 0x000000c9b8cd7221 */ /* 0x000fe40000010000 */
[C---:B-1----:R-:W-:Y:S03]  /*9900*/  HMMA.16816.F32 R76, R4.reuse, R28, R76 ;  /* 0x0000001c044c723c */ /* 0x042fe6000000184c */
[----:B------:R1:W-:Y:S05]  /*9910*/  STL [R1], R205 ;  /* 0x000000cd01007387 */ /* 0x0003ea0000100800 */
[C---:B------:R-:W-:Y:S08]  /*9920*/  HMMA.16816.F32 R80, R4.reuse, R30, R80 ;  /* 0x0000001e0450723c */ /* 0x040ff00000001850 */
[C---:B--2---:R-:W-:Y:S08]  /*9930*/  HMMA.16816.F32 R84, R4.reuse, R32, R84 ;  /* 0x000000200454723c */ /* 0x044ff00000001854 */
[C---:B------:R-:W-:Y:S08]  /*9940*/  HMMA.16816.F32 R88, R4.reuse, R34, R88 ;  /* 0x000000220458723c */ /* 0x040ff00000001858 */
[C---:B------:R-:W-:Y:S08]  /*9950*/  HMMA.16816.F32 R96, R4.reuse, R26, R96 ;  /* 0x0000001a0460723c */ /* 0x040ff00000001860 */
[C---:B------:R-:W-:Y:S08]  /*9960*/  HMMA.16816.F32 R112, R4.reuse, R18, R112 ;  /* 0x000000120470723c */ /* 0x040ff00000001870 */
[C---:B----4-:R-:W-:Y:S08]  /*9970*/  HMMA.16816.F32 R116, R4.reuse, R12, R116 ;  /* 0x0000000c0474723c */ /* 0x050ff00000001874 */
[C---:B------:R-:W-:Y:S08]  /*9980*/  HMMA.16816.F32 R120, R4.reuse, R14, R120 ;  /* 0x0000000e0478723c */ /* 0x040ff00000001878 */
[C---:B---3--:R-:W-:Y:S08]  /*9990*/  HMMA.16816.F32 R124, R4.reuse, R20, R124 ;  /* 0x00000014047c723c */ /* 0x048ff0000000187c */
[----:B------:R-:W-:Y:S01]  /*99a0*/  HMMA.16816.F32 R128, R4, R22, R128 ;  /* 0x000000160480723c */ /* 0x000fe20000001880 */
[----:B------:R-:W-:Y:S11]  /*99b0*/  @!P0 BRA `(.L_x_936) ;  /* 0x00003e5000008947 */ /* 0x000ff60003800000 */
[----:B-1----:R-:W-:Y:S01]  /*99c0*/  UIADD3 UR26, UR9, -0x3, URZ ;  /* 0xfffffffd091a7890 */ /* 0x002fe2000fffe03f */
        /* <DEDUP_REMOVED lines=75> */
[----:B------:R-:W2:Y:S04]  /*9e80*/  LDSM.16.M88.4 R164, [R233+0x11000] ;  /* 0x01100000e9a4783b */ /* 0x000ea80000000200 */
[----:B-1----:R-:W1:Y:S04]  /*9e90*/  LDSM.16.M88.4 R12, [R233+0x11800] ;  /* 0x01180000e90c783b */ /* 0x002e680000000200 */
[----:B------:R-:W-:Y:S04]  /*9ea0*/  LDSM.16.M88.4 R28, [R232] ;  /* 0x00000000e81c783b */ /* 0x000fe80000000200 */
[----:B----4-:R-:W4:Y:S04]  /*9eb0*/  LDSM.16.M88.4 R4, [R231] ;  /* 0x00000000e704783b */ /* 0x010f280000000200 */
[----:B------:R-:W1:Y:S04]  /*9ec0*/  LDSM.16.M88.4 R192, [R223] ;  /* 0x00000000dfc0783b */ /* 0x000e680000000200 */
[----:B------:R-:W1:Y:S04]  /*9ed0*/  LDSM.16.M88.4 R184, [R222] ;  /* 0x00000000deb8783b */ /* 0x000e680000000200 */
[----:B------:R-:W1:Y:S04]  /*9ee0*/  LDSM.16.M88.4 R180, [R221] ;  /* 0x00000000ddb4783b */ /* 0x000e680000000200 */
[----:B-----5:R-:W-:Y:S01]  /*9ef0*/  LDSM.16.M88.4 R24, [R227+0x10000] ;  /* 0x01000000e318783b */ /* 0x020fe20000000200 */
[C---:B---3--:R-:W-:Y:S03]  /*9f00*/  HMMA.16816.F32 R20, R188.reuse, R16, RZ ;  /* 0x00000010bc14723c */ /* 0x048fe600000018ff */
[----:B------:R-:W-:Y:S04]  /*9f10*/  LDSM.16.M88.4 R196, [R227+0x11000] ;  /* 0x01100000e3c4783b */ /* 0x000fe80000000200 */
[----:B------:R-:W0:Y:S01]  /*9f20*/  LDGDEPBAR ;  /* 0x00000000000079af */ /* 0x000e220000000000 */
[C---:B------:R-:W-:Y:S08]  /*9f30*/  HMMA.16816.F32 R16, R188.reuse, R18, RZ ;  /* 0x00000012bc10723c */ /* 0x040ff000000018ff */
[C---:B--2---:R-:W-:Y:S08]  /*9f40*/  HMMA.16816.F32 R176, R188.reuse, R172, RZ ;  /* 0x000000acbcb0723c */ /* 0x044ff000000018ff */
[C---:B------:R-:W-:Y:S08]  /*9f50*/  HMMA.16816.F32 R172, R188.reuse, R174, RZ ;  /* 0x000000aebcac723c */ /* 0x040ff000000018ff */
[C---:B------:R-:W-:Y:S08]  /*9f60*/  HMMA.16816.F32 R168, R188.reuse, R164, RZ ;  /* 0x000000a4bca8723c */ /* 0x040ff000000018ff */
[C---:B------:R-:W-:Y:S08]  /*9f70*/  HMMA.16816.F32 R164, R188.reuse, R166, RZ ;  /* 0x000000a6bca4723c */ /* 0x040ff000000018ff */
[C---:B-1----:R-:W-:Y:S08]  /*9f80*/  HMMA.16816.F32 R32, R188.reuse, R12, RZ ;  /* 0x0000000cbc20723c */ /* 0x042ff000000018ff */
        /* <DEDUP_REMOVED lines=13> */
[----:B------:R-:W-:Y:S04]  /*a060*/  LDSM.16.M88.4 R180, [R220+0x800] ;  /* 0x00080000dcb4783b */ /* 0x000fe80000000200 */
[----:B------:R-:W-:Y:S03]  /*a070*/  LDSM.16.M88.4 R28, [R220+0x1000] ;  /* 0x00100000dc1c783b */ /* 0x000fe60000000200 */
[C---:B-1----:R-:W-:Y:S08]  /*a080*/  HMMA.16816.F32 R176, R4.reuse, R12, R176 ;  /* 0x0000000c04b0723c */ /* 0x042ff000000018b0 */
[C---:B------:R-:W-:Y:S01]  /*a090*/  HMMA.16816.F32 R172, R4.reuse, R14, R172 ;  /* 0x0000000e04ac723c */ /* 0x040fe200000018ac */
[----:B------:R-:W1:Y:S07]  /*a0a0*/  LDSM.16.M88.4 R12, [R229] ;  /* 0x00000000e50c783b */ /* 0x000e6e0000000200 */
[C---:B------:R-:W-:Y:S08]  /*a0b0*/  HMMA.16816.F32 R20, R4.reuse, R24, R20 ;  /* 0x000000180414723c */ /* 0x040ff00000001814 */
[C---:B------:R-:W-:Y:S01]  /*a0c0*/  HMMA.16816.F32 R16, R4.reuse, R26, R16 ;  /* 0x0000001a0410723c */ /* 0x040fe20000001810 */
[----:B------:R-:W3:Y:S07]  /*a0d0*/  LDSM.16.M88.4 R24, [R220+0x1800] ;  /* 0x00180000dc18783b */ /* 0x000eee0000000200 */
[C---:B------:R-:W-:Y:S08]  /*a0e0*/  HMMA.16816.F32 R168, R4.reuse, R196, R168 ;  /* 0x000000c404a8723c */ /* 0x040ff000000018a8 */
[C---:B------:R-:W-:Y:S01]  /*a0f0*/  HMMA.16816.F32 R164, R4.reuse, R198, R164 ;  /* 0x000000c604a4723c */ /* 0x040fe200000018a4 */
[----:B------:R-:W-:Y:S07]  /*a100*/  LDSM.16.M88.4 R196, [R233+0x12000] ;  /* 0x01200000e9c4783b */ /* 0x000fee0000000200 */
[C---:B--2---:R-:W-:Y:S08]  /*a110*/  HMMA.16816.F32 R32, R4.reuse, R192, R32 ;  /* 0x000000c00420723c */ /* 0x044ff00000001820 */
[----:B------:R-:W-:Y:S01]  /*a120*/  HMMA.16816.F32 R188, R4, R194, R188 ;  /* 0x000000c204bc723c */ /* 0x000fe200000018bc */
[----:B------:R-:W2:Y:S04]  /*a130*/  LDSM.16.M88.4 R4, [R234+0x4000] ;  /* 0x00400000ea04783b */ /* 0x000ea80000000200 */
[----:B------:R-:W-:Y:S03]  /*a140*/  LDSM.16.M88.4 R192, [R218] ;  /* 0x00000000dac0783b */ /* 0x000fe60000000200 */
        /* <DEDUP_REMOVED lines=11> */
[----:B------:R-:W-:Y:S04]  /*a200*/  LDSM.16.M88.4 R12, [R232+0x4000] ;  /* 0x00400000e80c783b */ /* 0x000fe80000000200 */
[----:B------:R-:W3:Y:S03]  /*a210*/  LDSM.16.M88.4 R24, [R219] ;  /* 0x00000000db18783b */ /* 0x000ee60000000200 */
[C---:B--2---:R-:W-:Y:S08]  /*a220*/  HMMA.16816.F32 R20, R4.reuse, R196, R20 ;  /* 0x000000c40414723c */ /* 0x044ff00000001814 */
[C---:B------:R-:W-:Y:S01]  /*a230*/  HMMA.16816.F32 R16, R4.reuse, R198, R16 ;  /* 0x000000c60410723c */ /* 0x040fe20000001810 */
[----:B------:R-:W-:Y:S07]  /*a240*/  LDSM.16.M88.4 R196, [R227+0x13000] ;  /* 0x01300000e3c4783b */ /* 0x000fee0000000200 */
[C---:B-1----:R-:W-:Y:S08]  /*a250*/  HMMA.16816.F32 R176, R4.reuse, R184, R176 ;  /* 0x000000b804b0723c */ /* 0x042ff000000018b0 */
[C---:B------:R-:W-:Y:S01]  /*a260*/  HMMA.16816.F32 R172, R4.reuse, R186, R172 ;  /* 0x000000ba04ac723c */ /* 0x040fe200000018ac */
[----:B------:R-:W-:Y:S07]  /*a270*/  LDSM.16.M88.4 R184, [R230+0x4000] ;  /* 0x00400000e6b8783b */ /* 0x000fee0000000200 */
[C---:B----4-:R-:W-:Y:S08]  /*a280*/  HMMA.16816.F32 R168, R4.reuse, R180, R168 ;  /* 0x000000b404a8723c */ /* 0x050ff000000018a8 */
[C---:B------:R-:W-:Y:S01]  /*a290*/  HMMA.16816.F32 R164, R4.reuse, R182, R164 ;  /* 0x000000b604a4723c */ /* 0x040fe200000018a4 */
[----:B------:R-:W1:Y:S07]  /*a2a0*/  LDSM.16.M88.4 R180, [R217] ;  /* 0x00000000d9b4783b */ /* 0x000e6e0000000200 */
[C---:B-----5:R-:W-:Y:S08]  /*a2b0*/  HMMA.16816.F32 R32, R4.reuse, R28, R32 ;  /* 0x0000001c0420723c */ /* 0x060ff00000001820 */
[----:B------:R-:W-:Y:S01]  /*a2c0*/  HMMA.16816.F32 R188, R4, R30, R188 ;  /* 0x0000001e04bc723c */ /* 0x000fe200000018bc */
[----:B------:R-:W2:Y:S04]  /*a2d0*/  LDSM.16.M88.4 R28, [R216] ;  /* 0x00000000d81c783b */ /* 0x000ea80000000200 */
[----:B------:R-:W4:Y:S03]  /*a2e0*/  LDSM.16.M88.4 R4, [R227+0x12000] ;  /* 0x01200000e304783b */ /* 0x000f260000000200 */
        /* <DEDUP_REMOVED lines=11> */
[----:B------:R-:W-:Y:S04]  /*a3a0*/  LDSM.16.M88.4 R12, [R229+0x4000] ;  /* 0x00400000e50c783b */ /* 0x000fe80000000200 */
[----:B------:R-:W-:Y:S03]  /*a3b0*/  LDSM.16.M88.4 R28, [R220+0x3000] ;  /* 0x00300000dc1c783b */ /* 0x000fe60000000200 */
[C---:B----4-:R-:W-:Y:S08]  /*a3c0*/  HMMA.16816.F32 R20, R184.reuse, R4, R20 ;  /* 0x00000004b814723c */ /* 0x050ff00000001814 */
[C---:B------:R-:W-:Y:S01]  /*a3d0*/  HMMA.16816.F32 R16, R184.reuse, R6, R16 ;  /* 0x00000006b810723c */ /* 0x040fe20000001810 */
[----:B------:R-:W1:Y:S07]  /*a3e0*/  LDSM.16.M88.4 R4, [R220+0x2000] ;  /* 0x00200000dc04783b */ /* 0x000e6e0000000200 */
[C---:B---3--:R-:W-:Y:S08]  /*a3f0*/  HMMA.16816.F32 R176, R184.reuse, R24, R176 ;  /* 0x00000018b8b0723c */ /* 0x048ff000000018b0 */
[C---:B------:R-:W-:Y:S01]  /*a400*/  HMMA.16816.F32 R172, R184.reuse, R26, R172 ;  /* 0x0000001ab8ac723c */ /* 0x040fe200000018ac */
[----:B------:R-:W2:Y:S07]  /*a410*/  LDSM.16.M88.4 R24, [R220+0x3800] ;  /* 0x00380000dc18783b */ /* 0x000eae0000000200 */
[C---:B------:R-:W-:Y:S08]  /*a420*/  HMMA.16816.F32 R168, R184.reuse, R196, R168 ;  /* 0x000000c4b8a8723c */ /* 0x040ff000000018a8 */
[C---:B------:R-:W-:Y:S01]  /*a430*/  HMMA.16816.F32 R164, R184.reuse, R198, R164 ;  /* 0x000000c6b8a4723c */ /* 0x040fe200000018a4 */
[----:B------:R-:W-:Y:S07]  /*a440*/  LDSM.16.M88.4 R196, [R227+0x15000] ;  /* 0x01500000e3c4783b */ /* 0x000fee0000000200 */
[C---:B-----5:R-:W-:Y:S08]  /*a450*/  HMMA.16816.F32 R32, R184.reuse, R192, R32 ;  /* 0x000000c0b820723c */ /* 0x060ff00000001820 */
        /* <DEDUP_REMOVED lines=9> */
[C---:B------:R-:W-:Y:S08]  /*a4f0*/  HMMA.16816.F32 R168, R12.reuse, R28, R168 ;  /* 0x0000001c0ca8723c */ /* 0x040ff000000018a8 */
[C---:B------:R-:W-:Y:S01]  /*a500*/  HMMA.16816.F32 R164, R12.reuse, R30, R164 ;  /* 0x0000001e0ca4723c */ /* 0x040fe200000018a4 */
[----:B------:R-:W4:Y:S07]  /*a510*/  LDSM.16.M88.4 R28, [R233+0x15800] ;  /* 0x01580000e91c783b */ /* 0x000f2e0000000200 */
[C---:B--2---:R-:W-:Y:S08]  /*a520*/  HMMA.16816.F32 R32, R12.reuse, R24, R32 ;  /* 0x000000180c20723c */ /* 0x044ff00000001820 */
[----:B------:R-:W-:Y:S01]  /*a530*/  HMMA.16816.F32 R188, R12, R26, R188 ;  /* 0x0000001a0cbc723c */ /* 0x000fe200000018bc */
[----:B------:R-:W-:Y:S04]  /*a540*/  LDSM.16.M88.4 R24, [R232+0x8000] ;  /* 0x00800000e818783b */ /* 0x000fe80000000200 */
[----:B------:R-:W2:Y:S03]  /*a550*/  LDSM.16.M88.4 R12, [R215] ;  /* 0x00000000d70c783b */ /* 0x000ea60000000200 */
[C---:B-1----:R-:W-:Y:S08]  /*a560*/  HMMA.16816.F32 R20, R4.reuse, R192, R20 ;  /* 0x000000c00414723c */ /* 0x042ff00000001814 */
[C---:B------:R-:W-:Y:S01]  /*a570*/  HMMA.16816.F32 R16, R4.reuse, R194, R16 ;  /* 0x000000c20410723c */ /* 0x040fe20000001810 */
[----:B------:R-:W1:Y:S07]  /*a580*/  LDSM.16.M88.4 R192, [R214] ;  /* 0x00000000d6c0783b */ /* 0x000e6e0000000200 */
[C---:B------:R-:W-:Y:S08]  /*a590*/  HMMA.16816.F32 R176, R4.reuse, R184, R176 ;  /* 0x000000b804b0723c */ /* 0x040ff000000018b0 */
[C---:B------:R-:W-:Y:S01]  /*a5a0*/  HMMA.16816.F32 R172, R4.reuse, R186, R172 ;  /* 0x000000ba04ac723c */ /* 0x040fe200000018ac */
[----:B------:R-:W5:Y:S07]  /*a5b0*/  LDSM.16.M88.4 R184, [R213] ;  /* 0x00000000d5b8783b */ /* 0x000f6e0000000200 */
[C---:B---3--:R-:W-:Y:S08]  /*a5c0*/  HMMA.16816.F32 R168, R4.reuse, R180, R168 ;  /* 0x000000b404a8723c */ /* 0x048ff000000018a8 */
[C---:B------:R-:W-:Y:S01]  /*a5d0*/  HMMA.16816.F32 R164, R4.reuse, R182, R164 ;  /* 0x000000b604a4723c */ /* 0x040fe200000018a4 */
[----:B------:R-:W3:Y:S07]  /*a5e0*/  LDSM.16.M88.4 R180, [R212] ;  /* 0x00000000d4b4783b */ /* 0x000eee0000000200 */
        /* <DEDUP_REMOVED lines=10> */
[C---:B-----5:R-:W-:Y:S08]  /*a690*/  HMMA.16816.F32 R168, R24.reuse, R184, R168 ;  /* 0x000000b818a8723c */ /* 0x060ff000000018a8 */
        /* <DEDUP_REMOVED lines=12> */
[C---:B-1----:R-:W-:Y:S08]  /*a760*/  HMMA.16816.F32 R32, R28.reuse, R192, R32 ;  /* 0x000000c01c20723c */ /* 0x042ff00000001820 */
[C---:B------:R-:W-:Y:S01]  /*a770*/  HMMA.16816.F32 R188, R28.reuse, R194, R188 ;  /* 0x000000c21cbc723c */ /* 0x040fe200000018bc */
[----:B------:R-:W-:Y:S07]  /*a780*/  LDSM.16.M88.4 R192, [R234+0xc000] ;  /* 0x00c00000eac0783b */ /* 0x000fee0000000200 */
[C---:B------:R-:W-:Y:S08]  /*a790*/  HMMA.16816.F32 R168, R28.reuse, R196, R168 ;  /* 0x000000c41ca8723c */ /* 0x040ff000000018a8 */
        /* <DEDUP_REMOVED lines=14> */
[----:B------:R-:W4:Y:S04]  /*a880*/  LDSM.16.M88.4 R4, [R211] ;  /* 0x00000000d304783b */ /* 0x000f280000000200 */
[----:B------:R-:W5:Y:S03]  /*a890*/  LDSM.16.M88.4 R180, [R210] ;  /* 0x00000000d2b4783b */ /* 0x000f660000000200 */
[C---:B-1----:R-:W-:Y:S08]  /*a8a0*/  HMMA.16816.F32 R16, R192.reuse, R30, R16 ;  /* 0x0000001ec010723c */ /* 0x042ff00000001810 */
[C---:B------:R-:W-:Y:S01]  /*a8b0*/  HMMA.16816.F32 R20, R192.reuse, R28, R20 ;  /* 0x0000001cc014723c */ /* 0x040fe20000001814 */
[----:B------:R-:W-:Y:S07]  /*a8c0*/  LDSM.16.M88.4 R28, [R230+0xc000] ;  /* 0x00c00000e61c783b */ /* 0x000fee0000000200 */
[C---:B---3--:R-:W-:Y:S08]  /*a8d0*/  HMMA.16816.F32 R176, R192.reuse, R24, R176 ;  /* 0x00000018c0b0723c */ /* 0x048ff000000018b0 */
[C---:B------:R-:W-:Y:S01]  /*a8e0*/  HMMA.16816.F32 R172, R192.reuse, R26, R172 ;  /* 0x0000001ac0ac723c */ /* 0x040fe200000018ac */
[----:B------:R-:W1:Y:S07]  /*a8f0*/  LDSM.16.M88.4 R24, [R227+0x16000] ;  /* 0x01600000e318783b */ /* 0x000e6e0000000200 */
[C---:B--2---:R-:W-:Y:S08]  /*a900*/  HMMA.16816.F32 R168, R192.reuse, R12, R168 ;  /* 0x0000000cc0a8723c */ /* 0x044ff000000018a8 */
[C---:B------:R-:W-:Y:S01]  /*a910*/  HMMA.16816.F32 R164, R192.reuse, R14, R164 ;  /* 0x0000000ec0a4723c */ /* 0x040fe200000018a4 */
[----:B------:R-:W-:Y:S07]  /*a920*/  LDSM.16.M88.4 R12, [R229+0xc000] ;  /* 0x00c00000e50c783b */ /* 0x000fee0000000200 */
[C---:B------:R-:W-:Y:S08]  /*a930*/  HMMA.16816.F32 R32, R192.reuse, R196, R32 ;  /* 0x000000c4c020723c */ /* 0x040ff00000001820 */
[----:B------:R-:W-:Y:S01]  /*a940*/  HMMA.16816.F32 R192, R192, R198, R188 ;  /* 0x000000c6c0c0723c */ /* 0x000fe200000018bc */
[----:B------:R-:W2:Y:S07]  /*a950*/  LDSM.16.M88.4 R188, [R227+0x16800] ;  /* 0x01680000e3bc783b */ /* 0x000eae0000000200 */
[C---:B----4-:R-:W-:Y:S08]  /*a960*/  HMMA.16816.F32 R16, R184.reuse, R6, R16 ;  /* 0x00000006b810723c */ /* 0x050ff00000001810 */
[C---:B------:R-:W-:Y:S01]  /*a970*/  HMMA.16816.F32 R20, R184.reuse, R4, R20 ;  /* 0x00000004b814723c */ /* 0x040fe20000001814 */
[----:B------:R-:W3:Y:S07]  /*a980*/  LDSM.16.M88.4 R4, [R220+0x6000] ;  /* 0x00600000dc04783b */ /* 0x000eee0000000200 */
[C---:B-----5:R-:W-:Y:S08]  /*a990*/  HMMA.16816.F32 R176, R184.reuse, R180, R176 ;  /* 0x000000b4b8b0723c */ /* 0x060ff000000018b0 */
[----:B------:R-:W-:Y:S01]  /*a9a0*/  HMMA.16816.F32 R180, R184, R182, R172 ;  /* 0x000000b6b8b4723c */ /* 0x000fe200000018ac */
[----:B------:R-:W4:Y:S07]  /*a9b0*/  LDSM.16.M88.4 R172, [R220+0x6800] ;  /* 0x00680000dcac783b */ /* 0x000f2e0000000200 */
[C---:B-1----:R-:W-:Y:S08]  /*a9c0*/  HMMA.16816.F32 R16, R28.reuse, R26, R16 ;  /* 0x0000001a1c10723c */ /* 0x042ff00000001810 */
[C---:B------:R-:W-:Y:S01]  /*a9d0*/  HMMA.16816.F32 R20, R28.reuse, R24, R20 ;  /* 0x000000181c14723c */ /* 0x040fe20000001814 */
[----:B------:R-:W1:Y:S07]  /*a9e0*/  LDSM.16.M88.4 R24, [R209] ;  /* 0x00000000d118783b */ /* 0x000e6e0000000200 */
[C---:B--2---:R-:W-:Y:S08]  /*a9f0*/  HMMA.16816.F32 R176, R28.reuse, R188, R176 ;  /* 0x000000bc1cb0723c */ /* 0x044ff000000018b0 */
[----:B------:R-:W-:Y:S08]  /*aa00*/  HMMA.16816.F32 R180, R28, R190, R180 ;  /* 0x000000be1cb4723c */ /* 0x000ff000000018b4 */
[C---:B---3--:R-:W-:Y:S08]  /*aa10*/  HMMA.16816.F32 R16, R12.reuse, R6, R16 ;  /* 0x000000060c10723c */ /* 0x048ff00000001810 */
[C---:B------:R-:W-:Y:S01]  /*aa20*/  HMMA.16816.F32 R20, R12.reuse, R4, R20 ;  /* 0x000000040c14723c */ /* 0x040fe20000001814 */
[----:B------:R-:W2:Y:S07]  /*aa30*/  LDSM.16.M88.4 R4, [R227+0x17000] ;  /* 0x01700000e304783b */ /* 0x000eae0000000200 */
[C---:B----4-:R-:W-:Y:S08]  /*aa40*/  HMMA.16816.F32 R176, R12.reuse, R172, R176 ;  /* 0x000000ac0cb0723c */ /* 0x050ff000000018b0 */
[----:B------:R-:W-:Y:S01]  /*aa50*/  HMMA.16816.F32 R180, R12, R174, R180 ;  /* 0x000000ae0cb4723c */ /* 0x000fe200000018b4 */
[----:B------:R-:W3:Y:S01]  /*aa60*/  LDSM.16.M88.4 R172, [R208] ;  /* 0x00000000d0ac783b */ /* 0x000ee20000000200 */
[----:B------:R-:W-:-:S02]  /*aa70*/  FMUL.FTZ R16, R16, c[0x0][0x2ec] ;  /* 0x0000bb0010107a20 */ /* 0x000fc40000410000 */
[----:B------:R-:W-:Y:S02]  /*aa80*/  FMUL.FTZ R17, R17, c[0x0][0x2ec] ;  /* 0x0000bb0011117a20 */ /* 0x000fe40000410000 */
[----:B------:R-:W-:Y:S01]  /*aa90*/  FMUL.FTZ R18, R18, c[0x0][0x2ec] ;  /* 0x0000bb0012127a20 */ /* 0x000fe20000410000 */
[----:B------:R-:W-:Y:S01]  /*aaa0*/  MUFU.TANH R190, R16 ;  /* 0x0000001000be7308 */ /* 0x000fe20000002400 */
[C---:B-1----:R-:W-:Y:S01]  /*aab0*/  HMMA.16816.F32 R164, R184.reuse, R26, R164 ;  /* 0x0000001ab8a4723c */ /* 0x042fe200000018a4 */
[----:B------:R-:W-:Y:S02]  /*aac0*/  FMUL.FTZ R19, R19, c[0x0][0x2ec] ;  /* 0x0000bb0013137a20 */ /* 0x000fe40000410000 */
[----:B------:R-:W-:Y:S02]  /*aad0*/  FMUL.FTZ R3, R20, c[0x0][0x2ec] ;  /* 0x0000bb0014037a20 */ /* 0x000fe40000410000 */
[----:B------:R-:W-:Y:S02]  /*aae0*/  FMUL.FTZ R189, R21, c[0x0][0x2ec] ;  /* 0x0000bb0015bd7a20 */ /* 0x000fe40000410000 */
[----:B------:R-:W-:Y:S01]  /*aaf0*/  FMUL.FTZ R188, R22, c[0x0][0x2ec] ;  /* 0x0000bb0016bc7a20 */ /* 0x000fe20000410000 */
[----:B------:R-:W-:Y:S01]  /*ab00*/  HMMA.16816.F32 R168, R184, R24, R168 ;  /* 0x00000018b8a8723c */ /* 0x000fe200000018a8 */
[----:B------:R-:W-:Y:S01]  /*ab10*/  MUFU.TANH R25, R17 ;  /* 0x0000001100197308 */ /* 0x000fe20000002400 */
[----:B------:R-:W-:-:S02]  /*ab20*/  FMUL.FTZ R27, R176, c[0x0][0x2ec] ;  /* 0x0000bb00b01b7a20 */ /* 0x000fc40000410000 */
[----:B------:R-:W-:Y:S02]  /*ab30*/  FMUL.FTZ R176, R178, c[0x0][0x2ec] ;  /* 0x0000bb00b2b07a20 */ /* 0x000fe40000410000 */
[----:B------:R-:W1:Y:S01]  /*ab40*/  S2R R178, SR_TID.X ;  /* 0x0000000000b27919 */ /* 0x000e620000002100 */
[----:B------:R-:W-:Y:S02]  /*ab50*/  FMUL.FTZ R24, R23, c[0x0][0x2ec] ;  /* 0x0000bb0017187a20 */ /* 0x000fe40000410000 */
[----:B------:R-:W-:Y:S01]  /*ab60*/  MUFU.TANH R191, R18 ;  /* 0x0000001200bf7308 */ /* 0x000fe20000002400 */
[----:B------:R-:W4:Y:S01]  /*ab70*/  LDSM.16.M88.4 R20, [R220+0x7000] ;  /* 0x00700000dc14783b */ /* 0x000f220000000200 */
[----:B------:R-:W-:Y:S02]  /*ab80*/  FMUL.FTZ R26, R177, c[0x0][0x2ec] ;  /* 0x0000bb00b11a7a20 */ /* 0x000fe40000410000 */
[----:B------:R-:W-:Y:S02]  /*ab90*/  FMUL.FTZ R179, R179, c[0x0][0x2ec] ;  /* 0x0000bb00b3b37a20 */ /* 0x000fe40000410000 */
[----:B------:R-:W-:Y:S01]  /*aba0*/  FMUL.FTZ R177, R180, c[0x0][0x2ec] ;  /* 0x0000bb00b4b17a20 */ /* 0x000fe20000410000 */
[C---:B--2---:R-:W-:Y:S01]  /*abb0*/  HMMA.16816.F32 R164, R28.reuse, R6, R164 ;  /* 0x000000061ca4723c */ /* 0x044fe200000018a4 */
[----:B------:R2:W-:Y:S07]  /*abc0*/  MUFU.TANH R196, R19 ;  /* 0x0000001300c47308 */ /* 0x0005ee0000002400 */
[----:B------:R-:W-:Y:S01]  /*abd0*/  HMMA.16816.F32 R168, R28, R4, R168 ;  /* 0x000000041ca8723c */ /* 0x000fe200000018a8 */
[----:B------:R-:W-:Y:S01]  /*abe0*/  LDSM.16.M88.4 R4, [R220+0x7800] ;  /* 0x00780000dc04783b */ /* 0x000fe20000000200 */
[----:B------:R-:W5:Y:S06]  /*abf0*/  MUFU.TANH R189, R189 ;  /* 0x000000bd00bd7308 */ /* 0x000f6c0000002400 */
[----:B---3--:R-:W-:Y:S01]  /*ac00*/  HMMA.16816.F32 R32, R184, R172, R32 ;  /* 0x000000acb820723c */ /* 0x008fe20000001820 */
[----:B--2---:R-:W2:Y:S01]  /*ac10*/  LDSM.16.M88.4 R16, [R227+0x17800] ;  /* 0x01780000e310783b */ /* 0x004ea20000000200 */
[----:B------:R-:W3:Y:S01]  /*ac20*/  MUFU.TANH R24, R24 ;  /* 0x0000001800187308 */ /* 0x000ee20000002400 */
[----:B------:R-:W-:-:S04]  /*ac30*/  DEPBAR.LE SB0, 0x0 ;  /* 0x000080000000791a */ /* 0x000fc80000000000 */
[----:B------:R-:W-:Y:S01]  /*ac40*/  FMUL.FTZ R172, R182, c[0x0][0x2ec] ;  /* 0x0000bb00b6ac7a20 */ /* 0x000fe20000410000 */
[----:B------:R-:W-:Y:S01]  /*ac50*/  HMMA.16816.F32 R192, R184, R174, R192 ;  /* 0x000000aeb8c0723c */ /* 0x000fe200000018c0 */
[----:B------:R-:W-:Y:S01]  /*ac60*/  FMUL.FTZ R173, R183, c[0x0][0x2ec] ;  /* 0x0000bb00b7ad7a20 */ /* 0x000fe20000410000 */
[----:B------:R-:W2:Y:S06]  /*ac70*/  MUFU.TANH R27, R27 ;  /* 0x0000001b001b7308 */ /* 0x000eac0000002400 */
[C---:B----4-:R-:W-:Y:S02]  /*ac80*/  HMMA.16816.F32 R164, R12.reuse, R22, R164 ;  /* 0x000000160ca4723c */ /* 0x050fe400000018a4 */
[----:B------:R-:W4:Y:S05]  /*ac90*/  MUFU.TANH R176, R176 ;  /* 0x000000b000b07308 */ /* 0x000f2a0000002400 */
[----:B-1----:R-:W-:Y:S01]  /*aca0*/  IMAD.SHL.U32 R22, R178, 0x2, RZ ;  /* 0x00000002b2167824 */ /* 0x002fe200078e00ff */
[----:B------:R-:W-:Y:S01]  /*acb0*/  HMMA.16816.F32 R168, R12, R20, R168 ;  /* 0x000000140ca8723c */ /* 0x000fe200000018a8 */
[----:B------:R-:W-:Y:S01]  /*acc0*/  IMAD.U32 R23, RZ, RZ, UR26 ;  /* 0x0000001aff177e24 */ /* 0x000fe2000f8e00ff */
[----:B------:R-:W1:Y:S02]  /*acd0*/  MUFU.TANH R26, R26 ;  /* 0x0000001a001a7308 */ /* 0x000e640000002400 */
[----:B------:R-:W-:-:S03]  /*ace0*/  LOP3.LUT R22, R22, 0x6, RZ, 0xc0, !PT ;  /* 0x0000000616167812 */ /* 0x000fc600078ec0ff */
[----:B------:R-:W-:Y:S02]  /*acf0*/  FMUL.FTZ R21, R181, c[0x0][0x2ec] ;  /* 0x0000bb00b5157a20 */ /* 0x000fe40000410000 */
[----:B------:R-:W-:Y:S01]  /*ad00*/  IMAD R23, R23, 0x40, R22 ;  /* 0x0000004017177824 */ /* 0x000fe200078e0216 */
[----:B------:R-:W1:Y:S01]  /*ad10*/  MUFU.TANH R20, R179 ;  /* 0x000000b300147308 */ /* 0x000e620000002400 */
[----:B--2---:R-:W-:Y:S05]  /*ad20*/  HMMA.16816.F32 R32, R28, R16, R32 ;  /* 0x000000101c20723c */ /* 0x004fea0000001820 */
[----:B------:R-:W-:Y:S02]  /*ad30*/  FMUL.FTZ R164, R164, c[0x0][0x2ec] ;  /* 0x0000bb00a4a47a20 */ /* 0x000fe40000410000 */
[----:B------:R-:W2:Y:S01]  /*ad40*/  MUFU.TANH R177, R177 ;  /* 0x000000b100b17308 */ /* 0x000ea20000002400 */
[----:B------:R-:W-:-:S02]  /*ad50*/  FMUL.FTZ R165, R165, c[0x0][0x2ec] ;  /* 0x0000bb00a5a57a20 */ /* 0x000fc40000410000 */
[----:B------:R-:W-:Y:S01]  /*ad60*/  FMUL.FTZ R166, R166, c[0x0][0x2ec] ;  /* 0x0000bb00a6a67a20 */ /* 0x000fe20000410000 */
[----:B------:R-:W-:Y:S01]  /*ad70*/  IADD3 R17, R23, 0x1, RZ ;  /* 0x0000000117117810 */ /* 0x000fe20007ffe0ff */
[----:B------:R-:W-:Y:S01]  /*ad80*/  HMMA.16816.F32 R192, R28, R18, R192 ;  /* 0x000000121cc0723c */ /* 0x000fe200000018c0 */
[----:B------:R-:W-:Y:S02]  /*ad90*/  FMUL.FTZ R22, R170, c[0x0][0x2ec] ;  /* 0x0000bb00aa167a20 */ /* 0x000fe40000410000 */
[C---:B------:R-:W-:Y:S01]  /*ada0*/  ISETP.GE.AND P2, PT, R17.reuse, R248, PT ;  /* 0x000000f81100720c */ /* 0x040fe20003f46270 */
[----:B------:R-:W-:Y:S01]  /*adb0*/  MUFU.TANH R21, R21 ;  /* 0x0000001500157308 */ /* 0x000fe20000002400 */
[----:B------:R-:W-:Y:S01]  /*adc0*/  ISETP.GE.AND P1, PT, R17, R2, PT ;  /* 0x000000021100720c */ /* 0x000fe20003f26270 */
[----:B------:R-:W-:Y:S01]  /*add0*/  FMUL.FTZ R168, R168, c[0x0][0x2ec] ;  /* 0x0000bb00a8a87a20 */ /* 0x000fe20000410000 */
[----:B------:R-:W-:Y:S01]  /*ade0*/  IADD3 R17, R23, 0x8, RZ ;  /* 0x0000000817117810 */ /* 0x000fe20007ffe0ff */
[----:B------:R-:W-:Y:S01]  /*adf0*/  FMUL.FTZ R170, R171, c[0x0][0x2ec] ;  /* 0x0000bb00abaa7a20 */ /* 0x000fe20000410000 */
[----:B------:R-:W-:Y:S01]  /*ae00*/  IADD3 R19, R23, 0x9, RZ ;  /* 0x0000000917137810 */ /* 0x000fe20007ffe0ff */
[----:B------:R-:W-:Y:S01]  /*ae10*/  FMUL.FTZ R169, R169, c[0x0][0x2ec] ;  /* 0x0000bb00a9a97a20 */ /* 0x000fe20000410000 */
[----:B------:R-:W-:Y:S01]  /*ae20*/  ISETP.GE.AND P0, PT, R17, R248, PT ;  /* 0x000000f81100720c */ /* 0x000fe20003f06270 */
[----:B------:R-:W1:Y:S01]  /*ae30*/  MUFU.TANH R172, R172 ;  /* 0x000000ac00ac7308 */ /* 0x000e620000002400 */
[----:B-----5:R-:W-:Y:S01]  /*ae40*/  FSEL R189, R189, -INF , !P2 ;  /* 0xff800000bdbd7808 */ /* 0x020fe20005000000 */
[----:B------:R-:W-:Y:S01]  /*ae50*/  FMUL.FTZ R167, R167, c[0x0][0x2ec] ;  /* 0x0000bb00a7a77a20 */ /* 0x000fe20000410000 */
[----:B------:R-:W-:Y:S01]  /*ae60*/  ISETP.GE.AND P2, PT, R17, R2, PT ;  /* 0x000000021100720c */ /* 0x000fe20003f46270 */
[----:B------:R-:W-:Y:S01]  /*ae70*/  HMMA.16816.F32 R32, R12, R4, R32 ;  /* 0x000000040c20723c */ /* 0x000fe20000001820 */
[----:B---3--:R-:W-:-:S02]  /*ae80*/  FSEL R16, R24, -INF , !P1 ;  /* 0xff80000018107808 */ /* 0x008fc40004800000 */
[----:B------:R-:W-:Y:S01]  /*ae90*/  FSEL R17, R190, -INF , !P0 ;  /* 0xff800000be117808 */ /* 0x000fe20004000000 */
[----:B------:R-:W3:Y:S01]  /*aea0*/  MUFU.TANH R173, R173 ;  /* 0x000000ad00ad7308 */ /* 0x000ee20000002400 */
[C---:B------:R-:W-:Y:S02]  /*aeb0*/  ISETP.GE.AND P1, PT, R19.reuse, R248, PT ;  /* 0x000000f81300720c */ /* 0x040fe40003f26270 */
[----:B------:R-:W-:Y:S01]  /*aec0*/  ISETP.GE.AND P0, PT, R19, R2, PT ;  /* 0x000000021300720c */ /* 0x000fe20003f06270 */
[----:B------:R-:W-:Y:S01]  /*aed0*/  HMMA.16816.F32 R192, R12, R6, R192 ;  /* 0x000000060cc0723c */ /* 0x000fe200000018c0 */
[----:B------:R-:W-:Y:S02]  /*aee0*/  IADD3 R19, R23, 0x10, RZ ;  /* 0x0000001017137810 */ /* 0x000fe40007ffe0ff */
[----:B------:R-:W-:Y:S01]  /*aef0*/  FSEL R18, R191, -INF , !P2 ;  /* 0xff800000bf127808 */ /* 0x000fe20005000000 */
[----:B------:R-:W5:Y:S01]  /*af00*/  MUFU.TANH R203, R168 ;  /* 0x000000a800cb7308 */ /* 0x000f620000002400 */
[----:B------:R-:W-:-:S02]  /*af10*/  ISETP.GE.AND P2, PT, R19, R248, PT ;  /* 0x000000f81300720c */ /* 0x000fc40003f46270 */
[----:B------:R-:W-:Y:S02]  /*af20*/  IADD3 R29, R23, 0x11, RZ ;  /* 0x00000011171d7810 */ /* 0x000fe40007ffe0ff */
[----:B------:R-:W-:Y:S02]  /*af30*/  FSEL R5, R25, -INF , !P1 ;  /* 0xff80000019057808 */ /* 0x000fe40004800000 */
[----:B------:R-:W-:Y:S01]  /*af40*/  ISETP.GE.AND P1, PT, R19, R2, PT ;  /* 0x000000021300720c */ /* 0x000fe20003f26270 */
[----:B------:R-:W1:Y:S01]  /*af50*/  MUFU.TANH R22, R22 ;  /* 0x0000001600167308 */ /* 0x000e620000002400 */
[----:B------:R-:W-:Y:S02]  /*af60*/  FSEL R4, R196, -INF , !P0 ;  /* 0xff800000c4047808 */ /* 0x000fe40004000000 */
[----:B------:R-:W-:Y:S01]  /*af70*/  FSEL R31, R27, -INF , !P2 ;  /* 0xff8000001b1f7808 */ /* 0x000fe20005000000 */
[----:B------:R-:W-:Y:S01]  /*af80*/  FMUL.FTZ R33, R33, c[0x0][0x2ec] ;  /* 0x0000bb0021217a20 */ /* 0x000fe20000410000 */
[----:B------:R-:W-:Y:S01]  /*af90*/  ISETP.GE.AND P0, PT, R29, R248, PT ;  /* 0x000000f81d00720c */ /* 0x000fe20003f06270 */
[----:B------:R-:W-:Y:S01]  /*afa0*/  FMUL.FTZ R34, R34, c[0x0][0x2ec] ;  /* 0x0000bb0022227a20 */ /* 0x000fe20000410000 */
[----:B------:R-:W-:Y:S01]  /*afb0*/  IADD3 R27, R23, 0x18, RZ ;  /* 0x00000018171b7810 */ /* 0x000fe20007ffe0ff */
[----:B------:R2:W2:Y:S01]  /*afc0*/  MUFU.TANH R201, R169 ;  /* 0x000000a900c97308 */ /* 0x0004a20000002400 */
[----:B------:R-:W-:Y:S01]  /*afd0*/  ISETP.GE.AND P2, PT, R29, R2, PT ;  /* 0x000000021d00720c */ /* 0x000fe20003f46270 */
[----:B------:R-:W-:Y:S01]  /*afe0*/  FMUL.FTZ R32, R32, c[0x0][0x2ec] ;  /* 0x0000bb0020207a20 */ /* 0x000fe20000410000 */
[----:B------:R-:W-:Y:S01]  /*aff0*/  IADD3 R25, R23, 0x19, RZ ;  /* 0x0000001917197810 */ /* 0x000fe20007ffe0ff */
[----:B------:R-:W-:Y:S01]  /*b000*/  FMUL.FTZ R183, R193, c[0x0][0x2ec] ;  /* 0x0000bb00c1b77a20 */ /* 0x000fe20000410000 */
[----:B----4-:R-:W-:Y:S01]  /*b010*/  FSEL R30, R176, -INF , !P1 ;  /* 0xff800000b01e7808 */ /* 0x010fe20004800000 */
[----:B------:R-:W-:Y:S01]  /*b020*/  FMUL.FTZ R35, R35, c[0x0][0x2ec] ;  /* 0x0000bb0023237a20 */ /* 0x000fe20000410000 */
[----:B------:R-:W-:Y:S01]  /*b030*/  ISETP.GE.AND P1, PT, R27, R248, PT ;  /* 0x000000f81b00720c */ /* 0x000fe20003f26270 */
[----:B------:R-:W4:Y:S01]  /*b040*/  MUFU.TANH R170, R170 ;  /* 0x000000aa00aa7308 */ /* 0x000f220000002400 */
[----:B-1----:R-:W-:Y:S01]  /*b050*/  FSEL R29, R26, -INF , !P0 ;  /* 0xff8000001a1d7808 */ /* 0x002fe20004000000 */
[----:B------:R-:W-:Y:S01]  /*b060*/  FMUL.FTZ R176, R194, c[0x0][0x2ec] ;  /* 0x0000bb00c2b07a20 */ /* 0x000fe20000410000 */
[----:B------:R-:W-:Y:S01]  /*b070*/  FSEL R26, R20, -INF , !P2 ;  /* 0xff800000141a7808 */ /* 0x000fe20005000000 */
[----:B------:R-:W-:Y:S01]  /*b080*/  FMUL.FTZ R178, R195, c[0x0][0x2ec] ;  /* 0x0000bb00c3b27a20 */ /* 0x000fe20000410000 */
[----:B------:R-:W-:-:S02]  /*b090*/  ISETP.GE.AND P0, PT, R27, R2, PT ;  /* 0x000000021b00720c */ /* 0x000fc40003f06270 */
[----:B------:R-:W-:Y:S01]  /*b0a0*/  ISETP.GE.AND P2, PT, R25, R248, PT ;  /* 0x000000f81900720c */ /* 0x000fe20003f46270 */
[----:B------:R-:W1:Y:S01]  /*b0b0*/  MUFU.TANH R199, R164 ;  /* 0x000000a400c77308 */ /* 0x000e620000002400 */
[----:B------:R-:W-:Y:S01]  /*b0c0*/  IADD3 R13, R23, 0x20, RZ ;  /* 0x00000020170d7810 */ /* 0x000fe20007ffe0ff */
[----:B--2---:R-:W-:Y:S01]  /*b0d0*/  FMUL.FTZ R169, R192, c[0x0][0x2ec] ;  /* 0x0000bb00c0a97a20 */ /* 0x004fe20000410000 */
[----:B------:R-:W-:Y:S02]  /*b0e0*/  FSEL R27, R177, -INF , !P1 ;  /* 0xff800000b11b7808 */ /* 0x000fe40004800000 */
[----:B------:R-:W-:Y:S02]  /*b0f0*/  ISETP.GE.AND P1, PT, R25, R2, PT ;  /* 0x000000021900720c */ /* 0x000fe40003f26270 */
[----:B------:R-:W-:Y:S01]  /*b100*/  FSEL R28, R172, -INF , !P0 ;  /* 0xff800000ac1c7808 */ /* 0x000fe20004000000 */
[----:B------:R-:W-:Y:S01]  /*b110*/  MUFU.TANH R197, R165 ;  /* 0x000000a500c57308 */ /* 0x000fe20000002400 */
[----:B------:R-:W-:-:S02]  /*b120*/  FSEL R25, R21, -INF , !P2 ;  /* 0xff80000015197808 */ /* 0x000fc40005000000 */
[C---:B------:R-:W-:Y:S02]  /*b130*/  ISETP.GE.AND P0, PT, R13.reuse, R248, PT ;  /* 0x000000f80d00720c */ /* 0x040fe40003f06270 */
[----:B------:R-:W-:Y:S02]  /*b140*/  ISETP.GE.AND P2, PT, R13, R2, PT ;  /* 0x000000020d00720c */ /* 0x000fe40003f46270 */
[C---:B------:R-:W-:Y:S01]  /*b150*/  IADD3 R7, R23.reuse, 0x21, RZ ;  /* 0x0000002117077810 */ /* 0x040fe20007ffe0ff */
[----:B------:R-:W2:Y:S01]  /*b160*/  MUFU.TANH R19, R166 ;  /* 0x000000a600137308 */ /* 0x000ea20000002400 */
[----:B------:R-:W-:Y:S02]  /*b170*/  IADD3 R13, R23, 0x28, RZ ;  /* 0x00000028170d7810 */ /* 0x000fe40007ffe0ff */
[----:B---3--:R-:W-:Y:S02]  /*b180*/  FSEL R24, R173, -INF , !P1 ;  /* 0xff800000ad187808 */ /* 0x008fe40004800000 */
[----:B-----5:R-:W-:-:S02]  /*b190*/  FSEL R203, R203, -INF , !P0 ;  /* 0xff800000cbcb7808 */ /* 0x020fc40004000000 */
[----:B------:R-:W-:Y:S01]  /*b1a0*/  FSEL R196, R22, -INF , !P2 ;  /* 0xff80000016c47808 */ /* 0x000fe20005000000 */
[----:B------:R-:W3:Y:S01]  /*b1b0*/  MUFU.TANH R168, R167 ;  /* 0x000000a700a87308 */ /* 0x000ee20000002400 */
[C---:B------:R-:W-:Y:S02]  /*b1c0*/  ISETP.GE.AND P1, PT, R7.reuse, R248, PT ;  /* 0x000000f80700720c */ /* 0x040fe40003f26270 */
[----:B------:R-:W-:Y:S02]  /*b1d0*/  ISETP.GE.AND P0, PT, R7, R2, PT ;  /* 0x000000020700720c */ /* 0x000fe40003f06270 */
[----:B------:R-:W-:Y:S02]  /*b1e0*/  ISETP.GE.AND P2, PT, R13, R248, PT ;  /* 0x000000f80d00720c */ /* 0x000fe40003f46270 */
[----:B------:R-:W-:Y:S01]  /*b1f0*/  IADD3 R7, R23, 0x29, RZ ;  /* 0x0000002917077810 */ /* 0x000fe20007ffe0ff */
[----:B------:R-:W-:Y:S01]  /*b200*/  MUFU.TANH R171, R33 ;  /* 0x0000002100ab7308 */ /* 0x000fe20000002400 */
[----:B------:R-:W-:-:S02]  /*b210*/  FSEL R201, R201, -INF , !P1 ;  /* 0xff800000c9c97808 */ /* 0x000fc40004800000 */
[----:B----4-:R-:W-:Y:S02]  /*b220*/  FSEL R170, R170, -INF , !P0 ;  /* 0xff800000aaaa7808 */ /* 0x010fe40004000000 */
[----:B-1----:R-:W-:Y:S02]  /*b230*/  FSEL R199, R199, -INF , !P2 ;  /* 0xff800000c7c77808 */ /* 0x002fe40005000000 */
[----:B------:R-:W-:Y:S01]  /*b240*/  ISETP.GE.AND P1, PT, R13, R2, PT ;  /* 0x000000020d00720c */ /* 0x000fe20003f26270 */
[----:B------:R-:W1:Y:S01]  /*b250*/  MUFU.TANH R182, R34 ;  /* 0x0000002200b67308 */ /* 0x000e620000002400 */
[C---:B------:R-:W-:Y:S02]  /*b260*/  ISETP.GE.AND P0, PT, R7.reuse, R248, PT ;  /* 0x000000f80700720c */ /* 0x040fe40003f06270 */
[----:B------:R-:W-:Y:S02]  /*b270*/  ISETP.GE.AND P2, PT, R7, R2, PT ;  /* 0x000000020700720c */ /* 0x000fe40003f46270 */
[----:B------:R-:W-:-:S02]  /*b280*/  IADD3 R7, R23, 0x30, RZ ;  /* 0x0000003017077810 */ /* 0x000fc40007ffe0ff */
[----:B------:R-:W-:Y:S01]  /*b290*/  IADD3 R13, R23, 0x31, RZ ;  /* 0x00000031170d7810 */ /* 0x000fe20007ffe0ff */
[----:B------:R-:W4:Y:S01]  /*b2a0*/  MUFU.TANH R169, R169 ;  /* 0x000000a900a97308 */ /* 0x000f220000002400 */
[----:B--2---:R-:W-:Y:S02]  /*b2b0*/  FSEL R192, R19, -INF , !P1 ;  /* 0xff80000013c07808 */ /* 0x004fe40004800000 */
[----:B------:R-:W-:Y:S02]  /*b2c0*/  FSEL R197, R197, -INF , !P0 ;  /* 0xff800000c5c57808 */ /* 0x000fe40004000000 */
[----:B---3--:R-:W-:Y:S02]  /*b2d0*/  FSEL R168, R168, -INF , !P2 ;  /* 0xff800000a8a87808 */ /* 0x008fe40005000000 */
[C---:B------:R-:W-:Y:S01]  /*b2e0*/  ISETP.GE.AND P1, PT, R7.reuse, R248, PT ;  /* 0x000000f80700720c */ /* 0x040fe20003f26270 */
[----:B------:R-:W2:Y:S01]  /*b2f0*/  MUFU.TANH R183, R183 ;  /* 0x000000b700b77308 */ /* 0x000ea20000002400 */
[----:B------:R-:W-:-:S02]  /*b300*/  ISETP.GE.AND P0, PT, R7, R2, PT ;  /* 0x000000020700720c */ /* 0x000fc40003f06270 */
[-C--:B------:R-:W-:Y:S02]  /*b310*/  ISETP.GE.AND P2, PT, R13, R248.reuse, PT ;  /* 0x000000f80d00720c */ /* 0x080fe40003f46270 */
[----:B------:R-:W-:Y:S02]  /*b320*/  IADD3 R7, R23, 0x38, RZ ;  /* 0x0000003817077810 */ /* 0x000fe40007ffe0ff */
[----:B-1----:R-:W-:Y:S01]  /*b330*/  FSEL R182, R182, -INF , !P0 ;  /* 0xff800000b6b67808 */ /* 0x002fe20004000000 */
[----:B------:R-:W1:Y:S01]  /*b340*/  MUFU.TANH R32, R32 ;  /* 0x0000002000207308 */ /* 0x000e620000002400 */
[----:B------:R-:W-:Y:S02]  /*b350*/  FSEL R171, R171, -INF , !P2 ;  /* 0xff800000abab7808 */ /* 0x000fe40005000000 */
[C---:B------:R-:W-:Y:S02]  /*b360*/  ISETP.GE.AND P0, PT, R7.reuse, R248, PT ;  /* 0x000000f80700720c */ /* 0x040fe40003f06270 */
[----:B------:R-:W-:-:S02]  /*b370*/  ISETP.GE.AND P2, PT, R7, R2, PT ;  /* 0x000000020700720c */ /* 0x000fc40003f46270 */
[----:B------:R-:W-:Y:S01]  /*b380*/  IADD3 R7, R23, 0x39, RZ ;  /* 0x0000003917077810 */ /* 0x000fe20007ffe0ff */
[----:B------:R-:W3:Y:S01]  /*b390*/  MUFU.TANH R180, R35 ;  /* 0x0000002300b47308 */ /* 0x000ee20000002400 */
[----:B----4-:R-:W-:Y:S01]  /*b3a0*/  FSEL R169, R169, -INF , !P0 ;  /* 0xff800000a9a97808 */ /* 0x010fe20004000000 */
[----:B------:R-:W-:Y:S01]  /*b3b0*/  BAR.SYNC.DEFER_BLOCKING 0x0 ;  /* 0x0000000000007b1d */ /* 0x000fe20000010000 */
[----:B------:R-:W-:-:S04]  /*b3c0*/  ISETP.GE.AND P0, PT, R7, R248, PT ;  /* 0x000000f80700720c */ /* 0x000fc80003f06270 */
[----:B--2---:R-:W-:Y:S01]  /*b3d0*/  FSEL R183, R183, -INF , !P0 ;  /* 0xff800000b7b77808 */ /* 0x004fe20004000000 */
[----:B------:R-:W2:Y:S01]  /*b3e0*/  MUFU.TANH R3, R3 ;  /* 0x0000000300037308 */ /* 0x000ea20000002400 */
[----:B-1----:R-:W-:Y:S02]  /*b3f0*/  FSEL R185, R32, -INF , !P1 ;  /* 0xff80000020b97808 */ /* 0x002fe40004800000 */
[----:B------:R-:W-:Y:S02]  /*b400*/  PLOP3.LUT P0, PT, PT, PT, UP0, 0x80, 0x0 ;  /* 0x000000000000781c */ /* 0x000fe40003f0f008 */
[----:B------:R-:W-:-:S03]  /*b410*/  ISETP.GE.AND P1, PT, R13, R2, PT ;  /* 0x000000020d00720c */ /* 0x000fc60003f26270 */
[----:B------:R-:W1:Y:S01]  /*b420*/  MUFU.TANH R176, R176 ;  /* 0x000000b000b07308 */ /* 0x000e620000002400 */
[----:B---3--:R-:W-:Y:S02]  /*b430*/  FSEL R180, R180, -INF , !P1 ;  /* 0xff800000b4b47808 */ /* 0x008fe40004800000 */
[----:B------:R-:W-:-:S05]  /*b440*/  ISETP.GE.AND P1, PT, R23, R248, PT ;  /* 0x000000f81700720c */ /* 0x000fca0003f26270 */
[----:B------:R-:W3:Y:S01]  /*b450*/  MUFU.TANH R188, R188 ;  /* 0x000000bc00bc7308 */ /* 0x000ee20000002400 */
[----:B--2---:R-:W-:Y:S02]  /*b460*/  FSEL R3, R3, -INF , !P1 ;  /* 0xff80000003037808 */ /* 0x004fe40004800000 */
[----:B------:R-:W-:-:S05]  /*b470*/  ISETP.GE.AND P1, PT, R7, R2, PT ;  /* 0x000000020700720c */ /* 0x000fca0003f26270 */
[----:B------:R-:W2:Y:S01]  /*b480*/  MUFU.TANH R178, R178 ;  /* 0x000000b200b27308 */ /* 0x000ea20000002400 */
[----:B-1----:R-:W-:Y:S02]  /*b490*/  FSEL R176, R176, -INF , !P2 ;  /* 0xff800000b0b07808 */ /* 0x002fe40005000000 */
[----:B------:R-:W-:-:S04]  /*b4a0*/  ISETP.GE.AND P2, PT, R23, R2, PT ;  /* 0x000000021700720c */ /* 0x000fc80003f46270 */
[----:B---3--:R-:W-:Y:S02]  /*b4b0*/  FSEL R188, R188, -INF , !P2 ;  /* 0xff800000bcbc7808 */ /* 0x008fe40005000000 */
        /* <DEDUP_REMOVED lines=74> */
.L_x_942:
[----:B------:R-:W-:Y:S05]  /*b960*/  BSYNC B0 ;  /* 0x0000000000007941 */ /* 0x000fea0003800000 */
.L_x_941:
[----:B------:R-:W0:Y:S02]  /*b970*/  LDGDEPBAR ;  /* 0x00000000000079af */ /* 0x000e240000000000 */
.L_x_940:
[----:B-1----:R-:W-:Y:S01]  /*b980*/  FMNMX.FTZ R12, R200, R3, !PT ;  /* 0x00000003c80c7209 */ /* 0x002fe20007810000 */
[----:B------:R-:W-:Y:S01]  /*b990*/  LDSM.16.MT88.4 R20, [R228+0x18000] ;  /* 0x01800000e414783b */ /* 0x000fe20000004200 */
[----:B--2---:R-:W-:Y:S01]  /*b9a0*/  FMNMX.FTZ R7, R0, R188, !PT ;  /* 0x000000bc00077209 */ /* 0x004fe20007810000 */
[----:B------:R-:W-:Y:S01]  /*b9b0*/  @UP0 UIADD3 UR9, UR9, -0x4, URZ ;  /* 0xfffffffc09090890 */ /* 0x000fe2000fffe03f */
        /* <DEDUP_REMOVED lines=37> */
[----:B-1----:R-:W-:-:S03]  /*bc10*/  FMNMX.FTZ R164, R13, R164, !PT ;  /* 0x000000a40da47209 */ /* 0x002fc60007810000 */
[----:B------:R-:W-:Y:S01]  /*bc20*/  LDSM.16.MT88.4 R12, [R225+0x18000] ;  /* 0x01800000e10c783b */ /* 0x000fe20000004200 */
        /* <DEDUP_REMOVED lines=15> */
[----:B------:R-:W-:-:S02]  /*bd20*/  FMUL.FTZ R179, R5, c[0x0][0x23c] ;  /* 0x00008f0005b37a20 */ /* 0x000fc40000410000 */
[----:B------:R-:W-:Y:S01]  /*bd30*/  FADD.FTZ R7, R0, -R7 ;  /* 0x8000000700077221 */ /* 0x000fe20000010000 */
[----:B------:R-:W1:Y:S01]  /*bd40*/  MUFU.EX2 R173, R173 ;  /* 0x000000ad00ad7308 */ /* 0x000e620000000800 */
[--C-:B------:R-:W-:Y:S02]  /*bd50*/  FFMA.FTZ R166, R188, c[0x0][0x23c], -R181.reuse ;  /* 0x00008f00bca67a23 */ /* 0x100fe400000108b5 */
[--C-:B------:R-:W-:Y:S02]  /*bd60*/  FFMA.FTZ R165, R16, c[0x0][0x23c], -R181.reuse ;  /* 0x00008f0010a57a23 */ /* 0x100fe400000108b5 */
[--C-:B------:R-:W-:Y:S02]  /*bd70*/  FFMA.FTZ R2, R18, c[0x0][0x23c], -R181.reuse ;  /* 0x00008f0012027a23 */ /* 0x100fe400000108b5 */
[----:B------:R-:W-:Y:S01]  /*bd80*/  FFMA.FTZ R175, R4, c[0x0][0x23c], -R181 ;  /* 0x00008f0004af7a23 */ /* 0x000fe200000108b5 */
[----:B------:R-:W-:Y:S01]  /*bd90*/  MUFU.EX2 R172, R172 ;  /* 0x000000ac00ac7308 */ /* 0x000fe20000000800 */
[----:B------:R-:W-:Y:S01]  /*bda0*/  FMUL.FTZ R177, R7, c[0x0][0x23c] ;  /* 0x00008f0007b17a20 */ /* 0x000fe20000410000 */
[----:B------:R-:W2:Y:S01]  /*bdb0*/  LDSM.16.MT88.4 R16, [R226+0x18000] ;  /* 0x01800000e210783b */ /* 0x000ea20000004200 */
[----:B------:R-:W-:-:S02]  /*bdc0*/  FFMA.FTZ R187, R31, c[0x0][0x23c], -R184 ;  /* 0x00008f001fbb7a23 */ /* 0x000fc400000108b8 */
[--C-:B------:R-:W-:Y:S02]  /*bdd0*/  FFMA.FTZ R0, R29, c[0x0][0x23c], -R184.reuse ;  /* 0x00008f001d007a23 */ /* 0x100fe400000108b8 */
[--C-:B------:R-:W-:Y:S01]  /*bde0*/  FFMA.FTZ R186, R27, c[0x0][0x23c], -R184.reuse ;  /* 0x00008f001bba7a23 */ /* 0x100fe200000108b8 */
[----:B------:R-:W3:Y:S01]  /*bdf0*/  MUFU.EX2 R167, R167 ;  /* 0x000000a700a77308 */ /* 0x000ee20000000800 */
[----:B-1----:R-:W-:Y:S01]  /*be00*/  F2FP.PACK_AB R4, R173, R174 ;  /* 0x000000aead04723e */ /* 0x002fe200000000ff */
[----:B------:R-:W-:Y:S02]  /*be10*/  FFMA.FTZ R189, R25, c[0x0][0x23c], -R184 ;  /* 0x00008f0019bd7a23 */ /* 0x000fe400000108b8 */
[--C-:B------:R-:W-:Y:S02]  /*be20*/  FFMA.FTZ R188, R30, c[0x0][0x23c], -R181.reuse ;  /* 0x00008f001ebc7a23 */ /* 0x100fe400000108b5 */
[--C-:B------:R-:W-:Y:S02]  /*be30*/  FFMA.FTZ R191, R26, c[0x0][0x23c], -R181.reuse ;  /* 0x00008f001abf7a23 */ /* 0x100fe400000108b5 */
[----:B------:R-:W-:Y:S01]  /*be40*/  MUFU.EX2 R166, R166 ;  /* 0x000000a600a67308 */ /* 0x000fe20000000800 */
[----:B------:R-:W-:-:S02]  /*be50*/  FFMA.FTZ R190, R28, c[0x0][0x23c], -R181 ;  /* 0x00008f001cbe7a23 */ /* 0x000fc400000108b5 */
[----:B------:R-:W-:Y:S01]  /*be60*/  FFMA.FTZ R193, R24, c[0x0][0x23c], -R181 ;  /* 0x00008f0018c17a23 */ /* 0x000fe200000108b5 */
[----:B------:R-:W-:Y:S01]  /*be70*/  LDSM.16.MT88.4 R28, [R228+0x1a800] ;  /* 0x01a80000e41c783b */ /* 0x000fe20000004200 */
[--C-:B------:R-:W-:Y:S02]  /*be80*/  FFMA.FTZ R195, R201, c[0x0][0x23c], -R184.reuse ;  /* 0x00008f00c9c37a23 */ /* 0x100fe400000108b8 */
[--C-:B------:R-:W-:Y:S01]  /*be90*/  FFMA.FTZ R198, R199, c[0x0][0x23c], -R184.reuse ;  /* 0x00008f00c7c67a23 */ /* 0x100fe200000108b8 */
[----:B------:R-:W1:Y:S01]  /*bea0*/  MUFU.EX2 R165, R165 ;  /* 0x000000a500a57308 */ /* 0x000e620000000800 */
[----:B---3--:R-:W-:Y:S01]  /*beb0*/  F2FP.PACK_AB R6, R167, R172 ;  /* 0x000000aca706723e */ /* 0x008fe200000000ff */
[----:B------:R-:W-:Y:S01]  /*bec0*/  LDSM.16.MT88.4 R24, [R226+0x1a800] ;  /* 0x01a80000e218783b */ /* 0x000fe20000004200 */
[--C-:B------:R-:W-:Y:S02]  /*bed0*/  FFMA.FTZ R194, R203, c[0x0][0x23c], -R184.reuse ;  /* 0x00008f00cbc27a23 */ /* 0x100fe400000108b8 */
[----:B------:R-:W-:-:S02]  /*bee0*/  FFMA.FTZ R197, R197, c[0x0][0x23c], -R184 ;  /* 0x00008f00c5c57a23 */ /* 0x000fc400000108b8 */
[--C-:B------:R-:W-:Y:S01]  /*bef0*/  FFMA.FTZ R196, R196, c[0x0][0x23c], -R181.reuse ;  /* 0x00008f00c4c47a23 */ /* 0x100fe200000108b5 */
        /* <DEDUP_REMOVED lines=8> */
[----:B------:R-:W-:Y:S01]  /*bf80*/  LDSM.16.MT88.4 R168, [R225+0x1f000] ;  /* 0x01f00000e1a8783b */ /* 0x000fe20000004200 */
[--C-:B------:R-:W-:Y:S02]  /*bf90*/  FFMA.FTZ R182, R182, c[0x0][0x23c], -R181.reuse ;  /* 0x00008f00b6b67a23 */ /* 0x100fe400000108b5 */
[--C-:B------:R-:W-:Y:S01]  /*bfa0*/  FFMA.FTZ R203, R180, c[0x0][0x23c], -R181.reuse ;  /* 0x00008f00b4cb7a23 */ /* 0x100fe200000108b5 */
[----:B------:R-:W1:Y:S01]  /*bfb0*/  MUFU.EX2 R179, R179 ;  /* 0x000000b300b37308 */ /* 0x000e620000000800 */
[--C-:B------:R-:W-:Y:S02]  /*bfc0*/  FFMA.FTZ R176, R176, c[0x0][0x23c], -R181.reuse ;  /* 0x00008f00b0b07a23 */ /* 0x100fe400000108b5 */
[--C-:B------:R-:W-:Y:S02]  /*bfd0*/  FFMA.FTZ R185, R185, c[0x0][0x23c], -R184.reuse ;  /* 0x00008f00b9b97a23 */ /* 0x100fe400000108b8 */
[----:B------:R-:W-:Y:S02]  /*bfe0*/  FFMA.FTZ R183, R183, c[0x0][0x23c], -R184 ;  /* 0x00008f00b7b77a23 */ /* 0x000fe400000108b8 */
[----:B------:R-:W-:Y:S01]  /*bff0*/  FFMA.FTZ R181, R178, c[0x0][0x23c], -R181 ;  /* 0x00008f00b2b57a23 */ /* 0x000fe200000108b5 */
[----:B------:R-:W4:Y:S01]  /*c000*/  MUFU.EX2 R177, R177 ;  /* 0x000000b100b17308 */ /* 0x000f220000000800 */
[----:B---3--:R-:W-:Y:S01]  /*c010*/  F2FP.PACK_AB R7, R175, R2 ;  /* 0x00000002af07723e */ /* 0x008fe200000000ff */
[----:B-1----:R-:W-:-:S06]  /*c020*/  FMUL.FTZ R160, R160, R179 ;  /* 0x000000b3a0a07220 */ /* 0x002fcc0000410000 */
        /* <DEDUP_REMOVED lines=33> */
[----:B------:R-:W4:Y:S01]  /*c240*/  MUFU.EX2 R191, R191 ;  /* 0x000000bf00bf7308 */ /* 0x000f220000000800 */
        /* <DEDUP_REMOVED lines=9> */
[C---:B------:R-:W-:Y:S01]  /*c2e0*/  HMMA.16816.F32 R144, R4.reuse, R12, R144 ;  /* 0x0000000c0490723c */ /* 0x040fe20000001890 */
[----:B------:R-:W-:Y:S01]  /*c2f0*/  FMUL.FTZ R143, R143, R177 ;  /* 0x000000b18f8f7220 */ /* 0x000fe20000410000 */
[----:B------:R-:W5:Y:S01]  /*c300*/  MUFU.EX2 R193, R193 ;  /* 0x000000c100c17308 */ /* 0x000f620000000800 */
        /* <DEDUP_REMOVED lines=10> */
[----:B------:R-:W3:Y:S01]  /*c3b0*/  LDSM.16.MT88.4 R20, [R225+0x1a000] ;  /* 0x01a00000e114783b */ /* 0x000ee20000004200 */
[----:B------:R-:W-:Y:S01]  /*c3c0*/  FMUL.FTZ R43, R43, R177 ;  /* 0x000000b12b2b7220 */ /* 0x000fe20000410000 */
[----:B------:R-:W1:Y:S01]  /*c3d0*/  MUFU.EX2 R195, R195 ;  /* 0x000000c300c37308 */ /* 0x000e620000000800 */
[-C--:B------:R-:W-:Y:S02]  /*c3e0*/  FMUL.FTZ R52, R52, R179.reuse ;  /* 0x000000b334347220 */ /* 0x080fe40000410000 */
[----:B------:R-:W-:Y:S02]  /*c3f0*/  FMUL.FTZ R53, R53, R179 ;  /* 0x000000b335357220 */ /* 0x000fe40000410000 */
[----:B------:R-:W-:Y:S01]  /*c400*/  HMMA.16816.F32 R140, R4, R14, R140 ;  /* 0x0000000e048c723c */ /* 0x000fe2000000188c */
[----:B------:R-:W1:Y:S01]  /*c410*/  LDSM.16.MT88.4 R12, [R226+0x1a000] ;  /* 0x01a00000e20c783b */ /* 0x000e620000004200 */
[-C--:B------:R-:W-:Y:S01]  /*c420*/  FMUL.FTZ R54, R54, R177.reuse ;  /* 0x000000b136367220 */ /* 0x080fe20000410000 */
[----:B------:R-:W-:Y:S01]  /*c430*/  MUFU.EX2 R198, R198 ;  /* 0x000000c600c67308 */ /* 0x000fe20000000800 */
[----:B------:R-:W-:-:S02]  /*c440*/  FMUL.FTZ R55, R55, R177 ;  /* 0x000000b137377220 */ /* 0x000fc40000410000 */
[-C--:B------:R-:W-:Y:S02]  /*c450*/  FMUL.FTZ R56, R56, R179.reuse ;  /* 0x000000b338387220 */ /* 0x080fe40000410000 */
[----:B------:R-:W-:Y:S01]  /*c460*/  FMUL.FTZ R57, R57, R179 ;  /* 0x000000b339397220 */ /* 0x000fe20000410000 */
[C---:B--2---:R-:W-:Y:S01]  /*c470*/  HMMA.16816.F32 R36, R4.reuse, R16, R36 ;  /* 0x000000100424723c */ /* 0x044fe20000001824 */
[-C--:B------:R-:W-:Y:S01]  /*c480*/  FMUL.FTZ R58, R58, R177.reuse ;  /* 0x000000b13a3a7220 */ /* 0x080fe20000410000 */
[----:B------:R-:W-:Y:S01]  /*c490*/  MUFU.EX2 R197, R197 ;  /* 0x000000c500c57308 */ /* 0x000fe20000000800 */
[----:B------:R-:W-:Y:S02]  /*c4a0*/  FMUL.FTZ R59, R59, R177 ;  /* 0x000000b13b3b7220 */ /* 0x000fe40000410000 */
[-C--:B------:R-:W-:Y:S02]  /*c4b0*/  FMUL.FTZ R44, R44, R179.reuse ;  /* 0x000000b32c2c7220 */ /* 0x080fe40000410000 */
[----:B------:R-:W-:Y:S01]  /*c4c0*/  FMUL.FTZ R45, R45, R179 ;  /* 0x000000b32d2d7220 */ /* 0x000fe20000410000 */
[----:B------:R-:W-:Y:S01]  /*c4d0*/  HMMA.16816.F32 R40, R4, R18, R40 ;  /* 0x000000120428723c */ /* 0x000fe20000001828 */
[-C--:B------:R-:W-:Y:S01]  /*c4e0*/  FMUL.FTZ R46, R46, R177.reuse ;  /* 0x000000b12e2e7220 */ /* 0x080fe20000410000 */
[----:B------:R-:W2:Y:S01]  /*c4f0*/  LDSM.16.MT88.4 R16, [R224+0x1a000] ;  /* 0x01a00000e010783b */ /* 0x000ea20000004200 */
[----:B------:R-:W-:Y:S01]  /*c500*/  FMUL.FTZ R47, R47, R177 ;  /* 0x000000b12f2f7220 */ /* 0x000fe20000410000 */
[----:B------:R-:W-:Y:S01]  /*c510*/  MUFU.EX2 R196, R196 ;  /* 0x000000c400c47308 */ /* 0x000fe20000000800 */
[----:B------:R-:W-:-:S02]  /*c520*/  FMUL.FTZ R48, R48, R179 ;  /* 0x000000b330307220 */ /* 0x000fc40000410000 */
[----:B------:R-:W-:Y:S02]  /*c530*/  FMUL.FTZ R49, R49, R179 ;  /* 0x000000b331317220 */ /* 0x000fe40000410000 */
[-C--:B------:R-:W-:Y:S02]  /*c540*/  FMUL.FTZ R50, R50, R177.reuse ;  /* 0x000000b132327220 */ /* 0x080fe40000410000 */
[----:B------:R-:W-:Y:S01]  /*c550*/  FMUL.FTZ R51, R51, R177 ;  /* 0x000000b133337220 */ /* 0x000fe20000410000 */
[----:B------:R-:W1:Y:S01]  /*c560*/  MUFU.EX2 R199, R199 ;  /* 0x000000c700c77308 */ /* 0x000e620000000800 */
[-C--:B------:R-:W-:Y:S02]  /*c570*/  FMUL.FTZ R60, R60, R179.reuse ;  /* 0x000000b33c3c7220 */ /* 0x080fe40000410000 */
[----:B------:R-:W-:Y:S01]  /*c580*/  FMUL.FTZ R61, R61, R179 ;  /* 0x000000b33d3d7220 */ /* 0x000fe20000410000 */
[----:B---3--:R-:W-:Y:S01]  /*c590*/  HMMA.16816.F32 R52, R4, R20, R52 ;  /* 0x000000140434723c */ /* 0x008fe20000001834 */
[----:B------:R-:W-:-:S02]  /*c5a0*/  FMUL.FTZ R62, R62, R177 ;  /* 0x000000b13e3e7220 */ /* 0x000fc40000410000 */
[----:B------:R-:W-:Y:S01]  /*c5b0*/  FMUL.FTZ R63, R63, R177 ;  /* 0x000000b13f3f7220 */ /* 0x000fe20000410000 */
[----:B------:R-:W-:Y:S01]  /*c5c0*/  MUFU.EX2 R192, R192 ;  /* 0x000000c000c07308 */ /* 0x000fe20000000800 */
[-C--:B------:R-:W-:Y:S02]  /*c5d0*/  FMUL.FTZ R64, R64, R179.reuse ;  /* 0x000000b340407220 */ /* 0x080fe40000410000 */
[----:B------:R-:W-:Y:S01]  /*c5e0*/  FMUL.FTZ R65, R65, R179 ;  /* 0x000000b341417220 */ /* 0x000fe20000410000 */
[----:B------:R-:W-:Y:S01]  /*c5f0*/  HMMA.16816.F32 R56, R4, R22, R56 ;  /* 0x000000160438723c */ /* 0x000fe20000001838 */
[----:B------:R-:W3:Y:S01]  /*c600*/  LDSM.16.MT88.4 R20, [R226+0x1c000] ;  /* 0x01c00000e214783b */ /* 0x000ee20000004200 */
[-C--:B------:R-:W-:Y:S02]  /*c610*/  FMUL.FTZ R66, R66, R177.reuse ;  /* 0x000000b142427220 */ /* 0x080fe40000410000 */
[----:B------:R-:W-:Y:S01]  /*c620*/  FMUL.FTZ R67, R67, R177 ;  /* 0x000000b143437220 */ /* 0x000fe20000410000 */
[----:B------:R-:W2:Y:S01]  /*c630*/  MUFU.EX2 R201, R201 ;  /* 0x000000c900c97308 */ /* 0x000ea20000000800 */
        /* <DEDUP_REMOVED lines=24> */
[----:B------:R-:W-:Y:S01]  /*c7c0*/  FMUL.FTZ R75, R75, R177 ;  /* 0x000000b14b4b7220 */ /* 0x000fe20000410000 */
[C---:B---3--:R-:W-:Y:S01]  /*c7d0*/  HMMA.16816.F32 R76, R4.reuse, R20, R76 ;  /* 0x00000014044c723c */ /* 0x048fe2000000184c */
[-C--:B------:R-:W-:Y:S02]  /*c7e0*/  FMUL.FTZ R84, R84, R179.reuse ;  /* 0x000000b354547220 */ /* 0x080fe40000410000 */
[----:B------:R-:W-:Y:S01]  /*c7f0*/  FMUL.FTZ R85, R85, R179 ;  /* 0x000000b355557220 */ /* 0x000fe20000410000 */
[----:B------:R-:W-:Y:S01]  /*c800*/  MUFU.EX2 R183, R183 ;  /* 0x000000b700b77308 */ /* 0x000fe20000000800 */
[-C--:B------:R-:W-:Y:S02]  /*c810*/  FMUL.FTZ R86, R86, R177.reuse ;  /* 0x000000b156567220 */ /* 0x080fe40000410000 */
[----:B------:R-:W-:Y:S01]  /*c820*/  FMUL.FTZ R87, R87, R177 ;  /* 0x000000b157577220 */ /* 0x000fe20000410000 */
[----:B------:R-:W-:Y:S01]  /*c830*/  HMMA.16816.F32 R80, R4, R22, R80 ;  /* 0x000000160450723c */ /* 0x000fe20000001850 */
[----:B------:R-:W3:Y:S01]  /*c840*/  LDSM.16.MT88.4 R20, [R228+0x1e000] ;  /* 0x01e00000e414783b */ /* 0x000ee20000004200 */
[----:B------:R-:W-:-:S02]  /*c850*/  FMUL.FTZ R88, R88, R179 ;  /* 0x000000b358587220 */ /* 0x000fc40000410000 */
[----:B------:R-:W-:Y:S01]  /*c860*/  FMUL.FTZ R89, R89, R179 ;  /* 0x000000b359597220 */ /* 0x000fe20000410000 */
[----:B------:R-:W-:Y:S01]  /*c870*/  MUFU.EX2 R182, R182 ;  /* 0x000000b600b67308 */ /* 0x000fe20000000800 */
[-C--:B------:R-:W-:Y:S02]  /*c880*/  FMUL.FTZ R90, R90, R177.reuse ;  /* 0x000000b15a5a7220 */ /* 0x080fe40000410000 */
[C---:B-1----:R-:W-:Y:S01]  /*c890*/  HMMA.16816.F32 R68, R4.reuse, R12, R68 ;  /* 0x0000000c0444723c */ /* 0x042fe20000001844 */
[----:B------:R-:W-:Y:S02]  /*c8a0*/  FMUL.FTZ R91, R91, R177 ;  /* 0x000000b15b5b7220 */ /* 0x000fe40000410000 */
[-C--:B------:R-:W-:Y:S02]  /*c8b0*/  FMUL.FTZ R100, R100, R179.reuse ;  /* 0x000000b364647220 */ /* 0x080fe40000410000 */
[----:B------:R-:W-:Y:S01]  /*c8c0*/  FMUL.FTZ R101, R101, R179 ;  /* 0x000000b365657220 */ /* 0x000fe20000410000 */
[----:B------:R-:W1:Y:S01]  /*c8d0*/  MUFU.EX2 R203, R203 ;  /* 0x000000cb00cb7308 */ /* 0x000e620000000800 */
[-C--:B------:R-:W-:Y:S01]  /*c8e0*/  FMUL.FTZ R102, R102, R177.reuse ;  /* 0x000000b166667220 */ /* 0x080fe20000410000 */
[----:B------:R-:W-:Y:S01]  /*c8f0*/  HMMA.16816.F32 R72, R4, R14, R72 ;  /* 0x0000000e0448723c */ /* 0x000fe20000001848 */
[----:B------:R-:W1:Y:S01]  /*c900*/  LDSM.16.MT88.4 R12, [R224+0x1c000] ;  /* 0x01c00000e00c783b */ /* 0x000e620000004200 */
[----:B------:R-:W-:-:S02]  /*c910*/  FMUL.FTZ R103, R103, R177 ;  /* 0x000000b167677220 */ /* 0x000fc40000410000 */
[-C--:B------:R-:W-:Y:S02]  /*c920*/  FMUL.FTZ R104, R104, R179.reuse ;  /* 0x000000b368687220 */ /* 0x080fe40000410000 */
[----:B------:R-:W-:Y:S01]  /*c930*/  FMUL.FTZ R105, R105, R179 ;  /* 0x000000b369697220 */ /* 0x000fe20000410000 */
[----:B------:R-:W-:Y:S01]  /*c940*/  MUFU.EX2 R176, R176 ;  /* 0x000000b000b07308 */ /* 0x000fe20000000800 */
[-C--:B------:R-:W-:Y:S01]  /*c950*/  FMUL.FTZ R106, R106, R177.reuse ;  /* 0x000000b16a6a7220 */ /* 0x080fe20000410000 */
[C---:B--2---:R-:W-:Y:S01]  /*c960*/  HMMA.16816.F32 R84, R4.reuse, R16, R84 ;  /* 0x000000100454723c */ /* 0x044fe20000001854 */
[----:B------:R-:W-:Y:S02]  /*c970*/  FMUL.FTZ R107, R107, R177 ;  /* 0x000000b16b6b7220 */ /* 0x000fe40000410000 */
[-C--:B------:R-:W-:Y:S02]  /*c980*/  FMUL.FTZ R92, R92, R179.reuse ;  /* 0x000000b35c5c7220 */ /* 0x080fe40000410000 */
[----:B------:R-:W-:Y:S01]  /*c990*/  FMUL.FTZ R93, R93, R179 ;  /* 0x000000b35d5d7220 */ /* 0x000fe20000410000 */
[----:B------:R-:W2:Y:S01]  /*c9a0*/  MUFU.EX2 R181, R181 ;  /* 0x000000b500b57308 */ /* 0x000ea20000000800 */
[-C--:B------:R-:W-:Y:S01]  /*c9b0*/  FMUL.FTZ R94, R94, R177.reuse ;  /* 0x000000b15e5e7220 */ /* 0x080fe20000410000 */
[----:B------:R-:W-:Y:S01]  /*c9c0*/  HMMA.16816.F32 R88, R4, R18, R88 ;  /* 0x000000120458723c */ /* 0x000fe20000001858 */
[----:B------:R-:W-:Y:S01]  /*c9d0*/  FMUL.FTZ R95, R95, R177 ;  /* 0x000000b15f5f7220 */ /* 0x000fe20000410000 */
[----:B------:R-:W2:Y:S01]  /*c9e0*/  LDSM.16.MT88.4 R16, [R226+0x1e000] ;  /* 0x01e00000e210783b */ /* 0x000ea20000004200 */
[----:B------:R-:W-:-:S02]  /*c9f0*/  FMUL.FTZ R96, R96, R179 ;  /* 0x000000b360607220 */ /* 0x000fc40000410000 */
[----:B------:R-:W-:Y:S02]  /*ca00*/  FMUL.FTZ R97, R97, R179 ;  /* 0x000000b361617220 */ /* 0x000fe40000410000 */
[-C--:B------:R-:W-:Y:S01]  /*ca10*/  FMUL.FTZ R98, R98, R177.reuse ;  /* 0x000000b162627220 */ /* 0x080fe20000410000 */
        /* <DEDUP_REMOVED lines=33> */
[----:B---3--:R-:W-:Y:S01]  /*cc30*/  HMMA.16816.F32 R124, R4, R20, R124 ;  /* 0x00000014047c723c */ /* 0x008fe2000000187c */
[----:B------:R-:W-:-:S02]  /*cc40*/  FMUL.FTZ R123, R123, R177 ;  /* 0x000000b17b7b7220 */ /* 0x000fc40000410000 */
[----:B------:R-:W-:Y:S02]  /*cc50*/  FFMA.FTZ R174, R205, R179, R174 ;  /* 0x000000b3cdae7223 */ /* 0x000fe400000100ae */
[----:B------:R-:W-:Y:S02]  /*cc60*/  FFMA.FTZ R166, R252, R177, R166 ;  /* 0x000000b1fca67223 */ /* 0x000fe400000100a6 */
[----:B------:R-:W-:Y:S01]  /*cc70*/  FADD.FTZ R173, R173, R174 ;  /* 0x000000aeadad7221 */ /* 0x000fe20000010000 */
[----:B------:R-:W-:Y:S01]  /*cc80*/  HMMA.16816.F32 R128, R4, R22, R128 ;  /* 0x000000160480723c */ /* 0x000fe20000001880 */
[----:B------:R-:W3:Y:S01]  /*cc90*/  LDSM.16.MT88.4 R20, [R224+0x18800] ;  /* 0x01880000e014783b */ /* 0x000ee20000004200 */
[----:B------:R-:W-:-:S04]  /*cca0*/  FADD.FTZ R165, R165, R166 ;  /* 0x000000a6a5a57221 */ /* 0x000fc80000010000 */
[----:B------:R-:W-:Y:S02]  /*ccb0*/  FADD.FTZ R2, R2, R165 ;  /* 0x000000a502027221 */ /* 0x000fe40000010000 */
[----:B-1----:R-:W-:Y:S02]  /*ccc0*/  HMMA.16816.F32 R116, R4, R12, R116 ;  /* 0x0000000c0474723c */ /* 0x002fe40000001874 */
[----:B------:R-:W-:-:S06]  /*ccd0*/  FADD.FTZ R175, R175, R2 ;  /* 0x00000002afaf7221 */ /* 0x000fcc0000010000 */
[----:B------:R-:W-:Y:S01]  /*cce0*/  HMMA.16816.F32 R120, R4, R14, R120 ;  /* 0x0000000e0478723c */ /* 0x000fe20000001878 */
[----:B------:R-:W1:Y:S06]  /*ccf0*/  LDSM.16.MT88.4 R12, [R228+0x18800] ;  /* 0x01880000e40c783b */ /* 0x000e6c0000004200 */
[----:B------:R-:W-:Y:S02]  /*cd00*/  F2FP.PACK_AB R4, R0, R187 ;  /* 0x000000bb0004723e */ /* 0x000fe400000000ff */
[----:B----4-:R-:W-:Y:S01]  /*cd10*/  F2FP.PACK_AB R5, R191, R188 ;  /* 0x000000bcbf05723e */ /* 0x010fe200000000ff */
[----:B------:R-:W-:Y:S01]  /*cd20*/  FADD.FTZ R188, R188, R175 ;  /* 0x000000afbcbc7221 */ /* 0x000fe20000010000 */
[----:B------:R-:W-:-:S02]  /*cd30*/  F2FP.PACK_AB R6, R189, R186 ;  /* 0x000000babd06723e */ /* 0x000fc400000000ff */
[----:B-----5:R-:W-:Y:S01]  /*cd40*/  F2FP.PACK_AB R7, R193, R190 ;  /* 0x000000bec107723e */ /* 0x020fe200000000ff */
[----:B------:R-:W-:-:S04]  /*cd50*/  FADD.FTZ R191, R191, R188 ;  /* 0x000000bcbfbf7221 */ /* 0x000fc80000010000 */
[----:B------:R-:W-:Y:S02]  /*cd60*/  FADD.FTZ R190, R190, R191 ;  /* 0x000000bfbebe7221 */ /* 0x000fe40000010000 */
[----:B--2---:R-:W-:Y:S02]  /*cd70*/  HMMA.16816.F32 R144, R4, R16, R144 ;  /* 0x000000100490723c */ /* 0x004fe40000001890 */
[----:B------:R-:W-:-:S06]  /*cd80*/  FADD.FTZ R193, R193, R190 ;  /* 0x000000bec1c17221 */ /* 0x000fcc0000010000 */
        /* <DEDUP_REMOVED lines=34> */
[----:B------:R-:W-:Y:S07]  /*cfb0*/  LDSM.16.MT88.4 R16, [R225+0x19000] ;  /* 0x01900000e110783b */ /* 0x000fee0000004200 */
[C---:B---3--:R-:W-:Y:S08]  /*cfc0*/  HMMA.16816.F32 R108, R4.reuse, R20, R108 ;  /* 0x00000014046c723c */ /* 0x048ff0000000186c */
        /* <DEDUP_REMOVED lines=8> */
[C---:B----4-:R-:W-:Y:S08]  /*d050*/  HMMA.16816.F32 R124, R4.reuse, R24, R124 ;  /* 0x00000018047c723c */ /* 0x050ff0000000187c */
[----:B------:R-:W-:Y:S01]  /*d060*/  HMMA.16816.F32 R128, R4, R26, R128 ;  /* 0x0000001a0480723c */ /* 0x000fe20000001880 */
[----:B------:R-:W3:Y:S06]  /*d070*/  LDSM.16.MT88.4 R24, [R228+0x1b000] ;  /* 0x01b00000e418783b */ /* 0x000eec0000004200 */
[----:B------:R-:W-:-:S02]  /*d080*/  F2FP.PACK_AB R4, R195, R194 ;  /* 0x000000c2c304723e */ /* 0x000fc400000000ff */
[----:B------:R-:W-:Y:S01]  /*d090*/  F2FP.PACK_AB R5, R199, R196 ;  /* 0x000000c4c705723e */ /* 0x000fe200000000ff */
        /* <DEDUP_REMOVED lines=27> */
[C---:B------:R-:W-:Y:S08]  /*d250*/  HMMA.16816.F32 R60, R4.reuse, R32, R60 ;  /* 0x00000020043c723c */ /* 0x040ff0000000183c */
        /* <DEDUP_REMOVED lines=33> */
[----:B-1----:R-:W-:Y:S02]  /*d470*/  HMMA.16816.F32 R160, R4, R12, R160 ;  /* 0x0000000c04a0723c */ /* 0x002fe400000018a0 */
[----:B------:R-:W-:-:S06]  /*d480*/  FADD.FTZ R252, R181, R176 ;  /* 0x000000b0b5fc7221 */ /* 0x000fcc0000010000 */
[C---:B------:R-:W-:Y:S01]  /*d490*/  HMMA.16816.F32 R156, R4.reuse, R14, R156 ;  /* 0x0000000e049c723c */ /* 0x040fe2000000189c */
[----:B------:R-:W1:Y:S07]  /*d4a0*/  LDSM.16.MT88.4 R12, [R224+0x1b800] ;  /* 0x01b80000e00c783b */ /* 0x000e6e0000004200 */
[C---:B--2---:R-:W-:Y:S08]  /*d4b0*/  HMMA.16816.F32 R152, R4.reuse, R20, R152 ;  /* 0x000000140498723c */ /* 0x044ff00000001898 */
[C---:B------:R-:W-:Y:S01]  /*d4c0*/  HMMA.16816.F32 R148, R4.reuse, R22, R148 ;  /* 0x000000160494723c */ /* 0x040fe20000001894 */
[----:B------:R-:W-:Y:S07]  /*d4d0*/  LDSM.16.MT88.4 R20, [R228+0x1d800] ;  /* 0x01d80000e414783b */ /* 0x000fee0000004200 */
[C---:B---3--:R-:W-:Y:S08]  /*d4e0*/  HMMA.16816.F32 R52, R4.reuse, R16, R52 ;  /* 0x000000100434723c */ /* 0x048ff00000001834 */
[C---:B------:R-:W-:Y:S01]  /*d4f0*/  HMMA.16816.F32 R56, R4.reuse, R18, R56 ;  /* 0x000000120438723c */ /* 0x040fe20000001838 */
[----:B------:R-:W-:Y:S07]  /*d500*/  LDSM.16.MT88.4 R16, [R228+0x1f800] ;  /* 0x01f80000e410783b */ /* 0x000fee0000004200 */
[C---:B------:R-:W-:Y:S08]  /*d510*/  HMMA.16816.F32 R136, R4.reuse, R32, R136 ;  /* 0x000000200488723c */ /* 0x040ff00000001888 */
[C---:B-1----:R-:W-:Y:S08]  /*d520*/  HMMA.16816.F32 R60, R4.reuse, R12, R60 ;  /* 0x0000000c043c723c */ /* 0x042ff0000000183c */
[C---:B------:R-:W-:Y:S01]  /*d530*/  HMMA.16816.F32 R64, R4.reuse, R14, R64 ;  /* 0x0000000e0440723c */ /* 0x040fe20000001840 */
[----:B------:R-:W1:Y:S07]  /*d540*/  LDSM.16.MT88.4 R12, [R226+0x1f800] ;  /* 0x01f80000e20c783b */ /* 0x000e6e0000004200 */
[C---:B------:R-:W-:Y:S01]  /*d550*/  HMMA.16816.F32 R132, R4.reuse, R34, R132 ;  /* 0x000000220484723c */ /* 0x040fe20000001884 */
[----:B------:R-:W-:Y:S07]  /*d560*/  LDSM.16.MT88.4 R32, [R225+0x1d800] ;  /* 0x01d80000e120783b */ /* 0x000fee0000004200 */
[C---:B------:R-:W-:Y:S08]  /*d570*/  HMMA.16816.F32 R36, R4.reuse, R28, R36 ;  /* 0x0000001c0424723c */ /* 0x040ff00000001824 */
[C---:B------:R-:W-:Y:S01]  /*d580*/  HMMA.16816.F32 R40, R4.reuse, R30, R40 ;  /* 0x0000001e0428723c */ /* 0x040fe20000001828 */
[----:B------:R-:W2:Y:S07]  /*d590*/  LDSM.16.MT88.4 R28, [R226+0x1d800] ;  /* 0x01d80000e21c783b */ /* 0x000eae0000004200 */
[C---:B------:R-:W-:Y:S08]  /*d5a0*/  HMMA.16816.F32 R44, R4.reuse, R24, R44 ;  /* 0x00000018042c723c */ /* 0x040ff0000000182c */
[C---:B------:R-:W-:Y:S01]  /*d5b0*/  HMMA.16816.F32 R48, R4.reuse, R26, R48 ;  /* 0x0000001a0430723c */ /* 0x040fe20000001830 */
[----:B------:R-:W3:Y:S07]  /*d5c0*/  LDSM.16.MT88.4 R24, [R224+0x1d800] ;  /* 0x01d80000e018783b */ /* 0x000eee0000004200 */
[C---:B-1----:R-:W-:Y:S07]  /*d5d0*/  HMMA.16816.F32 R108, R4.reuse, R12, R108 ;  /* 0x0000000c046c723c */ /* 0x042fee000000186c */
[----:B------:R-:W-:Y:S01]  /*d5e0*/  FADD.FTZ R12, R172, R173 ;  /* 0x000000adac0c7221 */ /* 0x000fe20000010000 */
[----:B------:R-:W-:Y:S03]  /*d5f0*/  HMMA.16816.F32 R68, R4, R20, R68 ;  /* 0x000000140444723c */ /* 0x000fe60000001844 */
[----:B------:R-:W-:-:S04]  /*d600*/  FADD.FTZ R12, R167, R12 ;  /* 0x0000000ca70c7221 */ /* 0x000fc80000010000 */
[----:B------:R-:W-:Y:S01]  /*d610*/  FADD.FTZ R13, R187, R12 ;  /* 0x0000000cbb0d7221 */ /* 0x000fe20000010000 */
[----:B------:R-:W-:Y:S01]  /*d620*/  HMMA.16816.F32 R72, R4, R22, R72 ;  /* 0x000000160448723c */ /* 0x000fe20000001848 */
[----:B------:R-:W1:Y:S02]  /*d630*/  LDSM.16.MT88.4 R20, [R225+0x1f800] ;  /* 0x01f80000e114783b */ /* 0x000e640000004200 */
[----:B------:R-:W-:-:S04]  /*d640*/  FADD.FTZ R13, R0, R13 ;  /* 0x0000000d000d7221 */ /* 0x000fc80000010000 */
[----:B------:R-:W-:Y:S01]  /*d650*/  FADD.FTZ R186, R186, R13 ;  /* 0x0000000dbaba7221 */ /* 0x000fe20000010000 */
[----:B------:R-:W-:Y:S03]  /*d660*/  HMMA.16816.F32 R100, R4, R16, R100 ;  /* 0x000000100464723c */ /* 0x000fe60000001864 */
[----:B------:R-:W-:-:S04]  /*d670*/  FADD.FTZ R189, R189, R186 ;  /* 0x000000babdbd7221 */ /* 0x000fc80000010000 */
[----:B------:R-:W-:Y:S01]  /*d680*/  FADD.FTZ R194, R194, R189 ;  /* 0x000000bdc2c27221 */ /* 0x000fe20000010000 */
[----:B------:R-:W-:Y:S01]  /*d690*/  HMMA.16816.F32 R104, R4, R18, R104 ;  /* 0x000000120468723c */ /* 0x000fe20000001868 */
[----:B------:R-:W4:Y:S02]  /*d6a0*/  LDSM.16.MT88.4 R16, [R224+0x1f800] ;  /* 0x01f80000e010783b */ /* 0x000f240000004200 */
[----:B------:R-:W-:-:S04]  /*d6b0*/  FADD.FTZ R195, R195, R194 ;  /* 0x000000c2c3c37221 */ /* 0x000fc80000010000 */
[----:B------:R-:W-:Y:S01]  /*d6c0*/  FADD.FTZ R0, R198, R195 ;  /* 0x000000c3c6007221 */ /* 0x000fe20000010000 */
[----:B------:R-:W-:Y:S03]  /*d6d0*/  HMMA.16816.F32 R144, R4, R168, R144 ;  /* 0x000000a80490723c */ /* 0x000fe60000001890 */
[----:B------:R-:W-:-:S04]  /*d6e0*/  FADD.FTZ R0, R197, R0 ;  /* 0x00000000c5007221 */ /* 0x000fc80000010000 */
[----:B------:R-:W-:Y:S01]  /*d6f0*/  FADD.FTZ R185, R185, R0 ;  /* 0x00000000b9b97221 */ /* 0x000fe20000010000 */
[----:B------:R-:W-:Y:S03]  /*d700*/  HMMA.16816.F32 R140, R4, R170, R140 ;  /* 0x000000aa048c723c */ /* 0x000fe6000000188c */
[----:B------:R-:W-:-:S04]  /*d710*/  FADD.FTZ R185, R200, R185 ;  /* 0x000000b9c8b97221 */ /* 0x000fc80000010000 */
[----:B------:R-:W-:Y:S01]  /*d720*/  FADD.FTZ R202, R202, R185 ;  /* 0x000000b9caca7221 */ /* 0x000fe20000010000 */
[----:B--2---:R-:W-:Y:S03]  /*d730*/  HMMA.16816.F32 R76, R4, R28, R76 ;  /* 0x0000001c044c723c */ /* 0x004fe6000000184c */
[----:B------:R-:W-:-:S05]  /*d740*/  FADD.FTZ R0, R183, R202 ;  /* 0x000000cab7007221 */ /* 0x000fca0000010000 */
[----:B------:R2:W-:Y:S01]  /*d750*/  STL [R1], R0 ;  /* 0x0000000001007387 */ /* 0x0005e20000100800 */
[C---:B------:R-:W-:Y:S08]  /*d760*/  HMMA.16816.F32 R80, R4.reuse, R30, R80 ;  /* 0x0000001e0450723c */ /* 0x040ff00000001850 */
[C---:B------:R-:W-:Y:S08]  /*d770*/  HMMA.16816.F32 R84, R4.reuse, R32, R84 ;  /* 0x000000200454723c */ /* 0x040ff00000001854 */
[C---:B------:R-:W-:Y:S08]  /*d780*/  HMMA.16816.F32 R88, R4.reuse, R34, R88 ;  /* 0x000000220458723c */ /* 0x040ff00000001858 */
[C---:B---3--:R-:W-:Y:S08]  /*d790*/  HMMA.16816.F32 R92, R4.reuse, R24, R92 ;  /* 0x00000018045c723c */ /* 0x048ff0000000185c */
[C---:B------:R-:W-:Y:S08]  /*d7a0*/  HMMA.16816.F32 R96, R4.reuse, R26, R96 ;  /* 0x0000001a0460723c */ /* 0x040ff00000001860 */
[C---:B------:R-:W-:Y:S08]  /*d7b0*/  HMMA.16816.F32 R112, R4.reuse, R14, R112 ;  /* 0x0000000e0470723c */ /* 0x040ff00000001870 */
[C---:B-1----:R-:W-:Y:S08]  /*d7c0*/  HMMA.16816.F32 R116, R4.reuse, R20, R116 ;  /* 0x000000140474723c */ /* 0x042ff00000001874 */
[C---:B------:R-:W-:Y:S08]  /*d7d0*/  HMMA.16816.F32 R120, R4.reuse, R22, R120 ;  /* 0x000000160478723c */ /* 0x040ff00000001878 */
[C---:B----4-:R-:W-:Y:S08]  /*d7e0*/  HMMA.16816.F32 R124, R4.reuse, R16, R124 ;  /* 0x00000010047c723c */ /* 0x050ff0000000187c */
[----:B------:R-:W-:Y:S01]  /*d7f0*/  HMMA.16816.F32 R128, R4, R18, R128 ;  /* 0x000000120480723c */ /* 0x000fe20000001880 */
[----:B------:R-:W-:Y:S11]  /*d800*/  @P0 BRA `(.L_x_943) ;  /* 0x0000001000000947 */ /* 0x000ff60003800000 */
.L_x_936:
[----:B-12---:R-:W-:-:S12]  /*d810*/  UIADD3 UR9, UR26, -0x1, URZ ;  /* 0xffffffff1a097890 */ /* 0x006fd8000fffe03f */
.L_x_943:
[----:B--2---:R-:W-:-:S13]  /*d820*/  ISETP.LE.AND P0, PT, RZ, UR9, PT ;  /* 0x00000009ff007c0c */ /* 0x004fda000bf03270 */
        /* <DEDUP_REMOVED lines=14> */
[----:B------:R-:W-:Y:S01]  /*d910*/  IMAD.WIDE.U32 R12, R0, c[0x0][0x1b8], R12 ;  /* 0x00006e00000c7a25 */ /* 0x000fe200078e000c */
[----:B------:R-:W-:Y:S01]  /*d920*/  IADD3 R7, P0, R14, UR12, RZ ;  /* 0x0000000c0e077c10 */ /* 0x000fe2000ff1e0ff */
[----:B------:R-:W-:Y:S02]  /*d930*/  UIMAD UR4, UR24, UR4, URZ ;  /* 0x00000004180472a4 */ /* 0x000fe4000f8e023f */
[----:B------:R-:W-:Y:S01]  /*d940*/  IMAD.U32 R250, RZ, RZ, UR25 ;  /* 0x00000019fffa7e24 */ /* 0x000fe2000f8e00ff */
[C---:B------:R-:W-:Y:S01]  /*d950*/  LEA R251, P1, R7.reuse, c[0x0][0x168], 0x1 ;  /* 0x00005a0007fb7a11 */ /* 0x040fe200078208ff */
[----:B------:R-:W-:Y:S01]  /*d960*/  IMAD.MOV.U32 R0, RZ, RZ, R3 ;  /* 0x000000ffff007224 */ /* 0x000fe200078e0003 */
[----:B------:R-:W-:Y:S01]  /*d970*/  UIMAD UR4, UR8, UR5, UR4 ;  /* 0x00000005080472a4 */ /* 0x000fe2000f8e0204 */
[----:B------:R-:W-:Y:S01]  /*d980*/  IMAD.MOV.U32 R3, RZ, RZ, R11 ;  /* 0x000000ffff037224 */ /* 0x000fe200078e000b */
[----:B------:R-:W-:Y:S01]  /*d990*/  IADD3.X R250, R250, UR10, R15, P0, !PT ;  /* 0x0000000afafa7c10 */ /* 0x000fe200087fe40f */
[----:B------:R-:W-:Y:S01]  /*d9a0*/  UIADD3 UR10, UR9, -0x1, URZ ;  /* 0xffffffff090a7890 */ /* 0x000fe2000fffe03f */
[----:B-1----:R-:W-:Y:S01]  /*d9b0*/  SHF.R.S32.HI R2, RZ, 0x1f, R5 ;  /* 0x0000001fff027819 */ /* 0x002fe20000011405 */
[----:B------:R-:W-:Y:S01]  /*d9c0*/  UMOV UR12, URZ ;  /* 0x0000003f000c7c82 */ /* 0x000fe20008000000 */
[----:B------:R-:W-:Y:S01]  /*d9d0*/  LEA.HI.X R250, R7, c[0x0][0x16c], R250, 0x1, P1 ;  /* 0x00005b0007fa7a11 */ /* 0x000fe200008f0cfa */
[----:B------:R-:W-:Y:S01]  /*d9e0*/  IMAD.U32 R248, RZ, RZ, UR4 ;  /* 0x00000004fff87e24 */ /* 0x000fe2000f8e00ff */
[----:B------:R-:W-:-:S02]  /*d9f0*/  LEA.HI R2, R2, R5, RZ, 0x3 ;  /* 0x0000000502027211 */ /* 0x000fc400078f18ff */
[----:B------:R-:W-:Y:S02]  /*da00*/  IADD3 R5, P0, R12, UR14, RZ ;  /* 0x0000000e0c057c10 */ /* 0x000fe4000ff1e0ff */
        /* <DEDUP_REMOVED lines=9> */
[----:B------:R1:W-:Y:S01]  /*daa0*/  STL.64 [R1+0x10], R16 ;  /* 0x0000101001007387 */ /* 0x0003e20000100a00 */
[----:B------:R-:W-:-:S03]  /*dab0*/  ISETP.GE.AND P0, PT, R237, c[0x0][0x220], PT ;  /* 0x00008800ed007a0c */ /* 0x000fc60003f06270 */
[----:B------:R1:W-:Y:S01]  /*dac0*/  STL.64 [R1+0x8], R2 ;  /* 0x0000080201007387 */ /* 0x0003e20000100a00 */
[----:B------:R-:W-:Y:S05]  /*dad0*/  BRA `(.L_x_945) ;  /* 0x000003b000007947 */ /* 0x000fea0003800000 */
.L_x_947:
        /* <DEDUP_REMOVED lines=59> */
.L_x_945:
[----:B------:R-:W2:Y:S01]  /*de90*/  LDL.64 R4, [R1+0x8] ;  /* 0x0000080001047983 */ /* 0x000ea20000100a00 */
[----:B------:R-:W-:Y:S04]  /*dea0*/  DEPBAR.LE SB0, 0x0 ;  /* 0x000080000000791a */ /* 0x000fe80000000000 */
[----:B------:R-:W-:Y:S01]  /*deb0*/  UIADD3 UR4, -UR12, UR9, URZ ;  /* 0x000000090c047290 */ /* 0x000fe2000fffe13f */
[----:B------:R3:W-:Y:S03]  /*dec0*/  STL.64 [R1+0x18], R36 ;  /* 0x0000182401007387 */ /* 0x0007e60000100a00 */
[----:B------:R-:W-:Y:S02]  /*ded0*/  USHF.R.S32.HI UR8, URZ, 0x1f, UR4 ;  /* 0x0000001f3f087899 */ /* 0x000fe40008011404 */
[----:B------:R-:W-:Y:S01]  /*dee0*/  MOV R165, UR4 ;  /* 0x0000000400a57c02 */ /* 0x000fe20008000f00 */
[----:B------:R-:W-:Y:S01]  /*def0*/  BAR.SYNC.DEFER_BLOCKING 0x0 ;  /* 0x0000000000007b1d */ /* 0x000fe20000010000 */
[----:B------:R-:W-:Y:S01]  /*df00*/  UIMAD UR5, UR20, UR4, URZ ;  /* 0x00000004140572a4 */ /* 0x000fe2000f8e023f */
[----:B------:R-:W-:Y:S02]  /*df10*/  MOV R164, UR4 ;  /* 0x0000000400a47c02 */ /* 0x000fe40008000f00 */
[----:B------:R-:W-:Y:S01]  /*df20*/  LEA R14, P4, R165, R246, 0x6 ;  /* 0x000000f6a50e7211 */ /* 0x000fe200078830ff */
[----:B------:R-:W-:Y:S01]  /*df30*/  UIMAD UR5, UR8, UR21, UR5 ;  /* 0x00000015080572a4 */ /* 0x000fe2000f8e0205 */
[----:B-1----:R-:W-:Y:S01]  /*df40*/  MOV R3, UR4 ;  /* 0x0000000400037c02 */ /* 0x002fe20008000f00 */
[----:B------:R-:W-:Y:S01]  /*df50*/  UIADD3 UR8, UR10, -UR12, URZ ;  /* 0x8000000c0a087290 */ /* 0x000fe2000fffe03f */
[----:B------:R-:W-:Y:S02]  /*df60*/  MOV R2, UR4 ;  /* 0x0000000400027c02 */ /* 0x000fe40008000f00 */
[----:B------:R-:W-:Y:S01]  /*df70*/  LEA.HI.X.SX32 R15, R3, R247, 0x6, P4 ;  /* 0x000000f7030f7211 */ /* 0x000fe200020f36ff */
[----:B------:R-:W-:Y:S06]  /*df80*/  @P3 STS.128 [R236+0x18000], RZ ;  /* 0x018000ffec003388 */ /* 0x000fec0000000c00 */
[----:B---3--:R-:W3:Y:S02]  /*df90*/  LDL.64 R36, [R1+0x10] ;  /* 0x0000100001247983 */ /* 0x008ee40000100a00 */
[----:B---3--:R-:W-:Y:S01]  /*dfa0*/  LEA R18, P5, R164, R36, 0x6 ;  /* 0x00000024a4127211 */ /* 0x008fe200078a30ff */
[----:B--2---:R-:W-:Y:S03]  /*dfb0*/  IMAD.WIDE.U32 R10, R235, UR4, R4 ;  /* 0x00000004eb0a7c25 */ /* 0x004fe6000f8e0004 */
[----:B------:R-:W-:Y:S01]  /*dfc0*/  LEA.HI.X.SX32 R19, R2, R37, 0x6, P5 ;  /* 0x0000002502137211 */ /* 0x000fe200028f36ff */
[----:B------:R-:W-:Y:S01]  /*dfd0*/  IMAD R164, R15, c[0x0][0x1a0], RZ ;  /* 0x000068000fa47a24 */ /* 0x000fe200078e02ff */
[----:B------:R-:W-:Y:S02]  /*dfe0*/  @!P3 LEA R6, P4, R10, c[0x0][0x170], 0x1 ;  /* 0x00005c000a06ba11 */ /* 0x000fe400078808ff */
[----:B------:R-:W-:Y:S01]  /*dff0*/  IADD3 R2, R11, UR5, RZ ;  /* 0x000000050b027c10 */ /* 0x000fe2000fffe0ff */
[----:B------:R-:W-:Y:S01]  /*e000*/  IMAD R164, R14, c[0x0][0x1a4], R164 ;  /* 0x000069000ea47a24 */ /* 0x000fe200078e02a4 */
[----:B------:R-:W-:Y:S01]  /*e010*/  @!P3 IADD3 R165, P5, R10, UR22, RZ ;  /* 0x000000160aa5bc10 */ /* 0x000fe2000ffbe0ff */
[----:B------:R-:W-:Y:S01]  /*e020*/  IMAD.WIDE.U32 R14, R14, c[0x0][0x1a0], RZ ;  /* 0x000068000e0e7a25 */ /* 0x000fe200078e00ff */
[----:B------:R-:W-:Y:S02]  /*e030*/  @!P3 LEA.HI.X R7, R10, c[0x0][0x174], R2, 0x1, P4 ;  /* 0x00005d000a07ba11 */ /* 0x000fe400020f0c02 */
[----:B------:R-:W-:Y:S01]  /*e040*/  @!P3 IADD3.X R2, R2, UR23, RZ, P5, !PT ;  /* 0x000000170202bc10 */ /* 0x000fe2000affe4ff */
[----:B------:R-:W-:Y:S01]  /*e050*/  IMAD R3, R19, c[0x0][0x1a0], RZ ;  /* 0x0000680013037a24 */ /* 0x000fe200078e02ff */
[-C--:B------:R-:W-:Y:S01]  /*e060*/  LEA R26, P6, R14, R249.reuse, 0x1 ;  /* 0x000000f90e1a7211 */ /* 0x080fe200078c08ff */
[----:B------:R-:W-:Y:S01]  /*e070*/  @!PT LDS RZ, [RZ] ;  /* 0x00000000fffff984 */ /* 0x000fe20000000800 */
[----:B------:R-:W-:Y:S01]  /*e080*/  @!PT LDS RZ, [RZ] ;  /* 0x00000000fffff984 */ /* 0x000fe20000000800 */
[----:B------:R-:W-:Y:S01]  /*e090*/  @!PT LDS RZ, [RZ] ;  /* 0x00000000fffff984 */ /* 0x000fe20000000800 */
[----:B------:R1:W-:Y:S01]  /*e0a0*/  @!P3 LDGSTS.E.BYPASS.LTC128B.128 [R236+0x18000], [R6.64] ;  /* 0x1800000006ecbfae */ /* 0x0003e2000b901d52 */
[----:B------:R-:W-:Y:S01]  /*e0b0*/  IADD3 R164, R15, R164, RZ ;  /* 0x000000a40fa47210 */ /* 0x000fe20007ffe0ff */
[----:B------:R-:W-:Y:S03]  /*e0c0*/  IMAD.WIDE.U32 R10, R18, c[0x0][0x1a0], RZ ;  /* 0x00006800120a7a25 */ /* 0x000fe600078e00ff */
[-C--:B------:R-:W-:Y:S01]  /*e0d0*/  LEA.HI.X R27, R14, R248.reuse, R164, 0x1, P6 ;  /* 0x000000f80e1b7211 */ /* 0x080fe200030f0ca4 */
[----:B------:R-:W-:Y:S01]  /*e0e0*/  @P2 STS.128 [R236+0x1a000], RZ ;  /* 0x01a000ffec002388 */ /* 0x000fe20000000c00 */
[----:B------:R-:W-:Y:S01]  /*e0f0*/  IMAD R3, R18, c[0x0][0x1a4], R3 ;  /* 0x0000690012037a24 */ /* 0x000fe200078e0203 */
[C---:B------:R-:W-:Y:S02]  /*e100*/  @!P3 LEA R18, P4, R165.reuse, c[0x0][0x170], 0x1 ;  /* 0x00005c00a512ba11 */ /* 0x040fe400078808ff */
[C---:B------:R-:W-:Y:S02]  /*e110*/  LEA R22, P5, R10.reuse, R249, 0x1 ;  /* 0x000000f90a167211 */ /* 0x040fe400078a08ff */
[----:B------:R-:W-:Y:S01]  /*e120*/  @!PT LDS RZ, [RZ] ;  /* 0x00000000fffff984 */ /* 0x000fe20000000800 */
[----:B------:R-:W-:Y:S01]  /*e130*/  @!PT LDS RZ, [RZ] ;  /* 0x00000000fffff984 */ /* 0x000fe20000000800 */
[----:B------:R-:W-:Y:S01]  /*e140*/  @!PT LDS RZ, [RZ] ;  /* 0x00000000fffff984 */ /* 0x000fe20000000800 */
[----:B------:R2:W-:Y:S01]  /*e150*/  @!P2 LDGSTS.E.BYPASS.LTC128B.128 [R236+0x1a000], [R26.64+0x80] ;  /* 0x1a0000801aecafae */ /* 0x0005e2000b901d52 */
[----:B------:R-:W-:Y:S02]  /*e160*/  @!P3 LEA.HI.X R19, R165, c[0x0][0x174], R2, 0x1, P4 ;  /* 0x00005d00a513ba11 */ /* 0x000fe400020f0c02 */
[----:B------:R-:W-:Y:S03]  /*e170*/  IADD3 R3, R11, R3, RZ ;  /* 0x000000030b037210 */ /* 0x000fe60007ffe0ff */
[----:B------:R-:W-:Y:S01]  /*e180*/  @P1 STS.128 [R236+0x1c000], RZ ;  /* 0x01c000ffec001388 */ /* 0x000fe20000000c00 */
[----:B------:R-:W-:Y:S05]  /*e190*/  LEA.HI.X R23, R10, R248, R3, 0x1, P5 ;  /* 0x000000f80a177211 */ /* 0x000fea00028f0c03 */
[----:B------:R-:W-:Y:S01]  /*e1a0*/  @!PT LDS RZ, [RZ] ;  /* 0x00000000fffff984 */ /* 0x000fe20000000800 */
[----:B------:R-:W-:Y:S01]  /*e1b0*/  @!PT LDS RZ, [RZ] ;  /* 0x00000000fffff984 */ /* 0x000fe20000000800 */
[----:B------:R-:W-:Y:S01]  /*e1c0*/  @!PT LDS RZ, [RZ] ;  /* 0x00000000fffff984 */ /* 0x000fe20000000800 */
[----:B------:R2:W-:Y:S06]  /*e1d0*/  @!P1 LDGSTS.E.BYPASS.LTC128B.128 [R236+0x1c000], [R26.64+0x100] ;  /* 0x1c0001001aec9fae */ /* 0x0005ec000b901d52 */
[----:B------:R-:W-:Y:S06]  /*e1e0*/  @P0 STS.128 [R236+0x1e000], RZ ;  /* 0x01e000ffec000388 */ /* 0x000fec0000000c00 */
        /* <DEDUP_REMOVED lines=8> */
[----:B------:R3:W-:Y:S06]  /*e270*/  @!P3 LDGSTS.E.BYPASS.LTC128B.128 [R236+0x19000], [R18.64] ;  /* 0x1900000012ecbfae */ /* 0x0007ec000b901d52 */
        /* <DEDUP_REMOVED lines=15> */
[----:B------:R-:W-:Y:S06]  /*e370*/  LDSM.16.M88.4 R168, [R234] ;  /* 0x00000000eaa8783b */ /* 0x000fec0000000200 */
[----:B------:R-:W1:Y:S06]  /*e380*/  LDSM.16.M88.4 R172, [R233+0x10000] ;  /* 0x01000000e9ac783b */ /* 0x000e6c0000000200 */
[----:B------:R-:W2:Y:S06]  /*e390*/  LDSM.16.M88.4 R176, [R233+0x10800] ;  /* 0x01080000e9b0783b */ /* 0x000eac0000000200 */
[----:B------:R-:W4:Y:S06]  /*e3a0*/  LDSM.16.M88.4 R180, [R233+0x11000] ;  /* 0x01100000e9b4783b */ /* 0x000f2c0000000200 */
[----:B------:R-:W0:Y:S06]  /*e3b0*/  LDGDEPBAR ;  /* 0x00000000000079af */ /* 0x000e2c0000000000 */
[----:B------:R-:W3:Y:S06]  /*e3c0*/  LDSM.16.M88.4 R184, [R233+0x11800] ;  /* 0x01180000e9b8783b */ /* 0x000eec0000000200 */
[----:B------:R-:W-:Y:S06]  /*e3d0*/  LDSM.16.M88.4 R188, [R232] ;  /* 0x00000000e8bc783b */ /* 0x000fec0000000200 */
[----:B------:R-:W4:Y:S01]  /*e3e0*/  LDSM.16.M88.4 R192, [R231] ;  /* 0x00000000e7c0783b */ /* 0x000f220000000200 */
[C---:B-1----:R-:W-:Y:S05]  /*e3f0*/  HMMA.16816.F32 R4, R168.reuse, R172, RZ ;  /* 0x000000aca804723c */ /* 0x042fea00000018ff */
[----:B------:R-:W1:Y:S03]  /*e400*/  LDSM.16.M88.4 R196, [R223] ;  /* 0x00000000dfc4783b */ /* 0x000e660000000200 */
[C---:B------:R-:W-:Y:S03]  /*e410*/  HMMA.16816.F32 R8, R168.reuse, R174, RZ ;  /* 0x000000aea808723c */ /* 0x040fe600000018ff */
[----:B------:R-:W1:Y:S06]  /*e420*/  LDSM.16.M88.4 R200, [R222] ;  /* 0x00000000dec8783b */ /* 0x000e6c0000000200 */
[----:B------:R-:W1:Y:S01]  /*e430*/  LDSM.16.M88.4 R204, [R221] ;  /* 0x00000000ddcc783b */ /* 0x000e620000000200 */
[C---:B--2---:R-:W-:Y:S05]  /*e440*/  HMMA.16816.F32 R12, R168.reuse, R176, RZ ;  /* 0x000000b0a80c723c */ /* 0x044fea00000018ff */
[----:B------:R-:W-:Y:S03]  /*e450*/  LDSM.16.M88.4 R172, [R230] ;  /* 0x00000000e6ac783b */ /* 0x000fe60000000200 */
[C---:B---3--:R-:W-:Y:S03]  /*e460*/  HMMA.16816.F32 R16, R168.reuse, R178, RZ ;  /* 0x000000b2a810723c */ /* 0x048fe600000018ff */
[----:B------:R-:W2:Y:S05]  /*e470*/  LDSM.16.M88.4 R176, [R227+0x10000] ;  /* 0x01000000e3b0783b */ /* 0x000eaa0000000200 */
[C---:B----4-:R-:W-:Y:S08]  /*e480*/  HMMA.16816.F32 R20, R168.reuse, R180, RZ ;  /* 0x000000b4a814723c */ /* 0x050ff000000018ff */
[C---:B------:R-:W-:Y:S01]  /*e490*/  HMMA.16816.F32 R24, R168.reuse, R182, RZ ;  /* 0x000000b6a818723c */ /* 0x040fe200000018ff */
[----:B------:R-:W3:Y:S07]  /*e4a0*/  LDSM.16.M88.4 R180, [R227+0x10800] ;  /* 0x01080000e3b4783b */ /* 0x000eee0000000200 */
[C---:B------:R-:W-:Y:S08]  /*e4b0*/  HMMA.16816.F32 R28, R168.reuse, R184, RZ ;  /* 0x000000b8a81c723c */ /* 0x040ff000000018ff */
[----:B------:R-:W-:Y:S01]  /*e4c0*/  HMMA.16816.F32 R32, R168, R186, RZ ;  /* 0x000000baa820723c */ /* 0x000fe200000018ff */
[----:B------:R-:W4:Y:S06]  /*e4d0*/  LDSM.16.M88.4 R168, [R227+0x11000] ;  /* 0x01100000e3a8783b */ /* 0x000f2c0000000200 */
[----:B------:R-:W2:Y:S01]  /*e4e0*/  LDSM.16.M88.4 R184, [R227+0x11800] ;  /* 0x01180000e3b8783b */ /* 0x000ea20000000200 */
        /* <DEDUP_REMOVED lines=8> */
[----:B------:R-:W1:Y:S07]  /*e570*/  LDSM.16.M88.4 R200, [R220+0x800] ;  /* 0x00080000dcc8783b */ /* 0x000e6e0000000200 */
[C---:B------:R-:W-:Y:S08]  /*e580*/  HMMA.16816.F32 R28, R188.reuse, R204, R28 ;  /* 0x000000ccbc1c723c */ /* 0x040ff0000000181c */
[----:B------:R-:W-:Y:S01]  /*e590*/  HMMA.16816.F32 R32, R188, R206, R32 ;  /* 0x000000cebc20723c */ /* 0x000fe20000001820 */
[----:B------:R-:W1:Y:S06]  /*e5a0*/  LDSM.16.M88.4 R188, [R220+0x1000] ;  /* 0x00100000dcbc783b */ /* 0x000e6c0000000200 */
[----:B------:R-:W1:Y:S01]  /*e5b0*/  LDSM.16.M88.4 R204, [R220+0x1800] ;  /* 0x00180000dccc783b */ /* 0x000e620000000200 */
[C---:B--2---:R-:W-:Y:S08]  /*e5c0*/  HMMA.16816.F32 R4, R172.reuse, R176, R4 ;  /* 0x000000b0ac04723c */ /* 0x044ff00000001804 */
[C---:B------:R-:W-:Y:S01]  /*e5d0*/  HMMA.16816.F32 R8, R172.reuse, R178, R8 ;  /* 0x000000b2ac08723c */ /* 0x040fe20000001808 */
[----:B------:R-:W-:Y:S07]  /*e5e0*/  LDSM.16.M88.4 R176, [R233+0x12000] ;  /* 0x01200000e9b0783b */ /* 0x000fee0000000200 */
[C---:B---3--:R-:W-:Y:S08]  /*e5f0*/  HMMA.16816.F32 R12, R172.reuse, R180, R12 ;  /* 0x000000b4ac0c723c */ /* 0x048ff0000000180c */
[C---:B------:R-:W-:Y:S01]  /*e600*/  HMMA.16816.F32 R16, R172.reuse, R182, R16 ;  /* 0x000000b6ac10723c */ /* 0x040fe20000001810 */
[----:B------:R-:W-:Y:S07]  /*e610*/  LDSM.16.M88.4 R180, [R233+0x12800] ;  /* 0x01280000e9b4783b */ /* 0x000fee0000000200 */
[C---:B----4-:R-:W-:Y:S08]  /*e620*/  HMMA.16816.F32 R20, R172.reuse, R168, R20 ;  /* 0x000000a8ac14723c */ /* 0x050ff00000001814 */
[C---:B------:R-:W-:Y:S01]  /*e630*/  HMMA.16816.F32 R24, R172.reuse, R170, R24 ;  /* 0x000000aaac18723c */ /* 0x040fe20000001818 */
[----:B------:R-:W2:Y:S07]  /*e640*/  LDSM.16.M88.4 R168, [R234+0x4000] ;  /* 0x00400000eaa8783b */ /* 0x000eae0000000200 */
[C---:B------:R-:W-:Y:S08]  /*e650*/  HMMA.16816.F32 R28, R172.reuse, R184, R28 ;  /* 0x000000b8ac1c723c */ /* 0x040ff0000000181c */
[----:B------:R-:W-:Y:S01]  /*e660*/  HMMA.16816.F32 R32, R172, R186, R32 ;  /* 0x000000baac20723c */ /* 0x000fe20000001820 */
[----:B------:R-:W3:Y:S06]  /*e670*/  LDSM.16.M88.4 R172, [R233+0x13000] ;  /* 0x01300000e9ac783b */ /* 0x000eec0000000200 */
[----:B------:R-:W4:Y:S01]  /*e680*/  LDSM.16.M88.4 R184, [R233+0x13800] ;  /* 0x01380000e9b8783b */ /* 0x000f220000000200 */
[C---:B-1----:R-:W-:Y:S08]  /*e690*/  HMMA.16816.F32 R4, R192.reuse, R196, R4 ;  /* 0x000000c4c004723c */ /* 0x042ff00000001804 */
[C---:B------:R-:W-:Y:S01]  /*e6a0*/  HMMA.16816.F32 R8, R192.reuse, R198, R8 ;  /* 0x000000c6c008723c */ /* 0x040fe20000001808 */
[----:B------:R-:W-:Y:S07]  /*e6b0*/  LDSM.16.M88.4 R196, [R219] ;  /* 0x00000000dbc4783b */ /* 0x000fee0000000200 */
[C---:B------:R-:W-:Y:S08]  /*e6c0*/  HMMA.16816.F32 R12, R192.reuse, R200, R12 ;  /* 0x000000c8c00c723c */ /* 0x040ff0000000180c */
[C---:B------:R-:W-:Y:S01]  /*e6d0*/  HMMA.16816.F32 R16, R192.reuse, R202, R16 ;  /* 0x000000cac010723c */ /* 0x040fe20000001810 */
[----:B------:R-:W-:Y:S07]  /*e6e0*/  LDSM.16.M88.4 R200, [R218] ;  /* 0x00000000dac8783b */ /* 0x000fee0000000200 */
[C---:B------:R-:W-:Y:S08]  /*e6f0*/  HMMA.16816.F32 R20, R192.reuse, R188, R20 ;  /* 0x000000bcc014723c */ /* 0x040ff00000001814 */
[C---:B------:R-:W-:Y:S01]  /*e700*/  HMMA.16816.F32 R24, R192.reuse, R190, R24 ;  /* 0x000000bec018723c */ /* 0x040fe20000001818 */
[----:B------:R-:W1:Y:S07]  /*e710*/  LDSM.16.M88.4 R188, [R232+0x4000] ;  /* 0x00400000e8bc783b */ /* 0x000e6e0000000200 */
[C---:B------:R-:W-:Y:S08]  /*e720*/  HMMA.16816.F32 R28, R192.reuse, R204, R28 ;  /* 0x000000ccc01c723c */ /* 0x040ff0000000181c */
[----:B------:R-:W-:Y:S01]  /*e730*/  HMMA.16816.F32 R32, R192, R206, R32 ;  /* 0x000000cec020723c */ /* 0x000fe20000001820 */
[----:B------:R-:W1:Y:S06]  /*e740*/  LDSM.16.M88.4 R192, [R217] ;  /* 0x00000000d9c0783b */ /* 0x000e6c0000000200 */
[----:B------:R-:W1:Y:S01]  /*e750*/  LDSM.16.M88.4 R204, [R216] ;  /* 0x00000000d8cc783b */ /* 0x000e620000000200 */
        /* <DEDUP_REMOVED lines=11> */
[----:B------:R-:W3:Y:S06]  /*e810*/  LDSM.16.M88.4 R168, [R227+0x13000] ;  /* 0x01300000e3a8783b */ /* 0x000eec0000000200 */
[----:B------:R-:W4:Y:S01]  /*e820*/  LDSM.16.M88.4 R184, [R227+0x13800] ;  /* 0x01380000e3b8783b */ /* 0x000f220000000200 */
        /* <DEDUP_REMOVED lines=90> */
[----:B------:R-:W-:Y:S01]  /*edd0*/  LDSM.16.M88.4 R204, [R227+0x16000] ;  /* 0x01600000e3cc783b */ /* 0x000fe20000000200 */
[C---:B--2---:R-:W-:Y:S08]  /*ede0*/  HMMA.16816.F32 R4, R168.reuse, R176, R4 ;  /* 0x000000b0a804723c */ /* 0x044ff00000001804 */
[C---:B------:R-:W-:Y:S01]  /*edf0*/  HMMA.16816.F32 R8, R168.reuse, R178, R8 ;  /* 0x000000b2a808723c */ /* 0x040fe20000001808 */
[----:B------:R-:W2:Y:S07]  /*ee00*/  LDSM.16.M88.4 R176, [R208] ;  /* 0x00000000d0b0783b */ /* 0x000eae0000000200 */
[C---:B------:R-:W-:Y:S08]  /*ee10*/  HMMA.16816.F32 R12, R168.reuse, R180, R12 ;  /* 0x000000b4a80c723c */ /* 0x040ff0000000180c */
[C---:B------:R-:W-:Y:S01]  /*ee20*/  HMMA.16816.F32 R16, R168.reuse, R182, R16 ;  /* 0x000000b6a810723c */ /* 0x040fe20000001810 */
[----:B------:R-:W2:Y:S07]  /*ee30*/  LDSM.16.M88.4 R180, [R230+0xc000] ;  /* 0x00c00000e6b4783b */ /* 0x000eae0000000200 */
[C---:B---3--:R-:W-:Y:S08]  /*ee40*/  HMMA.16816.F32 R20, R168.reuse, R172, R20 ;  /* 0x000000aca814723c */ /* 0x048ff00000001814 */
[C---:B------:R-:W-:Y:S01]  /*ee50*/  HMMA.16816.F32 R24, R168.reuse, R174, R24 ;  /* 0x000000aea818723c */ /* 0x040fe20000001818 */
[----:B------:R-:W-:Y:S07]  /*ee60*/  LDSM.16.M88.4 R172, [R227+0x17000] ;  /* 0x01700000e3ac783b */ /* 0x000fee0000000200 */
        /* <DEDUP_REMOVED lines=12> */
[C---:B--2---:R-:W-:Y:S08]  /*ef30*/  HMMA.16816.F32 R28, R188.reuse, R176, R28 ;  /* 0x000000b0bc1c723c */ /* 0x044ff0000000181c */
[----:B------:R-:W-:Y:S08]  /*ef40*/  HMMA.16816.F32 R32, R188, R178, R32 ;  /* 0x000000b2bc20723c */ /* 0x000ff00000001820 */
[C---:B------:R-:W-:Y:S08]  /*ef50*/  HMMA.16816.F32 R4, R180.reuse, R204, R4 ;  /* 0x000000ccb404723c */ /* 0x040ff00000001804 */
[C---:B------:R-:W-:Y:S08]  /*ef60*/  HMMA.16816.F32 R8, R180.reuse, R206, R8 ;  /* 0x000000ceb408723c */ /* 0x040ff00000001808 */
[C---:B---3--:R-:W-:Y:S08]  /*ef70*/  HMMA.16816.F32 R12, R180.reuse, R168, R12 ;  /* 0x000000a8b40c723c */ /* 0x048ff0000000180c */
[C---:B------:R-:W-:Y:S01]  /*ef80*/  HMMA.16816.F32 R16, R180.reuse, R170, R16 ;  /* 0x000000aab410723c */ /* 0x040fe20000001810 */
[----:B------:R-:W2:Y:S07]  /*ef90*/  LDSM.16.M88.4 R168, [R220+0x6800] ;  /* 0x00680000dca8783b */ /* 0x000eae0000000200 */
[C---:B------:R-:W-:Y:S08]  /*efa0*/  HMMA.16816.F32 R20, R180.reuse, R172, R20 ;  /* 0x000000acb414723c */ /* 0x040ff00000001814 */
[C---:B------:R-:W-:Y:S01]  /*efb0*/  HMMA.16816.F32 R24, R180.reuse, R174, R24 ;  /* 0x000000aeb418723c */ /* 0x040fe20000001818 */
[----:B------:R-:W3:Y:S07]  /*efc0*/  LDSM.16.M88.4 R172, [R220+0x7000] ;  /* 0x00700000dcac783b */ /* 0x000eee0000000200 */
[C---:B----4-:R-:W-:Y:S08]  /*efd0*/  HMMA.16816.F32 R28, R180.reuse, R184, R28 ;  /* 0x000000b8b41c723c */ /* 0x050ff0000000181c */
[----:B------:R-:W-:Y:S08]  /*efe0*/  HMMA.16816.F32 R32, R180, R186, R32 ;  /* 0x000000bab420723c */ /* 0x000ff00000001820 */
[C---:B-1----:R-:W-:Y:S08]  /*eff0*/  HMMA.16816.F32 R4, R196.reuse, R200, R4 ;  /* 0x000000c8c404723c */ /* 0x042ff00000001804 */
[C---:B------:R-:W-:Y:S08]  /*f000*/  HMMA.16816.F32 R8, R196.reuse, R202, R8 ;  /* 0x000000cac408723c */ /* 0x040ff00000001808 */
[C---:B--2---:R-:W-:Y:S08]  /*f010*/  HMMA.16816.F32 R12, R196.reuse, R168, R12 ;  /* 0x000000a8c40c723c */ /* 0x044ff0000000180c */
        /* <DEDUP_REMOVED lines=8> */
[C---:B---3--:R-:W-:Y:S05]  /*f0a0*/  HMMA.16816.F32 R20, R196.reuse, R172, R20 ;  /* 0x000000acc414723c */ /* 0x048fea0000001814 */
        /* <DEDUP_REMOVED lines=8> */
[----:B--2---:R-:W-:Y:S02]  /*f130*/  FMUL.FTZ R165, R15, c[0x0][0x2ec] ;  /* 0x0000bb000fa57a20 */ /* 0x004fe40000410000 */
[----:B------:R-:W-:Y:S04]  /*f140*/  FMUL.FTZ R17, R17, c[0x0][0x2ec] ;  /* 0x0000bb0011117a20 */ /* 0x000fe80000410000 */
[----:B------:R2:W2:Y:S01]  /*f150*/  MUFU.TANH R201, R165 ;  /* 0x000000a500c97308 */ /* 0x0004a20000002400 */
[----:B---3--:R-:W-:Y:S01]  /*f160*/  FMUL.FTZ R2, R11, c[0x0][0x2ec] ;  /* 0x0000bb000b027a20 */ /* 0x008fe20000410000 */
[C---:B-1----:R-:W-:Y:S04]  /*f170*/  HMMA.16816.F32 R28, R196.reuse, R168, R28 ;  /* 0x000000a8c41c723c */ /* 0x042fe8000000181c */
[----:B------:R-:W-:Y:S04]  /*f180*/  FMUL.FTZ R25, R25, c[0x0][0x2ec] ;  /* 0x0000bb0019197a20 */ /* 0x000fe80000410000 */
[----:B------:R1:W3:Y:S01]  /*f190*/  MUFU.TANH R9, R2 ;  /* 0x0000000200097308 */ /* 0x0002e20000002400 */
[----:B------:R-:W-:Y:S01]  /*f1a0*/  FMUL.FTZ R26, R26, c[0x0][0x2ec] ;  /* 0x0000bb001a1a7a20 */ /* 0x000fe20000410000 */
[----:B------:R-:W-:Y:S03]  /*f1b0*/  HMMA.16816.F32 R32, R196, R170, R32 ;  /* 0x000000aac420723c */ /* 0x000fe60000001820 */
[----:B----4-:R-:W-:Y:S05]  /*f1c0*/  FMUL.FTZ R166, R14, c[0x0][0x2ec] ;  /* 0x0000bb000ea67a20 */ /* 0x010fea0000410000 */
[----:B------:R4:W3:Y:S01]  /*f1d0*/  MUFU.TANH R190, R3 ;  /* 0x0000000300be7308 */ /* 0x0008e20000002400 */
[----:B--2---:R-:W-:Y:S05]  /*f1e0*/  FMUL.FTZ R165, R22, c[0x0][0x2ec] ;  /* 0x0000bb0016a57a20 */ /* 0x004fea0000410000 */
[----:B------:R-:W-:Y:S04]  /*f1f0*/  FMUL.FTZ R31, R31, c[0x0][0x2ec] ;  /* 0x0000bb001f1f7a20 */ /* 0x000fe80000410000 */
[----:B------:R2:W2:Y:S01]  /*f200*/  MUFU.TANH R177, R165 ;  /* 0x000000a500b17308 */ /* 0x0004a20000002400 */
[----:B-1----:R-:W-:Y:S05]  /*f210*/  FMUL.FTZ R2, R19, c[0x0][0x2ec] ;  /* 0x0000bb0013027a20 */ /* 0x002fea0000410000 */
[----:B------:R-:W-:Y:S02]  /*f220*/  FMUL.FTZ R33, R33, c[0x0][0x2ec] ;  /* 0x0000bb0021217a20 */ /* 0x000fe40000410000 */
[----:B------:R-:W-:Y:S02]  /*f230*/  FMUL.FTZ R35, R35, c[0x0][0x2ec] ;  /* 0x0000bb0023237a20 */ /* 0x000fe40000410000 */
[----:B------:R1:W1:Y:S01]  /*f240*/  MUFU.TANH R205, R2 ;  /* 0x0000000200cd7308 */ /* 0x0002620000002400 */
[----:B----4-:R-:W-:Y:S09]  /*f250*/  FMUL.FTZ R3, R10, c[0x0][0x2ec] ;  /* 0x0000bb000a037a20 */ /* 0x010ff20000410000 */
[----:B------:R4:W3:Y:S01]  /*f260*/  MUFU.TANH R189, R164 ;  /* 0x000000a400bd7308 */ /* 0x0008e20000002400 */
[----:B--2---:R-:W-:Y:S09]  /*f270*/  FMUL.FTZ R165, R29, c[0x0][0x2ec] ;  /* 0x0000bb001da57a20 */ /* 0x004ff20000410000 */
[----:B------:R2:W2:Y:S01]  /*f280*/  MUFU.TANH R198, R165 ;  /* 0x000000a500c67308 */ /* 0x0004a20000002400 */
[----:B-1----:R-:W-:Y:S09]  /*f290*/  FMUL.FTZ R2, R27, c[0x0][0x2ec] ;  /* 0x0000bb001b027a20 */ /* 0x002ff20000410000 */
[----:B------:R1:W1:Y:S01]  /*f2a0*/  MUFU.TANH R207, R2 ;  /* 0x0000000200cf7308 */ /* 0x0002620000002400 */
[----:B----4-:R-:W-:Y:S09]  /*f2b0*/  FMUL.FTZ R164, R16, c[0x0][0x2ec] ;  /* 0x0000bb0010a47a20 */ /* 0x010ff20000410000 */
[----:B------:R4:W3:Y:S01]  /*f2c0*/  MUFU.TANH R10, R3 ;  /* 0x00000003000a7308 */ /* 0x0008e20000002400 */
[----:B--2---:R-:W-:Y:S04]  /*f2d0*/  MOV R165, UR8 ;  /* 0x0000000800a57c02 */ /* 0x004fe80008000f00 */
[----:B------:R-:W-:Y:S05]  /*f2e0*/  LEA R14, P4, R165, R36, 0x6 ;  /* 0x00000024a50e7211 */ /* 0x000fea00078830ff */
[----:B------:R2:W2:Y:S01]  /*f2f0*/  MUFU.TANH R203, R164 ;  /* 0x000000a400cb7308 */ /* 0x0004a20000002400 */
[----:B-1----:R-:W-:Y:S04]  /*f300*/  MOV R2, UR8 ;  /* 0x0000000800027c02 */ /* 0x002fe80008000f00 */
[----:B------:R-:W-:Y:S05]  /*f310*/  LEA.HI.X.SX32 R15, R2, R37, 0x6, P4 ;  /* 0x00000025020f7211 */ /* 0x000fea00020f36ff */
[----:B------:R1:W1:Y:S01]  /*f320*/  MUFU.TANH R200, R166 ;  /* 0x000000a600c87308 */ /* 0x0002620000002400 */
[----:B------:R1:W5:Y:S01]  /*f330*/  LDL.LU.64 R36, [R1+0x18] ;  /* 0x0000180001247983 */ /* 0x0003620000300a00 */
[----:B------:R-:W-:Y:S01]  /*f340*/  ISETP.LT.AND P4, PT, RZ, UR4, PT ;  /* 0x00000004ff007c0c */ /* 0x000fe2000bf81270 */
[----:B------:R-:W-:Y:S02]  /*f350*/  IMAD R2, R15, c[0x0][0x198], RZ ;  /* 0x000066000f027a24 */ /* 0x000fe400078e02ff */
[----:B----4-:R-:W-:Y:S02]  /*f360*/  FMUL.FTZ R3, R18, c[0x0][0x2ec] ;  /* 0x0000bb0012037a20 */ /* 0x010fe40000410000 */
[----:B------:R-:W-:Y:S03]  /*f370*/  IMAD R2, R14, c[0x0][0x19c], R2 ;  /* 0x000067000e027a24 */ /* 0x000fe600078e0202 */
[----:B------:R4:W3:Y:S01]  /*f380*/  MUFU.TANH R181, R3 ;  /* 0x0000000300b57308 */ /* 0x0008e20000002400 */
[----:B--2---:R-:W-:Y:S09]  /*f390*/  FMUL.FTZ R164, R23, c[0x0][0x2ec] ;  /* 0x0000bb0017a47a20 */ /* 0x004ff20000410000 */
[----:B------:R2:W2:Y:S01]  /*f3a0*/  MUFU.TANH R175, R164 ;  /* 0x000000a400af7308 */ /* 0x0004a20000002400 */
[----:B-1----:R-:W-:Y:S09]  /*f3b0*/  FMUL.FTZ R166, R21, c[0x0][0x2ec] ;  /* 0x0000bb0015a67a20 */ /* 0x002ff20000410000 */
        /* <DEDUP_REMOVED lines=12> */
[----:B------:R-:W-:Y:S04]  /*f480*/  IMAD.WIDE.U32 R22, R164, c[0x0][0x198], RZ ;  /* 0x00006600a4167a25 */ /* 0x000fe800078e00ff */
[----:B-1----:R-:W-:Y:S01]  /*f490*/  FMUL.FTZ R166, R34, c[0x0][0x2ec] ;  /* 0x0000bb0022a67a20 */ /* 0x002fe20000410000 */
[----:B------:R-:W-:Y:S04]  /*f4a0*/  LEA R18, P6, R22, R251, 0x1 ;  /* 0x000000fb16127211 */ /* 0x000fe800078c08ff */
[----:B------:R1:W1:Y:S01]  /*f4b0*/  MUFU.TANH R8, R6 ;  /* 0x0000000600087308 */ /* 0x0002620000002400 */
[----:B----4-:R-:W-:Y:S04]  /*f4c0*/  MOV R3, UR8 ;  /* 0x0000000800037c02 */ /* 0x010fe80008000f00 */
[----:B------:R-:W-:Y:S05]  /*f4d0*/  LEA.HI.X.SX32 R165, R3, R247, 0x6, P5 ;  /* 0x000000f703a57211 */ /* 0x000fea00028f36ff */
[----:B------:R4:W3:Y:S01]  /*f4e0*/  MUFU.TANH R204, R13 ;  /* 0x0000000d00cc7308 */ /* 0x0008e20000002400 */
[----:B------:R-:W-:Y:S02]  /*f4f0*/  IMAD R3, R165, c[0x0][0x198], RZ ;  /* 0x00006600a5037a24 */ /* 0x000fe400078e02ff */
[----:B--2---:R-:W-:Y:S02]  /*f500*/  FMUL.FTZ R5, R20, c[0x0][0x2ec] ;  /* 0x0000bb0014057a20 */ /* 0x004fe40000410000 */
[----:B------:R-:W-:Y:S05]  /*f510*/  IMAD R3, R164, c[0x0][0x19c], R3 ;  /* 0x00006700a4037a24 */ /* 0x000fea00078e0203 */
[----:B------:R4:W2:Y:S01]  /*f520*/  MUFU.TANH R183, R17 ;  /* 0x0000001100b77308 */ /* 0x0008a20000002400 */
[----:B------:R-:W-:Y:S01]  /*f530*/  IADD3 R3, R23, R3, RZ ;  /* 0x0000000317037210 */ /* 0x000fe20007ffe0ff */
[----:B-1----:R-:W-:Y:S03]  /*f540*/  IMAD.WIDE.U32 R6, R14, c[0x0][0x198], RZ ;  /* 0x000066000e067a25 */ /* 0x002fe600078e00ff */
[----:B------:R-:W-:Y:S02]  /*f550*/  LEA.HI.X R19, R22, R250, R3, 0x1, P6 ;  /* 0x000000fa16137211 */ /* 0x000fe400030f0c03 */
[C---:B------:R-:W-:Y:S03]  /*f560*/  LEA R14, P5, R6.reuse, R251, 0x1 ;  /* 0x000000fb060e7211 */ /* 0x040fe600078a08ff */
[----:B------:R4:W1:Y:S01]  /*f570*/  MUFU.TANH R179, R5 ;  /* 0x0000000500b37308 */ /* 0x0008620000002400 */
[----:B------:R-:W-:Y:S04]  /*f580*/  IADD3 R2, R7, R2, RZ ;  /* 0x0000000207027210 */ /* 0x000fe80007ffe0ff */
[----:B------:R-:W-:Y:S05]  /*f590*/  LEA.HI.X R15, R6, R250, R2, 0x1, P5 ;  /* 0x000000fa060f7211 */ /* 0x000fea00028f0c02 */
[----:B------:R4:W1:Y:S10]  /*f5a0*/  MUFU.TANH R174, R25 ;  /* 0x0000001900ae7308 */ /* 0x0008740000002400 */
[----:B------:R4:W1:Y:S10]  /*f5b0*/  MUFU.TANH R206, R26 ;  /* 0x0000001a00ce7308 */ /* 0x0008740000002400 */
[----:B------:R4:W1:Y:S10]  /*f5c0*/  MUFU.TANH R195, R31 ;  /* 0x0000001f00c37308 */ /* 0x0008740000002400 */
[----:B------:R4:W1:Y:S10]  /*f5d0*/  MUFU.TANH R193, R33 ;  /* 0x0000002100c17308 */ /* 0x0008740000002400 */
[----:B------:R-:W1:Y:S10]  /*f5e0*/  MUFU.TANH R166, R166 ;  /* 0x000000a600a67308 */ /* 0x000e740000002400 */
[----:B------:R4:W1:Y:S02]  /*f5f0*/  MUFU.TANH R165, R35 ;  /* 0x0000002300a57308 */ /* 0x0008640000002400 */
[----:B-12345:R-:W-:-:S05]  /*f600*/  @P4 BRA `(.L_x_947) ;  /* 0xffffe4d000004947 */ /* 0x03efca000383ffff */
.L_x_946:
        /* <DEDUP_REMOVED lines=88> */
[C---:B------:R-:W-:Y:S01]  /*fb90*/  FMUL.FTZ R32, R2.reuse, R132 ;  /* 0x0000008402207220 */ /* 0x040fe20000410000 */
[----:B------:R-:W-:Y:S01]  /*fba0*/  LDSM.16.MT88.4 R140, [R224+0x1a000] ;  /* 0x01a00000e08c783b */ /* 0x000fe20000004200 */
[----:B------:R-:W-:Y:S02]  /*fbb0*/  FMUL.FTZ R33, R2, R133 ;  /* 0x0000008502217220 */ /* 0x000fe40000410000 */
[C---:B------:R-:W-:Y:S01]  /*fbc0*/  FMUL.FTZ R34, R0.reuse, R134 ;  /* 0x0000008600227220 */ /* 0x040fe20000410000 */
[----:B------:R-:W-:Y:S01]  /*fbd0*/  MUFU.EX2 R189, R189 ;  /* 0x000000bd00bd7308 */ /* 0x000fe20000000800 */
[----:B------:R-:W-:Y:S02]  /*fbe0*/  FMUL.FTZ R35, R0, R135 ;  /* 0x0000008700237220 */ /* 0x000fe40000410000 */
[C---:B------:R-:W-:Y:S01]  /*fbf0*/  FMUL.FTZ R36, R2.reuse, R36 ;  /* 0x0000002402247220 */ /* 0x040fe20000410000 */
[----:B------:R-:W-:Y:S01]  /*fc00*/  LDSM.16.MT88.4 R132, [R225+0x1a000] ;  /* 0x01a00000e184783b */ /* 0x000fe20000004200 */
[----:B------:R-:W-:Y:S02]  /*fc10*/  FMUL.FTZ R37, R2, R37 ;  /* 0x0000002502257220 */ /* 0x000fe40000410000 */
[C---:B------:R-:W-:Y:S02]  /*fc20*/  FMUL.FTZ R38, R0.reuse, R38 ;  /* 0x0000002600267220 */ /* 0x040fe40000410000 */
[----:B------:R-:W-:Y:S01]  /*fc30*/  FMUL.FTZ R39, R0, R39 ;  /* 0x0000002700277220 */ /* 0x000fe20000410000 */
[----:B------:R-:W1:Y:S01]  /*fc40*/  MUFU.EX2 R188, R188 ;  /* 0x000000bc00bc7308 */ /* 0x000e620000000800 */
[C---:B------:R-:W-:Y:S01]  /*fc50*/  FMUL.FTZ R40, R2.reuse, R40 ;  /* 0x0000002802287220 */ /* 0x040fe20000410000 */
[----:B------:R-:W-:Y:S01]  /*fc60*/  LDSM.16.MT88.4 R148, [R224+0x18800] ;  /* 0x01880000e094783b */ /* 0x000fe20000004200 */
        /* <DEDUP_REMOVED lines=26> */
[----:B--2---:R-:W-:Y:S01]  /*fe10*/  F2FP.PACK_AB R163, R184, R185 ;  /* 0x000000b9b8a3723e */ /* 0x004fe200000000ff */
[--C-:B------:R-:W-:Y:S02]  /*fe20*/  FFMA.FTZ R177, R177, c[0x0][0x23c], -R172.reuse ;  /* 0x00008f00b1b17a23 */ /* 0x100fe400000108ac */
[--C-:B------:R-:W-:Y:S02]  /*fe30*/  FFMA.FTZ R175, R175, c[0x0][0x23c], -R172.reuse ;  /* 0x00008f00afaf7a23 */ /* 0x100fe400000108ac */
[--C-:B------:R-:W-:Y:S02]  /*fe40*/  FFMA.FTZ R178, R178, c[0x0][0x23c], -R173.reuse ;  /* 0x00008f00b2b27a23 */ /* 0x100fe400000108ad */
[C---:B------:R-:W-:Y:S05]  /*fe50*/  HMMA.16816.F32 R4, R160.reuse, R12, R4 ;  /* 0x0000000ca004723c */ /* 0x040fea0000001804 */
[--C-:B------:R-:W-:Y:S02]  /*fe60*/  FFMA.FTZ R174, R174, c[0x0][0x23c], -R173.reuse ;  /* 0x00008f00aeae7a23 */ /* 0x100fe400000108ad */
[C---:B------:R-:W-:Y:S01]  /*fe70*/  FMUL.FTZ R12, R2.reuse, R152 ;  /* 0x00000098020c7220 */ /* 0x040fe20000410000 */
[C---:B------:R-:W-:Y:S01]  /*fe80*/  HMMA.16816.F32 R8, R160.reuse, R14, R8 ;  /* 0x0000000ea008723c */ /* 0x040fe20000001808 */
[----:B------:R-:W-:Y:S03]  /*fe90*/  MUFU.EX2 R176, R174 ;  /* 0x000000ae00b07308 */ /* 0x000fe60000000800 */
[----:B------:R-:W-:Y:S02]  /*fea0*/  FMUL.FTZ R13, R2, R153 ;  /* 0x00000099020d7220 */ /* 0x000fe40000410000 */
[C---:B------:R-:W-:Y:S02]  /*feb0*/  FMUL.FTZ R62, R0.reuse, R62 ;  /* 0x0000003e003e7220 */ /* 0x040fe40000410000 */
[C---:B------:R-:W-:Y:S04]  /*fec0*/  FMUL.FTZ R14, R0.reuse, R154 ;  /* 0x0000009a000e7220 */ /* 0x040fe80000410000 */
[C---:B------:R-:W-:Y:S02]  /*fed0*/  FMUL.FTZ R15, R0.reuse, R155 ;  /* 0x0000009b000f7220 */ /* 0x040fe40000410000 */
[----:B------:R-:W1:Y:S01]  /*fee0*/  LDSM.16.MT88.4 R152, [R224+0x18000] ;  /* 0x01800000e098783b */ /* 0x000e620000004200 */
        /* <DEDUP_REMOVED lines=11> */
[----:B------:R-:W2:Y:S01]  /*ffa0*/  LDSM.16.MT88.4 R144, [R228+0x1a000] ;  /* 0x01a00000e490783b */ /* 0x000ea20000004200 */
[C---:B------:R-:W-:Y:S02]  /*ffb0*/  FMUL.FTZ R68, R2.reuse, R68 ;  /* 0x0000004402447220 */ /* 0x040fe40000410000 */
[----:B------:R-:W-:Y:S02]  /*ffc0*/  FMUL.FTZ R69, R2, R69 ;  /* 0x0000004502457220 */ /* 0x000fe40000410000 */
[C---:B------:R-:W-:Y:S03]  /*ffd0*/  HMMA.16816.F32 R20, R160.reuse, R28, R20 ;  /* 0x0000001ca014723c */ /* 0x040fe60000001814 */
[C---:B------:R-:W-:Y:S02]  /*ffe0*/  FMUL.FTZ R70, R0.reuse, R70 ;  /* 0x0000004600467220 */ /* 0x040fe40000410000 */
[----:B------:R-:W-:Y:S02]  /*fff0*/  FMUL.FTZ R71, R0, R71 ;  /* 0x0000004700477220 */ /* 0x000fe40000410000 */
[C---:B------:R-:W-:Y:S01]  /*10000*/  FMUL.FTZ R28, R2.reuse, R136 ;  /* 0x00000088021c7220 */ /* 0x040fe20000410000 */
[C---:B------:R-:W-:Y:S04]  /*10010*/  HMMA.16816.F32 R24, R160.reuse, R30, R24 ;  /* 0x0000001ea018723c */ /* 0x040fe80000001818 */
[C---:B------:R-:W-:Y:S02]  /*10020*/  FMUL.FTZ R29, R2.reuse, R137 ;  /* 0x00000089021d7220 */ /* 0x040fe40000410000 */
[----:B------:R-:W-:Y:S02]  /*10030*/  FMUL.FTZ R72, R2, R72 ;  /* 0x0000004802487220 */ /* 0x000fe40000410000 */
[C---:B------:R-:W-:Y:S04]  /*10040*/  FMUL.FTZ R30, R0.reuse, R138 ;  /* 0x0000008a001e7220 */ /* 0x040fe80000410000 */
[----:B------:R-:W-:Y:S02]  /*10050*/  FMUL.FTZ R31, R0, R139 ;  /* 0x0000008b001f7220 */ /* 0x000fe40000410000 */
[----:B------:R-:W3:Y:S01]  /*10060*/  LDSM.16.MT88.4 R136, [R226+0x1a000] ;  /* 0x01a00000e288783b */ /* 0x000ee20000004200 */
[----:B------:R-:W-:Y:S02]  /*10070*/  FMUL.FTZ R73, R2, R73 ;  /* 0x0000004902497220 */ /* 0x000fe40000410000 */
[C---:B------:R-:W-:Y:S02]  /*10080*/  FMUL.FTZ R74, R0.reuse, R74 ;  /* 0x0000004a004a7220 */ /* 0x040fe40000410000 */
[C---:B-1----:R-:W-:Y:S03]  /*10090*/  HMMA.16816.F32 R28, R160.reuse, R152, R28 ;  /* 0x00000098a01c723c */ /* 0x042fe6000000181c */
[----:B------:R-:W-:Y:S02]  /*100a0*/  FMUL.FTZ R75, R0, R75 ;  /* 0x0000004b004b7220 */ /* 0x000fe40000410000 */
[C---:B------:R-:W-:Y:S02]  /*100b0*/  FMUL.FTZ R76, R2.reuse, R76 ;  /* 0x0000004c024c7220 */ /* 0x040fe40000410000 */
[----:B------:R-:W-:Y:S01]  /*100c0*/  FMUL.FTZ R77, R2, R77 ;  /* 0x0000004d024d7220 */ /* 0x000fe20000410000 */
[C---:B------:R-:W-:Y:S01]  /*100d0*/  HMMA.16816.F32 R32, R160.reuse, R154, R32 ;  /* 0x0000009aa020723c */ /* 0x040fe20000001820 */
[----:B------:R-:W-:Y:S03]  /*100e0*/  LDSM.16.MT88.4 R152, [R228+0x1a800] ;  /* 0x01a80000e498783b */ /* 0x000fe60000004200 */
[C---:B------:R-:W-:Y:S02]  /*100f0*/  FMUL.FTZ R78, R0.reuse, R78 ;  /* 0x0000004e004e7220 */ /* 0x040fe40000410000 */
[----:B------:R-:W-:Y:S02]  /*10100*/  FMUL.FTZ R79, R0, R79 ;  /* 0x0000004f004f7220 */ /* 0x000fe40000410000 */
[C---:B--2---:R-:W-:Y:S04]  /*10110*/  HMMA.16816.F32 R36, R160.reuse, R144, R36 ;  /* 0x00000090a024723c */ /* 0x044fe80000001824 */
[C---:B------:R-:W-:Y:S02]  /*10120*/  FMUL.FTZ R80, R2.reuse, R80 ;  /* 0x0000005002507220 */ /* 0x040fe40000410000 */
[----:B------:R-:W-:Y:S02]  /*10130*/  FMUL.FTZ R81, R2, R81 ;  /* 0x0000005102517220 */ /* 0x000fe40000410000 */
[C---:B------:R-:W-:Y:S01]  /*10140*/  HMMA.16816.F32 R40, R160.reuse, R146, R40 ;  /* 0x00000092a028723c */ /* 0x040fe20000001828 */
[----:B------:R-:W-:Y:S03]  /*10150*/  LDSM.16.MT88.4 R144, [R225+0x18800] ;  /* 0x01880000e190783b */ /* 0x000fe60000004200 */
        /* <DEDUP_REMOVED lines=62> */
[--C-:B------:R-:W-:Y:S02]  /*10540*/  FFMA.FTZ R192, R192, c[0x0][0x23c], -R173.reuse ;  /* 0x00008f00c0c07a23 */ /* 0x100fe400000108ad */
[--C-:B------:R-:W-:Y:S02]  /*10550*/  FFMA.FTZ R199, R204, c[0x0][0x23c], -R173.reuse ;  /* 0x00008f00ccc77a23 */ /* 0x100fe400000108ad */
[C---:B---3--:R-:W-:Y:S02]  /*10560*/  HMMA.16816.F32 R108, R160.reuse, R140, R108 ;  /* 0x0000008ca06c723c */ /* 0x048fe4000000186c */
[----:B------:R-:W-:Y:S02]  /*10570*/  MUFU.EX2 R192, R192 ;  /* 0x000000c000c07308 */ /* 0x000fe40000000800 */
[--C-:B------:R-:W-:Y:S02]  /*10580*/  FFMA.FTZ R196, R200, c[0x0][0x23c], -R172.reuse ;  /* 0x00008f00c8c47a23 */ /* 0x100fe400000108ac */
[--C-:B------:R-:W-:Y:S02]  /*10590*/  FFMA.FTZ R201, R201, c[0x0][0x23c], -R172.reuse ;  /* 0x00008f00c9c97a23 */ /* 0x100fe400000108ac */
[C---:B------:R-:W-:Y:S01]  /*105a0*/  HMMA.16816.F32 R112, R160.reuse, R142, R112 ;  /* 0x0000008ea070723c */ /* 0x040fe20000001870 */
[----:B------:R-:W3:Y:S03]  /*105b0*/  LDSM.16.MT88.4 R140, [R228+0x18800] ;  /* 0x01880000e48c783b */ /* 0x000ee60000004200 */
[--C-:B------:R-:W-:Y:S01]  /*105c0*/  FFMA.FTZ R203, R203, c[0x0][0x23c], -R173.reuse ;  /* 0x00008f00cbcb7a23 */ /* 0x100fe200000108ad */
[----:B------:R-:W4:Y:S01]  /*105d0*/  MUFU.EX2 R199, R199 ;  /* 0x000000c700c77308 */ /* 0x000f220000000800 */
[--C-:B------:R-:W-:Y:S02]  /*105e0*/  FFMA.FTZ R200, R183, c[0x0][0x23c], -R173.reuse ;  /* 0x00008f00b7c87a23 */ /* 0x100fe400000108ad */
[--C-:B------:R-:W-:Y:S01]  /*105f0*/  FFMA.FTZ R204, R181, c[0x0][0x23c], -R172.reuse ;  /* 0x00008f00b5cc7a23 */ /* 0x100fe200000108ac */
[C---:B-1----:R-:W-:Y:S03]  /*10600*/  HMMA.16816.F32 R116, R160.reuse, R136, R116 ;  /* 0x00000088a074723c */ /* 0x042fe60000001874 */
[C---:B------:R-:W-:Y:S02]  /*10610*/  FMUL.FTZ R120, R2.reuse, R120 ;  /* 0x0000007802787220 */ /* 0x040fe40000410000 */
[----:B------:R-:W-:Y:S01]  /*10620*/  FMUL.FTZ R121, R2, R121 ;  /* 0x0000007902797220 */ /* 0x000fe20000410000 */
[----:B------:R-:W-:Y:S01]  /*10630*/  MUFU.EX2 R196, R196 ;  /* 0x000000c400c47308 */ /* 0x000fe20000000800 */
[C---:B------:R-:W-:Y:S02]  /*10640*/  FMUL.FTZ R122, R0.reuse, R122 ;  /* 0x0000007a007a7220 */ /* 0x040fe40000410000 */
[----:B------:R-:W-:Y:S03]  /*10650*/  FMUL.FTZ R123, R0, R123 ;  /* 0x0000007b007b7220 */ /* 0x000fe60000410000 */
[--C-:B------:R-:W-:Y:S02]  /*10660*/  FFMA.FTZ R205, R205, c[0x0][0x23c], -R172.reuse ;  /* 0x00008f00cdcd7a23 */ /* 0x100fe400000108ac */
[C---:B------:R-:W-:Y:S02]  /*10670*/  FMUL.FTZ R124, R2.reuse, R124 ;  /* 0x0000007c027c7220 */ /* 0x040fe40000410000 */
[C---:B------:R-:W-:Y:S01]  /*10680*/  HMMA.16816.F32 R120, R160.reuse, R138, R120 ;  /* 0x0000008aa078723c */ /* 0x040fe20000001878 */
[----:B------:R-:W1:Y:S01]  /*10690*/  MUFU.EX2 R201, R201 ;  /* 0x000000c900c97308 */ /* 0x000e620000000800 */
[----:B------:R-:W5:Y:S01]  /*106a0*/  LDSM.16.MT88.4 R136, [R226+0x18800] ;  /* 0x01880000e288783b */ /* 0x000f620000004200 */
[----:B------:R-:W-:Y:S02]  /*106b0*/  FMUL.FTZ R125, R2, R125 ;  /* 0x0000007d027d7220 */ /* 0x000fe40000410000 */
[C---:B------:R-:W-:Y:S02]  /*106c0*/  FMUL.FTZ R126, R0.reuse, R126 ;  /* 0x0000007e007e7220 */ /* 0x040fe40000410000 */
[----:B------:R-:W-:Y:S02]  /*106d0*/  FMUL.FTZ R127, R0, R127 ;  /* 0x0000007f007f7220 */ /* 0x000fe40000410000 */
[C---:B------:R-:W-:Y:S02]  /*106e0*/  FMUL.FTZ R128, R2.reuse, R128 ;  /* 0x0000008002807220 */ /* 0x040fe40000410000 */
[----:B------:R-:W-:Y:S01]  /*106f0*/  MUFU.EX2 R203, R203 ;  /* 0x000000cb00cb7308 */ /* 0x000fe20000000800 */
[----:B------:R-:W-:Y:S02]  /*10700*/  FMUL.FTZ R129, R2, R129 ;  /* 0x0000008102817220 */ /* 0x000fe40000410000 */
[C---:B--2---:R-:W-:Y:S03]  /*10710*/  HMMA.16816.F32 R124, R160.reuse, R132, R124 ;  /* 0x00000084a07c723c */ /* 0x044fe6000000187c */
[C---:B------:R-:W-:Y:S02]  /*10720*/  FMUL.FTZ R130, R0.reuse, R130 ;  /* 0x0000008200827220 */ /* 0x040fe40000410000 */
[----:B------:R-:W-:Y:S02]  /*10730*/  FMUL.FTZ R131, R0, R131 ;  /* 0x0000008300837220 */ /* 0x000fe40000410000 */
[----:B------:R-:W2:Y:S01]  /*10740*/  MUFU.EX2 R200, R200 ;  /* 0x000000c800c87308 */ /* 0x000ea20000000800 */
[----:B----4-:R-:W-:Y:S01]  /*10750*/  F2FP.PACK_AB R132, R199, R192 ;  /* 0x000000c0c784723e */ /* 0x010fe200000000ff */
[--C-:B------:R-:W-:Y:S03]  /*10760*/  FFMA.FTZ R179, R179, c[0x0][0x23c], -R173.reuse ;  /* 0x00008f00b3b37a23 */ /* 0x100fe600000108ad */
[----:B------:R-:W-:Y:S01]  /*10770*/  HMMA.16816.F32 R128, R160, R134, R128 ;  /* 0x00000086a080723c */ /* 0x000fe20000001880 */
[----:B------:R-:W-:Y:S02]  /*10780*/  LDSM.16.MT88.4 R160, [R228+0x1c800] ;  /* 0x01c80000e4a0783b */ /* 0x000fe40000004200 */
[----:B-1----:R-:W-:Y:S01]  /*10790*/  F2FP.PACK_AB R133, R201, R196 ;  /* 0x000000c4c985723e */ /* 0x002fe200000000ff */
[--C-:B------:R-:W-:Y:S01]  /*107a0*/  FFMA.FTZ R206, R206, c[0x0][0x23c], -R172.reuse ;  /* 0x00008f00cece7a23 */ /* 0x100fe200000108ac */
[----:B------:R-:W-:Y:S01]  /*107b0*/  MUFU.EX2 R204, R204 ;  /* 0x000000cc00cc7308 */ /* 0x000fe20000000800 */
[--C-:B------:R-:W-:Y:S02]  /*107c0*/  FFMA.FTZ R207, R207, c[0x0][0x23c], -R172.reuse ;  /* 0x00008f00cfcf7a23 */ /* 0x100fe400000108ac */
[--C-:B------:R-:W-:Y:S04]  /*107d0*/  FFMA.FTZ R202, R202, c[0x0][0x23c], -R173.reuse ;  /* 0x00008f00caca7a23 */ /* 0x100fe800000108ad */
[--C-:B------:R-:W-:Y:S02]  /*107e0*/  FFMA.FTZ R198, R198, c[0x0][0x23c], -R173.reuse ;  /* 0x00008f00c6c67a23 */ /* 0x100fe400000108ad */
[--C-:B------:R-:W-:Y:S01]  /*107f0*/  FFMA.FTZ R197, R197, c[0x0][0x23c], -R172.reuse ;  /* 0x00008f00c5c57a23 */ /* 0x100fe200000108ac */
[----:B------:R-:W1:Y:S01]  /*10800*/  MUFU.EX2 R205, R205 ;  /* 0x000000cd00cd7308 */ /* 0x000e620000000800 */
[--C-:B------:R-:W-:Y:S02]  /*10810*/  FFMA.FTZ R195, R195, c[0x0][0x23c], -R172.reuse ;  /* 0x00008f00c3c37a23 */ /* 0x100fe400000108ac */
[--C-:B------:R-:W-:Y:S01]  /*10820*/  FFMA.FTZ R194, R194, c[0x0][0x23c], -R173.reuse ;  /* 0x00008f00c2c27a23 */ /* 0x100fe200000108ad */
[----:B--2---:R-:W-:Y:S01]  /*10830*/  F2FP.PACK_AB R134, R200, R203 ;  /* 0x000000cbc886723e */ /* 0x004fe200000000ff */
[----:B------:R-:W-:Y:S02]  /*10840*/  FFMA.FTZ R173, R193, c[0x0][0x23c], -R173 ;  /* 0x00008f00c1ad7a23 */ /* 0x000fe400000108ad */
[--C-:B------:R-:W-:Y:S02]  /*10850*/  FFMA.FTZ R166, R166, c[0x0][0x23c], -R172.reuse ;  /* 0x00008f00a6a67a23 */ /* 0x100fe400000108ac */
[----:B------:R-:W-:Y:S01]  /*10860*/  FFMA.FTZ R172, R165, c[0x0][0x23c], -R172 ;  /* 0x00008f00a5ac7a23 */ /* 0x000fe200000108ac */
[----:B------:R-:W-:Y:S01]  /*10870*/  MUFU.EX2 R183, R175 ;  /* 0x000000af00b77308 */ /* 0x000fe20000000800 */
[----:B------:R-:W-:Y:S04]  /*10880*/  FFMA.FTZ R187, R0, R252, R187 ;  /* 0x000000fc00bb7223 */ /* 0x000fe800000100bb */
[----:B------:R-:W-:Y:S05]  /*10890*/  FADD.FTZ R186, R186, R187 ;  /* 0x000000bbbaba7221 */ /* 0x000fea0000010000 */
[----:B------:R-:W-:Y:S01]  /*108a0*/  MUFU.EX2 R181, R178 ;  /* 0x000000b200b57308 */ /* 0x000fe20000000800 */
[----:B-1----:R-:W-:Y:S09]  /*108b0*/  F2FP.PACK_AB R135, R205, R204 ;  /* 0x000000cccd87723e */ /* 0x002ff200000000ff */
[----:B------:R-:W-:Y:S01]  /*108c0*/  MUFU.EX2 R193, R173 ;  /* 0x000000ad00c17308 */ /* 0x000fe20000000800 */
[C---:B---3--:R-:W-:Y:S08]  /*108d0*/  HMMA.16816.F32 R4, R132.reuse, R140, R4 ;  /* 0x0000008c8404723c */ /* 0x048ff00000001804 */
[C---:B------:R-:W-:Y:S01]  /*108e0*/  HMMA.16816.F32 R8, R132.reuse, R142, R8 ;  /* 0x0000008e8408723c */ /* 0x040fe20000001808 */
[----:B------:R-:W1:Y:S01]  /*108f0*/  LDSM.16.MT88.4 R140, [R226+0x1a800] ;  /* 0x01a80000e28c783b */ /* 0x000e620000004200 */
[----:B------:R2:W-:Y:S06]  /*10900*/  MUFU.EX2 R165, R172 ;  /* 0x000000ac00a57308 */ /* 0x0005ec0000000800 */
[C---:B-----5:R-:W-:Y:S04]  /*10910*/  HMMA.16816.F32 R12, R132.reuse, R136, R12 ;  /* 0x00000088840c723c */ /* 0x060fe8000000180c */
[----:B------:R-:W3:Y:S04]  /*10920*/  MUFU.EX2 R167, R179 ;  /* 0x000000b300a77308 */ /* 0x000ee80000000800 */
[C---:B------:R-:W-:Y:S01]  /*10930*/  HMMA.16816.F32 R16, R132.reuse, R138, R16 ;  /* 0x0000008a8410723c */ /* 0x040fe20000001810 */
[----:B------:R-:W4:Y:S05]  /*10940*/  LDSM.16.MT88.4 R136, [R225+0x1a800] ;  /* 0x01a80000e188783b */ /* 0x000f2a0000004200 */
[----:B------:R-:W5:Y:S02]  /*10950*/  MUFU.EX2 R179, R177 ;  /* 0x000000b100b37308 */ /* 0x000f640000000800 */
[C---:B------:R-:W-:Y:S01]  /*10960*/  HMMA.16816.F32 R20, R132.reuse, R144, R20 ;  /* 0x000000908414723c */ /* 0x040fe20000001814 */
[----:B--2---:R-:W-:Y:S07]  /*10970*/  LDSM.16.MT88.4 R172, [R225+0x19800] ;  /* 0x01980000e1ac783b */ /* 0x004fee0000004200 */
[C---:B------:R-:W-:Y:S01]  /*10980*/  HMMA.16816.F32 R24, R132.reuse, R146, R24 ;  /* 0x000000928418723c */ /* 0x040fe20000001818 */
[----:B------:R-:W-:Y:S01]  /*10990*/  MUFU.EX2 R206, R206 ;  /* 0x000000ce00ce7308 */ /* 0x000fe20000000800 */
[----:B------:R-:W2:Y:S06]  /*109a0*/  LDSM.16.MT88.4 R144, [R225+0x1c800] ;  /* 0x01c80000e190783b */ /* 0x000eac0000004200 */
[C---:B------:R-:W-:Y:S03]  /*109b0*/  HMMA.16816.F32 R28, R132.reuse, R148, R28 ;  /* 0x00000094841c723c */ /* 0x040fe6000000181c */
[----:B------:R-:W1:Y:S05]  /*109c0*/  MUFU.EX2 R207, R207 ;  /* 0x000000cf00cf7308 */ /* 0x000e6a0000000800 */
[C---:B------:R-:W-:Y:S01]  /*109d0*/  HMMA.16816.F32 R32, R132.reuse, R150, R32 ;  /* 0x000000968420723c */ /* 0x040fe20000001820 */
[----:B------:R-:W-:Y:S04]  /*109e0*/  LDSM.16.MT88.4 R148, [R226+0x1e800] ;  /* 0x01e80000e294783b */ /* 0x000fe80000004200 */
[----:B------:R-:W-:Y:S03]  /*109f0*/  MUFU.EX2 R202, R202 ;  /* 0x000000ca00ca7308 */ /* 0x000fe60000000800 */
[C---:B------:R-:W-:Y:S07]  /*10a00*/  HMMA.16816.F32 R36, R132.reuse, R152, R36 ;  /* 0x000000988424723c */ /* 0x040fee0000001824 */
[----:B------:R-:W2:Y:S01]  /*10a10*/  MUFU.EX2 R198, R198 ;  /* 0x000000c600c67308 */ /* 0x000ea20000000800 */
[C---:B------:R-:W-:Y:S01]  /*10a20*/  HMMA.16816.F32 R40, R132.reuse, R154, R40 ;  /* 0x0000009a8428723c */ /* 0x040fe20000001828 */
[----:B------:R-:W-:Y:S07]  /*10a30*/  LDSM.16.MT88.4 R152, [R225+0x19000] ;  /* 0x01900000e198783b */ /* 0x000fee0000004200 */
[C---:B-1----:R-:W-:Y:S01]  /*10a40*/  HMMA.16816.F32 R44, R132.reuse, R140, R44 ;  /* 0x0000008c842c723c */ /* 0x042fe2000000182c */
[----:B------:R-:W-:Y:S07]  /*10a50*/  MUFU.EX2 R197, R197 ;  /* 0x000000c500c57308 */ /* 0x000fee0000000800 */
[C---:B------:R-:W-:Y:S01]  /*10a60*/  HMMA.16816.F32 R48, R132.reuse, R142, R48 ;  /* 0x0000008e8430723c */ /* 0x040fe20000001830 */
[----:B------:R-:W1:Y:S02]  /*10a70*/  LDSM.16.MT88.4 R140, [R224+0x1c800] ;  /* 0x01c80000e08c783b */ /* 0x000e640000004200 */
[----:B------:R-:W1:Y:S05]  /*10a80*/  MUFU.EX2 R195, R195 ;  /* 0x000000c300c37308 */ /* 0x000e6a0000000800 */
[C---:B----4-:R-:W-:Y:S05]  /*10a90*/  HMMA.16816.F32 R52, R132.reuse, R136, R52 ;  /* 0x000000888434723c */ /* 0x050fea0000001834 */
[----:B------:R-:W4:Y:S03]  /*10aa0*/  MUFU.EX2 R194, R194 ;  /* 0x000000c200c27308 */ /* 0x000f260000000800 */
[C---:B------:R-:W-:Y:S01]  /*10ab0*/  HMMA.16816.F32 R56, R132.reuse, R138, R56 ;  /* 0x0000008a8438723c */ /* 0x040fe20000001838 */
[----:B------:R-:W1:Y:S06]  /*10ac0*/  LDSM.16.MT88.4 R136, [R228+0x1e800] ;  /* 0x01e80000e488783b */ /* 0x000e6c0000004200 */
[----:B------:R-:W1:Y:S01]  /*10ad0*/  MUFU.EX2 R166, R166 ;  /* 0x000000a600a67308 */ /* 0x000e620000000800 */
[C---:B------:R-:W-:Y:S08]  /*10ae0*/  HMMA.16816.F32 R60, R132.reuse, R156, R60 ;  /* 0x0000009c843c723c */ /* 0x040ff0000000183c */
        /* <DEDUP_REMOVED lines=23> */
[C---:B-1----:R-:W-:Y:S08]  /*10c60*/  HMMA.16816.F32 R124, R132.reuse, R140, R124 ;  /* 0x0000008c847c723c */ /* 0x042ff0000000187c */
[----:B------:R-:W-:Y:S01]  /*10c70*/  HMMA.16816.F32 R128, R132, R142, R128 ;  /* 0x0000008e8480723c */ /* 0x000fe20000001880 */
[----:B------:R-:W1:Y:S06]  /*10c80*/  LDSM.16.MT88.4 R140, [R224+0x19000] ;  /* 0x01900000e08c783b */ /* 0x000e6c0000004200 */
[----:B---3--:R-:W-:Y:S02]  /*10c90*/  F2FP.PACK_AB R132, R180, R167 ;  /* 0x000000a7b484723e */ /* 0x008fe400000000ff */
[----:B-----5:R-:W-:Y:S03]  /*10ca0*/  F2FP.PACK_AB R133, R183, R179 ;  /* 0x000000b3b785723e */ /* 0x020fe600000000ff */
[----:B------:R-:W-:Y:S02]  /*10cb0*/  F2FP.PACK_AB R134, R176, R181 ;  /* 0x000000b5b086723e */ /* 0x000fe400000000ff */
[----:B------:R-:W-:Y:S07]  /*10cc0*/  F2FP.PACK_AB R135, R207, R206 ;  /* 0x000000cecf87723e */ /* 0x000fee00000000ff */
[C---:B------:R-:W-:Y:S08]  /*10cd0*/  HMMA.16816.F32 R4, R132.reuse, R136, R4 ;  /* 0x000000888404723c */ /* 0x040ff00000001804 */
[C---:B------:R-:W-:Y:S01]  /*10ce0*/  HMMA.16816.F32 R8, R132.reuse, R138, R8 ;  /* 0x0000008a8408723c */ /* 0x040fe20000001808 */
[----:B------:R-:W2:Y:S07]  /*10cf0*/  LDSM.16.MT88.4 R136, [R226+0x1b000] ;  /* 0x01b00000e288783b */ /* 0x000eae0000004200 */
        /* <DEDUP_REMOVED lines=8> */
[----:B------:R-:W-:Y:S07]  /*10d80*/  LDSM.16.MT88.4 R140, [R228+0x1f000] ;  /* 0x01f00000e48c783b */ /* 0x000fee0000004200 */
        /* <DEDUP_REMOVED lines=12> */
[C---:B------:R-:W-:Y:S07]  /*10e50*/  HMMA.16816.F32 R68, R132.reuse, R160, R68 ;  /* 0x000000a08444723c */ /* 0x040fee0000001844 */
[----:B------:R-:W-:Y:S01]  /*10e60*/  MOV R161, R179 ;  /* 0x000000b300a17202 */ /* 0x000fe20000000f00 */
[C---:B------:R-:W-:Y:S04]  /*10e70*/  HMMA.16816.F32 R72, R132.reuse, R162, R72 ;  /* 0x000000a28448723c */ /* 0x040fe80000001848 */
[----:B------:R-:W-:Y:S03]  /*10e80*/  MOV R160, R181 ;  /* 0x000000b500a07202 */ /* 0x000fe60000000f00 */
[----:B------:R-:W-:Y:S01]  /*10e90*/  MOV R163, R176 ;  /* 0x000000b000a37202 */ /* 0x000fe20000000f00 */
[C---:B------:R-:W-:Y:S01]  /*10ea0*/  HMMA.16816.F32 R76, R132.reuse, R168, R76 ;  /* 0x000000a8844c723c */ /* 0x040fe2000000184c */
[----:B------:R-:W-:Y:S06]  /*10eb0*/  LDSM.16.MT88.4 R176, [R224+0x19800] ;  /* 0x01980000e0b0783b */ /* 0x000fec0000004200 */
[----:B------:R-:W-:Y:S01]  /*10ec0*/  F2FP.PACK_AB R168, R198, R202 ;  /* 0x000000cac6a8723e */ /* 0x000fe200000000ff */
[C---:B------:R-:W-:Y:S04]  /*10ed0*/  HMMA.16816.F32 R80, R132.reuse, R170, R80 ;  /* 0x000000aa8450723c */ /* 0x040fe80000001850 */
[----:B------:R-:W-:Y:S03]  /*10ee0*/  F2FP.PACK_AB R169, R195, R197 ;  /* 0x000000c5c3a9723e */ /* 0x000fe600000000ff */
[----:B------:R-:W-:Y:S01]  /*10ef0*/  F2FP.PACK_AB R170, R193, R194 ;  /* 0x000000c2c1aa723e */ /* 0x000fe200000000ff */
[C---:B----4-:R-:W-:Y:S04]  /*10f00*/  HMMA.16816.F32 R84, R132.reuse, R152, R84 ;  /* 0x000000988454723c */ /* 0x050fe80000001854 */
[----:B------:R-:W-:Y:S04]  /*10f10*/  F2FP.PACK_AB R171, R165, R166 ;  /* 0x000000a6a5ab723e */ /* 0x000fe800000000ff */
[C---:B------:R-:W-:Y:S08]  /*10f20*/  HMMA.16816.F32 R88, R132.reuse, R154, R88 ;  /* 0x0000009a8458723c */ /* 0x040ff00000001858 */
[C---:B-1----:R-:W-:Y:S08]  /*10f30*/  HMMA.16816.F32 R92, R132.reuse, R136, R92 ;  /* 0x00000088845c723c */ /* 0x042ff0000000185c */
[C---:B------:R-:W-:Y:S01]  /*10f40*/  HMMA.16816.F32 R96, R132.reuse, R138, R96 ;  /* 0x0000008a8460723c */ /* 0x040fe20000001860 */
[----:B------:R-:W1:Y:S07]  /*10f50*/  LDSM.16.MT88.4 R136, [R224+0x1f000] ;  /* 0x01f00000e088783b */ /* 0x000e6e0000004200 */
[C---:B------:R-:W-:Y:S08]  /*10f60*/  HMMA.16816.F32 R100, R132.reuse, R140, R100 ;  /* 0x0000008c8464723c */ /* 0x040ff00000001864 */
[C---:B------:R-:W-:Y:S01]  /*10f70*/  HMMA.16816.F32 R104, R132.reuse, R142, R104 ;  /* 0x0000008e8468723c */ /* 0x040fe20000001868 */
[----:B------:R-:W3:Y:S07]  /*10f80*/  LDSM.16.MT88.4 R140, [R226+0x19800] ;  /* 0x01980000e28c783b */ /* 0x000eee0000004200 */
[C---:B------:R-:W-:Y:S08]  /*10f90*/  HMMA.16816.F32 R108, R132.reuse, R144, R108 ;  /* 0x00000090846c723c */ /* 0x040ff0000000186c */
[C---:B------:R-:W-:Y:S08]  /*10fa0*/  HMMA.16816.F32 R112, R132.reuse, R146, R112 ;  /* 0x000000928470723c */ /* 0x040ff00000001870 */
[C---:B--2---:R-:W-:Y:S08]  /*10fb0*/  HMMA.16816.F32 R116, R132.reuse, R148, R116 ;  /* 0x000000948474723c */ /* 0x044ff00000001874 */
[C---:B------:R-:W-:Y:S08]  /*10fc0*/  HMMA.16816.F32 R120, R132.reuse, R150, R120 ;  /* 0x000000968478723c */ /* 0x040ff00000001878 */
[C---:B-1----:R-:W-:Y:S07]  /*10fd0*/  HMMA.16816.F32 R124, R132.reuse, R136, R124 ;  /* 0x00000088847c723c */ /* 0x042fee000000187c */
[----:B------:R-:W-:Y:S01]  /*10fe0*/  MOV R136, R183 ;  /* 0x000000b700887202 */ /* 0x000fe20000000f00 */
[----:B------:R-:W-:Y:S04]  /*10ff0*/  HMMA.16816.F32 R128, R132, R138, R128 ;  /* 0x0000008a8480723c */ /* 0x000fe80000001880 */
[----:B------:R-:W-:Y:S02]  /*11000*/  MOV R137, R180 ;  /* 0x000000b400897202 */ /* 0x000fe40000000f00 */
[----:B------:R-:W1:Y:S01]  /*11010*/  LDSM.16.MT88.4 R180, [R228+0x1b800] ;  /* 0x01b80000e4b4783b */ /* 0x000e620000004200 */
[----:B------:R-:W-:Y:S02]  /*11020*/  MOV R138, R163 ;  /* 0x000000a3008a7202 */ /* 0x000fe40000000f00 */
[----:B------:R-:W-:Y:S03]  /*11030*/  MOV R139, R160 ;  /* 0x000000a0008b7202 */ /* 0x000fe60000000f00 */
[----:B------:R-:W-:Y:S02]  /*11040*/  MOV R135, R161 ;  /* 0x000000a100877202 */ /* 0x000fe40000000f00 */
[C---:B------:R-:W-:Y:S01]  /*11050*/  HMMA.16816.F32 R160, R168.reuse, R156, R4 ;  /* 0x0000009ca8a0723c */ /* 0x040fe20000001804 */
[----:B------:R-:W2:Y:S07]  /*11060*/  LDSM.16.MT88.4 R4, [R226+0x1b800] ;  /* 0x01b80000e204783b */ /* 0x000eae0000004200 */
[C---:B------:R-:W-:Y:S01]  /*11070*/  HMMA.16816.F32 R156, R168.reuse, R158, R8 ;  /* 0x0000009ea89c723c */ /* 0x040fe20000001808 */
[----:B------:R-:W4:Y:S07]  /*11080*/  LDSM.16.MT88.4 R8, [R225+0x1b800] ;  /* 0x01b80000e108783b */ /* 0x000f2e0000004200 */
[C---:B---3--:R-:W-:Y:S01]  /*11090*/  HMMA.16816.F32 R152, R168.reuse, R140, R12 ;  /* 0x0000008ca898723c */ /* 0x048fe2000000180c */
[----:B------:R-:W3:Y:S07]  /*110a0*/  LDSM.16.MT88.4 R12, [R224+0x1b800] ;  /* 0x01b80000e00c783b */ /* 0x000eee0000004200 */
[C---:B------:R-:W-:Y:S01]  /*110b0*/  HMMA.16816.F32 R148, R168.reuse, R142, R16 ;  /* 0x0000008ea894723c */ /* 0x040fe20000001810 */
[----:B------:R-:W2:Y:S07]  /*110c0*/  LDSM.16.MT88.4 R16, [R228+0x1d800] ;  /* 0x01d80000e410783b */ /* 0x000eae0000004200 */
[C---:B------:R-:W-:Y:S01]  /*110d0*/  HMMA.16816.F32 R144, R168.reuse, R172, R20 ;  /* 0x000000aca890723c */ /* 0x040fe20000001814 */
[----:B------:R-:W2:Y:S06]  /*110e0*/  LDSM.16.MT88.4 R20, [R226+0x1d800] ;  /* 0x01d80000e214783b */ /* 0x000eac0000004200 */
[----:B------:R-:W-:Y:S01]  /*110f0*/  MOV R173, R138 ;  /* 0x0000008a00ad7202 */ /* 0x000fe20000000f00 */
[C---:B------:R-:W-:Y:S01]  /*11100*/  HMMA.16816.F32 R140, R168.reuse, R174, R24 ;  /* 0x000000aea88c723c */ /* 0x040fe20000001818 */
[----:B------:R-:W2:Y:S03]  /*11110*/  LDSM.16.MT88.4 R24, [R225+0x1d800] ;  /* 0x01d80000e118783b */ /* 0x000ea60000004200 */
[----:B------:R-:W-:Y:S03]  /*11120*/  MOV R172, R139 ;  /* 0x0000008b00ac7202 */ /* 0x000fe60000000f00 */
[----:B------:R-:W-:Y:S02]  /*11130*/  MOV R175, R136 ;  /* 0x0000008800af7202 */ /* 0x000fe40000000f00 */
[----:B------:R-:W-:Y:S02]  /*11140*/  MOV R174, R137 ;  /* 0x0000008900ae7202 */ /* 0x000fe40000000f00 */
[C---:B------:R-:W-:Y:S01]  /*11150*/  HMMA.16816.F32 R136, R168.reuse, R176, R28 ;  /* 0x000000b0a888723c */ /* 0x040fe2000000181c */
[----:B------:R-:W5:Y:S04]  /*11160*/  LDL.LU R176, [R1] ;  /* 0x0000000001b07983 */ /* 0x000f680000300800 */
[----:B------:R-:W3:Y:S02]  /*11170*/  LDSM.16.MT88.4 R28, [R224+0x1d800] ;  /* 0x01d80000e01c783b */ /* 0x000ee40000004200 */
[----:B------:R-:W-:Y:S02]  /*11180*/  MOV R177, R135 ;  /* 0x0000008700b17202 */ /* 0x000fe40000000f00 */
[C---:B------:R-:W-:Y:S04]  /*11190*/  HMMA.16816.F32 R132, R168.reuse, R178, R32 ;  /* 0x000000b2a884723c */ /* 0x040fe80000001820 */
[----:B------:R-:W3:Y:S04]  /*111a0*/  LDSM.16.MT88.4 R32, [R228+0x1f800] ;  /* 0x01f80000e420783b */ /* 0x000ee80000004200 */
[C---:B-1----:R-:W-:Y:S08]  /*111b0*/  HMMA.16816.F32 R36, R168.reuse, R180, R36 ;  /* 0x000000b4a824723c */ /* 0x042ff00000001824 */
[C---:B------:R-:W-:Y:S08]  /*111c0*/  HMMA.16816.F32 R40, R168.reuse, R182, R40 ;  /* 0x000000b6a828723c */ /* 0x040ff00000001828 */
        /* <DEDUP_REMOVED lines=9> */
[C---:B------:R-:W-:Y:S07]  /*11260*/  HMMA.16816.F32 R68, R168.reuse, R16, R68 ;  /* 0x00000010a844723c */ /* 0x040fee0000001844 */
[----:B------:R-:W-:Y:S01]  /*11270*/  FADD.FTZ R17, R185, R186 ;  /* 0x000000bab9117221 */ /* 0x000fe20000010000 */
        /* <DEDUP_REMOVED lines=19> */
[----:B------:R-:W-:Y:S04]  /*113b0*/  HMMA.16816.F32 R128, R168, R14, R128 ;  /* 0x0000000ea880723c */ /* 0x000fe80000001880 */
[----:B-----5:R-:W-:Y:S04]  /*113c0*/  FFMA.FTZ R191, R2, R176, R191 ;  /* 0x000000b002bf7223 */ /* 0x020fe800000100bf */
[----:B------:R-:W-:Y:S04]  /*113d0*/  FADD.FTZ R190, R190, R191 ;  /* 0x000000bfbebe7221 */ /* 0x000fe80000010000 */
[----:B------:R-:W-:Y:S04]  /*113e0*/  FADD.FTZ R5, R189, R190 ;  /* 0x000000bebd057221 */ /* 0x000fe80000010000 */
[----:B------:R-:W-:Y:S04]  /*113f0*/  FADD.FTZ R5, R188, R5 ;  /* 0x00000005bc057221 */ /* 0x000fe80000010000 */
[----:B------:R-:W-:Y:S02]  /*11400*/  FADD.FTZ R0, R192, R5 ;  /* 0x00000005c0007221 */ /* 0x000fe40000010000 */
[----:B------:R-:W-:Y:S02]  /*11410*/  FADD.FTZ R5, R177, R205 ;  /* 0x000000cdb1057221 */ /* 0x000fe40000010000 */
[----:B------:R-:W-:Y:S02]  /*11420*/  FADD.FTZ R0, R199, R0 ;  /* 0x00000000c7007221 */ /* 0x000fe40000010000 */
[----:B------:R-:W-:Y:S02]  /*11430*/  FADD.FTZ R5, R175, R5 ;  /* 0x00000005af057221 */ /* 0x000fe40000010000 */
[----:B------:R-:W-:Y:S02]  /*11440*/  FADD.FTZ R203, R203, R0 ;  /* 0x00000000cbcb7221 */ /* 0x000fe40000010000 */
[----:B------:R-:W-:Y:S02]  /*11450*/  FADD.FTZ R206, R206, R5 ;  /* 0x00000005cece7221 */ /* 0x000fe40000010000 */
[----:B------:R-:W-:Y:S04]  /*11460*/  FADD.FTZ R200, R200, R203 ;  /* 0x000000cbc8c87221 */ /* 0x000fe80000010000 */
[----:B------:R-:W-:Y:S01]  /*11470*/  FADD.FTZ R0, R167, R200 ;  /* 0x000000c8a7007221 */ /* 0x000fe20000010000 */
[----:B------:R-:W-:Y:S03]  /*11480*/  MOV R167, R164 ;  /* 0x000000a400a77202 */ /* 0x000fe60000000f00 */
        /* <DEDUP_REMOVED lines=11> */
[----:B------:R-:W-:Y:S03]  /*11540*/  FADD.FTZ R252, R165, R166 ;  /* 0x000000a6a5fc7221 */ /* 0x000fe60000010000 */
[----:B------:R1:W-:Y:S02]  /*11550*/  STL [R1], R0 ;  /* 0x0000000001007387 */ /* 0x0003e40000100800 */
[----:B-1----:R-:W-:Y:S01]  /*11560*/  MOV R0, R3 ;  /* 0x0000000300007202 */ /* 0x002fe20000000f00 */
[----:B------:R-:W-:-:S05]  /*11570*/  @P4 BRA `(.L_x_945) ;  /* 0xffffc91000004947 */ /* 0x000fca000383ffff */
.L_x_944:
[----:B------:R-:W2:Y:S01]  /*11580*/  LDL.LU R2, [R1] ;  /* 0x0000000001027983 */ /* 0x000ea20000300800 */
[----:B------:R-:W-:Y:S01]  /*11590*/  MOV R4, 0x3f800000 ;  /* 0x3f80000000047802 */ /* 0x000fe20000000f00 */
[----:B------:R-:W1:Y:S01]  /*115a0*/  S2UR UR6, SR_CTAID.Y ;  /* 0x00000000000679c3 */ /* 0x000e620000002600 */
        /* <DEDUP_REMOVED lines=12> */
[----:B------:R-:W-:Y:S02]  /*11670*/  ULDC.64 UR4, c[0x0][0x1e0] ;  /* 0x0000780000047ab9 */ /* 0x000fe40000000a00 */
[----:B-1----:R-:W-:Y:S01]  /*11680*/  @!UP0 USHF.R.S32.HI UR12, URZ, 0x1f, UR6 ;  /* 0x0000001f3f0c8899 */ /* 0x002fe20008011406 */
[----:B---3--:R-:W-:Y:S01]  /*11690*/  FADD.FTZ R7, R7, R252 ;  /* 0x000000fc07077221 */ /* 0x008fe20000010000 */
[----:B------:R-:W-:Y:S02]  /*116a0*/  @!UP0 UIMAD.WIDE.U32 UR24, UR6, UR4, URZ ;  /* 0x00000004061882a5 */ /* 0x000fe4000f8e003f */
[----:B------:R-:W-:Y:S02]  /*116b0*/  @!UP0 UIMAD UR12, UR12, UR4, URZ ;  /* 0x000000040c0c82a4 */ /* 0x000fe4000f8e023f */
[----:B------:R-:W1:Y:S01]  /*116c0*/  SHFL.BFLY PT, R0, R7, 0x1, 0x1f ;  /* 0x0c201f0007007f89 */ /* 0x000e6200000e0000 */
[----:B------:R-:W-:Y:S02]  /*116d0*/  ULDC.U8 UR4, c[0x0][0x329] ;  /* 0x0000ca4000047ab9 */ /* 0x000fe40000000000 */
[----:B------:R-:W-:-:S02]  /*116e0*/  UISETP.NE.AND UP1, UPT, UR4, URZ, UPT ;  /* 0x0000003f0400728c */ /* 0x000fc4000bf25270 */
[----:B------:R-:W-:Y:S02]  /*116f0*/  @!UP0 UIMAD UR12, UR6, UR5, UR12 ;  /* 0x00000005060c82a4 */ /* 0x000fe4000f8e020c */
[----:B------:R-:W-:Y:S02]  /*11700*/  @!UP0 UMOV UR20, UR24 ;  /* 0x0000001800148c82 */ /* 0x000fe40008000000 */
[----:B------:R-:W-:Y:S02]  /*11710*/  ULDC.U8 UR5, c[0x0][0x328] ;  /* 0x0000ca0000057ab9 */ /* 0x000fe40000000000 */
[----:B------:R-:W-:Y:S02]  /*11720*/  UISETP.NE.AND UP2, UPT, UR5, URZ, UPT ;  /* 0x0000003f0500728c */ /* 0x000fe4000bf45270 */
[----:B------:R-:W-:Y:S02]  /*11730*/  @!UP0 UIADD3 UR7, UR25, UR12, URZ ;  /* 0x0000000c19078290 */ /* 0x000fe4000fffe03f */
[----:B------:R-:W-:-:S02]  /*11740*/  UISETP.NE.OR UP3, UPT, UR4, URZ, !UP2 ;  /* 0x0000003f0400728c */ /* 0x000fc4000d765670 */
[----:B------:R-:W-:Y:S02]  /*11750*/  @UP1 ULDC UR11, c[0x0][0x210] ;  /* 0x00008400000b1ab9 */ /* 0x000fe40000000800 */
[----:B------:R-:W-:Y:S02]  /*11760*/  ULDC UR5, c[0x0][0x234] ;  /* 0x00008d0000057ab9 */ /* 0x000fe40000000800 */
[----:B------:R-:W-:Y:S02]  /*11770*/  @UP1 UIMAD UR11, UR11, UR8, URZ ;  /* 0x000000080b0b12a4 */ /* 0x000fe4000f8e023f */
[----:B------:R-:W-:Y:S01]  /*11780*/  @!UP1 USEL UR11, UR8, UR5, !UP2 ;  /* 0x00000005080b9287 */ /* 0x000fe2000d000000 */
[----:B-1----:R-:W-:Y:S01]  /*11790*/  FADD.FTZ R0, R7, R0 ;  /* 0x0000000007007221 */ /* 0x002fe20000010000 */
[----:B------:R-:W-:Y:S02]  /*117a0*/  ULDC UR4, c[0x0][0x1c0] ;  /* 0x0000700000047ab9 */ /* 0x000fe40000000800 */
[----:B------:R-:W-:-:S02]  /*117b0*/  @UP1 UMOV UR14, 0x1 ;  /* 0x00000001000e1882 */ /* 0x000fc40000000000 */
[----:B------:R-:W-:Y:S01]  /*117c0*/  FSETP.NE.FTZ.AND P3, PT, R0, RZ, PT ;  /* 0x000000ff0000720b */ /* 0x000fe20003f75000 */
[----:B------:R-:W-:Y:S02]  /*117d0*/  @!UP1 UIMAD UR14, UR11, UR4, URZ ;  /* 0x000000040b0e92a4 */ /* 0x000fe4000f8e023f */
[----:B------:R-:W-:Y:S02]  /*117e0*/  @!UP3 UIMAD UR22, UR6, UR8, URZ ;  /* 0x000000080616b2a4 */ /* 0x000fe4000f8e023f */
[----:B------:R-:W-:Y:S02]  /*117f0*/  @UP1 ULDC UR21, c[0x0][0x210] ;  /* 0x0000840000151ab9 */ /* 0x000fe40000000800 */
[----:B------:R-:W-:Y:S02]  /*11800*/  UIMAD UR4, UR6, UR14, URZ ;  /* 0x0000000e060472a4 */ /* 0x000fe4000f8e023f */
[----:B------:R-:W-:Y:S02]  /*11810*/  @!UP1 UMOV UR21, 0x1 ;  /* 0x0000000100159882 */ /* 0x000fe40000000000 */
[----:B------:R-:W-:-:S02]  /*11820*/  @!UP3 USEL UR22, UR22, UR13, !UP0 ;  /* 0x0000000d1616b287 */ /* 0x000fc4000c000000 */
[----:B------:R-:W1:Y:S01]  /*11830*/  @P3 MUFU.RCP R5, R0 ;  /* 0x0000000000053308 */ /* 0x000e620000001000 */
[----:B----4-:R-:W-:Y:S02]  /*11840*/  UIMAD UR5, UR9, UR21, URZ ;  /* 0x00000015090572a4 */ /* 0x010fe4000f8e023f */
[----:B------:R-:W-:Y:S02]  /*11850*/  USEL UR4, UR4, URZ, UP3 ;  /* 0x0000003f04047287 */ /* 0x000fe40009800000 */
[----:B------:R-:W-:Y:S02]  /*11860*/  USHF.L.U32 UR5, UR5, 0x7, URZ ;  /* 0x0000000705057899 */ /* 0x000fe4000800063f */
[----:B-----5:R-:W-:Y:S01]  /*11870*/  UIMAD UR11, UR10, UR11, UR4 ;  /* 0x0000000b0a0b72a4 */ /* 0x020fe2000f8e0204 */
[----:B------:R-:W3:Y:S01]  /*11880*/  @P3 MUFU.LG2 R0, R0 ;  /* 0x0000000000003308 */ /* 0x000ee20000000c00 */
[----:B------:R-:W-:Y:S02]  /*11890*/  @!UP3 UMOV UR26, UR22 ;  /* 0x00000016001abc82 */ /* 0x000fe40008000000 */
[----:B------:R-:W-:-:S02]  /*118a0*/  USHF.R.S32.HI UR4, URZ, 0x1f, UR5 ;  /* 0x0000001f3f047899 */ /* 0x000fc40008011405 */
[----:B------:R-:W-:Y:S02]  /*118b0*/  @!UP3 USHF.R.S32.HI UR27, URZ, 0x1f, UR22 ;  /* 0x0000001f3f1bb899 */ /* 0x000fe40008011416 */
[----:B------:R-:W-:Y:S01]  /*118c0*/  USHF.R.S32.HI UR6, URZ, 0x1f, UR11 ;  /* 0x0000001f3f067899 */ /* 0x000fe2000801140b */
[C---:B-1----:R-:W-:Y:S01]  /*118d0*/  FMUL.FTZ R163, R5.reuse, R163 ;  /* 0x000000a305a37220 */ /* 0x042fe20000410000 */
[----:B------:R-:W-:Y:S01]  /*118e0*/  UIADD3 UR5, UP2, UP1, UR5, UR26, UR11 ;  /* 0x0000001a05057290 */ /* 0x000fe2000f95e00b */
[C---:B------:R-:W-:Y:S02]  /*118f0*/  FMUL.FTZ R162, R5.reuse, R162 ;  /* 0x000000a205a27220 */ /* 0x040fe40000410000 */
[C---:B------:R-:W-:Y:S01]  /*11900*/  FMUL.FTZ R159, R5.reuse, R159 ;  /* 0x0000009f059f7220 */ /* 0x040fe20000410000 */
[----:B------:R-:W-:Y:S01]  /*11910*/  UIADD3.X UR4, UR4, UR27, UR6, UP2, UP1 ;  /* 0x0000001b04047290 */ /* 0x000fe200097e2406 */
        /* <DEDUP_REMOVED lines=92> */
[----:B---3--:R-:W-:-:S03]  /*11ee0*/  @P3 FMUL.FTZ R0, R0, 0.69314718246459960938 ;  /* 0x3f31721800003820 */ /* 0x008fc60000410000 */
[----:B------:R-:W-:Y:S01]  /*11ef0*/  F2FP.PACK_AB R130, R131, R130 ;  /* 0x000000828382723e */ /* 0x000fe200000000ff */
[----:B--2---:R-:W1:Y:S02]  /*11f00*/  SHFL.BFLY PT, R9, R2, 0x2, 0x1f ;  /* 0x0c401f0002097f89 */ /* 0x004e6400000e0000 */
[----:B-1----:R-:W-:-:S05]  /*11f10*/  FADD.FTZ R9, R9, R2 ;  /* 0x0000000209097221 */ /* 0x002fca0000010000 */
[----:B------:R-:W1:Y:S02]  /*11f20*/  SHFL.BFLY PT, R2, R9, 0x1, 0x1f ;  /* 0x0c201f0009027f89 */ /* 0x000e6400000e0000 */
[----:B-1----:R-:W-:-:S05]  /*11f30*/  FADD.FTZ R2, R9, R2 ;  /* 0x0000000209027221 */ /* 0x002fca0000010000 */
[----:B------:R-:W-:-:S13]  /*11f40*/  FSETP.NE.FTZ.AND P4, PT, R2, RZ, PT ;  /* 0x000000ff0200720b */ /* 0x000fda0003f95000 */
[----:B------:R-:W1:Y:S08]  /*11f50*/  @P4 MUFU.RCP R4, R2 ;  /* 0x0000000200044308 */ /* 0x000e700000001000 */
[----:B------:R-:W2:Y:S01]  /*11f60*/  @P4 MUFU.LG2 R2, R2 ;  /* 0x0000000200024308 */ /* 0x000ea20000000c00 */
[C---:B-1----:R-:W-:Y:S02]  /*11f70*/  FMUL.FTZ R160, R4.reuse, R160 ;  /* 0x000000a004a07220 */ /* 0x042fe40000410000 */
[----:B------:R-:W-:-:S02]  /*11f80*/  FMUL.FTZ R161, R4, R161 ;  /* 0x000000a104a17220 */ /* 0x000fc40000410000 */
[C---:B------:R-:W-:Y:S02]  /*11f90*/  FMUL.FTZ R156, R4.reuse, R156 ;  /* 0x0000009c049c7220 */ /* 0x040fe40000410000 */
        /* <DEDUP_REMOVED lines=92> */
[----:B------:R-:W1:Y:S01]  /*12560*/  S2R R4, SR_TID.X ;  /* 0x0000000000047919 */ /* 0x000e620000002100 */
[----:B--2---:R-:W-:Y:S02]  /*12570*/  @P4 FMUL.FTZ R77, R2, 0.69314718246459960938 ;  /* 0x3f317218024d4820 */ /* 0x004fe40000410000 */
[----:B------:R-:W-:Y:S02]  /*12580*/  F2FP.PACK_AB R128, R129, R128 ;  /* 0x000000808180723e */ /* 0x000fe400000000ff */
[----:B-1----:R-:W-:-:S04]  /*12590*/  SHF.R.S32.HI R7, RZ, 0x1f, R4 ;  /* 0x0000001fff077819 */ /* 0x002fc80000011404 */
[CC--:B------:R-:W-:Y:S02]  /*125a0*/  LEA.HI R6, R7.reuse, R4.reuse, RZ, 0x2 ;  /* 0x0000000407067211 */ /* 0x0c0fe400078f10ff */
[----:B------:R-:W-:Y:S02]  /*125b0*/  LEA.HI R5, R7, R4, RZ, 0x5 ;  /* 0x0000000407057211 */ /* 0x000fe400078f28ff */
[--C-:B------:R-:W-:Y:S02]  /*125c0*/  SHF.R.S32.HI R9, RZ, 0x2, R6.reuse ;  /* 0x00000002ff097819 */ /* 0x100fe40000011406 */
[----:B------:R-:W-:-:S04]  /*125d0*/  SHF.R.S32.HI R8, RZ, 0x1f, R6 ;  /* 0x0000001fff087819 */ /* 0x000fc80000011406 */
[----:B------:R-:W-:-:S04]  /*125e0*/  LEA.HI R8, R8, R9, RZ, 0x3 ;  /* 0x0000000908087211 */ /* 0x000fc800078f18ff */
[----:B------:R-:W-:-:S04]  /*125f0*/  LOP3.LUT R8, R8, 0xfffffff8, RZ, 0xc0, !PT ;  /* 0xfffffff808087812 */ /* 0x000fc800078ec0ff */
[----:B------:R-:W-:Y:S02]  /*12600*/  IADD3 R8, R9, -R8, RZ ;  /* 0x8000000809087210 */ /* 0x000fe40007ffe0ff */
[----:B------:R-:W-:Y:S02]  /*12610*/  LOP3.LUT R9, R6, 0x3ffffffc, RZ, 0xc0, !PT ;  /* 0x3ffffffc06097812 */ /* 0x000fe400078ec0ff */
[----:B------:R-:W-:Y:S02]  /*12620*/  SHF.L.U32 R10, R8, 0x6, RZ ;  /* 0x00000006080a7819 */ /* 0x000fe400000006ff */
[----:B------:R-:W-:Y:S02]  /*12630*/  SHF.R.S32.HI R6, RZ, 0x5, R5 ;  /* 0x00000005ff067819 */ /* 0x000fe40000011405 */
[----:B------:R-:W-:Y:S02]  /*12640*/  IADD3 R9, -R9, R4, RZ ;  /* 0x0000000409097210 */ /* 0x000fe40007ffe1ff */
[----:B------:R-:W-:-:S02]  /*12650*/  LOP3.LUT R10, R10, 0x1c0, RZ, 0xc0, !PT ;  /* 0x000001c00a0a7812 */ /* 0x000fc400078ec0ff */
[----:B------:R-:W-:Y:S02]  /*12660*/  LOP3.LUT R11, R8, 0x1, RZ, 0xc0, !PT ;  /* 0x00000001080b7812 */ /* 0x000fe400078ec0ff */
[----:B------:R-:W-:Y:S02]  /*12670*/  LEA R9, R6, R9, 0x9 ;  /* 0x0000000906097211 */ /* 0x000fe400078e48ff */
[----:B------:R-:W-:Y:S02]  /*12680*/  LEA.HI R10, R10, R10, RZ, 0x1d ;  /* 0x0000000a0a0a7211 */ /* 0x000fe400078fe8ff */
[----:B------:R-:W-:Y:S02]  /*12690*/  ISETP.NE.U32.AND P0, PT, R11, 0x1, PT ;  /* 0x000000010b00780c */ /* 0x000fe40003f05070 */
[----:B------:R-:W-:Y:S02]  /*126a0*/  LEA R9, R9, R10, 0x1 ;  /* 0x0000000a09097211 */ /* 0x000fe400078e08ff */
[----:B------:R-:W-:-:S02]  /*126b0*/  R2P PR, R8, 0x6 ;  /* 0x0000000608007804 */ /* 0x000fc40000000000 */
[----:B------:R-:W-:Y:S02]  /*126c0*/  SHF.L.U32 R9, R9, 0x1, RZ ;  /* 0x0000000109097819 */ /* 0x000fe400000006ff */
[----:B------:R-:W-:Y:S02]  /*126d0*/  MOV R8, 0x20 ;  /* 0x0000002000087802 */ /* 0x000fe40000000f00 */
[----:B------:R-:W-:Y:S01]  /*126e0*/  MOV R10, 0x40 ;  /* 0x00000040000a7802 */ /* 0x000fe20000000f00 */
[----:B------:R-:W-:Y:S01]  /*126f0*/  STS [R9], R160 ;  /* 0x000000a009007388 */ /* 0x000fe20000000800 */
[C---:B------:R-:W-:Y:S02]  /*12700*/  IADD3 R11, R9.reuse, -0x10, RZ ;  /* 0xfffffff0090b7810 */ /* 0x040fe40007ffe0ff */
[----:B------:R-:W-:Y:S01]  /*12710*/  SEL R8, R8, 0xffffffe0, !P1 ;  /* 0xffffffe008087807 */ /* 0x000fe20004800000 */
[----:B------:R-:W-:Y:S01]  /*12720*/  STS [R9+0x400], R162 ;  /* 0x000400a209007388 */ /* 0x000fe20000000800 */
[----:B------:R-:W-:-:S02]  /*12730*/  @P0 IADD3 R11, R9, 0x10, RZ ;  /* 0x00000010090b0810 */ /* 0x000fc40007ffe0ff */
[----:B------:R-:W-:Y:S02]  /*12740*/  SEL R10, R10, 0xffffffc0, !P2 ;  /* 0xffffffc00a0a7807 */ /* 0x000fe40005000000 */
[C---:B------:R-:W-:Y:S01]  /*12750*/  IADD3 R13, R9.reuse, R8, RZ ;  /* 0x00000008090d7210 */ /* 0x040fe20007ffe0ff */
[----:B------:R-:W-:Y:S01]  /*12760*/  STS [R11], R156 ;  /* 0x0000009c0b007388 */ /* 0x000fe20000000800 */
[-C--:B------:R-:W-:Y:S02]  /*12770*/  IADD3 R15, R8, R11.reuse, RZ ;  /* 0x0000000b080f7210 */ /* 0x080fe40007ffe0ff */
[-C--:B------:R-:W-:Y:S01]  /*12780*/  IADD3 R17, R9, R10.reuse, RZ ;  /* 0x0000000a09117210 */ /* 0x080fe20007ffe0ff */
[----:B------:R-:W-:Y:S01]  /*12790*/  STS [R11+0x400], R158 ;  /* 0x0004009e0b007388 */ /* 0x000fe20000000800 */
[----:B------:R-:W-:Y:S02]  /*127a0*/  IADD3 R19, R10, R11, RZ ;  /* 0x0000000b0a137210 */ /* 0x000fe40007ffe0ff */
[-C--:B------:R-:W-:Y:S01]  /*127b0*/  IADD3 R21, R13, R10.reuse, RZ ;  /* 0x0000000a0d157210 */ /* 0x080fe20007ffe0ff */
[----:B------:R-:W-:Y:S01]  /*127c0*/  STS [R13], R152 ;  /* 0x000000980d007388 */ /* 0x000fe20000000800 */
[----:B------:R-:W-:-:S02]  /*127d0*/  IADD3 R23, R15, R10, RZ ;  /* 0x0000000a0f177210 */ /* 0x000fc40007ffe0ff */
[----:B------:R-:W-:Y:S01]  /*127e0*/  SHF.R.S32.HI R75, RZ, 0x1f, R6 ;  /* 0x0000001fff4b7819 */ /* 0x000fe20000011406 */
[----:B------:R-:W-:Y:S03]  /*127f0*/  STS [R13+0x400], R154 ;  /* 0x0004009a0d007388 */ /* 0x000fe60000000800 */
        /* <DEDUP_REMOVED lines=111> */
.L_x_949:
[----:B---34-:R-:W-:Y:S05]  /*12ef0*/  BSYNC B0 ;  /* 0x0000000000007941 */ /* 0x018fea0003800000 */
.L_x_948:
        /* <DEDUP_REMOVED lines=36> */
.L_x_951:
[----:B------:R-:W-:Y:S05]  /*13140*/  BSYNC B0 ;  /* 0x0000000000007941 */ /* 0x000fea0003800000 */
.L_x_950:
        /* <DEDUP_REMOVED lines=22> */
.L_x_953:
[----:B------:R-:W-:Y:S05]  /*132b0*/  BSYNC B0 ;  /* 0x0000000000007941 */ /* 0x000fea0003800000 */
.L_x_952:
        /* <DEDUP_REMOVED lines=22> */
.L_x_955:
[----:B------:R-:W-:Y:S05]  /*13420*/  BSYNC B0 ;  /* 0x0000000000007941 */ /* 0x000fea0003800000 */
.L_x_954:
[----:B------:R-:W-:-:S04]  /*13430*/  IADD3 R72, R72, 0x60, RZ ;  /* 0x0000006048487810 */ /* 0x000fc80007ffe0ff */
        /* <DEDUP_REMOVED lines=22> */
.L_x_914:
        /* <DEDUP_REMOVED lines=80> */
.L_x_957:
[----:B------:R-:W-:Y:S05]  /*13aa0*/  BSYNC B0 ;  /* 0x0000000000007941 */ /* 0x000fea0003800000 */
.L_x_956:
        /* <DEDUP_REMOVED lines=22> */
.L_x_959:
[----:B------:R-:W-:Y:S05]  /*13c10*/  BSYNC B0 ;  /* 0x0000000000007941 */ /* 0x000fea0003800000 */
.L_x_958:
        /* <DEDUP_REMOVED lines=22> */
.L_x_961:
[----:B------:R-:W-:Y:S05]  /*13d80*/  BSYNC B0 ;  /* 0x0000000000007941 */ /* 0x000fea0003800000 */
.L_x_960:
        /* <DEDUP_REMOVED lines=21> */
.L_x_963:
[----:B------:R-:W-:Y:S05]  /*13ee0*/  BSYNC B0 ;  /* 0x0000000000007941 */ /* 0x000fea0003800000 */
.L_x_962:
        /* <DEDUP_REMOVED lines=27> */
[----:B-1----:R-:W-:Y:S02]  /*140a0*/  IMAD R0, R2, UR14, RZ ;  /* 0x0000000e02007c24 */ /* 0x002fe4000f8e02ff */
[----:B------:R-:W-:-:S03]  /*140b0*/  IMAD.MOV.U32 R5, RZ, RZ, 0x7f800000 ;  /* 0x7f800000ff057424 */ /* 0x000fc600078e00ff */
[----:B------:R-:W-:-:S04]  /*140c0*/  IADD3 R3, P0, R0, UR11, RZ ;  /* 0x0000000b00037c10 */ /* 0x000fc8000ff1e0ff */
[----:B------:R-:W-:Y:S02]  /*140d0*/  LEA.HI.X.SX32 R0, R0, UR6, 0x1, P0 ;  /* 0x0000000600007c11 */ /* 0x000fe400080f0eff */
[----:B------:R-:W-:-:S04]  /*140e0*/  LEA R2, P0, R3, c[0x0][0x200], 0x2 ;  /* 0x0000800003027a11 */ /* 0x000fc800078010ff */
[----:B------:R-:W-:-:S05]  /*140f0*/  LEA.HI.X R3, R3, c[0x0][0x204], R0, 0x2, P0 ;  /* 0x0000810003037a11 */ /* 0x000fca00000f1400 */
[----:B------:R-:W-:Y:S01]  /*14100*/  STG.E [R2.64], R5 ;  /* 0x0000000502007986 */ /* 0x000fe2000c101912 */
[----:B------:R-:W-:Y:S05]  /*14110*/  EXIT ;  /* 0x000000000000794d */ /* 0x000fea0003800000 */
.L_x_964:
        /* <DEDUP_REMOVED lines=14> */
.L_x_1090:


//--------------------- .text._ZN5flash16flash_fwd_kernelI23Flash_fwd_kernel_traitsILi256ELi128ELi64ELi8ELb0ELb0EN7cutlass6half_tE19Flash_kernel_traitsILi256ELi128ELi64ELi8ES3_EELb1ELb1ELb0ELb1ELb0ELb0ELb0ELb1EEEvNS_16Flash_fwd_paramsE --------------------------
	.section	.text._ZN5flash16flash_fwd_kernelI23Flash_fwd_kernel_traitsILi256ELi128ELi64ELi8ELb0ELb0EN7cutlass6half_tE19Flash_kernel_traitsILi256ELi128ELi64ELi8ES3_EELb1ELb1ELb0ELb1ELb0ELb0ELb0ELb1EEEvNS_16Flash_fwd_paramsE,"ax",@progbits
	.sectioninfo	@"SHI_REGISTERS=255"
	.align	128
        .global         _ZN5flash16flash_fwd_kernelI23Flash_fwd_kernel_traitsILi256ELi128ELi64ELi8ELb0ELb0EN7cutlass6half_tE19Flash_kernel_traitsILi256ELi128ELi64ELi8ES3_EELb1ELb1ELb0ELb1ELb0ELb0ELb0ELb1EEEvNS_16Flash_fwd_paramsE
        .type           _ZN5flash16flash_fwd_kernelI23Flash_fwd_kernel_traitsILi256ELi128ELi64ELi8ELb0ELb0EN7cutlass6half_tE19Flash_kernel_traitsILi256ELi128ELi64ELi8ES3_EELb1ELb1ELb0ELb1ELb0ELb0ELb0ELb1EEEvNS_16Flash_fwd_paramsE,@function
        .size           _ZN5flash16flash_fwd_kernelI23Flash_fwd_kernel_traitsILi256ELi128ELi64ELi8ELb0ELb0EN7cutlass6half_tE19Flash_kernel_traitsILi256ELi128ELi64ELi8ES3_EELb1ELb1ELb0ELb1ELb0ELb0ELb0ELb1EEEvNS_16Flash_fwd_paramsE,(.L_x_1091 - _ZN5flash16flash_fwd_kernelI23Flash_fwd_kernel_traitsILi256ELi128ELi64ELi8ELb0ELb0EN7cutlass6half_tE19Flash_kernel_traitsILi256ELi128ELi64ELi8ES3_EELb1ELb1ELb0ELb1ELb0ELb0ELb0ELb1EEEvNS_16Flash_fwd_paramsE)
        .other          _ZN5flash16flash_fwd_kernelI23Flash_fwd_kernel_traitsILi256ELi128ELi64ELi8ELb0ELb0EN7cutlass6half_tE19Flash_kernel_traitsILi256ELi128ELi64ELi8ES3_EELb1ELb1ELb0ELb1ELb0ELb0ELb0ELb1EEEvNS_16Flash_fwd_paramsE,@"STO_CUDA_ENTRY STV_DEFAULT"
_ZN5flash16flash_fwd_kernelI23Flash_fwd_kernel_traitsILi256ELi128ELi64ELi8ELb0ELb0EN7cutlass6half_tE19Flash_kernel_traitsILi256ELi128ELi64ELi8ES3_EELb1ELb1ELb0ELb1ELb0ELb0ELb0ELb1EEEvNS_16Flash_fwd_paramsE:
.text._ZN5flash16flash_fwd_kernelI23Flash_fwd_kernel_traitsILi256ELi128ELi64ELi8ELb0ELb0EN7cutlass6half_tE19Flash_kernel_traitsILi256ELi128ELi64ELi8ES3_EELb1ELb1ELb0ELb1ELb0ELb0ELb0ELb1EEEvNS_16Flash_fwd_paramsE:
        /* <DEDUP_REMOVED lines=36> */
[----:B------:R-:W-:Y:S02]  /*0240*/  ULDC.64 UR6, c[0x0][0x248] ;  /* 0x0000920000067ab9 */ /* 0x000fe40000000a00 */
[----:B------:R-:W-:Y:S02]  /*0250*/  @UP0 UIMAD.WIDE UR4, UR13, UR8, UR4 ;  /* 0x000000080d0402a5 */ /* 0x000fe4000f8e0204 */
[----:B------:R-:W-:-:S04]  /*0260*/  UIMAD.WIDE UR6, UR13, UR8, UR6 ;  /* 0x000000080d0672a5 */ /* 0x000fc8000f8e0206 */
[----:B------:R-:W-:Y:S02]  /*0270*/  IMAD.U32 R12, RZ, RZ, UR4 ;  /* 0x00000004ff0c7e24 */ /* 0x000fe4000f8e00ff */
[----:B------:R-:W-:Y:S01]  /*0280*/  IMAD.U32 R13, RZ, RZ, UR5 ;  /* 0x00000005ff0d7e24 */ /* 0x000fe2000f8e00ff */
[----:B---3--:R1:W2:Y:S01]  /*0290*/  @P2 R2UR UR32, R6 ;  /* 0x00000000062023c2 */ /* 0x0082a200000e0000 */
[----:B----4-:R-:W-:-:S07]  /*02a0*/  @P2 IADD3 R4, P1, R2, c[0x0][0x300], RZ ;  /* 0x0000c00002042a10 */ /* 0x010fce0007f3e0ff */
[----:B------:R3:W4:Y:S01]  /*02b0*/  @P2 R2UR UR33, R7 ;  /* 0x00000000072123c2 */ /* 0x00072200000e0000 */
[----:B------:R-:W-:Y:S02]  /*02c0*/  @P2 IMAD.X R5, RZ, RZ, R3, P1 ;  /* 0x000000ffff052224 */ /* 0x000fe400008e0603 */
[----:B-1----:R-:W-:Y:S02]  /*02d0*/  @!P3 IMAD.MOV.U32 R6, RZ, RZ, c[0x0][0x308] ;  /* 0x0000c200ff06b624 */ /* 0x002fe400078e00ff */
[----:B--2---:R-:W-:Y:S01]  /*02e0*/  IMAD.U32 R8, RZ, RZ, UR32 ;  /* 0x00000020ff087e24 */ /* 0x004fe2000f8e00ff */
[----:B---3--:R-:W-:Y:S01]  /*02f0*/  @!P3 MOV R7, c[0x0][0x30c] ;  /* 0x0000c3000007ba02 */ /* 0x008fe20000000f00 */
[----:B----4-:R-:W-:-:S04]  /*0300*/  IMAD.U32 R9, RZ, RZ, UR33 ;  /* 0x00000021ff097e24 */ /* 0x010fc8000f8e00ff */
[----:B------:R-:W-:Y:S04]  /*0310*/  @!P3 STG.E.64 [R6.64+0x8], R4 ;  /* 0x000008040600b986 */ /* 0x000fe8000c101b1a */
[----:B------:R1:W-:Y:S04]  /*0320*/  @!P3 STG.E.64 [R6.64], R8 ;  /* 0x000000080600b986 */ /* 0x0003e8000c101b1a */
[----:B------:R-:W2:Y:S04]  /*0330*/  @P0 LDG.E R3, [R14.64] ;  /* 0x0000001a0e030981 */ /* 0x000ea8000c1e1900 */
[----:B------:R-:W3:Y:S01]  /*0340*/  @P0 LDG.E R0, [R14.64+0x4] ;  /* 0x0000041a0e000981 */ /* 0x000ee2000c1e1900 */
[----:B------:R-:W-:-:S02]  /*0350*/  PLOP3.LUT P1, PT, PT, PT, UP0, 0x80, 0x0 ;  /* 0x000000000000781c */ /* 0x000fc40003f2f008 */
        /* <DEDUP_REMOVED lines=27> */
.L_x_965:
[----:B-1----:R-:W-:Y:S02]  /*0510*/  ULDC UR6, c[0x0][0x218] ;  /* 0x0000860000067ab9 */ /* 0x002fe40000000800 */
.L_x_966:
        /* <DEDUP_REMOVED lines=42> */
[----:B------:R-:W-:Y:S01]  /*07c0*/  PLOP3.LUT P0, PT, PT, PT, UP0, 0x80, 0x0 ;  /* 0x000000000000781c */ /* 0x000fe20003f0f008 */
[----:B------:R-:W-:Y:S02]  /*07d0*/  USHF.R.S32.HI UR11, URZ, 0x1f, UR12 ;  /* 0x0000001f3f0b7899 */ /* 0x000fe4000801140c */
        /* <DEDUP_REMOVED lines=12> */
[----:B------:R-:W-:Y:S02]  /*08a0*/  @!UP1 UIMAD UR17, UR13, UR17, UR7 ;  /* 0x000000110d1192a4 */ /* 0x000fe4000f8e0207 */
[----:B------:R-:W-:Y:S02]  /*08b0*/  UIMAD UR4, UR5, UR4, UR14 ;  /* 0x00000004050472a4 */ /* 0x000fe4000f8e020e */
[----:B------:R-:W-:-:S02]  /*08c0*/  USHF.L.U32 UR5, UR5, 0x5, URZ ;  /* 0x0000000505057899 */ /* 0x000fc4000800063f */
[----:B------:R-:W-:Y:S02]  /*08d0*/  ULDC UR7, c[0x0][0x228] ;  /* 0x00008a0000077ab9 */ /* 0x000fe40000000800 */
[----:B------:R-:W-:Y:S02]  /*08e0*/  @!UP1 UIMAD.WIDE.U32 UR30, UR13, UR16, URZ ;  /* 0x000000100d1e92a5 */ /* 0x000fe4000f8e003f */
[----:B------:R-:W-:Y:S01]  /*08f0*/  UIMAD UR7, UR4, UR7, URZ ;  /* 0x00000007040772a4 */ /* 0x000fe2000f8e023f */
[----:B------:R-:W-:Y:S01]  /*0900*/  IADD3 R8, P2, P1, R4, UR5, R17 ;  /* 0x0000000504087c10 */ /* 0x000fe2000f95e011 */
[----:B------:R-:W-:Y:S02]  /*0910*/  USHF.R.S32.HI UR4, URZ, 0x1f, UR5 ;  /* 0x0000001f3f047899 */ /* 0x000fe40008011405 */
[----:B------:R-:W-:Y:S02]  /*0920*/  @UP1 UMOV UR16, UR18 ;  /* 0x0000001200101c82 */ /* 0x000fe40008000000 */
[----:B------:R-:W-:-:S02]  /*0930*/  @!UP1 UIADD3 UR8, UR31, UR17, URZ ;  /* 0x000000111f089290 */ /* 0x000fc4000fffe03f */
[----:B------:R-:W-:Y:S01]  /*0940*/  IADD3.X R6, R5, UR4, R6, P2, P1 ;  /* 0x0000000405067c10 */ /* 0x000fe200097e2406 */
[----:B------:R-:W-:Y:S01]  /*0950*/  @!UP1 UMOV UR16, UR30 ;  /* 0x0000001e00109c82 */ /* 0x000fe20008000000 */
        /* <DEDUP_REMOVED lines=14> */
.L_x_968:
[----:B------:R-:W-:Y:S01]  /*0a40*/  IABS R0, c[0x0][0x1c8] ;  /* 0x0000720000007a13 */ /* 0x000fe20000000000 */
[----:B------:R-:W1:Y:S01]  /*0a50*/  S2R R2, SR_CTAID.Z ;  /* 0x0000000000027919 */ /* 0x000e620000002700 */
[----:B------:R-:W-:Y:S02]  /*0a60*/  UMOV UR18, URZ ;  /* 0x0000003f00127c82 */ /* 0x000fe40008000000 */
[----:B------:R-:W2:Y:S01]  /*0a70*/  R2UR UR5, R0 ;  /* 0x00000000000573c2 */ /* 0x000ea200000e0000 */
[----:B------:R-:W-:Y:S01]  /*0a80*/  @UP0 UIADD3 UR15, UR9, UR15, URZ ;  /* 0x0000000f090f0290 */ /* 0x000fe2000fffe03f */
[----:B-1----:R-:W-:Y:S01]  /*0a90*/  IABS R2, R2 ;  /* 0x0000000200027213 */ /* 0x002fe20000000000 */
[----:B--2---:R-:W1:Y:S05]  /*0aa0*/  I2F.RP R5, UR5 ;  /* 0x0000000500057d06 */ /* 0x004e6a0008209400 */
[----:B------:R-:W2:Y:S03]  /*0ab0*/  R2UR UR4, R2 ;  /* 0x00000000020473c2 */ /* 0x000ea600000e0000 */
        /* <DEDUP_REMOVED lines=8> */
[----:B--2---:R-:W-:-:S04]  /*0b40*/  UIMAD.WIDE.U32 UR30, UR17, UR4, URZ ;  /* 0x00000004111e72a5 */ /* 0x004fc8000f8e003f */
        /* <DEDUP_REMOVED lines=32> */
.L_x_969:
[CC--:B------:R-:W-:Y:S01]  /*0d50*/  LEA.HI R9, R7.reuse, R10.reuse, RZ, 0x3 ;  /* 0x0000000a07097211 */ /* 0x0c0fe200078f18ff */
[----:B------:R-:W1:Y:S01]  /*0d60*/  S2R R20, SR_CTAID.Z ;  /* 0x0000000000147919 */ /* 0x000e620000002700 */
[----:B------:R-:W-:Y:S01]  /*0d70*/  LEA.HI R2, R7, R10, RZ, 0x4 ;  /* 0x0000000a07027211 */ /* 0x000fe200078f20ff */
[----:B------:R-:W-:Y:S01]  /*0d80*/  ULDC.64 UR4, c[0x0][0x1b8] ;  /* 0x00006e0000047ab9 */ /* 0x000fe20000000a00 */
[----:B------:R-:W-:Y:S01]  /*0d90*/  SHF.R.S32.HI R34, RZ, 0x3, R9 ;  /* 0x00000003ff227819 */ /* 0x000fe20000011409 */
[----:B------:R-:W-:Y:S01]  /*0da0*/  IMAD.U32 R24, RZ, RZ, UR22 ;  /* 0x00000016ff187e24 */ /* 0x000fe2000f8e00ff */
[----:B------:R-:W-:Y:S01]  /*0db0*/  LOP3.LUT R9, R9, 0xfffffff8, RZ, 0xc0, !PT ;  /* 0xfffffff809097812 */ /* 0x000fe200078ec0ff */
[----:B------:R-:W-:Y:S01]  /*0dc0*/  BSSY B0, `(.L_x_970) ;  /* 0x0000080000007945 */ /* 0x000fe20003800000 */
[----:B------:R-:W-:Y:S01]  /*0dd0*/  SHF.R.S32.HI R5, RZ, 0x4, R2 ;  /* 0x00000004ff057819 */ /* 0x000fe20000011402 */
[----:B------:R-:W-:Y:S01]  /*0de0*/  IMAD.SHL.U32 R0, R34, 0x40, RZ ;  /* 0x0000004022007824 */ /* 0x000fe200078e00ff */
[----:B------:R-:W-:Y:S01]  /*0df0*/  SHF.R.S32.HI R35, RZ, 0x1f, R34 ;  /* 0x0000001fff237819 */ /* 0x000fe20000011422 */
[----:B------:R-:W-:Y:S01]  /*0e00*/  IMAD.IADD R16, R10, 0x1, -R9 ;  /* 0x000000010a107824 */ /* 0x000fe200078e0a09 */
[----:B------:R-:W-:-:S02]  /*0e10*/  LEA.HI R218, R2, R5, RZ, 0x1 ;  /* 0x0000000502da7211 */ /* 0x000fc400078f08ff */
[----:B------:R-:W-:Y:S01]  /*0e20*/  LOP3.LUT R9, R2, 0xfffffff0, RZ, 0xc0, !PT ;  /* 0xfffffff002097812 */ /* 0x000fe200078ec0ff */
[----:B------:R-:W-:Y:S01]  /*0e30*/  IMAD.SHL.U32 R106, R16, 0x8, RZ ;  /* 0x00000008106a7824 */ /* 0x000fe200078e00ff */
[----:B------:R-:W-:Y:S01]  /*0e40*/  LOP3.LUT R218, R218, 0xfffffffe, RZ, 0xc0, !PT ;  /* 0xfffffffedada7812 */ /* 0x000fe200078ec0ff */
[----:B------:R-:W-:Y:S01]  /*0e50*/  IMAD R4, R35, c[0x0][0x198], RZ ;  /* 0x0000660023047a24 */ /* 0x000fe200078e02ff */
[----:B------:R-:W-:Y:S01]  /*0e60*/  LOP3.LUT R0, R0, 0x1c0, RZ, 0xc0, !PT ;  /* 0x000001c000007812 */ /* 0x000fe200078ec0ff */
[----:B------:R-:W-:Y:S01]  /*0e70*/  IMAD.IADD R18, R10, 0x1, -R9 ;  /* 0x000000010a127824 */ /* 0x000fe200078e0a09 */
[----:B------:R-:W-:Y:S01]  /*0e80*/  SHF.R.S32.HI R107, RZ, 0x1f, R106 ;  /* 0x0000001fff6b7819 */ /* 0x000fe2000001146a */
[----:B------:R-:W-:Y:S01]  /*0e90*/  IMAD.IADD R218, R5, 0x1, -R218 ;  /* 0x0000000105da7824 */ /* 0x000fe200078e0ada */
[----:B------:R-:W-:Y:S01]  /*0ea0*/  IADD3 R12, P0, R106, UR16, RZ ;  /* 0x000000106a0c7c10 */ /* 0x000fe2000ff1e0ff */
[C---:B------:R-:W-:Y:S01]  /*0eb0*/  IMAD R4, R34.reuse, c[0x0][0x19c], R4 ;  /* 0x0000670022047a24 */ /* 0x040fe200078e0204 */
[----:B------:R-:W-:Y:S01]  /*0ec0*/  SHF.R.S32.HI R5, RZ, 0x1f, R18 ;  /* 0x0000001fff057819 */ /* 0x000fe20000011412 */
[----:B------:R-:W-:Y:S01]  /*0ed0*/  IMAD.WIDE.U32 R14, R34, c[0x0][0x198], R106 ;  /* 0x00006600220e7a25 */ /* 0x000fe200078e006a */
[----:B------:R-:W-:Y:S01]  /*0ee0*/  IADD3.X R13, R107, UR8, RZ, P0, !PT ;  /* 0x000000086b0d7c10 */ /* 0x000fe200087fe4ff */
[----:B------:R-:W-:Y:S01]  /*0ef0*/  ULDC.64 UR8, c[0x0][0x1b0] ;  /* 0x00006c0000087ab9 */ /* 0x000fe20000000a00 */
[----:B------:R-:W-:Y:S01]  /*0f00*/  LEA.HI R2, R5, R18, RZ, 0x3 ;  /* 0x0000001205027211 */ /* 0x000fe200078f18ff */
[----:B------:R-:W-:Y:S01]  /*0f10*/  UIMAD UR8, UR15, UR8, URZ ;  /* 0x000000080f0872a4 */ /* 0x000fe2000f8e023f */
[----:B------:R-:W-:Y:S01]  /*0f20*/  LEA.HI R7, R7, R10, RZ, 0x6 ;  /* 0x0000000a07077211 */ /* 0x000fe200078f30ff */
[----:B-1----:R-:W-:Y:S01]  /*0f30*/  IMAD.WIDE.U32 R20, R20, c[0x0][0x1a8], R12 ;  /* 0x00006a0014147a25 */ /* 0x002fe200078e000c */
[----:B------:R-:W-:Y:S01]  /*0f40*/  LOP3.LUT R5, R2, 0xfffffff8, RZ, 0xc0, !PT ;  /* 0xfffffff802057812 */ /* 0x000fe200078ec0ff */
[----:B------:R-:W-:Y:S01]  /*0f50*/  UIMAD UR8, UR31, UR9, UR8 ;  /* 0x000000091f0872a4 */ /* 0x000fe2000f8e0208 */
[----:B------:R-:W-:Y:S01]  /*0f60*/  LOP3.LUT R9, R0, 0x38, R106, 0xf8, !PT ;  /* 0x0000003800097812 */ /* 0x000fe200078ef86a */
[----:B------:R-:W-:Y:S01]  /*0f70*/  IMAD.SHL.U32 R7, R7, 0x8, RZ ;  /* 0x0000000807077824 */ /* 0x000fe200078e00ff */
[----:B------:R-:W-:Y:S01]  /*0f80*/  SHF.R.U32.HI R0, RZ, 0x3, R0 ;  /* 0x00000003ff007819 */ /* 0x000fe20000011600 */
[----:B------:R-:W-:Y:S01]  /*0f90*/  IMAD.IADD R5, R18, 0x1, -R5 ;  /* 0x0000000112057824 */ /* 0x000fe200078e0a05 */
[----:B------:R-:W-:Y:S01]  /*0fa0*/  IADD3 R18, P0, R14, UR28, RZ ;  /* 0x0000001c0e127c10 */ /* 0x000fe2000ff1e0ff */
[----:B------:R-:W-:Y:S01]  /*0fb0*/  IMAD.SHL.U32 R12, R218, 0x8, RZ ;  /* 0x00000008da0c7824 */ /* 0x000fe200078e00ff */
[----:B------:R-:W-:Y:S01]  /*0fc0*/  LOP3.LUT R0, R9, R0, RZ, 0x3c, !PT ;  /* 0x0000000009007212 */ /* 0x000fe200078e3cff */
[----:B------:R1:W-:Y:S01]  /*0fd0*/  STL.64 [R1+0x28], R34 ;  /* 0x0000282201007387 */ /* 0x0003e20000100a00 */
[----:B------:R-:W-:Y:S01]  /*0fe0*/  IADD3.X R19, R15, UR25, R4, P0, !PT ;  /* 0x000000190f137c10 */ /* 0x000fe200087fe404 */
[----:B------:R-:W-:Y:S01]  /*0ff0*/  IMAD R4, R35, c[0x0][0x1a0], RZ ;  /* 0x0000680023047a24 */ /* 0x000fe200078e02ff */
[C---:B------:R-:W-:Y:S01]  /*1000*/  LOP3.LUT P2, RZ, R5.reuse, 0x4, RZ, 0xc0, !PT ;  /* 0x0000000405ff7812 */ /* 0x040fe2000784c0ff */
[----:B------:R-:W-:Y:S01]  /*1010*/  IMAD.WIDE.U32 R14, R34, c[0x0][0x1a0], R106 ;  /* 0x00006800220e7a25 */ /* 0x000fe200078e006a */
[C---:B------:R-:W-:Y:S01]  /*1020*/  LOP3.LUT P1, RZ, R5.reuse, 0x2, RZ, 0xc0, !PT ;  /* 0x0000000205ff7812 */ /* 0x040fe2000782c0ff */
[----:B------:R1:W-:Y:S01]  /*1030*/  STL.64 [R1+0x20], R106 ;  /* 0x0000206a01007387 */ /* 0x0003e20000100a00 */
[----:B------:R-:W-:Y:S01]  /*1040*/  LOP3.LUT R0, R0, 0xfffffe00, R7, 0xf8, !PT ;  /* 0xfffffe0000007812 */ /* 0x000fe200078ef807 */
[----:B------:R-:W-:Y:S01]  /*1050*/  IMAD R4, R34, c[0x0][0x1a4], R4 ;  /* 0x0000690022047a24 */ /* 0x000fe200078e0204 */
[----:B------:R-:W-:Y:S01]  /*1060*/  IADD3 R14, P0, R14, UR30, RZ ;  /* 0x0000001e0e0e7c10 */ /* 0x000fe2000ff1e0ff */
[----:B------:R-:W-:Y:S01]  /*1070*/  IMAD.SHL.U32 R5, R5, 0x40, RZ ;  /* 0x0000004005057824 */ /* 0x000fe200078e00ff */
[----:B------:R-:W-:Y:S01]  /*1080*/  IADD3 R104, R106, 0x40, RZ ;  /* 0x000000406a687810 */ /* 0x000fe20007ffe0ff */
[----:B------:R-:W-:Y:S01]  /*1090*/  IMAD.SHL.U32 R100, R0, 0x2, RZ ;  /* 0x0000000200647824 */ /* 0x000fe200078e00ff */
[----:B------:R-:W-:Y:S01]  /*10a0*/  IADD3.X R15, R15, UR29, R4, P0, !PT ;  /* 0x0000001d0f0f7c10 */ /* 0x000fe200087fe404 */
[----:B------:R-:W-:Y:S01]  /*10b0*/  IMAD.U32 R4, RZ, RZ, UR31 ;  /* 0x0000001fff047e24 */ /* 0x000fe2000f8e00ff */
[----:B------:R-:W-:Y:S01]  /*10c0*/  LOP3.LUT R5, R5, 0x1c0, RZ, 0xc0, !PT ;  /* 0x000001c005057812 */ /* 0x000fe200078ec0ff */
[----:B------:R-:W-:Y:S01]  /*10d0*/  UIADD3 UR9, -UR14, UR24, URZ ;  /* 0x000000180e097290 */ /* 0x000fe2000fffe13f */
[----:B------:R-:W-:Y:S01]  /*10e0*/  IADD3 R101, R106, 0x80, RZ ;  /* 0x000000806a657810 */ /* 0x000fe20007ffe0ff */
[----:B------:R-:W-:Y:S01]  /*10f0*/  IMAD.WIDE.U32 R36, R4, c[0x0][0x1b0], R18 ;  /* 0x00006c0004247a25 */ /* 0x000fe200078e0012 */
[----:B------:R-:W-:Y:S01]  /*1100*/  LOP3.LUT R12, R5, 0x8, R12, 0xf8, !PT ;  /* 0x00000008050c7812 */ /* 0x000fe200078ef80c */
[----:B------:R-:W-:Y:S01]  /*1110*/  UIMAD UR15, UR15, UR4, URZ ;  /* 0x000000040f0f72a4 */ /* 0x000fe2000f8e023f */
[----:B------:R-:W-:Y:S01]  /*1120*/  SHF.R.U32.HI R5, RZ, 0x3, R5 ;  /* 0x00000003ff057819 */ /* 0x000fe20000011605 */
[----:B------:R-:W-:Y:S01]  /*1130*/  IMAD.SHL.U32 R2, R2, 0x40, RZ ;  /* 0x0000004002027824 */ /* 0x000fe200078e00ff */
[----:B------:R-:W-:Y:S01]  /*1140*/  IADD3 R251, R106, 0xc0, RZ ;  /* 0x000000c06afb7810 */ /* 0x000fe20007ffe0ff */
[----:B------:R1:W-:Y:S01]  /*1150*/  STL.64 [R1+0x10], R36 ;  /* 0x0000102401007387 */ /* 0x0003e20000100a00 */
[----:B------:R-:W-:Y:S01]  /*1160*/  IADD3 R39, R37, UR8, RZ ;  /* 0x0000000825277c10 */ /* 0x000fe2000fffe0ff */
[----:B------:R-:W-:Y:S01]  /*1170*/  UIMAD UR15, UR31, UR5, UR15 ;  /* 0x000000051f0f72a4 */ /* 0x000fe2000f8e020f */
[----:B------:R-:W-:Y:S01]  /*1180*/  LOP3.LUT R5, R12, R5, RZ, 0x3c, !PT ;  /* 0x000000050c057212 */ /* 0x000fe200078e3cff */
[----:B------:R1:W-:Y:S01]  /*1190*/  STL [R1+0xc], R104 ;  /* 0x00000c6801007387 */ /* 0x0003e20000100800 */
[----:B------:R-:W-:Y:S01]  /*11a0*/  IMAD.U32 R12, RZ, RZ, UR31 ;  /* 0x0000001fff0c7e24 */ /* 0x000fe2000f8e00ff */
[----:B------:R-:W-:Y:S01]  /*11b0*/  ULDC.64 UR4, c[0x0][0x1a8] ;  /* 0x00006a0000047ab9 */ /* 0x000fe20000000a00 */
[----:B------:R-:W-:Y:S01]  /*11c0*/  ISETP.GE.AND P0, PT, R34, UR9, PT ;  /* 0x0000000922007c0c */ /* 0x000fe2000bf06270 */
[----:B------:R1:W-:Y:S01]  /*11d0*/  STL [R1+0x8], R101 ;  /* 0x0000086501007387 */ /* 0x0003e20000100800 */
[----:B------:R-:W-:Y:S01]  /*11e0*/  IMAD.WIDE.U32 R12, R12, c[0x0][0x1b8], R14 ;  /* 0x00006e000c0c7a25 */ /* 0x000fe200078e000e */
[--C-:B------:R-:W-:Y:S01]  /*11f0*/  SHF.R.S32.HI R14, RZ, 0x5, R3.reuse ;  /* 0x00000005ff0e7819 */ /* 0x100fe20000011403 */
[----:B------:R-:W-:Y:S01]  /*1200*/  UIMAD UR4, UR11, UR4, URZ ;  /* 0x000000040b0472a4 */ /* 0x000fe2000f8e023f */
[----:B------:R1:W-:Y:S01]  /*1210*/  STL [R1+0x4], R251 ;  /* 0x000004fb01007387 */ /* 0x0003e20000100800 */
[----:B------:R-:W-:Y:S01]  /*1220*/  SHF.R.S32.HI R3, RZ, 0x1f, R3 ;  /* 0x0000001fff037819 */ /* 0x000fe20000011403 */
[----:B------:R-:W-:Y:S01]  /*1230*/  IMAD.MOV.U32 R9, RZ, RZ, 0x10 ;  /* 0x00000010ff097424 */ /* 0x000fe200078e00ff */
[----:B------:R-:W-:Y:S01]  /*1240*/  SHF.R.S32.HI R18, RZ, 0x1f, R17 ;  /* 0x0000001fff127819 */ /* 0x000fe20000011411 */
[----:B------:R1:W-:Y:S01]  /*1250*/  STL [R1], R100 ;  /* 0x0000006401007387 */ /* 0x0003e20000100800 */
[----:B------:R-:W-:Y:S01]  /*1260*/  LEA.HI R3, R3, R14, RZ, 0x3 ;  /* 0x0000000e03037211 */ /* 0x000fe200078f18ff */
[----:B------:R-:W-:Y:S01]  /*1270*/  UIMAD UR5, UR12, UR5, UR4 ;  /* 0x000000050c0572a4 */ /* 0x000fe2000f8e0204 */
[----:B------:R-:W-:Y:S01]  /*1280*/  LEA.HI R18, R18, R17, RZ, 0x2 ;  /* 0x0000001112127211 */ /* 0x000fe200078f10ff */
[----:B------:R1:W-:Y:S01]  /*1290*/  STL [R1+0x1c], R39 ;  /* 0x00001c2701007387 */ /* 0x0003e20000100800 */
[----:B------:R-:W-:Y:S01]  /*12a0*/  LOP3.LUT R3, R3, 0xffffff8, RZ, 0xc0, !PT ;  /* 0x0ffffff803037812 */ /* 0x000fe200078ec0ff */
[----:B------:R-:W-:Y:S01]  /*12b0*/  IMAD.MOV.U32 R7, RZ, RZ, 0x20 ;  /* 0x00000020ff077424 */ /* 0x000fe200078e00ff */
[----:B------:R-:W-:Y:S01]  /*12c0*/  LOP3.LUT R5, R5, 0xfffffe00, R2, 0xf8, !PT ;  /* 0xfffffe0005057812 */ /* 0x000fe200078ef802 */
[----:B------:R-:W-:Y:S01]  /*12d0*/  IMAD.WIDE R24, R24, 0x80, R34 ;  /* 0x0000008018187825 */ /* 0x000fe200078e0222 */
[----:B------:R-:W-:-:S02]  /*12e0*/  SHF.R.S32.HI R11, RZ, 0x2, R18 ;  /* 0x00000002ff0b7819 */ /* 0x000fc40000011412 */
[----:B------:R-:W-:Y:S01]  /*12f0*/  IADD3 R23, R21, UR5, RZ ;  /* 0x0000000515177c10 */ /* 0x000fe2000fffe0ff */
[----:B------:R-:W-:Y:S01]  /*1300*/  IMAD.IADD R2, R14, 0x1, -R3 ;  /* 0x000000010e027824 */ /* 0x000fe200078e0a03 */
[----:B------:R-:W-:Y:S02]  /*1310*/  IADD3 R15, R13, UR15, RZ ;  /* 0x0000000f0d0f7c10 */ /* 0x000fe4000fffe0ff */
[----:B------:R-:W-:Y:S01]  /*1320*/  SEL R4, R9, 0xfffffff0, !P1 ;  /* 0xfffffff009047807 */ /* 0x000fe20004800000 */
[----:B------:R-:W-:Y:S01]  /*1330*/  IMAD R2, R2, 0x10, R11 ;  /* 0x0000001002027824 */ /* 0x000fe200078e020b */
        /* <DEDUP_REMOVED lines=40> */
.L_x_971:
[----:B------:R-:W-:Y:S05]  /*15c0*/  BSYNC B0 ;  /* 0x0000000000007941 */ /* 0x000fea0003800000 */
.L_x_970:
        /* <DEDUP_REMOVED lines=25> */
[C---:B--2---:R-:W-:Y:S01]  /*1760*/  @!P5 LEA R28, P6, R26.reuse, c[0x0][0x160], 0x1 ;  /* 0x000058001a1cda11 */ /* 0x044fe200078c08ff */
        /* <DEDUP_REMOVED lines=29> */
.L_x_973:
[----:B------:R-:W-:Y:S05]  /*1940*/  BSYNC B0 ;  /* 0x0000000000007941 */ /* 0x000fea0003800000 */
.L_x_972:
        /* <DEDUP_REMOVED lines=45> */
.L_x_975:
[----:B------:R-:W-:Y:S05]  /*1c20*/  BSYNC B0 ;  /* 0x0000000000007941 */ /* 0x000fea0003800000 */
.L_x_974:
        /* <DEDUP_REMOVED lines=48> */
.L_x_977:
[----:B------:R-:W-:Y:S05]  /*1f30*/  BSYNC B0 ;  /* 0x0000000000007941 */ /* 0x000fea0003800000 */
.L_x_976:
        /* <DEDUP_REMOVED lines=48> */
.L_x_979:
[----:B------:R-:W-:Y:S05]  /*2240*/  BSYNC B0 ;  /* 0x0000000000007941 */ /* 0x000fea0003800000 */
.L_x_978:
        /* <DEDUP_REMOVED lines=42> */
.L_x_981:
[----:B------:R-:W-:Y:S05]  /*24f0*/  BSYNC B0 ;  /* 0x0000000000007941 */ /* 0x000fea0003800000 */
.L_x_980:
        /* <DEDUP_REMOVED lines=18> */
[----:B-1-3--:R-:W-:Y:S01]  /*2620*/  IMAD.U32 R20, RZ, RZ, UR12 ;  /* 0x0000000cff147e24 */ /* 0x00afe2000f8e00ff */
[----:B------:R-:W1:Y:S01]  /*2630*/  @P0 MUFU.RCP R17, c[0x0][0x238] ;  /* 0x00008e0000110b08 */ /* 0x000e620000001000 */
[----:B------:R-:W-:Y:S01]  /*2640*/  ISETP.GE.AND P1, PT, R34, UR15, PT ;  /* 0x0000000f22007c0c */ /* 0x000fe2000bf26270 */
[----:B------:R-:W-:-:S02]  /*2650*/  ULDC.64 UR4, c[0x0][0x1a0] ;  /* 0x0000680000047ab9 */ /* 0x000fc40000000a00 */
[----:B------:R-:W-:-:S05]  /*2660*/  IMAD.U32 R21, RZ, RZ, UR13 ;  /* 0x0000000dff157e24 */ /* 0x000fca000f8e00ff */
[----:B------:R3:W1:Y:S01]  /*2670*/  @P0 LDG.E R20, [R20.64] ;  /* 0x0000001a14140981 */ /* 0x000662000c1e1900 */
[----:B------:R-:W-:Y:S01]  /*2680*/  USHF.L.U32 UR13, UR4, 0x6, URZ ;  /* 0x00000006040d7899 */ /* 0x000fe2000800063f */
[----:B------:R-:W-:Y:S01]  /*2690*/  MOV R23, UR22 ;  /* 0x0000001600177c02 */ /* 0x000fe20008000f00 */
[----:B------:R-:W-:Y:S01]  /*26a0*/  USHF.L.U64.HI UR12, UR4, UR20, UR5 ;  /* 0x00000014040c7299 */ /* 0x000fe20008010205 */
[----:B------:R-:W-:Y:S01]  /*26b0*/  BAR.SYNC.DEFER_BLOCKING 0x0 ;  /* 0x0000000000007b1d */ /* 0x000fe20000010000 */
[C---:B------:R-:W-:Y:S01]  /*26c0*/  LEA R18, R14.reuse, UR14, 0x4 ;  /* 0x0000000e0e127c11 */ /* 0x040fe2000f8e20ff */
[----:B------:R-:W-:Y:S01]  /*26d0*/  IMAD R219, R14, 0x400, R5 ;  /* 0x000004000edb7824 */ /* 0x000fe200078e0205 */
[----:B------:R-:W-:Y:S02]  /*26e0*/  UIMAD UR12, UR12, UR7, URZ ;  /* 0x000000070c0c72a4 */ /* 0x000fe4000f8e023f */
[----:B------:R-:W-:Y:S01]  /*26f0*/  IADD3 R11, R18, 0x1, R11 ;  /* 0x00000001120b7810 */ /* 0x000fe20007ffe00b */
[----:B------:R-:W-:Y:S01]  /*2700*/  IMAD.U32 R18, RZ, RZ, UR10 ;  /* 0x0000000aff127e24 */ /* 0x000fe2000f8e00ff */
[----:B------:R-:W-:Y:S01]  /*2710*/  UIMAD UR12, UR16, UR13, UR12 ;  /* 0x0000000d100c72a4 */ /* 0x000fe2000f8e020c */
[----:B------:R-:W-:Y:S01]  /*2720*/  BSSY B0, `(.L_x_982) ;  /* 0x0000036000007945 */ /* 0x000fe20003800000 */
[----:B------:R-:W-:Y:S01]  /*2730*/  UMOV UR23, URZ ;  /* 0x0000003f00177c82 */ /* 0x000fe20008000000 */
[----:B------:R-:W-:Y:S01]  /*2740*/  SHF.L.U32 R219, R219, 0x1, RZ ;  /* 0x00000001dbdb7819 */ /* 0x000fe200000006ff */
[----:B------:R-:W-:Y:S01]  /*2750*/  UIADD3 UR5, UR33, 0x646e171e, URZ ;  /* 0x646e171e21057890 */ /* 0x000fe2000fffe03f */
[----:B------:R-:W-:-:S04]  /*2760*/  IADD3 R11, R18, -UR24, R11 ;  /* 0x80000018120b7c10 */ /* 0x000fc8000fffe00b */
[----:B------:R-:W-:Y:S01]  /*2770*/  IADD3 R11, R11, c[0x0][0x2e8], RZ ;  /* 0x0000ba000b0b7a10 */ /* 0x000fe20007ffe0ff */
[----:B---3--:R-:W-:Y:S01]  /*2780*/  IMAD.U32 R21, RZ, RZ, UR13 ;  /* 0x0000000dff157e24 */ /* 0x008fe2000f8e00ff */
[----:B------:R3:W-:Y:S04]  /*2790*/  @P1 STS.128 [R100+0x18000], RZ ;  /* 0x018000ff64001388 */ /* 0x0007e80000000c00 */
[----:B------:R3:W-:Y:S04]  /*27a0*/  @P1 STS.128 [R100+0x1a000], RZ ;  /* 0x01a000ff64001388 */ /* 0x0007e80000000c00 */
[----:B------:R3:W-:Y:S04]  /*27b0*/  @P1 STS.128 [R100+0x1c000], RZ ;  /* 0x01c000ff64001388 */ /* 0x0007e80000000c00 */
[----:B------:R3:W-:Y:S01]  /*27c0*/  @P1 STS.128 [R100+0x1e000], RZ ;  /* 0x01e000ff64001388 */ /* 0x0007e20000000c00 */
[----:B-1----:R-:W-:-:S04]  /*27d0*/  @P0 FMUL.FTZ R17, R20, R17 ;  /* 0x0000001114110220 */ /* 0x002fc80000410000 */
[----:B------:R1:W5:Y:S02]  /*27e0*/  @P0 R2UR UR11, R17 ;  /* 0x00000000110b03c2 */ /* 0x00036400000e0000 */
[----:B-1----:R-:W-:Y:S01]  /*27f0*/  IMAD.SHL.U32 R17, R10, 0x2, RZ ;  /* 0x000000020a117824 */ /* 0x002fe200078e00ff */
[----:B------:R-:W-:Y:S01]  /*2800*/  LEA R10, R23, R14, 0x3 ;  /* 0x0000000e170a7211 */ /* 0x000fe200078e18ff */
[----:B------:R-:W-:Y:S01]  /*2810*/  IMAD.MOV.U32 R14, RZ, RZ, R12 ;  /* 0x000000ffff0e7224 */ /* 0x000fe200078e000c */
[----:B-----5:R-:W-:Y:S02]  /*2820*/  @UP1 UMOV UR23, UR11 ;  /* 0x0000000b00171c82 */ /* 0x020fe40008000000 */
[----:B------:R-:W-:Y:S01]  /*2830*/  LOP3.LUT R249, R17, 0x6, RZ, 0xc0, !PT ;  /* 0x0000000611f97812 */ /* 0x000fe200078ec0ff */
[----:B------:R-:W-:-:S05]  /*2840*/  IMAD.WIDE.U32 R20, R21, UR7, R14 ;  /* 0x0000000715147c25 */ /* 0x000fca000f8e000e */
[----:B------:R-:W-:Y:S01]  /*2850*/  IADD3 R17, R21, UR12, RZ ;  /* 0x0000000c15117c10 */ /* 0x000fe2000fffe0ff */
[----:B------:R-:W-:Y:S05]  /*2860*/  @P1 BRA `(.L_x_983) ;  /* 0x0000021000001947 */ /* 0x000fea0003800000 */
[----:B---3--:R-:W-:Y:S02]  /*2870*/  ISETP.GE.AND P5, PT, R106, c[0x0][0x220], PT ;  /* 0x000088006a007a0c */ /* 0x008fe40003fa6270 */
        /* <DEDUP_REMOVED lines=32> */
.L_x_983:
[----:B---3--:R-:W-:Y:S05]  /*2a80*/  BSYNC B0 ;  /* 0x0000000000007941 */ /* 0x008fea0003800000 */
.L_x_982:
[----:B------:R-:W-:Y:S01]  /*2a90*/  ISETP.GE.AND P0, PT, R0, UR15, PT ;  /* 0x0000000f00007c0c */ /* 0x000fe2000bf06270 */
[----:B------:R-:W-:Y:S01]  /*2aa0*/  IMAD.SHL.U32 R18, R16, 0x40, RZ ;  /* 0x0000004010127824 */ /* 0x000fe200078e00ff */
[----:B------:R-:W-:Y:S01]  /*2ab0*/  ULDC UR11, c[0x0][0x1a4] ;  /* 0x00006900000b7ab9 */ /* 0x000fe20000000800 */
[----:B-1----:R-:W-:Y:S01]  /*2ac0*/  IMAD.SHL.U32 R23, R34, 0x8, RZ ;  /* 0x0000000822177824 */ /* 0x002fe200078e00ff */
[----:B------:R-:W-:Y:S01]  /*2ad0*/  R2P PR, R16, 0x6 ;  /* 0x0000000610007804 */ /* 0x000fe20000000000 */
[----:B------:R-:W-:Y:S01]  /*2ae0*/  USHF.L.U32 UR20, UR4, 0x5, URZ ;  /* 0x0000000504147899 */ /* 0x000fe2000800063f */
[----:B------:R-:W-:Y:S01]  /*2af0*/  LOP3.LUT R18, R18, 0x1c0, RZ, 0xc0, !PT ;  /* 0x000001c012127812 */ /* 0x000fe200078ec0ff */
[----:B------:R-:W-:Y:S01]  /*2b00*/  USHF.L.U64.HI UR19, UR4, UR19, UR11 ;  /* 0x0000001304137299 */ /* 0x000fe2000801020b */
[----:B------:R-:W-:Y:S01]  /*2b10*/  BSSY B0, `(.L_x_984) ;  /* 0x000002f000007945 */ /* 0x000fe20003800000 */
[----:B------:R-:W-:Y:S02]  /*2b20*/  SEL R9, R9, 0xfffffff0, !P1 ;  /* 0xfffffff009097807 */ /* 0x000fe40004800000 */
[----:B------:R-:W-:-:S02]  /*2b30*/  LOP3.LUT R0, R18, 0x8, R23, 0xf8, !PT ;  /* 0x0000000812007812 */ /* 0x000fc400078ef817 */
[----:B------:R1:W-:Y:S01]  /*2b40*/  @P0 STS.128 [R100+0x19000], RZ ;  /* 0x019000ff64000388 */ /* 0x0003e20000000c00 */
[----:B------:R-:W-:Y:S02]  /*2b50*/  SHF.R.U32.HI R23, RZ, 0x3, R18 ;  /* 0x00000003ff177819 */ /* 0x000fe40000011612 */
[----:B------:R-:W-:Y:S01]  /*2b60*/  SEL R7, R7, 0xffffffe0, !P2 ;  /* 0xffffffe007077807 */ /* 0x000fe20005000000 */
        /* <DEDUP_REMOVED lines=41> */
.L_x_985:
[----:B------:R-:W-:Y:S05]  /*2e00*/  BSYNC B0 ;  /* 0x0000000000007941 */ /* 0x000fea0003800000 */
.L_x_984:
[----:B------:R-:W-:Y:S01]  /*2e10*/  IMAD.SHL.U32 R218, R218, 0x2, RZ ;  /* 0x00000002dada7824 */ /* 0x000fe200078e00ff */
[----:B------:R-:W-:Y:S01]  /*2e20*/  LDSM.16.M88.4 R40, [R219] ;  /* 0x00000000db28783b */ /* 0x000fe20000000200 */
[--C-:B------:R-:W-:Y:S01]  /*2e30*/  IMAD R217, R4, 0x2, R219.reuse ;  /* 0x0000000204d97824 */ /* 0x100fe200078e02db */
[----:B------:R-:W-:Y:S01]  /*2e40*/  IMNMX R18, R11, UR10, PT ;  /* 0x0000000a0b127c17 */ /* 0x000fe2000b800200 */
[--C-:B-1----:R-:W-:Y:S01]  /*2e50*/  IMAD R16, R9, 0x2, R218.reuse ;  /* 0x0000000209107824 */ /* 0x102fe200078e02da */
[----:B---3--:R-:W1:Y:S01]  /*2e60*/  LDSM.16.M88.4 R20, [R218+0x10000] ;  /* 0x01000000da14783b */ /* 0x008e620000000200 */
[----:B------:R-:W-:Y:S01]  /*2e70*/  IMAD R215, R3, 0x2, R219 ;  /* 0x0000000203d77824 */ /* 0x000fe200078e02db */
[----:B------:R-:W-:Y:S01]  /*2e80*/  IADD3 R0, R218, 0x10000, RZ ;  /* 0x00010000da007810 */ /* 0x000fe20007ffe0ff */
[----:B------:R-:W-:Y:S01]  /*2e90*/  IMAD R211, R7, 0x2, R218 ;  /* 0x0000000207d37824 */ /* 0x000fe200078e02da */
[----:B------:R-:W3:Y:S01]  /*2ea0*/  LDSM.16.M88.4 R56, [R218+0x10800] ;  /* 0x01080000da38783b */ /* 0x000ee20000000200 */
[----:B------:R-:W-:Y:S01]  /*2eb0*/  IMAD R214, R3, 0x2, R217 ;  /* 0x0000000203d67824 */ /* 0x000fe200078e02d9 */
[----:B------:R-:W-:Y:S01]  /*2ec0*/  UISETP.GE.AND UP0, UPT, UR6, 0x2, UPT ;  /* 0x000000020600788c */ /* 0x000fe2000bf06270 */
[----:B------:R-:W-:Y:S01]  /*2ed0*/  IMAD R216, R9, 0x2, R0 ;  /* 0x0000000209d87824 */ /* 0x000fe200078e0200 */
[----:B------:R-:W5:Y:S01]  /*2ee0*/  LDSM.16.M88.4 R48, [R218+0x11000] ;  /* 0x01100000da30783b */ /* 0x000f620000000200 */
[----:B------:R-:W-:-:S02]  /*2ef0*/  IMAD.U32 R0, RZ, RZ, UR7 ;  /* 0x00000007ff007e24 */ /* 0x000fc4000f8e00ff */
[----:B------:R-:W-:Y:S01]  /*2f00*/  IMAD R213, R7, 0x2, R216 ;  /* 0x0000000207d57824 */ /* 0x000fe200078e02d8 */
[----:B--2---:R-:W2:Y:S01]  /*2f10*/  LDSM.16.M88.4 R28, [R218+0x11800] ;  /* 0x01180000da1c783b */ /* 0x004ea20000000200 */
[----:B------:R-:W-:Y:S01]  /*2f20*/  IMAD R0, R0, 0x40, R249 ;  /* 0x0000004000007824 */ /* 0x000fe200078e02f9 */
[----:B------:R-:W-:Y:S02]  /*2f30*/  IADD3 R7, R11, 0x8, RZ ;  /* 0x000000080b077810 */ /* 0x000fe40007ffe0ff */
[----:B------:R-:W-:Y:S02]  /*2f40*/  LDSM.16.M88.4 R68, [R217] ;  /* 0x00000000d944783b */ /* 0x000fe40000000200 */
[----:B------:R-:W-:Y:S02]  /*2f50*/  IADD3 R9, R0, 0x8, RZ ;  /* 0x0000000800097810 */ /* 0x000fe40007ffe0ff */
[----:B------:R-:W4:Y:S01]  /*2f60*/  LDSM.16.M88.4 R76, [R16+0x10000] ;  /* 0x01000000104c783b */ /* 0x000f220000000200 */
[----:B------:R-:W-:-:S02]  /*2f70*/  IMNMX R11, R7, UR10, PT ;  /* 0x0000000a070b7c17 */ /* 0x000fc4000b800200 */
[----:B------:R-:W-:Y:S01]  /*2f80*/  I2F R7, R9 ;  /* 0x0000000900077306 */ /* 0x000fe20000201400 */
[----:B------:R-:W2:Y:S01]  /*2f90*/  LDSM.16.M88.4 R96, [R16+0x10800] ;  /* 0x010800001060783b */ /* 0x000ea20000000200 */
[CC--:B------:R-:W-:Y:S02]  /*2fa0*/  ISETP.GE.AND P4, PT, R9.reuse, R18.reuse, PT ;  /* 0x000000120900720c */ /* 0x0c0fe40003f86270 */
[----:B------:R-:W-:Y:S01]  /*2fb0*/  IADD3 R17, R0, 0x9, RZ ;  /* 0x0000000900117810 */ /* 0x000fe20007ffe0ff */
[----:B------:R-:W2:Y:S01]  /*2fc0*/  LDSM.16.M88.4 R64, [R16+0x11000] ;  /* 0x011000001040783b */ /* 0x000ea20000000200 */
[-C--:B------:R-:W-:Y:S02]  /*2fd0*/  ISETP.GE.AND P1, PT, R9, R11.reuse, PT ;  /* 0x0000000b0900720c */ /* 0x080fe40003f26270 */
[C---:B------:R-:W-:Y:S01]  /*2fe0*/  ISETP.GE.AND P0, PT, R17.reuse, R18, PT ;  /* 0x000000121100720c */ /* 0x040fe20003f06270 */
[----:B------:R-:W-:Y:S01]  /*2ff0*/  LDSM.16.M88.4 R36, [R215] ;  /* 0x00000000d724783b */ /* 0x000fe20000000200 */
[----:B------:R-:W-:-:S03]  /*3000*/  ISETP.GE.AND P6, PT, R17, R11, PT ;  /* 0x0000000b1100720c */ /* 0x000fc60003fc6270 */
[----:B------:R-:W2:Y:S01]  /*3010*/  LDSM.16.M88.4 R32, [R211+0x10000] ;  /* 0x01000000d320783b */ /* 0x000ea20000000200 */
[C---:B-1----:R-:W-:Y:S03]  /*3020*/  HMMA.16816.F32 R24, R40.reuse, R20, RZ ;  /* 0x000000142818723c */ /* 0x042fe600000018ff */
[----:B------:R-:W1:Y:S04]  /*3030*/  LDSM.16.M88.4 R60, [R16+0x11800] ;  /* 0x01180000103c783b */ /* 0x000e680000000200 */
[----:B------:R-:W-:Y:S01]  /*3040*/  LDSM.16.M88.4 R92, [R211+0x11000] ;  /* 0x01100000d35c783b */ /* 0x000fe20000000200 */
[C---:B------:R-:W-:Y:S03]  /*3050*/  HMMA.16816.F32 R20, R40.reuse, R22, RZ ;  /* 0x000000162814723c */ /* 0x040fe600000018ff */
[----:B------:R-:W-:Y:S04]  /*3060*/  LDSM.16.M88.4 R84, [R214] ;  /* 0x00000000d654783b */ /* 0x000fe80000000200 */
[----:B------:R-:W-:Y:S01]  /*3070*/  LDSM.16.M88.4 R80, [R213] ;  /* 0x00000000d550783b */ /* 0x000fe20000000200 */
[C---:B---3--:R-:W-:Y:S03]  /*3080*/  HMMA.16816.F32 R72, R40.reuse, R56, RZ ;  /* 0x000000382848723c */ /* 0x048fe600000018ff */
[----:B------:R-:W-:Y:S04]  /*3090*/  LDSM.16.M88.4 R88, [R211+0x11800] ;  /* 0x01180000d358783b */ /* 0x000fe80000000200 */
[----:B------:R-:W0:Y:S01]  /*30a0*/  LDGDEPBAR ;  /* 0x00000000000079af */ /* 0x000e220000000000 */
[C---:B------:R-:W-:Y:S08]  /*30b0*/  HMMA.16816.F32 R56, R40.reuse, R58, RZ ;  /* 0x0000003a2838723c */ /* 0x040ff000000018ff */
[C---:B-----5:R-:W-:Y:S08]  /*30c0*/  HMMA.16816.F32 R52, R40.reuse, R48, RZ ;  /* 0x000000302834723c */ /* 0x060ff000000018ff */
[C---:B------:R-:W-:Y:S08]  /*30d0*/  HMMA.16816.F32 R48, R40.reuse, R50, RZ ;  /* 0x000000322830723c */ /* 0x040ff000000018ff */
[C---:B--2---:R-:W-:Y:S08]  /*30e0*/  HMMA.16816.F32 R44, R40.reuse, R28, RZ ;  /* 0x0000001c282c723c */ /* 0x044ff000000018ff */
[----:B------:R-:W-:Y:S01]  /*30f0*/  HMMA.16816.F32 R40, R40, R30, RZ ;  /* 0x0000001e2828723c */ /* 0x000fe200000018ff */
[----:B------:R-:W2:Y:S07]  /*3100*/  LDSM.16.M88.4 R28, [R211+0x10800] ;  /* 0x01080000d31c783b */ /* 0x000eae0000000200 */
[C---:B----4-:R-:W-:Y:S08]  /*3110*/  HMMA.16816.F32 R24, R68.reuse, R76, R24 ;  /* 0x0000004c4418723c */ /* 0x050ff00000001818 */
[C---:B------:R-:W-:Y:S01]  /*3120*/  HMMA.16816.F32 R20, R68.reuse, R78, R20 ;  /* 0x0000004e4414723c */ /* 0x040fe20000001814 */
[----:B------:R-:W3:Y:S07]  /*3130*/  LDSM.16.M88.4 R76, [R213+0x800] ;  /* 0x00080000d54c783b */ /* 0x000eee0000000200 */
[C---:B------:R-:W-:Y:S08]  /*3140*/  HMMA.16816.F32 R72, R68.reuse, R96, R72 ;  /* 0x000000604448723c */ /* 0x040ff00000001848 */
[C---:B------:R-:W-:Y:S01]  /*3150*/  HMMA.16816.F32 R56, R68.reuse, R98, R56 ;  /* 0x000000624438723c */ /* 0x040fe20000001838 */
[----:B------:R-:W4:Y:S07]  /*3160*/  LDSM.16.M88.4 R96, [R213+0x1000] ;  /* 0x00100000d560783b */ /* 0x000f2e0000000200 */
[C---:B------:R-:W-:Y:S08]  /*3170*/  HMMA.16816.F32 R52, R68.reuse, R64, R52 ;  /* 0x000000404434723c */ /* 0x040ff00000001834 */
[----:B------:R-:W-:Y:S01]  /*3180*/  HMMA.16816.F32 R48, R68, R66, R48 ;  /* 0x000000424430723c */ /* 0x000fe20000001830 */
[----:B------:R-:W-:Y:S07]  /*3190*/  LDSM.16.M88.4 R64, [R219+0x4000] ;  /* 0x00400000db40783b */ /* 0x000fee0000000200 */
[C---:B------:R-:W-:Y:S08]  /*31a0*/  HMMA.16816.F32 R24, R36.reuse, R32, R24 ;  /* 0x000000202418723c */ /* 0x040ff00000001818 */
[----:B------:R-:W-:Y:S01]  /*31b0*/  HMMA.16816.F32 R20, R36, R34, R20 ;  /* 0x000000222414723c */ /* 0x000fe20000001814 */
[----:B------:R-:W-:Y:S07]  /*31c0*/  LDSM.16.M88.4 R32, [R218+0x12800] ;  /* 0x01280000da20783b */ /* 0x000fee0000000200 */
[C---:B-1----:R-:W-:Y:S08]  /*31d0*/  HMMA.16816.F32 R44, R68.reuse, R60, R44 ;  /* 0x0000003c442c723c */ /* 0x042ff0000000182c */
[----:B------:R-:W-:Y:S01]  /*31e0*/  HMMA.16816.F32 R40, R68, R62, R40 ;  /* 0x0000003e4428723c */ /* 0x000fe20000001828 */
[----:B------:R-:W1:Y:S04]  /*31f0*/  LDSM.16.M88.4 R60, [R218+0x12000] ;  /* 0x01200000da3c783b */ /* 0x000e680000000200 */
[----:B------:R-:W5:Y:S03]  /*3200*/  LDSM.16.M88.4 R68, [R213+0x1800] ;  /* 0x00180000d544783b */ /* 0x000f660000000200 */
[C---:B--2---:R-:W-:Y:S08]  /*3210*/  HMMA.16816.F32 R72, R36.reuse, R28, R72 ;  /* 0x0000001c2448723c */ /* 0x044ff00000001848 */
[C---:B------:R-:W-:Y:S01]  /*3220*/  HMMA.16816.F32 R56, R36.reuse, R30, R56 ;  /* 0x0000001e2438723c */ /* 0x040fe20000001838 */
[----:B------:R-:W-:Y:S07]  /*3230*/  LDSM.16.M88.4 R28, [R16+0x12800] ;  /* 0x01280000101c783b */ /* 0x000fee0000000200 */
[C---:B------:R-:W-:Y:S08]  /*3240*/  HMMA.16816.F32 R52, R36.reuse, R92, R52 ;  /* 0x0000005c2434723c */ /* 0x040ff00000001834 */
[----:B------:R-:W-:Y:S01]  /*3250*/  HMMA.16816.F32 R48, R36, R94, R48 ;  /* 0x0000005e2430723c */ /* 0x000fe20000001830 */
[----:B------:R-:W2:Y:S07]  /*3260*/  LDSM.16.M88.4 R92, [R218+0x13000] ;  /* 0x01300000da5c783b */ /* 0x000eae0000000200 */
[C---:B------:R-:W-:Y:S08]  /*3270*/  HMMA.16816.F32 R24, R84.reuse, R80, R24 ;  /* 0x000000505418723c */ /* 0x040ff00000001818 */
[----:B------:R-:W-:Y:S08]  /*3280*/  HMMA.16816.F32 R20, R84, R82, R20 ;  /* 0x000000525414723c */ /* 0x000ff00000001814 */
[C---:B------:R-:W-:Y:S08]  /*3290*/  HMMA.16816.F32 R44, R36.reuse, R88, R44 ;  /* 0x00000058242c723c */ /* 0x040ff0000000182c */
[----:B------:R-:W-:Y:S01]  /*32a0*/  HMMA.16816.F32 R40, R36, R90, R40 ;  /* 0x0000005a2428723c */ /* 0x000fe20000001828 */
[----:B------:R-:W-:Y:S04]  /*32b0*/  LDSM.16.M88.4 R36, [R16+0x12000] ;  /* 0x012000001024783b */ /* 0x000fe80000000200 */
[----:B------:R-:W-:Y:S03]  /*32c0*/  LDSM.16.M88.4 R88, [R218+0x13800] ;  /* 0x01380000da58783b */ /* 0x000fe60000000200 */
[C---:B---3--:R-:W-:Y:S01]  /*32d0*/  HMMA.16816.F32 R80, R84.reuse, R76, R72 ;  /* 0x0000004c5450723c */ /* 0x048fe20000001848 */
[----:B------:R-:W3:Y:S07]  /*32e0*/  LDSM.16.M88.4 R72, [R217+0x4000] ;  /* 0x00400000d948783b */ /* 0x000eee0000000200 */
[C---:B------:R-:W-:Y:S01]  /*32f0*/  HMMA.16816.F32 R56, R84.reuse, R78, R56 ;  /* 0x0000004e5438723c */ /* 0x040fe20000001838 */
[----:B------:R-:W-:Y:S07]  /*3300*/  LDSM.16.M88.4 R76, [R215+0x4000] ;  /* 0x00400000d74c783b */ /* 0x000fee0000000200 */
[C---:B----4-:R-:W-:Y:S08]  /*3310*/  HMMA.16816.F32 R52, R84.reuse, R96, R52 ;  /* 0x000000605434723c */ /* 0x050ff00000001834 */
[----:B------:R-:W-:Y:S01]  /*3320*/  HMMA.16816.F32 R48, R84, R98, R48 ;  /* 0x000000625430723c */ /* 0x000fe20000001830 */
[----:B------:R-:W4:Y:S07]  /*3330*/  LDSM.16.M88.4 R96, [R16+0x13000] ;  /* 0x013000001060783b */ /* 0x000f2e0000000200 */
[C---:B-1----:R-:W-:Y:S08]  /*3340*/  HMMA.16816.F32 R24, R64.reuse, R60, R24 ;  /* 0x0000003c4018723c */ /* 0x042ff00000001818 */
[----:B------:R-:W-:Y:S01]  /*3350*/  HMMA.16816.F32 R20, R64, R62, R20 ;  /* 0x0000003e4014723c */ /* 0x000fe20000001814 */
[----:B------:R-:W-:Y:S07]  /*3360*/  LDSM.16.M88.4 R60, [R211+0x12800] ;  /* 0x01280000d33c783b */ /* 0x000fee0000000200 */
[C---:B-----5:R-:W-:Y:S08]  /*3370*/  HMMA.16816.F32 R44, R84.reuse, R68, R44 ;  /* 0x00000044542c723c */ /* 0x060ff0000000182c */
[----:B------:R-:W-:Y:S01]  /*3380*/  HMMA.16816.F32 R40, R84, R70, R40 ;  /* 0x000000465428723c */ /* 0x000fe20000001828 */
[----:B------:R-:W1:Y:S04]  /*3390*/  LDSM.16.M88.4 R84, [R16+0x13800] ;  /* 0x013800001054783b */ /* 0x000e680000000200 */
[----:B------:R-:W5:Y:S03]  /*33a0*/  LDSM.16.M88.4 R68, [R211+0x12000] ;  /* 0x01200000d344783b */ /* 0x000f660000000200 */
[C---:B------:R-:W-:Y:S08]  /*33b0*/  HMMA.16816.F32 R80, R64.reuse, R32, R80 ;  /* 0x000000204050723c */ /* 0x040ff00000001850 */
[C---:B------:R-:W-:Y:S01]  /*33c0*/  HMMA.16816.F32 R56, R64.reuse, R34, R56 ;  /* 0x000000224038723c */ /* 0x040fe20000001838 */
[----:B------:R-:W-:Y:S07]  /*33d0*/  LDSM.16.M88.4 R32, [R211+0x13800] ;  /* 0x01380000d320783b */ /* 0x000fee0000000200 */
[C---:B--2---:R-:W-:Y:S08]  /*33e0*/  HMMA.16816.F32 R52, R64.reuse, R92, R52 ;  /* 0x0000005c4034723c */ /* 0x044ff00000001834 */
[----:B------:R-:W-:Y:S01]  /*33f0*/  HMMA.16816.F32 R48, R64, R94, R48 ;  /* 0x0000005e4030723c */ /* 0x000fe20000001830 */
[----:B------:R-:W-:Y:S07]  /*3400*/  LDSM.16.M88.4 R92, [R16+0x17800] ;  /* 0x01780000105c783b */ /* 0x000fee0000000200 */
[C---:B---3--:R-:W-:Y:S08]  /*3410*/  HMMA.16816.F32 R24, R72.reuse, R36, R24 ;  /* 0x000000244818723c */ /* 0x048ff00000001818 */
[----:B------:R-:W-:Y:S01]  /*3420*/  HMMA.16816.F32 R20, R72, R38, R20 ;  /* 0x000000264814723c */ /* 0x000fe20000001814 */
[----:B------:R-:W2:Y:S07]  /*3430*/  LDSM.16.M88.4 R36, [R211+0x13000] ;  /* 0x01300000d324783b */ /* 0x000eae0000000200 */
[C---:B------:R-:W-:Y:S08]  /*3440*/  HMMA.16816.F32 R44, R64.reuse, R88, R44 ;  /* 0x00000058402c723c */ /* 0x040ff0000000182c */
[----:B------:R-:W-:Y:S01]  /*3450*/  HMMA.16816.F32 R40, R64, R90, R40 ;  /* 0x0000005a4028723c */ /* 0x000fe20000001828 */
[----:B------:R-:W-:Y:S07]  /*3460*/  LDSM.16.M88.4 R64, [R214+0x4000] ;  /* 0x00400000d640783b */ /* 0x000fee0000000200 */
[C---:B------:R-:W-:Y:S08]  /*3470*/  HMMA.16816.F32 R80, R72.reuse, R28, R80 ;  /* 0x0000001c4850723c */ /* 0x040ff00000001850 */
[C---:B------:R-:W-:Y:S01]  /*3480*/  HMMA.16816.F32 R56, R72.reuse, R30, R56 ;  /* 0x0000001e4838723c */ /* 0x040fe20000001838 */
[----:B------:R-:W3:Y:S07]  /*3490*/  LDSM.16.M88.4 R28, [R213+0x2000] ;  /* 0x00200000d51c783b */ /* 0x000eee0000000200 */
[C---:B----4-:R-:W-:Y:S08]  /*34a0*/  HMMA.16816.F32 R52, R72.reuse, R96, R52 ;  /* 0x000000604834723c */ /* 0x050ff00000001834 */
[C---:B------:R-:W-:Y:S08]  /*34b0*/  HMMA.16816.F32 R48, R72.reuse, R98, R48 ;  /* 0x000000624830723c */ /* 0x040ff00000001830 */
[C---:B-1----:R-:W-:Y:S08]  /*34c0*/  HMMA.16816.F32 R44, R72.reuse, R84, R44 ;  /* 0x00000054482c723c */ /* 0x042ff0000000182c */
[----:B------:R-:W-:Y:S01]  /*34d0*/  HMMA.16816.F32 R40, R72, R86, R40 ;  /* 0x000000564828723c */ /* 0x000fe20000001828 */
[----:B------:R-:W-:Y:S07]  /*34e0*/  LDSM.16.M88.4 R84, [R213+0x3800] ;  /* 0x00380000d554783b */ /* 0x000fee0000000200 */
[C---:B------:R-:W-:Y:S08]  /*34f0*/  HMMA.16816.F32 R80, R76.reuse, R60, R80 ;  /* 0x0000003c4c50723c */ /* 0x040ff00000001850 */
        /* <DEDUP_REMOVED lines=8> */
[C---:B------:R-:W-:Y:S01]  /*3580*/  HMMA.16816.F32 R72, R76.reuse, R32, R44 ;  /* 0x000000204c48723c */ /* 0x040fe2000000182c */
[----:B------:R-:W4:Y:S07]  /*3590*/  LDSM.16.M88.4 R44, [R218+0x14000] ;  /* 0x01400000da2c783b */ /* 0x000f2e0000000200 */
[----:B------:R-:W-:Y:S01]  /*35a0*/  HMMA.16816.F32 R40, R76, R34, R40 ;  /* 0x000000224c28723c */ /* 0x000fe20000001828 */
[----:B------:R-:W5:Y:S04]  /*35b0*/  LDSM.16.M88.4 R32, [R218+0x14800] ;  /* 0x01480000da20783b */ /* 0x000f680000000200 */
[----:B------:R-:W-:Y:S03]  /*35c0*/  LDSM.16.M88.4 R76, [R16+0x15000] ;  /* 0x01500000104c783b */ /* 0x000fe60000000200 */
        /* <DEDUP_REMOVED lines=12> */
[----:B------:R-:W-:Y:S03]  /*3690*/  LDSM.16.M88.4 R84, [R215+0x8000] ;  /* 0x00800000d754783b */ /* 0x000fe60000000200 */
[C---:B----4-:R-:W-:Y:S08]  /*36a0*/  HMMA.16816.F32 R24, R68.reuse, R44, R24 ;  /* 0x0000002c4418723c */ /* 0x050ff00000001818 */
[C---:B------:R-:W-:Y:S01]  /*36b0*/  HMMA.16816.F32 R20, R68.reuse, R46, R20 ;  /* 0x0000002e4414723c */ /* 0x040fe20000001814 */
[----:B------:R-:W4:Y:S07]  /*36c0*/  LDSM.16.M88.4 R44, [R16+0x14000] ;  /* 0x01400000102c783b */ /* 0x000f2e0000000200 */
[C---:B-----5:R-:W-:Y:S08]  /*36d0*/  HMMA.16816.F32 R80, R68.reuse, R32, R80 ;  /* 0x000000204450723c */ /* 0x060ff00000001850 */
[C---:B------:R-:W-:Y:S01]  /*36e0*/  HMMA.16816.F32 R56, R68.reuse, R34, R56 ;  /* 0x000000224438723c */ /* 0x040fe20000001838 */
[----:B------:R-:W5:Y:S07]  /*36f0*/  LDSM.16.M88.4 R32, [R16+0x15800] ;  /* 0x015800001020783b */ /* 0x000f6e0000000200 */
[C---:B---3--:R-:W-:Y:S08]  /*3700*/  HMMA.16816.F32 R52, R68.reuse, R28, R52 ;  /* 0x0000001c4434723c */ /* 0x048ff00000001834 */
[C---:B------:R-:W-:Y:S01]  /*3710*/  HMMA.16816.F32 R48, R68.reuse, R30, R48 ;  /* 0x0000001e4430723c */ /* 0x040fe20000001830 */
[----:B------:R-:W3:Y:S07]  /*3720*/  LDSM.16.M88.4 R28, [R211+0x14800] ;  /* 0x01480000d31c783b */ /* 0x000eee0000000200 */
[C---:B-1----:R-:W-:Y:S01]  /*3730*/  HMMA.16816.F32 R88, R68.reuse, R60, R72 ;  /* 0x0000003c4458723c */ /* 0x042fe20000001848 */
[----:B------:R-:W1:Y:S07]  /*3740*/  LDSM.16.M88.4 R72, [R211+0x14000] ;  /* 0x01400000d348783b */ /* 0x000e6e0000000200 */
[----:B------:R-:W-:Y:S01]  /*3750*/  HMMA.16816.F32 R40, R68, R62, R40 ;  /* 0x0000003e4428723c */ /* 0x000fe20000001828 */
[----:B------:R-:W-:Y:S04]  /*3760*/  LDSM.16.M88.4 R60, [R213+0x4800] ;  /* 0x00480000d53c783b */ /* 0x000fe80000000200 */
[----:B------:R-:W-:Y:S03]  /*3770*/  LDSM.16.M88.4 R68, [R219+0xc000] ;  /* 0x00c00000db44783b */ /* 0x000fe60000000200 */
        /* <DEDUP_REMOVED lines=8> */
[----:B------:R-:W-:Y:S07]  /*3800*/  LDSM.16.M88.4 R76, [R217+0xc000] ;  /* 0x00c00000d94c783b */ /* 0x000fee0000000200 */
[C---:B-----5:R-:W-:Y:S08]  /*3810*/  HMMA.16816.F32 R88, R64.reuse, R32, R88 ;  /* 0x000000204058723c */ /* 0x060ff00000001858 */
        /* <DEDUP_REMOVED lines=9> */
[C---:B--2---:R-:W-:Y:S08]  /*38b0*/  HMMA.16816.F32 R52, R84.reuse, R36, R52 ;  /* 0x000000245434723c */ /* 0x044ff00000001834 */
[----:B------:R-:W-:Y:S01]  /*38c0*/  HMMA.16816.F32 R48, R84, R38, R48 ;  /* 0x000000265430723c */ /* 0x000fe20000001830 */
[----:B------:R-:W1:Y:S07]  /*38d0*/  LDSM.16.M88.4 R36, [R218+0x16000] ;  /* 0x01600000da24783b */ /* 0x000e6e0000000200 */
[C---:B----4-:R-:W-:Y:S08]  /*38e0*/  HMMA.16816.F32 R24, R40.reuse, R32, R24 ;  /* 0x000000202818723c */ /* 0x050ff00000001818 */
[----:B------:R-:W-:Y:S01]  /*38f0*/  HMMA.16816.F32 R20, R40, R34, R20 ;  /* 0x000000222814723c */ /* 0x000fe20000001814 */
[----:B------:R-:W-:Y:S07]  /*3900*/  LDSM.16.M88.4 R32, [R218+0x17800] ;  /* 0x01780000da20783b */ /* 0x000fee0000000200 */
[C---:B------:R-:W-:Y:S08]  /*3910*/  HMMA.16816.F32 R88, R84.reuse, R44, R88 ;  /* 0x0000002c5458723c */ /* 0x040ff00000001858 */
[----:B------:R-:W-:Y:S01]  /*3920*/  HMMA.16816.F32 R64, R84, R46, R64 ;  /* 0x0000002e5440723c */ /* 0x000fe20000001840 */
[----:B------:R-:W-:Y:S07]  /*3930*/  LDSM.16.M88.4 R44, [R218+0x16800] ;  /* 0x01680000da2c783b */ /* 0x000fee0000000200 */
[C---:B------:R-:W-:Y:S08]  /*3940*/  HMMA.16816.F32 R80, R40.reuse, R60, R80 ;  /* 0x0000003c2850723c */ /* 0x040ff00000001850 */
[C---:B------:R-:W-:Y:S01]  /*3950*/  HMMA.16816.F32 R56, R40.reuse, R62, R56 ;  /* 0x0000003e2838723c */ /* 0x040fe20000001838 */
[----:B------:R-:W2:Y:S07]  /*3960*/  LDSM.16.M88.4 R60, [R218+0x17000] ;  /* 0x01700000da3c783b */ /* 0x000eae0000000200 */
[C---:B---3--:R-:W-:Y:S01]  /*3970*/  HMMA.16816.F32 R84, R40.reuse, R28, R52 ;  /* 0x0000001c2854723c */ /* 0x048fe20000001834 */
[----:B------:R-:W3:Y:S07]  /*3980*/  LDSM.16.M88.4 R52, [R16+0x16000] ;  /* 0x016000001034783b */ /* 0x000eee0000000200 */
[----:B------:R-:W-:Y:S01]  /*3990*/  HMMA.16816.F32 R48, R40, R30, R48 ;  /* 0x0000001e2830723c */ /* 0x000fe20000001830 */
[----:B------:R-:W4:Y:S07]  /*39a0*/  LDSM.16.M88.4 R28, [R16+0x17000] ;  /* 0x01700000101c783b */ /* 0x000f2e0000000200 */
[C---:B-1----:R-:W-:Y:S08]  /*39b0*/  HMMA.16816.F32 R24, R68.reuse, R36, R24 ;  /* 0x000000244418723c */ /* 0x042ff00000001818 */
[----:B------:R-:W-:Y:S01]  /*39c0*/  HMMA.16816.F32 R20, R68, R38, R20 ;  /* 0x000000264414723c */ /* 0x000fe20000001814 */
[----:B------:R1:W5:Y:S07]  /*39d0*/  LDSM.16.M88.4 R36, [R16+0x16800] ;  /* 0x016800001024783b */ /* 0x00036e0000000200 */
[C---:B------:R-:W-:Y:S08]  /*39e0*/  HMMA.16816.F32 R88, R40.reuse, R72, R88 ;  /* 0x000000482858723c */ /* 0x040ff00000001858 */
[----:B------:R-:W-:Y:S01]  /*39f0*/  HMMA.16816.F32 R64, R40, R74, R64 ;  /* 0x0000004a2840723c */ /* 0x000fe20000001840 */
[----:B------:R-:W-:Y:S04]  /*3a00*/  LDSM.16.M88.4 R40, [R215+0xc000] ;  /* 0x00c00000d728783b */ /* 0x000fe80000000200 */
[----:B------:R-:W4:Y:S03]  /*3a10*/  LDSM.16.M88.4 R72, [R211+0x16000] ;  /* 0x01600000d348783b */ /* 0x000f260000000200 */
[----:B--2---:R-:W-:Y:S01]  /*3a20*/  HMMA.16816.F32 R84, R68, R60, R84 ;  /* 0x0000003c4454723c */ /* 0x004fe20000001854 */
[----:B-1----:R-:W-:-:S04]  /*3a30*/  IADD3 R16, R0, 0x1, RZ ;  /* 0x0000000100107810 */ /* 0x002fc80007ffe0ff */
[C---:B------:R-:W-:Y:S02]  /*3a40*/  ISETP.GE.AND P2, PT, R16.reuse, R11, PT ;  /* 0x0000000b1000720c */ /* 0x040fe40003f46270 */
[----:B------:R-:W-:Y:S01]  /*3a50*/  ISETP.GE.AND P5, PT, R16, R18, PT ;  /* 0x000000121000720c */ /* 0x000fe20003fa6270 */
[C---:B------:R-:W-:Y:S01]  /*3a60*/  HMMA.16816.F32 R48, R68.reuse, R62, R48 ;  /* 0x0000003e4430723c */ /* 0x040fe20000001830 */
[----:B------:R-:W-:Y:S07]  /*3a70*/  LDSM.16.M88.4 R60, [R211+0x17000] ;  /* 0x01700000d33c783b */ /* 0x000fee0000000200 */
[----:B------:R-:W-:Y:S08]  /*3a80*/  HMMA.16816.F32 R80, R68, R44, R80 ;  /* 0x0000002c4450723c */ /* 0x000ff00000001850 */
[C---:B---3--:R-:W-:Y:S08]  /*3a90*/  HMMA.16816.F32 R24, R76.reuse, R52, R24 ;  /* 0x000000344c18723c */ /* 0x048ff00000001818 */
[----:B------:R-:W-:Y:S01]  /*3aa0*/  HMMA.16816.F32 R52, R76, R54, R20 ;  /* 0x000000364c34723c */ /* 0x000fe20000001814 */
[----:B------:R-:W-:Y:S07]  /*3ab0*/  LDSM.16.M88.4 R20, [R214+0xc000] ;  /* 0x00c00000d614783b */ /* 0x000fee0000000200 */
[C---:B------:R-:W-:Y:S01]  /*3ac0*/  HMMA.16816.F32 R56, R68.reuse, R46, R56 ;  /* 0x0000002e4438723c */ /* 0x040fe20000001838 */
[----:B------:R-:W-:Y:S07]  /*3ad0*/  LDSM.16.M88.4 R44, [R213+0x6000] ;  /* 0x00600000d52c783b */ /* 0x000fee0000000200 */
[C---:B------:R-:W-:Y:S08]  /*3ae0*/  HMMA.16816.F32 R88, R68.reuse, R32, R88 ;  /* 0x000000204458723c */ /* 0x040ff00000001858 */
[----:B------:R-:W-:Y:S01]  /*3af0*/  HMMA.16816.F32 R64, R68, R34, R64 ;  /* 0x000000224440723c */ /* 0x000fe20000001840 */
[----:B------:R-:W1:Y:S07]  /*3b00*/  LDSM.16.M88.4 R32, [R211+0x16800] ;  /* 0x01680000d320783b */ /* 0x000e6e0000000200 */
[C---:B----4-:R-:W-:Y:S08]  /*3b10*/  HMMA.16816.F32 R84, R76.reuse, R28, R84 ;  /* 0x0000001c4c54723c */ /* 0x050ff00000001854 */
[C---:B------:R-:W-:Y:S08]  /*3b20*/  HMMA.16816.F32 R48, R76.reuse, R30, R48 ;  /* 0x0000001e4c30723c */ /* 0x040ff00000001830 */
[----:B-----5:R-:W-:Y:S08]  /*3b30*/  HMMA.16816.F32 R80, R76, R36, R80 ;  /* 0x000000244c50723c */ /* 0x020ff00000001850 */
[C---:B------:R-:W-:Y:S01]  /*3b40*/  HMMA.16816.F32 R28, R40.reuse, R72, R24 ;  /* 0x00000048281c723c */ /* 0x040fe20000001818 */
[----:B------:R-:W-:Y:S07]  /*3b50*/  LDSM.16.M88.4 R24, [R211+0x17800] ;  /* 0x01780000d318783b */ /* 0x000fee0000000200 */
[----:B------:R-:W-:Y:S08]  /*3b60*/  HMMA.16816.F32 R52, R40, R74, R52 ;  /* 0x0000004a2834723c */ /* 0x000ff00000001834 */
[----:B------:R-:W-:Y:S01]  /*3b70*/  HMMA.16816.F32 R56, R76, R38, R56 ;  /* 0x000000264c38723c */ /* 0x000fe20000001838 */
[----:B------:R-:W2:Y:S07]  /*3b80*/  LDSM.16.M88.4 R36, [R213+0x6800] ;  /* 0x00680000d524783b */ /* 0x000eae0000000200 */
[----:B-1----:R-:W-:Y:S08]  /*3b90*/  HMMA.16816.F32 R80, R40, R32, R80 ;  /* 0x000000202850723c */ /* 0x002ff00000001850 */
[----:B------:R-:W-:Y:S01]  /*3ba0*/  HMMA.16816.F32 R28, R20, R44, R28 ;  /* 0x0000002c141c723c */ /* 0x000fe2000000181c */
[----:B------:R-:W1:Y:S07]  /*3bb0*/  I2F R44, R16 ;  /* 0x00000010002c7306 */ /* 0x000e6e0000201400 */
[----:B------:R-:W-:Y:S01]  /*3bc0*/  HMMA.16816.F32 R88, R76, R92, R88 ;  /* 0x0000005c4c58723c */ /* 0x000fe20000001858 */
[----:B------:R-:W3:Y:S07]  /*3bd0*/  I2F R16, R17 ;  /* 0x0000001100107306 */ /* 0x000eee0000201400 */
[----:B------:R-:W-:Y:S08]  /*3be0*/  HMMA.16816.F32 R52, R20, R46, R52 ;  /* 0x0000002e1434723c */ /* 0x000ff00000001834 */
[----:B------:R-:W-:Y:S01]  /*3bf0*/  HMMA.16816.F32 R56, R40, R34, R56 ;  /* 0x000000222838723c */ /* 0x000fe20000001838 */
[----:B------:R-:W4:Y:S01]  /*3c00*/  LDSM.16.M88.4 R32, [R213+0x7000] ;  /* 0x00700000d520783b */ /* 0x000f220000000200 */
[----:B-1----:R-:W-:-:S02]  /*3c10*/  FFMA.FTZ R31, R44, UR23, R31 ;  /* 0x000000172c1f7c23 */ /* 0x002fc4000801001f */
[----:B------:R-:W-:-:S03]  /*3c20*/  FFMA.FTZ R29, R44, UR23, R29 ;  /* 0x000000172c1d7c23 */ /* 0x000fc6000801001d */
[----:B------:R-:W-:Y:S01]  /*3c30*/  FSEL R46, R31, -INF , !P2 ;  /* 0xff8000001f2e7808 */ /* 0x000fe20005000000 */
[----:B------:R-:W-:Y:S01]  /*3c40*/  HMMA.16816.F32 R64, R76, R94, R64 ;  /* 0x0000005e4c40723c */ /* 0x000fe20000001840 */
[----:B------:R-:W-:Y:S02]  /*3c50*/  FSEL R45, R29, -INF , !P5 ;  /* 0xff8000001d2d7808 */ /* 0x000fe40006800000 */
[----:B------:R-:W-:-:S04]  /*3c60*/  IADD3 R29, R0, 0x18, RZ ;  /* 0x00000018001d7810 */ /* 0x000fc80007ffe0ff */
[----:B------:R1:W5:Y:S01]  /*3c70*/  I2F R17, R29 ;  /* 0x0000001d00117306 */ /* 0x0003620000201400 */
[C---:B------:R-:W-:Y:S01]  /*3c80*/  HMMA.16816.F32 R84, R40.reuse, R60, R84 ;  /* 0x0000003c2854723c */ /* 0x040fe20000001854 */
[C---:B------:R-:W-:Y:S02]  /*3c90*/  FFMA.FTZ R52, R7.reuse, UR23, R52 ;  /* 0x0000001707347c23 */ /* 0x040fe40008010034 */
[----:B------:R-:W-:Y:S02]  /*3ca0*/  FFMA.FTZ R54, R7, UR23, R54 ;  /* 0x0000001707367c23 */ /* 0x000fe40008010036 */
[----:B---3--:R-:W-:Y:S01]  /*3cb0*/  FFMA.FTZ R47, R16, UR23, R53 ;  /* 0x00000017102f7c23 */ /* 0x008fe20008010035 */
[----:B------:R-:W-:Y:S01]  /*3cc0*/  FSEL R31, R52, -INF , !P4 ;  /* 0xff800000341f7808 */ /* 0x000fe20006000000 */
[----:B------:R-:W-:Y:S01]  /*3cd0*/  FFMA.FTZ R52, R16, UR23, R55 ;  /* 0x0000001710347c23 */ /* 0x000fe20008010037 */
[----:B------:R-:W-:Y:S01]  /*3ce0*/  HMMA.16816.F32 R48, R40, R62, R48 ;  /* 0x0000003e2830723c */ /* 0x000fe20000001830 */
[----:B------:R-:W-:-:S02]  /*3cf0*/  FSEL R54, R54, -INF , !P1 ;  /* 0xff80000036367808 */ /* 0x000fc40004800000 */
[----:B------:R-:W-:Y:S02]  /*3d00*/  FSEL R47, R47, -INF , !P0 ;  /* 0xff8000002f2f7808 */ /* 0x000fe40004000000 */
[C---:B------:R-:W-:Y:S02]  /*3d10*/  ISETP.GE.AND P1, PT, R29.reuse, R18, PT ;  /* 0x000000121d00720c */ /* 0x040fe40003f26270 */
[----:B------:R-:W-:Y:S01]  /*3d20*/  ISETP.GE.AND P0, PT, R29, R11, PT ;  /* 0x0000000b1d00720c */ /* 0x000fe20003f06270 */
[----:B--2---:R-:W-:Y:S01]  /*3d30*/  HMMA.16816.F32 R80, R20, R36, R80 ;  /* 0x000000241450723c */ /* 0x004fe20000001850 */
[----:B-1----:R-:W-:Y:S02]  /*3d40*/  IADD3 R29, R0, 0x20, RZ ;  /* 0x00000020001d7810 */ /* 0x002fe40007ffe0ff */
[----:B------:R-:W-:-:S05]  /*3d50*/  FSEL R52, R52, -INF , !P6 ;  /* 0xff80000034347808 */ /* 0x000fca0007000000 */
[----:B------:R-:W-:Y:S07]  /*3d60*/  HMMA.16816.F32 R88, R40, R24, R88 ;  /* 0x000000182858723c */ /* 0x000fee0000001858 */
[C---:B------:R-:W-:Y:S01]  /*3d70*/  IADD3 R24, R0.reuse, 0x11, RZ ;  /* 0x0000001100187810 */ /* 0x040fe20007ffe0ff */
[----:B------:R-:W-:Y:S01]  /*3d80*/  HMMA.16816.F32 R56, R20, R38, R56 ;  /* 0x000000261438723c */ /* 0x000fe20000001838 */
[----:B------:R-:W1:Y:S01]  /*3d90*/  LDSM.16.M88.4 R36, [R213+0x7800] ;  /* 0x00780000d524783b */ /* 0x000e620000000200 */
[----:B------:R-:W-:Y:S01]  /*3da0*/  IADD3 R25, R0, 0x10, RZ ;  /* 0x0000001000197810 */ /* 0x000fe20007ffe0ff */
[----:B------:R-:W-:-:S04]  /*3db0*/  DEPBAR.LE SB0, 0x0 ;  /* 0x000080000000791a */ /* 0x000fc80000000000 */
[CC--:B------:R-:W-:Y:S01]  /*3dc0*/  ISETP.GE.AND P2, PT, R24.reuse, R18.reuse, PT ;  /* 0x000000121800720c */ /* 0x0c0fe20003f46270 */
[----:B------:R2:W3:Y:S01]  /*3dd0*/  I2F R9, R25 ;  /* 0x0000001900097306 */ /* 0x0004e20000201400 */
[-C--:B------:R-:W-:Y:S01]  /*3de0*/  ISETP.GE.AND P4, PT, R24, R11.reuse, PT ;  /* 0x0000000b1800720c */ /* 0x080fe20003f86270 */
[----:B----4-:R-:W-:Y:S01]  /*3df0*/  HMMA.16816.F32 R84, R20, R32, R84 ;  /* 0x000000201454723c */ /* 0x010fe20000001854 */
[C---:B------:R-:W-:Y:S02]  /*3e00*/  ISETP.GE.AND P3, PT, R25.reuse, R18, PT ;  /* 0x000000121900720c */ /* 0x040fe40003f66270 */
[----:B------:R-:W-:-:S03]  /*3e10*/  ISETP.GE.AND P5, PT, R25, R11, PT ;  /* 0x0000000b1900720c */ /* 0x000fc60003fa6270 */
[----:B------:R-:W4:Y:S01]  /*3e20*/  I2F R24, R24 ;  /* 0x0000001800187306 */ /* 0x000f220000201400 */
[C---:B------:R-:W-:Y:S01]  /*3e30*/  IADD3 R32, R0.reuse, 0x28, RZ ;  /* 0x0000002800207810 */ /* 0x040fe20007ffe0ff */
[----:B------:R-:W-:Y:S01]  /*3e40*/  HMMA.16816.F32 R64, R40, R26, R64 ;  /* 0x0000001a2840723c */ /* 0x000fe20000001840 */
[C---:B------:R-:W-:Y:S02]  /*3e50*/  IADD3 R33, R0.reuse, 0x29, RZ ;  /* 0x0000002900217810 */ /* 0x040fe40007ffe0ff */
[----:B--2---:R-:W-:-:S03]  /*3e60*/  IADD3 R25, R0, 0x19, RZ ;  /* 0x0000001900197810 */ /* 0x004fc60007ffe0ff */
[C---:B-----5:R-:W-:Y:S02]  /*3e70*/  FFMA.FTZ R56, R17.reuse, UR23, R56 ;  /* 0x0000001711387c23 */ /* 0x060fe40008010038 */
[----:B------:R-:W-:Y:S01]  /*3e80*/  HMMA.16816.F32 R48, R20, R34, R48 ;  /* 0x000000221430723c */ /* 0x000fe20000001830 */
[----:B------:R-:W-:Y:S01]  /*3e90*/  FFMA.FTZ R40, R17, UR23, R58 ;  /* 0x0000001711287c23 */ /* 0x000fe2000801003a */
[----:B------:R2:W-:Y:S01]  /*3ea0*/  I2F R16, R25 ;  /* 0x0000001900107306 */ /* 0x0005e20000201400 */
[----:B---3--:R-:W-:Y:S01]  /*3eb0*/  FFMA.FTZ R7, R9, UR23, R80 ;  /* 0x0000001709077c23 */ /* 0x008fe20008010050 */
[----:B------:R-:W-:Y:S01]  /*3ec0*/  ISETP.GE.AND P6, PT, R25, R18, PT ;  /* 0x000000121900720c */ /* 0x000fe20003fc6270 */
[----:B------:R-:W-:Y:S01]  /*3ed0*/  FFMA.FTZ R44, R9, UR23, R82 ;  /* 0x00000017092c7c23 */ /* 0x000fe20008010052 */
[----:B------:R-:W-:Y:S01]  /*3ee0*/  FSEL R27, R56, -INF , !P1 ;  /* 0xff800000381b7808 */ /* 0x000fe20004800000 */
[C---:B----4-:R-:W-:Y:S01]  /*3ef0*/  FFMA.FTZ R81, R24.reuse, UR23, R81 ;  /* 0x0000001718517c23 */ /* 0x050fe20008010051 */
[----:B------:R-:W-:Y:S01]  /*3f00*/  FSEL R7, R7, -INF , !P3 ;  /* 0xff80000007077808 */ /* 0x000fe20005800000 */
[----:B------:R-:W-:Y:S01]  /*3f10*/  FFMA.FTZ R83, R24, UR23, R83 ;  /* 0x0000001718537c23 */ /* 0x000fe20008010053 */
[----:B------:R-:W-:Y:S01]  /*3f20*/  IADD3 R24, R0, 0x21, RZ ;  /* 0x0000002100187810 */ /* 0x000fe20007ffe0ff */
[----:B------:R-:W3:Y:S01]  /*3f30*/  I2F R17, R32 ;  /* 0x0000002000117306 */ /* 0x000ee20000201400 */
[----:B------:R-:W-:-:S02]  /*3f40*/  ISETP.GE.AND P3, PT, R25, R11, PT ;  /* 0x0000000b1900720c */ /* 0x000fc40003f66270 */
[----:B------:R-:W-:Y:S01]  /*3f50*/  FSEL R44, R44, -INF , !P5 ;  /* 0xff8000002c2c7808 */ /* 0x000fe20006800000 */
[C---:B-1----:R-:W-:Y:S01]  /*3f60*/  HMMA.16816.F32 R88, R20.reuse, R36, R88 ;  /* 0x000000241458723c */ /* 0x042fe20000001858 */
[----:B------:R-:W-:Y:S02]  /*3f70*/  FSEL R42, R83, -INF , !P4 ;  /* 0xff800000532a7808 */ /* 0x000fe40006000000 */
[----:B--2---:R-:W-:Y:S01]  /*3f80*/  FSEL R25, R81, -INF , !P2 ;  /* 0xff80000051197808 */ /* 0x004fe20005000000 */
[----:B------:R1:W2:Y:S01]  /*3f90*/  I2F R26, R24 ;  /* 0x00000018001a7306 */ /* 0x0002a20000201400 */
[CC--:B------:R-:W-:Y:S02]  /*3fa0*/  ISETP.GE.AND P5, PT, R29.reuse, R18.reuse, PT ;  /* 0x000000121d00720c */ /* 0x0c0fe40003fa6270 */
[----:B------:R-:W-:Y:S01]  /*3fb0*/  ISETP.GE.AND P2, PT, R29, R11, PT ;  /* 0x0000000b1d00720c */ /* 0x000fe20003f46270 */
[----:B------:R-:W-:Y:S01]  /*3fc0*/  HMMA.16816.F32 R64, R20, R38, R64 ;  /* 0x000000261440723c */ /* 0x000fe20000001840 */
[----:B------:R-:W-:-:S02]  /*3fd0*/  ISETP.GE.AND P4, PT, R24, R18, PT ;  /* 0x000000121800720c */ /* 0x000fc40003f86270 */
[-C--:B------:R-:W-:Y:S01]  /*3fe0*/  ISETP.GE.AND P1, PT, R24, R11.reuse, PT ;  /* 0x0000000b1800720c */ /* 0x080fe20003f26270 */
[----:B------:R4:W5:Y:S01]  /*3ff0*/  I2F R9, R29 ;  /* 0x0000001d00097306 */ /* 0x0009620000201400 */
[----:B------:R-:W-:Y:S01]  /*4000*/  FSEL R40, R40, -INF , !P0 ;  /* 0xff80000028287808 */ /* 0x000fe20004000000 */
[C---:B---3--:R-:W-:Y:S01]  /*4010*/  FFMA.FTZ R48, R17.reuse, UR23, R48 ;  /* 0x0000001711307c23 */ /* 0x048fe20008010030 */
[----:B------:R-:W-:Y:S01]  /*4020*/  ISETP.GE.AND P0, PT, R32, R18, PT ;  /* 0x000000122000720c */ /* 0x000fe20003f06270 */
[----:B------:R-:W-:Y:S01]  /*4030*/  FFMA.FTZ R50, R17, UR23, R50 ;  /* 0x0000001711327c23 */ /* 0x000fe20008010032 */
[----:B------:R-:W-:Y:S02]  /*4040*/  IADD3 R20, R0, 0x31, RZ ;  /* 0x0000003100147810 */ /* 0x000fe40007ffe0ff */
[----:B------:R-:W-:Y:S01]  /*4050*/  FSEL R133, R48, -INF , !P0 ;  /* 0xff80000030857808 */ /* 0x000fe20004000000 */
[----:B-1----:R-:W-:Y:S01]  /*4060*/  FFMA.FTZ R24, R16, UR23, R59 ;  /* 0x0000001710187c23 */ /* 0x002fe2000801003b */
[----:B------:R-:W-:Y:S01]  /*4070*/  ISETP.GE.AND P0, PT, R20, R11, PT ;  /* 0x0000000b1400720c */ /* 0x000fe20003f06270 */
[C---:B--2---:R-:W-:Y:S01]  /*4080*/  FFMA.FTZ R87, R26.reuse, UR23, R87 ;  /* 0x000000171a577c23 */ /* 0x044fe20008010057 */
[----:B------:R-:W1:Y:S01]  /*4090*/  I2F R21, R0 ;  /* 0x0000000000157306 */ /* 0x000e620000201400 */
[----:B------:R-:W-:Y:S01]  /*40a0*/  FFMA.FTZ R85, R26, UR23, R85 ;  /* 0x000000171a557c23 */ /* 0x000fe20008010055 */
[----:B------:R-:W-:-:S02]  /*40b0*/  FSEL R24, R24, -INF , !P3 ;  /* 0xff80000018187808 */ /* 0x000fc40005800000 */
[----:B------:R-:W-:Y:S01]  /*40c0*/  FSEL R134, R87, -INF , !P1 ;  /* 0xff80000057867808 */ /* 0x000fe20004800000 */
[----:B----4-:R-:W-:Y:S01]  /*40d0*/  FFMA.FTZ R29, R16, UR23, R57 ;  /* 0x00000017101d7c23 */ /* 0x010fe20008010039 */
[----:B------:R-:W-:Y:S01]  /*40e0*/  ISETP.GE.AND P1, PT, R20, R18, PT ;  /* 0x000000121400720c */ /* 0x000fe20003f26270 */
[C---:B-----5:R-:W-:Y:S01]  /*40f0*/  FFMA.FTZ R84, R9.reuse, UR23, R84 ;  /* 0x0000001709547c23 */ /* 0x060fe20008010054 */
[----:B------:R-:W2:Y:S01]  /*4100*/  I2F R16, R33 ;  /* 0x0000002100107306 */ /* 0x000ea20000201400 */
[----:B------:R-:W-:Y:S01]  /*4110*/  FFMA.FTZ R86, R9, UR23, R86 ;  /* 0x0000001709567c23 */ /* 0x000fe20008010056 */
[----:B------:R-:W-:Y:S02]  /*4120*/  FSEL R29, R29, -INF , !P6 ;  /* 0xff8000001d1d7808 */ /* 0x000fe40007000000 */
[----:B------:R-:W-:Y:S02]  /*4130*/  ISETP.GE.AND P6, PT, R32, R11, PT ;  /* 0x0000000b2000720c */ /* 0x000fe40003fc6270 */
[----:B------:R-:W-:-:S02]  /*4140*/  IADD3 R32, R0, 0x30, RZ ;  /* 0x0000003000207810 */ /* 0x000fc40007ffe0ff */
[----:B------:R-:W3:Y:S01]  /*4150*/  I2F R20, R20 ;  /* 0x0000001400147306 */ /* 0x000ee20000201400 */
[-C--:B------:R-:W-:Y:S01]  /*4160*/  ISETP.GE.AND P3, PT, R33, R18.reuse, PT ;  /* 0x000000122100720c */ /* 0x080fe20003f66270 */
[C---:B-1----:R-:W-:Y:S01]  /*4170*/  FFMA.FTZ R28, R21.reuse, UR23, R28 ;  /* 0x00000017151c7c23 */ /* 0x042fe2000801001c */
[----:B------:R-:W-:Y:S01]  /*4180*/  FSEL R132, R50, -INF , !P6 ;  /* 0xff80000032847808 */ /* 0x000fe20007000000 */
[----:B------:R-:W-:Y:S01]  /*4190*/  FFMA.FTZ R30, R21, UR23, R30 ;  /* 0x00000017151e7c23 */ /* 0x000fe2000801001e */
[----:B------:R-:W-:Y:S02]  /*41a0*/  ISETP.GE.AND P6, PT, R0, R18, PT ;  /* 0x000000120000720c */ /* 0x000fe40003fc6270 */
[----:B------:R-:W-:Y:S01]  /*41b0*/  FSEL R137, R84, -INF , !P5 ;  /* 0xff80000054897808 */ /* 0x000fe20006800000 */
[----:B------:R-:W1:Y:S01]  /*41c0*/  I2F R9, R32 ;  /* 0x0000002000097306 */ /* 0x000e620000201400 */
[----:B--2---:R-:W-:Y:S01]  /*41d0*/  FFMA.FTZ R49, R16, UR23, R49 ;  /* 0x0000001710317c23 */ /* 0x004fe20008010031 */
[----:B------:R-:W-:Y:S01]  /*41e0*/  FSEL R136, R86, -INF , !P2 ;  /* 0xff80000056887808 */ /* 0x000fe20005000000 */
[----:B------:R-:W-:Y:S01]  /*41f0*/  FFMA.FTZ R51, R16, UR23, R51 ;  /* 0x0000001710337c23 */ /* 0x000fe20008010033 */
[----:B------:R-:W-:-:S02]  /*4200*/  IADD3 R16, R0, 0x38, RZ ;  /* 0x0000003800107810 */ /* 0x000fc40007ffe0ff */
[----:B------:R-:W-:Y:S02]  /*4210*/  FSEL R127, R49, -INF , !P3 ;  /* 0xff800000317f7808 */ /* 0x000fe40005800000 */
[-C--:B------:R-:W-:Y:S01]  /*4220*/  ISETP.GE.AND P3, PT, R0, R11.reuse, PT ;  /* 0x0000000b0000720c */ /* 0x080fe20003f66270 */
[----:B---3--:R-:W-:Y:S01]  /*4230*/  FFMA.FTZ R34, R20, UR23, R91 ;  /* 0x0000001714227c23 */ /* 0x008fe2000801005b */
[----:B------:R-:W-:Y:S01]  /*4240*/  IADD3 R0, R0, 0x39, RZ ;  /* 0x0000003900007810 */ /* 0x000fe20007ffe0ff */
[----:B------:R-:W-:Y:S01]  /*4250*/  FFMA.FTZ R35, R20, UR23, R89 ;  /* 0x0000001714237c23 */ /* 0x000fe20008010059 */
[----:B------:R-:W-:Y:S02]  /*4260*/  ISETP.GE.AND P5, PT, R33, R11, PT ;  /* 0x0000000b2100720c */ /* 0x000fe40003fa6270 */
[----:B------:R-:W2:Y:S01]  /*4270*/  I2F R22, R0 ;  /* 0x0000000000167306 */ /* 0x000ea20000201400 */
[----:B------:R-:W-:Y:S01]  /*4280*/  FSEL R34, R34, -INF , !P0 ;  /* 0xff80000022227808 */ /* 0x000fe20004000000 */
[C---:B-1----:R-:W-:Y:S01]  /*4290*/  FFMA.FTZ R88, R9.reuse, UR23, R88 ;  /* 0x0000001709587c23 */ /* 0x042fe20008010058 */
[----:B------:R-:W-:Y:S01]  /*42a0*/  PLOP3.LUT P0, PT, PT, PT, UP0, 0x80, 0x0 ;  /* 0x000000000000781c */ /* 0x000fe20003f0f008 */
[----:B------:R-:W-:Y:S01]  /*42b0*/  FFMA.FTZ R90, R9, UR23, R90 ;  /* 0x00000017095a7c23 */ /* 0x000fe2000801005a */
[----:B------:R-:W-:-:S02]  /*42c0*/  ISETP.GE.AND P2, PT, R32, R18, PT ;  /* 0x000000122000720c */ /* 0x000fc40003f46270 */
[----:B------:R-:W-:Y:S01]  /*42d0*/  FSEL R135, R85, -INF , !P4 ;  /* 0xff80000055877808 */ /* 0x000fe20006000000 */
[----:B------:R-:W1:Y:S01]  /*42e0*/  I2F R9, R16 ;  /* 0x0000001000097306 */ /* 0x000e620000201400 */
[-C--:B------:R-:W-:Y:S02]  /*42f0*/  ISETP.GE.AND P4, PT, R32, R11.reuse, PT ;  /* 0x0000000b2000720c */ /* 0x080fe40003f86270 */
[----:B------:R-:W-:Y:S02]  /*4300*/  FSEL R126, R51, -INF , !P5 ;  /* 0xff800000337e7808 */ /* 0x000fe40006800000 */
[----:B------:R-:W-:Y:S02]  /*4310*/  FSEL R125, R88, -INF , !P2 ;  /* 0xff800000587d7808 */ /* 0x000fe40005000000 */
[----:B------:R-:W-:Y:S01]  /*4320*/  ISETP.GE.AND P5, PT, R16, R18, PT ;  /* 0x000000121000720c */ /* 0x000fe20003fa6270 */
[----:B--2---:R-:W-:Y:S01]  /*4330*/  FFMA.FTZ R17, R22, UR23, R65 ;  /* 0x0000001716117c23 */ /* 0x004fe20008010041 */
[----:B------:R-:W-:Y:S01]  /*4340*/  BAR.SYNC.DEFER_BLOCKING 0x0 ;  /* 0x0000000000007b1d */ /* 0x000fe20000010000 */
[----:B------:R-:W-:-:S02]  /*4350*/  ISETP.GE.AND P2, PT, R16, R11, PT ;  /* 0x0000000b1000720c */ /* 0x000fc40003f46270 */
[----:B------:R-:W-:Y:S02]  /*4360*/  FSEL R124, R90, -INF , !P4 ;  /* 0xff8000005a7c7808 */ /* 0x000fe40006000000 */
[----:B------:R-:W-:Y:S01]  /*4370*/  FSEL R35, R35, -INF , !P1 ;  /* 0xff80000023237808 */ /* 0x000fe20004800000 */
[C---:B-1----:R-:W-:Y:S01]  /*4380*/  FFMA.FTZ R33, R9.reuse, UR23, R64 ;  /* 0x0000001709217c23 */ /* 0x042fe20008010040 */
[C---:B------:R-:W-:Y:S01]  /*4390*/  ISETP.GE.AND P4, PT, R0.reuse, R18, PT ;  /* 0x000000120000720c */ /* 0x040fe20003f86270 */
[----:B------:R-:W-:Y:S01]  /*43a0*/  FFMA.FTZ R32, R9, UR23, R66 ;  /* 0x0000001709207c23 */ /* 0x000fe20008010042 */
[----:B------:R-:W-:Y:S01]  /*43b0*/  ISETP.GE.AND P1, PT, R0, R11, PT ;  /* 0x0000000b0000720c */ /* 0x000fe20003f26270 */
[----:B------:R-:W-:Y:S01]  /*43c0*/  FFMA.FTZ R16, R22, UR23, R67 ;  /* 0x0000001716107c23 */ /* 0x000fe20008010043 */
[----:B------:R-:W-:Y:S02]  /*43d0*/  FSEL R33, R33, -INF , !P5 ;  /* 0xff80000021217808 */ /* 0x000fe40006800000 */
[----:B------:R-:W-:-:S02]  /*43e0*/  FSEL R32, R32, -INF , !P2 ;  /* 0xff80000020207808 */ /* 0x000fc40005000000 */
        /* <DEDUP_REMOVED lines=75> */
.L_x_988:
[----:B------:R-:W-:Y:S05]  /*48a0*/  BSYNC B0 ;  /* 0x0000000000007941 */ /* 0x000fea0003800000 */
.L_x_987:
[----:B------:R-:W0:Y:S02]  /*48b0*/  LDGDEPBAR ;  /* 0x00000000000079af */ /* 0x000e240000000000 */
.L_x_986:
[----:B------:R-:W-:Y:S01]  /*48c0*/  FMNMX.FTZ R9, R237, R46, !PT ;  /* 0x0000002eed097209 */ /* 0x000fe20007810000 */
[----:B------:R-:W-:Y:S01]  /*48d0*/  IMAD.WIDE.U32 R222, R10, -0x326172a9, RZ ;  /* 0xcd9e8d570ade7825 */ /* 0x000fe200078e00ff */
[----:B------:R-:W-:Y:S01]  /*48e0*/  FMNMX.FTZ R2, R194, R45, !PT ;  /* 0x0000002dc2027209 */ /* 0x000fe20007810000 */
        /* <DEDUP_REMOVED lines=36> */
[----:B-1----:R-:W-:Y:S01]  /*4b30*/  LDSM.16.MT88.4 R48, [R209+0x18000] ;  /* 0x01800000d130783b */ /* 0x002fe20000004200 */
        /* <DEDUP_REMOVED lines=17> */
[----:B------:R-:W-:-:S02]  /*4c50*/  LOP3.LUT R9, R6, UR32, RZ, 0x3c, !PT ;  /* 0x0000002006097c12 */ /* 0x000fc4000f8e3cff */
[----:B------:R-:W-:Y:S01]  /*4c60*/  LOP3.LUT R6, R153, UR9, RZ, 0x3c, !PT ;  /* 0x0000000999067c12 */ /* 0x000fe2000f8e3cff */
[----:B------:R-:W1:Y:S01]  /*4c70*/  SHFL.BFLY PT, R23, R20, 0x2, 0x1f ;  /* 0x0c401f0014177f89 */ /* 0x000e6200000e0000 */
[----:B------:R-:W-:Y:S01]  /*4c80*/  LOP3.LUT R220, R223, R9, RZ, 0x3c, !PT ;  /* 0x00000009dfdc7212 */ /* 0x000fe200078e3cff */
[----:B------:R-:W-:Y:S02]  /*4c90*/  UIADD3 UR9, UR32, 0x1715609d, URZ ;  /* 0x1715609d20097890 */ /* 0x000fe4000fffe03f */
[----:B------:R-:W2:Y:S01]  /*4ca0*/  SHFL.BFLY PT, R21, R2, 0x2, 0x1f ;  /* 0x0c401f0002157f89 */ /* 0x000ea200000e0000 */
[----:B------:R-:W-:-:S03]  /*4cb0*/  IMAD.WIDE.U32 R204, R6, -0x326172a9, RZ ;  /* 0xcd9e8d5706cc7825 */ /* 0x000fc600078e00ff */
[----:B------:R-:W-:Y:S01]  /*4cc0*/  LDSM.16.MT88.4 R72, [R210+0x1a000] ;  /* 0x01a00000d248783b */ /* 0x000fe20000004200 */
[----:B------:R-:W-:Y:S01]  /*4cd0*/  IMAD.WIDE.U32 R220, R220, -0x2daee0ad, RZ ;  /* 0xd2511f53dcdc7825 */ /* 0x000fe200078e00ff */
[----:B------:R-:W-:Y:S02]  /*4ce0*/  LOP3.LUT R6, R205, UR16, R222, 0x96, !PT ;  /* 0x00000010cd067c12 */ /* 0x000fe4000f8e96de */
[----:B------:R-:W-:Y:S02]  /*4cf0*/  LDSM.16.MT88.4 R108, [R209+0x1a800] ;  /* 0x01a80000d16c783b */ /* 0x000fe40000004200 */
[----:B------:R-:W-:Y:S01]  /*4d00*/  LOP3.LUT R206, R221, UR8, R152, 0x96, !PT ;  /* 0x00000008ddce7c12 */ /* 0x000fe2000f8e9698 */
[----:B------:R-:W-:Y:S01]  /*4d10*/  IMAD.WIDE.U32 R238, R6, -0x2daee0ad, RZ ;  /* 0xd2511f5306ee7825 */ /* 0x000fe200078e00ff */
[----:B------:R-:W-:Y:S01]  /*4d20*/  UIADD3 UR8, UR33, -0x56f99767, URZ ;  /* 0xa906689921087890 */ /* 0x000fe2000fffe03f */
[----:B------:R-:W-:Y:S02]  /*4d30*/  LDSM.16.MT88.4 R112, [R209+0x1c000] ;  /* 0x01c00000d170783b */ /* 0x000fe40000004200 */
[----:B------:R-:W-:Y:S01]  /*4d40*/  IMAD.WIDE.U32 R206, R206, -0x326172a9, RZ ;  /* 0xcd9e8d57cece7825 */ /* 0x000fe200078e00ff */
[----:B------:R-:W-:Y:S01]  /*4d50*/  LOP3.LUT R6, R239, UR14, R220, 0x96, !PT ;  /* 0x0000000eef067c12 */ /* 0x000fe2000f8e96dc */
[----:B------:R-:W-:Y:S01]  /*4d60*/  LDSM.16.MT88.4 R116, [R210+0x1a800] ;  /* 0x01a80000d274783b */ /* 0x000fe20000004200 */
[----:B-1----:R-:W-:-:S03]  /*4d70*/  FMNMX.FTZ R23, R20, R23, !PT ;  /* 0x0000001714177209 */ /* 0x002fc60007810000 */
[----:B------:R-:W-:Y:S01]  /*4d80*/  IMAD.WIDE.U32 R200, R6, -0x326172a9, RZ ;  /* 0xcd9e8d5706c87825 */ /* 0x000fe200078e00ff */
[----:B------:R-:W-:Y:S01]  /*4d90*/  LOP3.LUT R204, R207, UR15, R204, 0x96, !PT ;  /* 0x0000000fcfcc7c12 */ /* 0x000fe2000f8e96cc */
[----:B------:R-:W-:Y:S01]  /*4da0*/  LDSM.16.MT88.4 R120, [R208+0x1c000] ;  /* 0x01c00000d078783b */ /* 0x000fe20000004200 */
[----:B--2---:R-:W-:Y:S02]  /*4db0*/  FMNMX.FTZ R21, R2, R21, !PT ;  /* 0x0000001502157209 */ /* 0x004fe40007810000 */
[----:B------:R-:W-:Y:S01]  /*4dc0*/  LOP3.LUT R6, R201, UR13, R206, 0x96, !PT ;  /* 0x0000000dc9067c12 */ /* 0x000fe2000f8e96ce */
[----:B------:R-:W1:Y:S01]  /*4dd0*/  SHFL.BFLY PT, R0, R23, 0x1, 0x1f ;  /* 0x0c201f0017007f89 */ /* 0x000e6200000e0000 */
[----:B------:R-:W-:-:S03]  /*4de0*/  IMAD.WIDE.U32 R204, R204, -0x2daee0ad, RZ ;  /* 0xd2511f53cccc7825 */ /* 0x000fc600078e00ff */
[----:B------:R-:W2:Y:S02]  /*4df0*/  SHFL.BFLY PT, R2, R21, 0x1, 0x1f ;  /* 0x0c201f0015027f89 */ /* 0x000ea400000e0000 */
[----:B------:R-:W-:Y:S02]  /*4e00*/  LOP3.LUT R238, R205, UR12, R238, 0x96, !PT ;  /* 0x0000000ccdee7c12 */ /* 0x000fe4000f8e96ee */
[----:B------:R-:W-:Y:S03]  /*4e10*/  LDSM.16.MT88.4 R104, [R210+0x1c000] ;  /* 0x01c00000d268783b */ /* 0x000fe60000004200 */
[----:B------:R-:W-:Y:S01]  /*4e20*/  IMAD.WIDE.U32 R238, R238, -0x326172a9, RZ ;  /* 0xcd9e8d57eeee7825 */ /* 0x000fe200078e00ff */
[----:B------:R-:W-:Y:S04]  /*4e30*/  LDSM.16.MT88.4 R148, [R212+0x1e000] ;  /* 0x01e00000d494783b */ /* 0x000fe80000004200 */
[----:B------:R-:W-:-:S05]  /*4e40*/  LOP3.LUT R200, R239, UR11, R200, 0x96, !PT ;  /* 0x0000000befc87c12 */ /* 0x000fca000f8e96c8 */
[----:B------:R-:W-:Y:S01]  /*4e50*/  IMAD.WIDE.U32 R200, R200, -0x2daee0ad, RZ ;  /* 0xd2511f53c8c87825 */ /* 0x000fe200078e00ff */
[----:B-1----:R-:W-:Y:S02]  /*4e60*/  FMNMX.FTZ R0, R23, R0, !PT ;  /* 0x0000000017007209 */ /* 0x002fe40007810000 */
[----:B--2---:R-:W-:-:S03]  /*4e70*/  FMNMX.FTZ R2, R21, R2, !PT ;  /* 0x0000000215027209 */ /* 0x004fc60007810000 */
[C---:B------:R-:W-:Y:S01]  /*4e80*/  FMUL.FTZ R231, R0.reuse, c[0x0][0x23c] ;  /* 0x00008f0000e77a20 */ /* 0x040fe20000410000 */
[----:B------:R-:W-:Y:S01]  /*4e90*/  FSETP.NEU.FTZ.AND P1, PT, R0, -INF , PT ;  /* 0xff8000000000780b */ /* 0x000fe20003f3d000 */
[----:B------:R-:W-:-:S03]  /*4ea0*/  IMAD.WIDE.U32 R20, R6, -0x2daee0ad, RZ ;  /* 0xd2511f5306147825 */ /* 0x000fc600078e00ff */
[----:B------:R-:W-:Y:S01]  /*4eb0*/  FSEL R231, R231, RZ, P1 ;  /* 0x000000ffe7e77208 */ /* 0x000fe20000800000 */
[C---:B------:R-:W-:Y:S01]  /*4ec0*/  FMUL.FTZ R232, R2.reuse, c[0x0][0x23c] ;  /* 0x00008f0002e87a20 */ /* 0x040fe20000410000 */
[----:B------:R-:W-:Y:S02]  /*4ed0*/  FSETP.NEU.FTZ.AND P1, PT, R2, -INF , PT ;  /* 0xff8000000200780b */ /* 0x000fe40003f3d000 */
[----:B------:R-:W-:Y:S01]  /*4ee0*/  LOP3.LUT R202, R201, UR8, R20, 0x96, !PT ;  /* 0x00000008c9ca7c12 */ /* 0x000fe2000f8e9614 */
[--C-:B------:R-:W-:Y:S01]  /*4ef0*/  FFMA.FTZ R237, R237, c[0x0][0x23c], -R231.reuse ;  /* 0x00008f00eded7a23 */ /* 0x100fe200000108e7 */
[----:B------:R-:W-:Y:S01]  /*4f00*/  FSEL R232, R232, RZ, P1 ;  /* 0x000000ffe8e87208 */ /* 0x000fe20000800000 */
[----:B------:R-:W-:Y:S01]  /*4f10*/  FFMA.FTZ R234, R46, c[0x0][0x23c], -R231 ;  /* 0x00008f002eea7a23 */ /* 0x000fe200000108e7 */
[----:B------:R-:W-:Y:S01]  /*4f20*/  LOP3.LUT R204, R21, UR10, R204, 0x96, !PT ;  /* 0x0000000a15cc7c12 */ /* 0x000fe2000f8e96cc */
[----:B------:R-:W-:Y:S02]  /*4f30*/  IMAD.WIDE.U32 R202, R202, -0x326172a9, RZ ;  /* 0xcd9e8d57caca7825 */ /* 0x000fe400078e00ff */
[----:B------:R-:W-:Y:S02]  /*4f40*/  MUFU.EX2 R237, R237 ;  /* 0x000000ed00ed7308 */ /* 0x000fe40000000800 */
[--C-:B------:R-:W-:Y:S01]  /*4f50*/  FFMA.FTZ R194, R194, c[0x0][0x23c], -R232.reuse ;  /* 0x00008f00c2c27a23 */ /* 0x100fe200000108e8 */
[C---:B------:R-:W-:Y:S01]  /*4f60*/  LOP3.LUT R23, R202.reuse, 0xffff, RZ, 0xc0, !PT ;  /* 0x0000ffffca177812 */ /* 0x040fe200078ec0ff */
[--C-:B------:R-:W-:Y:S01]  /*4f70*/  FFMA.FTZ R193, R45, c[0x0][0x23c], -R232.reuse ;  /* 0x00008f002dc17a23 */ /* 0x100fe200000108e8 */
[----:B------:R-:W-:Y:S01]  /*4f80*/  LOP3.LUT R22, R202, 0xff, RZ, 0xc0, !PT ;  /* 0x000000ffca167812 */ /* 0x000fe200078ec0ff */
[--C-:B------:R-:W-:Y:S01]  /*4f90*/  FFMA.FTZ R192, R31, c[0x0][0x23c], -R232.reuse ;  /* 0x00008f001fc07a23 */ /* 0x100fe200000108e8 */
[----:B------:R-:W-:Y:S01]  /*4fa0*/  SHF.R.U32.HI R23, RZ, 0x8, R23 ;  /* 0x00000008ff177819 */ /* 0x000fe20000011617 */
[----:B------:R-:W-:Y:S01]  /*4fb0*/  FFMA.FTZ R189, R47, c[0x0][0x23c], -R232 ;  /* 0x00008f002fbd7a23 */ /* 0x000fe200000108e8 */
[----:B------:R-:W-:Y:S01]  /*4fc0*/  MUFU.EX2 R194, R194 ;  /* 0x000000c200c27308 */ /* 0x000fe20000000800 */
[----:B------:R-:W-:Y:S01]  /*4fd0*/  IMAD.WIDE.U32 R204, R204, -0x326172a9, RZ ;  /* 0xcd9e8d57cccc7825 */ /* 0x000fe200078e00ff */
[----:B------:R-:W-:-:S02]  /*4fe0*/  PRMT R22, R22, 0x5410, R23 ;  /* 0x0000541016167816 */ /* 0x000fc40000000017 */
[----:B------:R-:W-:Y:S01]  /*4ff0*/  SHF.R.U32.HI R6, RZ, 0x10, R202 ;  /* 0x00000010ff067819 */ /* 0x000fe200000116ca */
[--C-:B------:R-:W-:Y:S01]  /*5000*/  FFMA.FTZ R191, R54, c[0x0][0x23c], -R231.reuse ;  /* 0x00008f0036bf7a23 */ /* 0x100fe200000108e7 */
[----:B------:R-:W-:Y:S01]  /*5010*/  LOP3.LUT R23, R203, UR34, R204, 0x96, !PT ;  /* 0x00000022cb177c12 */ /* 0x000fe2000f8e96cc */
[----:B------:R-:W-:Y:S01]  /*5020*/  FFMA.FTZ R190, R52, c[0x0][0x23c], -R231 ;  /* 0x00008f0034be7a23 */ /* 0x000fe200000108e7 */
[----:B------:R-:W1:Y:S01]  /*5030*/  MUFU.EX2 R193, R193 ;  /* 0x000000c100c17308 */ /* 0x000e620000000800 */
[----:B------:R-:W-:Y:S01]  /*5040*/  LOP3.LUT R238, R205, UR9, R238, 0x96, !PT ;  /* 0x00000009cdee7c12 */ /* 0x000fe2000f8e96ee */
[--C-:B------:R-:W-:Y:S01]  /*5050*/  HSET2.LE.AND R22, R22, R235.reuse, PT ;  /* 0x000000eb16167233 */ /* 0x100fe20003803000 */
[----:B------:R-:W-:Y:S01]  /*5060*/  LOP3.LUT R31, R23, 0xffff, RZ, 0xc0, !PT ;  /* 0x0000ffff171f7812 */ /* 0x000fe200078ec0ff */
[--C-:B------:R-:W-:Y:S01]  /*5070*/  FFMA.FTZ R188, R7, c[0x0][0x23c], -R232.reuse ;  /* 0x00008f0007bc7a23 */ /* 0x100fe200000108e8 */
[----:B------:R-:W-:Y:S01]  /*5080*/  LOP3.LUT R28, R23, 0xff, RZ, 0xc0, !PT ;  /* 0x000000ff171c7812 */ /* 0x000fe200078ec0ff */
[----:B------:R-:W-:Y:S01]  /*5090*/  IMAD.WIDE.U32 R238, R238, -0x2daee0ad, RZ ;  /* 0xd2511f53eeee7825 */ /* 0x000fe200078e00ff */
[----:B------:R-:W-:Y:S01]  /*50a0*/  SHF.R.U32.HI R31, RZ, 0x8, R31 ;  /* 0x00000008ff1f7819 */ /* 0x000fe2000001161f */
[----:B------:R-:W-:Y:S01]  /*50b0*/  MUFU.EX2 R192, R192 ;  /* 0x000000c000c07308 */ /* 0x000fe20000000800 */
[----:B------:R-:W-:Y:S01]  /*50c0*/  SHF.R.U32.HI R26, RZ, 0x10, R23 ;  /* 0x00000010ff1a7819 */ /* 0x000fe20000011617 */
[--C-:B------:R-:W-:Y:S01]  /*50d0*/  FFMA.FTZ R180, R27, c[0x0][0x23c], -R232.reuse ;  /* 0x00008f001bb47a23 */ /* 0x100fe200000108e8 */
[----:B------:R-:W-:Y:S01]  /*50e0*/  PRMT R28, R28, 0x5410, R31 ;  /* 0x000054101c1c7816 */ /* 0x000fe2000000001f */
[----:B------:R-:W-:Y:S01]  /*50f0*/  FFMA.FTZ R179, R29, c[0x0][0x23c], -R232 ;  /* 0x00008f001db37a23 */ /* 0x000fe200000108e8 */
[----:B------:R-:W-:Y:S01]  /*5100*/  SHF.R.U32.HI R23, RZ, 0x18, R23 ;  /* 0x00000018ff177819 */ /* 0x000fe20000011617 */
[--C-:B------:R-:W-:Y:S01]  /*5110*/  FFMA.FTZ R178, R24, c[0x0][0x23c], -R231.reuse ;  /* 0x00008f0018b27a23 */ /* 0x100fe200000108e7 */
[----:B------:R-:W-:Y:S01]  /*5120*/  LOP3.LUT R26, R26, 0xff, RZ, 0xc0, !PT ;  /* 0x000000ff1a1a7812 */ /* 0x000fe200078ec0ff */
[----:B------:R-:W2:Y:S01]  /*5130*/  MUFU.EX2 R189, R189 ;  /* 0x000000bd00bd7308 */ /* 0x000ea20000000800 */
[----:B-1----:R-:W-:Y:S01]  /*5140*/  F2FP.PACK_AB R182, R193, R194 ;  /* 0x000000c2c1b6723e */ /* 0x002fe200000000ff */
[--C-:B------:R-:W-:Y:S01]  /*5150*/  HSET2.LE.AND R28, R28, R235.reuse, PT ;  /* 0x000000eb1c1c7233 */ /* 0x100fe20003803000 */
[----:B------:R-:W-:Y:S01]  /*5160*/  SHF.R.U32.HI R21, RZ, 0x18, R202 ;  /* 0x00000018ff157819 */ /* 0x000fe200000116ca */
[----:B------:R-:W-:Y:S01]  /*5170*/  FFMA.FTZ R187, R44, c[0x0][0x23c], -R231 ;  /* 0x00008f002cbb7a23 */ /* 0x000fe200000108e7 */
[----:B------:R-:W-:Y:S01]  /*5180*/  PRMT R181, R182, 0x7632, R181 ;  /* 0x00007632b6b57816 */ /* 0x000fe200000000b5 */
[----:B------:R-:W-:Y:S01]  /*5190*/  FFMA.FTZ R184, R42, c[0x0][0x23c], -R231 ;  /* 0x00008f002ab87a23 */ /* 0x000fe200000108e7 */
[----:B------:R-:W-:Y:S01]  /*51a0*/  LOP3.LUT R6, R6, 0xff, RZ, 0xc0, !PT ;  /* 0x000000ff06067812 */ /* 0x000fe200078ec0ff */
[----:B------:R-:W1:Y:S01]  /*51b0*/  MUFU.EX2 R234, R234 ;  /* 0x000000ea00ea7308 */ /* 0x000e620000000800 */
[----:B------:R-:W-:Y:S01]  /*51c0*/  PRMT R5, R182, 0x5410, R181 ;  /* 0x00005410b6057816 */ /* 0x000fe200000000b5 */
[----:B------:R-:W-:Y:S01]  /*51d0*/  FFMA.FTZ R183, R40, c[0x0][0x23c], -R231 ;  /* 0x00008f0028b77a23 */ /* 0x000fe200000108e7 */
[----:B------:R-:W-:Y:S01]  /*51e0*/  PRMT R26, R26, 0x5410, R23 ;  /* 0x000054101a1a7816 */ /* 0x000fe20000000017 */
[--C-:B------:R-:W-:Y:S01]  /*51f0*/  FFMA.FTZ R185, R25, c[0x0][0x23c], -R232.reuse ;  /* 0x00008f0019b97a23 */ /* 0x100fe200000108e8 */
[----:B------:R-:W-:Y:S01]  /*5200*/  PRMT R6, R6, 0x5410, R21 ;  /* 0x0000541006067816 */ /* 0x000fe20000000015 */
[----:B------:R-:W-:Y:S01]  /*5210*/  LDSM.16.MT88.4 R52, [R212+0x18800] ;  /* 0x01880000d434783b */ /* 0x000fe20000004200 */
[----:B------:R-:W-:Y:S01]  /*5220*/  LOP3.LUT R128, R28, R5, RZ, 0xc0, !PT ;  /* 0x000000051c807212 */ /* 0x000fe200078ec0ff */
[----:B------:R-:W-:Y:S01]  /*5230*/  MUFU.EX2 R191, R191 ;  /* 0x000000bf00bf7308 */ /* 0x000fe20000000800 */
[----:B--2---:R-:W-:Y:S01]  /*5240*/  F2FP.PACK_AB R174, R189, R192 ;  /* 0x000000c0bdae723e */ /* 0x004fe200000000ff */
[--C-:B------:R-:W-:Y:S01]  /*5250*/  HSET2.LE.AND R26, R26, R235.reuse, PT ;  /* 0x000000eb1a1a7233 */ /* 0x100fe20003803000 */
[----:B------:R-:W-:Y:S01]  /*5260*/  LOP3.LUT R21, R238, 0xffff, RZ, 0xc0, !PT ;  /* 0x0000ffffee157812 */ /* 0x000fe200078ec0ff */
[--C-:B------:R-:W-:Y:S01]  /*5270*/  HSET2.LE.AND R6, R6, R235.reuse, PT ;  /* 0x000000eb06067233 */ /* 0x100fe20003803000 */
[----:B------:R-:W-:Y:S01]  /*5280*/  PRMT R175, R174, 0x7632, R175 ;  /* 0x00007632aeaf7816 */ /* 0x000fe200000000af */
[----:B------:R-:W-:Y:S01]  /*5290*/  LDSM.16.MT88.4 R40, [R210+0x18000] ;  /* 0x01800000d228783b */ /* 0x000fe20000004200 */
[----:B------:R-:W-:Y:S01]  /*52a0*/  LOP3.LUT R20, R238, 0xff, RZ, 0xc0, !PT ;  /* 0x000000ffee147812 */ /* 0x000fe200078ec0ff */
[----:B------:R-:W2:Y:S01]  /*52b0*/  MUFU.EX2 R190, R190 ;  /* 0x000000be00be7308 */ /* 0x000ea20000000800 */
[----:B-1----:R-:W-:Y:S01]  /*52c0*/  F2FP.PACK_AB R177, R234, R237 ;  /* 0x000000edeab1723e */ /* 0x002fe200000000ff */
[----:B------:R-:W-:Y:S01]  /*52d0*/  LDSM.16.MT88.4 R28, [R210+0x18800] ;  /* 0x01880000d21c783b */ /* 0x000fe20000004200 */
[----:B------:R-:W-:Y:S01]  /*52e0*/  PRMT R5, R174, 0x5410, R175 ;  /* 0x00005410ae057816 */ /* 0x000fe200000000af */
[----:B------:R-:W-:Y:S01]  /*52f0*/  FFMA.FTZ R230, R137, c[0x0][0x23c], -R232 ;  /* 0x00008f0089e67a23 */ /* 0x000fe200000108e8 */
[----:B------:R-:W-:Y:S01]  /*5300*/  PRMT R176, R177, 0x7632, R176 ;  /* 0x00007632b1b07816 */ /* 0x000fe200000000b0 */
[----:B------:R-:W-:Y:S01]  /*5310*/  FFMA.FTZ R229, R135, c[0x0][0x23c], -R232 ;  /* 0x00008f0087e57a23 */ /* 0x000fe200000108e8 */
[----:B------:R-:W-:Y:S01]  /*5320*/  SHF.R.U32.HI R21, RZ, 0x8, R21 ;  /* 0x00000008ff157819 */ /* 0x000fe20000011615 */
[----:B------:R-:W-:Y:S01]  /*5330*/  MUFU.EX2 R180, R180 ;  /* 0x000000b400b47308 */ /* 0x000fe20000000800 */
[----:B------:R-:W-:Y:S01]  /*5340*/  PRMT R129, R177, 0x5410, R176 ;  /* 0x00005410b1817816 */ /* 0x000fe200000000b0 */
[----:B------:R-:W-:Y:S01]  /*5350*/  FFMA.FTZ R224, R136, c[0x0][0x23c], -R231 ;  /* 0x00008f0088e07a23 */ /* 0x000fe200000108e7 */
[----:B------:R-:W-:Y:S01]  /*5360*/  LOP3.LUT R130, R22, R5, RZ, 0xc0, !PT ;  /* 0x0000000516827212 */ /* 0x000fe200078ec0ff */
[----:B------:R-:W-:Y:S01]  /*5370*/  FFMA.FTZ R228, R133, c[0x0][0x23c], -R232 ;  /* 0x00008f0085e47a23 */ /* 0x000fe200000108e8 */
[----:B------:R-:W-:Y:S01]  /*5380*/  LOP3.LUT R5, R239, UR5, R200, 0x96, !PT ;  /* 0x00000005ef057c12 */ /* 0x000fe2000f8e96c8 */
[--C-:B------:R-:W-:Y:S01]  /*5390*/  FFMA.FTZ R227, R127, c[0x0][0x23c], -R232.reuse ;  /* 0x00008f007fe37a23 */ /* 0x100fe200000108e8 */
[----:B------:R-:W-:Y:S01]  /*53a0*/  PRMT R20, R20, 0x5410, R21 ;  /* 0x0000541014147816 */ /* 0x000fe20000000015 */
[----:B------:R-:W1:Y:S01]  /*53b0*/  MUFU.EX2 R179, R179 ;  /* 0x000000b300b37308 */ /* 0x000e620000000800 */
[----:B--2---:R-:W-:Y:S01]  /*53c0*/  F2FP.PACK_AB R165, R190, R191 ;  /* 0x000000bfbea5723e */ /* 0x004fe200000000ff */
[----:B------:R-:W-:Y:S01]  /*53d0*/  FFMA.FTZ R226, R125, c[0x0][0x23c], -R232 ;  /* 0x00008f007de27a23 */ /* 0x000fe200000108e8 */
[----:B------:R-:W-:Y:S01]  /*53e0*/  LOP3.LUT R129, R26, R129, RZ, 0xc0, !PT ;  /* 0x000000811a817212 */ /* 0x000fe200078ec0ff */
[----:B------:R-:W-:Y:S01]  /*53f0*/  HSET2.LE.AND R60, R20, R235, PT ;  /* 0x000000eb143c7233 */ /* 0x000fe20003803000 */
[----:B------:R-:W-:Y:S01]  /*5400*/  PRMT R164, R165, 0x7632, R164 ;  /* 0x00007632a5a47816 */ /* 0x000fe200000000a4 */
[----:B------:R-:W-:Y:S01]  /*5410*/  FFMA.FTZ R225, R35, c[0x0][0x23c], -R232 ;  /* 0x00008f0023e17a23 */ /* 0x000fe200000108e8 */
[----:B------:R-:W-:Y:S01]  /*5420*/  SHF.R.U32.HI R26, RZ, 0x10, R238 ;  /* 0x00000010ff1a7819 */ /* 0x000fe200000116ee */
[----:B------:R-:W-:Y:S01]  /*5430*/  MUFU.EX2 R187, R187 ;  /* 0x000000bb00bb7308 */ /* 0x000fe20000000800 */
[----:B------:R-:W-:Y:S01]  /*5440*/  LOP3.LUT R21, R5, 0xffff, RZ, 0xc0, !PT ;  /* 0x0000ffff05157812 */ /* 0x000fe200078ec0ff */
[----:B------:R-:W-:Y:S01]  /*5450*/  FADD.FTZ R193, R194, R193 ;  /* 0x000000c1c2c17221 */ /* 0x000fe20000010000 */
[----:B------:R-:W-:-:S02]  /*5460*/  SHF.R.U32.HI R22, RZ, 0x10, R5 ;  /* 0x00000010ff167819 */ /* 0x000fc40000011605 */
[----:B------:R-:W-:Y:S01]  /*5470*/  LOP3.LUT R4, R5, 0xff, RZ, 0xc0, !PT ;  /* 0x000000ff05047812 */ /* 0x000fe200078ec0ff */
[----:B------:R-:W-:Y:S01]  /*5480*/  FADD.FTZ R192, R192, R193 ;  /* 0x000000c1c0c07221 */ /* 0x000fe20000010000 */
[----:B------:R-:W-:Y:S01]  /*5490*/  SHF.R.U32.HI R7, RZ, 0x18, R238 ;  /* 0x00000018ff077819 */ /* 0x000fe200000116ee */
[----:B------:R-:W2:Y:S01]  /*54a0*/  MUFU.EX2 R184, R184 ;  /* 0x000000b800b87308 */ /* 0x000ea20000000800 */
[----:B------:R-:W-:Y:S01]  /*54b0*/  SHF.R.U32.HI R5, RZ, 0x18, R5 ;  /* 0x00000018ff057819 */ /* 0x000fe20000011605 */
[----:B------:R-:W-:Y:S01]  /*54c0*/  FADD.FTZ R189, R189, R192 ;  /* 0x000000c0bdbd7221 */ /* 0x000fe20000010000 */
[----:B------:R-:W-:Y:S02]  /*54d0*/  PRMT R131, R165, 0x5410, R164 ;  /* 0x00005410a5837816 */ /* 0x000fe400000000a4 */
[----:B------:R-:W-:Y:S02]  /*54e0*/  LOP3.LUT R26, R26, 0xff, RZ, 0xc0, !PT ;  /* 0x000000ff1a1a7812 */ /* 0x000fe400078ec0ff */
[----:B------:R-:W-:Y:S01]  /*54f0*/  SHF.R.U32.HI R21, RZ, 0x8, R21 ;  /* 0x00000008ff157819 */ /* 0x000fe20000011615 */
[----:B------:R-:W-:Y:S01]  /*5500*/  MUFU.EX2 R183, R183 ;  /* 0x000000b700b77308 */ /* 0x000fe20000000800 */
[----:B------:R-:W-:-:S02]  /*5510*/  LOP3.LUT R22, R22, 0xff, RZ, 0xc0, !PT ;  /* 0x000000ff16167812 */ /* 0x000fc400078ec0ff */
[----:B------:R-:W-:Y:S02]  /*5520*/  LOP3.LUT R131, R6, R131, RZ, 0xc0, !PT ;  /* 0x0000008306837212 */ /* 0x000fe400078ec0ff */
[----:B------:R-:W-:Y:S02]  /*5530*/  PRMT R26, R26, 0x5410, R7 ;  /* 0x000054101a1a7816 */ /* 0x000fe40000000007 */
[----:B------:R-:W-:Y:S01]  /*5540*/  PRMT R24, R4, 0x5410, R21 ;  /* 0x0000541004187816 */ /* 0x000fe20000000015 */
[----:B------:R-:W-:Y:S01]  /*5550*/  MUFU.EX2 R188, R188 ;  /* 0x000000bc00bc7308 */ /* 0x000fe20000000800 */
[----:B------:R-:W-:Y:S01]  /*5560*/  PRMT R22, R22, 0x5410, R5 ;  /* 0x0000541016167816 */ /* 0x000fe20000000005 */
[C---:B------:R-:W-:Y:S01]  /*5570*/  HMMA.16816.F32 R44, R128.reuse, R48, RZ ;  /* 0x00000030802c723c */ /* 0x040fe200000018ff */
[----:B------:R-:W3:Y:S01]  /*5580*/  LDSM.16.MT88.4 R4, [R209+0x18800] ;  /* 0x01880000d104783b */ /* 0x000ee20000004200 */
[----:B-1----:R-:W-:Y:S01]  /*5590*/  F2FP.PACK_AB R166, R179, R180 ;  /* 0x000000b4b3a6723e */ /* 0x002fe200000000ff */
[--C-:B------:R-:W-:Y:S01]  /*55a0*/  HSET2.LE.AND R27, R26, R235.reuse, PT ;  /* 0x000000eb1a1b7233 */ /* 0x100fe20003803000 */
[----:B--2---:R-:W-:Y:S01]  /*55b0*/  F2FP.PACK_AB R173, R184, R187 ;  /* 0x000000bbb8ad723e */ /* 0x004fe200000000ff */
[--C-:B------:R-:W-:Y:S01]  /*55c0*/  HSET2.LE.AND R24, R24, R235.reuse, PT ;  /* 0x000000eb18187233 */ /* 0x100fe20003803000 */
[----:B------:R-:W1:Y:S01]  /*55d0*/  MUFU.EX2 R185, R185 ;  /* 0x000000b900b97308 */ /* 0x000e620000000800 */
[C---:B------:R-:W-:Y:S01]  /*55e0*/  PRMT R167, R166.reuse, 0x7632, R167 ;  /* 0x00007632a6a77816 */ /* 0x040fe200000000a7 */
[----:B------:R-:W-:Y:S01]  /*55f0*/  HMMA.16816.F32 R48, R128, R50, RZ ;  /* 0x000000328030723c */ /* 0x000fe200000018ff */
[----:B------:R-:W-:Y:S01]  /*5600*/  PRMT R172, R173, 0x7632, R172 ;  /* 0x00007632adac7816 */ /* 0x000fe200000000ac */
[----:B------:R-:W-:Y:S01]  /*5610*/  HSET2.LE.AND R22, R22, R235, PT ;  /* 0x000000eb16167233 */ /* 0x000fe20003803000 */
[----:B------:R-:W-:-:S02]  /*5620*/  PRMT R61, R166, 0x5410, R167 ;  /* 0x00005410a63d7816 */ /* 0x000fc400000000a7 */
[----:B------:R-:W-:Y:S01]  /*5630*/  PRMT R25, R173, 0x5410, R172 ;  /* 0x00005410ad197816 */ /* 0x000fe200000000ac */
[----:B------:R-:W2:Y:S01]  /*5640*/  MUFU.EX2 R178, R178 ;  /* 0x000000b200b27308 */ /* 0x000ea20000000800 */
[----:B------:R-:W-:Y:S01]  /*5650*/  LOP3.LUT R26, R60, R61, RZ, 0xc0, !PT ;  /* 0x0000003d3c1a7212 */ /* 0x000fe200078ec0ff */
[C---:B------:R-:W-:Y:S01]  /*5660*/  HMMA.16816.F32 R160, R128.reuse, R156, RZ ;  /* 0x0000009c80a0723c */ /* 0x040fe200000018ff */
[----:B------:R-:W-:Y:S02]  /*5670*/  LOP3.LUT R25, R22, R25, RZ, 0xc0, !PT ;  /* 0x0000001916197212 */ /* 0x000fe400078ec0ff */
[----:B------:R-:W-:Y:S02]  /*5680*/  SHF.R.U32.HI R240, RZ, 0x10, R202 ;  /* 0x00000010fff07819 */ /* 0x000fe400000116ca */
[----:B-1----:R-:W-:Y:S01]  /*5690*/  F2FP.PACK_AB R170, R185, R188 ;  /* 0x000000bcb9aa723e */ /* 0x002fe200000000ff */
[----:B------:R-:W-:Y:S02]  /*56a0*/  MUFU.EX2 R230, R230 ;  /* 0x000000e600e67308 */ /* 0x000fe40000000800 */
[----:B------:R-:W-:Y:S01]  /*56b0*/  HMMA.16816.F32 R156, R128, R158, RZ ;  /* 0x0000009e809c723c */ /* 0x000fe200000018ff */
[----:B------:R-:W-:Y:S01]  /*56c0*/  FADD.FTZ R188, R188, R189 ;  /* 0x000000bdbcbc7221 */ /* 0x000fe20000010000 */
[----:B------:R-:W-:-:S03]  /*56d0*/  PRMT R171, R170, 0x7632, R171 ;  /* 0x00007632aaab7816 */ /* 0x000fc600000000ab */
[----:B------:R-:W-:Y:S01]  /*56e0*/  FADD.FTZ R185, R185, R188 ;  /* 0x000000bcb9b97221 */ /* 0x000fe20000010000 */
[----:B--2---:R-:W-:Y:S01]  /*56f0*/  F2FP.PACK_AB R169, R178, R183 ;  /* 0x000000b7b2a9723e */ /* 0x004fe200000000ff */
[----:B------:R-:W1:Y:S01]  /*5700*/  MUFU.EX2 R229, R229 ;  /* 0x000000e500e57308 */ /* 0x000e620000000800 */
[----:B------:R-:W-:Y:S01]  /*5710*/  PRMT R21, R170, 0x5410, R171 ;  /* 0x00005410aa157816 */ /* 0x000fe200000000ab */
[C---:B------:R-:W-:Y:S01]  /*5720*/  HMMA.16816.F32 R92, R128.reuse, R96, RZ ;  /* 0x00000060805c723c */ /* 0x040fe200000018ff */
[C---:B------:R-:W-:Y:S01]  /*5730*/  PRMT R168, R169.reuse, 0x7632, R168 ;  /* 0x00007632a9a87816 */ /* 0x040fe200000000a8 */
[----:B------:R-:W-:Y:S01]  /*5740*/  FADD.FTZ R180, R180, R185 ;  /* 0x000000b9b4b47221 */ /* 0x000fe20000010000 */
[----:B------:R-:W-:Y:S02]  /*5750*/  LOP3.LUT R24, R24, R21, RZ, 0xc0, !PT ;  /* 0x0000001518187212 */ /* 0x000fe400078ec0ff */
[----:B------:R-:W-:Y:S01]  /*5760*/  PRMT R60, R169, 0x5410, R168 ;  /* 0x00005410a93c7816 */ /* 0x000fe200000000a8 */
[----:B------:R-:W-:Y:S01]  /*5770*/  LDSM.16.MT88.4 R20, [R208+0x18800] ;  /* 0x01880000d014783b */ /* 0x000fe20000004200 */
[----:B------:R-:W-:Y:S01]  /*5780*/  MUFU.EX2 R224, R224 ;  /* 0x000000e000e07308 */ /* 0x000fe20000000800 */
[----:B------:R-:W-:Y:S01]  /*5790*/  HMMA.16816.F32 R96, R128, R98, RZ ;  /* 0x000000628060723c */ /* 0x000fe200000018ff */
[----:B------:R-:W-:Y:S01]  /*57a0*/  LOP3.LUT R27, R27, R60, RZ, 0xc0, !PT ;  /* 0x0000003c1b1b7212 */ /* 0x000fe200078ec0ff */
[----:B------:R-:W-:-:S05]  /*57b0*/  FADD.FTZ R179, R179, R180 ;  /* 0x000000b4b3b37221 */ /* 0x000fca0000010000 */
[----:B------:R-:W-:Y:S01]  /*57c0*/  MUFU.EX2 R228, R228 ;  /* 0x000000e400e47308 */ /* 0x000fe20000000800 */
[C---:B---3--:R-:W-:Y:S07]  /*57d0*/  HMMA.16816.F32 R44, R24.reuse, R4, R44 ;  /* 0x00000004182c723c */ /* 0x048fee000000182c */
[----:B------:R-:W-:Y:S01]  /*57e0*/  MUFU.EX2 R227, R227 ;  /* 0x000000e300e37308 */ /* 0x000fe20000000800 */
[----:B------:R-:W-:Y:S01]  /*57f0*/  HMMA.16816.F32 R48, R24, R6, R48 ;  /* 0x000000061830723c */ /* 0x000fe20000001830 */
[----:B------:R-:W2:Y:S06]  /*5800*/  LDSM.16.MT88.4 R4, [R212+0x1a800] ;  /* 0x01a80000d404783b */ /* 0x000eac0000004200 */
[----:B------:R-:W-:Y:S01]  /*5810*/  MUFU.EX2 R226, R226 ;  /* 0x000000e200e27308 */ /* 0x000fe20000000800 */
[C---:B------:R-:W-:Y:S07]  /*5820*/  HMMA.16816.F32 R60, R128.reuse, R64, RZ ;  /* 0x00000040803c723c */ /* 0x040fee00000018ff */
[----:B------:R-:W-:Y:S01]  /*5830*/  MUFU.EX2 R225, R225 ;  /* 0x000000e100e17308 */ /* 0x000fe20000000800 */
[----:B------:R-:W-:Y:S08]  /*5840*/  HMMA.16816.F32 R64, R128, R66, RZ ;  /* 0x000000428040723c */ /* 0x000ff000000018ff */
[C---:B------:R-:W-:Y:S08]  /*5850*/  HMMA.16816.F32 R160, R24.reuse, R52, R160 ;  /* 0x0000003418a0723c */ /* 0x040ff000000018a0 */
[----:B------:R-:W-:Y:S08]  /*5860*/  HMMA.16816.F32 R156, R24, R54, R156 ;  /* 0x00000036189c723c */ /* 0x000ff0000000189c */
[C---:B------:R-:W-:Y:S08]  /*5870*/  HMMA.16816.F32 R52, R128.reuse, R56, RZ ;  /* 0x000000388034723c */ /* 0x040ff000000018ff */
[----:B------:R-:W-:Y:S08]  /*5880*/  HMMA.16816.F32 R56, R128, R58, RZ ;  /* 0x0000003a8038723c */ /* 0x000ff000000018ff */
[C---:B--2---:R-:W-:Y:S08]  /*5890*/  HMMA.16816.F32 R60, R24.reuse, R4, R60 ;  /* 0x00000004183c723c */ /* 0x044ff0000000183c */
[C---:B------:R-:W-:Y:S01]  /*58a0*/  HMMA.16816.F32 R64, R24.reuse, R6, R64 ;  /* 0x000000061840723c */ /* 0x040fe20000001840 */
[----:B------:R-:W2:Y:S07]  /*58b0*/  LDSM.16.MT88.4 R4, [R212+0x1c800] ;  /* 0x01c80000d404783b */ /* 0x000eae0000004200 */
[C---:B------:R-:W-:Y:S08]  /*58c0*/  HMMA.16816.F32 R52, R24.reuse, R20, R52 ;  /* 0x000000141834723c */ /* 0x040ff00000001834 */
[----:B------:R-:W-:Y:S01]  /*58d0*/  HMMA.16816.F32 R56, R24, R22, R56 ;  /* 0x000000161838723c */ /* 0x000fe20000001838 */
[----:B------:R-:W3:Y:S07]  /*58e0*/  LDSM.16.MT88.4 R20, [R208+0x1a800] ;  /* 0x01a80000d014783b */ /* 0x000eee0000004200 */
[C---:B------:R-:W-:Y:S08]  /*58f0*/  HMMA.16816.F32 R84, R128.reuse, R88, RZ ;  /* 0x000000588054723c */ /* 0x040ff000000018ff */
[C---:B------:R-:W-:Y:S08]  /*5900*/  HMMA.16816.F32 R88, R128.reuse, R90, RZ ;  /* 0x0000005a8058723c */ /* 0x040ff000000018ff */
        /* <DEDUP_REMOVED lines=10> */
[C---:B------:R-:W-:Y:S01]  /*59b0*/  HMMA.16816.F32 R88, R24.reuse, R22, R88 ;  /* 0x000000161858723c */ /* 0x040fe20000001858 */
[----:B------:R-:W3:Y:S07]  /*59c0*/  LDSM.16.MT88.4 R20, [R208+0x1c800] ;  /* 0x01c80000d014783b */ /* 0x000eee0000004200 */
[C---:B------:R-:W-:Y:S08]  /*59d0*/  HMMA.16816.F32 R76, R24.reuse, R108, R76 ;  /* 0x0000006c184c723c */ /* 0x040ff0000000184c */
[----:B------:R-:W-:Y:S08]  /*59e0*/  HMMA.16816.F32 R80, R24, R110, R80 ;  /* 0x0000006e1850723c */ /* 0x000ff00000001850 */
[C---:B------:R-:W-:Y:S08]  /*59f0*/  HMMA.16816.F32 R108, R128.reuse, R112, RZ ;  /* 0x00000070806c723c */ /* 0x040ff000000018ff */
[----:B------:R-:W-:Y:S08]  /*5a00*/  HMMA.16816.F32 R112, R128, R114, RZ ;  /* 0x000000728070723c */ /* 0x000ff000000018ff */
[C---:B------:R-:W-:Y:S08]  /*5a10*/  HMMA.16816.F32 R68, R24.reuse, R116, R68 ;  /* 0x000000741844723c */ /* 0x040ff00000001844 */
[----:B------:R-:W-:Y:S08]  /*5a20*/  HMMA.16816.F32 R72, R24, R118, R72 ;  /* 0x000000761848723c */ /* 0x000ff00000001848 */
[----:B------:R-:W-:Y:S08]  /*5a30*/  HMMA.16816.F32 R116, R128, R120, RZ ;  /* 0x000000788074723c */ /* 0x000ff000000018ff */
[C---:B------:R-:W-:Y:S08]  /*5a40*/  HMMA.16816.F32 R36, R24.reuse, R28, R36 ;  /* 0x0000001c1824723c */ /* 0x040ff00000001824 */
[C---:B------:R-:W-:Y:S01]  /*5a50*/  HMMA.16816.F32 R40, R24.reuse, R30, R40 ;  /* 0x0000001e1828723c */ /* 0x040fe20000001828 */
[----:B------:R-:W4:Y:S07]  /*5a60*/  LDSM.16.MT88.4 R28, [R210+0x1c800] ;  /* 0x01c80000d21c783b */ /* 0x000f2e0000004200 */
[C---:B--2---:R-:W-:Y:S08]  /*5a70*/  HMMA.16816.F32 R108, R24.reuse, R4, R108 ;  /* 0x00000004186c723c */ /* 0x044ff0000000186c */
[----:B------:R-:W-:Y:S01]  /*5a80*/  HMMA.16816.F32 R112, R24, R6, R112 ;  /* 0x000000061870723c */ /* 0x000fe20000001870 */
[----:B------:R-:W2:Y:S07]  /*5a90*/  LDSM.16.MT88.4 R4, [R212+0x1e800] ;  /* 0x01e80000d404783b */ /* 0x000eae0000004200 */
[C---:B------:R-:W-:Y:S08]  /*5aa0*/  HMMA.16816.F32 R100, R128.reuse, R104, RZ ;  /* 0x000000688064723c */ /* 0x040ff000000018ff */
[----:B------:R-:W-:Y:S08]  /*5ab0*/  HMMA.16816.F32 R104, R128, R106, RZ ;  /* 0x0000006a8068723c */ /* 0x000ff000000018ff */
[----:B---3--:R-:W-:Y:S07]  /*5ac0*/  HMMA.16816.F32 R116, R24, R20, R116 ;  /* 0x000000141874723c */ /* 0x008fee0000001874 */
[----:B------:R-:W-:Y:S01]  /*5ad0*/  LOP3.LUT R20, R153, UR4, RZ, 0x3c, !PT ;  /* 0x0000000499147c12 */ /* 0x000fe2000f8e3cff */
[----:B------:R-:W-:Y:S04]  /*5ae0*/  HMMA.16816.F32 R120, R128, R122, RZ ;  /* 0x0000007a8078723c */ /* 0x000fe800000018ff */
[----:B------:R-:W-:-:S04]  /*5af0*/  IMAD.WIDE.U32 R20, R20, -0x326172a9, RZ ;  /* 0xcd9e8d5714147825 */ /* 0x000fc800078e00ff */
[----:B------:R-:W-:Y:S01]  /*5b00*/  HMMA.16816.F32 R152, R128, R148, RZ ;  /* 0x000000948098723c */ /* 0x000fe200000018ff */
[----:B------:R-:W-:Y:S02]  /*5b10*/  LOP3.LUT R222, R21, UR16, R222, 0x96, !PT ;  /* 0x0000001015de7c12 */ /* 0x000fe4000f8e96de */
[----:B------:R-:W-:-:S03]  /*5b20*/  LOP3.LUT R20, R207, UR15, R20, 0x96, !PT ;  /* 0x0000000fcf147c12 */ /* 0x000fc6000f8e9614 */
[----:B------:R-:W-:Y:S02]  /*5b30*/  IMAD.WIDE.U32 R222, R222, -0x2daee0ad, RZ ;  /* 0xd2511f53dede7825 */ /* 0x000fe400078e00ff */
[----:B----4-:R-:W-:Y:S02]  /*5b40*/  HMMA.16816.F32 R104, R24, R30, R104 ;  /* 0x0000001e1868723c */ /* 0x010fe40000001868 */
[----:B------:R-:W-:Y:S01]  /*5b50*/  IMAD.WIDE.U32 R20, R20, -0x2daee0ad, RZ ;  /* 0xd2511f5314147825 */ /* 0x000fe200078e00ff */
[----:B------:R-:W-:-:S03]  /*5b60*/  LOP3.LUT R220, R223, UR14, R220, 0x96, !PT ;  /* 0x0000000edfdc7c12 */ /* 0x000fc6000f8e96dc */
[----:B------:R-:W-:Y:S01]  /*5b70*/  FFMA.FTZ R223, R134, c[0x0][0x23c], -R231 ;  /* 0x00008f0086df7a23 */ /* 0x000fe200000108e7 */
[----:B------:R-:W-:Y:S01]  /*5b80*/  LOP3.LUT R30, R21, UR12, R222, 0x96, !PT ;  /* 0x0000000c151e7c12 */ /* 0x000fe2000f8e96de */
[----:B------:R-:W-:Y:S01]  /*5b90*/  HMMA.16816.F32 R148, R128, R150, RZ ;  /* 0x000000968094723c */ /* 0x000fe200000018ff */
[----:B------:R-:W-:-:S03]  /*5ba0*/  IMAD.WIDE.U32 R220, R220, -0x326172a9, RZ ;  /* 0xcd9e8d57dcdc7825 */ /* 0x000fc600078e00ff */
[----:B------:R-:W3:Y:S01]  /*5bb0*/  MUFU.EX2 R223, R223 ;  /* 0x000000df00df7308 */ /* 0x000ee20000000800 */
[----:B------:R-:W-:-:S03]  /*5bc0*/  IMAD.WIDE.U32 R30, R30, -0x326172a9, RZ ;  /* 0xcd9e8d571e1e7825 */ /* 0x000fc600078e00ff */
[----:B--2---:R-:W-:Y:S01]  /*5bd0*/  HMMA.16816.F32 R152, R24, R4, R152 ;  /* 0x000000041898723c */ /* 0x004fe20000001898 */
[----:B------:R-:W-:Y:S01]  /*5be0*/  FFMA.FTZ R222, R132, c[0x0][0x23c], -R231 ;  /* 0x00008f0084de7a23 */ /* 0x000fe200000108e7 */
[----:B------:R-:W-:-:S05]  /*5bf0*/  LOP3.LUT R244, R31, UR11, R220, 0x96, !PT ;  /* 0x0000000b1ff47c12 */ /* 0x000fca000f8e96dc */
[C-C-:B------:R-:W-:Y:S01]  /*5c00*/  LOP3.LUT R4, R221.reuse, UR13, R206.reuse, 0x96, !PT ;  /* 0x0000000ddd047c12 */ /* 0x140fe2000f8e96ce */
[C---:B------:R-:W-:Y:S01]  /*5c10*/  HMMA.16816.F32 R120, R24.reuse, R22, R120 ;  /* 0x000000161878723c */ /* 0x040fe20000001878 */
[----:B------:R-:W-:Y:S01]  /*5c20*/  LOP3.LUT R206, R221, UR13, R206, 0x96, !PT ;  /* 0x0000000dddce7c12 */ /* 0x000fe2000f8e96ce */
[----:B------:R-:W-:Y:S01]  /*5c30*/  IMAD.WIDE.U32 R244, R244, -0x2daee0ad, RZ ;  /* 0xd2511f53f4f47825 */ /* 0x000fe200078e00ff */
[----:B------:R-:W-:Y:S03]  /*5c40*/  MUFU.EX2 R222, R222 ;  /* 0x000000de00de7308 */ /* 0x000fe60000000800 */
[----:B------:R-:W-:Y:S01]  /*5c50*/  IMAD.WIDE.U32 R4, R4, -0x2daee0ad, RZ ;  /* 0xd2511f5304047825 */ /* 0x000fe200078e00ff */
[----:B------:R-:W-:Y:S01]  /*5c60*/  LOP3.LUT R22, R31, UR11, R220, 0x96, !PT ;  /* 0x0000000b1f167c12 */ /* 0x000fe2000f8e96dc */
[----:B------:R-:W-:Y:S01]  /*5c70*/  HMMA.16816.F32 R148, R24, R6, R148 ;  /* 0x000000061894723c */ /* 0x000fe20000001894 */
[----:B------:R-:W-:Y:S01]  /*5c80*/  LOP3.LUT R31, R202, 0xffff, RZ, 0xc0, !PT ;  /* 0x0000ffffca1f7812 */ /* 0x000fe200078ec0ff */
[----:B------:R-:W-:Y:S01]  /*5c90*/  FFMA.FTZ R221, R126, c[0x0][0x23c], -R231 ;  /* 0x00008f007edd7a23 */ /* 0x000fe200000108e7 */
[----:B------:R-:W-:Y:S01]  /*5ca0*/  LOP3.LUT R20, R5, UR10, R20, 0x96, !PT ;  /* 0x0000000a05147c12 */ /* 0x000fe2000f8e9614 */
[----:B------:R-:W-:Y:S01]  /*5cb0*/  IMAD.WIDE.U32 R22, R22, -0x2daee0ad, RZ ;  /* 0xd2511f5316167825 */ /* 0x000fe200078e00ff */
[----:B------:R-:W-:-:S03]  /*5cc0*/  SHF.R.U32.HI R31, RZ, 0x8, R31 ;  /* 0x00000008ff1f7819 */ /* 0x000fc6000001161f */
[----:B------:R-:W-:Y:S01]  /*5cd0*/  IMAD R7, R206, -0x2daee0ad, RZ ;  /* 0xd2511f53ce077824 */ /* 0x000fe200078e02ff */
[----:B------:R-:W-:Y:S01]  /*5ce0*/  LOP3.LUT R5, R23, UR8, R4, 0x96, !PT ;  /* 0x0000000817057c12 */ /* 0x000fe2000f8e9604 */
[----:B------:R-:W-:Y:S01]  /*5cf0*/  IMAD.WIDE.U32 R206, R20, -0x326172a9, RZ ;  /* 0xcd9e8d5714ce7825 */ /* 0x000fe200078e00ff */
[----:B------:R-:W-:Y:S01]  /*5d00*/  LOP3.LUT R4, R203, UR34, R204, 0x96, !PT ;  /* 0x00000022cb047c12 */ /* 0x000fe2000f8e96cc */
[----:B------:R-:W-:Y:S01]  /*5d10*/  HMMA.16816.F32 R100, R24, R28, R100 ;  /* 0x0000001c1864723c */ /* 0x000fe20000001864 */
[----:B------:R-:W-:Y:S01]  /*5d20*/  LOP3.LUT R23, R202, 0xff, RZ, 0xc0, !PT ;  /* 0x000000ffca177812 */ /* 0x000fe200078ec0ff */
[----:B------:R-:W-:Y:S01]  /*5d30*/  IMAD.WIDE.U32 R204, R5, -0x326172a9, RZ ;  /* 0xcd9e8d5705cc7825 */ /* 0x000fe200078e00ff */
[----:B------:R-:W-:Y:S01]  /*5d40*/  SHF.R.U32.HI R203, RZ, 0x18, R202 ;  /* 0x00000018ffcb7819 */ /* 0x000fe200000116ca */
[----:B------:R-:W2:Y:S01]  /*5d50*/  MUFU.EX2 R221, R221 ;  /* 0x000000dd00dd7308 */ /* 0x000ea20000000800 */
[----:B------:R-:W-:Y:S01]  /*5d60*/  ISETP.GE.U32.AND P1, PT, R252, R23, PT ;  /* 0x00000017fc00720c */ /* 0x000fe20003f26070 */
[----:B------:R-:W-:Y:S01]  /*5d70*/  FFMA.FTZ R220, R124, c[0x0][0x23c], -R231 ;  /* 0x00008f007cdc7a23 */ /* 0x000fe200000108e7 */
[----:B------:R-:W-:-:S02]  /*5d80*/  LOP3.LUT R21, R205, UR34, R206, 0x96, !PT ;  /* 0x00000022cd157c12 */ /* 0x000fc4000f8e96ce */
[----:B------:R-:W-:Y:S02]  /*5d90*/  LOP3.LUT R199, R204, 0xff, RZ, 0xc0, !PT ;  /* 0x000000ffccc77812 */ /* 0x000fe400078ec0ff */
[C---:B------:R-:W-:Y:S01]  /*5da0*/  LOP3.LUT R23, R21.reuse, 0xffff, RZ, 0xc0, !PT ;  /* 0x0000ffff15177812 */ /* 0x040fe200078ec0ff */
[----:B------:R-:W-:Y:S01]  /*5db0*/  MUFU.EX2 R220, R220 ;  /* 0x000000dc00dc7308 */ /* 0x000fe20000000800 */
[----:B------:R-:W-:Y:S02]  /*5dc0*/  ISETP.GE.U32.AND P3, PT, R252, R199, PT ;  /* 0x000000c7fc00720c */ /* 0x000fe40003f66070 */
[----:B------:R-:W-:Y:S02]  /*5dd0*/  LOP3.LUT R199, R21, 0xff, RZ, 0xc0, !PT ;  /* 0x000000ff15c77812 */ /* 0x000fe400078ec0ff */
[----:B------:R-:W-:Y:S01]  /*5de0*/  LOP3.LUT R28, R245, UR8, R7, 0x96, !PT ;  /* 0x00000008f51c7c12 */ /* 0x000fe2000f8e9607 */
[----:B------:R-:W-:Y:S01]  /*5df0*/  @!P1 HADD2 R127, -R174.H0_H0, -RZ.H0_H0 ;  /* 0xa00000ffae7f9230 */ /* 0x000fe20000000900 */
[----:B------:R-:W-:-:S02]  /*5e00*/  SHF.R.U32.HI R23, RZ, 0x8, R23 ;  /* 0x00000008ff177819 */ /* 0x000fc40000011617 */
[----:B------:R-:W-:Y:S02]  /*5e10*/  ISETP.GE.U32.AND P5, PT, R252, R199, PT ;  /* 0x000000c7fc00720c */ /* 0x000fe40003fa6070 */
[----:B------:R-:W-:Y:S02]  /*5e20*/  LOP3.LUT R6, R204, 0xffff, RZ, 0xc0, !PT ;  /* 0x0000ffffcc067812 */ /* 0x000fe400078ec0ff */
[--C-:B------:R-:W-:Y:S02]  /*5e30*/  SHF.R.U32.HI R7, RZ, 0x10, R204.reuse ;  /* 0x00000010ff077819 */ /* 0x100fe400000116cc */
[----:B------:R-:W-:Y:S01]  /*5e40*/  SHF.R.U32.HI R5, RZ, 0x18, R204 ;  /* 0x00000018ff057819 */ /* 0x000fe200000116cc */
[----:B------:R-:W-:Y:S01]  /*5e50*/  IMAD.WIDE.U32 R204, R28, -0x326172a9, RZ ;  /* 0xcd9e8d571ccc7825 */ /* 0x000fe200078e00ff */
[----:B------:R-:W-:Y:S02]  /*5e60*/  LOP3.LUT R23, R23, 0xffff, RZ, 0xc0, !PT ;  /* 0x0000ffff17177812 */ /* 0x000fe400078ec0ff */
[----:B------:R-:W-:-:S02]  /*5e70*/  ISETP.GE.U32.AND P4, PT, R252, R203, PT ;  /* 0x000000cbfc00720c */ /* 0x000fc40003f86070 */
[----:B------:R-:W-:Y:S02]  /*5e80*/  ISETP.GE.U32.AND P6, PT, R252, R23, PT ;  /* 0x00000017fc00720c */ /* 0x000fe40003fc6070 */
[C---:B------:R-:W-:Y:S02]  /*5e90*/  LOP3.LUT R243, R204.reuse, 0xffff, RZ, 0xc0, !PT ;  /* 0x0000ffffccf37812 */ /* 0x040fe400078ec0ff */
[----:B------:R-:W-:Y:S02]  /*5ea0*/  LOP3.LUT R242, R204, 0xff, RZ, 0xc0, !PT ;  /* 0x000000ffccf27812 */ /* 0x000fe400078ec0ff */
[--C-:B------:R-:W-:Y:S02]  /*5eb0*/  SHF.R.U32.HI R241, RZ, 0x10, R204.reuse ;  /* 0x00000010fff17819 */ /* 0x100fe400000116cc */
[----:B------:R-:W-:Y:S02]  /*5ec0*/  SHF.R.U32.HI R236, RZ, 0x18, R204 ;  /* 0x00000018ffec7819 */ /* 0x000fe400000116cc */
[C---:B-1----:R-:W-:Y:S01]  /*5ed0*/  F2FP.PACK_AB R204, R229.reuse, R230 ;  /* 0x000000e6e5cc723e */ /* 0x042fe200000000ff */
[----:B------:R-:W-:Y:S01]  /*5ee0*/  @!P4 HADD2 R124, -R164.H0_H0, -RZ.H0_H0 ;  /* 0xa00000ffa47cc230 */ /* 0x000fe20000000900 */
[----:B------:R-:W-:Y:S01]  /*5ef0*/  SHF.R.U32.HI R23, RZ, 0x18, R21 ;  /* 0x00000018ff177819 */ /* 0x000fe20000011615 */
[----:B------:R-:W-:Y:S01]  /*5f00*/  FADD.FTZ R230, R230, R179 ;  /* 0x000000b3e6e67221 */ /* 0x000fe20000010000 */
[C---:B------:R-:W-:Y:S01]  /*5f10*/  PRMT R203, R204.reuse, 0x7632, R203 ;  /* 0x00007632cccb7816 */ /* 0x040fe200000000cb */
[----:B------:R-:W-:Y:S01]  /*5f20*/  @!P5 HADD2 R198, -R204.H0_H0, -RZ.H0_H0 ;  /* 0xa00000ffccc6d230 */ /* 0x000fe20000000900 */
[----:B------:R-:W-:Y:S01]  /*5f30*/  SHF.R.U32.HI R21, RZ, 0x10, R21 ;  /* 0x00000010ff157819 */ /* 0x000fe20000011615 */
[----:B------:R-:W-:Y:S01]  /*5f40*/  FADD.FTZ R229, R229, R230 ;  /* 0x000000e6e5e57221 */ /* 0x000fe20000010000 */
[----:B------:R-:W-:Y:S01]  /*5f50*/  PRMT R20, R204, 0x5410, R203 ;  /* 0x00005410cc147816 */ /* 0x000fe200000000cb */
[----:B------:R-:W-:Y:S01]  /*5f60*/  @!P6 HADD2 R197, -R203.H0_H0, -RZ.H0_H0 ;  /* 0xa00000ffcbc5e230 */ /* 0x000fe20000000900 */
[----:B------:R-:W-:-:S02]  /*5f70*/  @!P5 PRMT R204, R198, 0x5410, RZ ;  /* 0x00005410c6ccd816 */ /* 0x000fc400000000ff */
[C---:B------:R-:W-:Y:S02]  /*5f80*/  ISETP.GE.U32.AND P5, PT, R252.reuse, R23, PT ;  /* 0x00000017fc00720c */ /* 0x040fe40003fa6070 */
[----:B------:R-:W-:Y:S02]  /*5f90*/  LOP3.LUT R21, R21, 0xff, RZ, 0xc0, !PT ;  /* 0x000000ff15157812 */ /* 0x000fe400078ec0ff */
[----:B------:R-:W-:Y:S02]  /*5fa0*/  LOP3.LUT R29, R205, UR34, R206, 0x96, !PT ;  /* 0x00000022cd1d7c12 */ /* 0x000fe4000f8e96ce */
[----:B------:R-:W-:Y:S02]  /*5fb0*/  @!P6 PRMT R203, R197, 0x5410, RZ ;  /* 0x00005410c5cbe816 */ /* 0x000fe400000000ff */
[----:B---3--:R-:W-:Y:S02]  /*5fc0*/  F2FP.PACK_AB R206, R223, R224 ;  /* 0x000000e0dfce723e */ /* 0x008fe400000000ff */
[----:B------:R-:W-:-:S02]  /*5fd0*/  ISETP.GE.U32.AND P6, PT, R252, R21, PT ;  /* 0x00000015fc00720c */ /* 0x000fc40003fc6070 */
[C---:B------:R-:W-:Y:S02]  /*5fe0*/  PRMT R205, R206.reuse, 0x7632, R205 ;  /* 0x00007632cecd7816 */ /* 0x040fe400000000cd */
[----:B------:R-:W-:Y:S02]  /*5ff0*/  LOP3.LUT R7, R7, 0xff, RZ, 0xc0, !PT ;  /* 0x000000ff07077812 */ /* 0x000fe400078ec0ff */
[----:B------:R-:W-:Y:S01]  /*6000*/  LOP3.LUT R246, R207, UR9, R30, 0x96, !PT ;  /* 0x00000009cff67c12 */ /* 0x000fe2000f8e961e */
[----:B------:R-:W-:Y:S01]  /*6010*/  @!P5 HADD2 R196, -R205.H0_H0, -RZ.H0_H0 ;  /* 0xa00000ffcdc4d230 */ /* 0x000fe20000000900 */
[----:B------:R-:W-:Y:S02]  /*6020*/  SHF.R.U32.HI R6, RZ, 0x8, R6 ;  /* 0x00000008ff067819 */ /* 0x000fe40000011606 */
[----:B------:R-:W-:Y:S01]  /*6030*/  PRMT R21, R206, 0x5410, R205 ;  /* 0x00005410ce157816 */ /* 0x000fe200000000cd */
[----:B------:R-:W-:Y:S01]  /*6040*/  IMAD.WIDE.U32 R246, R246, -0x2daee0ad, RZ ;  /* 0xd2511f53f6f67825 */ /* 0x000fe200078e00ff */
[----:B------:R-:W-:Y:S01]  /*6050*/  @!P5 PRMT R205, R196, 0x5410, RZ ;  /* 0x00005410c4cdd816 */ /* 0x000fe200000000ff */
[----:B------:R-:W-:Y:S01]  /*6060*/  @!P6 HADD2 R195, -R206.H0_H0, -RZ.H0_H0 ;  /* 0xa00000ffcec3e230 */ /* 0x000fe20000000900 */
[----:B------:R-:W-:-:S02]  /*6070*/  ISETP.GE.U32.AND P5, PT, R252, R7, PT ;  /* 0x00000007fc00720c */ /* 0x000fc40003fa6070 */
[----:B------:R-:W-:Y:S02]  /*6080*/  LOP3.LUT R7, R6, 0xffff, RZ, 0xc0, !PT ;  /* 0x0000ffff06077812 */ /* 0x000fe400078ec0ff */
[----:B------:R-:W-:Y:S02]  /*6090*/  @!P6 PRMT R206, R195, 0x5410, RZ ;  /* 0x00005410c3cee816 */ /* 0x000fe400000000ff */
[C---:B------:R-:W-:Y:S02]  /*60a0*/  ISETP.GE.U32.AND P6, PT, R252.reuse, R7, PT ;  /* 0x00000007fc00720c */ /* 0x040fe40003fc6070 */
[----:B------:R-:W-:Y:S02]  /*60b0*/  ISETP.GE.U32.AND P2, PT, R252, R5, PT ;  /* 0x00000005fc00720c */ /* 0x000fe40003f46070 */
[----:B------:R-:W-:Y:S02]  /*60c0*/  LOP3.LUT R5, R239, UR5, R200, 0x96, !PT ;  /* 0x00000005ef057c12 */ /* 0x000fe4000f8e96c8 */
[----:B------:R-:W-:-:S02]  /*60d0*/  LOP3.LUT R6, R247, UR5, R22, 0x96, !PT ;  /* 0x00000005f7067c12 */ /* 0x000fc4000f8e9616 */
[----:B------:R-:W-:Y:S01]  /*60e0*/  F2FP.PACK_AB R200, R227, R228 ;  /* 0x000000e4e3c8723e */ /* 0x000fe200000000ff */
[----:B------:R-:W-:Y:S01]  /*60f0*/  FADD.FTZ R228, R228, R229 ;  /* 0x000000e5e4e47221 */ /* 0x000fe20000010000 */
[----:B------:R-:W-:Y:S02]  /*6100*/  SHF.R.U32.HI R7, RZ, 0x10, R6 ;  /* 0x00000010ff077819 */ /* 0x000fe40000011606 */
[C---:B------:R-:W-:Y:S01]  /*6110*/  PRMT R199, R200.reuse, 0x7632, R199 ;  /* 0x00007632c8c77816 */ /* 0x040fe200000000c7 */
[----:B------:R-:W-:Y:S01]  /*6120*/  @!P3 HADD2 R147, -R200.H0_H0, -RZ.H0_H0 ;  /* 0xa00000ffc893b230 */ /* 0x000fe20000000900 */
[----:B------:R-:W-:Y:S01]  /*6130*/  LOP3.LUT R7, R7, 0xff, RZ, 0xc0, !PT ;  /* 0x000000ff07077812 */ /* 0x000fe200078ec0ff */
[----:B------:R-:W-:Y:S01]  /*6140*/  FADD.FTZ R227, R227, R228 ;  /* 0x000000e4e3e37221 */ /* 0x000fe20000010000 */
[----:B------:R-:W-:Y:S01]  /*6150*/  PRMT R22, R200, 0x5410, R199 ;  /* 0x00005410c8167816 */ /* 0x000fe200000000c7 */
[----:B------:R-:W-:Y:S01]  /*6160*/  @!P6 HADD2 R146, -R199.H0_H0, -RZ.H0_H0 ;  /* 0xa00000ffc792e230 */ /* 0x000fe20000000900 */
[----:B------:R-:W-:-:S02]  /*6170*/  @!P3 PRMT R200, R147, 0x5410, RZ ;  /* 0x0000541093c8b816 */ /* 0x000fc400000000ff */
[----:B--2---:R-:W-:Y:S02]  /*6180*/  F2FP.PACK_AB R202, R221, R222 ;  /* 0x000000deddca723e */ /* 0x004fe400000000ff */
[----:B------:R-:W-:Y:S02]  /*6190*/  ISETP.GE.U32.AND P3, PT, R252, R7, PT ;  /* 0x00000007fc00720c */ /* 0x000fe40003f66070 */
[----:B------:R-:W-:Y:S01]  /*61a0*/  LOP3.LUT R7, R6, 0xff, RZ, 0xc0, !PT ;  /* 0x000000ff06077812 */ /* 0x000fe200078ec0ff */
[----:B------:R-:W-:Y:S01]  /*61b0*/  @!P5 HADD2 R144, -R202.H0_H0, -RZ.H0_H0 ;  /* 0xa00000ffca90d230 */ /* 0x000fe20000000900 */
[----:B------:R-:W-:Y:S02]  /*61c0*/  PRMT R201, R202, 0x7632, R201 ;  /* 0x00007632cac97816 */ /* 0x000fe400000000c9 */
[----:B------:R-:W-:Y:S02]  /*61d0*/  @!P6 PRMT R199, R146, 0x5410, RZ ;  /* 0x0000541092c7e816 */ /* 0x000fe400000000ff */
[----:B------:R-:W-:Y:S01]  /*61e0*/  ISETP.GE.U32.AND P6, PT, R252, R7, PT ;  /* 0x00000007fc00720c */ /* 0x000fe20003fc6070 */
[----:B------:R-:W-:Y:S01]  /*61f0*/  @!P2 HADD2 R145, -R201.H0_H0, -RZ.H0_H0 ;  /* 0xa00000ffc991a230 */ /* 0x000fe20000000900 */
[----:B------:R-:W-:-:S02]  /*6200*/  SHF.R.U32.HI R7, RZ, 0x18, R6 ;  /* 0x00000018ff077819 */ /* 0x000fc40000011606 */
[----:B------:R-:W-:Y:S02]  /*6210*/  LOP3.LUT R6, R6, 0xffff, RZ, 0xc0, !PT ;  /* 0x0000ffff06067812 */ /* 0x000fe400078ec0ff */
[----:B------:R-:W-:Y:S02]  /*6220*/  PRMT R23, R202, 0x5410, R201 ;  /* 0x00005410ca177816 */ /* 0x000fe400000000c9 */
[----:B------:R-:W-:Y:S02]  /*6230*/  SHF.R.U32.HI R6, RZ, 0x8, R6 ;  /* 0x00000008ff067819 */ /* 0x000fe40000011606 */
[----:B------:R-:W-:Y:S02]  /*6240*/  @!P2 PRMT R201, R145, 0x5410, RZ ;  /* 0x0000541091c9a816 */ /* 0x000fe400000000ff */
[----:B------:R-:W-:Y:S02]  /*6250*/  ISETP.GE.U32.AND P2, PT, R252, R7, PT ;  /* 0x00000007fc00720c */ /* 0x000fe40003f46070 */
[----:B------:R-:W-:-:S02]  /*6260*/  LOP3.LUT R7, R6, 0xffff, RZ, 0xc0, !PT ;  /* 0x0000ffff06077812 */ /* 0x000fc400078ec0ff */
[----:B------:R-:W-:Y:S01]  /*6270*/  LOP3.LUT R233, R207, UR9, R30, 0x96, !PT ;  /* 0x00000009cfe97c12 */ /* 0x000fe2000f8e961e */
[----:B------:R-:W-:Y:S01]  /*6280*/  FFMA.FTZ R207, R34, c[0x0][0x23c], -R231 ;  /* 0x00008f0022cf7a23 */ /* 0x000fe200000108e7 */
[----:B------:R-:W-:Y:S02]  /*6290*/  @!P5 PRMT R202, R144, 0x5410, RZ ;  /* 0x0000541090cad816 */ /* 0x000fe400000000ff */
[----:B------:R-:W-:Y:S02]  /*62a0*/  ISETP.GE.U32.AND P5, PT, R252, R7, PT ;  /* 0x00000007fc00720c */ /* 0x000fe40003fa6070 */
[----:B------:R-:W-:Y:S01]  /*62b0*/  F2FP.PACK_AB R196, R225, R226 ;  /* 0x000000e2e1c4723e */ /* 0x000fe200000000ff */
[----:B------:R-:W1:Y:S01]  /*62c0*/  MUFU.EX2 R207, R207 ;  /* 0x000000cf00cf7308 */ /* 0x000e620000000800 */
[----:B------:R-:W-:Y:S01]  /*62d0*/  LOP3.LUT R7, R5, 0xff, RZ, 0xc0, !PT ;  /* 0x000000ff05077812 */ /* 0x000fe200078ec0ff */
[----:B------:R-:W-:Y:S01]  /*62e0*/  FADD.FTZ R226, R226, R227 ;  /* 0x000000e3e2e27221 */ /* 0x000fe20000010000 */
[C---:B------:R-:W-:Y:S01]  /*62f0*/  PRMT R195, R196.reuse, 0x7632, R195 ;  /* 0x00007632c4c37816 */ /* 0x040fe200000000c3 */
[----:B------:R-:W-:Y:S01]  /*6300*/  @!P6 HADD2 R143, -R196.H0_H0, -RZ.H0_H0 ;  /* 0xa00000ffc48fe230 */ /* 0x000fe20000000900 */
[----:B------:R-:W-:Y:S01]  /*6310*/  LOP3.LUT R31, R31, 0xffff, RZ, 0xc0, !PT ;  /* 0x0000ffff1f1f7812 */ /* 0x000fe200078ec0ff */
[----:B------:R-:W-:Y:S01]  /*6320*/  FADD.FTZ R225, R225, R226 ;  /* 0x000000e2e1e17221 */ /* 0x000fe20000010000 */
[----:B------:R-:W-:-:S02]  /*6330*/  PRMT R28, R196, 0x5410, R195 ;  /* 0x00005410c41c7816 */ /* 0x000fc400000000c3 */
[----:B------:R-:W-:Y:S01]  /*6340*/  @!P6 PRMT R196, R143, 0x5410, RZ ;  /* 0x000054108fc4e816 */ /* 0x000fe200000000ff */
[----:B------:R-:W-:Y:S01]  /*6350*/  @!P5 HADD2 R142, -R195.H0_H0, -RZ.H0_H0 ;  /* 0xa00000ffc38ed230 */ /* 0x000fe20000000900 */
[----:B------:R-:W-:Y:S02]  /*6360*/  ISETP.GE.U32.AND P6, PT, R252, R7, PT ;  /* 0x00000007fc00720c */ /* 0x000fe40003fc6070 */
[--C-:B------:R-:W-:Y:S02]  /*6370*/  SHF.R.U32.HI R7, RZ, 0x18, R5.reuse ;  /* 0x00000018ff077819 */ /* 0x100fe40000011605 */
[----:B------:R-:W-:Y:S02]  /*6380*/  @!P5 PRMT R195, R142, 0x5410, RZ ;  /* 0x000054108ec3d816 */ /* 0x000fe400000000ff */
[----:B------:R-:W-:Y:S02]  /*6390*/  ISETP.GE.U32.AND P5, PT, R252, R7, PT ;  /* 0x00000007fc00720c */ /* 0x000fe40003fa6070 */
[----:B------:R-:W-:-:S02]  /*63a0*/  SHF.R.U32.HI R7, RZ, 0x10, R5 ;  /* 0x00000010ff077819 */ /* 0x000fc40000011605 */
[----:B------:R-:W-:Y:S02]  /*63b0*/  LOP3.LUT R5, R5, 0xffff, RZ, 0xc0, !PT ;  /* 0x0000ffff05057812 */ /* 0x000fe400078ec0ff */
[----:B-1----:R-:W-:Y:S01]  /*63c0*/  F2FP.PACK_AB R198, R207, R220 ;  /* 0x000000dccfc6723e */ /* 0x002fe200000000ff */
[----:B------:R-:W-:Y:S01]  /*63d0*/  @!P6 HADD2 R140, -R170.H0_H0, -RZ.H0_H0 ;  /* 0xa00000ffaa8ce230 */ /* 0x000fe20000000900 */
[----:B------:R-:W-:Y:S02]  /*63e0*/  SHF.R.U32.HI R5, RZ, 0x8, R5 ;  /* 0x00000008ff057819 */ /* 0x000fe40000011605 */
[C---:B------:R-:W-:Y:S01]  /*63f0*/  PRMT R197, R198.reuse, 0x7632, R197 ;  /* 0x00007632c6c57816 */ /* 0x040fe200000000c5 */
[----:B------:R-:W-:Y:S01]  /*6400*/  @!P3 HADD2 R139, -R198.H0_H0, -RZ.H0_H0 ;  /* 0xa00000ffc68bb230 */ /* 0x000fe20000000900 */
[----:B------:R-:W-:Y:S01]  /*6410*/  LOP3.LUT R5, R5, 0xffff, RZ, 0xc0, !PT ;  /* 0x0000ffff05057812 */ /* 0x000fe200078ec0ff */
[----:B------:R-:W-:Y:S01]  /*6420*/  @!P5 HADD2 R136, -R172.H0_H0, -RZ.H0_H0 ;  /* 0xa00000ffac88d230 */ /* 0x000fe20000000900 */
[----:B------:R-:W-:Y:S01]  /*6430*/  PRMT R30, R198, 0x5410, R197 ;  /* 0x00005410c61e7816 */ /* 0x000fe200000000c5 */
[----:B------:R-:W-:Y:S01]  /*6440*/  @!P2 HADD2 R141, -R197.H0_H0, -RZ.H0_H0 ;  /* 0xa00000ffc58da230 */ /* 0x000fe20000000900 */
[----:B------:R-:W-:-:S02]  /*6450*/  @!P3 PRMT R198, R139, 0x5410, RZ ;  /* 0x000054108bc6b816 */ /* 0x000fc400000000ff */
[C---:B------:R-:W-:Y:S02]  /*6460*/  ISETP.GE.U32.AND P3, PT, R252.reuse, R5, PT ;  /* 0x00000005fc00720c */ /* 0x040fe40003f66070 */
[----:B------:R-:W-:Y:S02]  /*6470*/  SHF.R.U32.HI R5, RZ, 0x10, R4 ;  /* 0x00000010ff057819 */ /* 0x000fe40000011604 */
[----:B------:R-:W-:Y:S02]  /*6480*/  LOP3.LUT R7, R7, 0xff, RZ, 0xc0, !PT ;  /* 0x000000ff07077812 */ /* 0x000fe400078ec0ff */
[----:B------:R-:W-:Y:S02]  /*6490*/  LOP3.LUT R5, R5, 0xff, RZ, 0xc0, !PT ;  /* 0x000000ff05057812 */ /* 0x000fe400078ec0ff */
[----:B------:R-:W-:Y:S02]  /*64a0*/  @!P2 PRMT R197, R141, 0x5410, RZ ;  /* 0x000054108dc5a816 */ /* 0x000fe400000000ff */
[----:B------:R-:W-:-:S02]  /*64b0*/  ISETP.GE.U32.AND P2, PT, R252, R7, PT ;  /* 0x00000007fc00720c */ /* 0x000fc40003f46070 */
[----:B------:R-:W-:Y:S01]  /*64c0*/  @!P6 PRMT R170, R140, 0x5410, RZ ;  /* 0x000054108caae816 */ /* 0x000fe200000000ff */
[----:B------:R-:W-:Y:S01]  /*64d0*/  @!P3 HADD2 R138, -R171.H0_H0, -RZ.H0_H0 ;  /* 0xa00000ffab8ab230 */ /* 0x000fe20000000900 */
[----:B------:R-:W-:Y:S01]  /*64e0*/  ISETP.GE.U32.AND P6, PT, R252, R5, PT ;  /* 0x00000005fc00720c */ /* 0x000fe20003fc6070 */
[----:B------:R-:W1:Y:S01]  /*64f0*/  LDSM.16.MT88.4 R140, [R210+0x1e000] ;  /* 0x01e00000d28c783b */ /* 0x000e620000004200 */
[----:B------:R-:W-:Y:S02]  /*6500*/  LOP3.LUT R5, R4, 0xffff, RZ, 0xc0, !PT ;  /* 0x0000ffff04057812 */ /* 0x000fe400078ec0ff */
[----:B------:R-:W-:Y:S02]  /*6510*/  @!P3 PRMT R171, R138, 0x5410, RZ ;  /* 0x000054108aabb816 */ /* 0x000fe400000000ff */
[----:B------:R-:W-:Y:S02]  /*6520*/  SHF.R.U32.HI R5, RZ, 0x8, R5 ;  /* 0x00000008ff057819 */ /* 0x000fe40000011605 */
[----:B------:R-:W-:Y:S01]  /*6530*/  @!P5 PRMT R172, R136, 0x5410, RZ ;  /* 0x0000541088acd816 */ /* 0x000fe200000000ff */
[----:B------:R-:W-:Y:S01]  /*6540*/  @!P2 HADD2 R137, -R173.H0_H0, -RZ.H0_H0 ;  /* 0xa00000ffad89a230 */ /* 0x000fe20000000900 */
[----:B------:R-:W-:-:S02]  /*6550*/  LOP3.LUT R5, R5, 0xffff, RZ, 0xc0, !PT ;  /* 0x0000ffff05057812 */ /* 0x000fc400078ec0ff */
[----:B------:R-:W-:Y:S01]  /*6560*/  LOP3.LUT R245, R238, 0xffff, RZ, 0xc0, !PT ;  /* 0x0000ffffeef57812 */ /* 0x000fe200078ec0ff */
[----:B------:R-:W-:Y:S01]  /*6570*/  @!P6 HADD2 R133, -R177.H0_H0, -RZ.H0_H0 ;  /* 0xa00000ffb185e230 */ /* 0x000fe20000000900 */
[----:B------:R-:W-:Y:S02]  /*6580*/  ISETP.GE.U32.AND P3, PT, R252, R5, PT ;  /* 0x00000005fc00720c */ /* 0x000fe40003f66070 */
[----:B------:R-:W-:Y:S02]  /*6590*/  LOP3.LUT R5, R4, 0xff, RZ, 0xc0, !PT ;  /* 0x000000ff04057812 */ /* 0x000fe400078ec0ff */
[----:B------:R-:W-:Y:S02]  /*65a0*/  @!P2 PRMT R173, R137, 0x5410, RZ ;  /* 0x0000541089ada816 */ /* 0x000fe400000000ff */
[----:B------:R-:W-:Y:S02]  /*65b0*/  ISETP.GE.U32.AND P2, PT, R252, R5, PT ;  /* 0x00000005fc00720c */ /* 0x000fe40003f46070 */
[----:B------:R-:W-:-:S02]  /*65c0*/  SHF.R.U32.HI R5, RZ, 0x18, R4 ;  /* 0x00000018ff057819 */ /* 0x000fc40000011604 */
[----:B------:R-:W-:Y:S02]  /*65d0*/  @!P6 PRMT R177, R133, 0x5410, RZ ;  /* 0x0000541085b1e816 */ /* 0x000fe400000000ff */
[----:B------:R-:W-:Y:S01]  /*65e0*/  ISETP.GE.U32.AND P5, PT, R252, R5, PT ;  /* 0x00000005fc00720c */ /* 0x000fe20003fa6070 */
[----:B------:R-:W-:Y:S01]  /*65f0*/  @!P3 HADD2 R134, -R181.H0_H0, -RZ.H0_H0 ;  /* 0xa00000ffb586b230 */ /* 0x000fe20000000900 */
[----:B------:R-:W2:Y:S01]  /*6600*/  LDSM.16.MT88.4 R4, [R210+0x1e800] ;  /* 0x01e80000d204783b */ /* 0x000ea20000004200 */
[----:B------:R-:W-:Y:S02]  /*6610*/  SHF.R.U32.HI R239, RZ, 0x18, R238 ;  /* 0x00000018ffef7819 */ /* 0x000fe400000116ee */
[----:B------:R-:W-:Y:S02]  /*6620*/  SHF.R.U32.HI R243, RZ, 0x8, R243 ;  /* 0x00000008fff37819 */ /* 0x000fe400000116f3 */
[----:B------:R-:W-:Y:S01]  /*6630*/  @!P2 HADD2 R135, -R182.H0_H0, -RZ.H0_H0 ;  /* 0xa00000ffb687a230 */ /* 0x000fe20000000900 */
[----:B------:R-:W-:-:S02]  /*6640*/  @!P3 PRMT R181, R134, 0x5410, RZ ;  /* 0x0000541086b5b816 */ /* 0x000fc400000000ff */
[----:B------:R-:W-:Y:S02]  /*6650*/  ISETP.GE.U32.AND P6, PT, R252, R239, PT ;  /* 0x000000effc00720c */ /* 0x000fe40003fc6070 */
[----:B------:R-:W-:Y:S01]  /*6660*/  @!P2 PRMT R182, R135, 0x5410, RZ ;  /* 0x0000541087b6a816 */ /* 0x000fe200000000ff */
[----:B------:R-:W-:Y:S01]  /*6670*/  @!P5 HADD2 R132, -R176.H0_H0, -RZ.H0_H0 ;  /* 0xa00000ffb084d230 */ /* 0x000fe20000000900 */
[----:B------:R-:W-:Y:S01]  /*6680*/  LOP3.LUT R239, R246, 0xffff, RZ, 0xc0, !PT ;  /* 0x0000fffff6ef7812 */ /* 0x000fe200078ec0ff */
[C---:B-1----:R-:W-:Y:S01]  /*6690*/  HMMA.16816.F32 R144, R128.reuse, R140, RZ ;  /* 0x0000008c8090723c */ /* 0x042fe200000018ff */
[----:B------:R-:W-:Y:S02]  /*66a0*/  SHF.R.U32.HI R247, RZ, 0x18, R246 ;  /* 0x00000018fff77819 */ /* 0x000fe400000116f6 */
[----:B------:R-:W-:Y:S02]  /*66b0*/  @!P5 PRMT R176, R132, 0x5410, RZ ;  /* 0x0000541084b0d816 */ /* 0x000fe400000000ff */
[----:B------:R-:W-:Y:S01]  /*66c0*/  ISETP.GE.U32.AND P5, PT, R252, R31, PT ;  /* 0x0000001ffc00720c */ /* 0x000fe20003fa6070 */
[----:B------:R-:W1:Y:S01]  /*66d0*/  LDSM.16.MT88.4 R132, [R209+0x1e000] ;  /* 0x01e00000d184783b */ /* 0x000e620000004200 */
[----:B------:R-:W-:Y:S01]  /*66e0*/  LOP3.LUT R241, R241, 0xff, RZ, 0xc0, !PT ;  /* 0x000000fff1f17812 */ /* 0x000fe200078ec0ff */
[----:B------:R-:W-:Y:S01]  /*66f0*/  HMMA.16816.F32 R140, R128, R142, RZ ;  /* 0x0000008e808c723c */ /* 0x000fe200000018ff */
[----:B------:R-:W-:Y:S01]  /*6700*/  LOP3.LUT R139, R238, 0xff, RZ, 0xc0, !PT ;  /* 0x000000ffee8b7812 */ /* 0x000fe200078ec0ff */
[----:B------:R-:W-:Y:S01]  /*6710*/  @!P6 HADD2 R34, -R168.H0_H0, -RZ.H0_H0 ;  /* 0xa00000ffa822e230 */ /* 0x000fe20000000900 */
[----:B------:R-:W-:-:S02]  /*6720*/  SHF.R.U32.HI R137, RZ, 0x10, R238 ;  /* 0x00000010ff897819 */ /* 0x000fc400000116ee */
[----:B------:R-:W-:Y:S02]  /*6730*/  PRMT R238, R242, 0x5410, R243 ;  /* 0x00005410f2ee7816 */ /* 0x000fe400000000f3 */
[----:B------:R-:W-:Y:S02]  /*6740*/  PRMT R236, R241, 0x5410, R236 ;  /* 0x00005410f1ec7816 */ /* 0x000fe400000000ec */
[----:B------:R-:W-:Y:S01]  /*6750*/  LOP3.LUT R137, R137, 0xff, RZ, 0xc0, !PT ;  /* 0x000000ff89897812 */ /* 0x000fe200078ec0ff */
[----:B------:R-:W-:Y:S01]  /*6760*/  @!P5 HADD2 R126, -R175.H0_H0, -RZ.H0_H0 ;  /* 0xa00000ffaf7ed230 */ /* 0x000fe20000000900 */
[----:B------:R-:W-:Y:S01]  /*6770*/  @!P1 PRMT R174, R127, 0x5410, RZ ;  /* 0x000054107fae9816 */ /* 0x000fe200000000ff */
[----:B------:R-:W-:Y:S01]  /*6780*/  HSET2.LE.AND R236, R236, R235, PT ;  /* 0x000000ebecec7233 */ /* 0x000fe20003803000 */
[----:B------:R-:W-:Y:S02]  /*6790*/  ISETP.GE.U32.AND P3, PT, R252, R139, PT ;  /* 0x0000008bfc00720c */ /* 0x000fe40003f66070 */
[----:B------:R-:W-:-:S02]  /*67a0*/  @!P5 PRMT R175, R126, 0x5410, RZ ;  /* 0x000054107eafd816 */ /* 0x000fc400000000ff */
[----:B------:R-:W-:Y:S01]  /*67b0*/  ISETP.GE.U32.AND P1, PT, R252, R137, PT ;  /* 0x00000089fc00720c */ /* 0x000fe20003f26070 */
[C---:B--2---:R-:W-:Y:S01]  /*67c0*/  HMMA.16816.F32 R144, R24.reuse, R4, R144 ;  /* 0x000000041890723c */ /* 0x044fe20000001890 */
[----:B------:R-:W-:Y:S02]  /*67d0*/  @!P4 PRMT R164, R124, 0x5410, RZ ;  /* 0x000054107ca4c816 */ /* 0x000fe400000000ff */
[----:B------:R-:W-:Y:S02]  /*67e0*/  LOP3.LUT R23, R236, R23, RZ, 0xc0, !PT ;  /* 0x00000017ec177212 */ /* 0x000fe400078ec0ff */
[----:B------:R-:W-:Y:S02]  /*67f0*/  SHF.R.U32.HI R239, RZ, 0x8, R239 ;  /* 0x00000008ffef7819 */ /* 0x000fe400000116ef */
[----:B------:R-:W-:Y:S01]  /*6800*/  LOP3.LUT R5, R240, 0xff, RZ, 0xc0, !PT ;  /* 0x000000fff0057812 */ /* 0x000fe200078ec0ff */
[----:B------:R-:W-:Y:S01]  /*6810*/  HMMA.16816.F32 R140, R24, R6, R140 ;  /* 0x00000006188c723c */ /* 0x000fe2000000188c */
[----:B------:R-:W-:Y:S01]  /*6820*/  LOP3.LUT R4, R29, 0xffff, RZ, 0xc0, !PT ;  /* 0x0000ffff1d047812 */ /* 0x000fe200078ec0ff */
[----:B------:R-:W-:Y:S01]  /*6830*/  @!P3 HADD2 R35, -R166.H0_H0, -RZ.H0_H0 ;  /* 0xa00000ffa623b230 */ /* 0x000fe20000000900 */
[----:B------:R-:W-:-:S02]  /*6840*/  ISETP.GE.U32.AND P2, PT, R252, R5, PT ;  /* 0x00000005fc00720c */ /* 0x000fc40003f46070 */
[----:B------:R-:W-:Y:S02]  /*6850*/  LOP3.LUT R5, R246, 0xff, RZ, 0xc0, !PT ;  /* 0x000000fff6057812 */ /* 0x000fe400078ec0ff */
[----:B------:R-:W-:Y:S01]  /*6860*/  IMAD.WIDE.U32 R6, R233, -0x2daee0ad, RZ ;  /* 0xd2511f53e9067825 */ /* 0x000fe200078e00ff */
[----:B------:R-:W-:Y:S02]  /*6870*/  SHF.R.U32.HI R240, RZ, 0x10, R246 ;  /* 0x00000010fff07819 */ /* 0x000fe400000116f6 */
[----:B------:R-:W-:Y:S01]  /*6880*/  ISETP.GE.U32.AND P5, PT, R252, R5, PT ;  /* 0x00000005fc00720c */ /* 0x000fe20003fa6070 */
[C---:B-1----:R-:W-:Y:S01]  /*6890*/  HMMA.16816.F32 R136, R128.reuse, R132, RZ ;  /* 0x000000848088723c */ /* 0x042fe200000018ff */
[----:B------:R-:W-:Y:S02]  /*68a0*/  SHF.R.U32.HI R5, RZ, 0x10, R29 ;  /* 0x00000010ff057819 */ /* 0x000fe4000001161d */
[----:B------:R-:W-:Y:S02]  /*68b0*/  LOP3.LUT R31, R7, UR5, R244, 0x96, !PT ;  /* 0x00000005071f7c12 */ /* 0x000fe4000f8e96f4 */
[----:B------:R-:W-:Y:S01]  /*68c0*/  LOP3.LUT R233, R6, 0xffff, RZ, 0xc0, !PT ;  /* 0x0000ffff06e97812 */ /* 0x000fe200078ec0ff */
[----:B------:R-:W-:Y:S01]  /*68d0*/  @!P2 HADD2 R125, -R165.H0_H0, -RZ.H0_H0 ;  /* 0xa00000ffa57da230 */ /* 0x000fe20000000900 */
[----:B------:R-:W-:Y:S01]  /*68e0*/  SHF.R.U32.HI R7, RZ, 0x8, R4 ;  /* 0x00000008ff077819 */ /* 0x000fe20000011604 */
[----:B------:R-:W-:Y:S01]  /*68f0*/  HMMA.16816.F32 R132, R128, R134, RZ ;  /* 0x000000868084723c */ /* 0x000fe200000018ff */
[----:B------:R-:W-:-:S02]  /*6900*/  LOP3.LUT R5, R5, 0xff, RZ, 0xc0, !PT ;  /* 0x000000ff05057812 */ /* 0x000fc400078ec0ff */
[----:B------:R-:W-:Y:S02]  /*6910*/  LOP3.LUT R246, R29, 0xff, RZ, 0xc0, !PT ;  /* 0x000000ff1df67812 */ /* 0x000fe400078ec0ff */
[----:B------:R-:W-:Y:S02]  /*6920*/  SHF.R.U32.HI R244, RZ, 0x18, R29 ;  /* 0x00000018fff47819 */ /* 0x000fe4000001161d */
[----:B------:R-:W-:Y:S02]  /*6930*/  LOP3.LUT R243, R6, 0xff, RZ, 0xc0, !PT ;  /* 0x000000ff06f37812 */ /* 0x000fe400078ec0ff */
[--C-:B------:R-:W-:Y:S02]  /*6940*/  SHF.R.U32.HI R242, RZ, 0x10, R6.reuse ;  /* 0x00000010fff27819 */ /* 0x100fe40000011606 */
[----:B------:R-:W-:Y:S02]  /*6950*/  SHF.R.U32.HI R241, RZ, 0x18, R6 ;  /* 0x00000018fff17819 */ /* 0x000fe40000011606 */
[----:B------:R-:W-:-:S02]  /*6960*/  PRMT R246, R246, 0x5410, R7 ;  /* 0x00005410f6f67816 */ /* 0x000fc40000000007 */
[----:B------:R-:W-:Y:S02]  /*6970*/  PRMT R244, R5, 0x5410, R244 ;  /* 0x0000541005f47816 */ /* 0x000fe400000000f4 */
[----:B------:R-:W1:Y:S01]  /*6980*/  LDSM.16.MT88.4 R4, [R209+0x1e800] ;  /* 0x01e80000d104783b */ /* 0x000e620000004200 */
[----:B------:R-:W-:Y:S02]  /*6990*/  SHF.R.U32.HI R29, RZ, 0x18, R31 ;  /* 0x00000018ff1d7819 */ /* 0x000fe4000001161f */
[----:B------:R-:W-:Y:S01]  /*69a0*/  LOP3.LUT R242, R242, 0xff, RZ, 0xc0, !PT ;  /* 0x000000fff2f27812 */ /* 0x000fe200078ec0ff */
[--C-:B------:R-:W-:Y:S01]  /*69b0*/  HSET2.LE.AND R244, R244, R235.reuse, PT ;  /* 0x000000ebf4f47233 */ /* 0x100fe20003803000 */
[----:B------:R-:W-:Y:S01]  /*69c0*/  SHF.R.U32.HI R248, RZ, 0x8, R233 ;  /* 0x00000008fff87819 */ /* 0x000fe200000116e9 */
[----:B------:R-:W-:Y:S01]  /*69d0*/  FFMA.FTZ R233, R32, c[0x0][0x23c], -R231 ;  /* 0x00008f0020e97a23 */ /* 0x000fe200000108e7 */
[----:B------:R-:W-:Y:S01]  /*69e0*/  PRMT R250, R242, 0x5410, R241 ;  /* 0x00005410f2fa7816 */ /* 0x000fe200000000f1 */
[----:B------:R-:W-:Y:S01]  /*69f0*/  FFMA.FTZ R241, R16, c[0x0][0x23c], -R231 ;  /* 0x00008f0010f17a23 */ /* 0x000fe200000108e7 */
[----:B------:R-:W-:Y:S01]  /*6a00*/  PRMT R248, R243, 0x5410, R248 ;  /* 0x00005410f3f87816 */ /* 0x000fe200000000f8 */
[--C-:B------:R-:W-:Y:S01]  /*6a10*/  FFMA.FTZ R231, R17, c[0x0][0x23c], -R232.reuse ;  /* 0x00008f0011e77a23 */ /* 0x100fe200000108e8 */
[----:B------:R-:W-:Y:S01]  /*6a20*/  @!P2 PRMT R165, R125, 0x5410, RZ ;  /* 0x000054107da5a816 */ /* 0x000fe200000000ff */
[----:B------:R-:W-:Y:S01]  /*6a30*/  FFMA.FTZ R243, R33, c[0x0][0x23c], -R232 ;  /* 0x00008f0021f37a23 */ /* 0x000fe200000108e8 */
[----:B------:R-:W-:Y:S01]  /*6a40*/  MUFU.EX2 R233, R233 ;  /* 0x000000e900e97308 */ /* 0x000fe20000000800 */
[----:B------:R-:W-:Y:S01]  /*6a50*/  FADD.FTZ R242, R237, R234 ;  /* 0x000000eaedf27221 */ /* 0x000fe20000010000 */
[----:B------:R-:W-:Y:S01]  /*6a60*/  HSET2.LE.AND R237, R246, R235, PT ;  /* 0x000000ebf6ed7233 */ /* 0x000fe20003803000 */
[----:B------:R-:W-:Y:S01]  /*6a70*/  LOP3.LUT R21, R244, R21, RZ, 0xc0, !PT ;  /* 0x00000015f4157212 */ /* 0x000fe200078ec0ff */
[----:B------:R-:W-:Y:S01]  /*6a80*/  @!P1 HADD2 R16, -R169.H0_H0, -RZ.H0_H0 ;  /* 0xa00000ffa9109230 */ /* 0x000fe20000000900 */
[----:B------:R-:W-:Y:S01]  /*6a90*/  FADD.FTZ R191, R191, R242 ;  /* 0x000000f2bfbf7221 */ /* 0x000fe20000010000 */
[----:B------:R-:W-:-:S02]  /*6aa0*/  ISETP.GE.U32.AND P2, PT, R252, R247, PT ;  /* 0x000000f7fc00720c */ /* 0x000fc40003f46070 */
[----:B------:R-:W-:Y:S01]  /*6ab0*/  MUFU.EX2 R232, R243 ;  /* 0x000000f300e87308 */ /* 0x000fe20000000800 */
[----:B------:R-:W-:Y:S01]  /*6ac0*/  LOP3.LUT R20, R237, R20, RZ, 0xc0, !PT ;  /* 0x00000014ed147212 */ /* 0x000fe200078ec0ff */
[----:B------:R-:W-:Y:S01]  /*6ad0*/  FADD.FTZ R190, R190, R191 ;  /* 0x000000bfbebe7221 */ /* 0x000fe20000010000 */
[----:B------:R-:W-:Y:S02]  /*6ae0*/  @!P1 PRMT R169, R16, 0x5410, RZ ;  /* 0x0000541010a99816 */ /* 0x000fe400000000ff */
[----:B------:R-:W-:Y:S01]  /*6af0*/  LOP3.LUT R239, R239, 0xffff, RZ, 0xc0, !PT ;  /* 0x0000ffffefef7812 */ /* 0x000fe200078ec0ff */
[----:B------:R-:W-:Y:S01]  /*6b00*/  FADD.FTZ R187, R187, R190 ;  /* 0x000000bebbbb7221 */ /* 0x000fe20000010000 */
[----:B------:R-:W-:Y:S01]  /*6b10*/  LEA R16, P1, R186, c[0x0][0x1f8], 0x1 ;  /* 0x00007e00ba107a11 */ /* 0x000fe200078208ff */
[----:B------:R-:W2:Y:S01]  /*6b20*/  MUFU.EX2 R231, R231 ;  /* 0x000000e700e77308 */ /* 0x000ea20000000800 */
[----:B------:R-:W-:Y:S01]  /*6b30*/  @!P3 PRMT R166, R35, 0x5410, RZ ;  /* 0x0000541023a6b816 */ /* 0x000fe200000000ff */
[----:B------:R-:W-:Y:S01]  /*6b40*/  FADD.FTZ R184, R184, R187 ;  /* 0x000000bbb8b87221 */ /* 0x000fe20000010000 */
[----:B------:R-:W-:-:S03]  /*6b50*/  @!P6 PRMT R168, R34, 0x5410, RZ ;  /* 0x0000541022a8e816 */ /* 0x000fc600000000ff */
[----:B------:R-:W-:Y:S02]  /*6b60*/  FADD.FTZ R183, R183, R184 ;  /* 0x000000b8b7b77221 */ /* 0x000fe40000010000 */
[----:B------:R-:W3:Y:S02]  /*6b70*/  MUFU.EX2 R234, R241 ;  /* 0x000000f100ea7308 */ /* 0x000ee40000000800 */
[----:B------:R-:W-:Y:S01]  /*6b80*/  FADD.FTZ R183, R178, R183 ;  /* 0x000000b7b2b77221 */ /* 0x000fe20000010000 */
[----:B-1----:R-:W-:Y:S03]  /*6b90*/  HMMA.16816.F32 R136, R24, R4, R136 ;  /* 0x000000041888723c */ /* 0x002fe60000001888 */
[----:B------:R-:W-:Y:S01]  /*6ba0*/  FADD.FTZ R224, R224, R183 ;  /* 0x000000b7e0e07221 */ /* 0x000fe20000010000 */
[----:B--2---:R-:W-:Y:S01]  /*6bb0*/  F2FP.PACK_AB R236, R231, R232 ;  /* 0x000000e8e7ec723e */ /* 0x004fe200000000ff */
[----:B------:R-:W-:-:S02]  /*6bc0*/  FADD.FTZ R232, R232, R225 ;  /* 0x000000e1e8e87221 */ /* 0x000fc40000010000 */
[----:B------:R-:W-:Y:S01]  /*6bd0*/  SHF.R.U32.HI R5, RZ, 0x8, R245 ;  /* 0x00000008ff057819 */ /* 0x000fe200000116f5 */
[----:B------:R-:W-:Y:S01]  /*6be0*/  HMMA.16816.F32 R132, R24, R6, R132 ;  /* 0x000000061884723c */ /* 0x000fe20000001884 */
[----:B------:R-:W-:Y:S01]  /*6bf0*/  LOP3.LUT R4, R31, 0xffff, RZ, 0xc0, !PT ;  /* 0x0000ffff1f047812 */ /* 0x000fe200078ec0ff */
[----:B------:R-:W-:Y:S01]  /*6c00*/  FADD.FTZ R223, R223, R224 ;  /* 0x000000e0dfdf7221 */ /* 0x000fe20000010000 */
[----:B------:R-:W-:Y:S01]  /*6c10*/  LOP3.LUT R5, R5, 0xffff, RZ, 0xc0, !PT ;  /* 0x0000ffff05057812 */ /* 0x000fe200078ec0ff */
[----:B------:R-:W-:Y:S01]  /*6c20*/  @!P5 HADD2 R33, -R236.H0_H0, -RZ.H0_H0 ;  /* 0xa00000ffec21d230 */ /* 0x000fe20000000900 */
[----:B------:R-:W-:Y:S02]  /*6c30*/  FADD.FTZ R224, R231, R232 ;  /* 0x000000e8e7e07221 */ /* 0x000fe40000010000 */
[----:B------:R-:W-:Y:S01]  /*6c40*/  ISETP.GE.U32.AND P4, PT, R252, R5, PT ;  /* 0x00000005fc00720c */ /* 0x000fe20003f86070 */
[----:B------:R-:W-:Y:S01]  /*6c50*/  FADD.FTZ R222, R222, R223 ;  /* 0x000000dfdede7221 */ /* 0x000fe20000010000 */
[----:B------:R-:W-:-:S02]  /*6c60*/  SHF.R.U32.HI R5, RZ, 0x10, R31 ;  /* 0x00000010ff057819 */ /* 0x000fc4000001161f */
[----:B------:R-:W-:Y:S01]  /*6c70*/  LOP3.LUT R6, R31, 0xff, RZ, 0xc0, !PT ;  /* 0x000000ff1f067812 */ /* 0x000fe200078ec0ff */
[----:B------:R-:W-:Y:S01]  /*6c80*/  FADD.FTZ R221, R221, R222 ;  /* 0x000000dedddd7221 */ /* 0x000fe20000010000 */
[----:B------:R-:W-:Y:S02]  /*6c90*/  SHF.R.U32.HI R31, RZ, 0x8, R4 ;  /* 0x00000008ff1f7819 */ /* 0x000fe40000011604 */
[----:B------:R-:W-:Y:S01]  /*6ca0*/  LOP3.LUT R4, R5, 0xff, RZ, 0xc0, !PT ;  /* 0x000000ff05047812 */ /* 0x000fe200078ec0ff */
[----:B------:R-:W-:Y:S01]  /*6cb0*/  FADD.FTZ R220, R220, R221 ;  /* 0x000000dddcdc7221 */ /* 0x000fe20000010000 */
[----:B------:R-:W-:Y:S02]  /*6cc0*/  PRMT R31, R6, 0x5410, R31 ;  /* 0x00005410061f7816 */ /* 0x000fe4000000001f */
[----:B------:R-:W-:Y:S01]  /*6cd0*/  PRMT R29, R4, 0x5410, R29 ;  /* 0x00005410041d7816 */ /* 0x000fe2000000001d */
[----:B------:R-:W-:Y:S01]  /*6ce0*/  @!P4 HADD2 R17, -R167.H0_H0, -RZ.H0_H0 ;  /* 0xa00000ffa711c230 */ /* 0x000fe20000000900 */
[----:B------:R-:W1:Y:S01]  /*6cf0*/  LDSM.16.MT88.4 R4, [R208+0x1e000] ;  /* 0x01e00000d004783b */ /* 0x000e620000004200 */
[--C-:B------:R-:W-:Y:S01]  /*6d00*/  HSET2.LE.AND R31, R31, R235.reuse, PT ;  /* 0x000000eb1f1f7233 */ /* 0x100fe20003803000 */
[----:B------:R-:W-:Y:S01]  /*6d10*/  FADD.FTZ R220, R207, R220 ;  /* 0x000000dccfdc7221 */ /* 0x000fe20000010000 */
[----:B------:R-:W-:Y:S01]  /*6d20*/  HSET2.LE.AND R29, R29, R235, PT ;  /* 0x000000eb1d1d7233 */ /* 0x000fe20003803000 */
[----:B------:R-:W-:-:S02]  /*6d30*/  @!P4 PRMT R167, R17, 0x5410, RZ ;  /* 0x0000541011a7c816 */ /* 0x000fc400000000ff */
[----:B------:R-:W-:Y:S02]  /*6d40*/  ISETP.GE.U32.AND P4, PT, R252, R239, PT ;  /* 0x000000effc00720c */ /* 0x000fe40003f86070 */
[----:B------:R-:W-:-:S05]  /*6d50*/  LEA.HI.X R17, R186, c[0x0][0x1fc], R19, 0x1, P1 ;  /* 0x00007f00ba117a11 */ /* 0x000fca00008f0c13 */
[----:B------:R-:W-:Y:S04]  /*6d60*/  STG.E.U16 [R16.64], R182 ;  /* 0x000000b610007986 */ /* 0x000fe8000c10151a */
[----:B------:R-:W-:Y:S01]  /*6d70*/  STG.E.U16 [R16.64+0x2], R181 ;  /* 0x000002b510007986 */ /* 0x000fe2000c10151a */
[C---:B-1----:R-:W-:Y:S07]  /*6d80*/  HMMA.16816.F32 R124, R128.reuse, R4, RZ ;  /* 0x00000004807c723c */ /* 0x042fee00000018ff */
[----:B------:R-:W-:Y:S01]  /*6d90*/  HSET2.LE.AND R5, R238, R235, PT ;  /* 0x000000ebee057233 */ /* 0x000fe20003803000 */
[----:B---3--:R-:W-:Y:S01]  /*6da0*/  F2FP.PACK_AB R238, R234, R233 ;  /* 0x000000e9eaee723e */ /* 0x008fe200000000ff */
[----:B------:R-:W-:Y:S01]  /*6db0*/  HMMA.16816.F32 R128, R128, R6, RZ ;  /* 0x000000068080723c */ /* 0x000fe200000018ff */
[----:B------:R-:W-:Y:S01]  /*6dc0*/  LOP3.LUT R4, R31, R28, RZ, 0xc0, !PT ;  /* 0x0000001c1f047212 */ /* 0x000fe200078ec0ff */
[----:B------:R-:W-:Y:S01]  /*6dd0*/  FADD.FTZ R233, R233, R220 ;  /* 0x000000dce9e97221 */ /* 0x000fe20000010000 */
[----:B------:R-:W-:-:S02]  /*6de0*/  PRMT R237, R238, 0x7632, R237 ;  /* 0x00007632eeed7816 */ /* 0x000fc400000000ed */
[----:B------:R-:W-:Y:S01]  /*6df0*/  LOP3.LUT R22, R5, R22, RZ, 0xc0, !PT ;  /* 0x0000001605167212 */ /* 0x000fe200078ec0ff */
[----:B------:R-:W-:Y:S01]  /*6e00*/  FADD.FTZ R246, R234, R233 ;  /* 0x000000e9eaf67221 */ /* 0x000fe20000010000 */
[--C-:B------:R-:W-:Y:S01]  /*6e10*/  HSET2.LE.AND R6, R248, R235.reuse, PT ;  /* 0x000000ebf8067233 */ /* 0x100fe20003803000 */
[----:B------:R-:W-:Y:S01]  /*6e20*/  LOP3.LUT R5, R29, R30, RZ, 0xc0, !PT ;  /* 0x0000001e1d057212 */ /* 0x000fe200078ec0ff */
[----:B------:R-:W-:Y:S01]  /*6e30*/  HSET2.LE.AND R7, R250, R235, PT ;  /* 0x000000ebfa077233 */ /* 0x000fe20003803000 */
[----:B------:R-:W-:Y:S01]  /*6e40*/  PRMT R235, R236, 0x7632, R235 ;  /* 0x00007632eceb7816 */ /* 0x000fe200000000eb */
[----:B------:R-:W-:Y:S01]  /*6e50*/  @!P2 HADD2 R3, -R237.H0_H0, -RZ.H0_H0 ;  /* 0xa00000ffed03a230 */ /* 0x000fe20000000900 */
[----:B------:R-:W-:Y:S01]  /*6e60*/  PRMT R28, R238, 0x5410, R237 ;  /* 0x00005410ee1c7816 */ /* 0x000fe200000000ed */
[----:B------:R-:W-:Y:S01]  /*6e70*/  STL [R1+0x68], R246 ;  /* 0x000068f601007387 */ /* 0x000fe20000100800 */
[----:B------:R-:W-:Y:S01]  /*6e80*/  PRMT R29, R236, 0x5410, R235 ;  /* 0x00005410ec1d7816 */ /* 0x000fe200000000eb */
[----:B------:R-:W-:Y:S01]  /*6e90*/  @!P4 HADD2 R32, -R235.H0_H0, -RZ.H0_H0 ;  /* 0xa00000ffeb20c230 */ /* 0x000fe20000000900 */
[----:B------:R-:W-:Y:S01]  /*6ea0*/  LOP3.LUT R7, R7, R28, RZ, 0xc0, !PT ;  /* 0x0000001c07077212 */ /* 0x000fe200078ec0ff */
[----:B------:R-:W-:Y:S01]  /*6eb0*/  STL [R1+0x6c], R224 ;  /* 0x00006ce001007387 */ /* 0x000fe20000100800 */
[----:B------:R-:W-:-:S02]  /*6ec0*/  LOP3.LUT R6, R6, R29, RZ, 0xc0, !PT ;  /* 0x0000001d06067212 */ /* 0x000fc400078ec0ff */
[----:B------:R-:W-:Y:S01]  /*6ed0*/  @!P2 PRMT R237, R3, 0x5410, RZ ;  /* 0x0000541003eda816 */ /* 0x000fe200000000ff */
[----:B------:R-:W1:Y:S01]  /*6ee0*/  LDSM.16.MT88.4 R28, [R208+0x1e800] ;  /* 0x01e80000d01c783b */ /* 0x000e620000004200 */
[----:B------:R-:W-:Y:S02]  /*6ef0*/  @!P5 PRMT R236, R33, 0x5410, RZ ;  /* 0x0000541021ecd816 */ /* 0x000fe400000000ff */
[----:B------:R-:W-:Y:S01]  /*6f00*/  @!P4 PRMT R235, R32, 0x5410, RZ ;  /* 0x0000541020ebc816 */ /* 0x000fe200000000ff */
[C---:B-1----:R-:W-:Y:S08]  /*6f10*/  HMMA.16816.F32 R124, R24.reuse, R28, R124 ;  /* 0x0000001c187c723c */ /* 0x042ff0000000187c */
[----:B------:R-:W-:Y:S01]  /*6f20*/  HMMA.16816.F32 R128, R24, R30, R128 ;  /* 0x0000001e1880723c */ /* 0x000fe20000001880 */
[----:B------:R-:W1:Y:S04]  /*6f30*/  LDSM.16.MT88.4 R24, [R210+0x19000] ;  /* 0x01900000d218783b */ /* 0x000e680000004200 */
[----:B------:R-:W2:Y:S03]  /*6f40*/  LDSM.16.MT88.4 R28, [R212+0x19000] ;  /* 0x01900000d41c783b */ /* 0x000ea60000004200 */
        /* <DEDUP_REMOVED lines=85> */
[C---:B------:R-:W-:Y:S01]  /*74a0*/  HMMA.16816.F32 R148, R4.reuse, R26, R148 ;  /* 0x0000001a0494723c */ /* 0x040fe20000001894 */
[----:B------:R-:W1:Y:S07]  /*74b0*/  LDSM.16.MT88.4 R24, [R209+0x1f800] ;  /* 0x01f80000d118783b */ /* 0x000e6e0000004200 */
[C---:B--2---:R-:W-:Y:S07]  /*74c0*/  HMMA.16816.F32 R144, R4.reuse, R20, R144 ;  /* 0x000000140490723c */ /* 0x044fee0000001890 */
[----:B------:R-:W-:Y:S01]  /*74d0*/  LOP3.LUT R21, R240, 0xff, RZ, 0xc0, !PT ;  /* 0x000000fff0157812 */ /* 0x000fe200078ec0ff */
[----:B------:R-:W-:Y:S03]  /*74e0*/  HMMA.16816.F32 R140, R4, R22, R140 ;  /* 0x00000016048c723c */ /* 0x000fe6000000188c */
[----:B------:R-:W-:-:S02]  /*74f0*/  ISETP.GE.U32.AND P3, PT, R252, R21, PT ;  /* 0x00000015fc00720c */ /* 0x000fc40003f66070 */
[----:B------:R-:W2:Y:S11]  /*7500*/  LDSM.16.MT88.4 R20, [R208+0x1f800] ;  /* 0x01f80000d014783b */ /* 0x000eb60000004200 */
[----:B------:R-:W-:-:S05]  /*7510*/  @!P3 HADD2 R19, -R238.H0_H0, -RZ.H0_H0 ;  /* 0xa00000ffee13b230 */ /* 0x000fca0000000900 */
[----:B------:R-:W-:Y:S01]  /*7520*/  @!P3 PRMT R238, R19, 0x5410, RZ ;  /* 0x0000541013eeb816 */ /* 0x000fe200000000ff */
[C---:B-1----:R-:W-:Y:S07]  /*7530*/  HMMA.16816.F32 R136, R4.reuse, R24, R136 ;  /* 0x000000180488723c */ /* 0x042fee0000001888 */
[----:B------:R-:W-:Y:S01]  /*7540*/  IMAD.MOV.U32 R24, RZ, RZ, c[0x0][0x228] ;  /* 0x00008a00ff187624 */ /* 0x000fe200078e00ff */
[----:B------:R-:W-:Y:S03]  /*7550*/  HMMA.16816.F32 R132, R4, R26, R132 ;  /* 0x0000001a0484723c */ /* 0x000fe60000001884 */
[----:B------:R-:W-:-:S04]  /*7560*/  IMAD.SHL.U32 R3, R24, 0x8, RZ ;  /* 0x0000000818037824 */ /* 0x000fc800078e00ff */
[----:B------:R-:W-:-:S05]  /*7570*/  IMAD.WIDE R24, R3, 0x2, R16 ;  /* 0x0000000203187825 */ /* 0x000fca00078e0210 */
[----:B------:R-:W-:Y:S01]  /*7580*/  STG.E.U16 [R24.64], R177 ;  /* 0x000000b118007986 */ /* 0x000fe2000c10151a */
[C---:B--2---:R-:W-:Y:S03]  /*7590*/  HMMA.16816.F32 R124, R4.reuse, R20, R124 ;  /* 0x00000014047c723c */ /* 0x044fe6000000187c */
[----:B------:R-:W-:Y:S04]  /*75a0*/  STG.E.U16 [R24.64+0x2], R176 ;  /* 0x000002b018007986 */ /* 0x000fe8000c10151a */
[----:B------:R-:W-:Y:S01]  /*75b0*/  STG.E.U16 [R16.64+0x10], R174 ;  /* 0x000010ae10007986 */ /* 0x000fe2000c10151a */
[----:B------:R-:W-:Y:S03]  /*75c0*/  HMMA.16816.F32 R128, R4, R22, R128 ;  /* 0x000000160480723c */ /* 0x000fe60000001880 */
[----:B------:R-:W-:Y:S04]  /*75d0*/  STG.E.U16 [R16.64+0x12], R175 ;  /* 0x000012af10007986 */ /* 0x000fe8000c10151a */
[----:B------:R-:W-:Y:S04]  /*75e0*/  STG.E.U16 [R24.64+0x10], R165 ;  /* 0x000010a518007986 */ /* 0x000fe8000c10151a */
[----:B------:R1:W-:Y:S04]  /*75f0*/  STG.E.U16 [R24.64+0x12], R164 ;  /* 0x000012a418007986 */ /* 0x0003e8000c10151a */
[----:B------:R-:W-:Y:S04]  /*7600*/  STG.E.U16 [R16.64+0x20], R170 ;  /* 0x000020aa10007986 */ /* 0x000fe8000c10151a */
[----:B------:R-:W-:Y:S04]  /*7610*/  STG.E.U16 [R16.64+0x22], R171 ;  /* 0x000022ab10007986 */ /* 0x000fe8000c10151a */
[----:B------:R-:W-:Y:S04]  /*7620*/  STG.E.U16 [R24.64+0x20], R173 ;  /* 0x000020ad18007986 */ /* 0x000fe8000c10151a */
[----:B------:R-:W-:Y:S04]  /*7630*/  STG.E.U16 [R24.64+0x22], R172 ;  /* 0x000022ac18007986 */ /* 0x000fe8000c10151a */
[----:B------:R-:W-:Y:S04]  /*7640*/  STG.E.U16 [R16.64+0x30], R166 ;  /* 0x000030a610007986 */ /* 0x000fe8000c10151a */
[----:B------:R2:W-:Y:S01]  /*7650*/  STG.E.U16 [R16.64+0x32], R167 ;  /* 0x000032a710007986 */ /* 0x0005e2000c10151a */
[----:B-1----:R-:W-:-:S03]  /*7660*/  IADD3 R164, P1, R16, -0x80, RZ ;  /* 0xffffff8010a47810 */ /* 0x002fc60007f3e0ff */
        /* <DEDUP_REMOVED lines=18> */
[----:B------:R1:W-:Y:S01]  /*7790*/  STG.E.U16 [R24.64+0x72], R237 ;  /* 0x000072ed18007986 */ /* 0x0003e2000c10151a */
[----:B------:R-:W-:Y:S05]  /*77a0*/  @!P0 BRA `(.L_x_989) ;  /* 0x0000aec000008947 */ /* 0x000fea0003800000 */
[----:B------:R-:W2:Y:S01]  /*77b0*/  LDL.64 R28, [R1+0x20] ;  /* 0x00002000011c7983 */ /* 0x000ea20000100a00 */
[----:B------:R-:W-:Y:S01]  /*77c0*/  ULDC.64 UR4, c[0x0][0x1a0] ;  /* 0x0000680000047ab9 */ /* 0x000fe20000000a00 */
[----:B------:R-:W-:-:S04]  /*77d0*/  DEPBAR.LE SB0, 0x0 ;  /* 0x000080000000791a */ /* 0x000fc80000000000 */
[----:B------:R-:W3:Y:S04]  /*77e0*/  LDL R245, [R1+0xc] ;  /* 0x00000c0001f57983 */ /* 0x000ee80000100800 */
[----:B------:R-:W4:Y:S01]  /*77f0*/  LDL R247, [R1+0x8] ;  /* 0x0000080001f77983 */ /* 0x000f220000100800 */
[----:B------:R-:W-:Y:S02]  /*7800*/  UMOV UR7, 0x6 ;  /* 0x0000000600077882 */ /* 0x000fe40000000000 */
[----:B------:R-:W-:Y:S01]  /*7810*/  USHF.L.U32 UR35, UR4, 0x6, URZ ;  /* 0x0000000604237899 */ /* 0x000fe2000800063f */
[----:B------:R-:W5:Y:S01]  /*7820*/  LDL R250, [R1] ;  /* 0x0000000001fa7983 */ /* 0x000f620000100800 */
[----:B------:R-:W-:Y:S02]  /*7830*/  UIADD3 UR34, UR6, -0x2, URZ ;  /* 0xfffffffe06227890 */ /* 0x000fe4000fffe03f */
[----:B------:R-:W-:Y:S01]  /*7840*/  USHF.L.U64.HI UR5, UR4, UR7, UR5 ;  /* 0x0000000704057299 */ /* 0x000fe20008010205 */
[----:B------:R-:W-:Y:S01]  /*7850*/  IMAD.MOV.U32 R4, RZ, RZ, R12 ;  /* 0x000000ffff047224 */ /* 0x000fe200078e000c */
[----:B------:R-:W-:Y:S01]  /*7860*/  USHF.R.S32.HI UR4, URZ, 0x1f, UR34 ;  /* 0x0000001f3f047899 */ /* 0x000fe20008011422 */
[----:B------:R-:W-:Y:S01]  /*7870*/  IMAD.U32 R26, RZ, RZ, UR35 ;  /* 0x00000023ff1a7e24 */ /* 0x000fe2000f8e00ff */
[----:B------:R-:W-:Y:S01]  /*7880*/  UIMAD UR5, UR5, UR34, URZ ;  /* 0x00000022050572a4 */ /* 0x000fe2000f8e023f */
[----:B------:R-:W-:Y:S01]  /*7890*/  IMAD.MOV.U32 R5, RZ, RZ, R15 ;  /* 0x000000ffff057224 */ /* 0x000fe200078e000f */
[----:B------:R-:W-:Y:S01]  /*78a0*/  BAR.SYNC.DEFER_BLOCKING 0x0 ;  /* 0x0000000000007b1d */ /* 0x000fe20000010000 */
[----:B------:R-:W-:Y:S01]  /*78b0*/  ISETP.GE.AND P3, PT, R251, c[0x0][0x220], PT ;  /* 0x00008800fb007a0c */ /* 0x000fe20003f66270 */
[----:B------:R-:W-:Y:S01]  /*78c0*/  UIMAD UR4, UR4, UR35, UR5 ;  /* 0x00000023040472a4 */ /* 0x000fe2000f8e0205 */
[----:B------:R-:W-:-:S05]  /*78d0*/  IMAD.WIDE.U32 R26, R26, UR34, R4 ;  /* 0x000000221a1a7c25 */ /* 0x000fca000f8e0004 */
[----:B------:R-:W-:Y:S02]  /*78e0*/  IADD3 R5, R27, UR4, RZ ;  /* 0x000000041b057c10 */ /* 0x000fe4000fffe0ff */
[----:B--2---:R-:W-:Y:S02]  /*78f0*/  ISETP.GE.AND P6, PT, R28, c[0x0][0x220], PT ;  /* 0x000088001c007a0c */ /* 0x004fe40003fc6270 */
[----:B---3--:R-:W-:Y:S02]  /*7900*/  ISETP.GE.AND P5, PT, R245, c[0x0][0x220], PT ;  /* 0x00008800f5007a0c */ /* 0x008fe40003fa6270 */
[----:B----4-:R-:W-:-:S09]  /*7910*/  ISETP.GE.AND P4, PT, R247, c[0x0][0x220], PT ;  /* 0x00008800f7007a0c */ /* 0x010fd20003f86270 */
[----:B-1----:R-:W-:-:S04]  /*7920*/  @!P6 LEA R24, P2, R26, c[0x0][0x170], 0x1 ;  /* 0x00005c001a18ea11 */ /* 0x002fc800078408ff */
[C-C-:B------:R-:W-:Y:S02]  /*7930*/  @!P6 LEA.HI.X R25, R26.reuse, c[0x0][0x174], R5.reuse, 0x1, P2 ;  /* 0x00005d001a19ea11 */ /* 0x140fe400010f0c05 */
[C---:B------:R-:W-:Y:S02]  /*7940*/  @!P5 LEA R22, P1, R26.reuse, c[0x0][0x170], 0x1 ;  /* 0x00005c001a16da11 */ /* 0x040fe400078208ff */
[C---:B------:R-:W-:Y:S02]  /*7950*/  IADD3 R4, P2, R26.reuse, UR20, RZ ;  /* 0x000000141a047c10 */ /* 0x040fe4000ff5e0ff */
[C---:B------:R-:W-:Y:S02]  /*7960*/  @!P4 LEA R20, P0, R26.reuse, c[0x0][0x170], 0x1 ;  /* 0x00005c001a14ca11 */ /* 0x040fe400078008ff */
[C-C-:B------:R-:W-:Y:S02]  /*7970*/  @!P5 LEA.HI.X R23, R26.reuse, c[0x0][0x174], R5.reuse, 0x1, P1 ;  /* 0x00005d001a17da11 */ /* 0x140fe400008f0c05 */
[C---:B------:R-:W-:Y:S01]  /*7980*/  @!P3 LEA R6, P1, R26.reuse, c[0x0][0x170], 0x1 ;  /* 0x00005c001a06ba11 */ /* 0x040fe200078208ff */
[----:B-----5:R-:W-:Y:S01]  /*7990*/  @P6 STS.128 [R250+0x18000], RZ ;  /* 0x018000fffa006388 */ /* 0x020fe20000000c00 */
[----:B------:R-:W-:-:S02]  /*79a0*/  @!P4 LEA.HI.X R21, R26, c[0x0][0x174], R5, 0x1, P0 ;  /* 0x00005d001a15ca11 */ /* 0x000fc400000f0c05 */
[----:B------:R-:W-:Y:S01]  /*79b0*/  IADD3.X R3, R5, UR19, RZ, P2, !PT ;  /* 0x0000001305037c10 */ /* 0x000fe200097fe4ff */
[----:B------:R-:W-:Y:S01]  /*79c0*/  @!PT LDS RZ, [RZ] ;  /* 0x00000000fffff984 */ /* 0x000fe20000000800 */
[----:B------:R-:W-:Y:S01]  /*79d0*/  @!PT LDS RZ, [RZ] ;  /* 0x00000000fffff984 */ /* 0x000fe20000000800 */
[----:B------:R-:W-:Y:S01]  /*79e0*/  @!PT LDS RZ, [RZ] ;  /* 0x00000000fffff984 */ /* 0x000fe20000000800 */
[----:B------:R1:W-:Y:S01]  /*79f0*/  @!P6 LDGSTS.E.BYPASS.LTC128B.128 [R250+0x18000], [R24.64] ;  /* 0x1800000018faefae */ /* 0x0003e2000b901d5a */
[----:B------:R-:W-:Y:S02]  /*7a00*/  @!P6 LEA R28, P0, R4, c[0x0][0x170], 0x1 ;  /* 0x00005c00041cea11 */ /* 0x000fe400078008ff */
[----:B------:R-:W-:Y:S01]  /*7a10*/  @!P3 LEA.HI.X R7, R26, c[0x0][0x174], R5, 0x1, P1 ;  /* 0x00005d001a07ba11 */ /* 0x000fe200008f0c05 */
[----:B------:R-:W-:Y:S01]  /*7a20*/  @P5 STS.128 [R250+0x1a000], RZ ;  /* 0x01a000fffa005388 */ /* 0x000fe20000000c00 */
[C---:B------:R-:W-:Y:S02]  /*7a30*/  @!P5 LEA R32, P2, R4.reuse, c[0x0][0x170], 0x1 ;  /* 0x00005c000420da11 */ /* 0x040fe400078408ff */
        /* <DEDUP_REMOVED lines=41> */
[----:B-1----:R-:W4:Y:S04]  /*7cd0*/  LDSM.16.M88.4 R24, [R218+0x10000] ;  /* 0x01000000da18783b */ /* 0x002f280000000200 */
[----:B------:R-:W1:Y:S04]  /*7ce0*/  LDSM.16.M88.4 R188, [R218+0x10800] ;  /* 0x01080000dabc783b */ /* 0x000e680000000200 */
[----:B------:R-:W1:Y:S04]  /*7cf0*/  LDSM.16.M88.4 R180, [R218+0x11000] ;  /* 0x01100000dab4783b */ /* 0x000e680000000200 */
[----:B------:R-:W1:Y:S04]  /*7d00*/  LDSM.16.M88.4 R164, [R218+0x11800] ;  /* 0x01180000daa4783b */ /* 0x000e680000000200 */
[----:B------:R-:W-:Y:S04]  /*7d10*/  LDSM.16.M88.4 R200, [R217] ;  /* 0x00000000d9c8783b */ /* 0x000fe80000000200 */
[----:B---3--:R-:W3:Y:S04]  /*7d20*/  LDSM.16.M88.4 R4, [R216] ;  /* 0x00000000d804783b */ /* 0x008ee80000000200 */
[----:B-----5:R-:W5:Y:S04]  /*7d30*/  LDSM.16.M88.4 R32, [R216+0x800] ;  /* 0x00080000d820783b */ /* 0x020f680000000200 */
[----:B--2---:R-:W2:Y:S04]  /*7d40*/  LDSM.16.M88.4 R20, [R216+0x1000] ;  /* 0x00100000d814783b */ /* 0x004ea80000000200 */
[----:B------:R-:W2:Y:S04]  /*7d50*/  LDSM.16.M88.4 R220, [R216+0x1800] ;  /* 0x00180000d8dc783b */ /* 0x000ea80000000200 */
[----:B------:R-:W-:Y:S01]  /*7d60*/  LDSM.16.M88.4 R196, [R215] ;  /* 0x00000000d7c4783b */ /* 0x000fe20000000200 */
[C---:B----4-:R-:W-:Y:S03]  /*7d70*/  HMMA.16816.F32 R28, R172.reuse, R24, RZ ;  /* 0x00000018ac1c723c */ /* 0x050fe600000018ff */
[----:B------:R-:W4:Y:S04]  /*7d80*/  LDSM.16.M88.4 R168, [R211+0x10000] ;  /* 0x01000000d3a8783b */ /* 0x000f280000000200 */
[----:B------:R-:W-:Y:S01]  /*7d90*/  LDSM.16.M88.4 R204, [R211+0x11800] ;  /* 0x01180000d3cc783b */ /* 0x000fe20000000200 */
[----:B------:R-:W-:Y:S01]  /*7da0*/  HMMA.16816.F32 R24, R172, R26, RZ ;  /* 0x0000001aac18723c */ /* 0x000fe200000018ff */
[----:B------:R-:W-:-:S02]  /*7db0*/  IMAD.U32 R3, RZ, RZ, UR34 ;  /* 0x00000022ff037e24 */ /* 0x000fc4000f8e00ff */
[----:B------:R-:W0:Y:S05]  /*7dc0*/  LDGDEPBAR ;  /* 0x00000000000079af */ /* 0x000e2a0000000000 */
[C---:B-1----:R-:W-:Y:S08]  /*7dd0*/  HMMA.16816.F32 R192, R172.reuse, R188, RZ ;  /* 0x000000bcacc0723c */ /* 0x042ff000000018ff */
        /* <DEDUP_REMOVED lines=8> */
[----:B------:R-:W3:Y:S07]  /*7e60*/  LDSM.16.M88.4 R4, [R211+0x11000] ;  /* 0x01100000d304783b */ /* 0x000eee0000000200 */
[C---:B-----5:R-:W-:Y:S08]  /*7e70*/  HMMA.16816.F32 R192, R200.reuse, R32, R192 ;  /* 0x00000020c8c0723c */ /* 0x060ff000000018c0 */
[C---:B------:R-:W-:Y:S01]  /*7e80*/  HMMA.16816.F32 R188, R200.reuse, R34, R188 ;  /* 0x00000022c8bc723c */ /* 0x040fe200000018bc */
[----:B------:R-:W-:Y:S07]  /*7e90*/  LDSM.16.M88.4 R32, [R214] ;  /* 0x00000000d620783b */ /* 0x000fee0000000200 */
[C---:B--2---:R-:W-:Y:S08]  /*7ea0*/  HMMA.16816.F32 R184, R200.reuse, R20, R184 ;  /* 0x00000014c8b8723c */ /* 0x044ff000000018b8 */
[C---:B------:R-:W-:Y:S01]  /*7eb0*/  HMMA.16816.F32 R180, R200.reuse, R22, R180 ;  /* 0x00000016c8b4723c */ /* 0x040fe200000018b4 */
[----:B------:R-:W2:Y:S07]  /*7ec0*/  LDSM.16.M88.4 R20, [R213] ;  /* 0x00000000d514783b */ /* 0x000eae0000000200 */
[C---:B------:R-:W-:Y:S08]  /*7ed0*/  HMMA.16816.F32 R176, R200.reuse, R220, R176 ;  /* 0x000000dcc8b0723c */ /* 0x040ff000000018b0 */
[----:B------:R-:W-:Y:S01]  /*7ee0*/  HMMA.16816.F32 R172, R200, R222, R172 ;  /* 0x000000dec8ac723c */ /* 0x000fe200000018ac */
[----:B------:R-:W5:Y:S04]  /*7ef0*/  LDSM.16.M88.4 R220, [R213+0x800] ;  /* 0x00080000d5dc783b */ /* 0x000f680000000200 */
[----:B------:R-:W2:Y:S03]  /*7f00*/  LDSM.16.M88.4 R200, [R213+0x1000] ;  /* 0x00100000d5c8783b */ /* 0x000ea60000000200 */
[C---:B----4-:R-:W-:Y:S08]  /*7f10*/  HMMA.16816.F32 R28, R196.reuse, R168, R28 ;  /* 0x000000a8c41c723c */ /* 0x050ff0000000181c */
[C---:B------:R-:W-:Y:S01]  /*7f20*/  HMMA.16816.F32 R24, R196.reuse, R170, R24 ;  /* 0x000000aac418723c */ /* 0x040fe20000001818 */
[----:B------:R-:W-:Y:S07]  /*7f30*/  LDSM.16.M88.4 R168, [R219+0x4000] ;  /* 0x00400000dba8783b */ /* 0x000fee0000000200 */
        /* <DEDUP_REMOVED lines=22> */
[----:B------:R-:W5:Y:S03]  /*80a0*/  LDSM.16.M88.4 R164, [R216+0x2800] ;  /* 0x00280000d8a4783b */ /* 0x000f660000000200 */
[C---:B---3--:R-:W-:Y:S08]  /*80b0*/  HMMA.16816.F32 R28, R168.reuse, R4, R28 ;  /* 0x00000004a81c723c */ /* 0x048ff0000000181c */
[C---:B------:R-:W-:Y:S01]  /*80c0*/  HMMA.16816.F32 R24, R168.reuse, R6, R24 ;  /* 0x00000006a818723c */ /* 0x040fe20000001818 */
[----:B------:R-:W3:Y:S07]  /*80d0*/  LDSM.16.M88.4 R4, [R216+0x3000] ;  /* 0x00300000d804783b */ /* 0x000eee0000000200 */
        /* <DEDUP_REMOVED lines=8> */
[----:B------:R-:W4:Y:S04]  /*8160*/  LDSM.16.M88.4 R168, [R211+0x12800] ;  /* 0x01280000d3a8783b */ /* 0x000f280000000200 */
[----:B------:R-:W2:Y:S03]  /*8170*/  LDSM.16.M88.4 R204, [R211+0x13000] ;  /* 0x01300000d3cc783b */ /* 0x000ea60000000200 */
[C---:B-1----:R-:W-:Y:S08]  /*8180*/  HMMA.16816.F32 R28, R32.reuse, R200, R28 ;  /* 0x000000c8201c723c */ /* 0x042ff0000000181c */
[C---:B------:R-:W-:Y:S01]  /*8190*/  HMMA.16816.F32 R24, R32.reuse, R202, R24 ;  /* 0x000000ca2018723c */ /* 0x040fe20000001818 */
[----:B------:R-:W1:Y:S07]  /*81a0*/  LDSM.16.M88.4 R200, [R211+0x13800] ;  /* 0x01380000d3c8783b */ /* 0x000e6e0000000200 */
[C---:B-----5:R-:W-:Y:S08]  /*81b0*/  HMMA.16816.F32 R192, R32.reuse, R164, R192 ;  /* 0x000000a420c0723c */ /* 0x060ff000000018c0 */
[C---:B------:R-:W-:Y:S01]  /*81c0*/  HMMA.16816.F32 R188, R32.reuse, R166, R188 ;  /* 0x000000a620bc723c */ /* 0x040fe200000018bc */
[----:B------:R-:W-:Y:S07]  /*81d0*/  LDSM.16.M88.4 R164, [R213+0x2000] ;  /* 0x00200000d5a4783b */ /* 0x000fee0000000200 */
[C---:B---3--:R-:W-:Y:S08]  /*81e0*/  HMMA.16816.F32 R184, R32.reuse, R4, R184 ;  /* 0x0000000420b8723c */ /* 0x048ff000000018b8 */
[C---:B------:R-:W-:Y:S01]  /*81f0*/  HMMA.16816.F32 R180, R32.reuse, R6, R180 ;  /* 0x0000000620b4723c */ /* 0x040fe200000018b4 */
[----:B------:R-:W3:Y:S07]  /*8200*/  LDSM.16.M88.4 R4, [R214+0x4000] ;  /* 0x00400000d604783b */ /* 0x000eee0000000200 */
        /* <DEDUP_REMOVED lines=26> */
[C---:B----4-:R-:W-:Y:S08]  /*83b0*/  HMMA.16816.F32 R176, R4.reuse, R168, R176 ;  /* 0x000000a804b0723c */ /* 0x050ff000000018b0 */
[----:B------:R-:W-:Y:S01]  /*83c0*/  HMMA.16816.F32 R172, R4, R170, R172 ;  /* 0x000000aa04ac723c */ /* 0x000fe200000018ac */
[----:B------:R-:W4:Y:S04]  /*83d0*/  LDSM.16.M88.4 R4, [R216+0x5000] ;  /* 0x00500000d804783b */ /* 0x000f280000000200 */
[----:B------:R-:W2:Y:S03]  /*83e0*/  LDSM.16.M88.4 R168, [R216+0x4800] ;  /* 0x00480000d8a8783b */ /* 0x000ea60000000200 */
[C---:B-1----:R-:W-:Y:S08]  /*83f0*/  HMMA.16816.F32 R28, R200.reuse, R220, R28 ;  /* 0x000000dcc81c723c */ /* 0x042ff0000000181c */
[C---:B------:R-:W-:Y:S01]  /*8400*/  HMMA.16816.F32 R24, R200.reuse, R222, R24 ;  /* 0x000000dec818723c */ /* 0x040fe20000001818 */
[----:B------:R-:W-:Y:S07]  /*8410*/  LDSM.16.M88.4 R220, [R216+0x5800] ;  /* 0x00580000d8dc783b */ /* 0x000fee0000000200 */
[C---:B---3--:R-:W-:Y:S08]  /*8420*/  HMMA.16816.F32 R192, R200.reuse, R164, R192 ;  /* 0x000000a4c8c0723c */ /* 0x048ff000000018c0 */
[C---:B------:R-:W-:Y:S01]  /*8430*/  HMMA.16816.F32 R188, R200.reuse, R166, R188 ;  /* 0x000000a6c8bc723c */ /* 0x040fe200000018bc */
[----:B------:R-:W-:Y:S07]  /*8440*/  LDSM.16.M88.4 R164, [R215+0x8000] ;  /* 0x00800000d7a4783b */ /* 0x000fee0000000200 */
[C---:B-----5:R-:W-:Y:S08]  /*8450*/  HMMA.16816.F32 R184, R200.reuse, R32, R184 ;  /* 0x00000020c8b8723c */ /* 0x060ff000000018b8 */
        /* <DEDUP_REMOVED lines=25> */
[C---:B------:R-:W-:Y:S08]  /*85f0*/  HMMA.16816.F32 R184, R164.reuse, R196, R184 ;  /* 0x000000c4a4b8723c */ /* 0x040ff000000018b8 */
[----:B------:R-:W-:Y:S01]  /*8600*/  HMMA.16816.F32 R180, R164, R198, R180 ;  /* 0x000000c6a4b4723c */ /* 0x000fe200000018b4 */
[----:B------:R-:W-:Y:S07]  /*8610*/  LDSM.16.M88.4 R196, [R218+0x16000] ;  /* 0x01600000dac4783b */ /* 0x000fee0000000200 */
[C---:B---3--:R-:W-:Y:S08]  /*8620*/  HMMA.16816.F32 R28, R200.reuse, R4, R28 ;  /* 0x00000004c81c723c */ /* 0x048ff0000000181c */
[----:B------:R-:W-:Y:S01]  /*8630*/  HMMA.16816.F32 R24, R200, R6, R24 ;  /* 0x00000006c818723c */ /* 0x000fe20000001818 */
        /* <DEDUP_REMOVED lines=33> */
[----:B------:R-:W-:Y:S01]  /*8850*/  HMMA.16816.F32 R24, R168, R166, R24 ;  /* 0x000000a6a818723c */ /* 0x000fe20000001818 */
[----:B------:R-:W2:Y:S01]  /*8860*/  LDSM.16.M88.4 R164, [R213+0x6800] ;  /* 0x00680000d5a4783b */ /* 0x000ea20000000200 */
[----:B------:R-:W-:-:S06]  /*8870*/  IMAD R3, R3, 0x40, R249 ;  /* 0x0000004003037824 */ /* 0x000fcc00078e02f9 */
[----:B------:R-:W-:Y:S08]  /*8880*/  HMMA.16816.F32 R184, R220, R200, R184 ;  /* 0x000000c8dcb8723c */ /* 0x000ff000000018b8 */
[----:B-1----:R-:W-:Y:S01]  /*8890*/  HMMA.16816.F32 R28, R20, R4, R28 ;  /* 0x00000004141c723c */ /* 0x002fe2000000181c */
[----:B------:R-:W-:-:S07]  /*88a0*/  IADD3 R200, R3, 0x1, RZ ;  /* 0x0000000103c87810 */ /* 0x000fce0007ffe0ff */
[----:B---3--:R-:W-:Y:S01]  /*88b0*/  HMMA.16816.F32 R192, R168, R32, R192 ;  /* 0x00000020a8c0723c */ /* 0x008fe200000018c0 */
[----:B------:R-:W1:Y:S07]  /*88c0*/  I2F R32, R200 ;  /* 0x000000c800207306 */ /* 0x000e6e0000201400 */
[C---:B------:R-:W-:Y:S08]  /*88d0*/  HMMA.16816.F32 R188, R220.reuse, R206, R188 ;  /* 0x000000cedcbc723c */ /* 0x040ff000000018bc */
[C---:B------:R-:W-:Y:S08]  /*88e0*/  HMMA.16816.F32 R176, R220.reuse, R196, R176 ;  /* 0x000000c4dcb0723c */ /* 0x040ff000000018b0 */
[----:B------:R-:W-:Y:S01]  /*88f0*/  HMMA.16816.F32 R172, R220, R198, R172 ;  /* 0x000000c6dcac723c */ /* 0x000fe200000018ac */
[----:B------:R-:W3:Y:S01]  /*8900*/  LDSM.16.M88.4 R196, [R211+0x17000] ;  /* 0x01700000d3c4783b */ /* 0x000ee20000000200 */
[----:B------:R-:W-:Y:S01]  /*8910*/  IADD3 R33, R3, 0x8, RZ ;  /* 0x0000000803217810 */ /* 0x000fe20007ffe0ff */
[----:B-1----:R-:W-:-:S05]  /*8920*/  FFMA.FTZ R29, R32, UR23, R29 ;  /* 0x00000017201d7c23 */ /* 0x002fca000801001d */
[C---:B------:R-:W-:Y:S01]  /*8930*/  HMMA.16816.F32 R24, R20.reuse, R6, R24 ;  /* 0x000000061418723c */ /* 0x040fe20000001818 */
[-C--:B------:R-:W-:Y:S01]  /*8940*/  ISETP.GE.AND P0, PT, R200, R18.reuse, PT ;  /* 0x00000012c800720c */ /* 0x080fe20003f06270 */
[----:B------:R1:W4:Y:S01]  /*8950*/  I2F R201, R33 ;  /* 0x0000002100c97306 */ /* 0x0003220000201400 */
[----:B------:R-:W-:Y:S01]  /*8960*/  IADD3 R19, R3, 0x9, RZ ;  /* 0x0000000903137810 */ /* 0x000fe20007ffe0ff */
[----:B------:R-:W-:Y:S01]  /*8970*/  FFMA.FTZ R31, R32, UR23, R31 ;  /* 0x00000017201f7c23 */ /* 0x000fe2000801001f */
[----:B------:R-:W-:Y:S01]  /*8980*/  ISETP.GE.AND P1, PT, R33, R18, PT ;  /* 0x000000122100720c */ /* 0x000fe20003f26270 */
[----:B------:R-:W-:Y:S02]  /*8990*/  LDSM.16.M88.4 R4, [R213+0x7000] ;  /* 0x00700000d504783b */ /* 0x000fe40000000200 */
[----:B--2---:R-:W-:Y:S01]  /*89a0*/  HMMA.16816.F32 R192, R20, R164, R192 ;  /* 0x000000a414c0723c */ /* 0x004fe200000018c0 */
[-C--:B------:R-:W-:Y:S02]  /*89b0*/  ISETP.GE.AND P2, PT, R200, R11.reuse, PT ;  /* 0x0000000bc800720c */ /* 0x080fe40003f46270 */
[----:B------:R-:W2:Y:S04]  /*89c0*/  I2F R200, R19 ;  /* 0x0000001300c87306 */ /* 0x000ea80000201400 */
[----:B------:R-:W-:Y:S01]  /*89d0*/  FSEL R164, R29, -INF , !P0 ;  /* 0xff8000001da47808 */ /* 0x000fe20004000000 */
[----:B------:R-:W-:Y:S01]  /*89e0*/  HMMA.16816.F32 R188, R168, R34, R188 ;  /* 0x00000022a8bc723c */ /* 0x000fe200000018bc */
[----:B------:R-:W-:-:S02]  /*89f0*/  ISETP.GE.AND P0, PT, R33, R11, PT ;  /* 0x0000000b2100720c */ /* 0x000fc40003f06270 */
[----:B-1----:R-:W1:Y:S05]  /*8a00*/  LDSM.16.M88.4 R32, [R211+0x17800] ;  /* 0x01780000d320783b */ /* 0x002e6a0000000200 */
[----:B----4-:R-:W-:Y:S01]  /*8a10*/  FFMA.FTZ R24, R201, UR23, R24 ;  /* 0x00000017c9187c23 */ /* 0x010fe20008010018 */
[----:B------:R-:W-:Y:S01]  /*8a20*/  HMMA.16816.F32 R180, R220, R202, R180 ;  /* 0x000000cadcb4723c */ /* 0x000fe200000018b4 */
[----:B------:R-:W-:Y:S01]  /*8a30*/  FSEL R165, R31, -INF , !P2 ;  /* 0xff8000001fa57808 */ /* 0x000fe20005000000 */
[----:B------:R-:W-:Y:S01]  /*8a40*/  FFMA.FTZ R26, R201, UR23, R26 ;  /* 0x00000017c91a7c23 */ /* 0x000fe2000801001a */
[----:B------:R-:W-:Y:S01]  /*8a50*/  ISETP.GE.AND P2, PT, R19, R18, PT ;  /* 0x000000121300720c */ /* 0x000fe20003f46270 */
[----:B--2---:R-:W-:-:S02]  /*8a60*/  FFMA.FTZ R25, R200, UR23, R25 ;  /* 0x00000017c8197c23 */ /* 0x004fc40008010019 */
[----:B------:R-:W-:Y:S02]  /*8a70*/  FFMA.FTZ R27, R200, UR23, R27 ;  /* 0x00000017c81b7c23 */ /* 0x000fe4000801001b */
[----:B---3--:R-:W-:Y:S01]  /*8a80*/  HMMA.16816.F32 R184, R168, R196, R184 ;  /* 0x000000c4a8b8723c */ /* 0x008fe200000018b8 */
[----:B------:R-:W-:-:S06]  /*8a90*/  IADD3 R202, R3, 0x10, RZ ;  /* 0x0000001003ca7810 */ /* 0x000fcc0007ffe0ff */
[----:B------:R-:W-:Y:S02]  /*8aa0*/  FSEL R196, R24, -INF , !P1 ;  /* 0xff80000018c47808 */ /* 0x000fe40004800000 */
[----:B------:R-:W-:Y:S01]  /*8ab0*/  ISETP.GE.AND P1, PT, R19, R11, PT ;  /* 0x0000000b1300720c */ /* 0x000fe20003f26270 */
[----:B------:R-:W-:Y:S01]  /*8ac0*/  HMMA.16816.F32 R188, R20, R166, R188 ;  /* 0x000000a614bc723c */ /* 0x000fe200000018bc */
[----:B------:R-:W-:Y:S01]  /*8ad0*/  FSEL R31, R26, -INF , !P0 ;  /* 0xff8000001a1f7808 */ /* 0x000fe20004000000 */
[----:B------:R-:W2:Y:S05]  /*8ae0*/  I2F R29, R202 ;  /* 0x000000ca001d7306 */ /* 0x000eaa0000201400 */
[----:B------:R-:W-:-:S02]  /*8af0*/  FSEL R167, R25, -INF , !P2 ;  /* 0xff80000019a77808 */ /* 0x000fc40005000000 */
[----:B------:R-:W-:Y:S02]  /*8b00*/  FSEL R166, R27, -INF , !P1 ;  /* 0xff8000001ba67808 */ /* 0x000fe40004800000 */
[----:B------:R-:W3:Y:S01]  /*8b10*/  LDSM.16.M88.4 R24, [R213+0x7800] ;  /* 0x00780000d518783b */ /* 0x000ee20000000200 */
[C---:B------:R-:W-:Y:S01]  /*8b20*/  IADD3 R19, R3.reuse, 0x11, RZ ;  /* 0x0000001103137810 */ /* 0x040fe20007ffe0ff */
[----:B------:R-:W-:Y:S01]  /*8b30*/  HMMA.16816.F32 R180, R168, R198, R180 ;  /* 0x000000c6a8b4723c */ /* 0x000fe200000018b4 */
[----:B------:R-:W-:Y:S01]  /*8b40*/  IADD3 R197, R3, 0x18, RZ ;  /* 0x0000001803c57810 */ /* 0x000fe20007ffe0ff */
[----:B------:R-:W-:Y:S01]  /*8b50*/  UISETP.GE.AND UP0, UPT, UR6, 0x3, UPT ;  /* 0x000000030600788c */ /* 0x000fe2000bf06270 */
[----:B------:R4:W5:Y:S01]  /*8b60*/  I2F R204, R19 ;  /* 0x0000001300cc7306 */ /* 0x0009620000201400 */
[----:B------:R-:W-:Y:S01]  /*8b70*/  ISETP.GE.AND P0, PT, R202, R18, PT ;  /* 0x00000012ca00720c */ /* 0x000fe20003f06270 */
[----:B--2---:R-:W-:-:S03]  /*8b80*/  FFMA.FTZ R192, R29, UR23, R192 ;  /* 0x000000171dc07c23 */ /* 0x004fc600080100c0 */
[----:B-1----:R-:W-:Y:S01]  /*8b90*/  HMMA.16816.F32 R176, R168, R32, R176 ;  /* 0x00000020a8b0723c */ /* 0x002fe200000018b0 */
[----:B------:R-:W-:-:S07]  /*8ba0*/  IADD3 R198, R3, 0x19, RZ ;  /* 0x0000001903c67810 */ /* 0x000fce0007ffe0ff */
[----:B------:R-:W-:Y:S01]  /*8bb0*/  HMMA.16816.F32 R184, R20, R4, R184 ;  /* 0x0000000414b8723c */ /* 0x000fe200000018b8 */
[----:B------:R-:W1:Y:S01]  /*8bc0*/  I2F R203, R197 ;  /* 0x000000c500cb7306 */ /* 0x000e620000201400 */
[----:B------:R-:W-:Y:S01]  /*8bd0*/  FSEL R201, R192, -INF , !P0 ;  /* 0xff800000c0c97808 */ /* 0x000fe20004000000 */
[----:B------:R-:W-:Y:S01]  /*8be0*/  FFMA.FTZ R194, R29, UR23, R194 ;  /* 0x000000171dc27c23 */ /* 0x000fe200080100c2 */
[----:B------:R-:W-:Y:S01]  /*8bf0*/  ISETP.GE.AND P2, PT, R202, R11, PT ;  /* 0x0000000bca00720c */ /* 0x000fe20003f46270 */
[----:B------:R-:W-:-:S04]  /*8c00*/  DEPBAR.LE SB0, 0x0 ;  /* 0x000080000000791a */ /* 0x000fc80000000000 */
[----:B------:R-:W-:Y:S01]  /*8c10*/  IADD3 R4, R3, 0x20, RZ ;  /* 0x0000002003047810 */ /* 0x000fe20007ffe0ff */
[----:B------:R-:W2:Y:S01]  /*8c20*/  I2F R192, R198 ;  /* 0x000000c600c07306 */ /* 0x000ea20000201400 */
[C---:B------:R-:W-:Y:S02]  /*8c30*/  ISETP.GE.AND P1, PT, R19.reuse, R18, PT ;  /* 0x000000121300720c */ /* 0x040fe40003f26270 */
[----:B------:R-:W-:-:S05]  /*8c40*/  ISETP.GE.AND P0, PT, R19, R11, PT ;  /* 0x0000000b1300720c */ /* 0x000fca0003f06270 */
[----:B------:R-:W2:Y:S01]  /*8c50*/  I2F R5, R4 ;  /* 0x0000000400057306 */ /* 0x000ea20000201400 */
[----:B----4-:R-:W-:Y:S01]  /*8c60*/  IADD3 R19, R3, 0x21, RZ ;  /* 0x0000002103137810 */ /* 0x010fe20007ffe0ff */
[----:B-----5:R-:W-:Y:S01]  /*8c70*/  FFMA.FTZ R205, R204, UR23, R193 ;  /* 0x00000017cccd7c23 */ /* 0x020fe200080100c1 */
[----:B------:R-:W-:Y:S01]  /*8c80*/  FSEL R193, R194, -INF , !P2 ;  /* 0xff800000c2c17808 */ /* 0x000fe20005000000 */
[----:B------:R-:W-:-:S04]  /*8c90*/  FFMA.FTZ R195, R204, UR23, R195 ;  /* 0x00000017ccc37c23 */ /* 0x000fc800080100c3 */
[----:B------:R-:W4:Y:S01]  /*8ca0*/  I2F R32, R19 ;  /* 0x0000001300207306 */ /* 0x000f220000201400 */
[----:B------:R-:W-:Y:S01]  /*8cb0*/  FSEL R205, R205, -INF , !P1 ;  /* 0xff800000cdcd7808 */ /* 0x000fe20004800000 */
[----:B-1----:R-:W-:Y:S01]  /*8cc0*/  FFMA.FTZ R29, R203, UR23, R188 ;  /* 0x00000017cb1d7c23 */ /* 0x002fe200080100bc */
[----:B------:R-:W-:Y:S01]  /*8cd0*/  ISETP.GE.AND P2, PT, R197, R18, PT ;  /* 0x00000012c500720c */ /* 0x000fe20003f46270 */
[----:B------:R-:W-:Y:S01]  /*8ce0*/  FFMA.FTZ R190, R203, UR23, R190 ;  /* 0x00000017cbbe7c23 */ /* 0x000fe200080100be */
[----:B------:R-:W-:Y:S01]  /*8cf0*/  ISETP.GE.AND P1, PT, R197, R11, PT ;  /* 0x0000000bc500720c */ /* 0x000fe20003f26270 */
[----:B------:R-:W-:Y:S01]  /*8d00*/  HMMA.16816.F32 R172, R168, R34, R172 ;  /* 0x00000022a8ac723c */ /* 0x000fe200000018ac */
[----:B------:R-:W-:Y:S01]  /*8d10*/  FSEL R199, R195, -INF , !P0 ;  /* 0xff800000c3c77808 */ /* 0x000fe20004000000 */
[----:B--2---:R-:W-:Y:S01]  /*8d20*/  FFMA.FTZ R191, R192, UR23, R191 ;  /* 0x00000017c0bf7c23 */ /* 0x004fe200080100bf */
[----:B------:R-:W-:Y:S01]  /*8d30*/  FSEL R29, R29, -INF , !P2 ;  /* 0xff8000001d1d7808 */ /* 0x000fe20005000000 */
[----:B------:R-:W-:Y:S01]  /*8d40*/  FFMA.FTZ R184, R5, UR23, R184 ;  /* 0x0000001705b87c23 */ /* 0x000fe200080100b8 */
[----:B------:R-:W-:-:S03]  /*8d50*/  FSEL R195, R190, -INF , !P1 ;  /* 0xff800000bec37808 */ /* 0x000fc60004800000 */
[----:B---3--:R-:W-:Y:S01]  /*8d60*/  HMMA.16816.F32 R176, R20, R24, R176 ;  /* 0x0000001814b0723c */ /* 0x008fe200000018b0 */
[----:B------:R-:W-:Y:S01]  /*8d70*/  ISETP.GE.AND P2, PT, R198, R11, PT ;  /* 0x0000000bc600720c */ /* 0x000fe20003f46270 */
[----:B------:R-:W-:Y:S01]  /*8d80*/  FFMA.FTZ R186, R5, UR23, R186 ;  /* 0x0000001705ba7c23 */ /* 0x000fe200080100ba */
[----:B------:R-:W-:Y:S01]  /*8d90*/  ISETP.GE.AND P1, PT, R4, R18, PT ;  /* 0x000000120400720c */ /* 0x000fe20003f26270 */
[----:B------:R-:W-:Y:S01]  /*8da0*/  FFMA.FTZ R189, R192, UR23, R189 ;  /* 0x00000017c0bd7c23 */ /* 0x000fe200080100bd */
[----:B------:R-:W-:-:S03]  /*8db0*/  IADD3 R5, R3, 0x30, RZ ;  /* 0x0000003003057810 */ /* 0x000fc60007ffe0ff */
[----:B------:R-:W-:Y:S01]  /*8dc0*/  HMMA.16816.F32 R180, R20, R6, R180 ;  /* 0x0000000614b4723c */ /* 0x000fe200000018b4 */
[-C--:B------:R-:W-:Y:S02]  /*8dd0*/  ISETP.GE.AND P0, PT, R198, R18.reuse, PT ;  /* 0x00000012c600720c */ /* 0x080fe40003f06270 */
[----:B------:R-:W-:Y:S02]  /*8de0*/  FSEL R171, R191, -INF , !P2 ;  /* 0xff800000bfab7808 */ /* 0x000fe40005000000 */
[----:B------:R-:W-:Y:S02]  /*8df0*/  FSEL R235, R184, -INF , !P1 ;  /* 0xff800000b8eb7808 */ /* 0x000fe40004800000 */
[----:B------:R-:W-:Y:S02]  /*8e00*/  IADD3 R6, R3, 0x28, RZ ;  /* 0x0000002803067810 */ /* 0x000fe40007ffe0ff */
[C---:B------:R-:W-:Y:S01]  /*8e10*/  ISETP.GE.AND P2, PT, R19.reuse, R18, PT ;  /* 0x000000121300720c */ /* 0x040fe20003f46270 */
[----:B------:R-:W-:Y:S01]  /*8e20*/  BAR.SYNC.DEFER_BLOCKING 0x0 ;  /* 0x0000000000007b1d */ /* 0x000fe20000010000 */
[----:B------:R-:W-:Y:S01]  /*8e30*/  ISETP.GE.AND P1, PT, R19, R11, PT ;  /* 0x0000000b1300720c */ /* 0x000fe20003f26270 */
[----:B----4-:R-:W-:Y:S01]  /*8e40*/  FFMA.FTZ R25, R32, UR23, R185 ;  /* 0x0000001720197c23 */ /* 0x010fe200080100b9 */
[----:B------:R-:W-:-:S02]  /*8e50*/  FSEL R197, R189, -INF , !P0 ;  /* 0xff800000bdc57808 */ /* 0x000fc40004000000 */
[----:B------:R-:W-:Y:S01]  /*8e60*/  IADD3 R33, R3, 0x29, RZ ;  /* 0x0000002903217810 */ /* 0x000fe20007ffe0ff */
[----:B------:R-:W1:Y:S01]  /*8e70*/  I2F R19, R5 ;  /* 0x0000000500137306 */ /* 0x000e620000201400 */
[----:B------:R-:W-:Y:S02]  /*8e80*/  ISETP.GE.AND P0, PT, R4, R11, PT ;  /* 0x0000000b0400720c */ /* 0x000fe40003f06270 */
[----:B------:R-:W-:-:S05]  /*8e90*/  FSEL R25, R25, -INF , !P2 ;  /* 0xff80000019197808 */ /* 0x000fca0005000000 */
[----:B------:R2:W3:Y:S01]  /*8ea0*/  I2F R7, R6 ;  /* 0x0000000600077306 */ /* 0x0004e20000201400 */
[----:B------:R-:W-:Y:S02]  /*8eb0*/  FSEL R229, R186, -INF , !P0 ;  /* 0xff800000bae57808 */ /* 0x000fe40004000000 */
[C---:B------:R-:W-:Y:S02]  /*8ec0*/  ISETP.GE.AND P0, PT, R6.reuse, R18, PT ;  /* 0x000000120600720c */ /* 0x040fe40003f06270 */
[----:B------:R-:W-:-:S03]  /*8ed0*/  ISETP.GE.AND P2, PT, R6, R11, PT ;  /* 0x0000000b0600720c */ /* 0x000fc60003f46270 */
[----:B------:R-:W4:Y:S01]  /*8ee0*/  I2F R4, R33 ;  /* 0x0000002100047306 */ /* 0x000f220000201400 */
[----:B------:R-:W-:Y:S01]  /*8ef0*/  HMMA.16816.F32 R172, R20, R26, R172 ;  /* 0x0000001a14ac723c */ /* 0x000fe200000018ac */
[----:B--2---:R-:W-:-:S06]  /*8f00*/  IADD3 R6, R3, 0x31, RZ ;  /* 0x0000003103067810 */ /* 0x004fcc0007ffe0ff */
[----:B------:R-:W2:Y:S01]  /*8f10*/  I2F R24, R6 ;  /* 0x0000000600187306 */ /* 0x000ea20000201400 */
[----:B------:R-:W-:Y:S02]  /*8f20*/  FFMA.FTZ R187, R32, UR23, R187 ;  /* 0x0000001720bb7c23 */ /* 0x000fe400080100bb */
[C---:B-1----:R-:W-:Y:S02]  /*8f30*/  FFMA.FTZ R176, R19.reuse, UR23, R176 ;  /* 0x0000001713b07c23 */ /* 0x042fe400080100b0 */
[----:B------:R-:W-:Y:S01]  /*8f40*/  FFMA.FTZ R178, R19, UR23, R178 ;  /* 0x0000001713b27c23 */ /* 0x000fe200080100b2 */
[----:B------:R-:W-:Y:S01]  /*8f50*/  IADD3 R20, R3, 0x38, RZ ;  /* 0x0000003803147810 */ /* 0x000fe20007ffe0ff */
[----:B---3--:R-:W-:Y:S01]  /*8f60*/  FFMA.FTZ R180, R7, UR23, R180 ;  /* 0x0000001707b47c23 */ /* 0x008fe200080100b4 */
[----:B------:R-:W1:Y:S01]  /*8f70*/  I2F R19, R3 ;  /* 0x0000000300137306 */ /* 0x000e620000201400 */
[----:B------:R-:W-:Y:S01]  /*8f80*/  FSEL R226, R187, -INF , !P1 ;  /* 0xff800000bbe27808 */ /* 0x000fe20004800000 */
[----:B------:R-:W-:Y:S01]  /*8f90*/  FFMA.FTZ R182, R7, UR23, R182 ;  /* 0x0000001707b67c23 */ /* 0x000fe200080100b6 */
[----:B------:R-:W-:Y:S01]  /*8fa0*/  ISETP.GE.AND P1, PT, R33, R18, PT ;  /* 0x000000122100720c */ /* 0x000fe20003f26270 */
[----:B----4-:R-:W-:Y:S01]  /*8fb0*/  FFMA.FTZ R21, R4, UR23, R181 ;  /* 0x0000001704157c23 */ /* 0x010fe200080100b5 */
[----:B------:R-:W-:Y:S01]  /*8fc0*/  FSEL R233, R180, -INF , !P0 ;  /* 0xff800000b4e97808 */ /* 0x000fe20004000000 */
[----:B------:R-:W-:-:S02]  /*8fd0*/  FFMA.FTZ R183, R4, UR23, R183 ;  /* 0x0000001704b77c23 */ /* 0x000fc400080100b7 */
[----:B------:R-:W3:Y:S01]  /*8fe0*/  I2F R7, R20 ;  /* 0x0000001400077306 */ /* 0x000ee20000201400 */
[-C--:B------:R-:W-:Y:S02]  /*8ff0*/  ISETP.GE.AND P0, PT, R33, R11.reuse, PT ;  /* 0x0000000b2100720c */ /* 0x080fe40003f06270 */
[----:B------:R-:W-:Y:S02]  /*9000*/  FSEL R227, R182, -INF , !P2 ;  /* 0xff800000b6e37808 */ /* 0x000fe40005000000 */
[----:B------:R-:W-:Y:S01]  /*9010*/  FSEL R21, R21, -INF , !P1 ;  /* 0xff80000015157808 */ /* 0x000fe20004800000 */
[----:B--2---:R-:W-:Y:S01]  /*9020*/  FFMA.FTZ R23, R24, UR23, R177 ;  /* 0x0000001718177c23 */ /* 0x004fe200080100b1 */
[C---:B------:R-:W-:Y:S02]  /*9030*/  ISETP.GE.AND P2, PT, R5.reuse, R18, PT ;  /* 0x000000120500720c */ /* 0x040fe40003f46270 */
[----:B------:R-:W-:Y:S02]  /*9040*/  ISETP.GE.AND P1, PT, R5, R11, PT ;  /* 0x0000000b0500720c */ /* 0x000fe40003f26270 */
[----:B------:R-:W-:-:S02]  /*9050*/  FSEL R5, R183, -INF , !P0 ;  /* 0xff800000b7057808 */ /* 0x000fc40004000000 */
[----:B------:R-:W-:Y:S02]  /*9060*/  ISETP.GE.AND P0, PT, R6, R18, PT ;  /* 0x000000120600720c */ /* 0x000fe40003f06270 */
[----:B------:R-:W-:Y:S02]  /*9070*/  IADD3 R4, R3, 0x39, RZ ;  /* 0x0000003903047810 */ /* 0x000fe40007ffe0ff */
[----:B------:R-:W-:Y:S01]  /*9080*/  FSEL R231, R176, -INF , !P2 ;  /* 0xff800000b0e77808 */ /* 0x000fe20005000000 */
[----:B-1----:R-:W-:Y:S01]  /*9090*/  FFMA.FTZ R30, R19, UR23, R30 ;  /* 0x00000017131e7c23 */ /* 0x002fe2000801001e */
[-C--:B------:R-:W-:Y:S01]  /*90a0*/  ISETP.GE.AND P2, PT, R6, R11.reuse, PT ;  /* 0x0000000b0600720c */ /* 0x080fe20003f46270 */
[----:B------:R-:W-:Y:S01]  /*90b0*/  FFMA.FTZ R179, R24, UR23, R179 ;  /* 0x0000001718b37c23 */ /* 0x000fe200080100b3 */
[----:B------:R-:W-:Y:S01]  /*90c0*/  FSEL R23, R23, -INF , !P0 ;  /* 0xff80000017177808 */ /* 0x000fe20004000000 */
[----:B------:R-:W1:Y:S01]  /*90d0*/  I2F R6, R4 ;  /* 0x0000000400067306 */ /* 0x000e620000201400 */
[----:B------:R-:W-:Y:S01]  /*90e0*/  ISETP.GE.AND P0, PT, R3, R11, PT ;  /* 0x0000000b0300720c */ /* 0x000fe20003f06270 */
[----:B---3--:R-:W-:-:S02]  /*90f0*/  FFMA.FTZ R27, R7, UR23, R172 ;  /* 0x00000017071b7c23 */ /* 0x008fc400080100ac */
[----:B------:R-:W-:Y:S01]  /*9100*/  FFMA.FTZ R174, R7, UR23, R174 ;  /* 0x0000001707ae7c23 */ /* 0x000fe200080100ae */
[----:B------:R-:W-:Y:S02]  /*9110*/  FSEL R203, R30, -INF , !P0 ;  /* 0xff8000001ecb7808 */ /* 0x000fe40004000000 */
[----:B------:R-:W-:Y:S02]  /*9120*/  FSEL R7, R179, -INF , !P2 ;  /* 0xff800000b3077808 */ /* 0x000fe40005000000 */
[----:B------:R-:W-:Y:S02]  /*9130*/  PLOP3.LUT P0, PT, PT, PT, UP0, 0x80, 0x0 ;  /* 0x000000000000781c */ /* 0x000fe40003f0f008 */
[----:B------:R-:W-:Y:S01]  /*9140*/  ISETP.GE.AND P2, PT, R20, R18, PT ;  /* 0x000000121400720c */ /* 0x000fe20003f46270 */
[----:B------:R-:W-:Y:S01]  /*9150*/  FFMA.FTZ R28, R19, UR23, R28 ;  /* 0x00000017131c7c23 */ /* 0x000fe2000801001c */
[----:B------:R-:W-:Y:S02]  /*9160*/  FSEL R225, R178, -INF , !P1 ;  /* 0xff800000b2e17808 */ /* 0x000fe40004800000 */
[----:B------:R-:W-:-:S02]  /*9170*/  FSEL R27, R27, -INF , !P2 ;  /* 0xff8000001b1b7808 */ /* 0x000fc40005000000 */
[-C--:B------:R-:W-:Y:S02]  /*9180*/  ISETP.GE.AND P1, PT, R3, R18.reuse, PT ;  /* 0x000000120300720c */ /* 0x080fe40003f26270 */
[-C--:B------:R-:W-:Y:S01]  /*9190*/  ISETP.GE.AND P2, PT, R20, R11.reuse, PT ;  /* 0x0000000b1400720c */ /* 0x080fe20003f46270 */
[----:B-1----:R-:W-:Y:S01]  /*91a0*/  FFMA.FTZ R173, R6, UR23, R173 ;  /* 0x0000001706ad7c23 */ /* 0x002fe200080100ad */
[----:B------:R-:W-:Y:S01]  /*91b0*/  FSEL R239, R28, -INF , !P1 ;  /* 0xff8000001cef7808 */ /* 0x000fe20004800000 */
[----:B------:R-:W-:Y:S01]  /*91c0*/  FFMA.FTZ R175, R6, UR23, R175 ;  /* 0x0000001706af7c23 */ /* 0x000fe200080100af */
[----:B------:R-:W-:Y:S02]  /*91d0*/  FSEL R223, R174, -INF , !P2 ;  /* 0xff800000aedf7808 */ /* 0x000fe40005000000 */
[C---:B------:R-:W-:Y:S02]  /*91e0*/  ISETP.GE.AND P2, PT, R4.reuse, R18, PT ;  /* 0x000000120400720c */ /* 0x040fe40003f46270 */
[----:B------:R-:W-:-:S02]  /*91f0*/  ISETP.GE.AND P1, PT, R4, R11, PT ;  /* 0x0000000b0400720c */ /* 0x000fc40003f26270 */
[----:B------:R-:W-:Y:S02]  /*9200*/  FSEL R189, R173, -INF , !P2 ;  /* 0xff800000adbd7808 */ /* 0x000fe40005000000 */
[----:B------:R-:W-:Y:S01]  /*9210*/  FSEL R247, R175, -INF , !P1 ;  /* 0xff800000aff77808 */ /* 0x000fe20004800000 */
[----:B------:R-:W-:Y:S05]  /*9220*/  @!P0 BRA `(.L_x_990) ;  /* 0x000004c000008947 */ /* 0x000fea0003800000 */
[----:B------:R-:W2:Y:S01]  /*9230*/  LDL.64 R244, [R1+0x18] ;  /* 0x0000180001f47983 */ /* 0x000ea20000100a00 */
[----:B------:R-:W-:-:S03]  /*9240*/  ULDC.64 UR4, c[0x0][0x198] ;  /* 0x0000660000047ab9 */ /* 0x000fc60000000a00 */
[----:B------:R-:W3:Y:S01]  /*9250*/  LDL.64 R248, [R1+0x10] ;  /* 0x0000100001f87983 */ /* 0x000ee20000100a00 */
[----:B------:R-:W-:Y:S01]  /*9260*/  USHF.L.U32 UR35, UR4, 0x6, URZ ;  /* 0x0000000604237899 */ /* 0x000fe2000800063f */
[----:B------:R-:W-:Y:S01]  /*9270*/  BSSY B0, `(.L_x_991) ;  /* 0x0000046000007945 */ /* 0x000fe20003800000 */
[----:B------:R-:W-:Y:S01]  /*9280*/  UIADD3 UR36, UR6, -0x3, URZ ;  /* 0xfffffffd06247890 */ /* 0x000fe2000fffe03f */
[----:B------:R1:W-:Y:S01]  /*9290*/  @P6 STS.128 [R250+0x10000], RZ ;  /* 0x010000fffa006388 */ /* 0x0003e20000000c00 */
        /* <DEDUP_REMOVED lines=67> */
.L_x_992:
[----:B------:R-:W-:Y:S05]  /*96d0*/  BSYNC B0 ;  /* 0x0000000000007941 */ /* 0x000fea0003800000 */
.L_x_991:
[----:B------:R-:W0:Y:S02]  /*96e0*/  LDGDEPBAR ;  /* 0x00000000000079af */ /* 0x000e240000000000 */
.L_x_990:
[----:B------:R-:W-:Y:S01]  /*96f0*/  FMNMX.FTZ R3, R2, R239, !PT ;  /* 0x000000ef02037209 */ /* 0x000fe20007810000 */
[----:B------:R-:W-:Y:S01]  /*9700*/  USHF.L.U32 UR5, UR34, 0x1, URZ ;  /* 0x0000000122057899 */ /* 0x000fe2000800063f */
[----:B------:R-:W-:Y:S01]  /*9710*/  FMNMX.FTZ R24, R0, R203, !PT ;  /* 0x000000cb00187209 */ /* 0x000fe20007810000 */
[----:B------:R-:W-:Y:S01]  /*9720*/  IMAD.WIDE.U32 R206, R8, -0x2daee0ad, RZ ;  /* 0xd2511f5308ce7825 */ /* 0x000fe200078e00ff */
[----:B------:R-:W-:Y:S01]  /*9730*/  FMNMX.FTZ R3, R164, R3, !PT ;  /* 0x00000003a4037209 */ /* 0x000fe20007810000 */
[----:B------:R-:W-:Y:S01]  /*9740*/  ULOP3.LUT UR4, UR5, UR33, URZ, 0x3c, !UPT ;  /* 0x0000002105047292 */ /* 0x000fe2000f8e3c3f */
[----:B------:R-:W-:Y:S01]  /*9750*/  FMNMX.FTZ R24, R165, R24, !PT ;  /* 0x00000018a5187209 */ /* 0x000fe20007810000 */
[----:B-1----:R-:W-:Y:S01]  /*9760*/  IMAD.WIDE.U32 R168, R10, -0x326172a9, RZ ;  /* 0xcd9e8d570aa87825 */ /* 0x002fe200078e00ff */
[----:B------:R-:W-:Y:S01]  /*9770*/  FMNMX.FTZ R32, R196, R3, !PT ;  /* 0x00000003c4207209 */ /* 0x000fe20007810000 */
[----:B------:R-:W-:Y:S01]  /*9780*/  UIADD3 UR5, UR5, 0x1, URZ ;  /* 0x0000000105057890 */ /* 0x000fe2000fffe03f */
[----:B------:R-:W-:Y:S01]  /*9790*/  FMNMX.FTZ R3, R31, R24, !PT ;  /* 0x000000181f037209 */ /* 0x000fe20007810000 */
[----:B------:R-:W-:Y:S01]  /*97a0*/  UMOV UR7, UR34 ;  /* 0x0000002200077c82 */ /* 0x000fe20008000000 */
[----:B------:R-:W-:Y:S01]  /*97b0*/  FMNMX.FTZ R32, R167, R32, !PT ;  /* 0x00000020a7207209 */ /* 0x000fe20007810000 */
[----:B------:R-:W-:Y:S01]  /*97c0*/  ULOP3.LUT UR5, UR5, UR33, URZ, 0x3c, !UPT ;  /* 0x0000002105057292 */ /* 0x000fe2000f8e3c3f */
        /* <DEDUP_REMOVED lines=16> */
[----:B------:R-:W-:Y:S01]  /*98d0*/  LOP3.LUT R182, R207, UR4, RZ, 0x3c, !PT ;  /* 0x00000004cfb67c12 */ /* 0x000fe2000f8e3cff */
[----:B------:R-:W-:Y:S01]  /*98e0*/  UIADD3 UR4, UR33, -0x4498517b, URZ ;  /* 0xbb67ae8521047890 */ /* 0x000fe2000fffe03f */
[----:B------:R-:W-:Y:S02]  /*98f0*/  FMNMX.FTZ R32, R231, R32, !PT ;  /* 0x00000020e7207209 */ /* 0x000fe40007810000 */
[----:B------:R-:W-:Y:S01]  /*9900*/  FMNMX.FTZ R24, R5, R24, !PT ;  /* 0x0000001805187209 */ /* 0x000fe20007810000 */
[----:B------:R-:W-:Y:S01]  /*9910*/  IMAD.WIDE.U32 R182, R182, -0x326172a9, RZ ;  /* 0xcd9e8d57b6b67825 */ /* 0x000fe200078e00ff */
[----:B------:R-:W-:-:S02]  /*9920*/  FMNMX.FTZ R32, R23, R32, !PT ;  /* 0x0000002017207209 */ /* 0x000fc40007810000 */
[----:B------:R-:W-:Y:S02]  /*9930*/  FMNMX.FTZ R24, R225, R24, !PT ;  /* 0x00000018e1187209 */ /* 0x000fe40007810000 */
[----:B------:R-:W-:Y:S02]  /*9940*/  FMNMX.FTZ R32, R27, R32, !PT ;  /* 0x000000201b207209 */ /* 0x000fe40007810000 */
[----:B------:R-:W-:Y:S02]  /*9950*/  LOP3.LUT R34, R169, R9, RZ, 0x3c, !PT ;  /* 0x00000009a9227212 */ /* 0x000fe400078e3cff */
[----:B------:R-:W-:Y:S02]  /*9960*/  FMNMX.FTZ R3, R189, R32, !PT ;  /* 0x00000020bd037209 */ /* 0x000fe40007810000 */
[----:B------:R-:W-:Y:S01]  /*9970*/  LOP3.LUT R242, R183, UR16, R168, 0x96, !PT ;  /* 0x00000010b7f27c12 */ /* 0x000fe2000f8e96a8 */
[----:B------:R-:W-:Y:S01]  /*9980*/  IMAD.WIDE.U32 R34, R34, -0x2daee0ad, RZ ;  /* 0xd2511f5322227825 */ /* 0x000fe200078e00ff */
[----:B------:R-:W-:Y:S01]  /*9990*/  FMNMX.FTZ R24, R7, R24, !PT ;  /* 0x0000001807187209 */ /* 0x000fe20007810000 */
[----:B------:R-:W1:Y:S02]  /*99a0*/  SHFL.BFLY PT, R180, R3, 0x2, 0x1f ;  /* 0x0c401f0003b47f89 */ /* 0x000e6400000e0000 */
[----:B------:R-:W-:Y:S01]  /*99b0*/  IMAD.WIDE.U32 R242, R242, -0x2daee0ad, RZ ;  /* 0xd2511f53f2f27825 */ /* 0x000fe200078e00ff */
[----:B------:R-:W-:-:S02]  /*99c0*/  FMNMX.FTZ R24, R223, R24, !PT ;  /* 0x00000018df187209 */ /* 0x000fc40007810000 */
[----:B------:R-:W-:Y:S01]  /*99d0*/  LOP3.LUT R32, R35, UR4, R206, 0x96, !PT ;  /* 0x0000000423207c12 */ /* 0x000fe2000f8e96ce */
[----:B------:R-:W-:Y:S01]  /*99e0*/  UIADD3 UR4, UR33, 0x646e171e, URZ ;  /* 0x646e171e21047890 */ /* 0x000fe2000fffe03f */
[----:B------:R-:W-:Y:S02]  /*99f0*/  FMNMX.FTZ R24, R247, R24, !PT ;  /* 0x00000018f7187209 */ /* 0x000fe40007810000 */
        /* <DEDUP_REMOVED lines=8> */
[----:B------:R-:W1:Y:S01]  /*9a80*/  SHFL.BFLY PT, R3, R24, 0x2, 0x1f ;  /* 0x0c401f0018037f89 */ /* 0x000e6200000e0000 */
[----:B------:R-:W-:-:S03]  /*9a90*/  LOP3.LUT R242, R237, UR12, R242, 0x96, !PT ;  /* 0x0000000cedf27c12 */ /* 0x000fc6000f8e96f2 */
[----:B------:R-:W2:Y:S01]  /*9aa0*/  SHFL.BFLY PT, R19, R180, 0x1, 0x1f ;  /* 0x0c201f00b4137f89 */ /* 0x000ea200000e0000 */
[----:B------:R-:W-:Y:S01]  /*9ab0*/  LOP3.LUT R236, R241, UR10, R236, 0x96, !PT ;  /* 0x0000000af1ec7c12 */ /* 0x000fe2000f8e96ec */
[----:B------:R-:W-:-:S04]  /*9ac0*/  IMAD.WIDE.U32 R242, R242, -0x326172a9, RZ ;  /* 0xcd9e8d57f2f27825 */ /* 0x000fc800078e00ff */
[----:B------:R-:W-:Y:S01]  /*9ad0*/  IMAD.WIDE.U32 R236, R236, -0x326172a9, RZ ;  /* 0xcd9e8d57ecec7825 */ /* 0x000fe200078e00ff */
[----:B------:R-:W-:-:S04]  /*9ae0*/  LOP3.LUT R200, R243, UR11, R244, 0x96, !PT ;  /* 0x0000000bf3c87c12 */ /* 0x000fc8000f8e96f4 */
[----:B------:R-:W-:Y:S02]  /*9af0*/  LOP3.LUT R204, R237, UR9, R242, 0x96, !PT ;  /* 0x00000009edcc7c12 */ /* 0x000fe4000f8e96f2 */
[----:B-1----:R-:W-:Y:S02]  /*9b00*/  FMNMX.FTZ R3, R24, R3, !PT ;  /* 0x0000000318037209 */ /* 0x002fe40007810000 */
[----:B--2---:R-:W-:-:S03]  /*9b10*/  FMNMX.FTZ R19, R180, R19, !PT ;  /* 0x00000013b4137209 */ /* 0x004fc60007810000 */
[----:B------:R-:W1:Y:S01]  /*9b20*/  SHFL.BFLY PT, R24, R3, 0x1, 0x1f ;  /* 0x0c201f0003187f89 */ /* 0x000e6200000e0000 */
[C---:B------:R-:W-:Y:S01]  /*9b30*/  FSETP.NEU.FTZ.AND P2, PT, R19.reuse, -INF , PT ;  /* 0xff8000001300780b */ /* 0x040fe20003f5d000 */
[----:B------:R-:W-:-:S05]  /*9b40*/  FMUL.FTZ R194, R19, c[0x0][0x23c] ;  /* 0x00008f0013c27a20 */ /* 0x000fca0000410000 */
[----:B------:R-:W-:-:S05]  /*9b50*/  FSEL R194, R194, RZ, P2 ;  /* 0x000000ffc2c27208 */ /* 0x000fca0001000000 */
[--C-:B------:R-:W-:Y:S02]  /*9b60*/  FFMA.FTZ R192, R201, c[0x0][0x23c], -R194.reuse ;  /* 0x00008f00c9c07a23 */ /* 0x100fe400000108c2 */
[----:B------:R-:W-:Y:S02]  /*9b70*/  FFMA.FTZ R191, R205, c[0x0][0x23c], -R194 ;  /* 0x00008f00cdbf7a23 */ /* 0x000fe400000108c2 */
[----:B------:R-:W-:Y:S02]  /*9b80*/  IMAD.WIDE.U32 R200, R200, -0x2daee0ad, RZ ;  /* 0xd2511f53c8c87825 */ /* 0x000fe400078e00ff */
[----:B------:R-:W-:Y:S02]  /*9b90*/  MUFU.EX2 R192, R192 ;  /* 0x000000c000c07308 */ /* 0x000fe40000000800 */
[----:B------:R-:W-:Y:S01]  /*9ba0*/  IMAD.WIDE.U32 R204, R204, -0x2daee0ad, RZ ;  /* 0xd2511f53cccc7825 */ /* 0x000fe200078e00ff */
[----:B------:R-:W-:Y:S02]  /*9bb0*/  LOP3.LUT R248, R201, UR8, R240, 0x96, !PT ;  /* 0x00000008c9f87c12 */ /* 0x000fe4000f8e96f0 */
[----:B-1----:R-:W-:Y:S01]  /*9bc0*/  FMNMX.FTZ R3, R3, R24, !PT ;  /* 0x0000001803037209 */ /* 0x002fe20007810000 */
[----:B------:R-:W-:Y:S01]  /*9bd0*/  FFMA.FTZ R220, R29, c[0x0][0x23c], -R194 ;  /* 0x00008f001ddc7a23 */ /* 0x000fe200000108c2 */
[----:B------:R-:W-:Y:S01]  /*9be0*/  LOP3.LUT R35, R205, UR4, R200, 0x96, !PT ;  /* 0x00000004cd237c12 */ /* 0x000fe2000f8e96c8 */
[----:B------:R-:W1:Y:S01]  /*9bf0*/  MUFU.EX2 R191, R191 ;  /* 0x000000bf00bf7308 */ /* 0x000e620000000800 */
[----:B------:R-:W-:-:S02]  /*9c00*/  FFMA.FTZ R187, R197, c[0x0][0x23c], -R194 ;  /* 0x00008f00c5bb7a23 */ /* 0x000fc400000108c2 */
[----:B------:R-:W-:Y:S01]  /*9c10*/  LOP3.LUT R169, R35, 0xff, RZ, 0xc0, !PT ;  /* 0x000000ff23a97812 */ /* 0x000fe200078ec0ff */
[----:B------:R-:W-:Y:S01]  /*9c20*/  FMUL.FTZ R198, R3, c[0x0][0x23c] ;  /* 0x00008f0003c67a20 */ /* 0x000fe20000410000 */
[----:B------:R-:W-:Y:S01]  /*9c30*/  LOP3.LUT R179, R35, 0xffff, RZ, 0xc0, !PT ;  /* 0x0000ffff23b37812 */ /* 0x000fe200078ec0ff */
[--C-:B------:R-:W-:Y:S01]  /*9c40*/  FFMA.FTZ R196, R196, c[0x0][0x23c], -R194.reuse ;  /* 0x00008f00c4c47a23 */ /* 0x100fe200000108c2 */
[----:B------:R-:W-:Y:S01]  /*9c50*/  ISETP.GE.U32.AND P1, PT, R252, R169, PT ;  /* 0x000000a9fc00720c */ /* 0x000fe20003f26070 */
[----:B------:R-:W-:Y:S01]  /*9c60*/  MUFU.EX2 R220, R220 ;  /* 0x000000dc00dc7308 */ /* 0x000fe20000000800 */
[----:B------:R-:W-:Y:S01]  /*9c70*/  SHF.R.U32.HI R179, RZ, 0x8, R179 ;  /* 0x00000008ffb37819 */ /* 0x000fe200000116b3 */
[----:B------:R-:W-:Y:S01]  /*9c80*/  IMAD.WIDE.U32 R248, R248, -0x326172a9, RZ ;  /* 0xcd9e8d57f8f87825 */ /* 0x000fe200078e00ff */
[----:B------:R-:W-:Y:S02]  /*9c90*/  FSEL R169, R19, RZ, P2 ;  /* 0x000000ff13a97208 */ /* 0x000fe40001000000 */
[----:B------:R-:W-:Y:S01]  /*9ca0*/  FSETP.NEU.FTZ.AND P2, PT, R3, -INF , PT ;  /* 0xff8000000300780b */ /* 0x000fe20003f5d000 */
[--C-:B------:R-:W-:Y:S01]  /*9cb0*/  FFMA.FTZ R201, R239, c[0x0][0x23c], -R194.reuse ;  /* 0x00008f00efc97a23 */ /* 0x100fe200000108c2 */
[----:B------:R-:W-:Y:S01]  /*9cc0*/  LOP3.LUT R179, R179, 0xffff, RZ, 0xc0, !PT ;  /* 0x0000ffffb3b37812 */ /* 0x000fe200078ec0ff */
[----:B------:R-:W2:Y:S01]  /*9cd0*/  MUFU.EX2 R187, R187 ;  /* 0x000000bb00bb7308 */ /* 0x000ea20000000800 */
[----:B-1----:R-:W-:Y:S01]  /*9ce0*/  F2FP.PACK_AB R181, R191, R192 ;  /* 0x000000c0bfb5723e */ /* 0x002fe200000000ff */
[--C-:B------:R-:W-:Y:S01]  /*9cf0*/  FFMA.FTZ R200, R164, c[0x0][0x23c], -R194.reuse ;  /* 0x00008f00a4c87a23 */ /* 0x100fe200000108c2 */
[----:B------:R-:W-:Y:S01]  /*9d00*/  FSEL R198, R198, RZ, P2 ;  /* 0x000000ffc6c67208 */ /* 0x000fe20001000000 */
[----:B------:R-:W-:Y:S01]  /*9d10*/  FFMA.FTZ R235, R235, c[0x0][0x23c], -R194 ;  /* 0x00008f00ebeb7a23 */ /* 0x000fe200000108c2 */
[----:B------:R-:W-:Y:S01]  /*9d20*/  PRMT R180, R181, 0x7632, R180 ;  /* 0x00007632b5b47816 */ /* 0x000fe200000000b4 */
[----:B------:R-:W-:Y:S01]  /*9d30*/  @!P1 HADD2 R177, -R181.H0_H0, -RZ.H0_H0 ;  /* 0xa00000ffb5b19230 */ /* 0x000fe20000000900 */
[----:B------:R-:W-:Y:S01]  /*9d40*/  FFMA.FTZ R234, R25, c[0x0][0x23c], -R194 ;  /* 0x00008f0019ea7a23 */ /* 0x000fe200000108c2 */
[----:B------:R-:W-:Y:S01]  /*9d50*/  MUFU.EX2 R196, R196 ;  /* 0x000000c400c47308 */ /* 0x000fe20000000800 */
[----:B------:R-:W-:Y:S01]  /*9d60*/  PRMT R24, R181, 0x5410, R180 ;  /* 0x00005410b5187816 */ /* 0x000fe200000000b4 */
[--C-:B------:R-:W-:Y:S01]  /*9d70*/  FFMA.FTZ R193, R193, c[0x0][0x23c], -R198.reuse ;  /* 0x00008f00c1c17a23 */ /* 0x100fe200000108c6 */
[----:B------:R-:W-:Y:S01]  /*9d80*/  @!P1 PRMT R181, R177, 0x5410, RZ ;  /* 0x00005410b1b59816 */ /* 0x000fe200000000ff */
[--C-:B------:R-:W-:Y:S01]  /*9d90*/  FFMA.FTZ R190, R199, c[0x0][0x23c], -R198.reuse ;  /* 0x00008f00c7be7a23 */ /* 0x100fe200000108c6 */
[----:B------:R-:W-:Y:S01]  /*9da0*/  ISETP.GE.U32.AND P1, PT, R252, R179, PT ;  /* 0x000000b3fc00720c */ /* 0x000fe20003f26070 */
[--C-:B------:R-:W-:Y:S01]  /*9db0*/  FFMA.FTZ R221, R195, c[0x0][0x23c], -R198.reuse ;  /* 0x00008f00c3dd7a23 */ /* 0x100fe200000108c6 */
[--C-:B------:R-:W-:Y:S01]  /*9dc0*/  SHF.R.U32.HI R177, RZ, 0x10, R35.reuse ;  /* 0x00000010ffb17819 */ /* 0x100fe20000011623 */
[----:B------:R-:W-:Y:S01]  /*9dd0*/  MUFU.EX2 R193, R193 ;  /* 0x000000c100c17308 */ /* 0x000fe20000000800 */
[----:B------:R-:W-:Y:S01]  /*9de0*/  SHF.R.U32.HI R35, RZ, 0x18, R35 ;  /* 0x00000018ff237819 */ /* 0x000fe20000011623 */
[----:B------:R-:W-:Y:S01]  /*9df0*/  FFMA.FTZ R186, R171, c[0x0][0x23c], -R198 ;  /* 0x00008f00abba7a23 */ /* 0x000fe200000108c6 */
[----:B------:R-:W-:Y:S01]  /*9e00*/  LOP3.LUT R177, R177, 0xff, RZ, 0xc0, !PT ;  /* 0x000000ffb1b17812 */ /* 0x000fe200078ec0ff */
[----:B------:R-:W-:Y:S01]  /*9e10*/  FFMA.FTZ R195, R167, c[0x0][0x23c], -R194 ;  /* 0x00008f00a7c37a23 */ /* 0x000fe200000108c2 */
[----:B------:R-:W-:Y:S01]  /*9e20*/  LOP3.LUT R199, R207, UR5, RZ, 0x3c, !PT ;  /* 0x00000005cfc77c12 */ /* 0x000fe2000f8e3cff */
[----:B------:R-:W-:Y:S01]  /*9e30*/  UIADD3 UR5, UR32, -0x4ab325aa, URZ ;  /* 0xb54cda5620057890 */ /* 0x000fe2000fffe03f */
[----:B------:R-:W-:Y:S01]  /*9e40*/  FFMA.FTZ R202, R203, c[0x0][0x23c], -R198 ;  /* 0x00008f00cbca7a23 */ /* 0x000fe200000108c6 */
[----:B------:R-:W1:Y:S01]  /*9e50*/  MUFU.EX2 R190, R190 ;  /* 0x000000be00be7308 */ /* 0x000e620000000800 */
[--C-:B------:R-:W-:Y:S01]  /*9e60*/  FFMA.FTZ R233, R233, c[0x0][0x23c], -R194.reuse ;  /* 0x00008f00e9e97a23 */ /* 0x100fe200000108c2 */
[----:B------:R-:W-:Y:S01]  /*9e70*/  @!P1 HADD2 R30, -R180.H0_H0, -RZ.H0_H0 ;  /* 0xa00000ffb41e9230 */ /* 0x000fe20000000900 */
[----:B------:R-:W-:Y:S01]  /*9e80*/  FFMA.FTZ R232, R21, c[0x0][0x23c], -R194 ;  /* 0x00008f0015e87a23 */ /* 0x000fe200000108c2 */
[----:B------:R-:W-:Y:S01]  /*9e90*/  LOP3.LUT R188, R249, UR5, R236, 0x96, !PT ;  /* 0x00000005f9bc7c12 */ /* 0x000fe2000f8e96ec */
[----:B------:R-:W-:-:S02]  /*9ea0*/  FFMA.FTZ R231, R231, c[0x0][0x23c], -R194 ;  /* 0x00008f00e7e77a23 */ /* 0x000fc400000108c2 */
[----:B------:R-:W-:Y:S01]  /*9eb0*/  @!P1 PRMT R180, R30, 0x5410, RZ ;  /* 0x000054101eb49816 */ /* 0x000fe200000000ff */
[----:B------:R-:W-:Y:S01]  /*9ec0*/  MUFU.EX2 R221, R221 ;  /* 0x000000dd00dd7308 */ /* 0x000fe20000000800 */
[----:B------:R-:W-:Y:S01]  /*9ed0*/  ISETP.GE.U32.AND P1, PT, R252, R177, PT ;  /* 0x000000b1fc00720c */ /* 0x000fe20003f26070 */
[--C-:B------:R-:W-:Y:S01]  /*9ee0*/  FFMA.FTZ R230, R23, c[0x0][0x23c], -R194.reuse ;  /* 0x00008f0017e67a23 */ /* 0x100fe200000108c2 */
[----:B--2---:R-:W-:Y:S01]  /*9ef0*/  F2FP.PACK_AB R177, R187, R220 ;  /* 0x000000dcbbb1723e */ /* 0x004fe200000000ff */
[--C-:B------:R-:W-:Y:S01]  /*9f00*/  FFMA.FTZ R228, R27, c[0x0][0x23c], -R194.reuse ;  /* 0x00008f001be47a23 */ /* 0x100fe200000108c2 */
[----:B------:R-:W-:Y:S01]  /*9f10*/  LOP3.LUT R197, R188, 0xff, RZ, 0xc0, !PT ;  /* 0x000000ffbcc57812 */ /* 0x000fe200078ec0ff */
[----:B------:R-:W-:Y:S01]  /*9f20*/  FFMA.FTZ R194, R189, c[0x0][0x23c], -R194 ;  /* 0x00008f00bdc27a23 */ /* 0x000fe200000108c2 */
[----:B-1----:R-:W-:Y:S01]  /*9f30*/  F2FP.PACK_AB R183, R190, R193 ;  /* 0x000000c1beb7723e */ /* 0x002fe200000000ff */
[----:B------:R-:W1:Y:S01]  /*9f40*/  MUFU.EX2 R186, R186 ;  /* 0x000000ba00ba7308 */ /* 0x000e620000000800 */
[----:B------:R-:W-:-:S02]  /*9f50*/  FFMA.FTZ R229, R229, c[0x0][0x23c], -R198 ;  /* 0x00008f00e5e57a23 */ /* 0x000fc400000108c6 */
[----:B------:R-:W-:Y:S01]  /*9f60*/  PRMT R182, R183, 0x7632, R182 ;  /* 0x00007632b7b67816 */ /* 0x000fe200000000b6 */
[--C-:B------:R-:W-:Y:S02]  /*9f70*/  FFMA.FTZ R226, R226, c[0x0][0x23c], -R198.reuse ;  /* 0x00008f00e2e27a23 */ /* 0x100fe400000108c6 */
[----:B------:R-:W-:Y:S01]  /*9f80*/  @!P1 HADD2 R176, -R183.H0_H0, -RZ.H0_H0 ;  /* 0xa00000ffb7b09230 */ /* 0x000fe20000000900 */
[----:B------:R-:W-:Y:S01]  /*9f90*/  FFMA.FTZ R227, R227, c[0x0][0x23c], -R198 ;  /* 0x00008f00e3e37a23 */ /* 0x000fe200000108c6 */
[----:B------:R-:W-:Y:S01]  /*9fa0*/  PRMT R30, R183, 0x5410, R182 ;  /* 0x00005410b71e7816 */ /* 0x000fe200000000b6 */
[----:B------:R-:W2:Y:S01]  /*9fb0*/  MUFU.EX2 R195, R195 ;  /* 0x000000c300c37308 */ /* 0x000ea20000000800 */
[--C-:B------:R-:W-:Y:S01]  /*9fc0*/  FFMA.FTZ R225, R225, c[0x0][0x23c], -R198.reuse ;  /* 0x00008f00e1e17a23 */ /* 0x100fe200000108c6 */
[----:B------:R-:W-:Y:S01]  /*9fd0*/  @!P1 PRMT R183, R176, 0x5410, RZ ;  /* 0x00005410b0b79816 */ /* 0x000fe200000000ff */
[--C-:B------:R-:W-:Y:S01]  /*9fe0*/  FFMA.FTZ R222, R7, c[0x0][0x23c], -R198.reuse ;  /* 0x00008f0007de7a23 */ /* 0x100fe200000108c6 */
[----:B------:R-:W-:Y:S01]  /*9ff0*/  ISETP.GE.U32.AND P1, PT, R252, R35, PT ;  /* 0x00000023fc00720c */ /* 0x000fe20003f26070 */
[----:B------:R-:W-:Y:S01]  /*a000*/  FFMA.FTZ R223, R223, c[0x0][0x23c], -R198 ;  /* 0x00008f00dfdf7a23 */ /* 0x000fe200000108c6 */
[----:B------:R-:W-:Y:S01]  /*a010*/  PRMT R176, R177, 0x7632, R176 ;  /* 0x00007632b1b07816 */ /* 0x000fe200000000b0 */
[----:B------:R-:W-:Y:S01]  /*a020*/  FFMA.FTZ R247, R247, c[0x0][0x23c], -R198 ;  /* 0x00008f00f7f77a23 */ /* 0x000fe200000108c6 */
[----:B-1----:R-:W-:Y:S01]  /*a030*/  F2FP.PACK_AB R179, R186, R221 ;  /* 0x000000ddbab3723e */ /* 0x002fe200000000ff */
[----:B------:R-:W-:Y:S08]  /*a040*/  MUFU.EX2 R201, R201 ;  /* 0x000000c900c97308 */ /* 0x000ff00000000800 */
[----:B------:R-:W-:Y:S01]  /*a050*/  @!P1 HADD2 R29, -R182.H0_H0, -RZ.H0_H0 ;  /* 0xa00000ffb61d9230 */ /* 0x000fe20000000900 */
[----:B------:R-:W1:Y:S04]  /*a060*/  MUFU.EX2 R200, R200 ;  /* 0x000000c800c87308 */ /* 0x000e680000000800 */
[----:B------:R-:W-:-:S02]  /*a070*/  @!P1 PRMT R182, R29, 0x5410, RZ ;  /* 0x000054101db69816 */ /* 0x000fc400000000ff */
[----:B------:R-:W-:Y:S02]  /*a080*/  LOP3.LUT R29, R204, 0xff, RZ, 0xc0, !PT ;  /* 0x000000ffcc1d7812 */ /* 0x000fe400078ec0ff */
[----:B------:R-:W-:Y:S02]  /*a090*/  MUFU.EX2 R202, R202 ;  /* 0x000000ca00ca7308 */ /* 0x000fe40000000800 */
[----:B------:R-:W-:Y:S02]  /*a0a0*/  ISETP.GE.U32.AND P1, PT, R252, R29, PT ;  /* 0x0000001dfc00720c */ /* 0x000fe40003f26070 */
[----:B------:R-:W-:Y:S02]  /*a0b0*/  LOP3.LUT R29, R204, 0xffff, RZ, 0xc0, !PT ;  /* 0x0000ffffcc1d7812 */ /* 0x000fe400078ec0ff */
[----:B------:R-:W-:Y:S02]  /*a0c0*/  SHF.R.U32.HI R205, RZ, 0x18, R204 ;  /* 0x00000018ffcd7819 */ /* 0x000fe400000116cc */
[----:B------:R-:W-:Y:S01]  /*a0d0*/  SHF.R.U32.HI R29, RZ, 0x8, R29 ;  /* 0x00000008ff1d7819 */ /* 0x000fe2000001161d */
[----:B------:R-:W-:Y:S03]  /*a0e0*/  MUFU.EX2 R235, R235 ;  /* 0x000000eb00eb7308 */ /* 0x000fe60000000800 */
[----:B------:R-:W-:-:S02]  /*a0f0*/  LOP3.LUT R35, R29, 0xffff, RZ, 0xc0, !PT ;  /* 0x0000ffff1d237812 */ /* 0x000fc400078ec0ff */
[----:B------:R-:W-:Y:S01]  /*a100*/  PRMT R29, R177, 0x5410, R176 ;  /* 0x00005410b11d7816 */ /* 0x000fe200000000b0 */
[----:B------:R-:W-:Y:S02]  /*a110*/  @!P1 HADD2 R178, -R177.H0_H0, -RZ.H0_H0 ;  /* 0xa00000ffb1b29230 */ /* 0x000fe40000000900 */
[----:B------:R-:W-:Y:S03]  /*a120*/  MUFU.EX2 R234, R234 ;  /* 0x000000ea00ea7308 */ /* 0x000fe60000000800 */
[----:B------:R-:W-:Y:S02]  /*a130*/  @!P1 PRMT R177, R178, 0x5410, RZ ;  /* 0x00005410b2b19816 */ /* 0x000fe400000000ff */
[----:B------:R-:W-:Y:S02]  /*a140*/  ISETP.GE.U32.AND P1, PT, R252, R35, PT ;  /* 0x00000023fc00720c */ /* 0x000fe40003f26070 */
[----:B------:R-:W-:Y:S01]  /*a150*/  SHF.R.U32.HI R35, RZ, 0x10, R204 ;  /* 0x00000010ff237819 */ /* 0x000fe200000116cc */
[----:B------:R-:W-:Y:S01]  /*a160*/  MUFU.EX2 R229, R229 ;  /* 0x000000e500e57308 */ /* 0x000fe20000000800 */
[----:B------:R-:W-:-:S02]  /*a170*/  PRMT R178, R179, 0x7632, R178 ;  /* 0x00007632b3b27816 */ /* 0x000fc400000000b2 */
[----:B------:R-:W-:-:S05]  /*a180*/  LOP3.LUT R35, R35, 0xff, RZ, 0xc0, !PT ;  /* 0x000000ff23237812 */ /* 0x000fca00078ec0ff */
[----:B------:R-:W-:Y:S02]  /*a190*/  MUFU.EX2 R226, R226 ;  /* 0x000000e200e27308 */ /* 0x000fe40000000800 */
[----:B------:R-:W-:-:S05]  /*a1a0*/  @!P1 HADD2 R28, -R176.H0_H0, -RZ.H0_H0 ;  /* 0xa00000ffb01c9230 */ /* 0x000fca0000000900 */
[----:B------:R-:W-:Y:S01]  /*a1b0*/  @!P1 PRMT R176, R28, 0x5410, RZ ;  /* 0x000054101cb09816 */ /* 0x000fe200000000ff */
[----:B------:R-:W-:Y:S01]  /*a1c0*/  MUFU.EX2 R233, R233 ;  /* 0x000000e900e97308 */ /* 0x000fe20000000800 */
[----:B------:R-:W-:Y:S02]  /*a1d0*/  ISETP.GE.U32.AND P1, PT, R252, R35, PT ;  /* 0x00000023fc00720c */ /* 0x000fe40003f26070 */
[----:B------:R-:W-:Y:S02]  /*a1e0*/  PRMT R28, R179, 0x5410, R178 ;  /* 0x00005410b31c7816 */ /* 0x000fe400000000b2 */
[----:B------:R-:W-:Y:S02]  /*a1f0*/  LOP3.LUT R35, R248, 0xffff, RZ, 0xc0, !PT ;  /* 0x0000fffff8237812 */ /* 0x000fe400078ec0ff */
[----:B------:R-:W-:Y:S01]  /*a200*/  SHF.R.U32.HI R249, RZ, 0x18, R248 ;  /* 0x00000018fff97819 */ /* 0x000fe200000116f8 */
[----:B------:R-:W-:Y:S01]  /*a210*/  MUFU.EX2 R232, R232 ;  /* 0x000000e800e87308 */ /* 0x000fe20000000800 */
[----:B------:R-:W-:-:S04]  /*a220*/  SHF.R.U32.HI R35, RZ, 0x8, R35 ;  /* 0x00000008ff237819 */ /* 0x000fc80000011623 */
[----:B------:R-:W-:Y:S01]  /*a230*/  LOP3.LUT R35, R35, 0xffff, RZ, 0xc0, !PT ;  /* 0x0000ffff23237812 */ /* 0x000fe200078ec0ff */
[----:B------:R-:W-:Y:S02]  /*a240*/  @!P1 HADD2 R185, -R179.H0_H0, -RZ.H0_H0 ;  /* 0xa00000ffb3b99230 */ /* 0x000fe40000000900 */
[----:B------:R-:W-:Y:S03]  /*a250*/  MUFU.EX2 R227, R227 ;  /* 0x000000e300e37308 */ /* 0x000fe60000000800 */
[----:B------:R-:W-:Y:S02]  /*a260*/  @!P1 PRMT R179, R185, 0x5410, RZ ;  /* 0x00005410b9b39816 */ /* 0x000fe400000000ff */
[----:B------:R-:W-:Y:S02]  /*a270*/  ISETP.GE.U32.AND P1, PT, R252, R205, PT ;  /* 0x000000cdfc00720c */ /* 0x000fe40003f26070 */
[----:B------:R-:W-:Y:S01]  /*a280*/  LOP3.LUT R185, R248, 0xff, RZ, 0xc0, !PT ;  /* 0x000000fff8b97812 */ /* 0x000fe200078ec0ff */
[----:B------:R-:W-:Y:S01]  /*a290*/  MUFU.EX2 R231, R231 ;  /* 0x000000e700e77308 */ /* 0x000fe20000000800 */
[----:B------:R-:W-:-:S02]  /*a2a0*/  FSEL R205, R3, RZ, P2 ;  /* 0x000000ff03cd7208 */ /* 0x000fc40001000000 */
[----:B------:R-:W-:Y:S02]  /*a2b0*/  ISETP.GE.U32.AND P2, PT, R252, R35, PT ;  /* 0x00000023fc00720c */ /* 0x000fe40003f46070 */
[----:B------:R-:W-:Y:S01]  /*a2c0*/  LOP3.LUT R35, R188, 0xffff, RZ, 0xc0, !PT ;  /* 0x0000ffffbc237812 */ /* 0x000fe200078ec0ff */
[----:B------:R-:W-:Y:S02]  /*a2d0*/  FADD.FTZ R205, R0, -R205 ;  /* 0x800000cd00cd7221 */ /* 0x000fe40000010000 */
[----:B------:R-:W-:Y:S01]  /*a2e0*/  MUFU.EX2 R230, R230 ;  /* 0x000000e600e67308 */ /* 0x000fe20000000800 */
[----:B------:R-:W-:Y:S01]  /*a2f0*/  SHF.R.U32.HI R35, RZ, 0x8, R35 ;  /* 0x00000008ff237819 */ /* 0x000fe20000011623 */
[----:B------:R-:W-:-:S03]  /*a300*/  @!P1 HADD2 R184, -R178.H0_H0, -RZ.H0_H0 ;  /* 0xa00000ffb2b89230 */ /* 0x000fc60000000900 */
[----:B------:R-:W-:Y:S02]  /*a310*/  LOP3.LUT R35, R35, 0xffff, RZ, 0xc0, !PT ;  /* 0x0000ffff23237812 */ /* 0x000fe400078ec0ff */
[----:B------:R-:W-:Y:S01]  /*a320*/  @!P1 PRMT R178, R184, 0x5410, RZ ;  /* 0x00005410b8b29816 */ /* 0x000fe200000000ff */
[----:B------:R-:W-:Y:S01]  /*a330*/  MUFU.EX2 R225, R225 ;  /* 0x000000e100e17308 */ /* 0x000fe20000000800 */
[----:B------:R-:W-:Y:S02]  /*a340*/  ISETP.GE.U32.AND P1, PT, R252, R185, PT ;  /* 0x000000b9fc00720c */ /* 0x000fe40003f26070 */
[----:B--2---:R-:W-:-:S04]  /*a350*/  F2FP.PACK_AB R185, R195, R196 ;  /* 0x000000c4c3b9723e */ /* 0x004fc800000000ff */
[C---:B------:R-:W-:Y:S01]  /*a360*/  PRMT R184, R185.reuse, 0x7632, R184 ;  /* 0x00007632b9b87816 */ /* 0x040fe200000000b8 */
[----:B------:R-:W-:Y:S03]  /*a370*/  MUFU.EX2 R222, R222 ;  /* 0x000000de00de7308 */ /* 0x000fe60000000800 */
[----:B------:R-:W-:Y:S01]  /*a380*/  PRMT R238, R185, 0x5410, R184 ;  /* 0x00005410b9ee7816 */ /* 0x000fe200000000b8 */
[----:B------:R-:W-:Y:S02]  /*a390*/  @!P2 HADD2 R171, -R184.H0_H0, -RZ.H0_H0 ;  /* 0xa00000ffb8aba230 */ /* 0x000fe40000000900 */
[----:B------:R-:W-:Y:S02]  /*a3a0*/  @!P1 HADD2 R172, -R185.H0_H0, -RZ.H0_H0 ;  /* 0xa00000ffb9ac9230 */ /* 0x000fe40000000900 */
[----:B------:R-:W-:Y:S01]  /*a3b0*/  MUFU.EX2 R228, R228 ;  /* 0x000000e400e47308 */ /* 0x000fe20000000800 */
[----:B------:R-:W-:Y:S01]  /*a3c0*/  @!P2 PRMT R184, R171, 0x5410, RZ ;  /* 0x00005410abb8a816 */ /* 0x000fe200000000ff */
[----:B------:R-:W-:Y:S01]  /*a3d0*/  FADD.FTZ R171, R2, -R169 ;  /* 0x800000a902ab7221 */ /* 0x000fe20000010000 */
[----:B------:R-:W-:Y:S01]  /*a3e0*/  @!P1 PRMT R185, R172, 0x5410, RZ ;  /* 0x00005410acb99816 */ /* 0x000fe200000000ff */
[--C-:B------:R-:W-:Y:S01]  /*a3f0*/  FFMA.FTZ R169, R31, c[0x0][0x23c], -R198.reuse ;  /* 0x00008f001fa97a23 */ /* 0x100fe200000108c6 */
[C---:B------:R-:W-:Y:S01]  /*a400*/  ISETP.GE.U32.AND P1, PT, R252.reuse, R197, PT ;  /* 0x000000c5fc00720c */ /* 0x040fe20003f26070 */
[--C-:B------:R-:W-:Y:S01]  /*a410*/  FFMA.FTZ R197, R165, c[0x0][0x23c], -R198.reuse ;  /* 0x00008f00a5c57a23 */ /* 0x100fe200000108c6 */
[----:B------:R-:W-:Y:S01]  /*a420*/  ISETP.GE.U32.AND P2, PT, R252, R35, PT ;  /* 0x00000023fc00720c */ /* 0x000fe20003f46070 */
[----:B------:R-:W-:Y:S01]  /*a430*/  FFMA.FTZ R172, R166, c[0x0][0x23c], -R198 ;  /* 0x00008f00a6ac7a23 */ /* 0x000fe200000108c6 */
[----:B-1----:R-:W-:Y:S01]  /*a440*/  F2FP.PACK_AB R35, R200, R201 ;  /* 0x000000c9c823723e */ /* 0x002fe200000000ff */
[----:B------:R-:W-:Y:S01]  /*a450*/  MUFU.EX2 R169, R169 ;  /* 0x000000a900a97308 */ /* 0x000fe20000000800 */
[----:B------:R-:W-:-:S02]  /*a460*/  FMUL.FTZ R171, R171, c[0x0][0x23c] ;  /* 0x00008f00abab7a20 */ /* 0x000fc40000410000 */
[C---:B------:R-:W-:Y:S02]  /*a470*/  PRMT R241, R35.reuse, 0x7610, R241 ;  /* 0x0000761023f17816 */ /* 0x040fe400000000f1 */
[----:B------:R-:W-:Y:S02]  /*a480*/  PRMT R240, R35, 0x7632, R240 ;  /* 0x0000763223f07816 */ /* 0x000fe400000000f0 */
[----:B------:R-:W-:Y:S01]  /*a490*/  SHF.R.U32.HI R35, RZ, 0x10, R188 ;  /* 0x00000010ff237819 */ /* 0x000fe200000116bc */
[----:B------:R-:W1:Y:S01]  /*a4a0*/  MUFU.EX2 R197, R197 ;  /* 0x000000c500c57308 */ /* 0x000e620000000800 */
[----:B------:R-:W-:Y:S01]  /*a4b0*/  @!P1 HADD2 R175, -R241.H0_H0, -RZ.H0_H0 ;  /* 0xa00000fff1af9230 */ /* 0x000fe20000000900 */
[----:B------:R-:W-:Y:S01]  /*a4c0*/  PRMT R239, R241, 0x5410, R240 ;  /* 0x00005410f1ef7816 */ /* 0x000fe200000000f0 */
[----:B------:R-:W-:Y:S01]  /*a4d0*/  @!P2 HADD2 R174, -R240.H0_H0, -RZ.H0_H0 ;  /* 0xa00000fff0aea230 */ /* 0x000fe20000000900 */
[----:B------:R-:W-:Y:S02]  /*a4e0*/  LOP3.LUT R35, R35, 0xff, RZ, 0xc0, !PT ;  /* 0x000000ff23237812 */ /* 0x000fe400078ec0ff */
[----:B------:R-:W-:-:S02]  /*a4f0*/  @!P1 PRMT R241, R175, 0x5410, RZ ;  /* 0x00005410aff19816 */ /* 0x000fc400000000ff */
[----:B------:R-:W-:Y:S01]  /*a500*/  ISETP.GE.U32.AND P1, PT, R252, R35, PT ;  /* 0x00000023fc00720c */ /* 0x000fe20003f26070 */
[----:B------:R-:W2:Y:S01]  /*a510*/  MUFU.EX2 R172, R172 ;  /* 0x000000ac00ac7308 */ /* 0x000ea20000000800 */
[--C-:B------:R-:W-:Y:S01]  /*a520*/  SHF.R.U32.HI R35, RZ, 0x18, R188.reuse ;  /* 0x00000018ff237819 */ /* 0x100fe200000116bc */
[----:B------:R-:W-:Y:S01]  /*a530*/  STG.E.U16 [R16.64+-0x80], R241 ;  /* 0xffff80f110007986 */ /* 0x000fe2000c10151a */
[----:B------:R-:W-:Y:S02]  /*a540*/  @!P2 PRMT R240, R174, 0x5410, RZ ;  /* 0x00005410aef0a816 */ /* 0x000fe400000000ff */
[----:B------:R-:W-:Y:S02]  /*a550*/  ISETP.GE.U32.AND P2, PT, R252, R35, PT ;  /* 0x00000023fc00720c */ /* 0x000fe40003f46070 */
[----:B-1----:R-:W-:Y:S01]  /*a560*/  F2FP.PACK_AB R35, R197, R202 ;  /* 0x000000cac523723e */ /* 0x002fe200000000ff */
[----:B------:R-:W1:Y:S01]  /*a570*/  MUFU.EX2 R171, R171 ;  /* 0x000000ab00ab7308 */ /* 0x000e620000000800 */
[----:B------:R-:W-:Y:S02]  /*a580*/  STG.E.U16 [R16.64+-0x7e], R240 ;  /* 0xffff82f010007986 */ /* 0x000fe4000c10151a */
[----:B------:R-:W-:-:S02]  /*a590*/  PRMT R188, R35, 0x7632, R188 ;  /* 0x0000763223bc7816 */ /* 0x000fc400000000bc */
[----:B------:R-:W-:Y:S02]  /*a5a0*/  PRMT R175, R35, 0x7610, R175 ;  /* 0x0000761023af7816 */ /* 0x000fe400000000af */
[----:B------:R-:W-:Y:S01]  /*a5b0*/  SHF.R.U32.HI R35, RZ, 0x10, R248 ;  /* 0x00000010ff237819 */ /* 0x000fe200000116f8 */
[----:B------:R-:W-:Y:S01]  /*a5c0*/  MUFU.EX2 R223, R223 ;  /* 0x000000df00df7308 */ /* 0x000fe20000000800 */
[----:B------:R-:W-:Y:S01]  /*a5d0*/  PRMT R174, R175, 0x5410, R188 ;  /* 0x00005410afae7816 */ /* 0x000fe200000000bc */
[----:B------:R-:W-:Y:S01]  /*a5e0*/  @!P2 HADD2 R2, -R188.H0_H0, -RZ.H0_H0 ;  /* 0xa00000ffbc02a230 */ /* 0x000fe20000000900 */
[----:B------:R-:W-:Y:S01]  /*a5f0*/  LOP3.LUT R35, R35, 0xff, RZ, 0xc0, !PT ;  /* 0x000000ff23237812 */ /* 0x000fe200078ec0ff */
[----:B------:R-:W-:Y:S01]  /*a600*/  @!P1 HADD2 R173, -R175.H0_H0, -RZ.H0_H0 ;  /* 0xa00000ffafad9230 */ /* 0x000fe20000000900 */
[----:B--2---:R-:W-:Y:S02]  /*a610*/  F2FP.PACK_AB R189, R172, R169 ;  /* 0x000000a9acbd723e */ /* 0x004fe400000000ff */
[----:B------:R-:W-:Y:S01]  /*a620*/  @!P2 PRMT R188, R2, 0x5410, RZ ;  /* 0x0000541002bca816 */ /* 0x000fe200000000ff */
[----:B-1----:R-:W-:Y:S01]  /*a630*/  FMUL.FTZ R160, R160, R171 ;  /* 0x000000aba0a07220 */ /* 0x002fe20000410000 */
[----:B------:R-:W-:Y:S01]  /*a640*/  ISETP.GE.U32.AND P2, PT, R252, R35, PT ;  /* 0x00000023fc00720c */ /* 0x000fe20003f46070 */
[----:B------:R-:W-:Y:S01]  /*a650*/  FMUL.FTZ R35, R205, c[0x0][0x23c] ;  /* 0x00008f00cd237a20 */ /* 0x000fe20000410000 */
[----:B------:R-:W-:Y:S01]  /*a660*/  @!P1 PRMT R175, R173, 0x5410, RZ ;  /* 0x00005410adaf9816 */ /* 0x000fe200000000ff */
[----:B------:R-:W-:Y:S01]  /*a670*/  FFMA.FTZ R173, R224, R171, R201 ;  /* 0x000000abe0ad7223 */ /* 0x000fe200000100c9 */
[----:B------:R-:W-:Y:S01]  /*a680*/  ISETP.GE.U32.AND P1, PT, R252, R249, PT ;  /* 0x000000f9fc00720c */ /* 0x000fe20003f26070 */
[----:B------:R-:W-:Y:S01]  /*a690*/  FFMA.FTZ R224, R5, c[0x0][0x23c], -R198 ;  /* 0x00008f0005e07a23 */ /* 0x000fe200000108c6 */
[----:B------:R-:W-:Y:S01]  /*a6a0*/  PRMT R2, R189, 0x7632, R2 ;  /* 0x00007632bd027816 */ /* 0x000fe20000000002 */
[----:B------:R-:W1:Y:S01]  /*a6b0*/  MUFU.EX2 R35, R35 ;  /* 0x0000002300237308 */ /* 0x000e620000000800 */
[----:B------:R-:W-:-:S02]  /*a6c0*/  FMUL.FTZ R161, R161, R171 ;  /* 0x000000aba1a17220 */ /* 0x000fc40000410000 */
[-C--:B------:R-:W-:Y:S02]  /*a6d0*/  FMUL.FTZ R156, R156, R171.reuse ;  /* 0x000000ab9c9c7220 */ /* 0x080fe40000410000 */
[-C--:B------:R-:W-:Y:S01]  /*a6e0*/  FMUL.FTZ R157, R157, R171.reuse ;  /* 0x000000ab9d9d7220 */ /* 0x080fe20000410000 */
[----:B------:R-:W-:Y:S01]  /*a6f0*/  @!P2 HADD2 R170, -R189.H0_H0, -RZ.H0_H0 ;  /* 0xa00000ffbdaaa230 */ /* 0x000fe20000000900 */
[-C--:B------:R-:W-:Y:S01]  /*a700*/  FMUL.FTZ R36, R36, R171.reuse ;  /* 0x000000ab24247220 */ /* 0x080fe20000410000 */
[----:B------:R-:W2:Y:S01]  /*a710*/  MUFU.EX2 R224, R224 ;  /* 0x000000e000e07308 */ /* 0x000ea20000000800 */
[-C--:B------:R-:W-:Y:S01]  /*a720*/  FMUL.FTZ R37, R37, R171.reuse ;  /* 0x000000ab25257220 */ /* 0x080fe20000410000 */
[----:B------:R-:W-:Y:S01]  /*a730*/  @!P1 HADD2 R167, -R2.H0_H0, -RZ.H0_H0 ;  /* 0xa00000ff02a79230 */ /* 0x000fe20000000900 */
[-C--:B------:R-:W-:Y:S02]  /*a740*/  FMUL.FTZ R40, R40, R171.reuse ;  /* 0x000000ab28287220 */ /* 0x080fe40000410000 */
[----:B------:R-:W-:-:S02]  /*a750*/  FMUL.FTZ R41, R41, R171 ;  /* 0x000000ab29297220 */ /* 0x000fc40000410000 */
[----:B------:R-:W-:Y:S02]  /*a760*/  FMUL.FTZ R44, R44, R171 ;  /* 0x000000ab2c2c7220 */ /* 0x000fe40000410000 */
[----:B-1----:R-:W-:Y:S01]  /*a770*/  FFMA.FTZ R198, R246, R35, R202 ;  /* 0x00000023f6c67223 */ /* 0x002fe200000100ca */
[----:B------:R-:W-:Y:S01]  /*a780*/  PRMT R246, R189, 0x5410, R2 ;  /* 0x00005410bdf67816 */ /* 0x000fe20000000002 */
[-C--:B------:R-:W-:Y:S01]  /*a790*/  FMUL.FTZ R45, R45, R171.reuse ;  /* 0x000000ab2d2d7220 */ /* 0x080fe20000410000 */
[----:B------:R-:W-:Y:S01]  /*a7a0*/  @!P2 PRMT R189, R170, 0x5410, RZ ;  /* 0x00005410aabda816 */ /* 0x000fe200000000ff */
[-C--:B------:R-:W-:Y:S01]  /*a7b0*/  FMUL.FTZ R48, R48, R171.reuse ;  /* 0x000000ab30307220 */ /* 0x080fe20000410000 */
[----:B------:R-:W-:Y:S01]  /*a7c0*/  @!P1 PRMT R2, R167, 0x5410, RZ ;  /* 0x00005410a7029816 */ /* 0x000fe200000000ff */
        /* <DEDUP_REMOVED lines=52> */
[----:B------:R-:W-:Y:S02]  /*ab10*/  FMUL.FTZ R129, R129, R171 ;  /* 0x000000ab81817220 */ /* 0x000fe40000410000 */
[----:B------:R-:W-:-:S04]  /*ab20*/  IMAD.WIDE.U32 R170, R199, -0x326172a9, RZ ;  /* 0xcd9e8d57c7aa7825 */ /* 0x000fc800078e00ff */
[----:B------:R-:W-:Y:S01]  /*ab30*/  FADD.FTZ R173, R200, R173 ;  /* 0x000000adc8ad7221 */ /* 0x000fe20000010000 */
[----:B------:R-:W-:Y:S01]  /*ab40*/  LOP3.LUT R167, R171, UR16, R168, 0x96, !PT ;  /* 0x00000010aba77c12 */ /* 0x000fe2000f8e96a8 */
[----:B------:R-:W-:Y:S01]  /*ab50*/  FMUL.FTZ R162, R162, R35 ;  /* 0x00000023a2a27220 */ /* 0x000fe20000410000 */
[----:B------:R-:W-:Y:S01]  /*ab60*/  LOP3.LUT R199, R33, UR15, R170, 0x96, !PT ;  /* 0x0000000f21c77c12 */ /* 0x000fe2000f8e96aa */
[----:B------:R-:W-:Y:S01]  /*ab70*/  FADD.FTZ R196, R196, R173 ;  /* 0x000000adc4c47221 */ /* 0x000fe20000010000 */
[----:B------:R-:W-:Y:S01]  /*ab80*/  LOP3.LUT R168, R171, UR16, R168, 0x96, !PT ;  /* 0x00000010aba87c12 */ /* 0x000fe2000f8e96a8 */
[----:B------:R-:W-:Y:S01]  /*ab90*/  IMAD.WIDE.U32 R200, R167, -0x2daee0ad, RZ ;  /* 0xd2511f53a7c87825 */ /* 0x000fe200078e00ff */
[----:B------:R-:W-:-:S03]  /*aba0*/  LOP3.LUT R170, R33, UR15, R170, 0x96, !PT ;  /* 0x0000000f21aa7c12 */ /* 0x000fc6000f8e96aa */
[----:B------:R-:W-:Y:S01]  /*abb0*/  IMAD.WIDE.U32 R204, R199, -0x2daee0ad, RZ ;  /* 0xd2511f53c7cc7825 */ /* 0x000fe200078e00ff */
[----:B------:R-:W-:-:S03]  /*abc0*/  LOP3.LUT R167, R201, UR14, R34, 0x96, !PT ;  /* 0x0000000ec9a77c12 */ /* 0x000fc6000f8e9622 */
[----:B------:R-:W-:Y:S01]  /*abd0*/  FMUL.FTZ R163, R163, R35 ;  /* 0x00000023a3a37220 */ /* 0x000fe20000410000 */
[----:B------:R-:W-:Y:S01]  /*abe0*/  LOP3.LUT R199, R205, UR12, R200, 0x96, !PT ;  /* 0x0000000ccdc77c12 */ /* 0x000fe2000f8e96c8 */
[----:B------:R-:W-:-:S04]  /*abf0*/  IMAD.WIDE.U32 R202, R167, -0x326172a9, RZ ;  /* 0xcd9e8d57a7ca7825 */ /* 0x000fc800078e00ff */
[-C--:B------:R-:W-:Y:S01]  /*ac00*/  FMUL.FTZ R158, R158, R35.reuse ;  /* 0x000000239e9e7220 */ /* 0x080fe20000410000 */
[----:B------:R-:W-:Y:S01]  /*ac10*/  LOP3.LUT R167, R203, UR13, R32, 0x96, !PT ;  /* 0x0000000dcba77c12 */ /* 0x000fe2000f8e9620 */
[-C--:B------:R-:W-:Y:S02]  /*ac20*/  FMUL.FTZ R159, R159, R35.reuse ;  /* 0x000000239f9f7220 */ /* 0x080fe40000410000 */
[----:B------:R-:W-:Y:S02]  /*ac30*/  FMUL.FTZ R38, R38, R35 ;  /* 0x0000002326267220 */ /* 0x000fe40000410000 */
[----:B------:R-:W-:-:S04]  /*ac40*/  IMAD.WIDE.U32 R200, R167, -0x2daee0ad, RZ ;  /* 0xd2511f53a7c87825 */ /* 0x000fc800078e00ff */
[----:B------:R-:W-:Y:S01]  /*ac50*/  FMUL.FTZ R39, R39, R35 ;  /* 0x0000002327277220 */ /* 0x000fe20000410000 */
[----:B------:R-:W-:Y:S01]  /*ac60*/  LOP3.LUT R167, R201, UR10, R204, 0x96, !PT ;  /* 0x0000000ac9a77c12 */ /* 0x000fe2000f8e96cc */
[----:B------:R-:W-:-:S04]  /*ac70*/  IMAD.WIDE.U32 R204, R199, -0x326172a9, RZ ;  /* 0xcd9e8d57c7cc7825 */ /* 0x000fc800078e00ff */
[----:B------:R-:W-:Y:S01]  /*ac80*/  IMAD.WIDE.U32 R206, R167, -0x326172a9, RZ ;  /* 0xcd9e8d57a7ce7825 */ /* 0x000fe200078e00ff */
[----:B------:R-:W-:Y:S02]  /*ac90*/  LOP3.LUT R202, R205, UR11, R202, 0x96, !PT ;  /* 0x0000000bcdca7c12 */ /* 0x000fe4000f8e96ca */
[----:B------:R-:W-:Y:S01]  /*aca0*/  F2FP.PACK_AB R205, R234, R235 ;  /* 0x000000ebeacd723e */ /* 0x000fe200000000ff */
[----:B------:R-:W-:Y:S01]  /*acb0*/  FMUL.FTZ R42, R42, R35 ;  /* 0x000000232a2a7220 */ /* 0x000fe20000410000 */
[--C-:B------:R-:W-:Y:S01]  /*acc0*/  LOP3.LUT R167, R207, UR9, R204.reuse, 0x96, !PT ;  /* 0x00000009cfa77c12 */ /* 0x100fe2000f8e96cc */
[----:B------:R-:W-:Y:S01]  /*acd0*/  IMAD.WIDE.U32 R202, R202, -0x2daee0ad, RZ ;  /* 0xd2511f53caca7825 */ /* 0x000fe200078e00ff */
[----:B------:R-:W-:Y:S02]  /*ace0*/  PRMT R204, R205, 0x7632, R204 ;  /* 0x00007632cdcc7816 */ /* 0x000fe400000000cc */
[----:B------:R-:W-:Y:S01]  /*acf0*/  F2FP.PACK_AB R207, R226, R229 ;  /* 0x000000e5e2cf723e */ /* 0x000fe200000000ff */
[-C--:B------:R-:W-:Y:S01]  /*ad00*/  FMUL.FTZ R43, R43, R35.reuse ;  /* 0x000000232b2b7220 */ /* 0x080fe20000410000 */
[----:B------:R-:W-:Y:S01]  /*ad10*/  LOP3.LUT R200, R203, UR8, R200, 0x96, !PT ;  /* 0x00000008cbc87c12 */ /* 0x000fe2000f8e96c8 */
[----:B------:R-:W-:-:S02]  /*ad20*/  FMUL.FTZ R46, R46, R35 ;  /* 0x000000232e2e7220 */ /* 0x000fc40000410000 */
[----:B------:R-:W-:Y:S02]  /*ad30*/  FMUL.FTZ R47, R47, R35 ;  /* 0x000000232f2f7220 */ /* 0x000fe40000410000 */
[----:B------:R-:W-:-:S04]  /*ad40*/  IMAD.WIDE.U32 R200, R200, -0x326172a9, RZ ;  /* 0xcd9e8d57c8c87825 */ /* 0x000fc800078e00ff */
[-C--:B------:R-:W-:Y:S01]  /*ad50*/  FMUL.FTZ R50, R50, R35.reuse ;  /* 0x0000002332327220 */ /* 0x080fe20000410000 */
[--C-:B------:R-:W-:Y:S01]  /*ad60*/  LOP3.LUT R199, R201, UR5, R206.reuse, 0x96, !PT ;  /* 0x00000005c9c77c12 */ /* 0x100fe2000f8e96ce */
[-C--:B------:R-:W-:Y:S01]  /*ad70*/  FMUL.FTZ R51, R51, R35.reuse ;  /* 0x0000002333337220 */ /* 0x080fe20000410000 */
[----:B------:R-:W-:Y:S01]  /*ad80*/  PRMT R206, R207, 0x7632, R206 ;  /* 0x00007632cfce7816 */ /* 0x000fe200000000ce */
[-C--:B------:R-:W-:Y:S01]  /*ad90*/  FMUL.FTZ R54, R54, R35.reuse ;  /* 0x0000002336367220 */ /* 0x080fe20000410000 */
[----:B------:R-:W-:Y:S01]  /*ada0*/  LOP3.LUT R203, R199, 0xff, RZ, 0xc0, !PT ;  /* 0x000000ffc7cb7812 */ /* 0x000fe200078ec0ff */
[-C--:B------:R-:W-:Y:S01]  /*adb0*/  FMUL.FTZ R55, R55, R35.reuse ;  /* 0x0000002337377220 */ /* 0x080fe20000410000 */
[--C-:B------:R-:W-:Y:S01]  /*adc0*/  SHF.R.U32.HI R173, RZ, 0x18, R199.reuse ;  /* 0x00000018ffad7819 */ /* 0x100fe200000116c7 */
[----:B------:R-:W-:Y:S01]  /*add0*/  FMUL.FTZ R58, R58, R35 ;  /* 0x000000233a3a7220 */ /* 0x000fe20000410000 */
[----:B------:R-:W-:Y:S01]  /*ade0*/  ISETP.GE.U32.AND P1, PT, R252, R203, PT ;  /* 0x000000cbfc00720c */ /* 0x000fe20003f26070 */
[-C--:B------:R-:W-:Y:S01]  /*adf0*/  FMUL.FTZ R59, R59, R35.reuse ;  /* 0x000000233b3b7220 */ /* 0x080fe20000410000 */
[----:B------:R-:W-:Y:S01]  /*ae00*/  LOP3.LUT R203, R199, 0xffff, RZ, 0xc0, !PT ;  /* 0x0000ffffc7cb7812 */ /* 0x000fe200078ec0ff */
[-C--:B------:R-:W-:Y:S01]  /*ae10*/  FMUL.FTZ R62, R62, R35.reuse ;  /* 0x000000233e3e7220 */ /* 0x080fe20000410000 */
[----:B------:R-:W-:Y:S01]  /*ae20*/  SHF.R.U32.HI R199, RZ, 0x10, R199 ;  /* 0x00000010ffc77819 */ /* 0x000fe200000116c7 */
[-C--:B------:R-:W-:Y:S01]  /*ae30*/  FMUL.FTZ R63, R63, R35.reuse ;  /* 0x000000233f3f7220 */ /* 0x080fe20000410000 */
[----:B------:R-:W-:Y:S01]  /*ae40*/  SHF.R.U32.HI R203, RZ, 0x8, R203 ;  /* 0x00000008ffcb7819 */ /* 0x000fe200000116cb */
[-C--:B------:R-:W-:Y:S01]  /*ae50*/  FMUL.FTZ R66, R66, R35.reuse ;  /* 0x0000002342427220 */ /* 0x080fe20000410000 */
[----:B------:R-:W-:Y:S01]  /*ae60*/  LOP3.LUT R199, R199, 0xff, RZ, 0xc0, !PT ;  /* 0x000000ffc7c77812 */ /* 0x000fe200078ec0ff */
[-C--:B------:R-:W-:Y:S01]  /*ae70*/  FMUL.FTZ R67, R67, R35.reuse ;  /* 0x0000002343437220 */ /* 0x080fe20000410000 */
[----:B------:R-:W-:Y:S01]  /*ae80*/  LOP3.LUT R203, R203, 0xffff, RZ, 0xc0, !PT ;  /* 0x0000ffffcbcb7812 */ /* 0x000fe200078ec0ff */
[----:B------:R-:W-:-:S02]  /*ae90*/  FMUL.FTZ R70, R70, R35 ;  /* 0x0000002346467220 */ /* 0x000fc40000410000 */
[----:B------:R-:W-:Y:S01]  /*aea0*/  @!P1 HADD2 R166, -R205.H0_H0, -RZ.H0_H0 ;  /* 0xa00000ffcda69230 */ /* 0x000fe20000000900 */
[----:B------:R-:W-:Y:S01]  /*aeb0*/  ISETP.GE.U32.AND P2, PT, R252, R203, PT ;  /* 0x000000cbfc00720c */ /* 0x000fe20003f46070 */
[----:B------:R-:W-:Y:S01]  /*aec0*/  FMUL.FTZ R71, R71, R35 ;  /* 0x0000002347477220 */ /* 0x000fe20000410000 */
[----:B--2---:R-:W-:Y:S01]  /*aed0*/  F2FP.PACK_AB R203, R224, R227 ;  /* 0x000000e3e0cb723e */ /* 0x004fe200000000ff */
[-C--:B------:R-:W-:Y:S02]  /*aee0*/  FMUL.FTZ R74, R74, R35.reuse ;  /* 0x000000234a4a7220 */ /* 0x080fe40000410000 */
[-C--:B------:R-:W-:Y:S02]  /*aef0*/  FMUL.FTZ R75, R75, R35.reuse ;  /* 0x000000234b4b7220 */ /* 0x080fe40000410000 */
[-C--:B------:R-:W-:Y:S02]  /*af00*/  FMUL.FTZ R78, R78, R35.reuse ;  /* 0x000000234e4e7220 */ /* 0x080fe40000410000 */
[----:B------:R-:W-:-:S02]  /*af10*/  FMUL.FTZ R79, R79, R35 ;  /* 0x000000234f4f7220 */ /* 0x000fc40000410000 */
[-C--:B------:R-:W-:Y:S02]  /*af20*/  FMUL.FTZ R82, R82, R35.reuse ;  /* 0x0000002352527220 */ /* 0x080fe40000410000 */
[-C--:B------:R-:W-:Y:S01]  /*af30*/  FMUL.FTZ R83, R83, R35.reuse ;  /* 0x0000002353537220 */ /* 0x080fe20000410000 */
[----:B------:R-:W-:Y:S01]  /*af40*/  @!P2 HADD2 R165, -R204.H0_H0, -RZ.H0_H0 ;  /* 0xa00000ffcca5a230 */ /* 0x000fe20000000900 */
        /* <DEDUP_REMOVED lines=36> */
[----:B------:R-:W-:Y:S01]  /*b190*/  PRMT R35, R205, 0x5410, R204 ;  /* 0x00005410cd237816 */ /* 0x000fe200000000cc */
[----:B------:R-:W-:Y:S01]  /*b1a0*/  FADD.FTZ R198, R197, R198 ;  /* 0x000000c6c5c67221 */ /* 0x000fe20000010000 */
[----:B------:R-:W-:Y:S01]  /*b1b0*/  @!P1 PRMT R205, R166, 0x5410, RZ ;  /* 0x00005410a6cd9816 */ /* 0x000fe200000000ff */
[----:B------:R-:W-:Y:S01]  /*b1c0*/  FADD.FTZ R195, R195, R196 ;  /* 0x000000c4c3c37221 */ /* 0x000fe20000010000 */
[C---:B------:R-:W-:Y:S02]  /*b1d0*/  ISETP.GE.U32.AND P1, PT, R252.reuse, R173, PT ;  /* 0x000000adfc00720c */ /* 0x040fe40003f26070 */
[----:B------:R-:W-:Y:S01]  /*b1e0*/  @!P2 PRMT R204, R165, 0x5410, RZ ;  /* 0x00005410a5cca816 */ /* 0x000fe200000000ff */
[----:B------:R-:W-:Y:S01]  /*b1f0*/  FADD.FTZ R165, R169, R198 ;  /* 0x000000c6a9a57221 */ /* 0x000fe20000010000 */
[----:B------:R-:W-:Y:S01]  /*b200*/  ISETP.GE.U32.AND P2, PT, R252, R199, PT ;  /* 0x000000c7fc00720c */ /* 0x000fe20003f46070 */
[----:B------:R-:W-:Y:S01]  /*b210*/  FADD.FTZ R192, R192, R195 ;  /* 0x000000c3c0c07221 */ /* 0x000fe20000010000 */
[----:B------:R-:W-:-:S02]  /*b220*/  LOP3.LUT R173, R200, 0xffff, RZ, 0xc0, !PT ;  /* 0x0000ffffc8ad7812 */ /* 0x000fc400078ec0ff */
[----:B------:R-:W-:Y:S02]  /*b230*/  PRMT R169, R207, 0x5410, R206 ;  /* 0x00005410cfa97816 */ /* 0x000fe400000000ce */
[----:B------:R-:W-:Y:S02]  /*b240*/  SHF.R.U32.HI R173, RZ, 0x8, R173 ;  /* 0x00000008ffad7819 */ /* 0x000fe400000116ad */
[----:B------:R-:W-:Y:S01]  /*b250*/  F2FP.PACK_AB R201, R232, R233 ;  /* 0x000000e9e8c9723e */ /* 0x000fe200000000ff */
[----:B------:R-:W-:Y:S01]  /*b260*/  @!P1 HADD2 R31, -R206.H0_H0, -RZ.H0_H0 ;  /* 0xa00000ffce1f9230 */ /* 0x000fe20000000900 */
[----:B------:R-:W-:Y:S02]  /*b270*/  LOP3.LUT R173, R173, 0xffff, RZ, 0xc0, !PT ;  /* 0x0000ffffadad7812 */ /* 0x000fe400078ec0ff */
[----:B------:R-:W-:Y:S01]  /*b280*/  SHF.R.U32.HI R197, RZ, 0x18, R200 ;  /* 0x00000018ffc57819 */ /* 0x000fe200000116c8 */
[----:B------:R-:W-:Y:S01]  /*b290*/  @!P2 HADD2 R164, -R207.H0_H0, -RZ.H0_H0 ;  /* 0xa00000ffcfa4a230 */ /* 0x000fe20000000900 */
[----:B------:R-:W-:-:S02]  /*b2a0*/  @!P1 PRMT R206, R31, 0x5410, RZ ;  /* 0x000054101fce9816 */ /* 0x000fc400000000ff */
[----:B------:R-:W-:Y:S02]  /*b2b0*/  LOP3.LUT R31, R200, 0xff, RZ, 0xc0, !PT ;  /* 0x000000ffc81f7812 */ /* 0x000fe400078ec0ff */
[----:B------:R-:W-:Y:S01]  /*b2c0*/  @!P2 PRMT R207, R164, 0x5410, RZ ;  /* 0x00005410a4cfa816 */ /* 0x000fe200000000ff */
[----:B------:R-:W-:Y:S01]  /*b2d0*/  FADD.FTZ R164, R172, R165 ;  /* 0x000000a5aca47221 */ /* 0x000fe20000010000 */
[C---:B------:R-:W-:Y:S02]  /*b2e0*/  ISETP.GE.U32.AND P2, PT, R252.reuse, R31, PT ;  /* 0x0000001ffc00720c */ /* 0x040fe40003f46070 */
[----:B------:R-:W-:Y:S01]  /*b2f0*/  ISETP.GE.U32.AND P1, PT, R252, R173, PT ;  /* 0x000000adfc00720c */ /* 0x000fe20003f26070 */
[----:B------:R-:W-:Y:S01]  /*b300*/  FADD.FTZ R193, R193, R164 ;  /* 0x000000a4c1c17221 */ /* 0x000fe20000010000 */
[--C-:B------:R-:W-:Y:S02]  /*b310*/  SHF.R.U32.HI R31, RZ, 0x10, R200.reuse ;  /* 0x00000010ff1f7819 */ /* 0x100fe400000116c8 */
[----:B------:R-:W-:-:S02]  /*b320*/  PRMT R200, R201, 0x7632, R200 ;  /* 0x00007632c9c87816 */ /* 0x000fc400000000c8 */
[----:B------:R-:W-:Y:S02]  /*b330*/  LOP3.LUT R31, R31, 0xff, RZ, 0xc0, !PT ;  /* 0x000000ff1f1f7812 */ /* 0x000fe400078ec0ff */
[----:B------:R-:W-:Y:S02]  /*b340*/  PRMT R173, R201, 0x5410, R200 ;  /* 0x00005410c9ad7816 */ /* 0x000fe400000000c8 */
[----:B------:R-:W-:Y:S01]  /*b350*/  F2FP.PACK_AB R199, R222, R225 ;  /* 0x000000e1dec7723e */ /* 0x000fe200000000ff */
[----:B------:R-:W-:Y:S02]  /*b360*/  @!P2 HADD2 R27, -R201.H0_H0, -RZ.H0_H0 ;  /* 0xa00000ffc91ba230 */ /* 0x000fe40000000900 */
[----:B------:R-:W-:Y:S01]  /*b370*/  @!P1 HADD2 R26, -R200.H0_H0, -RZ.H0_H0 ;  /* 0xa00000ffc81a9230 */ /* 0x000fe20000000900 */
[----:B------:R-:W-:Y:S02]  /*b380*/  PRMT R198, R199, 0x7632, R198 ;  /* 0x00007632c7c67816 */ /* 0x000fe400000000c6 */
[----:B------:R-:W-:-:S02]  /*b390*/  @!P2 PRMT R201, R27, 0x5410, RZ ;  /* 0x000054101bc9a816 */ /* 0x000fc400000000ff */
[----:B------:R-:W-:Y:S01]  /*b3a0*/  @!P1 PRMT R200, R26, 0x5410, RZ ;  /* 0x000054101ac89816 */ /* 0x000fe200000000ff */
[----:B------:R-:W-:Y:S01]  /*b3b0*/  IMAD.WIDE.U32 R26, R167, -0x2daee0ad, RZ ;  /* 0xd2511f53a71a7825 */ /* 0x000fe200078e00ff */
[C---:B------:R-:W-:Y:S02]  /*b3c0*/  ISETP.GE.U32.AND P1, PT, R252.reuse, R31, PT ;  /* 0x0000001ffc00720c */ /* 0x040fe40003f26070 */
[----:B------:R-:W-:Y:S02]  /*b3d0*/  ISETP.GE.U32.AND P2, PT, R252, R197, PT ;  /* 0x000000c5fc00720c */ /* 0x000fe40003f46070 */
[--C-:B------:R-:W-:Y:S02]  /*b3e0*/  LOP3.LUT R31, R27, UR4, R202.reuse, 0x96, !PT ;  /* 0x000000041b1f7c12 */ /* 0x100fe4000f8e96ca */
[----:B------:R-:W-:Y:S02]  /*b3f0*/  PRMT R202, R203, 0x7632, R202 ;  /* 0x00007632cbca7816 */ /* 0x000fe400000000ca */
[----:B------:R-:W-:-:S02]  /*b400*/  LOP3.LUT R165, R31, 0xffff, RZ, 0xc0, !PT ;  /* 0x0000ffff1fa57812 */ /* 0x000fc400078ec0ff */
[----:B------:R-:W-:Y:S02]  /*b410*/  PRMT R172, R203, 0x5410, R202 ;  /* 0x00005410cbac7816 */ /* 0x000fe400000000ca */
[----:B------:R-:W-:Y:S01]  /*b420*/  SHF.R.U32.HI R165, RZ, 0x8, R165 ;  /* 0x00000008ffa57819 */ /* 0x000fe200000116a5 */
[----:B------:R-:W-:Y:S01]  /*b430*/  @!P1 HADD2 R25, -R203.H0_H0, -RZ.H0_H0 ;  /* 0xa00000ffcb199230 */ /* 0x000fe20000000900 */
[----:B------:R-:W-:Y:S01]  /*b440*/  F2FP.PACK_AB R197, R230, R231 ;  /* 0x000000e7e6c5723e */ /* 0x000fe200000000ff */
[----:B------:R-:W-:Y:S01]  /*b450*/  @!P2 HADD2 R23, -R202.H0_H0, -RZ.H0_H0 ;  /* 0xa00000ffca17a230 */ /* 0x000fe20000000900 */
[----:B------:R-:W-:Y:S02]  /*b460*/  LOP3.LUT R165, R165, 0xffff, RZ, 0xc0, !PT ;  /* 0x0000ffffa5a57812 */ /* 0x000fe400078ec0ff */
[----:B------:R-:W-:Y:S02]  /*b470*/  @!P1 PRMT R203, R25, 0x5410, RZ ;  /* 0x0000541019cb9816 */ /* 0x000fe400000000ff */
[----:B------:R-:W-:-:S02]  /*b480*/  ISETP.GE.U32.AND P1, PT, R252, R165, PT ;  /* 0x000000a5fc00720c */ /* 0x000fc40003f26070 */
[----:B------:R-:W-:Y:S02]  /*b490*/  LOP3.LUT R167, R31, 0xff, RZ, 0xc0, !PT ;  /* 0x000000ff1fa77812 */ /* 0x000fe400078ec0ff */
[----:B------:R-:W-:Y:S02]  /*b4a0*/  PRMT R196, R197, 0x7632, R196 ;  /* 0x00007632c5c47816 */ /* 0x000fe400000000c4 */
[----:B------:R-:W-:Y:S02]  /*b4b0*/  @!P2 PRMT R202, R23, 0x5410, RZ ;  /* 0x0000541017caa816 */ /* 0x000fe400000000ff */
[----:B------:R-:W-:Y:S02]  /*b4c0*/  ISETP.GE.U32.AND P2, PT, R252, R167, PT ;  /* 0x000000a7fc00720c */ /* 0x000fe40003f46070 */
[--C-:B------:R-:W-:Y:S02]  /*b4d0*/  SHF.R.U32.HI R23, RZ, 0x10, R31.reuse ;  /* 0x00000010ff177819 */ /* 0x100fe4000001161f */
[----:B------:R-:W-:Y:S01]  /*b4e0*/  SHF.R.U32.HI R31, RZ, 0x18, R31 ;  /* 0x00000018ff1f7819 */ /* 0x000fe2000001161f */
[----:B------:R-:W-:Y:S01]  /*b4f0*/  @!P1 HADD2 R21, -R196.H0_H0, -RZ.H0_H0 ;  /* 0xa00000ffc4159230 */ /* 0x000fe20000000900 */
[----:B------:R-:W-:-:S02]  /*b500*/  PRMT R166, R197, 0x5410, R196 ;  /* 0x00005410c5a67816 */ /* 0x000fc400000000c4 */
[----:B------:R-:W-:Y:S02]  /*b510*/  LOP3.LUT R23, R23, 0xff, RZ, 0xc0, !PT ;  /* 0x000000ff17177812 */ /* 0x000fe400078ec0ff */
[----:B------:R-:W-:Y:S01]  /*b520*/  @!P1 PRMT R196, R21, 0x5410, RZ ;  /* 0x0000541015c49816 */ /* 0x000fe200000000ff */
[----:B------:R-:W-:Y:S01]  /*b530*/  FADD.FTZ R21, R191, R192 ;  /* 0x000000c0bf157221 */ /* 0x000fe20000010000 */
[----:B------:R-:W-:Y:S01]  /*b540*/  ISETP.GE.U32.AND P1, PT, R252, R31, PT ;  /* 0x0000001ffc00720c */ /* 0x000fe20003f26070 */
[----:B------:R-:W-:Y:S01]  /*b550*/  @!P2 HADD2 R22, -R197.H0_H0, -RZ.H0_H0 ;  /* 0xa00000ffc516a230 */ /* 0x000fe20000000900 */
[----:B------:R-:W1:Y:S01]  /*b560*/  MUFU.EX2 R191, R194 ;  /* 0x000000c200bf7308 */ /* 0x000e620000000800 */
[----:B------:R-:W-:Y:S01]  /*b570*/  PRMT R165, R199, 0x5410, R198 ;  /* 0x00005410c7a57816 */ /* 0x000fe200000000c6 */
[----:B------:R-:W-:Y:S01]  /*b580*/  FADD.FTZ R220, R220, R21 ;  /* 0x00000015dcdc7221 */ /* 0x000fe20000010000 */
[----:B------:R-:W-:Y:S02]  /*b590*/  PRMT R167, R252, 0x7054, R252 ;  /* 0x00007054fca77816 */ /* 0x000fe400000000fc */
[----:B------:R-:W-:Y:S01]  /*b5a0*/  @!P2 PRMT R197, R22, 0x5410, RZ ;  /* 0x0000541016c5a816 */ /* 0x000fe200000000ff */
[----:B------:R-:W-:Y:S01]  /*b5b0*/  FADD.FTZ R220, R187, R220 ;  /* 0x000000dcbbdc7221 */ /* 0x000fe20000010000 */
[----:B------:R-:W-:-:S02]  /*b5c0*/  ISETP.GE.U32.AND P2, PT, R252, R23, PT ;  /* 0x00000017fc00720c */ /* 0x000fc40003f46070 */
[C---:B------:R-:W-:Y:S01]  /*b5d0*/  LOP3.LUT R23, R26.reuse, 0xff, RZ, 0xc0, !PT ;  /* 0x000000ff1a177812 */ /* 0x040fe200078ec0ff */
[----:B------:R-:W-:Y:S01]  /*b5e0*/  FADD.FTZ R235, R235, R220 ;  /* 0x000000dcebeb7221 */ /* 0x000fe20000010000 */
[----:B------:R-:W-:Y:S01]  /*b5f0*/  @!P1 HADD2 R7, -R198.H0_H0, -RZ.H0_H0 ;  /* 0xa00000ffc6079230 */ /* 0x000fe20000000900 */
[----:B------:R-:W-:Y:S02]  /*b600*/  LOP3.LUT R22, R26, 0xffff, RZ, 0xc0, !PT ;  /* 0x0000ffff1a167812 */ /* 0x000fe400078ec0ff */
[----:B------:R-:W-:Y:S01]  /*b610*/  SHF.R.U32.HI R27, RZ, 0x18, R26 ;  /* 0x00000018ff1b7819 */ /* 0x000fe2000001161a */
[----:B------:R-:W-:Y:S01]  /*b620*/  FADD.FTZ R234, R234, R235 ;  /* 0x000000ebeaea7221 */ /* 0x000fe20000010000 */
[----:B------:R-:W-:Y:S02]  /*b630*/  @!P1 PRMT R198, R7, 0x5410, RZ ;  /* 0x0000541007c69816 */ /* 0x000fe400000000ff */
[----:B------:R-:W-:Y:S01]  /*b640*/  ISETP.GE.U32.AND P1, PT, R252, R23, PT ;  /* 0x00000017fc00720c */ /* 0x000fe20003f26070 */
[----:B------:R-:W-:Y:S01]  /*b650*/  FADD.FTZ R233, R233, R234 ;  /* 0x000000eae9e97221 */ /* 0x000fe20000010000 */
[----:B------:R-:W-:Y:S01]  /*b660*/  SHF.R.U32.HI R22, RZ, 0x8, R22 ;  /* 0x00000008ff167819 */ /* 0x000fe20000011616 */
[----:B------:R-:W-:Y:S01]  /*b670*/  @!P2 HADD2 R20, -R199.H0_H0, -RZ.H0_H0 ;  /* 0xa00000ffc714a230 */ /* 0x000fe20000000900 */
[----:B-1----:R-:W-:Y:S01]  /*b680*/  F2FP.PACK_AB R195, R191, R228 ;  /* 0x000000e4bfc3723e */ /* 0x002fe200000000ff */
[----:B------:R-:W-:Y:S01]  /*b690*/  FADD.FTZ R232, R232, R233 ;  /* 0x000000e9e8e87221 */ /* 0x000fe20000010000 */
[----:B------:R-:W-:-:S02]  /*b6a0*/  LOP3.LUT R7, R22, 0xffff, RZ, 0xc0, !PT ;  /* 0x0000ffff16077812 */ /* 0x000fc400078ec0ff */
[----:B------:R-:W-:Y:S01]  /*b6b0*/  @!P2 PRMT R199, R20, 0x5410, RZ ;  /* 0x0000541014c7a816 */ /* 0x000fe200000000ff */
[----:B------:R-:W-:Y:S01]  /*b6c0*/  FADD.FTZ R20, R190, R193 ;  /* 0x000000c1be147221 */ /* 0x000fe20000010000 */
[----:B------:R-:W-:Y:S01]  /*b6d0*/  ISETP.GE.U32.AND P2, PT, R252, R7, PT ;  /* 0x00000007fc00720c */ /* 0x000fe20003f46070 */
[----:B------:R-:W1:Y:S01]  /*b6e0*/  MUFU.EX2 R190, R247 ;  /* 0x000000f700be7308 */ /* 0x000e620000000800 */
[----:B------:R-:W-:Y:S01]  /*b6f0*/  SHF.R.U32.HI R7, RZ, 0x10, R26 ;  /* 0x00000010ff077819 */ /* 0x000fe2000001161a */
[----:B------:R-:W-:Y:S01]  /*b700*/  @!P1 HADD2 R0, -R195.H0_H0, -RZ.H0_H0 ;  /* 0xa00000ffc3009230 */ /* 0x000fe20000000900 */
[----:B------:R-:W-:Y:S01]  /*b710*/  PRMT R194, R195, 0x7632, R194 ;  /* 0x00007632c3c27816 */ /* 0x000fe200000000c2 */
[----:B------:R-:W-:Y:S01]  /*b720*/  FADD.FTZ R221, R221, R20 ;  /* 0x00000014dddd7221 */ /* 0x000fe20000010000 */
[----:B------:R-:W-:Y:S01]  /*b730*/  LOP3.LUT R7, R7, 0xff, RZ, 0xc0, !PT ;  /* 0x000000ff07077812 */ /* 0x000fe200078ec0ff */
[----:B------:R-:W-:Y:S01]  /*b740*/  FADD.FTZ R231, R231, R232 ;  /* 0x000000e8e7e77221 */ /* 0x000fe20000010000 */
[----:B------:R-:W-:Y:S01]  /*b750*/  PRMT R164, R195, 0x5410, R194 ;  /* 0x00005410c3a47816 */ /* 0x000fe200000000c2 */
[----:B------:R-:W-:Y:S01]  /*b760*/  FADD.FTZ R186, R186, R221 ;  /* 0x000000ddbaba7221 */ /* 0x000fe20000010000 */
[----:B------:R-:W-:Y:S01]  /*b770*/  @!P1 PRMT R195, R0, 0x5410, RZ ;  /* 0x0000541000c39816 */ /* 0x000fe200000000ff */
[----:B------:R-:W-:Y:S01]  /*b780*/  FADD.FTZ R231, R230, R231 ;  /* 0x000000e7e6e77221 */ /* 0x000fe20000010000 */
[----:B------:R-:W-:Y:S01]  /*b790*/  ISETP.GE.U32.AND P1, PT, R252, R7, PT ;  /* 0x00000007fc00720c */ /* 0x000fe20003f26070 */
[----:B------:R-:W-:Y:S01]  /*b7a0*/  @!P2 HADD2 R5, -R194.H0_H0, -RZ.H0_H0 ;  /* 0xa00000ffc205a230 */ /* 0x000fe20000000900 */
[----:B------:R-:W-:Y:S01]  /*b7b0*/  LOP3.LUT R26, R243, UR11, R244, 0x96, !PT ;  /* 0x0000000bf31a7c12 */ /* 0x000fe2000f8e96f4 */
[----:B------:R-:W-:Y:S01]  /*b7c0*/  FADD.FTZ R229, R229, R186 ;  /* 0x000000bae5e57221 */ /* 0x000fe20000010000 */
[----:B------:R-:W-:Y:S01]  /*b7d0*/  LOP3.LUT R25, R237, UR9, R242, 0x96, !PT ;  /* 0x00000009ed197c12 */ /* 0x000fe2000f8e96f2 */
[----:B------:R-:W-:Y:S01]  /*b7e0*/  IMAD.MOV.U32 R237, RZ, RZ, c[0x0][0x228] ;  /* 0x00008a00ffed7624 */ /* 0x000fe200078e00ff */
[----:B-1----:R-:W-:Y:S01]  /*b7f0*/  F2FP.PACK_AB R0, R190, R223 ;  /* 0x000000dfbe00723e */ /* 0x002fe200000000ff */
[----:B------:R-:W-:Y:S01]  /*b800*/  FADD.FTZ R226, R226, R229 ;  /* 0x000000e5e2e27221 */ /* 0x000fe20000010000 */
[----:B------:R-:W-:Y:S01]  /*b810*/  @!P2 PRMT R194, R5, 0x5410, RZ ;  /* 0x0000541005c2a816 */ /* 0x000fe200000000ff */
[----:B------:R-:W-:-:S02]  /*b820*/  IMAD.SHL.U32 R237, R237, 0x8, RZ ;  /* 0x00000008eded7824 */ /* 0x000fc400078e00ff */
[----:B------:R-:W-:Y:S02]  /*b830*/  FADD.FTZ R227, R227, R226 ;  /* 0x000000e2e3e37221 */ /* 0x000fe40000010000 */
[----:B------:R-:W-:Y:S01]  /*b840*/  @!P1 HADD2 R6, -R0.H0_H0, -RZ.H0_H0 ;  /* 0xa00000ff00069230 */ /* 0x000fe20000000900 */
[----:B------:R-:W-:Y:S01]  /*b850*/  @P1 PRMT R193, R0, 0x7610, R193 ;  /* 0x0000761000c11816 */ /* 0x000fe200000000c1 */
[----:B------:R-:W-:Y:S02]  /*b860*/  FADD.FTZ R224, R224, R227 ;  /* 0x000000e3e0e07221 */ /* 0x000fe40000010000 */
[----:B------:R-:W-:Y:S01]  /*b870*/  FADD.FTZ R228, R228, R231 ;  /* 0x000000e7e4e47221 */ /* 0x000fe20000010000 */
[----:B------:R-:W-:Y:S01]  /*b880*/  @!P1 PRMT R193, R6, 0x5410, RZ ;  /* 0x0000541006c19816 */ /* 0x000fe200000000ff */
[----:B------:R-:W-:Y:S01]  /*b890*/  FADD.FTZ R225, R225, R224 ;  /* 0x000000e0e1e17221 */ /* 0x000fe20000010000 */
[----:B------:R-:W-:Y:S01]  /*b8a0*/  LOP3.LUT R6, R245, UR13, R32, 0x96, !PT ;  /* 0x0000000df5067c12 */ /* 0x000fe2000f8e9620 */
[----:B------:R-:W-:Y:S01]  /*b8b0*/  FADD.FTZ R249, R191, R228 ;  /* 0x000000e4bff97221 */ /* 0x000fe20000010000 */
[----:B------:R-:W-:Y:S01]  /*b8c0*/  ISETP.GE.U32.AND P1, PT, R252, R27, PT ;  /* 0x0000001bfc00720c */ /* 0x000fe20003f26070 */
[----:B------:R-:W-:-:S03]  /*b8d0*/  IMAD.WIDE.U32 R26, R26, -0x2daee0ad, RZ ;  /* 0xd2511f531a1a7825 */ /* 0x000fc600078e00ff */
[----:B------:R-:W-:Y:S01]  /*b8e0*/  STL [R1+0x6c], R249 ;  /* 0x00006cf901007387 */ /* 0x000fe20000100800 */
[----:B------:R-:W-:Y:S02]  /*b8f0*/  IMAD R5, R6, -0x2daee0ad, RZ ;  /* 0xd2511f5306057824 */ /* 0x000fe400078e02ff */
[----:B------:R-:W-:-:S03]  /*b900*/  FADD.FTZ R222, R222, R225 ;  /* 0x000000e1dede7221 */ /* 0x000fc60000010000 */
[----:B------:R-:W-:Y:S01]  /*b910*/  LOP3.LUT R22, R27, UR8, R5, 0x96, !PT ;  /* 0x000000081b167c12 */ /* 0x000fe2000f8e9605 */
[----:B------:R-:W-:Y:S02]  /*b920*/  FADD.FTZ R223, R223, R222 ;  /* 0x000000dedfdf7221 */ /* 0x000fe40000010000 */
[----:B------:R-:W-:Y:S01]  /*b930*/  @!P1 HADD2 R4, -R0.H1_H1, -RZ.H0_H0 ;  /* 0xa00000ff00049230 */ /* 0x000fe20000000d00 */
[----:B------:R-:W-:Y:S01]  /*b940*/  @P1 PRMT R192, R0, 0x7632, R192 ;  /* 0x0000763200c01816 */ /* 0x000fe200000000c0 */
[----:B------:R-:W-:-:S03]  /*b950*/  IMAD.WIDE.U32 R22, R22, -0x326172a9, RZ ;  /* 0xcd9e8d5716167825 */ /* 0x000fc600078e00ff */
[----:B------:R-:W-:Y:S01]  /*b960*/  @!P1 PRMT R192, R4, 0x5410, RZ ;  /* 0x0000541004c09816 */ /* 0x000fe200000000ff */
[----:B------:R-:W-:Y:S01]  /*b970*/  FADD.FTZ R248, R190, R223 ;  /* 0x000000dfbef87221 */ /* 0x000fe20000010000 */
[----:B------:R-:W-:Y:S01]  /*b980*/  LOP3.LUT R5, R23, UR5, R236, 0x96, !PT ;  /* 0x0000000517057c12 */ /* 0x000fe2000f8e96ec */
[----:B------:R-:W-:Y:S01]  /*b990*/  IMAD.WIDE R236, R237, 0x2, R16 ;  /* 0x00000002edec7825 */ /* 0x000fe200078e0210 */
[----:B------:R-:W-:Y:S02]  /*b9a0*/  LOP3.LUT R21, R22, 0xff, RZ, 0xc0, !PT ;  /* 0x000000ff16157812 */ /* 0x000fe400078ec0ff */
[--C-:B------:R-:W-:Y:S01]  /*b9b0*/  SHF.R.U32.HI R6, RZ, 0x10, R5.reuse ;  /* 0x00000010ff067819 */ /* 0x100fe20000011605 */
[----:B------:R-:W-:Y:S01]  /*b9c0*/  STL [R1+0x68], R248 ;  /* 0x000068f801007387 */ /* 0x000fe20000100800 */
[C---:B------:R-:W-:Y:S02]  /*b9d0*/  LOP3.LUT R7, R5.reuse, 0xffff, RZ, 0xc0, !PT ;  /* 0x0000ffff05077812 */ /* 0x040fe400078ec0ff */
[----:B------:R-:W-:Y:S01]  /*b9e0*/  LOP3.LUT R4, R5, 0xff, RZ, 0xc0, !PT ;  /* 0x000000ff05047812 */ /* 0x000fe200078ec0ff */
[----:B------:R-:W-:Y:S01]  /*b9f0*/  STG.E.U16 [R236.64+-0x80], R175 ;  /* 0xffff80afec007986 */ /* 0x000fe2000c10151a */
[----:B------:R-:W-:-:S02]  /*ba00*/  SHF.R.U32.HI R5, RZ, 0x18, R5 ;  /* 0x00000018ff057819 */ /* 0x000fc40000011605 */
[----:B------:R-:W-:Y:S01]  /*ba10*/  LOP3.LUT R6, R6, 0xff, RZ, 0xc0, !PT ;  /* 0x000000ff06067812 */ /* 0x000fe200078ec0ff */
[----:B------:R-:W-:Y:S01]  /*ba20*/  STG.E.U16 [R236.64+-0x7e], R188 ;  /* 0xffff82bcec007986 */ /* 0x000fe2000c10151a */
[----:B------:R-:W-:Y:S02]  /*ba30*/  SHF.R.U32.HI R7, RZ, 0x8, R7 ;  /* 0x00000008ff077819 */ /* 0x000fe40000011607 */
[----:B------:R-:W-:Y:S01]  /*ba40*/  PRMT R6, R6, 0x5410, R5 ;  /* 0x0000541006067816 */ /* 0x000fe20000000005 */
[----:B------:R-:W-:Y:S01]  /*ba50*/  STG.E.U16 [R16.64+-0x70], R185 ;  /* 0xffff90b910007986 */ /* 0x000fe2000c10151a */
[--C-:B------:R-:W-:Y:S02]  /*ba60*/  SHF.R.U32.HI R20, RZ, 0x10, R22.reuse ;  /* 0x00000010ff147819 */ /* 0x100fe40000011616 */
[----:B------:R-:W-:Y:S01]  /*ba70*/  PRMT R4, R4, 0x5410, R7 ;  /* 0x0000541004047816 */ /* 0x000fe20000000007 */
[--C-:B------:R-:W-:Y:S01]  /*ba80*/  HSET2.LE.AND R5, R6, R167.reuse, PT ;  /* 0x000000a706057233 */ /* 0x100fe20003803000 */
[----:B------:R-:W-:Y:S01]  /*ba90*/  LOP3.LUT R6, R22, 0xffff, RZ, 0xc0, !PT ;  /* 0x0000ffff16067812 */ /* 0x000fe200078ec0ff */
[----:B------:R-:W-:Y:S01]  /*baa0*/  STG.E.U16 [R16.64+-0x6e], R184 ;  /* 0xffff92b810007986 */ /* 0x000fe2000c10151a */
[----:B------:R-:W-:Y:S01]  /*bab0*/  SHF.R.U32.HI R7, RZ, 0x18, R22 ;  /* 0x00000018ff077819 */ /* 0x000fe20000011616 */
[----:B------:R-:W-:Y:S01]  /*bac0*/  HSET2.LE.AND R4, R4, R167, PT ;  /* 0x000000a704047233 */ /* 0x000fe20003803000 */
[----:B------:R-:W-:Y:S01]  /*bad0*/  SHF.R.U32.HI R6, RZ, 0x8, R6 ;  /* 0x00000008ff067819 */ /* 0x000fe20000011606 */
[----:B------:R-:W-:Y:S01]  /*bae0*/  STG.E.U16 [R236.64+-0x70], R189 ;  /* 0xffff90bdec007986 */ /* 0x000fe2000c10151a */
[----:B------:R-:W-:-:S02]  /*baf0*/  LOP3.LUT R20, R20, 0xff, RZ, 0xc0, !PT ;  /* 0x000000ff14147812 */ /* 0x000fc400078ec0ff */
[----:B------:R-:W-:Y:S01]  /*bb00*/  PRMT R6, R21, 0x5410, R6 ;  /* 0x0000541015067816 */ /* 0x000fe20000000006 */
[----:B------:R1:W-:Y:S01]  /*bb10*/  STG.E.U16 [R236.64+-0x6e], R2 ;  /* 0xffff9202ec007986 */ /* 0x0003e2000c10151a */
[----:B------:R-:W-:Y:S02]  /*bb20*/  PRMT R20, R20, 0x5410, R7 ;  /* 0x0000541014147816 */ /* 0x000fe40000000007 */
[----:B------:R-:W-:Y:S01]  /*bb30*/  LOP3.LUT R4, R4, R239, RZ, 0xc0, !PT ;  /* 0x000000ef04047212 */ /* 0x000fe200078ec0ff */
[--C-:B------:R-:W-:Y:S01]  /*bb40*/  HSET2.LE.AND R21, R6, R167.reuse, PT ;  /* 0x000000a706157233 */ /* 0x100fe20003803000 */
[----:B------:R-:W-:Y:S01]  /*bb50*/  LOP3.LUT R5, R5, R174, RZ, 0xc0, !PT ;  /* 0x000000ae05057212 */ /* 0x000fe200078ec0ff */
[----:B------:R-:W-:Y:S01]  /*bb60*/  HSET2.LE.AND R7, R20, R167, PT ;  /* 0x000000a714077233 */ /* 0x000fe20003803000 */
[----:B------:R-:W-:Y:S02]  /*bb70*/  STG.E.U16 [R16.64+-0x60], R181 ;  /* 0xffffa0b510007986 */ /* 0x000fe4000c10151a */
[----:B------:R-:W-:-:S02]  /*bb80*/  LOP3.LUT R6, R21, R238, RZ, 0xc0, !PT ;  /* 0x000000ee15067212 */ /* 0x000fc400078ec0ff */
[----:B------:R-:W2:Y:S01]  /*bb90*/  LDSM.16.MT88.4 R20, [R212+0x18000] ;  /* 0x01800000d414783b */ /* 0x000ea20000004200 */
[----:B------:R-:W-:-:S03]  /*bba0*/  LOP3.LUT R7, R7, R246, RZ, 0xc0, !PT ;  /* 0x000000f607077212 */ /* 0x000fc600078ec0ff */
[----:B------:R-:W-:Y:S04]  /*bbb0*/  STG.E.U16 [R16.64+-0x5e], R180 ;  /* 0xffffa2b410007986 */ /* 0x000fe8000c10151a */
[----:B------:R-:W-:Y:S04]  /*bbc0*/  STG.E.U16 [R236.64+-0x60], R183 ;  /* 0xffffa0b7ec007986 */ /* 0x000fe8000c10151a */
[----:B------:R-:W-:Y:S04]  /*bbd0*/  STG.E.U16 [R236.64+-0x5e], R182 ;  /* 0xffffa2b6ec007986 */ /* 0x000fe8000c10151a */
[----:B------:R-:W-:Y:S01]  /*bbe0*/  STG.E.U16 [R16.64+-0x50], R177 ;  /* 0xffffb0b110007986 */ /* 0x000fe2000c10151a */
[----:B-1----:R-:W-:-:S03]  /*bbf0*/  IMAD.MOV.U32 R2, RZ, RZ, R19 ;  /* 0x000000ffff027224 */ /* 0x002fc600078e0013 */
        /* <DEDUP_REMOVED lines=70> */
[----:B------:R-:W-:Y:S02]  /*c060*/  SHF.R.U32.HI R5, RZ, 0x8, R5 ;  /* 0x00000008ff057819 */ /* 0x000fe40000011605 */
[----:B------:R-:W-:Y:S02]  /*c070*/  SHF.R.U32.HI R174, RZ, 0x10, R4 ;  /* 0x00000010ffae7819 */ /* 0x000fe40000011604 */
[----:B------:R-:W-:-:S02]  /*c080*/  PRMT R6, R6, 0x5410, R5 ;  /* 0x0000541006067816 */ /* 0x000fc40000000005 */
[C---:B------:R-:W-:Y:S02]  /*c090*/  LOP3.LUT R5, R7.reuse, 0xffff, RZ, 0xc0, !PT ;  /* 0x0000ffff07057812 */ /* 0x040fe400078ec0ff */
[----:B------:R-:W-:Y:S01]  /*c0a0*/  SHF.R.U32.HI R21, RZ, 0x18, R4 ;  /* 0x00000018ff157819 */ /* 0x000fe20000011604 */
[----:B------:R-:W-:Y:S01]  /*c0b0*/  HSET2.LE.AND R6, R6, R167, PT ;  /* 0x000000a706067233 */ /* 0x000fe20003803000 */
[----:B------:R-:W-:Y:S02]  /*c0c0*/  SHF.R.U32.HI R5, RZ, 0x8, R5 ;  /* 0x00000008ff057819 */ /* 0x000fe40000011605 */
[----:B------:R-:W-:Y:S02]  /*c0d0*/  LOP3.LUT R4, R7, 0xff, RZ, 0xc0, !PT ;  /* 0x000000ff07047812 */ /* 0x000fe400078ec0ff */
[----:B------:R-:W-:Y:S02]  /*c0e0*/  SHF.R.U32.HI R238, RZ, 0x10, R7 ;  /* 0x00000010ffee7819 */ /* 0x000fe40000011607 */
[----:B------:R-:W-:-:S02]  /*c0f0*/  PRMT R4, R4, 0x5410, R5 ;  /* 0x0000541004047816 */ /* 0x000fc40000000005 */
[----:B------:R-:W-:Y:S02]  /*c100*/  SHF.R.U32.HI R7, RZ, 0x18, R7 ;  /* 0x00000018ff077819 */ /* 0x000fe40000011607 */
[----:B------:R-:W-:Y:S01]  /*c110*/  LOP3.LUT R174, R174, 0xff, RZ, 0xc0, !PT ;  /* 0x000000ffaeae7812 */ /* 0x000fe200078ec0ff */
[--C-:B------:R-:W-:Y:S01]  /*c120*/  HSET2.LE.AND R5, R4, R167.reuse, PT ;  /* 0x000000a704057233 */ /* 0x100fe20003803000 */
[----:B------:R-:W-:Y:S02]  /*c130*/  LOP3.LUT R238, R238, 0xff, RZ, 0xc0, !PT ;  /* 0x000000ffeeee7812 */ /* 0x000fe400078ec0ff */
[----:B------:R-:W-:Y:S02]  /*c140*/  PRMT R174, R174, 0x5410, R21 ;  /* 0x00005410aeae7816 */ /* 0x000fe40000000015 */
[----:B------:R-:W-:Y:S01]  /*c150*/  PRMT R238, R238, 0x5410, R7 ;  /* 0x00005410eeee7816 */ /* 0x000fe20000000007 */
[----:B------:R-:W1:Y:S01]  /*c160*/  LDSM.16.MT88.4 R20, [R212+0x18800] ;  /* 0x01880000d414783b */ /* 0x000e620000004200 */
[----:B------:R-:W-:Y:S01]  /*c170*/  LOP3.LUT R4, R5, R24, RZ, 0xc0, !PT ;  /* 0x0000001805047212 */ /* 0x000fe200078ec0ff */
[--C-:B------:R-:W-:Y:S01]  /*c180*/  HSET2.LE.AND R7, R174, R167.reuse, PT ;  /* 0x000000a7ae077233 */ /* 0x100fe20003803000 */
[----:B------:R-:W-:Y:S01]  /*c190*/  LOP3.LUT R6, R6, R29, RZ, 0xc0, !PT ;  /* 0x0000001d06067212 */ /* 0x000fe200078ec0ff */
[----:B------:R-:W-:Y:S01]  /*c1a0*/  HSET2.LE.AND R5, R238, R167, PT ;  /* 0x000000a7ee057233 */ /* 0x000fe20003803000 */
[----:B------:R-:W-:Y:S01]  /*c1b0*/  LDSM.16.MT88.4 R24, [R210+0x18800] ;  /* 0x01880000d218783b */ /* 0x000fe20000004200 */
[----:B------:R-:W-:Y:S01]  /*c1c0*/  IMAD.WIDE.U32 R174, R168, -0x2daee0ad, RZ ;  /* 0xd2511f53a8ae7825 */ /* 0x000fe200078e00ff */
[----:B------:R-:W-:-:S02]  /*c1d0*/  LOP3.LUT R7, R7, R28, RZ, 0xc0, !PT ;  /* 0x0000001c07077212 */ /* 0x000fc400078ec0ff */
[----:B------:R-:W-:Y:S01]  /*c1e0*/  LOP3.LUT R5, R5, R30, RZ, 0xc0, !PT ;  /* 0x0000001e05057212 */ /* 0x000fe200078ec0ff */
[----:B------:R-:W-:Y:S01]  /*c1f0*/  IMAD.WIDE.U32 R238, R170, -0x2daee0ad, RZ ;  /* 0xd2511f53aaee7825 */ /* 0x000fe200078e00ff */
[----:B------:R-:W2:Y:S01]  /*c200*/  LDSM.16.MT88.4 R28, [R209+0x18800] ;  /* 0x01880000d11c783b */ /* 0x000ea20000004200 */
[----:B------:R-:W-:-:S03]  /*c210*/  LOP3.LUT R34, R175, UR14, R34, 0x96, !PT ;  /* 0x0000000eaf227c12 */ /* 0x000fc6000f8e9622 */
[----:B------:R-:W-:Y:S02]  /*c220*/  LOP3.LUT R174, R239, UR12, R174, 0x96, !PT ;  /* 0x0000000cefae7c12 */ /* 0x000fe4000f8e96ae */
[----:B------:R-:W-:-:S04]  /*c230*/  IMAD.WIDE.U32 R170, R34, -0x326172a9, RZ ;  /* 0xcd9e8d5722aa7825 */ /* 0x000fc800078e00ff */
[----:B------:R-:W-:Y:S01]  /*c240*/  IMAD.WIDE.U32 R174, R174, -0x326172a9, RZ ;  /* 0xcd9e8d57aeae7825 */ /* 0x000fe200078e00ff */
[----:B------:R-:W-:-:S04]  /*c250*/  LOP3.LUT R32, R171, UR13, R32, 0x96, !PT ;  /* 0x0000000dab207c12 */ /* 0x000fc8000f8e9620 */
[----:B------:R-:W-:Y:S01]  /*c260*/  LOP3.LUT R170, R175, UR11, R170, 0x96, !PT ;  /* 0x0000000bafaa7c12 */ /* 0x000fe2000f8e96aa */
[----:B------:R-:W-:-:S04]  /*c270*/  IMAD.WIDE.U32 R32, R32, -0x2daee0ad, RZ ;  /* 0xd2511f5320207825 */ /* 0x000fc800078e00ff */
[----:B------:R-:W-:Y:S01]  /*c280*/  IMAD.WIDE.U32 R170, R170, -0x2daee0ad, RZ ;  /* 0xd2511f53aaaa7825 */ /* 0x000fe200078e00ff */
[----:B------:R-:W-:-:S05]  /*c290*/  LOP3.LUT R238, R33, UR10, R238, 0x96, !PT ;  /* 0x0000000a21ee7c12 */ /* 0x000fca000f8e96ee */
[----:B------:R-:W-:Y:S01]  /*c2a0*/  IMAD.WIDE.U32 R238, R238, -0x326172a9, RZ ;  /* 0xcd9e8d57eeee7825 */ /* 0x000fe200078e00ff */
[----:B-1----:R-:W-:Y:S04]  /*c2b0*/  HMMA.16816.F32 R160, R4, R20, R160 ;  /* 0x0000001404a0723c */ /* 0x002fe800000018a0 */
[----:B------:R-:W-:-:S05]  /*c2c0*/  LOP3.LUT R174, R239, UR9, R174, 0x96, !PT ;  /* 0x00000009efae7c12 */ /* 0x000fca000f8e96ae */
[----:B------:R-:W-:Y:S01]  /*c2d0*/  IMAD.WIDE.U32 R174, R174, -0x2daee0ad, RZ ;  /* 0xd2511f53aeae7825 */ /* 0x000fe200078e00ff */
[----:B------:R-:W-:Y:S01]  /*c2e0*/  HMMA.16816.F32 R156, R4, R22, R156 ;  /* 0x00000016049c723c */ /* 0x000fe2000000189c */
[----:B------:R-:W1:Y:S03]  /*c2f0*/  LDSM.16.MT88.4 R20, [R208+0x18800] ;  /* 0x01880000d014783b */ /* 0x000e660000004200 */
[----:B------:R-:W-:-:S04]  /*c300*/  LOP3.LUT R170, R175, UR4, R170, 0x96, !PT ;  /* 0x00000004afaa7c12 */ /* 0x000fc8000f8e96aa */
        /* <DEDUP_REMOVED lines=52> */
[C---:B------:R-:W-:Y:S02]  /*c650*/  LOP3.LUT R20, R5.reuse, 0xffff, RZ, 0xc0, !PT ;  /* 0x0000ffff05147812 */ /* 0x040fe400078ec0ff */
[----:B------:R-:W-:Y:S02]  /*c660*/  PRMT R6, R6, 0x5410, R7 ;  /* 0x0000541006067816 */ /* 0x000fe40000000007 */
[----:B------:R-:W-:Y:S02]  /*c670*/  LOP3.LUT R4, R4, 0xff, RZ, 0xc0, !PT ;  /* 0x000000ff04047812 */ /* 0x000fe400078ec0ff */
[----:B------:R-:W-:Y:S01]  /*c680*/  LOP3.LUT R7, R5, 0xff, RZ, 0xc0, !PT ;  /* 0x000000ff05077812 */ /* 0x000fe200078ec0ff */
[----:B------:R-:W-:Y:S01]  /*c690*/  HSET2.LE.AND R6, R6, R167, PT ;  /* 0x000000a706067233 */ /* 0x000fe20003803000 */
[----:B------:R-:W-:Y:S02]  /*c6a0*/  SHF.R.U32.HI R20, RZ, 0x8, R20 ;  /* 0x00000008ff147819 */ /* 0x000fe40000011614 */
[----:B------:R-:W-:-:S02]  /*c6b0*/  PRMT R4, R4, 0x5410, R21 ;  /* 0x0000541004047816 */ /* 0x000fc40000000015 */
[----:B------:R-:W-:Y:S02]  /*c6c0*/  PRMT R20, R7, 0x5410, R20 ;  /* 0x0000541007147816 */ /* 0x000fe40000000014 */
[--C-:B------:R-:W-:Y:S01]  /*c6d0*/  SHF.R.U32.HI R168, RZ, 0x10, R5.reuse ;  /* 0x00000010ffa87819 */ /* 0x100fe20000011605 */
[--C-:B------:R-:W-:Y:S01]  /*c6e0*/  HSET2.LE.AND R7, R4, R167.reuse, PT ;  /* 0x000000a704077233 */ /* 0x100fe20003803000 */
[----:B------:R-:W-:Y:S01]  /*c6f0*/  SHF.R.U32.HI R5, RZ, 0x18, R5 ;  /* 0x00000018ff057819 */ /* 0x000fe20000011605 */
[----:B------:R-:W-:Y:S01]  /*c700*/  HSET2.LE.AND R4, R20, R167, PT ;  /* 0x000000a714047233 */ /* 0x000fe20003803000 */
[----:B------:R-:W-:Y:S01]  /*c710*/  LOP3.LUT R168, R168, 0xff, RZ, 0xc0, !PT ;  /* 0x000000ffa8a87812 */ /* 0x000fe200078ec0ff */
[----:B------:R-:W2:Y:S01]  /*c720*/  LDSM.16.MT88.4 R20, [R208+0x19000] ;  /* 0x01900000d014783b */ /* 0x000ea20000004200 */
[----:B------:R-:W-:Y:S02]  /*c730*/  LOP3.LUT R6, R6, R173, RZ, 0xc0, !PT ;  /* 0x000000ad06067212 */ /* 0x000fe400078ec0ff */
[----:B------:R-:W-:-:S02]  /*c740*/  LOP3.LUT R4, R4, R35, RZ, 0xc0, !PT ;  /* 0x0000002304047212 */ /* 0x000fc400078ec0ff */
[----:B------:R-:W3:Y:S01]  /*c750*/  LDSM.16.MT88.4 R32, [R212+0x19000] ;  /* 0x01900000d420783b */ /* 0x000ee20000004200 */
[----:B------:R-:W-:Y:S02]  /*c760*/  PRMT R168, R168, 0x5410, R5 ;  /* 0x00005410a8a87816 */ /* 0x000fe40000000005 */
[----:B------:R-:W-:-:S03]  /*c770*/  LOP3.LUT R7, R7, R172, RZ, 0xc0, !PT ;  /* 0x000000ac07077212 */ /* 0x000fc600078ec0ff */
[----:B------:R-:W-:-:S05]  /*c780*/  HSET2.LE.AND R168, R168, R167, PT ;  /* 0x000000a7a8a87233 */ /* 0x000fca0003803000 */
[----:B------:R-:W-:-:S07]  /*c790*/  LOP3.LUT R5, R168, R169, RZ, 0xc0, !PT ;  /* 0x000000a9a8057212 */ /* 0x000fce00078ec0ff */
[C---:B------:R-:W-:Y:S08]  /*c7a0*/  HMMA.16816.F32 R44, R4.reuse, R24, R44 ;  /* 0x00000018042c723c */ /* 0x040ff0000000182c */
[C---:B------:R-:W-:Y:S01]  /*c7b0*/  HMMA.16816.F32 R48, R4.reuse, R26, R48 ;  /* 0x0000001a0430723c */ /* 0x040fe20000001830 */
[----:B------:R-:W4:Y:S07]  /*c7c0*/  LDSM.16.MT88.4 R24, [R209+0x1b000] ;  /* 0x01b00000d118783b */ /* 0x000f2e0000004200 */
[C---:B-1----:R-:W-:Y:S08]  /*c7d0*/  HMMA.16816.F32 R36, R4.reuse, R28, R36 ;  /* 0x0000001c0424723c */ /* 0x042ff00000001824 */
[C---:B--2---:R-:W-:Y:S08]  /*c7e0*/  HMMA.16816.F32 R52, R4.reuse, R20, R52 ;  /* 0x000000140434723c */ /* 0x044ff00000001834 */
[C---:B------:R-:W-:Y:S01]  /*c7f0*/  HMMA.16816.F32 R56, R4.reuse, R22, R56 ;  /* 0x000000160438723c */ /* 0x040fe20000001838 */
[----:B------:R-:W1:Y:S07]  /*c800*/  LDSM.16.MT88.4 R20, [R208+0x1b000] ;  /* 0x01b00000d014783b */ /* 0x000e6e0000004200 */
[C---:B---3--:R-:W-:Y:S08]  /*c810*/  HMMA.16816.F32 R160, R4.reuse, R32, R160 ;  /* 0x0000002004a0723c */ /* 0x048ff000000018a0 */
[C---:B------:R-:W-:Y:S01]  /*c820*/  HMMA.16816.F32 R156, R4.reuse, R34, R156 ;  /* 0x00000022049c723c */ /* 0x040fe2000000189c */
[----:B------:R-:W2:Y:S07]  /*c830*/  LDSM.16.MT88.4 R32, [R212+0x1b000] ;  /* 0x01b00000d420783b */ /* 0x000eae0000004200 */
        /* <DEDUP_REMOVED lines=34> */
[----:B------:R-:W-:Y:S07]  /*ca60*/  LDSM.16.MT88.4 R32, [R210+0x1b800] ;  /* 0x01b80000d220783b */ /* 0x000fee0000004200 */
[C---:B---3--:R-:W-:Y:S07]  /*ca70*/  HMMA.16816.F32 R144, R4.reuse, R28, R144 ;  /* 0x0000001c0490723c */ /* 0x048fee0000001890 */
[----:B------:R-:W-:Y:S01]  /*ca80*/  SHF.R.U32.HI R28, RZ, 0x10, R170 ;  /* 0x00000010ff1c7819 */ /* 0x000fe200000116aa */
[----:B------:R-:W-:Y:S01]  /*ca90*/  HMMA.16816.F32 R140, R4, R30, R140 ;  /* 0x0000001e048c723c */ /* 0x000fe2000000188c */
[----:B------:R-:W-:-:S06]  /*caa0*/  LOP3.LUT R29, R170, 0xff, RZ, 0xc0, !PT ;  /* 0x000000ffaa1d7812 */ /* 0x000fcc00078ec0ff */
[C---:B------:R-:W-:Y:S02]  /*cab0*/  LOP3.LUT R5, R174.reuse, 0xffff, RZ, 0xc0, !PT ;  /* 0x0000ffffae057812 */ /* 0x040fe400078ec0ff */
[----:B------:R-:W-:Y:S02]  /*cac0*/  LOP3.LUT R4, R174, 0xff, RZ, 0xc0, !PT ;  /* 0x000000ffae047812 */ /* 0x000fe400078ec0ff */
[----:B------:R-:W-:Y:S02]  /*cad0*/  SHF.R.U32.HI R5, RZ, 0x8, R5 ;  /* 0x00000008ff057819 */ /* 0x000fe40000011605 */
[----:B------:R-:W-:Y:S02]  /*cae0*/  SHF.R.U32.HI R7, RZ, 0x10, R174 ;  /* 0x00000010ff077819 */ /* 0x000fe400000116ae */
[----:B------:R-:W-:Y:S02]  /*caf0*/  PRMT R4, R4, 0x5410, R5 ;  /* 0x0000541004047816 */ /* 0x000fe40000000005 */
[----:B------:R-:W-:-:S02]  /*cb00*/  LOP3.LUT R5, R170, 0xffff, RZ, 0xc0, !PT ;  /* 0x0000ffffaa057812 */ /* 0x000fc400078ec0ff */
[----:B------:R-:W-:Y:S02]  /*cb10*/  SHF.R.U32.HI R6, RZ, 0x18, R174 ;  /* 0x00000018ff067819 */ /* 0x000fe400000116ae */
[----:B------:R-:W-:Y:S01]  /*cb20*/  SHF.R.U32.HI R30, RZ, 0x8, R5 ;  /* 0x00000008ff1e7819 */ /* 0x000fe20000011605 */
[----:B------:R-:W2:Y:S01]  /*cb30*/  LDSM.16.MT88.4 R172, [R209+0x19800] ;  /* 0x01980000d1ac783b */ /* 0x000ea20000004200 */
[----:B------:R-:W-:Y:S02]  /*cb40*/  SHF.R.U32.HI R170, RZ, 0x18, R170 ;  /* 0x00000018ffaa7819 */ /* 0x000fe400000116aa */
[----:B------:R-:W-:Y:S02]  /*cb50*/  LOP3.LUT R7, R7, 0xff, RZ, 0xc0, !PT ;  /* 0x000000ff07077812 */ /* 0x000fe400078ec0ff */
[----:B------:R-:W-:Y:S02]  /*cb60*/  LOP3.LUT R5, R28, 0xff, RZ, 0xc0, !PT ;  /* 0x000000ff1c057812 */ /* 0x000fe400078ec0ff */
[----:B------:R-:W-:-:S02]  /*cb70*/  PRMT R6, R7, 0x5410, R6 ;  /* 0x0000541007067816 */ /* 0x000fc40000000006 */
        /* <DEDUP_REMOVED lines=9> */
[----:B------:R-:W-:Y:S01]  /*cc10*/  LOP3.LUT R5, R170, R165, RZ, 0xc0, !PT ;  /* 0x000000a5aa057212 */ /* 0x000fe200078ec0ff */
[----:B------:R-:W-:Y:S01]  /*cc20*/  IMAD.MOV.U32 R0, RZ, RZ, R3 ;  /* 0x000000ffff007224 */ /* 0x000fe200078e0003 */
[----:B------:R-:W-:Y:S01]  /*cc30*/  LOP3.LUT R6, R167, R164, RZ, 0xc0, !PT ;  /* 0x000000a4a7067212 */ /* 0x000fe200078ec0ff */
[----:B------:R-:W-:Y:S04]  /*cc40*/  LDSM.16.MT88.4 R168, [R208+0x19800] ;  /* 0x01980000d0a8783b */ /* 0x000fe80000004200 */
[----:B------:R-:W3:Y:S02]  /*cc50*/  LDSM.16.MT88.4 R164, [R212+0x1b800] ;  /* 0x01b80000d4a4783b */ /* 0x000ee40000004200 */
        /* <DEDUP_REMOVED lines=14> */
[----:B------:R-:W5:Y:S07]  /*cd40*/  LDSM.16.MT88.4 R168, [R209+0x1d800] ;  /* 0x01d80000d1a8783b */ /* 0x000f6e0000004200 */
[C---:B------:R-:W-:Y:S08]  /*cd50*/  HMMA.16816.F32 R68, R4.reuse, R32, R68 ;  /* 0x000000200444723c */ /* 0x040ff00000001844 */
        /* <DEDUP_REMOVED lines=12> */
[----:B------:R-:W-:Y:S01]  /*ce20*/  IADD3 R164, P1, R16, -0x100, RZ ;  /* 0xffffff0010a47810 */ /* 0x000fe20007f3e0ff */
[C---:B---3--:R-:W-:Y:S08]  /*ce30*/  HMMA.16816.F32 R100, R4.reuse, R172, R100 ;  /* 0x000000ac0464723c */ /* 0x048ff00000001864 */
[C---:B------:R-:W-:Y:S08]  /*ce40*/  HMMA.16816.F32 R104, R4.reuse, R174, R104 ;  /* 0x000000ae0468723c */ /* 0x040ff00000001868 */
[C---:B-----5:R-:W-:Y:S08]  /*ce50*/  HMMA.16816.F32 R108, R4.reuse, R168, R108 ;  /* 0x000000a8046c723c */ /* 0x060ff0000000186c */
[C---:B------:R-:W-:Y:S08]  /*ce60*/  HMMA.16816.F32 R112, R4.reuse, R170, R112 ;  /* 0x000000aa0470723c */ /* 0x040ff00000001870 */
[C---:B------:R-:W-:Y:S07]  /*ce70*/  HMMA.16816.F32 R120, R4.reuse, R166, R120 ;  /* 0x000000a60478723c */ /* 0x040fee0000001878 */
[----:B------:R-:W-:Y:S01]  /*ce80*/  IADD3.X R167, R17, -0x1, RZ, P1, !PT ;  /* 0xffffffff11a77810 */ /* 0x000fe20000ffe4ff */
[C---:B------:R-:W-:Y:S08]  /*ce90*/  HMMA.16816.F32 R152, R4.reuse, R32, R152 ;  /* 0x000000200498723c */ /* 0x040ff00000001898 */
[C---:B------:R-:W-:Y:S08]  /*cea0*/  HMMA.16816.F32 R148, R4.reuse, R34, R148 ;  /* 0x000000220494723c */ /* 0x040ff00000001894 */
[C---:B------:R-:W-:Y:S08]  /*ceb0*/  HMMA.16816.F32 R144, R4.reuse, R28, R144 ;  /* 0x0000001c0490723c */ /* 0x040ff00000001890 */
[C---:B------:R-:W-:Y:S08]  /*cec0*/  HMMA.16816.F32 R140, R4.reuse, R30, R140 ;  /* 0x0000001e048c723c */ /* 0x040ff0000000188c */
[C---:B----4-:R-:W-:Y:S08]  /*ced0*/  HMMA.16816.F32 R136, R4.reuse, R24, R136 ;  /* 0x000000180488723c */ /* 0x050ff00000001888 */
[C---:B------:R-:W-:Y:S08]  /*cee0*/  HMMA.16816.F32 R132, R4.reuse, R26, R132 ;  /* 0x0000001a0484723c */ /* 0x040ff00000001884 */
[C---:B-1----:R-:W-:Y:S08]  /*cef0*/  HMMA.16816.F32 R124, R4.reuse, R20, R124 ;  /* 0x00000014047c723c */ /* 0x042ff0000000187c */
[----:B------:R-:W-:Y:S01]  /*cf00*/  HMMA.16816.F32 R128, R4, R22, R128 ;  /* 0x000000160480723c */ /* 0x000fe20000001880 */
[----:B------:R-:W-:Y:S11]  /*cf10*/  @!P0 BRA `(.L_x_989) ;  /* 0x0000575000008947 */ /* 0x000ff60003800000 */
        /* <DEDUP_REMOVED lines=14> */
[C---:B------:R-:W-:Y:S01]  /*d000*/  LEA R7, P0, R4.reuse, R12, 0x6 ;  /* 0x0000000c04077211 */ /* 0x040fe200078030ff */
[----:B------:R-:W-:Y:S03]  /*d010*/  @P6 STS.128 [R250+0x18000], RZ ;  /* 0x018000fffa006388 */ /* 0x000fe60000000c00 */
[C---:B------:R-:W-:Y:S02]  /*d020*/  @!P6 LEA R20, P2, R7.reuse, c[0x0][0x170], 0x1 ;  /* 0x00005c000714ea11 */ /* 0x040fe400078408ff */
[----:B------:R-:W-:Y:S02]  /*d030*/  LEA.HI.X R2, R4, R15, R5, 0x6, P0 ;  /* 0x0000000f04027211 */ /* 0x000fe400000f3405 */
[----:B------:R-:W-:Y:S01]  /*d040*/  @!P5 LEA R24, P1, R7, c[0x0][0x170], 0x1 ;  /* 0x00005c000718da11 */ /* 0x000fe200078208ff */
[----:B-1----:R-:W-:Y:S01]  /*d050*/  IMAD.SHL.U32 R247, R247, 0x2, RZ ;  /* 0x00000002f7f77824 */ /* 0x002fe200078e00ff */
        /* <DEDUP_REMOVED lines=35> */
[----:B------:R-:W-:Y:S01]  /*d290*/  LOP3.LUT R247, R247, 0x6, RZ, 0xc0, !PT ;  /* 0x00000006f7f77812 */ /* 0x000fe200078ec0ff */
[----:B------:R-:W-:Y:S02]  /*d2a0*/  IMAD.U32 R0, RZ, RZ, UR7 ;  /* 0x00000007ff007e24 */ /* 0x000fe4000f8e00ff */
[----:B------:R-:W-:Y:S02]  /*d2b0*/  @P6 STS.128 [R250+0x19000], RZ ;  /* 0x019000fffa006388 */ /* 0x000fe40000000c00 */
[----:B------:R-:W-:-:S02]  /*d2c0*/  IMAD R0, R0, 0x40, R247 ;  /* 0x0000004000007824 */ /* 0x000fc400078e02f7 */
        /* <DEDUP_REMOVED lines=22> */
[----:B------:R-:W2:Y:S04]  /*d430*/  LDSM.16.M88.4 R180, [R218+0x11000] ;  /* 0x01100000dab4783b */ /* 0x000ea80000000200 */
[----:B------:R-:W2:Y:S04]  /*d440*/  LDSM.16.M88.4 R164, [R218+0x11800] ;  /* 0x01180000daa4783b */ /* 0x000ea80000000200 */
[----:B------:R-:W-:Y:S04]  /*d450*/  LDSM.16.M88.4 R200, [R217] ;  /* 0x00000000d9c8783b */ /* 0x000fe80000000200 */
[----:B---3--:R-:W3:Y:S04]  /*d460*/  LDSM.16.M88.4 R4, [R216] ;  /* 0x00000000d804783b */ /* 0x008ee80000000200 */
[----:B-----5:R-:W5:Y:S04]  /*d470*/  LDSM.16.M88.4 R32, [R216+0x800] ;  /* 0x00080000d820783b */ /* 0x020f680000000200 */
[----:B-1----:R-:W1:Y:S04]  /*d480*/  LDSM.16.M88.4 R20, [R216+0x1000] ;  /* 0x00100000d814783b */ /* 0x002e680000000200 */
[----:B------:R-:W1:Y:S04]  /*d490*/  LDSM.16.M88.4 R220, [R216+0x1800] ;  /* 0x00180000d8dc783b */ /* 0x000e680000000200 */
[----:B------:R-:W-:Y:S01]  /*d4a0*/  LDSM.16.M88.4 R196, [R215] ;  /* 0x00000000d7c4783b */ /* 0x000fe20000000200 */
[C---:B----4-:R-:W-:Y:S03]  /*d4b0*/  HMMA.16816.F32 R28, R172.reuse, R24, RZ ;  /* 0x00000018ac1c723c */ /* 0x050fe600000018ff */
[----:B------:R-:W4:Y:S04]  /*d4c0*/  LDSM.16.M88.4 R168, [R211+0x10000] ;  /* 0x01000000d3a8783b */ /* 0x000f280000000200 */
[----:B------:R-:W-:Y:S01]  /*d4d0*/  LDSM.16.M88.4 R204, [R211+0x11800] ;  /* 0x01180000d3cc783b */ /* 0x000fe20000000200 */
[C---:B------:R-:W-:Y:S03]  /*d4e0*/  HMMA.16816.F32 R24, R172.reuse, R26, RZ ;  /* 0x0000001aac18723c */ /* 0x040fe600000018ff */
[----:B------:R-:W0:Y:S05]  /*d4f0*/  LDGDEPBAR ;  /* 0x00000000000079af */ /* 0x000e2a0000000000 */
[C---:B--2---:R-:W-:Y:S08]  /*d500*/  HMMA.16816.F32 R192, R172.reuse, R188, RZ ;  /* 0x000000bcacc0723c */ /* 0x044ff000000018ff */
[C---:B------:R-:W-:Y:S08]  /*d510*/  HMMA.16816.F32 R188, R172.reuse, R190, RZ ;  /* 0x000000beacbc723c */ /* 0x040ff000000018ff */
[C---:B------:R-:W-:Y:S08]  /*d520*/  HMMA.16816.F32 R184, R172.reuse, R180, RZ ;  /* 0x000000b4acb8723c */ /* 0x040ff000000018ff */
[C---:B------:R-:W-:Y:S08]  /*d530*/  HMMA.16816.F32 R180, R172.reuse, R182, RZ ;  /* 0x000000b6acb4723c */ /* 0x040ff000000018ff */
[C---:B------:R-:W-:Y:S08]  /*d540*/  HMMA.16816.F32 R176, R172.reuse, R164, RZ ;  /* 0x000000a4acb0723c */ /* 0x040ff000000018ff */
[----:B------:R-:W-:Y:S01]  /*d550*/  HMMA.16816.F32 R172, R172, R166, RZ ;  /* 0x000000a6acac723c */ /* 0x000fe200000018ff */
[----:B------:R-:W2:Y:S07]  /*d560*/  LDSM.16.M88.4 R164, [R211+0x10800] ;  /* 0x01080000d3a4783b */ /* 0x000eae0000000200 */
[C---:B---3--:R-:W-:Y:S08]  /*d570*/  HMMA.16816.F32 R28, R200.reuse, R4, R28 ;  /* 0x00000004c81c723c */ /* 0x048ff0000000181c */
[C---:B------:R-:W-:Y:S01]  /*d580*/  HMMA.16816.F32 R24, R200.reuse, R6, R24 ;  /* 0x00000006c818723c */ /* 0x040fe20000001818 */
[----:B------:R-:W3:Y:S07]  /*d590*/  LDSM.16.M88.4 R4, [R211+0x11000] ;  /* 0x01100000d304783b */ /* 0x000eee0000000200 */
[C---:B-----5:R-:W-:Y:S08]  /*d5a0*/  HMMA.16816.F32 R192, R200.reuse, R32, R192 ;  /* 0x00000020c8c0723c */ /* 0x060ff000000018c0 */
[C---:B------:R-:W-:Y:S01]  /*d5b0*/  HMMA.16816.F32 R188, R200.reuse, R34, R188 ;  /* 0x00000022c8bc723c */ /* 0x040fe200000018bc */
[----:B------:R-:W-:Y:S07]  /*d5c0*/  LDSM.16.M88.4 R32, [R214] ;  /* 0x00000000d620783b */ /* 0x000fee0000000200 */
[C---:B-1----:R-:W-:Y:S08]  /*d5d0*/  HMMA.16816.F32 R184, R200.reuse, R20, R184 ;  /* 0x00000014c8b8723c */ /* 0x042ff000000018b8 */
[C---:B------:R-:W-:Y:S01]  /*d5e0*/  HMMA.16816.F32 R180, R200.reuse, R22, R180 ;  /* 0x00000016c8b4723c */ /* 0x040fe200000018b4 */
[----:B------:R-:W1:Y:S07]  /*d5f0*/  LDSM.16.M88.4 R20, [R213] ;  /* 0x00000000d514783b */ /* 0x000e6e0000000200 */
[C---:B------:R-:W-:Y:S08]  /*d600*/  HMMA.16816.F32 R176, R200.reuse, R220, R176 ;  /* 0x000000dcc8b0723c */ /* 0x040ff000000018b0 */
[----:B------:R-:W-:Y:S01]  /*d610*/  HMMA.16816.F32 R172, R200, R222, R172 ;  /* 0x000000dec8ac723c */ /* 0x000fe200000018ac */
[----:B------:R-:W5:Y:S04]  /*d620*/  LDSM.16.M88.4 R220, [R213+0x800] ;  /* 0x00080000d5dc783b */ /* 0x000f680000000200 */
[----:B------:R-:W1:Y:S03]  /*d630*/  LDSM.16.M88.4 R200, [R213+0x1000] ;  /* 0x00100000d5c8783b */ /* 0x000e660000000200 */
        /* <DEDUP_REMOVED lines=15> */
[----:B------:R-:W1:Y:S07]  /*d730*/  LDSM.16.M88.4 R20, [R218+0x13000] ;  /* 0x01300000da14783b */ /* 0x000e6e0000000200 */
[C---:B-----5:R-:W-:Y:S08]  /*d740*/  HMMA.16816.F32 R192, R32.reuse, R220, R192 ;  /* 0x000000dc20c0723c */ /* 0x060ff000000018c0 */
        /* <DEDUP_REMOVED lines=18> */
[C---:B------:R-:W-:Y:S08]  /*d870*/  HMMA.16816.F32 R176, R168.reuse, R204, R176 ;  /* 0x000000cca8b0723c */ /* 0x040ff000000018b0 */
[----:B------:R-:W-:Y:S01]  /*d880*/  HMMA.16816.F32 R172, R168, R206, R172 ;  /* 0x000000cea8ac723c */ /* 0x000fe200000018ac */
[----:B------:R-:W4:Y:S04]  /*d890*/  LDSM.16.M88.4 R168, [R211+0x12800] ;  /* 0x01280000d3a8783b */ /* 0x000f280000000200 */
[----:B------:R-:W1:Y:S03]  /*d8a0*/  LDSM.16.M88.4 R204, [R211+0x13000] ;  /* 0x01300000d3cc783b */ /* 0x000e660000000200 */
[C---:B--2---:R-:W-:Y:S08]  /*d8b0*/  HMMA.16816.F32 R28, R32.reuse, R200, R28 ;  /* 0x000000c8201c723c */ /* 0x044ff0000000181c */
[C---:B------:R-:W-:Y:S01]  /*d8c0*/  HMMA.16816.F32 R24, R32.reuse, R202, R24 ;  /* 0x000000ca2018723c */ /* 0x040fe20000001818 */
[----:B------:R-:W2:Y:S07]  /*d8d0*/  LDSM.16.M88.4 R200, [R211+0x13800] ;  /* 0x01380000d3c8783b */ /* 0x000eae0000000200 */
        /* <DEDUP_REMOVED lines=32> */
[C---:B----4-:R-:W-:Y:S08]  /*dae0*/  HMMA.16816.F32 R176, R4.reuse, R168, R176 ;  /* 0x000000a804b0723c */ /* 0x050ff000000018b0 */
[----:B------:R-:W-:Y:S01]  /*daf0*/  HMMA.16816.F32 R172, R4, R170, R172 ;  /* 0x000000aa04ac723c */ /* 0x000fe200000018ac */
[----:B------:R-:W4:Y:S04]  /*db00*/  LDSM.16.M88.4 R4, [R216+0x5000] ;  /* 0x00500000d804783b */ /* 0x000f280000000200 */
[----:B------:R-:W1:Y:S03]  /*db10*/  LDSM.16.M88.4 R168, [R216+0x4800] ;  /* 0x00480000d8a8783b */ /* 0x000e660000000200 */
[C---:B--2---:R-:W-:Y:S08]  /*db20*/  HMMA.16816.F32 R28, R200.reuse, R220, R28 ;  /* 0x000000dcc81c723c */ /* 0x044ff0000000181c */
[C---:B------:R-:W-:Y:S01]  /*db30*/  HMMA.16816.F32 R24, R200.reuse, R222, R24 ;  /* 0x000000dec818723c */ /* 0x040fe20000001818 */
[----:B------:R-:W-:Y:S07]  /*db40*/  LDSM.16.M88.4 R220, [R216+0x5800] ;  /* 0x00580000d8dc783b */ /* 0x000fee0000000200 */
[C---:B---3--:R-:W-:Y:S08]  /*db50*/  HMMA.16816.F32 R192, R200.reuse, R164, R192 ;  /* 0x000000a4c8c0723c */ /* 0x048ff000000018c0 */
[C---:B------:R-:W-:Y:S01]  /*db60*/  HMMA.16816.F32 R188, R200.reuse, R166, R188 ;  /* 0x000000a6c8bc723c */ /* 0x040fe200000018bc */
[----:B------:R-:W-:Y:S07]  /*db70*/  LDSM.16.M88.4 R164, [R215+0x8000] ;  /* 0x00800000d7a4783b */ /* 0x000fee0000000200 */
[C---:B-----5:R-:W-:Y:S08]  /*db80*/  HMMA.16816.F32 R184, R200.reuse, R32, R184 ;  /* 0x00000020c8b8723c */ /* 0x060ff000000018b8 */
        /* <DEDUP_REMOVED lines=9> */
[C---:B----4-:R-:W-:Y:S08]  /*dc20*/  HMMA.16816.F32 R184, R20.reuse, R4, R184 ;  /* 0x0000000414b8723c */ /* 0x050ff000000018b8 */
[C---:B------:R-:W-:Y:S01]  /*dc30*/  HMMA.16816.F32 R180, R20.reuse, R6, R180 ;  /* 0x0000000614b4723c */ /* 0x040fe200000018b4 */
[----:B------:R-:W3:Y:S07]  /*dc40*/  LDSM.16.M88.4 R4, [R213+0x4000] ;  /* 0x00400000d504783b */ /* 0x000eee0000000200 */
[C---:B------:R-:W-:Y:S08]  /*dc50*/  HMMA.16816.F32 R192, R20.reuse, R168, R192 ;  /* 0x000000a814c0723c */ /* 0x040ff000000018c0 */
[----:B------:R-:W-:Y:S01]  /*dc60*/  HMMA.16816.F32 R188, R20, R170, R188 ;  /* 0x000000aa14bc723c */ /* 0x000fe200000018bc */
[----:B------:R-:W4:Y:S07]  /*dc70*/  LDSM.16.M88.4 R168, [R211+0x15800] ;  /* 0x01580000d3a8783b */ /* 0x000f2e0000000200 */
[C---:B--2---:R-:W-:Y:S08]  /*dc80*/  HMMA.16816.F32 R28, R164.reuse, R32, R28 ;  /* 0x00000020a41c723c */ /* 0x044ff0000000181c */
[----:B------:R-:W-:Y:S01]  /*dc90*/  HMMA.16816.F32 R24, R164, R34, R24 ;  /* 0x00000022a418723c */ /* 0x000fe20000001818 */
        /* <DEDUP_REMOVED lines=8> */
[C---:B------:R-:W-:Y:S08]  /*dd20*/  HMMA.16816.F32 R184, R164.reuse, R196, R184 ;  /* 0x000000c4a4b8723c */ /* 0x040ff000000018b8 */
[----:B------:R-:W-:Y:S01]  /*dd30*/  HMMA.16816.F32 R180, R164, R198, R180 ;  /* 0x000000c6a4b4723c */ /* 0x000fe200000018b4 */
[----:B------:R-:W-:Y:S07]  /*dd40*/  LDSM.16.M88.4 R196, [R218+0x16000] ;  /* 0x01600000dac4783b */ /* 0x000fee0000000200 */
[C---:B---3--:R-:W-:Y:S08]  /*dd50*/  HMMA.16816.F32 R28, R200.reuse, R4, R28 ;  /* 0x00000004c81c723c */ /* 0x048ff0000000181c */
[----:B------:R-:W-:Y:S01]  /*dd60*/  HMMA.16816.F32 R24, R200, R6, R24 ;  /* 0x00000006c818723c */ /* 0x000fe20000001818 */
        /* <DEDUP_REMOVED lines=9> */
[----:B------:R-:W-:Y:S01]  /*de00*/  HMMA.16816.F32 R180, R200, R34, R180 ;  /* 0x00000022c8b4723c */ /* 0x000fe200000018b4 */
[----:B------:R-:W2:Y:S07]  /*de10*/  LDSM.16.M88.4 R32, [R216+0x6000] ;  /* 0x00600000d820783b */ /* 0x000eae0000000200 */
        /* <DEDUP_REMOVED lines=10> */
[----:B------:R-:W1:Y:S07]  /*dec0*/  LDSM.16.M88.4 R164, [R211+0x16000] ;  /* 0x01600000d3a4783b */ /* 0x000e6e0000000200 */
[----:B------:R-:W-:Y:S01]  /*ded0*/  HMMA.16816.F32 R24, R4, R198, R24 ;  /* 0x000000c60418723c */ /* 0x000fe20000001818 */
[----:B------:R-:W-:Y:S07]  /*dee0*/  LDSM.16.M88.4 R196, [R216+0x7800] ;  /* 0x00780000d8c4783b */ /* 0x000fee0000000200 */
[----:B--2---:R-:W-:Y:S08]  /*def0*/  HMMA.16816.F32 R28, R220, R32, R28 ;  /* 0x00000020dc1c723c */ /* 0x004ff0000000181c */
[C---:B------:R-:W-:Y:S08]  /*df00*/  HMMA.16816.F32 R176, R4.reuse, R20, R176 ;  /* 0x0000001404b0723c */ /* 0x040ff000000018b0 */
[----:B------:R-:W-:Y:S01]  /*df10*/  HMMA.16816.F32 R172, R4, R22, R172 ;  /* 0x0000001604ac723c */ /* 0x000fe200000018ac */
[----:B------:R-:W-:Y:S04]  /*df20*/  LDSM.16.M88.4 R20, [R214+0xc000] ;  /* 0x00c00000d614783b */ /* 0x000fe80000000200 */
[----:B------:R-:W2:Y:S03]  /*df30*/  LDSM.16.M88.4 R4, [R213+0x6000] ;  /* 0x00600000d504783b */ /* 0x000ea60000000200 */
[----:B------:R-:W-:Y:S01]  /*df40*/  HMMA.16816.F32 R24, R220, R34, R24 ;  /* 0x00000022dc18723c */ /* 0x000fe20000001818 */
[----:B------:R-:W3:Y:S07]  /*df50*/  LDSM.16.M88.4 R32, [R211+0x16800] ;  /* 0x01680000d320783b */ /* 0x000eee0000000200 */
[----:B-1----:R-:W-:Y:S08]  /*df60*/  HMMA.16816.F32 R28, R168, R164, R28 ;  /* 0x000000a4a81c723c */ /* 0x002ff0000000181c */
[----:B------:R-:W-:Y:S08]  /*df70*/  HMMA.16816.F32 R192, R220, R204, R192 ;  /* 0x000000ccdcc0723c */ /* 0x000ff000000018c0 */
[----:B------:R-:W-:Y:S01]  /*df80*/  HMMA.16816.F32 R24, R168, R166, R24 ;  /* 0x000000a6a818723c */ /* 0x000fe20000001818 */
[----:B------:R-:W1:Y:S07]  /*df90*/  LDSM.16.M88.4 R164, [R213+0x6800] ;  /* 0x00680000d5a4783b */ /* 0x000e6e0000000200 */
[----:B------:R-:W-:Y:S08]  /*dfa0*/  HMMA.16816.F32 R188, R220, R206, R188 ;  /* 0x000000cedcbc723c */ /* 0x000ff000000018bc */
[----:B--2---:R-:W-:Y:S08]  /*dfb0*/  HMMA.16816.F32 R28, R20, R4, R28 ;  /* 0x00000004141c723c */ /* 0x004ff0000000181c */
[C---:B------:R-:W-:Y:S08]  /*dfc0*/  HMMA.16816.F32 R176, R220.reuse, R196, R176 ;  /* 0x000000c4dcb0723c */ /* 0x040ff000000018b0 */
[----:B------:R-:W-:Y:S01]  /*dfd0*/  HMMA.16816.F32 R172, R220, R198, R172 ;  /* 0x000000c6dcac723c */ /* 0x000fe200000018ac */
[----:B------:R-:W2:Y:S07]  /*dfe0*/  LDSM.16.M88.4 R196, [R211+0x17000] ;  /* 0x01700000d3c4783b */ /* 0x000eae0000000200 */
[----:B---3--:R-:W-:Y:S07]  /*dff0*/  HMMA.16816.F32 R192, R168, R32, R192 ;  /* 0x00000020a8c0723c */ /* 0x008fee00000018c0 */
[C---:B------:R-:W-:Y:S01]  /*e000*/  IADD3 R33, R0.reuse, 0x1, RZ ;  /* 0x0000000100217810 */ /* 0x040fe20007ffe0ff */
[----:B------:R-:W-:Y:S01]  /*e010*/  HMMA.16816.F32 R24, R20, R6, R24 ;  /* 0x000000061418723c */ /* 0x000fe20000001818 */
[----:B------:R-:W-:Y:S01]  /*e020*/  IADD3 R32, R0, 0x8, RZ ;  /* 0x0000000800207810 */ /* 0x000fe20007ffe0ff */
[----:B------:R-:W3:Y:S01]  /*e030*/  LDSM.16.M88.4 R4, [R213+0x7000] ;  /* 0x00700000d504783b */ /* 0x000ee20000000200 */
[----:B------:R-:W4:Y:S01]  /*e040*/  I2F R2, R33 ;  /* 0x0000002100027306 */ /* 0x000f220000201400 */
[----:B------:R-:W-:-:S02]  /*e050*/  ISETP.GE.AND P0, PT, R33, R18, PT ;  /* 0x000000122100720c */ /* 0x000fc40003f06270 */
[----:B------:R-:W-:Y:S02]  /*e060*/  ISETP.GE.AND P2, PT, R33, R11, PT ;  /* 0x0000000b2100720c */ /* 0x000fe40003f46270 */
[----:B------:R-:W-:Y:S01]  /*e070*/  HMMA.16816.F32 R184, R220, R200, R184 ;  /* 0x000000c8dcb8723c */ /* 0x000fe200000018b8 */
[----:B------:R-:W-:-:S06]  /*e080*/  ISETP.GE.AND P1, PT, R32, R18, PT ;  /* 0x000000122000720c */ /* 0x000fcc0003f26270 */
[----:B------:R-:W-:Y:S01]  /*e090*/  IADD3 R200, R0, 0x9, RZ ;  /* 0x0000000900c87810 */ /* 0x000fe20007ffe0ff */
[----:B------:R-:W-:Y:S01]  /*e0a0*/  HMMA.16816.F32 R180, R220, R202, R180 ;  /* 0x000000cadcb4723c */ /* 0x000fe200000018b4 */
[----:B------:R5:W2:Y:S01]  /*e0b0*/  I2F R203, R32 ;  /* 0x0000002000cb7306 */ /* 0x000aa20000201400 */
[C---:B----4-:R-:W-:Y:S02]  /*e0c0*/  FFMA.FTZ R29, R2.reuse, UR23, R29 ;  /* 0x00000017021d7c23 */ /* 0x050fe4000801001d */
[----:B------:R-:W-:Y:S01]  /*e0d0*/  FFMA.FTZ R31, R2, UR23, R31 ;  /* 0x00000017021f7c23 */ /* 0x000fe2000801001f */
[----:B------:R-:W-:-:S03]  /*e0e0*/  IADD3 R2, R0, 0x11, RZ ;  /* 0x0000001100027810 */ /* 0x000fc60007ffe0ff */
[----:B------:R-:W-:Y:S01]  /*e0f0*/  HMMA.16816.F32 R188, R168, R34, R188 ;  /* 0x00000022a8bc723c */ /* 0x000fe200000018bc */
[----:B------:R-:W-:Y:S02]  /*e100*/  FSEL R201, R29, -INF , !P0 ;  /* 0xff8000001dc97808 */ /* 0x000fe40004000000 */
[----:B------:R-:W-:Y:S02]  /*e110*/  ISETP.GE.AND P0, PT, R32, R11, PT ;  /* 0x0000000b2000720c */ /* 0x000fe40003f06270 */
[----:B------:R-:W-:Y:S02]  /*e120*/  IADD3 R29, R0, 0x10, RZ ;  /* 0x00000010001d7810 */ /* 0x000fe40007ffe0ff */
[----:B------:R-:W-:Y:S01]  /*e130*/  FSEL R204, R31, -INF , !P2 ;  /* 0xff8000001fcc7808 */ /* 0x000fe20005000000 */
[----:B-1----:R-:W-:Y:S01]  /*e140*/  HMMA.16816.F32 R192, R20, R164, R192 ;  /* 0x000000a414c0723c */ /* 0x002fe200000018c0 */
[----:B------:R-:W1:Y:S01]  /*e150*/  I2F R164, R200 ;  /* 0x000000c800a47306 */ /* 0x000e620000201400 */
[----:B-----5:R-:W4:Y:S01]  /*e160*/  LDSM.16.M88.4 R32, [R211+0x17800] ;  /* 0x01780000d320783b */ /* 0x020f220000000200 */
[C---:B--2---:R-:W-:Y:S01]  /*e170*/  FFMA.FTZ R24, R203.reuse, UR23, R24 ;  /* 0x00000017cb187c23 */ /* 0x044fe20008010018 */
[----:B------:R-:W-:Y:S01]  /*e180*/  ISETP.GE.AND P2, PT, R200, R18, PT ;  /* 0x00000012c800720c */ /* 0x000fe20003f46270 */
[----:B------:R-:W-:-:S03]  /*e190*/  FFMA.FTZ R26, R203, UR23, R26 ;  /* 0x00000017cb1a7c23 */ /* 0x000fc6000801001a */
[----:B------:R-:W-:Y:S01]  /*e1a0*/  HMMA.16816.F32 R184, R168, R196, R184 ;  /* 0x000000c4a8b8723c */ /* 0x000fe200000018b8 */
[----:B------:R-:W2:Y:S01]  /*e1b0*/  I2F R165, R29 ;  /* 0x0000001d00a57306 */ /* 0x000ea20000201400 */
[----:B------:R-:W-:Y:S02]  /*e1c0*/  FSEL R31, R24, -INF , !P1 ;  /* 0xff800000181f7808 */ /* 0x000fe40004800000 */
[----:B------:R-:W-:-:S03]  /*e1d0*/  ISETP.GE.AND P1, PT, R200, R11, PT ;  /* 0x0000000bc800720c */ /* 0x000fc60003f26270 */
[----:B------:R-:W-:Y:S01]  /*e1e0*/  FSEL R196, R26, -INF , !P0 ;  /* 0xff8000001ac47808 */ /* 0x000fe20004000000 */
[----:B------:R-:W-:Y:S01]  /*e1f0*/  HMMA.16816.F32 R188, R20, R166, R188 ;  /* 0x000000a614bc723c */ /* 0x000fe200000018bc */
[C---:B-1----:R-:W-:Y:S01]  /*e200*/  FFMA.FTZ R25, R164.reuse, UR23, R25 ;  /* 0x00000017a4197c23 */ /* 0x042fe20008010019 */
[----:B------:R-:W1:Y:S01]  /*e210*/  I2F R200, R2 ;  /* 0x0000000200c87306 */ /* 0x000e620000201400 */
[----:B------:R-:W-:Y:S01]  /*e220*/  FFMA.FTZ R27, R164, UR23, R27 ;  /* 0x00000017a41b7c23 */ /* 0x000fe2000801001b */
[----:B------:R-:W-:-:S03]  /*e230*/  ISETP.GE.AND P0, PT, R29, R18, PT ;  /* 0x000000121d00720c */ /* 0x000fc60003f06270 */
[----:B------:R-:W-:Y:S01]  /*e240*/  FSEL R167, R25, -INF , !P2 ;  /* 0xff80000019a77808 */ /* 0x000fe20005000000 */
[----:B------:R-:W-:Y:S01]  /*e250*/  HMMA.16816.F32 R180, R168, R198, R180 ;  /* 0x000000c6a8b4723c */ /* 0x000fe200000018b4 */
[-C--:B------:R-:W-:Y:S01]  /*e260*/  ISETP.GE.AND P2, PT, R29, R11.reuse, PT ;  /* 0x0000000b1d00720c */ /* 0x080fe20003f46270 */
[----:B--2---:R-:W-:Y:S01]  /*e270*/  FFMA.FTZ R29, R165, UR23, R192 ;  /* 0x00000017a51d7c23 */ /* 0x004fe200080100c0 */
[----:B------:R-:W-:Y:S01]  /*e280*/  FSEL R192, R27, -INF , !P1 ;  /* 0xff8000001bc07808 */ /* 0x000fe20004800000 */
[----:B------:R-:W-:Y:S01]  /*e290*/  FFMA.FTZ R164, R165, UR23, R194 ;  /* 0x00000017a5a47c23 */ /* 0x000fe200080100c2 */
[C---:B------:R-:W-:Y:S01]  /*e2a0*/  IADD3 R166, R0.reuse, 0x18, RZ ;  /* 0x0000001800a67810 */ /* 0x040fe20007ffe0ff */
[----:B------:R-:W2:Y:S01]  /*e2b0*/  LDSM.16.M88.4 R24, [R213+0x7800] ;  /* 0x00780000d518783b */ /* 0x000ea20000000200 */
[----:B------:R-:W-:Y:S01]  /*e2c0*/  IADD3 R198, R0, 0x19, RZ ;  /* 0x0000001900c67810 */ /* 0x000fe20007ffe0ff */
[----:B---3--:R-:W-:Y:S01]  /*e2d0*/  HMMA.16816.F32 R184, R20, R4, R184 ;  /* 0x0000000414b8723c */ /* 0x008fe200000018b8 */
[----:B------:R-:W-:Y:S01]  /*e2e0*/  FSEL R29, R29, -INF , !P0 ;  /* 0xff8000001d1d7808 */ /* 0x000fe20004000000 */
[----:B------:R3:W5:Y:S01]  /*e2f0*/  I2F R197, R166 ;  /* 0x000000a600c57306 */ /* 0x0007620000201400 */
[----:B------:R-:W-:Y:S01]  /*e300*/  ISETP.GE.AND P1, PT, R2, R18, PT ;  /* 0x000000120200720c */ /* 0x000fe20003f26270 */
[----:B-1----:R-:W-:Y:S01]  /*e310*/  FFMA.FTZ R165, R200, UR23, R193 ;  /* 0x00000017c8a57c23 */ /* 0x002fe200080100c1 */
[----:B------:R-:W-:Y:S01]  /*e320*/  ISETP.GE.AND P0, PT, R2, R11, PT ;  /* 0x0000000b0200720c */ /* 0x000fe20003f06270 */
[----:B------:R-:W-:-:S04]  /*e330*/  DEPBAR.LE SB0, 0x0 ;  /* 0x000080000000791a */ /* 0x000fc80000000000 */
[----:B------:R-:W1:Y:S01]  /*e340*/  I2F R2, R198 ;  /* 0x000000c600027306 */ /* 0x000e620000201400 */
[----:B------:R-:W-:Y:S01]  /*e350*/  FSEL R164, R164, -INF , !P2 ;  /* 0xff800000a4a47808 */ /* 0x000fe20005000000 */
[----:B----4-:R-:W-:Y:S01]  /*e360*/  HMMA.16816.F32 R176, R168, R32, R176 ;  /* 0x00000020a8b0723c */ /* 0x010fe200000018b0 */
[----:B------:R-:W-:Y:S02]  /*e370*/  FSEL R165, R165, -INF , !P1 ;  /* 0xff800000a5a57808 */ /* 0x000fe40004800000 */
[CC--:B------:R-:W-:Y:S02]  /*e380*/  ISETP.GE.AND P2, PT, R166.reuse, R18.reuse, PT ;  /* 0x00000012a600720c */ /* 0x0c0fe40003f46270 */
[----:B------:R-:W-:Y:S01]  /*e390*/  ISETP.GE.AND P1, PT, R166, R11, PT ;  /* 0x0000000ba600720c */ /* 0x000fe20003f26270 */
[----:B---3--:R-:W-:Y:S01]  /*e3a0*/  FFMA.FTZ R166, R200, UR23, R195 ;  /* 0x00000017c8a67c23 */ /* 0x008fe200080100c3 */
[C---:B------:R-:W-:Y:S01]  /*e3b0*/  IADD3 R194, R0.reuse, 0x20, RZ ;  /* 0x0000002000c27810 */ /* 0x040fe20007ffe0ff */
[----:B------:R-:W-:Y:S01]  /*e3c0*/  HMMA.16816.F32 R180, R20, R6, R180 ;  /* 0x0000000614b4723c */ /* 0x000fe200000018b4 */
[C---:B-----5:R-:W-:Y:S01]  /*e3d0*/  FFMA.FTZ R5, R197.reuse, UR23, R188 ;  /* 0x00000017c5057c23 */ /* 0x060fe200080100bc */
[----:B------:R-:W-:Y:S01]  /*e3e0*/  IADD3 R33, R0, 0x21, RZ ;  /* 0x0000002100217810 */ /* 0x000fe20007ffe0ff */
[----:B------:R-:W3:Y:S01]  /*e3f0*/  I2F R193, R194 ;  /* 0x000000c200c17306 */ /* 0x000ee20000201400 */
[----:B------:R-:W-:Y:S01]  /*e400*/  FSEL R166, R166, -INF , !P0 ;  /* 0xff800000a6a67808 */ /* 0x000fe20004000000 */
[----:B------:R-:W-:Y:S01]  /*e410*/  FFMA.FTZ R4, R197, UR23, R190 ;  /* 0x00000017c5047c23 */ /* 0x000fe200080100be */
[-C--:B------:R-:W-:Y:S01]  /*e420*/  ISETP.GE.AND P0, PT, R198, R18.reuse, PT ;  /* 0x00000012c600720c */ /* 0x080fe20003f06270 */
[----:B-1----:R-:W-:Y:S01]  /*e430*/  FFMA.FTZ R189, R2, UR23, R189 ;  /* 0x0000001702bd7c23 */ /* 0x002fe200080100bd */
[----:B------:R-:W-:Y:S01]  /*e440*/  IADD3 R188, R0, 0x28, RZ ;  /* 0x0000002800bc7810 */ /* 0x000fe20007ffe0ff */
[----:B------:R-:W-:Y:S01]  /*e450*/  HMMA.16816.F32 R172, R168, R34, R172 ;  /* 0x00000022a8ac723c */ /* 0x000fe200000018ac */
[----:B------:R-:W-:Y:S01]  /*e460*/  FSEL R4, R4, -INF , !P1 ;  /* 0xff80000004047808 */ /* 0x000fe20004800000 */
[----:B------:R-:W1:Y:S01]  /*e470*/  I2F R32, R33 ;  /* 0x0000002100207306 */ /* 0x000e620000201400 */
[----:B------:R-:W-:Y:S01]  /*e480*/  FSEL R6, R189, -INF , !P0 ;  /* 0xff800000bd067808 */ /* 0x000fe20004000000 */
[----:B------:R-:W-:Y:S01]  /*e490*/  FFMA.FTZ R191, R2, UR23, R191 ;  /* 0x0000001702bf7c23 */ /* 0x000fe200080100bf */
[----:B------:R-:W-:-:S02]  /*e4a0*/  ISETP.GE.AND P1, PT, R194, R18, PT ;  /* 0x00000012c200720c */ /* 0x000fc40003f26270 */
[-C--:B------:R-:W-:Y:S02]  /*e4b0*/  ISETP.GE.AND P0, PT, R194, R11.reuse, PT ;  /* 0x0000000bc200720c */ /* 0x080fe40003f06270 */
[----:B------:R-:W-:Y:S01]  /*e4c0*/  IADD3 R34, R0, 0x29, RZ ;  /* 0x0000002900227810 */ /* 0x000fe20007ffe0ff */
[----:B------:R-:W4:Y:S01]  /*e4d0*/  I2F R189, R188 ;  /* 0x000000bc00bd7306 */ /* 0x000f220000201400 */
[C---:B---3--:R-:W-:Y:S01]  /*e4e0*/  FFMA.FTZ R7, R193.reuse, UR23, R184 ;  /* 0x00000017c1077c23 */ /* 0x048fe200080100b8 */
[----:B--2---:R-:W-:Y:S01]  /*e4f0*/  HMMA.16816.F32 R176, R20, R24, R176 ;  /* 0x0000001814b0723c */ /* 0x004fe200000018b0 */
[----:B------:R-:W-:Y:S01]  /*e500*/  FFMA.FTZ R186, R193, UR23, R186 ;  /* 0x00000017c1ba7c23 */ /* 0x000fe200080100ba */
[----:B------:R-:W-:Y:S02]  /*e510*/  FSEL R5, R5, -INF , !P2 ;  /* 0xff80000005057808 */ /* 0x000fe40005000000 */
[----:B------:R-:W-:Y:S01]  /*e520*/  FSEL R7, R7, -INF , !P1 ;  /* 0xff80000007077808 */ /* 0x000fe20004800000 */
[----:B-1----:R-:W-:Y:S01]  /*e530*/  FFMA.FTZ R187, R32, UR23, R187 ;  /* 0x0000001720bb7c23 */ /* 0x002fe200080100bb */
[----:B------:R-:W-:Y:S01]  /*e540*/  FSEL R227, R186, -INF , !P0 ;  /* 0xff800000bae37808 */ /* 0x000fe20004000000 */
[----:B------:R-:W1:Y:S01]  /*e550*/  I2F R2, R34 ;  /* 0x0000002200027306 */ /* 0x000e620000201400 */
[----:B------:R-:W-:Y:S01]  /*e560*/  ISETP.GE.AND P1, PT, R33, R11, PT ;  /* 0x0000000b2100720c */ /* 0x000fe20003f26270 */
[----:B------:R-:W-:Y:S01]  /*e570*/  FFMA.FTZ R25, R32, UR23, R185 ;  /* 0x0000001720197c23 */ /* 0x000fe200080100b9 */
[----:B------:R-:W-:-:S02]  /*e580*/  ISETP.GE.AND P0, PT, R188, R18, PT ;  /* 0x00000012bc00720c */ /* 0x000fc40003f06270 */
[----:B------:R-:W-:Y:S01]  /*e590*/  HMMA.16816.F32 R172, R20, R26, R172 ;  /* 0x0000001a14ac723c */ /* 0x000fe200000018ac */
[-C--:B------:R-:W-:Y:S01]  /*e5a0*/  ISETP.GE.AND P2, PT, R198, R11.reuse, PT ;  /* 0x0000000bc600720c */ /* 0x080fe20003f46270 */
[C---:B----4-:R-:W-:Y:S01]  /*e5b0*/  FFMA.FTZ R180, R189.reuse, UR23, R180 ;  /* 0x00000017bdb47c23 */ /* 0x050fe200080100b4 */
[C---:B------:R-:W-:Y:S01]  /*e5c0*/  IADD3 R32, R0.reuse, 0x31, RZ ;  /* 0x0000003100207810 */ /* 0x040fe20007ffe0ff */
[----:B------:R-:W2:Y:S01]  /*e5d0*/  I2F R27, R0 ;  /* 0x00000000001b7306 */ /* 0x000ea20000201400 */
[----:B------:R-:W-:Y:S01]  /*e5e0*/  IADD3 R24, R0, 0x30, RZ ;  /* 0x0000003000187810 */ /* 0x000fe20007ffe0ff */
[----:B------:R-:W-:Y:S01]  /*e5f0*/  FFMA.FTZ R182, R189, UR23, R182 ;  /* 0x00000017bdb67c23 */ /* 0x000fe200080100b6 */
[----:B------:R-:W-:Y:S02]  /*e600*/  FSEL R226, R187, -INF , !P1 ;  /* 0xff800000bbe27808 */ /* 0x000fe40004800000 */
[----:B------:R-:W-:Y:S02]  /*e610*/  FSEL R232, R180, -INF , !P0 ;  /* 0xff800000b4e87808 */ /* 0x000fe40004000000 */
[----:B------:R-:W-:Y:S01]  /*e620*/  FSEL R168, R191, -INF , !P2 ;  /* 0xff800000bfa87808 */ /* 0x000fe20005000000 */
[----:B-1----:R-:W-:Y:S01]  /*e630*/  FFMA.FTZ R183, R2, UR23, R183 ;  /* 0x0000001702b77c23 */ /* 0x002fe200080100b7 */
[----:B------:R-:W-:Y:S01]  /*e640*/  BAR.SYNC.DEFER_BLOCKING 0x0 ;  /* 0x0000000000007b1d */ /* 0x000fe20000010000 */
[----:B------:R-:W-:Y:S01]  /*e650*/  ISETP.GE.AND P1, PT, R34, R18, PT ;  /* 0x000000122200720c */ /* 0x000fe20003f26270 */
[----:B------:R-:W-:Y:S01]  /*e660*/  FFMA.FTZ R181, R2, UR23, R181 ;  /* 0x0000001702b57c23 */ /* 0x000fe200080100b5 */
[----:B------:R-:W-:-:S02]  /*e670*/  ISETP.GE.AND P0, PT, R34, R11, PT ;  /* 0x0000000b2200720c */ /* 0x000fc40003f06270 */
[----:B------:R-:W-:Y:S01]  /*e680*/  ISETP.GE.AND P2, PT, R33, R18, PT ;  /* 0x000000122100720c */ /* 0x000fe20003f46270 */
[----:B------:R-:W1:Y:S01]  /*e690*/  I2F R34, R32 ;  /* 0x0000002000227306 */ /* 0x000e620000201400 */
[----:B------:R-:W-:Y:S01]  /*e6a0*/  IADD3 R26, R0, 0x38, RZ ;  /* 0x00000038001a7810 */ /* 0x000fe20007ffe0ff */
[----:B--2---:R-:W-:Y:S01]  /*e6b0*/  FFMA.FTZ R30, R27, UR23, R30 ;  /* 0x000000171b1e7c23 */ /* 0x004fe2000801001e */
[----:B------:R-:W-:Y:S01]  /*e6c0*/  FSEL R25, R25, -INF , !P2 ;  /* 0xff80000019197808 */ /* 0x000fe20005000000 */
[----:B------:R-:W-:Y:S01]  /*e6d0*/  FFMA.FTZ R28, R27, UR23, R28 ;  /* 0x000000171b1c7c23 */ /* 0x000fe2000801001c */
[----:B------:R-:W-:Y:S02]  /*e6e0*/  ISETP.GE.AND P2, PT, R188, R11, PT ;  /* 0x0000000bbc00720c */ /* 0x000fe40003f46270 */
[----:B------:R-:W-:Y:S01]  /*e6f0*/  FSEL R224, R183, -INF , !P0 ;  /* 0xff800000b7e07808 */ /* 0x000fe20004000000 */
[----:B------:R-:W2:Y:S01]  /*e700*/  I2F R33, R24 ;  /* 0x0000001800217306 */ /* 0x000ea20000201400 */
[----:B------:R-:W-:-:S02]  /*e710*/  FSEL R20, R182, -INF , !P2 ;  /* 0xff800000b6147808 */ /* 0x000fc40005000000 */
[-C--:B------:R-:W-:Y:S02]  /*e720*/  ISETP.GE.AND P0, PT, R32, R18.reuse, PT ;  /* 0x000000122000720c */ /* 0x080fe40003f06270 */
[----:B------:R-:W-:Y:S02]  /*e730*/  IADD3 R2, R0, 0x39, RZ ;  /* 0x0000003900027810 */ /* 0x000fe40007ffe0ff */
[----:B------:R-:W-:Y:S01]  /*e740*/  ISETP.GE.AND P2, PT, R24, R18, PT ;  /* 0x000000121800720c */ /* 0x000fe20003f46270 */
[----:B------:R-:W3:Y:S01]  /*e750*/  I2F R23, R26 ;  /* 0x0000001a00177306 */ /* 0x000ee20000201400 */
[C---:B-1----:R-:W-:Y:S01]  /*e760*/  FFMA.FTZ R177, R34.reuse, UR23, R177 ;  /* 0x0000001722b17c23 */ /* 0x042fe200080100b1 */
[----:B------:R-:W-:Y:S01]  /*e770*/  FSEL R231, R181, -INF , !P1 ;  /* 0xff800000b5e77808 */ /* 0x000fe20004800000 */
[----:B------:R-:W-:Y:S01]  /*e780*/  FFMA.FTZ R179, R34, UR23, R179 ;  /* 0x0000001722b37c23 */ /* 0x000fe200080100b3 */
[-C--:B------:R-:W-:Y:S02]  /*e790*/  ISETP.GE.AND P1, PT, R24, R11.reuse, PT ;  /* 0x0000000b1800720c */ /* 0x080fe40003f26270 */
[----:B------:R-:W-:Y:S01]  /*e7a0*/  FSEL R229, R177, -INF , !P0 ;  /* 0xff800000b1e57808 */ /* 0x000fe20004000000 */
[C---:B--2---:R-:W-:Y:S01]  /*e7b0*/  FFMA.FTZ R21, R33.reuse, UR23, R176 ;  /* 0x0000001721157c23 */ /* 0x044fe200080100b0 */
[----:B------:R-:W1:Y:S01]  /*e7c0*/  I2F R24, R2 ;  /* 0x0000000200187306 */ /* 0x000e620000201400 */
[----:B------:R-:W-:Y:S01]  /*e7d0*/  ISETP.GE.AND P0, PT, R0, R11, PT ;  /* 0x0000000b0000720c */ /* 0x000fe20003f06270 */
[----:B------:R-:W-:-:S02]  /*e7e0*/  FFMA.FTZ R22, R33, UR23, R178 ;  /* 0x0000001721167c23 */ /* 0x000fc400080100b2 */
[----:B------:R-:W-:Y:S02]  /*e7f0*/  FSEL R21, R21, -INF , !P2 ;  /* 0xff80000015157808 */ /* 0x000fe40005000000 */
[----:B------:R-:W-:Y:S01]  /*e800*/  ISETP.GE.AND P2, PT, R32, R11, PT ;  /* 0x0000000b2000720c */ /* 0x000fe20003f46270 */
[C---:B---3--:R-:W-:Y:S01]  /*e810*/  FFMA.FTZ R172, R23.reuse, UR23, R172 ;  /* 0x0000001717ac7c23 */ /* 0x048fe200080100ac */
[----:B------:R-:W-:Y:S01]  /*e820*/  FSEL R202, R30, -INF , !P0 ;  /* 0xff8000001eca7808 */ /* 0x000fe20004000000 */
[----:B------:R-:W-:Y:S01]  /*e830*/  FFMA.FTZ R174, R23, UR23, R174 ;  /* 0x0000001717ae7c23 */ /* 0x000fe200080100ae */
[----:B------:R-:W-:Y:S02]  /*e840*/  FSEL R222, R179, -INF , !P2 ;  /* 0xff800000b3de7808 */ /* 0x000fe40005000000 */
[----:B------:R-:W-:Y:S02]  /*e850*/  PLOP3.LUT P0, PT, PT, PT, UP0, 0x80, 0x0 ;  /* 0x000000000000781c */ /* 0x000fe40003f0f008 */
[----:B------:R-:W-:-:S02]  /*e860*/  ISETP.GE.AND P2, PT, R26, R18, PT ;  /* 0x000000121a00720c */ /* 0x000fc40003f46270 */
[----:B------:R-:W-:Y:S01]  /*e870*/  FSEL R22, R22, -INF , !P1 ;  /* 0xff80000016167808 */ /* 0x000fe20004800000 */
[----:B-1----:R-:W-:Y:S01]  /*e880*/  FFMA.FTZ R173, R24, UR23, R173 ;  /* 0x0000001718ad7c23 */ /* 0x002fe200080100ad */
[----:B------:R-:W-:Y:S01]  /*e890*/  FSEL R23, R172, -INF , !P2 ;  /* 0xff800000ac177808 */ /* 0x000fe20005000000 */
[----:B------:R-:W-:Y:S01]  /*e8a0*/  FFMA.FTZ R175, R24, UR23, R175 ;  /* 0x0000001718af7c23 */ /* 0x000fe200080100af */
[----:B------:R-:W-:Y:S02]  /*e8b0*/  ISETP.GE.AND P1, PT, R0, R18, PT ;  /* 0x000000120000720c */ /* 0x000fe40003f26270 */
[----:B------:R-:W-:Y:S02]  /*e8c0*/  ISETP.GE.AND P2, PT, R26, R11, PT ;  /* 0x0000000b1a00720c */ /* 0x000fe40003f46270 */
[----:B------:R-:W-:Y:S02]  /*e8d0*/  FSEL R198, R28, -INF , !P1 ;  /* 0xff8000001cc67808 */ /* 0x000fe40004800000 */
[----:B------:R-:W-:-:S02]  /*e8e0*/  FSEL R220, R174, -INF , !P2 ;  /* 0xff800000aedc7808 */ /* 0x000fc40005000000 */
[C---:B------:R-:W-:Y:S02]  /*e8f0*/  ISETP.GE.AND P2, PT, R2.reuse, R18, PT ;  /* 0x000000120200720c */ /* 0x040fe40003f46270 */
        /* <DEDUP_REMOVED lines=19> */
[C---:B------:R-:W-:Y:S02]  /*ea30*/  @!P6 LEA R170, P2, R11.reuse, c[0x0][0x168], 0x1 ;  /* 0x00005a000baaea11 */ /* 0x040fe400078408ff */
        /* <DEDUP_REMOVED lines=58> */
.L_x_995:
[----:B------:R-:W-:Y:S05]  /*ede0*/  BSYNC B0 ;  /* 0x0000000000007941 */ /* 0x000fea0003800000 */
.L_x_994:
[----:B------:R-:W0:Y:S02]  /*edf0*/  LDGDEPBAR ;  /* 0x00000000000079af */ /* 0x000e240000000000 */
.L_x_993:
[----:B------:R-:W-:Y:S01]  /*ee00*/  FMNMX.FTZ R0, R19, R198, !PT ;  /* 0x000000c613007209 */ /* 0x000fe20007810000 */
[----:B-1----:R-:W-:Y:S01]  /*ee10*/  IMAD.WIDE.U32 R170, R10, -0x326172a9, RZ ;  /* 0xcd9e8d570aaa7825 */ /* 0x002fe200078e00ff */
        /* <DEDUP_REMOVED lines=9> */
[----:B------:R-:W-:Y:S01]  /*eeb0*/  @UP0 UIADD3 UR34, UR6, -0x4, URZ ;  /* 0xfffffffc06220890 */ /* 0x000fe2000fffe03f */
        /* <DEDUP_REMOVED lines=19> */
[----:B------:R-:W-:Y:S02]  /*eff0*/  LOP3.LUT R34, R171, R9, RZ, 0x3c, !PT ;  /* 0x00000009ab227212 */ /* 0x000fe400078e3cff */
[----:B------:R-:W-:Y:S02]  /*f000*/  FMNMX.FTZ R0, R229, R0, !PT ;  /* 0x00000000e5007209 */ /* 0x000fe40007810000 */
[----:B------:R-:W-:Y:S01]  /*f010*/  FMNMX.FTZ R33, R22, R33, !PT ;  /* 0x0000002116217209 */ /* 0x000fe20007810000 */
[----:B------:R-:W-:Y:S01]  /*f020*/  IMAD.WIDE.U32 R34, R34, -0x2daee0ad, RZ ;  /* 0xd2511f5322227825 */ /* 0x000fe200078e00ff */
[----:B------:R-:W-:Y:S02]  /*f030*/  FMNMX.FTZ R0, R23, R0, !PT ;  /* 0x0000000017007209 */ /* 0x000fe40007810000 */
[----:B------:R-:W-:Y:S02]  /*f040*/  FMNMX.FTZ R33, R222, R33, !PT ;  /* 0x00000021de217209 */ /* 0x000fe40007810000 */
[----:B------:R-:W-:-:S02]  /*f050*/  FMNMX.FTZ R179, R247, R0, !PT ;  /* 0x00000000f7b37209 */ /* 0x000fc40007810000 */
[----:B------:R-:W-:Y:S01]  /*f060*/  LOP3.LUT R0, R183, UR5, RZ, 0x3c, !PT ;  /* 0x00000005b7007c12 */ /* 0x000fe2000f8e3cff */
[----:B------:R-:W-:Y:S01]  /*f070*/  UIADD3 UR5, UR33, 0x646e171e, URZ ;  /* 0x646e171e21057890 */ /* 0x000fe2000fffe03f */
[----:B------:R-:W-:Y:S01]  /*f080*/  LOP3.LUT R32, R35, UR4, R182, 0x96, !PT ;  /* 0x0000000423207c12 */ /* 0x000fe2000f8e96b6 */
[----:B------:R-:W1:Y:S01]  /*f090*/  SHFL.BFLY PT, R2, R179, 0x2, 0x1f ;  /* 0x0c401f00b3027f89 */ /* 0x000e6200000e0000 */
[----:B------:R-:W-:Y:S01]  /*f0a0*/  FMNMX.FTZ R35, R220, R33, !PT ;  /* 0x00000021dc237209 */ /* 0x000fe20007810000 */
[----:B------:R-:W-:Y:S01]  /*f0b0*/  IMAD.WIDE.U32 R244, R0, -0x326172a9, RZ ;  /* 0xcd9e8d5700f47825 */ /* 0x000fe200078e00ff */
[----:B------:R-:W-:Y:S02]  /*f0c0*/  UIADD3 UR4, UR6, -0x2, URZ ;  /* 0xfffffffe06047890 */ /* 0x000fe4000fffe03f */
[----:B------:R-:W-:Y:S01]  /*f0d0*/  FMNMX.FTZ R0, R246, R35, !PT ;  /* 0x00000023f6007209 */ /* 0x000fe20007810000 */
[----:B------:R-:W-:Y:S01]  /*f0e0*/  IMAD.WIDE.U32 R32, R32, -0x326172a9, RZ ;  /* 0xcd9e8d5720207825 */ /* 0x000fe200078e00ff */
[----:B------:R-:W-:Y:S01]  /*f0f0*/  LOP3.LUT R236, R245, UR16, R170, 0x96, !PT ;  /* 0x00000010f5ec7c12 */ /* 0x000fe2000f8e96aa */
[----:B------:R-:W-:-:S02]  /*f100*/  USHF.L.U32 UR4, UR4, 0x1, URZ ;  /* 0x0000000104047899 */ /* 0x000fc4000800063f */
[----:B------:R-:W2:Y:S01]  /*f110*/  SHFL.BFLY PT, R171, R0, 0x2, 0x1f ;  /* 0x0c401f0000ab7f89 */ /* 0x000ea200000e0000 */
[----:B------:R-:W-:Y:S01]  /*f120*/  LOP3.LUT R244, R33, UR15, R244, 0x96, !PT ;  /* 0x0000000f21f47c12 */ /* 0x000fe2000f8e96f4 */
[----:B------:R-:W-:Y:S01]  /*f130*/  IMAD.WIDE.U32 R236, R236, -0x2daee0ad, RZ ;  /* 0xd2511f53ecec7825 */ /* 0x000fe200078e00ff */
[----:B------:R-:W-:-:S03]  /*f140*/  UIADD3 UR4, UR4, -0x1, URZ ;  /* 0xffffffff04047890 */ /* 0x000fc6000fffe03f */
[----:B------:R-:W-:Y:S01]  /*f150*/  IMAD.WIDE.U32 R244, R244, -0x2daee0ad, RZ ;  /* 0xd2511f53f4f47825 */ /* 0x000fe200078e00ff */
[----:B------:R-:W-:Y:S01]  /*f160*/  LOP3.LUT R180, R237, UR14, R34, 0x96, !PT ;  /* 0x0000000eedb47c12 */ /* 0x000fe2000f8e9622 */
[----:B------:R-:W-:-:S04]  /*f170*/  ULOP3.LUT UR4, UR4, UR33, URZ, 0x3c, !UPT ;  /* 0x0000002104047292 */ /* 0x000fc8000f8e3c3f */
[----:B------:R-:W-:Y:S01]  /*f180*/  IMAD.WIDE.U32 R180, R180, -0x326172a9, RZ ;  /* 0xcd9e8d57b4b47825 */ /* 0x000fe200078e00ff */
[----:B-1----:R-:W-:Y:S02]  /*f190*/  FMNMX.FTZ R35, R179, R2, !PT ;  /* 0x00000002b3237209 */ /* 0x002fe40007810000 */
[----:B------:R-:W-:-:S03]  /*f1a0*/  LOP3.LUT R179, R245, UR12, R236, 0x96, !PT ;  /* 0x0000000cf5b37c12 */ /* 0x000fc6000f8e96ec */
[----:B------:R-:W1:Y:S02]  /*f1b0*/  SHFL.BFLY PT, R2, R35, 0x1, 0x1f ;  /* 0x0c201f0023027f89 */ /* 0x000e6400000e0000 */
[----:B------:R-:W-:Y:S01]  /*f1c0*/  IMAD.WIDE.U32 R188, R179, -0x326172a9, RZ ;  /* 0xcd9e8d57b3bc7825 */ /* 0x000fe200078e00ff */
[----:B------:R-:W-:Y:S02]  /*f1d0*/  LOP3.LUT R179, R181, UR13, R32, 0x96, !PT ;  /* 0x0000000db5b37c12 */ /* 0x000fe4000f8e9620 */
[----:B--2---:R-:W-:Y:S02]  /*f1e0*/  FMNMX.FTZ R171, R0, R171, !PT ;  /* 0x000000ab00ab7209 */ /* 0x004fe40007810000 */
[----:B------:R-:W-:Y:S01]  /*f1f0*/  LOP3.LUT R180, R189, UR11, R180, 0x96, !PT ;  /* 0x0000000bbdb47c12 */ /* 0x000fe2000f8e96b4 */
[----:B------:R-:W-:Y:S02]  /*f200*/  IMAD.WIDE.U32 R184, R179, -0x2daee0ad, RZ ;  /* 0xd2511f53b3b87825 */ /* 0x000fe400078e00ff */
[----:B------:R-:W2:Y:S02]  /*f210*/  SHFL.BFLY PT, R0, R171, 0x1, 0x1f ;  /* 0x0c201f00ab007f89 */ /* 0x000ea400000e0000 */
[----:B------:R-:W-:Y:S01]  /*f220*/  IMAD.WIDE.U32 R180, R180, -0x2daee0ad, RZ ;  /* 0xd2511f53b4b47825 */ /* 0x000fe200078e00ff */
[----:B------:R-:W-:-:S04]  /*f230*/  LOP3.LUT R182, R185, UR10, R244, 0x96, !PT ;  /* 0x0000000ab9b67c12 */ /* 0x000fc8000f8e96f4 */
[----:B------:R-:W-:-:S05]  /*f240*/  LOP3.LUT R179, R181, UR8, R184, 0x96, !PT ;  /* 0x00000008b5b37c12 */ /* 0x000fca000f8e96b8 */
[----:B------:R-:W-:Y:S01]  /*f250*/  IMAD.WIDE.U32 R186, R179, -0x326172a9, RZ ;  /* 0xcd9e8d57b3ba7825 */ /* 0x000fe200078e00ff */
[----:B-1----:R-:W-:Y:S02]  /*f260*/  FMNMX.FTZ R2, R35, R2, !PT ;  /* 0x0000000223027209 */ /* 0x002fe40007810000 */
[----:B------:R-:W-:Y:S01]  /*f270*/  LOP3.LUT R35, R183, UR4, RZ, 0x3c, !PT ;  /* 0x00000004b7237c12 */ /* 0x000fe2000f8e3cff */
[----:B------:R-:W-:Y:S01]  /*f280*/  UIADD3 UR4, UR32, -0x4ab325aa, URZ ;  /* 0xb54cda5620047890 */ /* 0x000fe2000fffe03f */
[C---:B------:R-:W-:Y:S01]  /*f290*/  FSETP.NEU.FTZ.AND P6, PT, R2.reuse, -INF , PT ;  /* 0xff8000000200780b */ /* 0x040fe20003fdd000 */
[----:B------:R-:W-:Y:S01]  /*f2a0*/  FMUL.FTZ R200, R2, c[0x0][0x23c] ;  /* 0x00008f0002c87a20 */ /* 0x000fe20000410000 */
[----:B------:R-:W-:Y:S01]  /*f2b0*/  SHF.R.U32.HI R179, RZ, 0x18, R186 ;  /* 0x00000018ffb37819 */ /* 0x000fe200000116ba */
[----:B------:R-:W-:Y:S01]  /*f2c0*/  IMAD.WIDE.U32 R182, R182, -0x326172a9, RZ ;  /* 0xcd9e8d57b6b67825 */ /* 0x000fe200078e00ff */
[----:B------:R-:W-:Y:S02]  /*f2d0*/  LOP3.LUT R181, R186, 0xff, RZ, 0xc0, !PT ;  /* 0x000000ffbab57812 */ /* 0x000fe400078ec0ff */
[----:B------:R-:W-:-:S02]  /*f2e0*/  FSEL R200, R200, RZ, P6 ;  /* 0x000000ffc8c87208 */ /* 0x000fc40003000000 */
[----:B------:R-:W-:Y:S02]  /*f2f0*/  LOP3.LUT R184, R187, UR4, R182, 0x96, !PT ;  /* 0x00000004bbb87c12 */ /* 0x000fe4000f8e96b6 */
[----:B--2---:R-:W-:Y:S01]  /*f300*/  FMNMX.FTZ R0, R171, R0, !PT ;  /* 0x00000000ab007209 */ /* 0x004fe20007810000 */
[--C-:B------:R-:W-:Y:S01]  /*f310*/  FFMA.FTZ R198, R198, c[0x0][0x23c], -R200.reuse ;  /* 0x00008f00c6c67a23 */ /* 0x100fe200000108c8 */
[----:B------:R-:W-:Y:S01]  /*f320*/  LOP3.LUT R171, R184, 0xffff, RZ, 0xc0, !PT ;  /* 0x0000ffffb8ab7812 */ /* 0x000fe200078ec0ff */
[--C-:B------:R-:W-:Y:S01]  /*f330*/  FFMA.FTZ R195, R201, c[0x0][0x23c], -R200.reuse ;  /* 0x00008f00c9c37a23 */ /* 0x100fe200000108c8 */
[----:B------:R-:W-:Y:S01]  /*f340*/  ISETP.GE.U32.AND P2, PT, R252, R179, PT ;  /* 0x000000b3fc00720c */ /* 0x000fe20003f46070 */
[----:B------:R-:W-:Y:S01]  /*f350*/  FMUL.FTZ R197, R0, c[0x0][0x23c] ;  /* 0x00008f0000c57a20 */ /* 0x000fe20000410000 */
[----:B------:R-:W-:Y:S01]  /*f360*/  LOP3.LUT R179, R184, 0xff, RZ, 0xc0, !PT ;  /* 0x000000ffb8b37812 */ /* 0x000fe200078ec0ff */
[----:B------:R-:W-:Y:S01]  /*f370*/  MUFU.EX2 R198, R198 ;  /* 0x000000c600c67308 */ /* 0x000fe20000000800 */
[----:B------:R-:W-:Y:S01]  /*f380*/  SHF.R.U32.HI R171, RZ, 0x8, R171 ;  /* 0x00000008ffab7819 */ /* 0x000fe200000116ab */
[--C-:B------:R-:W-:Y:S01]  /*f390*/  FFMA.FTZ R191, R31, c[0x0][0x23c], -R200.reuse ;  /* 0x00008f001fbf7a23 */ /* 0x100fe200000108c8 */
[----:B------:R-:W-:Y:S01]  /*f3a0*/  FSETP.NEU.FTZ.AND P5, PT, R0, -INF , PT ;  /* 0xff8000000000780b */ /* 0x000fe20003fbd000 */
[--C-:B------:R-:W-:Y:S01]  /*f3b0*/  FFMA.FTZ R194, R167, c[0x0][0x23c], -R200.reuse ;  /* 0x00008f00a7c27a23 */ /* 0x100fe200000108c8 */
[C---:B------:R-:W-:Y:S01]  /*f3c0*/  ISETP.GE.U32.AND P3, PT, R252.reuse, R179, PT ;  /* 0x000000b3fc00720c */ /* 0x040fe20003f66070 */
[--C-:B------:R-:W-:Y:S01]  /*f3d0*/  FFMA.FTZ R221, R165, c[0x0][0x23c], -R200.reuse ;  /* 0x00008f00a5dd7a23 */ /* 0x100fe200000108c8 */
[----:B------:R-:W-:Y:S01]  /*f3e0*/  LOP3.LUT R171, R171, 0xffff, RZ, 0xc0, !PT ;  /* 0x0000ffffabab7812 */ /* 0x000fe200078ec0ff */
[----:B------:R-:W1:Y:S01]  /*f3f0*/  MUFU.EX2 R195, R195 ;  /* 0x000000c300c37308 */ /* 0x000e620000000800 */
[----:B------:R-:W-:Y:S01]  /*f400*/  FSEL R197, R197, RZ, P5 ;  /* 0x000000ffc5c57208 */ /* 0x000fe20002800000 */
[--C-:B------:R-:W-:Y:S01]  /*f410*/  FFMA.FTZ R190, R5, c[0x0][0x23c], -R200.reuse ;  /* 0x00008f0005be7a23 */ /* 0x100fe200000108c8 */
[----:B------:R-:W-:Y:S01]  /*f420*/  ISETP.GE.U32.AND P1, PT, R252, R171, PT ;  /* 0x000000abfc00720c */ /* 0x000fe20003f26070 */
[----:B------:R-:W-:Y:S01]  /*f430*/  FFMA.FTZ R199, R7, c[0x0][0x23c], -R200 ;  /* 0x00008f0007c77a23 */ /* 0x000fe200000108c8 */
[--C-:B------:R-:W-:Y:S01]  /*f440*/  SHF.R.U32.HI R185, RZ, 0x18, R184.reuse ;  /* 0x00000018ffb97819 */ /* 0x100fe200000116b8 */
[--C-:B------:R-:W-:Y:S01]  /*f450*/  FFMA.FTZ R202, R202, c[0x0][0x23c], -R197.reuse ;  /* 0x00008f00caca7a23 */ /* 0x100fe200000108c5 */
[----:B------:R-:W-:Y:S01]  /*f460*/  SHF.R.U32.HI R184, RZ, 0x10, R184 ;  /* 0x00000010ffb87819 */ /* 0x000fe200000116b8 */
[--C-:B------:R-:W-:Y:S01]  /*f470*/  FFMA.FTZ R171, R204, c[0x0][0x23c], -R197.reuse ;  /* 0x00008f00ccab7a23 */ /* 0x100fe200000108c5 */
[----:B------:R-:W-:Y:S01]  /*f480*/  LOP3.LUT R182, R186, 0xffff, RZ, 0xc0, !PT ;  /* 0x0000ffffbab67812 */ /* 0x000fe200078ec0ff */
[--C-:B------:R-:W-:Y:S01]  /*f490*/  FFMA.FTZ R196, R196, c[0x0][0x23c], -R197.reuse ;  /* 0x00008f00c4c47a23 */ /* 0x100fe200000108c5 */
[----:B------:R-:W-:Y:S01]  /*f4a0*/  MUFU.EX2 R191, R191 ;  /* 0x000000bf00bf7308 */ /* 0x000fe20000000800 */
[--C-:B------:R-:W-:Y:S01]  /*f4b0*/  FFMA.FTZ R193, R192, c[0x0][0x23c], -R197.reuse ;  /* 0x00008f00c0c17a23 */ /* 0x100fe200000108c5 */
[----:B------:R-:W-:Y:S01]  /*f4c0*/  SHF.R.U32.HI R182, RZ, 0x8, R182 ;  /* 0x00000008ffb67819 */ /* 0x000fe200000116b6 */
[----:B------:R-:W-:Y:S01]  /*f4d0*/  FFMA.FTZ R192, R29, c[0x0][0x23c], -R200 ;  /* 0x00008f001dc07a23 */ /* 0x000fe200000108c8 */
[----:B------:R-:W-:Y:S01]  /*f4e0*/  LOP3.LUT R188, R183, UR9, R188, 0x96, !PT ;  /* 0x00000009b7bc7c12 */ /* 0x000fe2000f8e96bc */
[----:B------:R-:W-:Y:S01]  /*f4f0*/  FFMA.FTZ R233, R164, c[0x0][0x23c], -R197 ;  /* 0x00008f00a4e97a23 */ /* 0x000fe200000108c5 */
[----:B-1----:R-:W-:Y:S01]  /*f500*/  F2FP.PACK_AB R242, R195, R198 ;  /* 0x000000c6c3f2723e */ /* 0x002fe200000000ff */
[----:B------:R-:W-:Y:S01]  /*f510*/  FFMA.FTZ R234, R25, c[0x0][0x23c], -R200 ;  /* 0x00008f0019ea7a23 */ /* 0x000fe200000108c8 */
[----:B------:R-:W-:Y:S01]  /*f520*/  MUFU.EX2 R202, R202 ;  /* 0x000000ca00ca7308 */ /* 0x000fe20000000800 */
[----:B------:R-:W-:Y:S01]  /*f530*/  SHF.R.U32.HI R183, RZ, 0x10, R186 ;  /* 0x00000010ffb77819 */ /* 0x000fe200000116ba */
[----:B------:R-:W-:Y:S01]  /*f540*/  IMAD.WIDE.U32 R188, R188, -0x2daee0ad, RZ ;  /* 0xd2511f53bcbc7825 */ /* 0x000fe200078e00ff */
[----:B------:R-:W-:Y:S01]  /*f550*/  @!P3 HADD2 R178, -R242.H0_H0, -RZ.H0_H0 ;  /* 0xa00000fff2b2b230 */ /* 0x000fe20000000900 */
[----:B------:R-:W-:-:S02]  /*f560*/  PRMT R243, R242, 0x7632, R243 ;  /* 0x00007632f2f37816 */ /* 0x000fc400000000f3 */
[----:B------:R-:W-:Y:S01]  /*f570*/  LOP3.LUT R183, R183, 0xff, RZ, 0xc0, !PT ;  /* 0x000000ffb7b77812 */ /* 0x000fe200078ec0ff */
[--C-:B------:R-:W-:Y:S01]  /*f580*/  FFMA.FTZ R232, R232, c[0x0][0x23c], -R200.reuse ;  /* 0x00008f00e8e87a23 */ /* 0x100fe200000108c8 */
[----:B------:R-:W1:Y:S01]  /*f590*/  MUFU.EX2 R171, R171 ;  /* 0x000000ab00ab7308 */ /* 0x000e620000000800 */
[----:B------:R-:W-:Y:S01]  /*f5a0*/  PRMT R239, R242, 0x5410, R243 ;  /* 0x00005410f2ef7816 */ /* 0x000fe200000000f3 */
[----:B------:R-:W-:Y:S01]  /*f5b0*/  @!P1 HADD2 R177, -R243.H0_H0, -RZ.H0_H0 ;  /* 0xa00000fff3b19230 */ /* 0x000fe20000000900 */
[----:B------:R-:W-:Y:S01]  /*f5c0*/  @!P3 PRMT R242, R178, 0x5410, RZ ;  /* 0x00005410b2f2b816 */ /* 0x000fe200000000ff */
[--C-:B------:R-:W-:Y:S01]  /*f5d0*/  FFMA.FTZ R231, R231, c[0x0][0x23c], -R200.reuse ;  /* 0x00008f00e7e77a23 */ /* 0x100fe200000108c8 */
[----:B------:R-:W-:Y:S01]  /*f5e0*/  ISETP.GE.U32.AND P3, PT, R252, R185, PT ;  /* 0x000000b9fc00720c */ /* 0x000fe20003f66070 */
[--C-:B------:R-:W-:Y:S01]  /*f5f0*/  FFMA.FTZ R230, R21, c[0x0][0x23c], -R200.reuse ;  /* 0x00008f0015e67a23 */ /* 0x100fe200000108c8 */
[----:B------:R-:W-:Y:S01]  /*f600*/  LOP3.LUT R185, R184, 0xff, RZ, 0xc0, !PT ;  /* 0x000000ffb8b97812 */ /* 0x000fe200078ec0ff */
[----:B------:R-:W-:Y:S01]  /*f610*/  MUFU.EX2 R196, R196 ;  /* 0x000000c400c47308 */ /* 0x000fe20000000800 */
[----:B------:R-:W-:Y:S01]  /*f620*/  @!P1 PRMT R243, R177, 0x5410, RZ ;  /* 0x00005410b1f39816 */ /* 0x000fe200000000ff */
[--C-:B------:R-:W-:Y:S01]  /*f630*/  FFMA.FTZ R229, R229, c[0x0][0x23c], -R200.reuse ;  /* 0x00008f00e5e57a23 */ /* 0x100fe200000108c8 */
[----:B------:R-:W-:Y:S01]  /*f640*/  ISETP.GE.U32.AND P1, PT, R252, R185, PT ;  /* 0x000000b9fc00720c */ /* 0x000fe20003f26070 */
[--C-:B------:R-:W-:Y:S01]  /*f650*/  FFMA.FTZ R228, R23, c[0x0][0x23c], -R200.reuse ;  /* 0x00008f0017e47a23 */ /* 0x100fe200000108c8 */
[----:B------:R-:W-:Y:S01]  /*f660*/  LOP3.LUT R177, R182, 0xffff, RZ, 0xc0, !PT ;  /* 0x0000ffffb6b17812 */ /* 0x000fe200078ec0ff */
[----:B------:R-:W-:Y:S01]  /*f670*/  FFMA.FTZ R247, R247, c[0x0][0x23c], -R200 ;  /* 0x00008f00f7f77a23 */ /* 0x000fe200000108c8 */
[----:B------:R-:W-:Y:S01]  /*f680*/  LOP3.LUT R180, R189, UR5, R180, 0x96, !PT ;  /* 0x00000005bdb47c12 */ /* 0x000fe2000f8e96b4 */
[----:B------:R-:W2:Y:S01]  /*f690*/  MUFU.EX2 R193, R193 ;  /* 0x000000c100c17308 */ /* 0x000ea20000000800 */
[----:B-1----:R-:W-:Y:S01]  /*f6a0*/  F2FP.PACK_AB R240, R171, R202 ;  /* 0x000000caabf0723e */ /* 0x002fe200000000ff */
[--C-:B------:R-:W-:Y:S01]  /*f6b0*/  FFMA.FTZ R227, R227, c[0x0][0x23c], -R197.reuse ;  /* 0x00008f00e3e37a23 */ /* 0x100fe200000108c5 */
[----:B------:R-:W-:Y:S01]  /*f6c0*/  ISETP.GE.U32.AND P4, PT, R252, R181, PT ;  /* 0x000000b5fc00720c */ /* 0x000fe20003f86070 */
[----:B------:R-:W-:Y:S01]  /*f6d0*/  FFMA.FTZ R226, R226, c[0x0][0x23c], -R197 ;  /* 0x00008f00e2e27a23 */ /* 0x000fe200000108c5 */
[----:B------:R-:W-:Y:S01]  /*f6e0*/  PRMT R241, R240, 0x7632, R241 ;  /* 0x00007632f0f17816 */ /* 0x000fe200000000f1 */
[----:B------:R-:W-:Y:S01]  /*f6f0*/  FFMA.FTZ R225, R20, c[0x0][0x23c], -R197 ;  /* 0x00008f0014e17a23 */ /* 0x000fe200000108c5 */
[----:B------:R-:W-:Y:S01]  /*f700*/  LOP3.LUT R181, R188, 0xff, RZ, 0xc0, !PT ;  /* 0x000000ffbcb57812 */ /* 0x000fe200078ec0ff */
[----:B------:R-:W1:Y:S01]  /*f710*/  MUFU.EX2 R194, R194 ;  /* 0x000000c200c27308 */ /* 0x000e620000000800 */
[----:B------:R-:W-:Y:S01]  /*f720*/  @!P1 HADD2 R175, -R240.H0_H0, -RZ.H0_H0 ;  /* 0xa00000fff0af9230 */ /* 0x000fe20000000900 */
[----:B------:R-:W-:Y:S01]  /*f730*/  PRMT R238, R240, 0x5410, R241 ;  /* 0x00005410f0ee7816 */ /* 0x000fe200000000f1 */
[----:B------:R-:W-:Y:S01]  /*f740*/  @!P3 HADD2 R176, -R241.H0_H0, -RZ.H0_H0 ;  /* 0xa00000fff1b0b230 */ /* 0x000fe20000000900 */
[----:B------:R-:W-:Y:S01]  /*f750*/  LOP3.LUT R186, R188, 0xffff, RZ, 0xc0, !PT ;  /* 0x0000ffffbcba7812 */ /* 0x000fe200078ec0ff */
[----:B------:R-:W-:Y:S01]  /*f760*/  FFMA.FTZ R189, R6, c[0x0][0x23c], -R200 ;  /* 0x00008f0006bd7a23 */ /* 0x000fe200000108c8 */
[----:B------:R-:W-:Y:S01]  /*f770*/  @!P1 PRMT R240, R175, 0x5410, RZ ;  /* 0x00005410aff09816 */ /* 0x000fe200000000ff */
[--C-:B------:R-:W-:Y:S01]  /*f780*/  FFMA.FTZ R224, R224, c[0x0][0x23c], -R197.reuse ;  /* 0x00008f00e0e07a23 */ /* 0x100fe200000108c5 */
[----:B------:R-:W-:Y:S01]  /*f790*/  ISETP.GE.U32.AND P1, PT, R252, R177, PT ;  /* 0x000000b1fc00720c */ /* 0x000fe20003f26070 */
[----:B------:R-:W-:Y:S01]  /*f7a0*/  MUFU.EX2 R192, R192 ;  /* 0x000000c000c07308 */ /* 0x000fe20000000800 */
[----:B------:R-:W-:Y:S01]  /*f7b0*/  @!P3 PRMT R241, R176, 0x5410, RZ ;  /* 0x00005410b0f1b816 */ /* 0x000fe200000000ff */
[--C-:B------:R-:W-:Y:S01]  /*f7c0*/  FFMA.FTZ R223, R22, c[0x0][0x23c], -R197.reuse ;  /* 0x00008f0016df7a23 */ /* 0x100fe200000108c5 */
[----:B--2---:R-:W-:Y:S01]  /*f7d0*/  F2FP.PACK_AB R185, R193, R196 ;  /* 0x000000c4c1b9723e */ /* 0x004fe200000000ff */
[--C-:B------:R-:W-:Y:S01]  /*f7e0*/  FFMA.FTZ R222, R222, c[0x0][0x23c], -R197.reuse ;  /* 0x00008f00dede7a23 */ /* 0x100fe200000108c5 */
[----:B------:R-:W-:Y:S01]  /*f7f0*/  ISETP.GE.U32.AND P3, PT, R252, R183, PT ;  /* 0x000000b7fc00720c */ /* 0x000fe20003f66070 */
[--C-:B------:R-:W-:Y:S01]  /*f800*/  FFMA.FTZ R220, R220, c[0x0][0x23c], -R197.reuse ;  /* 0x00008f00dcdc7a23 */ /* 0x100fe200000108c5 */
[----:B-1----:R-:W-:Y:S01]  /*f810*/  F2FP.PACK_AB R183, R194, R191 ;  /* 0x000000bfc2b7723e */ /* 0x002fe200000000ff */
[----:B------:R-:W1:Y:S01]  /*f820*/  MUFU.EX2 R221, R221 ;  /* 0x000000dd00dd7308 */ /* 0x000e620000000800 */
[----:B------:R-:W-:Y:S01]  /*f830*/  PRMT R184, R185, 0x7632, R184 ;  /* 0x00007632b9b87816 */ /* 0x000fe200000000b8 */
[--C-:B------:R-:W-:Y:S01]  /*f840*/  FFMA.FTZ R246, R246, c[0x0][0x23c], -R197.reuse ;  /* 0x00008f00f6f67a23 */ /* 0x100fe200000108c5 */
[----:B------:R-:W-:Y:S01]  /*f850*/  PRMT R182, R183, 0x7632, R182 ;  /* 0x00007632b7b67816 */ /* 0x000fe200000000b6 */
[----:B------:R-:W-:Y:S01]  /*f860*/  @!P4 HADD2 R174, -R183.H0_H0, -RZ.H0_H0 ;  /* 0xa00000ffb7aec230 */ /* 0x000fe20000000900 */
[----:B------:R-:W-:Y:S01]  /*f870*/  LOP3.LUT R177, R180, 0xff, RZ, 0xc0, !PT ;  /* 0x000000ffb4b17812 */ /* 0x000fe200078ec0ff */
[----:B------:R-:W-:Y:S01]  /*f880*/  @!P2 HADD2 R24, -R184.H0_H0, -RZ.H0_H0 ;  /* 0xa00000ffb818a230 */ /* 0x000fe20000000900 */
[----:B------:R-:W-:Y:S01]  /*f890*/  PRMT R175, R185, 0x5410, R184 ;  /* 0x00005410b9af7816 */ /* 0x000fe200000000b8 */
[----:B------:R-:W-:Y:S01]  /*f8a0*/  @!P1 HADD2 R173, -R182.H0_H0, -RZ.H0_H0 ;  /* 0xa00000ffb6ad9230 */ /* 0x000fe20000000900 */
[--C-:B------:R-:W-:Y:S01]  /*f8b0*/  SHF.R.U32.HI R187, RZ, 0x10, R188.reuse ;  /* 0x00000010ffbb7819 */ /* 0x100fe200000116bc */
[----:B------:R-:W-:Y:S01]  /*f8c0*/  MUFU.EX2 R233, R233 ;  /* 0x000000e900e97308 */ /* 0x000fe20000000800 */
[----:B------:R-:W-:Y:S01]  /*f8d0*/  @!P2 PRMT R184, R24, 0x5410, RZ ;  /* 0x0000541018b8a816 */ /* 0x000fe200000000ff */
[----:B------:R-:W-:Y:S01]  /*f8e0*/  @!P3 HADD2 R172, -R185.H0_H0, -RZ.H0_H0 ;  /* 0xa00000ffb9acb230 */ /* 0x000fe20000000900 */
[----:B------:R-:W-:Y:S01]  /*f8f0*/  SHF.R.U32.HI R179, RZ, 0x18, R188 ;  /* 0x00000018ffb37819 */ /* 0x000fe200000116bc */
[----:B------:R-:W-:Y:S01]  /*f900*/  FFMA.FTZ R188, R166, c[0x0][0x23c], -R197 ;  /* 0x00008f00a6bc7a23 */ /* 0x000fe200000108c5 */
[----:B------:R-:W-:Y:S01]  /*f910*/  PRMT R235, R183, 0x5410, R182 ;  /* 0x00005410b7eb7816 */ /* 0x000fe200000000b6 */
[----:B------:R-:W-:Y:S01]  /*f920*/  STG.E.U16 [R16.64+-0x100], R242 ;  /* 0xffff00f210007986 */ /* 0x000fe2000c10151a */
[----:B------:R-:W-:Y:S01]  /*f930*/  ISETP.GE.U32.AND P2, PT, R252, R177, PT ;  /* 0x000000b1fc00720c */ /* 0x000fe20003f46070 */
[----:B------:R-:W-:Y:S01]  /*f940*/  MUFU.EX2 R190, R190 ;  /* 0x000000be00be7308 */ /* 0x000fe20000000800 */
[----:B------:R-:W-:Y:S01]  /*f950*/  @!P1 PRMT R182, R173, 0x5410, RZ ;  /* 0x00005410adb69816 */ /* 0x000fe200000000ff */
[----:B------:R-:W-:Y:S01]  /*f960*/  STG.E.U16 [R16.64+-0xfe], R243 ;  /* 0xffff02f310007986 */ /* 0x000fe2000c10151a */
[----:B------:R-:W-:-:S02]  /*f970*/  LOP3.LUT R173, R180, 0xffff, RZ, 0xc0, !PT ;  /* 0x0000ffffb4ad7812 */ /* 0x000fc400078ec0ff */
[----:B------:R-:W-:Y:S02]  /*f980*/  ISETP.GE.U32.AND P1, PT, R252, R179, PT ;  /* 0x000000b3fc00720c */ /* 0x000fe40003f26070 */
[----:B------:R-:W-:Y:S01]  /*f990*/  SHF.R.U32.HI R173, RZ, 0x8, R173 ;  /* 0x00000008ffad7819 */ /* 0x000fe200000116ad */
[----:B------:R-:W2:Y:S01]  /*f9a0*/  MUFU.EX2 R188, R188 ;  /* 0x000000bc00bc7308 */ /* 0x000ea20000000800 */
[----:B-1----:R-:W-:Y:S02]  /*f9b0*/  F2FP.PACK_AB R179, R221, R192 ;  /* 0x000000c0ddb3723e */ /* 0x002fe400000000ff */
[----:B------:R-:W-:Y:S02]  /*f9c0*/  LOP3.LUT R173, R173, 0xffff, RZ, 0xc0, !PT ;  /* 0x0000ffffadad7812 */ /* 0x000fe400078ec0ff */
[----:B------:R-:W-:Y:S01]  /*f9d0*/  @!P3 PRMT R185, R172, 0x5410, RZ ;  /* 0x00005410acb9b816 */ /* 0x000fe200000000ff */
[----:B------:R-:W-:Y:S01]  /*f9e0*/  @!P2 HADD2 R30, -R179.H0_H0, -RZ.H0_H0 ;  /* 0xa00000ffb31ea230 */ /* 0x000fe20000000900 */
[----:B------:R-:W-:Y:S01]  /*f9f0*/  PRMT R178, R179, 0x7632, R178 ;  /* 0x00007632b3b27816 */ /* 0x000fe200000000b2 */
[----:B------:R-:W1:Y:S01]  /*fa00*/  MUFU.EX2 R189, R189 ;  /* 0x000000bd00bd7308 */ /* 0x000e620000000800 */
[----:B------:R-:W-:-:S02]  /*fa10*/  ISETP.GE.U32.AND P3, PT, R252, R173, PT ;  /* 0x000000adfc00720c */ /* 0x000fc40003f66070 */
[----:B------:R-:W-:Y:S02]  /*fa20*/  SHF.R.U32.HI R173, RZ, 0x18, R180 ;  /* 0x00000018ffad7819 */ /* 0x000fe400000116b4 */
[----:B------:R-:W-:Y:S02]  /*fa30*/  PRMT R24, R179, 0x5410, R178 ;  /* 0x00005410b3187816 */ /* 0x000fe400000000b2 */
[----:B------:R-:W-:Y:S01]  /*fa40*/  @!P2 PRMT R179, R30, 0x5410, RZ ;  /* 0x000054101eb3a816 */ /* 0x000fe200000000ff */
[----:B------:R-:W-:Y:S01]  /*fa50*/  MUFU.EX2 R234, R234 ;  /* 0x000000ea00ea7308 */ /* 0x000fe20000000800 */
[----:B------:R-:W-:Y:S02]  /*fa60*/  ISETP.GE.U32.AND P2, PT, R252, R173, PT ;  /* 0x000000adfc00720c */ /* 0x000fe40003f46070 */
[----:B------:R-:W-:Y:S02]  /*fa70*/  @!P4 PRMT R183, R174, 0x5410, RZ ;  /* 0x00005410aeb7c816 */ /* 0x000fe400000000ff */
[----:B------:R-:W-:Y:S01]  /*fa80*/  ISETP.GE.U32.AND P4, PT, R252, R181, PT ;  /* 0x000000b5fc00720c */ /* 0x000fe20003f86070 */
[----:B------:R-:W-:Y:S01]  /*fa90*/  @!P3 HADD2 R29, -R178.H0_H0, -RZ.H0_H0 ;  /* 0xa00000ffb21db230 */ /* 0x000fe20000000900 */
[----:B------:R-:W-:Y:S01]  /*faa0*/  SHF.R.U32.HI R180, RZ, 0x10, R180 ;  /* 0x00000010ffb47819 */ /* 0x000fe200000116b4 */
[----:B------:R-:W-:Y:S01]  /*fab0*/  MUFU.EX2 R227, R227 ;  /* 0x000000e300e37308 */ /* 0x000fe20000000800 */
[----:B--2---:R-:W-:-:S02]  /*fac0*/  F2FP.PACK_AB R181, R188, R233 ;  /* 0x000000e9bcb5723e */ /* 0x004fc400000000ff */
[----:B------:R-:W-:Y:S02]  /*fad0*/  LOP3.LUT R173, R180, 0xff, RZ, 0xc0, !PT ;  /* 0x000000ffb4ad7812 */ /* 0x000fe400078ec0ff */
[----:B------:R-:W-:Y:S02]  /*fae0*/  PRMT R180, R181, 0x7632, R180 ;  /* 0x00007632b5b47816 */ /* 0x000fe400000000b4 */
[----:B------:R-:W-:Y:S01]  /*faf0*/  LOP3.LUT R187, R187, 0xff, RZ, 0xc0, !PT ;  /* 0x000000ffbbbb7812 */ /* 0x000fe200078ec0ff */
[----:B------:R-:W-:Y:S01]  /*fb00*/  MUFU.EX2 R226, R226 ;  /* 0x000000e200e27308 */ /* 0x000fe20000000800 */
[----:B------:R-:W-:Y:S01]  /*fb10*/  SHF.R.U32.HI R186, RZ, 0x8, R186 ;  /* 0x00000008ffba7819 */ /* 0x000fe200000116ba */
[----:B------:R-:W-:Y:S01]  /*fb20*/  @!P2 HADD2 R11, -R180.H0_H0, -RZ.H0_H0 ;  /* 0xa00000ffb40ba230 */ /* 0x000fe20000000900 */
[----:B------:R-:W-:Y:S02]  /*fb30*/  @!P3 PRMT R178, R29, 0x5410, RZ ;  /* 0x000054101db2b816 */ /* 0x000fe400000000ff */
[----:B------:R-:W-:Y:S01]  /*fb40*/  ISETP.GE.U32.AND P3, PT, R252, R173, PT ;  /* 0x000000adfc00720c */ /* 0x000fe20003f66070 */
[----:B------:R-:W-:Y:S01]  /*fb50*/  IMAD.WIDE.U32 R172, R35, -0x326172a9, RZ ;  /* 0xcd9e8d5723ac7825 */ /* 0x000fe200078e00ff */
[----:B------:R-:W-:Y:S01]  /*fb60*/  PRMT R30, R181, 0x5410, R180 ;  /* 0x00005410b51e7816 */ /* 0x000fe200000000b4 */
[----:B------:R-:W-:Y:S01]  /*fb70*/  MUFU.EX2 R232, R232 ;  /* 0x000000e800e87308 */ /* 0x000fe20000000800 */
[----:B------:R-:W-:-:S02]  /*fb80*/  @!P2 PRMT R180, R11, 0x5410, RZ ;  /* 0x000054100bb4a816 */ /* 0x000fc400000000ff */
[----:B------:R-:W-:Y:S01]  /*fb90*/  ISETP.GE.U32.AND P2, PT, R252, R187, PT ;  /* 0x000000bbfc00720c */ /* 0x000fe20003f46070 */
[--C-:B------:R-:W-:Y:S01]  /*fba0*/  FFMA.FTZ R187, R4, c[0x0][0x23c], -R197.reuse ;  /* 0x00008f0004bb7a23 */ /* 0x100fe200000108c5 */
[----:B------:R-:W-:Y:S01]  /*fbb0*/  LOP3.LUT R11, R186, 0xffff, RZ, 0xc0, !PT ;  /* 0x0000ffffba0b7812 */ /* 0x000fe200078ec0ff */
[----:B------:R-:W-:Y:S01]  /*fbc0*/  FFMA.FTZ R186, R168, c[0x0][0x23c], -R197 ;  /* 0x00008f00a8ba7a23 */ /* 0x000fe200000108c5 */
[C-C-:B------:R-:W-:Y:S01]  /*fbd0*/  LOP3.LUT R35, R33.reuse, UR15, R172.reuse, 0x96, !PT ;  /* 0x0000000f21237c12 */ /* 0x140fe2000f8e96ac */
[----:B------:R-:W-:Y:S01]  /*fbe0*/  MUFU.EX2 R231, R231 ;  /* 0x000000e700e77308 */ /* 0x000fe20000000800 */
[----:B------:R-:W-:Y:S01]  /*fbf0*/  FSEL R174, R2, RZ, P6 ;  /* 0x000000ff02ae7208 */ /* 0x000fe20003000000 */
[----:B------:R-:W-:Y:S01]  /*fc00*/  @!P3 HADD2 R18, -R181.H0_H0, -RZ.H0_H0 ;  /* 0xa00000ffb512b230 */ /* 0x000fe20000000900 */
[----:B------:R-:W-:Y:S01]  /*fc10*/  LOP3.LUT R172, R33, UR15, R172, 0x96, !PT ;  /* 0x0000000f21ac7c12 */ /* 0x000fe2000f8e96ac */
[----:B------:R-:W-:-:S03]  /*fc20*/  IMAD.WIDE.U32 R200, R35, -0x2daee0ad, RZ ;  /* 0xd2511f5323c87825 */ /* 0x000fc600078e00ff */
[----:B------:R-:W-:Y:S01]  /*fc30*/  @!P3 PRMT R181, R18, 0x5410, RZ ;  /* 0x0000541012b5b816 */ /* 0x000fe200000000ff */
[----:B------:R-:W-:Y:S01]  /*fc40*/  MUFU.EX2 R187, R187 ;  /* 0x000000bb00bb7308 */ /* 0x000fe20000000800 */
[----:B------:R-:W-:Y:S02]  /*fc50*/  ISETP.GE.U32.AND P3, PT, R252, R11, PT ;  /* 0x0000000bfc00720c */ /* 0x000fe40003f66070 */
[----:B-1----:R-:W-:-:S04]  /*fc60*/  F2FP.PACK_AB R18, R189, R190 ;  /* 0x000000bebd12723e */ /* 0x002fc800000000ff */
[C---:B------:R-:W-:Y:S01]  /*fc70*/  PRMT R11, R18.reuse, 0x7632, R11 ;  /* 0x00007632120b7816 */ /* 0x040fe2000000000b */
[----:B------:R-:W1:Y:S01]  /*fc80*/  MUFU.EX2 R186, R186 ;  /* 0x000000ba00ba7308 */ /* 0x000e620000000800 */
[----:B------:R-:W-:Y:S02]  /*fc90*/  @!P4 HADD2 R169, -R18.H0_H0, -RZ.H0_H0 ;  /* 0xa00000ff12a9c230 */ /* 0x000fe40000000900 */
[----:B------:R-:W-:-:S03]  /*fca0*/  PRMT R29, R18, 0x5410, R11 ;  /* 0x00005410121d7816 */ /* 0x000fc6000000000b */
[----:B------:R-:W-:Y:S01]  /*fcb0*/  @!P3 HADD2 R28, -R11.H0_H0, -RZ.H0_H0 ;  /* 0xa00000ff0b1cb230 */ /* 0x000fe20000000900 */
[----:B------:R-:W-:Y:S01]  /*fcc0*/  @!P4 PRMT R18, R169, 0x5410, RZ ;  /* 0x00005410a912c816 */ /* 0x000fe200000000ff */
[----:B------:R-:W-:Y:S03]  /*fcd0*/  MUFU.EX2 R225, R225 ;  /* 0x000000e100e17308 */ /* 0x000fe60000000800 */
[----:B------:R-:W-:Y:S02]  /*fce0*/  @!P3 PRMT R11, R28, 0x5410, RZ ;  /* 0x000054101c0bb816 */ /* 0x000fe400000000ff */
[----:B-1----:R-:W-:-:S03]  /*fcf0*/  F2FP.PACK_AB R177, R186, R187 ;  /* 0x000000bbbab1723e */ /* 0x002fc600000000ff */
[----:B------:R-:W-:Y:S01]  /*fd00*/  MUFU.EX2 R224, R224 ;  /* 0x000000e000e07308 */ /* 0x000fe20000000800 */
[----:B------:R-:W-:Y:S01]  /*fd10*/  PRMT R176, R177, 0x7632, R176 ;  /* 0x00007632b1b07816 */ /* 0x000fe200000000b0 */
[----:B------:R-:W-:-:S03]  /*fd20*/  @!P2 HADD2 R168, -R177.H0_H0, -RZ.H0_H0 ;  /* 0xa00000ffb1a8a230 */ /* 0x000fc60000000900 */
[----:B------:R-:W-:Y:S01]  /*fd30*/  PRMT R28, R177, 0x5410, R176 ;  /* 0x00005410b11c7816 */ /* 0x000fe200000000b0 */
[----:B------:R-:W-:Y:S01]  /*fd40*/  @!P1 HADD2 R167, -R176.H0_H0, -RZ.H0_H0 ;  /* 0xa00000ffb0a79230 */ /* 0x000fe20000000900 */
[----:B------:R-:W-:Y:S01]  /*fd50*/  @!P2 PRMT R177, R168, 0x5410, RZ ;  /* 0x00005410a8b1a816 */ /* 0x000fe200000000ff */
[----:B------:R-:W-:Y:S03]  /*fd60*/  MUFU.EX2 R230, R230 ;  /* 0x000000e600e67308 */ /* 0x000fe60000000800 */
[----:B------:R-:W-:Y:S02]  /*fd70*/  @!P1 PRMT R176, R167, 0x5410, RZ ;  /* 0x00005410a7b09816 */ /* 0x000fe400000000ff */
[C-C-:B------:R-:W-:Y:S02]  /*fd80*/  LOP3.LUT R167, R173.reuse, UR16, R170.reuse, 0x96, !PT ;  /* 0x00000010ada77c12 */ /* 0x140fe4000f8e96aa */
[----:B------:R-:W-:Y:S01]  /*fd90*/  LOP3.LUT R170, R173, UR16, R170, 0x96, !PT ;  /* 0x00000010adaa7c12 */ /* 0x000fe2000f8e96aa */
[----:B------:R-:W-:Y:S02]  /*fda0*/  MUFU.EX2 R229, R229 ;  /* 0x000000e500e57308 */ /* 0x000fe40000000800 */
[----:B------:R-:W-:-:S04]  /*fdb0*/  IMAD.WIDE.U32 R168, R167, -0x2daee0ad, RZ ;  /* 0xd2511f53a7a87825 */ /* 0x000fc800078e00ff */
[----:B------:R-:W-:Y:S01]  /*fdc0*/  FADD.FTZ R167, R19, -R174 ;  /* 0x800000ae13a77221 */ /* 0x000fe20000010000 */
[----:B------:R-:W-:Y:S01]  /*fdd0*/  LOP3.LUT R35, R169, UR14, R34, 0x96, !PT ;  /* 0x0000000ea9237c12 */ /* 0x000fe2000f8e9622 */
[----:B------:R-:W-:Y:S01]  /*fde0*/  MUFU.EX2 R228, R228 ;  /* 0x000000e400e47308 */ /* 0x000fe20000000800 */
[----:B------:R-:W-:Y:S01]  /*fdf0*/  LOP3.LUT R168, R201, UR12, R168, 0x96, !PT ;  /* 0x0000000cc9a87c12 */ /* 0x000fe2000f8e96a8 */
[----:B------:R-:W-:Y:S01]  /*fe00*/  FMUL.FTZ R197, R167, c[0x0][0x23c] ;  /* 0x00008f00a7c57a20 */ /* 0x000fe20000410000 */
[----:B------:R-:W-:Y:S01]  /*fe10*/  FSEL R174, R0, RZ, P5 ;  /* 0x000000ff00ae7208 */ /* 0x000fe20002800000 */
[----:B------:R-:W-:-:S04]  /*fe20*/  IMAD.WIDE.U32 R204, R35, -0x326172a9, RZ ;  /* 0xcd9e8d5723cc7825 */ /* 0x000fc800078e00ff */
[----:B------:R-:W-:Y:S01]  /*fe30*/  IMAD.WIDE.U32 R168, R168, -0x326172a9, RZ ;  /* 0xcd9e8d57a8a87825 */ /* 0x000fe200078e00ff */
[----:B------:R-:W-:Y:S01]  /*fe40*/  LOP3.LUT R19, R205, UR13, R32, 0x96, !PT ;  /* 0x0000000dcd137c12 */ /* 0x000fe2000f8e9620 */
[----:B------:R-:W1:Y:S02]  /*fe50*/  MUFU.EX2 R197, R197 ;  /* 0x000000c500c57308 */ /* 0x000e640000000800 */
[----:B------:R-:W-:Y:S02]  /*fe60*/  FADD.FTZ R35, R3, -R174 ;  /* 0x800000ae03237221 */ /* 0x000fe40000010000 */
[----:B------:R-:W-:-:S04]  /*fe70*/  IMAD.WIDE.U32 R206, R19, -0x2daee0ad, RZ ;  /* 0xd2511f5313ce7825 */ /* 0x000fc800078e00ff */
[----:B------:R-:W-:Y:S01]  /*fe80*/  MUFU.EX2 R220, R220 ;  /* 0x000000dc00dc7308 */ /* 0x000fe20000000800 */
[----:B------:R-:W-:Y:S02]  /*fe90*/  LOP3.LUT R19, R207, UR10, R200, 0x96, !PT ;  /* 0x0000000acf137c12 */ /* 0x000fe4000f8e96c8 */
[----:B------:R-:W-:-:S05]  /*fea0*/  LOP3.LUT R200, R169, UR11, R204, 0x96, !PT ;  /* 0x0000000ba9c87c12 */ /* 0x000fca000f8e96cc */
[----:B------:R-:W-:Y:S01]  /*feb0*/  IMAD.WIDE.U32 R200, R200, -0x2daee0ad, RZ ;  /* 0xd2511f53c8c87825 */ /* 0x000fe200078e00ff */
[----:B------:R-:W-:Y:S03]  /*fec0*/  MUFU.EX2 R223, R223 ;  /* 0x000000df00df7308 */ /* 0x000fe60000000800 */
[----:B-1----:R-:W-:Y:S01]  /*fed0*/  FFMA.FTZ R198, R249, R197, R198 ;  /* 0x000000c5f9c67223 */ /* 0x002fe200000100c6 */
[----:B------:R-:W-:Y:S01]  /*fee0*/  LOP3.LUT R204, R201, UR8, R206, 0x96, !PT ;  /* 0x00000008c9cc7c12 */ /* 0x000fe2000f8e96ce */
[----:B------:R-:W-:-:S03]  /*fef0*/  IMAD.WIDE.U32 R206, R19, -0x326172a9, RZ ;  /* 0xcd9e8d5713ce7825 */ /* 0x000fc600078e00ff */
[----:B------:R-:W-:Y:S01]  /*ff00*/  MUFU.EX2 R222, R222 ;  /* 0x000000de00de7308 */ /* 0x000fe20000000800 */
[----:B------:R-:W-:Y:S01]  /*ff10*/  IMAD.WIDE.U32 R204, R204, -0x326172a9, RZ ;  /* 0xcd9e8d57cccc7825 */ /* 0x000fe200078e00ff */
[----:B------:R-:W-:Y:S02]  /*ff20*/  LOP3.LUT R174, R207, UR9, R168, 0x96, !PT ;  /* 0x00000009cfae7c12 */ /* 0x000fe4000f8e96a8 */
[----:B------:R-:W-:Y:S01]  /*ff30*/  F2FP.PACK_AB R207, R226, R227 ;  /* 0x000000e3e2cf723e */ /* 0x000fe200000000ff */
[-C--:B------:R-:W-:Y:S01]  /*ff40*/  FMUL.FTZ R160, R160, R197.reuse ;  /* 0x000000c5a0a07220 */ /* 0x080fe20000410000 */
[----:B------:R-:W-:Y:S01]  /*ff50*/  LOP3.LUT R19, R205, UR4, R206, 0x96, !PT ;  /* 0x00000004cd137c12 */ /* 0x000fe2000f8e96ce */
[-C--:B------:R-:W-:Y:S01]  /*ff60*/  FMUL.FTZ R161, R161, R197.reuse ;  /* 0x000000c5a1a17220 */ /* 0x080fe20000410000 */
[----:B------:R-:W-:Y:S01]  /*ff70*/  SHF.R.U32.HI R201, RZ, 0x18, R204 ;  /* 0x00000018ffc97819 */ /* 0x000fe200000116cc */
[-C--:B------:R-:W-:Y:S01]  /*ff80*/  FMUL.FTZ R156, R156, R197.reuse ;  /* 0x000000c59c9c7220 */ /* 0x080fe20000410000 */
[----:B------:R-:W-:Y:S01]  /*ff90*/  LOP3.LUT R169, R19, 0xff, RZ, 0xc0, !PT ;  /* 0x000000ff13a97812 */ /* 0x000fe200078ec0ff */
[-C--:B------:R-:W-:Y:S01]  /*ffa0*/  FMUL.FTZ R157, R157, R197.reuse ;  /* 0x000000c59d9d7220 */ /* 0x080fe20000410000 */
[----:B------:R-:W-:Y:S01]  /*ffb0*/  LOP3.LUT R168, R19, 0xffff, RZ, 0xc0, !PT ;  /* 0x0000ffff13a87812 */ /* 0x000fe200078ec0ff */
[-C--:B------:R-:W-:Y:S01]  /*ffc0*/  FMUL.FTZ R36, R36, R197.reuse ;  /* 0x000000c524247220 */ /* 0x080fe20000410000 */
[--C-:B------:R-:W-:Y:S01]  /*ffd0*/  SHF.R.U32.HI R167, RZ, 0x18, R19.reuse ;  /* 0x00000018ffa77819 */ /* 0x100fe20000011613 */
[-C--:B------:R-:W-:Y:S01]  /*ffe0*/  FMUL.FTZ R37, R37, R197.reuse ;  /* 0x000000c525257220 */ /* 0x080fe20000410000 */
[----:B------:R-:W-:Y:S01]  /*fff0*/  SHF.R.U32.HI R19, RZ, 0x10, R19 ;  /* 0x00000010ff137819 */ /* 0x000fe20000011613 */
[-C--:B------:R-:W-:Y:S01]  /*10000*/  FMUL.FTZ R40, R40, R197.reuse ;  /* 0x000000c528287220 */ /* 0x080fe20000410000 */
[----:B------:R-:W-:Y:S01]  /*10010*/  SHF.R.U32.HI R168, RZ, 0x8, R168 ;  /* 0x00000008ffa87819 */ /* 0x000fe200000116a8 */
[-C--:B------:R-:W-:Y:S01]  /*10020*/  FMUL.FTZ R41, R41, R197.reuse ;  /* 0x000000c529297220 */ /* 0x080fe20000410000 */
[----:B------:R-:W-:Y:S01]  /*10030*/  LOP3.LUT R19, R19, 0xff, RZ, 0xc0, !PT ;  /* 0x000000ff13137812 */ /* 0x000fe200078ec0ff */
[----:B------:R-:W-:Y:S01]  /*10040*/  FMUL.FTZ R44, R44, R197 ;  /* 0x000000c52c2c7220 */ /* 0x000fe20000410000 */
[C---:B------:R-:W-:Y:S01]  /*10050*/  ISETP.GE.U32.AND P3, PT, R252.reuse, R169, PT ;  /* 0x000000a9fc00720c */ /* 0x040fe20003f66070 */
[----:B------:R-:W-:Y:S01]  /*10060*/  FMUL.FTZ R45, R45, R197 ;  /* 0x000000c52d2d7220 */ /* 0x000fe20000410000 */
[----:B------:R-:W-:Y:S01]  /*10070*/  ISETP.GE.U32.AND P6, PT, R252, R19, PT ;  /* 0x00000013fc00720c */ /* 0x000fe20003fc6070 */
[-C--:B------:R-:W-:Y:S01]  /*10080*/  FMUL.FTZ R48, R48, R197.reuse ;  /* 0x000000c530307220 */ /* 0x080fe20000410000 */
[----:B------:R-:W-:Y:S01]  /*10090*/  LOP3.LUT R19, R204, 0xff, RZ, 0xc0, !PT ;  /* 0x000000ffcc137812 */ /* 0x000fe200078ec0ff */
[-C--:B------:R-:W-:Y:S01]  /*100a0*/  FMUL.FTZ R49, R49, R197.reuse ;  /* 0x000000c531317220 */ /* 0x080fe20000410000 */
[----:B------:R-:W-:Y:S01]  /*100b0*/  LOP3.LUT R169, R168, 0xffff, RZ, 0xc0, !PT ;  /* 0x0000ffffa8a97812 */ /* 0x000fe200078ec0ff */
[----:B------:R-:W-:Y:S01]  /*100c0*/  FMUL.FTZ R52, R52, R197 ;  /* 0x000000c534347220 */ /* 0x000fe20000410000 */
[C---:B------:R-:W-:Y:S01]  /*100d0*/  ISETP.GE.U32.AND P2, PT, R252.reuse, R19, PT ;  /* 0x00000013fc00720c */ /* 0x040fe20003f46070 */
[----:B------:R-:W-:Y:S01]  /*100e0*/  FMUL.FTZ R53, R53, R197 ;  /* 0x000000c535357220 */ /* 0x000fe20000410000 */
[C---:B------:R-:W-:Y:S01]  /*100f0*/  ISETP.GE.U32.AND P5, PT, R252.reuse, R169, PT ;  /* 0x000000a9fc00720c */ /* 0x040fe20003fa6070 */
[----:B------:R-:W-:Y:S01]  /*10100*/  FMUL.FTZ R169, R35, c[0x0][0x23c] ;  /* 0x00008f0023a97a20 */ /* 0x000fe20000410000 */
[----:B------:R-:W1:Y:S01]  /*10110*/  MUFU.EX2 R19, R199 ;  /* 0x000000c700137308 */ /* 0x000e620000000800 */
[----:B------:R-:W-:Y:S01]  /*10120*/  ISETP.GE.U32.AND P4, PT, R252, R167, PT ;  /* 0x000000a7fc00720c */ /* 0x000fe20003f86070 */
[-C--:B------:R-:W-:Y:S01]  /*10130*/  FMUL.FTZ R56, R56, R197.reuse ;  /* 0x000000c538387220 */ /* 0x080fe20000410000 */
[----:B------:R-:W-:Y:S01]  /*10140*/  LOP3.LUT R167, R204, 0xffff, RZ, 0xc0, !PT ;  /* 0x0000ffffcca77812 */ /* 0x000fe200078ec0ff */
[-C--:B------:R-:W-:Y:S01]  /*10150*/  FMUL.FTZ R57, R57, R197.reuse ;  /* 0x000000c539397220 */ /* 0x080fe20000410000 */
[----:B------:R-:W-:Y:S01]  /*10160*/  SHF.R.U32.HI R35, RZ, 0x10, R204 ;  /* 0x00000010ff237819 */ /* 0x000fe200000116cc */
[-C--:B------:R-:W-:Y:S01]  /*10170*/  FMUL.FTZ R60, R60, R197.reuse ;  /* 0x000000c53c3c7220 */ /* 0x080fe20000410000 */
[----:B------:R-:W-:Y:S01]  /*10180*/  PRMT R206, R207, 0x7632, R206 ;  /* 0x00007632cfce7816 */ /* 0x000fe200000000ce */
[----:B------:R-:W2:Y:S01]  /*10190*/  MUFU.EX2 R169, R169 ;  /* 0x000000a900a97308 */ /* 0x000ea20000000800 */
[----:B------:R-:W-:Y:S01]  /*101a0*/  FMUL.FTZ R61, R61, R197 ;  /* 0x000000c53d3d7220 */ /* 0x000fe20000410000 */
[----:B------:R-:W-:Y:S01]  /*101b0*/  ISETP.GE.U32.AND P1, PT, R252, R201, PT ;  /* 0x000000c9fc00720c */ /* 0x000fe20003f26070 */
[-C--:B------:R-:W-:Y:S01]  /*101c0*/  FMUL.FTZ R64, R64, R197.reuse ;  /* 0x000000c540407220 */ /* 0x080fe20000410000 */
[----:B------:R-:W-:Y:S01]  /*101d0*/  @!P6 HADD2 R31, -R207.H0_H0, -RZ.H0_H0 ;  /* 0xa00000ffcf1fe230 */ /* 0x000fe20000000900 */
[-C--:B------:R-:W-:Y:S01]  /*101e0*/  FMUL.FTZ R65, R65, R197.reuse ;  /* 0x000000c541417220 */ /* 0x080fe20000410000 */
[----:B------:R-:W-:Y:S01]  /*101f0*/  @!P4 HADD2 R164, -R206.H0_H0, -RZ.H0_H0 ;  /* 0xa00000ffcea4c230 */ /* 0x000fe20000000900 */
[----:B------:R-:W-:Y:S01]  /*10200*/  FMUL.FTZ R68, R68, R197 ;  /* 0x000000c544447220 */ /* 0x000fe20000410000 */
[----:B-1----:R-:W-:Y:S01]  /*10210*/  F2FP.PACK_AB R205, R234, R19 ;  /* 0x00000013eacd723e */ /* 0x002fe200000000ff */
[-C--:B------:R-:W-:Y:S01]  /*10220*/  FMUL.FTZ R69, R69, R197.reuse ;  /* 0x000000c545457220 */ /* 0x080fe20000410000 */
[----:B------:R-:W-:Y:S01]  /*10230*/  SHF.R.U32.HI R167, RZ, 0x8, R167 ;  /* 0x00000008ffa77819 */ /* 0x000fe200000116a7 */
[-C--:B------:R-:W-:Y:S01]  /*10240*/  FMUL.FTZ R72, R72, R197.reuse ;  /* 0x000000c548487220 */ /* 0x080fe20000410000 */
[----:B------:R-:W-:Y:S01]  /*10250*/  PRMT R204, R205, 0x7632, R204 ;  /* 0x00007632cdcc7816 */ /* 0x000fe200000000cc */
[----:B------:R-:W-:Y:S01]  /*10260*/  @!P3 HADD2 R166, -R205.H0_H0, -RZ.H0_H0 ;  /* 0xa00000ffcda6b230 */ /* 0x000fe20000000900 */
[----:B------:R-:W-:Y:S01]  /*10270*/  FMUL.FTZ R73, R73, R197 ;  /* 0x000000c549497220 */ /* 0x000fe20000410000 */
[----:B------:R-:W-:Y:S01]  /*10280*/  LOP3.LUT R167, R167, 0xffff, RZ, 0xc0, !PT ;  /* 0x0000ffffa7a77812 */ /* 0x000fe200078ec0ff */
[----:B--2---:R-:W-:Y:S01]  /*10290*/  FFMA.FTZ R168, R248, R169, R202 ;  /* 0x000000a9f8a87223 */ /* 0x004fe200000100ca */
        /* <DEDUP_REMOVED lines=41> */
[----:B------:R-:W-:Y:S01]  /*10530*/  LOP3.LUT R197, R35, 0xff, RZ, 0xc0, !PT ;  /* 0x000000ff23c57812 */ /* 0x000fe200078ec0ff */
[----:B------:R-:W-:Y:S01]  /*10540*/  IMAD.WIDE.U32 R202, R174, -0x2daee0ad, RZ ;  /* 0xd2511f53aeca7825 */ /* 0x000fe200078e00ff */
[----:B------:R-:W-:Y:S02]  /*10550*/  PRMT R35, R205, 0x5410, R204 ;  /* 0x00005410cd237816 */ /* 0x000fe400000000cc */
[----:B------:R-:W-:Y:S01]  /*10560*/  @!P3 PRMT R205, R166, 0x5410, RZ ;  /* 0x00005410a6cdb816 */ /* 0x000fe200000000ff */
[----:B------:R-:W-:Y:S01]  /*10570*/  FMUL.FTZ R162, R162, R169 ;  /* 0x000000a9a2a27220 */ /* 0x000fe20000410000 */
[----:B------:R-:W-:Y:S01]  /*10580*/  ISETP.GE.U32.AND P3, PT, R252, R197, PT ;  /* 0x000000c5fc00720c */ /* 0x000fe20003f66070 */
[-C--:B------:R-:W-:Y:S01]  /*10590*/  FMUL.FTZ R163, R163, R169.reuse ;  /* 0x000000a9a3a37220 */ /* 0x080fe20000410000 */
[----:B------:R-:W-:Y:S01]  /*105a0*/  LOP3.LUT R197, R203, UR5, R200, 0x96, !PT ;  /* 0x00000005cbc57c12 */ /* 0x000fe2000f8e96c8 */
[-C--:B------:R-:W-:Y:S01]  /*105b0*/  FMUL.FTZ R158, R158, R169.reuse ;  /* 0x000000a99e9e7220 */ /* 0x080fe20000410000 */
[----:B------:R-:W-:Y:S01]  /*105c0*/  LOP3.LUT R201, R202, 0xff, RZ, 0xc0, !PT ;  /* 0x000000ffcac97812 */ /* 0x000fe200078ec0ff */
[-C--:B------:R-:W-:Y:S01]  /*105d0*/  FMUL.FTZ R159, R159, R169.reuse ;  /* 0x000000a99f9f7220 */ /* 0x080fe20000410000 */
[----:B------:R-:W-:Y:S01]  /*105e0*/  PRMT R174, R207, 0x5410, R206 ;  /* 0x00005410cfae7816 */ /* 0x000fe200000000ce */
[-C--:B------:R-:W-:Y:S01]  /*105f0*/  FMUL.FTZ R38, R38, R169.reuse ;  /* 0x000000a926267220 */ /* 0x080fe20000410000 */
[----:B------:R-:W-:Y:S01]  /*10600*/  @!P4 PRMT R206, R164, 0x5410, RZ ;  /* 0x00005410a4cec816 */ /* 0x000fe200000000ff */
[----:B------:R-:W-:Y:S01]  /*10610*/  FMUL.FTZ R39, R39, R169 ;  /* 0x000000a927277220 */ /* 0x000fe20000410000 */
[----:B------:R-:W-:Y:S01]  /*10620*/  ISETP.GE.U32.AND P4, PT, R252, R201, PT ;  /* 0x000000c9fc00720c */ /* 0x000fe20003f86070 */
[-C--:B------:R-:W-:Y:S01]  /*10630*/  FMUL.FTZ R42, R42, R169.reuse ;  /* 0x000000a92a2a7220 */ /* 0x080fe20000410000 */
[--C-:B------:R-:W-:Y:S01]  /*10640*/  SHF.R.U32.HI R164, RZ, 0x10, R197.reuse ;  /* 0x00000010ffa47819 */ /* 0x100fe200000116c5 */
[-C--:B------:R-:W-:Y:S01]  /*10650*/  FMUL.FTZ R43, R43, R169.reuse ;  /* 0x000000a92b2b7220 */ /* 0x080fe20000410000 */
[----:B------:R-:W-:Y:S01]  /*10660*/  F2FP.PACK_AB R201, R231, R232 ;  /* 0x000000e8e7c9723e */ /* 0x000fe200000000ff */
[-C--:B------:R-:W-:Y:S01]  /*10670*/  FMUL.FTZ R46, R46, R169.reuse ;  /* 0x000000a92e2e7220 */ /* 0x080fe20000410000 */
[----:B------:R-:W-:Y:S01]  /*10680*/  @!P5 PRMT R204, R165, 0x5410, RZ ;  /* 0x00005410a5ccd816 */ /* 0x000fe200000000ff */
[-C--:B------:R-:W-:Y:S01]  /*10690*/  FMUL.FTZ R47, R47, R169.reuse ;  /* 0x000000a92f2f7220 */ /* 0x080fe20000410000 */
[----:B------:R-:W-:Y:S01]  /*106a0*/  LOP3.LUT R165, R164, 0xff, RZ, 0xc0, !PT ;  /* 0x000000ffa4a57812 */ /* 0x000fe200078ec0ff */
[----:B------:R-:W-:Y:S01]  /*106b0*/  @!P2 HADD2 R27, -R201.H0_H0, -RZ.H0_H0 ;  /* 0xa00000ffc91ba230 */ /* 0x000fe20000000900 */
[----:B------:R-:W-:Y:S01]  /*106c0*/  PRMT R200, R201, 0x7632, R200 ;  /* 0x00007632c9c87816 */ /* 0x000fe200000000c8 */
[-C--:B------:R-:W-:Y:S01]  /*106d0*/  FMUL.FTZ R50, R50, R169.reuse ;  /* 0x000000a932327220 */ /* 0x080fe20000410000 */
[----:B------:R-:W-:Y:S01]  /*106e0*/  @!P6 PRMT R207, R31, 0x5410, RZ ;  /* 0x000054101fcfe816 */ /* 0x000fe200000000ff */
[----:B------:R-:W-:Y:S01]  /*106f0*/  FMUL.FTZ R51, R51, R169 ;  /* 0x000000a933337220 */ /* 0x000fe20000410000 */
[----:B------:R-:W-:Y:S01]  /*10700*/  ISETP.GE.U32.AND P6, PT, R252, R165, PT ;  /* 0x000000a5fc00720c */ /* 0x000fe20003fc6070 */
[----:B------:R-:W-:Y:S01]  /*10710*/  FADD.FTZ R165, R171, R168 ;  /* 0x000000a8aba57221 */ /* 0x000fe20000010000 */
[----:B------:R-:W-:Y:S01]  /*10720*/  PRMT R171, R201, 0x5410, R200 ;  /* 0x00005410c9ab7816 */ /* 0x000fe200000000c8 */
[-C--:B------:R-:W-:Y:S01]  /*10730*/  FMUL.FTZ R54, R54, R169.reuse ;  /* 0x000000a936367220 */ /* 0x080fe20000410000 */
[----:B------:R-:W-:Y:S01]  /*10740*/  @!P2 PRMT R201, R27, 0x5410, RZ ;  /* 0x000054101bc9a816 */ /* 0x000fe200000000ff */
[-C--:B------:R-:W-:Y:S01]  /*10750*/  FMUL.FTZ R55, R55, R169.reuse ;  /* 0x000000a937377220 */ /* 0x080fe20000410000 */
[----:B------:R-:W-:Y:S01]  /*10760*/  LOP3.LUT R27, R197, 0xff, RZ, 0xc0, !PT ;  /* 0x000000ffc51b7812 */ /* 0x000fe200078ec0ff */
[-C--:B------:R-:W-:Y:S01]  /*10770*/  FMUL.FTZ R58, R58, R169.reuse ;  /* 0x000000a93a3a7220 */ /* 0x080fe20000410000 */
[----:B------:R-:W-:Y:S01]  /*10780*/  LOP3.LUT R166, R202, 0xffff, RZ, 0xc0, !PT ;  /* 0x0000ffffcaa67812 */ /* 0x000fe200078ec0ff */
[----:B------:R-:W-:Y:S01]  /*10790*/  FMUL.FTZ R59, R59, R169 ;  /* 0x000000a93b3b7220 */ /* 0x000fe20000410000 */
[----:B------:R-:W-:Y:S01]  /*107a0*/  F2FP.PACK_AB R203, R224, R225 ;  /* 0x000000e1e0cb723e */ /* 0x000fe200000000ff */
[----:B------:R-:W-:Y:S01]  /*107b0*/  FMUL.FTZ R62, R62, R169 ;  /* 0x000000a93e3e7220 */ /* 0x000fe20000410000 */
[C---:B------:R-:W-:Y:S01]  /*107c0*/  ISETP.GE.U32.AND P2, PT, R252.reuse, R27, PT ;  /* 0x0000001bfc00720c */ /* 0x040fe20003f46070 */
[----:B------:R-:W-:Y:S01]  /*107d0*/  FMUL.FTZ R63, R63, R169 ;  /* 0x000000a93f3f7220 */ /* 0x000fe20000410000 */
[----:B------:R-:W-:Y:S01]  /*107e0*/  SHF.R.U32.HI R27, RZ, 0x18, R197 ;  /* 0x00000018ff1b7819 */ /* 0x000fe200000116c5 */
[----:B------:R-:W-:Y:S01]  /*107f0*/  @!P3 HADD2 R23, -R203.H0_H0, -RZ.H0_H0 ;  /* 0xa00000ffcb17b230 */ /* 0x000fe20000000900 */
[----:B------:R-:W-:Y:S01]  /*10800*/  ISETP.GE.U32.AND P5, PT, R252, R167, PT ;  /* 0x000000a7fc00720c */ /* 0x000fe20003fa6070 */
[-C--:B------:R-:W-:Y:S01]  /*10810*/  FMUL.FTZ R66, R66, R169.reuse ;  /* 0x000000a942427220 */ /* 0x080fe20000410000 */
[----:B------:R-:W-:Y:S01]  /*10820*/  LOP3.LUT R197, R197, 0xffff, RZ, 0xc0, !PT ;  /* 0x0000ffffc5c57812 */ /* 0x000fe200078ec0ff */
[-C--:B------:R-:W-:Y:S01]  /*10830*/  FMUL.FTZ R67, R67, R169.reuse ;  /* 0x000000a943437220 */ /* 0x080fe20000410000 */
[--C-:B------:R-:W-:Y:S01]  /*10840*/  SHF.R.U32.HI R199, RZ, 0x10, R202.reuse ;  /* 0x00000010ffc77819 */ /* 0x100fe200000116ca */
[-C--:B------:R-:W-:Y:S01]  /*10850*/  FMUL.FTZ R70, R70, R169.reuse ;  /* 0x000000a946467220 */ /* 0x080fe20000410000 */
[--C-:B------:R-:W-:Y:S01]  /*10860*/  SHF.R.U32.HI R249, RZ, 0x18, R202.reuse ;  /* 0x00000018fff97819 */ /* 0x100fe200000116ca */
[-C--:B------:R-:W-:Y:S01]  /*10870*/  FMUL.FTZ R71, R71, R169.reuse ;  /* 0x000000a947477220 */ /* 0x080fe20000410000 */
[----:B------:R-:W-:Y:S01]  /*10880*/  PRMT R202, R203, 0x7632, R202 ;  /* 0x00007632cbca7816 */ /* 0x000fe200000000ca */
[-C--:B------:R-:W-:Y:S01]  /*10890*/  FMUL.FTZ R74, R74, R169.reuse ;  /* 0x000000a94a4a7220 */ /* 0x080fe20000410000 */
[----:B------:R-:W-:Y:S01]  /*108a0*/  SHF.R.U32.HI R197, RZ, 0x8, R197 ;  /* 0x00000008ffc57819 */ /* 0x000fe200000116c5 */
[-C--:B------:R-:W-:Y:S01]  /*108b0*/  FMUL.FTZ R75, R75, R169.reuse ;  /* 0x000000a94b4b7220 */ /* 0x080fe20000410000 */
[----:B------:R-:W-:Y:S01]  /*108c0*/  SHF.R.U32.HI R166, RZ, 0x8, R166 ;  /* 0x00000008ffa67819 */ /* 0x000fe200000116a6 */
[-C--:B------:R-:W-:Y:S01]  /*108d0*/  FMUL.FTZ R78, R78, R169.reuse ;  /* 0x000000a94e4e7220 */ /* 0x080fe20000410000 */
[----:B------:R-:W-:Y:S01]  /*108e0*/  @!P5 HADD2 R26, -R200.H0_H0, -RZ.H0_H0 ;  /* 0xa00000ffc81ad230 */ /* 0x000fe20000000900 */
[-C--:B------:R-:W-:Y:S01]  /*108f0*/  FMUL.FTZ R79, R79, R169.reuse ;  /* 0x000000a94f4f7220 */ /* 0x080fe20000410000 */
[----:B------:R-:W-:Y:S01]  /*10900*/  @!P1 HADD2 R25, -R202.H0_H0, -RZ.H0_H0 ;  /* 0xa00000ffca199230 */ /* 0x000fe20000000900 */
[-C--:B------:R-:W-:Y:S01]  /*10910*/  FMUL.FTZ R82, R82, R169.reuse ;  /* 0x000000a952527220 */ /* 0x080fe20000410000 */
[----:B------:R-:W-:Y:S01]  /*10920*/  LOP3.LUT R199, R199, 0xff, RZ, 0xc0, !PT ;  /* 0x000000ffc7c77812 */ /* 0x000fe200078ec0ff */
[-C--:B------:R-:W-:Y:S01]  /*10930*/  FMUL.FTZ R83, R83, R169.reuse ;  /* 0x000000a953537220 */ /* 0x080fe20000410000 */
[----:B------:R-:W-:Y:S01]  /*10940*/  @!P5 PRMT R200, R26, 0x5410, RZ ;  /* 0x000054101ac8d816 */ /* 0x000fe200000000ff */
[----:B------:R-:W-:Y:S01]  /*10950*/  FMUL.FTZ R86, R86, R169 ;  /* 0x000000a956567220 */ /* 0x000fe20000410000 */
[C---:B------:R-:W-:Y:S01]  /*10960*/  ISETP.GE.U32.AND P5, PT, R252.reuse, R27, PT ;  /* 0x0000001bfc00720c */ /* 0x040fe20003fa6070 */
[-C--:B------:R-:W-:Y:S01]  /*10970*/  FMUL.FTZ R87, R87, R169.reuse ;  /* 0x000000a957577220 */ /* 0x080fe20000410000 */
[----:B------:R-:W-:Y:S01]  /*10980*/  PRMT R167, R252, 0x7054, R252 ;  /* 0x00007054fca77816 */ /* 0x000fe200000000fc */
        /* <DEDUP_REMOVED lines=34> */
[----:B------:R-:W-:Y:S01]  /*10bb0*/  PRMT R169, R203, 0x5410, R202 ;  /* 0x00005410cba97816 */ /* 0x000fe200000000ca */
[----:B------:R-:W-:Y:S01]  /*10bc0*/  FADD.FTZ R26, R196, R165 ;  /* 0x000000a5c41a7221 */ /* 0x000fe20000010000 */
[----:B------:R-:W-:Y:S01]  /*10bd0*/  @!P3 PRMT R203, R23, 0x5410, RZ ;  /* 0x0000541017cbb816 */ /* 0x000fe200000000ff */
[----:B------:R-:W-:Y:S01]  /*10be0*/  FADD.FTZ R198, R195, R198 ;  /* 0x000000c6c3c67221 */ /* 0x000fe20000010000 */
[----:B------:R-:W-:Y:S01]  /*10bf0*/  LOP3.LUT R23, R197, 0xffff, RZ, 0xc0, !PT ;  /* 0x0000ffffc5177812 */ /* 0x000fe200078ec0ff */
[----:B------:R-:W-:Y:S01]  /*10c00*/  FADD.FTZ R26, R193, R26 ;  /* 0x0000001ac11a7221 */ /* 0x000fe20000010000 */
[----:B------:R-:W-:Y:S01]  /*10c10*/  F2FP.PACK_AB R197, R229, R230 ;  /* 0x000000e6e5c5723e */ /* 0x000fe200000000ff */
[----:B------:R-:W-:Y:S01]  /*10c20*/  FADD.FTZ R31, R191, R198 ;  /* 0x000000c6bf1f7221 */ /* 0x000fe20000010000 */
[----:B------:R-:W-:Y:S01]  /*10c30*/  ISETP.GE.U32.AND P3, PT, R252, R23, PT ;  /* 0x00000017fc00720c */ /* 0x000fe20003f66070 */
[----:B------:R-:W1:Y:S01]  /*10c40*/  MUFU.EX2 R191, R247 ;  /* 0x000000f700bf7308 */ /* 0x000e620000000800 */
[C---:B------:R-:W-:Y:S01]  /*10c50*/  PRMT R196, R197.reuse, 0x7632, R196 ;  /* 0x00007632c5c47816 */ /* 0x040fe200000000c4 */
[----:B------:R-:W-:Y:S01]  /*10c60*/  @!P2 HADD2 R22, -R197.H0_H0, -RZ.H0_H0 ;  /* 0xa00000ffc516a230 */ /* 0x000fe20000000900 */
[----:B------:R-:W-:Y:S01]  /*10c70*/  LOP3.LUT R23, R166, 0xffff, RZ, 0xc0, !PT ;  /* 0x0000ffffa6177812 */ /* 0x000fe200078ec0ff */
[----:B------:R-:W-:Y:S01]  /*10c80*/  FADD.FTZ R31, R194, R31 ;  /* 0x0000001fc21f7221 */ /* 0x000fe20000010000 */
[----:B------:R-:W-:Y:S01]  /*10c90*/  PRMT R168, R197, 0x5410, R196 ;  /* 0x00005410c5a87816 */ /* 0x000fe200000000c4 */
[----:B------:R-:W-:Y:S01]  /*10ca0*/  FADD.FTZ R233, R233, R26 ;  /* 0x0000001ae9e97221 */ /* 0x000fe20000010000 */
[----:B------:R-:W-:-:S02]  /*10cb0*/  @!P1 PRMT R202, R25, 0x5410, RZ ;  /* 0x0000541019ca9816 */ /* 0x000fc400000000ff */
[----:B------:R-:W-:Y:S01]  /*10cc0*/  ISETP.GE.U32.AND P1, PT, R252, R249, PT ;  /* 0x000000f9fc00720c */ /* 0x000fe20003f26070 */
[----:B------:R-:W-:Y:S01]  /*10cd0*/  FADD.FTZ R188, R188, R233 ;  /* 0x000000e9bcbc7221 */ /* 0x000fe20000010000 */
[----:B------:R-:W-:Y:S01]  /*10ce0*/  @!P2 PRMT R197, R22, 0x5410, RZ ;  /* 0x0000541016c5a816 */ /* 0x000fe200000000ff */
[----:B------:R-:W-:Y:S01]  /*10cf0*/  @!P3 HADD2 R3, -R196.H0_H0, -RZ.H0_H0 ;  /* 0xa00000ffc403b230 */ /* 0x000fe20000000900 */
[----:B------:R-:W-:Y:S01]  /*10d00*/  ISETP.GE.U32.AND P2, PT, R252, R199, PT ;  /* 0x000000c7fc00720c */ /* 0x000fe20003f46070 */
[----:B------:R-:W-:Y:S01]  /*10d10*/  FADD.FTZ R22, R192, R31 ;  /* 0x0000001fc0167221 */ /* 0x000fe20000010000 */
[----:B------:R-:W-:Y:S01]  /*10d20*/  F2FP.PACK_AB R199, R222, R223 ;  /* 0x000000dfdec7723e */ /* 0x000fe200000000ff */
[----:B------:R-:W-:Y:S01]  /*10d30*/  FADD.FTZ R187, R187, R188 ;  /* 0x000000bcbbbb7221 */ /* 0x000fe20000010000 */
[----:B------:R-:W-:Y:S01]  /*10d40*/  @!P3 PRMT R196, R3, 0x5410, RZ ;  /* 0x0000541003c4b816 */ /* 0x000fe200000000ff */
[----:B------:R-:W-:Y:S01]  /*10d50*/  FADD.FTZ R221, R221, R22 ;  /* 0x00000016dddd7221 */ /* 0x000fe20000010000 */
[----:B------:R-:W2:Y:S01]  /*10d60*/  MUFU.EX2 R3, R246 ;  /* 0x000000f600037308 */ /* 0x000ea20000000800 */
[----:B------:R-:W-:Y:S01]  /*10d70*/  ISETP.GE.U32.AND P3, PT, R252, R23, PT ;  /* 0x00000017fc00720c */ /* 0x000fe20003f66070 */
[----:B------:R-:W-:Y:S01]  /*10d80*/  @!P6 HADD2 R21, -R199.H0_H0, -RZ.H0_H0 ;  /* 0xa00000ffc715e230 */ /* 0x000fe20000000900 */
[----:B-1----:R-:W-:Y:S01]  /*10d90*/  F2FP.PACK_AB R193, R191, R228 ;  /* 0x000000e4bfc1723e */ /* 0x002fe200000000ff */
[----:B------:R-:W-:Y:S01]  /*10da0*/  FADD.FTZ R190, R190, R221 ;  /* 0x000000ddbebe7221 */ /* 0x000fe20000010000 */
[----:B------:R-:W-:Y:S01]  /*10db0*/  PRMT R198, R199, 0x7632, R198 ;  /* 0x00007632c7c67816 */ /* 0x000fe200000000c6 */
[----:B------:R-:W-:Y:S01]  /*10dc0*/  FADD.FTZ R186, R186, R187 ;  /* 0x000000bbbaba7221 */ /* 0x000fe20000010000 */
[----:B------:R-:W-:Y:S01]  /*10dd0*/  PRMT R192, R193, 0x7632, R192 ;  /* 0x00007632c1c07816 */ /* 0x000fe200000000c0 */
[----:B------:R-:W-:Y:S01]  /*10de0*/  @!P4 HADD2 R7, -R193.H0_H0, -RZ.H0_H0 ;  /* 0xa00000ffc107c230 */ /* 0x000fe20000000900 */
[----:B------:R-:W-:Y:S01]  /*10df0*/  PRMT R166, R199, 0x5410, R198 ;  /* 0x00005410c7a67816 */ /* 0x000fe200000000c6 */
[----:B------:R-:W-:Y:S01]  /*10e00*/  @!P5 HADD2 R20, -R198.H0_H0, -RZ.H0_H0 ;  /* 0xa00000ffc614d230 */ /* 0x000fe20000000900 */
[----:B------:R-:W-:Y:S01]  /*10e10*/  PRMT R165, R193, 0x5410, R192 ;  /* 0x00005410c1a57816 */ /* 0x000fe200000000c0 */
[----:B------:R-:W-:Y:S01]  /*10e20*/  FADD.FTZ R190, R189, R190 ;  /* 0x000000bebdbe7221 */ /* 0x000fe20000010000 */
[----:B------:R-:W-:Y:S01]  /*10e30*/  @!P4 PRMT R193, R7, 0x5410, RZ ;  /* 0x0000541007c1c816 */ /* 0x000fe200000000ff */
[----:B------:R-:W-:Y:S01]  /*10e40*/  @!P3 HADD2 R6, -R192.H0_H0, -RZ.H0_H0 ;  /* 0xa00000ffc006b230 */ /* 0x000fe20000000900 */
[----:B------:R-:W-:Y:S01]  /*10e50*/  @!P5 PRMT R198, R20, 0x5410, RZ ;  /* 0x0000541014c6d816 */ /* 0x000fe200000000ff */
[----:B------:R-:W-:Y:S01]  /*10e60*/  FADD.FTZ R19, R19, R190 ;  /* 0x000000be13137221 */ /* 0x000fe20000010000 */
[----:B--2---:R-:W-:Y:S01]  /*10e70*/  F2FP.PACK_AB R195, R3, R220 ;  /* 0x000000dc03c3723e */ /* 0x004fe200000000ff */
[----:B------:R-:W-:Y:S01]  /*10e80*/  FADD.FTZ R227, R227, R186 ;  /* 0x000000bae3e37221 */ /* 0x000fe20000010000 */
[----:B------:R-:W-:Y:S01]  /*10e90*/  @!P3 PRMT R192, R6, 0x5410, RZ ;  /* 0x0000541006c0b816 */ /* 0x000fe200000000ff */
[----:B------:R-:W-:Y:S01]  /*10ea0*/  FADD.FTZ R19, R234, R19 ;  /* 0x00000013ea137221 */ /* 0x000fe20000010000 */
[----:B------:R-:W-:Y:S01]  /*10eb0*/  PRMT R194, R195, 0x7632, R194 ;  /* 0x00007632c3c27816 */ /* 0x000fe200000000c2 */
[----:B------:R-:W-:Y:S01]  /*10ec0*/  @!P2 HADD2 R5, -R195.H0_H0, -RZ.H0_H0 ;  /* 0xa00000ffc305a230 */ /* 0x000fe20000000900 */
[----:B------:R-:W-:Y:S01]  /*10ed0*/  LOP3.LUT R6, R245, UR12, R236, 0x96, !PT ;  /* 0x0000000cf5067c12 */ /* 0x000fe2000f8e96ec */
[----:B------:R-:W-:Y:S01]  /*10ee0*/  FADD.FTZ R226, R226, R227 ;  /* 0x000000e3e2e27221 */ /* 0x000fe20000010000 */
[----:B------:R-:W-:Y:S01]  /*10ef0*/  PRMT R164, R195, 0x5410, R194 ;  /* 0x00005410c3a47816 */ /* 0x000fe200000000c2 */
[----:B------:R-:W-:Y:S01]  /*10f00*/  @!P1 HADD2 R4, -R194.H0_H0, -RZ.H0_H0 ;  /* 0xa00000ffc2049230 */ /* 0x000fe20000000900 */
[----:B------:R-:W-:Y:S01]  /*10f10*/  @!P2 PRMT R195, R5, 0x5410, RZ ;  /* 0x0000541005c3a816 */ /* 0x000fe200000000ff */
[----:B------:R-:W-:Y:S01]  /*10f20*/  IMAD.WIDE.U32 R6, R6, -0x326172a9, RZ ;  /* 0xcd9e8d5706067825 */ /* 0x000fe200078e00ff */
[----:B------:R-:W-:-:S02]  /*10f30*/  @!P6 PRMT R199, R21, 0x5410, RZ ;  /* 0x0000541015c7e816 */ /* 0x000fc400000000ff */
[----:B------:R-:W-:Y:S01]  /*10f40*/  @!P1 PRMT R194, R4, 0x5410, RZ ;  /* 0x0000541004c29816 */ /* 0x000fe200000000ff */
[----:B------:R-:W-:Y:S01]  /*10f50*/  IMAD.MOV.U32 R5, RZ, RZ, c[0x0][0x228] ;  /* 0x00008a00ff057624 */ /* 0x000fe200078e00ff */
[----:B------:R-:W-:Y:S01]  /*10f60*/  LOP3.LUT R4, R237, UR14, R34, 0x96, !PT ;  /* 0x0000000eed047c12 */ /* 0x000fe2000f8e9622 */
[----:B------:R-:W-:Y:S02]  /*10f70*/  FADD.FTZ R232, R232, R19 ;  /* 0x00000013e8e87221 */ /* 0x000fe40000010000 */
[----:B------:R-:W-:Y:S02]  /*10f80*/  IMAD.SHL.U32 R5, R5, 0x8, RZ ;  /* 0x0000000805057824 */ /* 0x000fe400078e00ff */
[----:B------:R-:W-:-:S04]  /*10f90*/  IMAD.WIDE.U32 R26, R4, -0x326172a9, RZ ;  /* 0xcd9e8d57041a7825 */ /* 0x000fc800078e00ff */
[----:B------:R-:W-:Y:S01]  /*10fa0*/  IMAD.WIDE R236, R5, 0x2, R16 ;  /* 0x0000000205ec7825 */ /* 0x000fe200078e0210 */
[----:B------:R-:W-:Y:S02]  /*10fb0*/  LOP3.LUT R4, R27, UR13, R32, 0x96, !PT ;  /* 0x0000000d1b047c12 */ /* 0x000fe4000f8e9620 */
[----:B------:R-:W-:Y:S01]  /*10fc0*/  LOP3.LUT R26, R7, UR11, R26, 0x96, !PT ;  /* 0x0000000b071a7c12 */ /* 0x000fe2000f8e961a */
[----:B------:R-:W-:Y:S01]  /*10fd0*/  FADD.FTZ R225, R225, R226 ;  /* 0x000000e2e1e17221 */ /* 0x000fe20000010000 */
[----:B------:R-:W-:Y:S01]  /*10fe0*/  STG.E.U16 [R236.64+-0x100], R240 ;  /* 0xffff00f0ec007986 */ /* 0x000fe2000c10151a */
[----:B------:R-:W-:-:S03]  /*10ff0*/  IMAD.WIDE.U32 R4, R4, -0x2daee0ad, RZ ;  /* 0xd2511f5304047825 */ /* 0x000fc600078e00ff */
[----:B------:R1:W-:Y:S01]  /*11000*/  STG.E.U16 [R236.64+-0xfe], R241 ;  /* 0xffff02f1ec007986 */ /* 0x0003e2000c10151a */
[----:B------:R-:W-:Y:S01]  /*11010*/  IMAD.WIDE.U32 R26, R26, -0x2daee0ad, RZ ;  /* 0xd2511f531a1a7825 */ /* 0x000fe200078e00ff */
[----:B------:R-:W-:Y:S02]  /*11020*/  LOP3.LUT R244, R5, UR10, R244, 0x96, !PT ;  /* 0x0000000a05f47c12 */ /* 0x000fe4000f8e96f4 */
[----:B------:R-:W-:Y:S01]  /*11030*/  STG.E.U16 [R16.64+-0xf0], R183 ;  /* 0xffff10b710007986 */ /* 0x000fe2000c10151a */
[----:B------:R-:W-:Y:S01]  /*11040*/  FADD.FTZ R231, R231, R232 ;  /* 0x000000e8e7e77221 */ /* 0x000fe20000010000 */
[----:B------:R-:W-:Y:S01]  /*11050*/  LOP3.LUT R4, R27, UR8, R4, 0x96, !PT ;  /* 0x000000081b047c12 */ /* 0x000fe2000f8e9604 */
[----:B------:R-:W-:Y:S01]  /*11060*/  IMAD.WIDE.U32 R244, R244, -0x326172a9, RZ ;  /* 0xcd9e8d57f4f47825 */ /* 0x000fe200078e00ff */
[----:B------:R-:W-:Y:S03]  /*11070*/  STG.E.U16 [R16.64+-0xee], R182 ;  /* 0xffff12b610007986 */ /* 0x000fe6000c10151a */
[----:B------:R-:W-:Y:S01]  /*11080*/  FADD.FTZ R224, R224, R225 ;  /* 0x000000e1e0e07221 */ /* 0x000fe20000010000 */
[----:B------:R-:W-:Y:S01]  /*11090*/  LOP3.LUT R25, R245, UR9, R6, 0x96, !PT ;  /* 0x00000009f5197c12 */ /* 0x000fe2000f8e9606 */
[----:B------:R-:W-:Y:S01]  /*110a0*/  FADD.FTZ R230, R230, R231 ;  /* 0x000000e7e6e67221 */ /* 0x000fe20000010000 */
[----:B------:R-:W-:Y:S01]  /*110b0*/  STG.E.U16 [R236.64+-0xf0], R185 ;  /* 0xffff10b9ec007986 */ /* 0x000fe2000c10151a */
[----:B------:R-:W-:-:S02]  /*110c0*/  FADD.FTZ R223, R223, R224 ;  /* 0x000000e0dfdf7221 */ /* 0x000fc40000010000 */
[----:B------:R-:W-:Y:S01]  /*110d0*/  FADD.FTZ R229, R229, R230 ;  /* 0x000000e6e5e57221 */ /* 0x000fe20000010000 */
[----:B------:R-:W-:Y:S01]  /*110e0*/  STG.E.U16 [R236.64+-0xee], R184 ;  /* 0xffff12b8ec007986 */ /* 0x000fe2000c10151a */
[----:B------:R-:W-:Y:S02]  /*110f0*/  FADD.FTZ R223, R222, R223 ;  /* 0x000000dfdedf7221 */ /* 0x000fe40000010000 */
[----:B------:R-:W-:Y:S01]  /*11100*/  FADD.FTZ R228, R228, R229 ;  /* 0x000000e5e4e47221 */ /* 0x000fe20000010000 */
[----:B------:R-:W-:Y:S01]  /*11110*/  STG.E.U16 [R16.64+-0xe0], R179 ;  /* 0xffff20b310007986 */ /* 0x000fe2000c10151a */
[----:B------:R-:W-:-:S03]  /*11120*/  FADD.FTZ R220, R220, R223 ;  /* 0x000000dfdcdc7221 */ /* 0x000fc60000010000 */
[----:B------:R-:W-:Y:S01]  /*11130*/  STG.E.U16 [R16.64+-0xde], R178 ;  /* 0xffff22b210007986 */ /* 0x000fe2000c10151a */
[----:B-1----:R-:W-:-:S03]  /*11140*/  IMAD.WIDE.U32 R240, R4, -0x326172a9, RZ ;  /* 0xcd9e8d5704f07825 */ /* 0x002fc600078e00ff */
[----:B------:R-:W-:Y:S01]  /*11150*/  STG.E.U16 [R236.64+-0xe0], R181 ;  /* 0xffff20b5ec007986 */ /* 0x000fe2000c10151a */
[----:B------:R-:W-:Y:S01]  /*11160*/  FADD.FTZ R3, R3, R220 ;  /* 0x000000dc03037221 */ /* 0x000fe20000010000 */
[----:B------:R-:W-:Y:S02]  /*11170*/  LOP3.LUT R5, R241, UR4, R244, 0x96, !PT ;  /* 0x00000004f1057c12 */ /* 0x000fe4000f8e96f4 */
[----:B------:R-:W-:Y:S01]  /*11180*/  SHF.R.U32.HI R20, RZ, 0x10, R240 ;  /* 0x00000010ff147819 */ /* 0x000fe200000116f0 */
[----:B------:R-:W-:Y:S01]  /*11190*/  STG.E.U16 [R236.64+-0xde], R180 ;  /* 0xffff22b4ec007986 */ /* 0x000fe2000c10151a */
[----:B------:R-:W-:Y:S02]  /*111a0*/  LOP3.LUT R7, R5, 0xffff, RZ, 0xc0, !PT ;  /* 0x0000ffff05077812 */ /* 0x000fe400078ec0ff */
[----:B------:R-:W-:Y:S01]  /*111b0*/  SHF.R.U32.HI R6, RZ, 0x10, R5 ;  /* 0x00000010ff067819 */ /* 0x000fe20000011605 */
[----:B------:R-:W-:Y:S01]  /*111c0*/  STG.E.U16 [R16.64+-0xd0], R18 ;  /* 0xffff301210007986 */ /* 0x000fe2000c10151a */
[----:B------:R-:W-:-:S02]  /*111d0*/  SHF.R.U32.HI R7, RZ, 0x8, R7 ;  /* 0x00000008ff077819 */ /* 0x000fc40000011607 */
[----:B------:R-:W-:Y:S01]  /*111e0*/  LOP3.LUT R4, R5, 0xff, RZ, 0xc0, !PT ;  /* 0x000000ff05047812 */ /* 0x000fe200078ec0ff */
[----:B------:R-:W-:Y:S01]  /*111f0*/  STG.E.U16 [R16.64+-0xce], R11 ;  /* 0xffff320b10007986 */ /* 0x000fe2000c10151a */
[----:B------:R-:W-:Y:S02]  /*11200*/  SHF.R.U32.HI R5, RZ, 0x18, R5 ;  /* 0x00000018ff057819 */ /* 0x000fe40000011605 */
[----:B------:R-:W-:Y:S01]  /*11210*/  LOP3.LUT R6, R6, 0xff, RZ, 0xc0, !PT ;  /* 0x000000ff06067812 */ /* 0x000fe200078ec0ff */
[----:B------:R-:W-:Y:S01]  /*11220*/  STG.E.U16 [R236.64+-0xd0], R177 ;  /* 0xffff30b1ec007986 */ /* 0x000fe2000c10151a */
[----:B------:R-:W-:Y:S02]  /*11230*/  PRMT R4, R4, 0x5410, R7 ;  /* 0x0000541004047816 */ /* 0x000fe40000000007 */
[----:B------:R-:W-:Y:S01]  /*11240*/  PRMT R6, R6, 0x5410, R5 ;  /* 0x0000541006067816 */ /* 0x000fe20000000005 */
[----:B------:R-:W-:Y:S01]  /*11250*/  STG.E.U16 [R236.64+-0xce], R176 ;  /* 0xffff32b0ec007986 */ /* 0x000fe2000c10151a */
[----:B------:R-:W-:Y:S01]  /*11260*/  SHF.R.U32.HI R7, RZ, 0x18, R240 ;  /* 0x00000018ff077819 */ /* 0x000fe200000116f0 */
[--C-:B------:R-:W-:Y:S01]  /*11270*/  HSET2.LE.AND R4, R4, R167.reuse, PT ;  /* 0x000000a704047233 */ /* 0x100fe20003803000 */
[----:B------:R-:W-:Y:S01]  /*11280*/  LOP3.LUT R20, R20, 0xff, RZ, 0xc0, !PT ;  /* 0x000000ff14147812 */ /* 0x000fe200078ec0ff */
[----:B------:R-:W-:Y:S01]  /*11290*/  HSET2.LE.AND R5, R6, R167, PT ;  /* 0x000000a706057233 */ /* 0x000fe20003803000 */
[----:B------:R-:W-:Y:S01]  /*112a0*/  LOP3.LUT R6, R240, 0xffff, RZ, 0xc0, !PT ;  /* 0x0000fffff0067812 */ /* 0x000fe200078ec0ff */
[----:B------:R-:W-:Y:S01]  /*112b0*/  STG.E.U16 [R16.64+-0xc0], R205 ;  /* 0xffff40cd10007986 */ /* 0x000fe2000c10151a */
[----:B------:R-:W-:-:S02]  /*112c0*/  PRMT R20, R20, 0x5410, R7 ;  /* 0x0000541014147816 */ /* 0x000fc40000000007 */
[----:B------:R-:W-:Y:S01]  /*112d0*/  LOP3.LUT R21, R240, 0xff, RZ, 0xc0, !PT ;  /* 0x000000fff0157812 */ /* 0x000fe200078ec0ff */
[----:B------:R-:W-:Y:S01]  /*112e0*/  STG.E.U16 [R16.64+-0xbe], R204 ;  /* 0xffff42cc10007986 */ /* 0x000fe2000c10151a */
[----:B------:R-:W-:Y:S01]  /*112f0*/  SHF.R.U32.HI R6, RZ, 0x8, R6 ;  /* 0x00000008ff067819 */ /* 0x000fe20000011606 */
[--C-:B------:R-:W-:Y:S01]  /*11300*/  HSET2.LE.AND R20, R20, R167.reuse, PT ;  /* 0x000000a714147233 */ /* 0x100fe20003803000 */
[----:B------:R-:W-:Y:S01]  /*11310*/  LOP3.LUT R4, R4, R239, RZ, 0xc0, !PT ;  /* 0x000000ef04047212 */ /* 0x000fe200078ec0ff */
[----:B------:R-:W-:Y:S01]  /*11320*/  STG.E.U16 [R236.64+-0xc0], R207 ;  /* 0xffff40cfec007986 */ /* 0x000fe2000c10151a */
[----:B------:R-:W-:Y:S02]  /*11330*/  PRMT R6, R21, 0x5410, R6 ;  /* 0x0000541015067816 */ /* 0x000fe40000000006 */
[----:B------:R-:W-:Y:S01]  /*11340*/  LOP3.LUT R7, R20, R175, RZ, 0xc0, !PT ;  /* 0x000000af14077212 */ /* 0x000fe200078ec0ff */
[----:B------:R-:W-:Y:S01]  /*11350*/  STG.E.U16 [R236.64+-0xbe], R206 ;  /* 0xffff42ceec007986 */ /* 0x000fe2000c10151a */
[----:B------:R-:W-:Y:S01]  /*11360*/  LOP3.LUT R5, R5, R238, RZ, 0xc0, !PT ;  /* 0x000000ee05057212 */ /* 0x000fe200078ec0ff */
[----:B------:R-:W-:-:S02]  /*11370*/  HSET2.LE.AND R6, R6, R167, PT ;  /* 0x000000a706067233 */ /* 0x000fc40003803000 */
[----:B------:R-:W1:Y:S03]  /*11380*/  LDSM.16.MT88.4 R20, [R212+0x18000] ;  /* 0x01800000d414783b */ /* 0x000e660000004200 */
        /* <DEDUP_REMOVED lines=174> */
[----:B------:R-:W2:Y:S01]  /*11e70*/  LDSM.16.MT88.4 R20, [R208+0x19000] ;  /* 0x01900000d014783b */ /* 0x000ea20000004200 */
[----:B------:R-:W-:Y:S01]  /*11e80*/  HSET2.LE.AND R170, R170, R167, PT ;  /* 0x000000a7aaaa7233 */ /* 0x000fe20003803000 */
[----:B------:R-:W-:Y:S02]  /*11e90*/  LOP3.LUT R5, R5, R174, RZ, 0xc0, !PT ;  /* 0x000000ae05057212 */ /* 0x000fe400078ec0ff */
[----:B------:R-:W3:Y:S01]  /*11ea0*/  LDSM.16.MT88.4 R32, [R212+0x19000] ;  /* 0x01900000d420783b */ /* 0x000ee20000004200 */
[----:B------:R-:W-:Y:S02]  /*11eb0*/  LOP3.LUT R6, R6, R171, RZ, 0xc0, !PT ;  /* 0x000000ab06067212 */ /* 0x000fe400078ec0ff */
[----:B------:R-:W-:-:S07]  /*11ec0*/  LOP3.LUT R7, R170, R169, RZ, 0xc0, !PT ;  /* 0x000000a9aa077212 */ /* 0x000fce00078ec0ff */
        /* <DEDUP_REMOVED lines=56> */
[----:B------:R-:W-:Y:S02]  /*12250*/  SHF.R.U32.HI R30, RZ, 0x8, R5 ;  /* 0x00000008ff1e7819 */ /* 0x000fe40000011605 */
[----:B------:R-:W-:Y:S02]  /*12260*/  SHF.R.U32.HI R172, RZ, 0x18, R172 ;  /* 0x00000018ffac7819 */ /* 0x000fe400000116ac */
[----:B------:R-:W-:Y:S02]  /*12270*/  LOP3.LUT R7, R7, 0xff, RZ, 0xc0, !PT ;  /* 0x000000ff07077812 */ /* 0x000fe400078ec0ff */
[----:B------:R-:W-:Y:S01]  /*12280*/  LOP3.LUT R5, R28, 0xff, RZ, 0xc0, !PT ;  /* 0x000000ff1c057812 */ /* 0x000fe200078ec0ff */
[----:B------:R-:W-:Y:S01]  /*12290*/  HSET2.LE.AND R28, R4, R167, PT ;  /* 0x000000a7041c7233 */ /* 0x000fe20003803000 */
[----:B------:R-:W-:-:S02]  /*122a0*/  PRMT R6, R7, 0x5410, R6 ;  /* 0x0000541007067816 */ /* 0x000fc40000000006 */
[----:B------:R-:W-:Y:S02]  /*122b0*/  PRMT R30, R29, 0x5410, R30 ;  /* 0x000054101d1e7816 */ /* 0x000fe4000000001e */
[----:B------:R-:W-:Y:S01]  /*122c0*/  PRMT R172, R5, 0x5410, R172 ;  /* 0x0000541005ac7816 */ /* 0x000fe200000000ac */
[--C-:B------:R-:W-:Y:S01]  /*122d0*/  HSET2.LE.AND R7, R6, R167.reuse, PT ;  /* 0x000000a706077233 */ /* 0x100fe20003803000 */
[----:B------:R-:W-:Y:S01]  /*122e0*/  LOP3.LUT R6, R28, R165, RZ, 0xc0, !PT ;  /* 0x000000a51c067212 */ /* 0x000fe200078ec0ff */
[--C-:B------:R-:W-:Y:S02]  /*122f0*/  HSET2.LE.AND R29, R30, R167.reuse, PT ;  /* 0x000000a71e1d7233 */ /* 0x100fe40003803000 */
[----:B------:R-:W-:Y:S01]  /*12300*/  HSET2.LE.AND R5, R172, R167, PT ;  /* 0x000000a7ac057233 */ /* 0x000fe20003803000 */
[----:B------:R-:W-:Y:S01]  /*12310*/  LOP3.LUT R7, R7, R164, RZ, 0xc0, !PT ;  /* 0x000000a407077212 */ /* 0x000fe200078ec0ff */
[----:B------:R-:W2:Y:S01]  /*12320*/  LDSM.16.MT88.4 R172, [R209+0x19800] ;  /* 0x01980000d1ac783b */ /* 0x000ea20000004200 */
[----:B------:R-:W-:-:S02]  /*12330*/  LOP3.LUT R4, R29, R168, RZ, 0xc0, !PT ;  /* 0x000000a81d047212 */ /* 0x000fc400078ec0ff */
[----:B------:R-:W-:Y:S01]  /*12340*/  LOP3.LUT R5, R5, R166, RZ, 0xc0, !PT ;  /* 0x000000a605057212 */ /* 0x000fe200078ec0ff */
[----:B------:R-:W3:Y:S04]  /*12350*/  LDSM.16.MT88.4 R168, [R208+0x19800] ;  /* 0x01980000d0a8783b */ /* 0x000ee80000004200 */
[----:B------:R-:W5:Y:S02]  /*12360*/  LDSM.16.MT88.4 R164, [R212+0x1b800] ;  /* 0x01b80000d4a4783b */ /* 0x000f640000004200 */
[C---:B----4-:R-:W-:Y:S02]  /*12370*/  HMMA.16816.F32 R160, R4.reuse, R24, R160 ;  /* 0x0000001804a0723c */ /* 0x050fe400000018a0 */
[----:B------:R-:W4:Y:S06]  /*12380*/  LDSM.16.MT88.4 R28, [R209+0x1b800] ;  /* 0x01b80000d11c783b */ /* 0x000f2c0000004200 */
        /* <DEDUP_REMOVED lines=28> */
[C---:B---3--:R-:W-:Y:S08]  /*12550*/  HMMA.16816.F32 R108, R4.reuse, R168, R108 ;  /* 0x000000a8046c723c */ /* 0x048ff0000000186c */
[C---:B------:R-:W-:Y:S08]  /*12560*/  HMMA.16816.F32 R112, R4.reuse, R170, R112 ;  /* 0x000000aa0470723c */ /* 0x040ff00000001870 */
[C---:B-----5:R-:W-:Y:S07]  /*12570*/  HMMA.16816.F32 R116, R4.reuse, R164, R116 ;  /* 0x000000a40474723c */ /* 0x060fee0000001874 */
[----:B------:R-:W-:Y:S01]  /*12580*/  IADD3 R164, P1, R16, -0x180, RZ ;  /* 0xfffffe8010a47810 */ /* 0x000fe20007f3e0ff */
[C---:B------:R-:W-:Y:S07]  /*12590*/  HMMA.16816.F32 R120, R4.reuse, R166, R120 ;  /* 0x000000a60478723c */ /* 0x040fee0000001878 */
[----:B------:R-:W-:Y:S01]  /*125a0*/  IADD3.X R167, R17, -0x1, RZ, P1, !PT ;  /* 0xffffffff11a77810 */ /* 0x000fe20000ffe4ff */
[C---:B------:R-:W-:Y:S08]  /*125b0*/  HMMA.16816.F32 R152, R4.reuse, R32, R152 ;  /* 0x000000200498723c */ /* 0x040ff00000001898 */
[C---:B------:R-:W-:Y:S08]  /*125c0*/  HMMA.16816.F32 R148, R4.reuse, R34, R148 ;  /* 0x000000220494723c */ /* 0x040ff00000001894 */
[C---:B----4-:R-:W-:Y:S08]  /*125d0*/  HMMA.16816.F32 R144, R4.reuse, R28, R144 ;  /* 0x0000001c0490723c */ /* 0x050ff00000001890 */
[C---:B------:R-:W-:Y:S08]  /*125e0*/  HMMA.16816.F32 R140, R4.reuse, R30, R140 ;  /* 0x0000001e048c723c */ /* 0x040ff0000000188c */
[C---:B------:R-:W-:Y:S08]  /*125f0*/  HMMA.16816.F32 R136, R4.reuse, R24, R136 ;  /* 0x000000180488723c */ /* 0x040ff00000001888 */
[C---:B------:R-:W-:Y:S08]  /*12600*/  HMMA.16816.F32 R132, R4.reuse, R26, R132 ;  /* 0x0000001a0484723c */ /* 0x040ff00000001884 */
[C---:B-1----:R-:W-:Y:S08]  /*12610*/  HMMA.16816.F32 R124, R4.reuse, R20, R124 ;  /* 0x00000014047c723c */ /* 0x042ff0000000187c */
[----:B------:R-:W-:Y:S07]  /*12620*/  HMMA.16816.F32 R128, R4, R22, R128 ;  /* 0x000000160480723c */ /* 0x000fee0000001880 */
[----:B------:R-:W-:-:S05]  /*12630*/  FADD.FTZ R4, R191, R228 ;  /* 0x000000e4bf047221 */ /* 0x000fca0000010000 */
[----:B------:R1:W-:Y:S04]  /*12640*/  STL [R1+0x6c], R4 ;  /* 0x00006c0401007387 */ /* 0x0003e80000100800 */
[----:B------:R1:W-:Y:S01]  /*12650*/  STL [R1+0x68], R3 ;  /* 0x0000680301007387 */ /* 0x0003e20000100800 */
[----:B------:R-:W-:Y:S05]  /*12660*/  @P0 BRA `(.L_x_996) ;  /* 0x0000001000000947 */ /* 0x000fea0003800000 */
.L_x_989:
[----:B------:R-:W-:-:S12]  /*12670*/  UIADD3 UR34, UR7, -0x1, URZ ;  /* 0xffffffff07227890 */ /* 0x000fd8000fffe03f */
.L_x_996:
[----:B------:R-:W-:-:S13]  /*12680*/  ISETP.LE.AND P0, PT, RZ, UR34, PT ;  /* 0x00000022ff007c0c */ /* 0x000fda000bf03270 */
[----:B------:R-:W-:Y:S05]  /*12690*/  @!P0 BRA `(.L_x_997) ;  /* 0x00005a9000008947 */ /* 0x000fea0003800000 */
[----:B------:R-:W2:Y:S01]  /*126a0*/  LDL.64 R20, [R1+0x20] ;  /* 0x0000200001147983 */ /* 0x000ea20000100a00 */
[----:B------:R-:W-:Y:S01]  /*126b0*/  USHF.R.S32.HI UR35, URZ, 0x1f, UR31 ;  /* 0x0000001f3f237899 */ /* 0x000fe2000801141f */
[----:B-1----:R-:W-:Y:S01]  /*126c0*/  IMAD.U32 R4, RZ, RZ, UR31 ;  /* 0x0000001fff047e24 */ /* 0x002fe2000f8e00ff */
[----:B------:R-:W-:Y:S01]  /*126d0*/  ULDC.64 UR6, c[0x0][0x1b8] ;  /* 0x00006e0000067ab9 */ /* 0x000fe20000000a00 */
[----:B------:R-:W1:Y:S01]  /*126e0*/  S2R R6, SR_TID.X ;  /* 0x0000000000067919 */ /* 0x000e620000002100 */
[----:B------:R-:W-:Y:S01]  /*126f0*/  ULDC.64 UR4, c[0x0][0x1b0] ;  /* 0x00006c0000047ab9 */ /* 0x000fe20000000a00 */
[----:B------:R-:W-:Y:S01]  /*12700*/  IMAD.U32 R3, RZ, RZ, UR31 ;  /* 0x0000001fff037e24 */ /* 0x000fe2000f8e00ff */
[----:B------:R-:W-:Y:S01]  /*12710*/  UIMAD UR6, UR35, UR6, URZ ;  /* 0x00000006230672a4 */ /* 0x000fe2000f8e023f */
[----:B------:R-:W-:Y:S01]  /*12720*/  IMAD.MOV.U32 R165, RZ, RZ, R0 ;  /* 0x000000ffffa57224 */ /* 0x000fe200078e0000 */
[----:B------:R-:W-:Y:S02]  /*12730*/  UIMAD UR4, UR35, UR4, URZ ;  /* 0x00000004230472a4 */ /* 0x000fe4000f8e023f */
[----:B------:R-:W-:-:S02]  /*12740*/  UIMAD UR6, UR31, UR7, UR6 ;  /* 0x000000071f0672a4 */ /* 0x000fc4000f8e0206 */
[----:B------:R-:W-:Y:S02]  /*12750*/  UIMAD UR7, UR31, UR5, UR4 ;  /* 0x000000051f0772a4 */ /* 0x000fe4000f8e0204 */
[----:B------:R-:W-:Y:S02]  /*12760*/  ULDC UR35, c[0x0][0x228] ;  /* 0x00008a0000237ab9 */ /* 0x000fe40000000800 */
[----:B------:R-:W-:Y:S02]  /*12770*/  USHF.L.U32 UR35, UR35, 0x3, URZ ;  /* 0x0000000323237899 */ /* 0x000fe4000800063f */
[----:B------:R-:W-:Y:S02]  /*12780*/  UMOV UR31, 0x6 ;  /* 0x00000006001f7882 */ /* 0x000fe40000000000 */
[----:B------:R-:W-:Y:S02]  /*12790*/  ULDC.64 UR4, c[0x0][0x1a0] ;  /* 0x0000680000047ab9 */ /* 0x000fe40000000a00 */
[----:B------:R-:W-:Y:S01]  /*127a0*/  USHF.L.U64.HI UR31, UR4, UR31, UR5 ;  /* 0x0000001f041f7299 */ /* 0x000fe20008010205 */
[----:B-1----:R-:W-:-:S02]  /*127b0*/  SHF.R.S32.HI R5, RZ, 0x1f, R6 ;  /* 0x0000001fff057819 */ /* 0x002fc40000011406 */
[--C-:B--2---:R-:W-:Y:S01]  /*127c0*/  SHF.R.S32.HI R19, RZ, 0x1f, R20.reuse ;  /* 0x0000001fff137819 */ /* 0x104fe20000011414 */
[----:B------:R-:W-:-:S04]  /*127d0*/  IMAD.MOV.U32 R18, RZ, RZ, R20 ;  /* 0x000000ffff127224 */ /* 0x000fc800078e0014 */
        /* <DEDUP_REMOVED lines=9> */
[----:B------:R-:W-:Y:S01]  /*12870*/  LEA R7, P1, R16, c[0x0][0x168], 0x1 ;  /* 0x00005a0010077a11 */ /* 0x000fe200078208ff */
[----:B------:R-:W-:Y:S01]  /*12880*/  USHF.L.U32 UR6, UR4, 0x6, URZ ;  /* 0x0000000604067899 */ /* 0x000fe2000800063f */
[----:B------:R-:W-:Y:S01]  /*12890*/  IADD3 R6, P0, R18, UR30, RZ ;  /* 0x0000001e12067c10 */ /* 0x000fe2000ff1e0ff */
[----:B------:R-:W-:-:S02]  /*128a0*/  USHF.R.S32.HI UR4, URZ, 0x1f, UR35 ;  /* 0x0000001f3f047899 */ /* 0x000fc40008011423 */
[----:B------:R1:W-:Y:S01]  /*128b0*/  STL [R1+0x3c], R7 ;  /* 0x00003c0701007387 */ /* 0x0003e20000100800 */
[----:B------:R-:W-:Y:S01]  /*128c0*/  IADD3.X R3, R3, UR29, R19, P0, !PT ;  /* 0x0000001d03037c10 */ /* 0x000fe200087fe413 */
[----:B------:R-:W-:Y:S01]  /*128d0*/  USHF.L.U64.HI UR35, UR35, 0x1, UR4 ;  /* 0x0000000123237899 */ /* 0x000fe20008010204 */
[----:B------:R-:W-:Y:S01]  /*128e0*/  ISETP.GE.AND P3, PT, R20, c[0x0][0x220], PT ;  /* 0x0000880014007a0c */ /* 0x000fe20003f66270 */
[----:B------:R-:W-:Y:S01]  /*128f0*/  UMOV UR30, URZ ;  /* 0x0000003f001e7c82 */ /* 0x000fe20008000000 */
[----:B-1----:R-:W-:Y:S02]  /*12900*/  LEA.HI.X R7, R16, c[0x0][0x16c], R5, 0x1, P1 ;  /* 0x00005b0010077a11 */ /* 0x002fe400008f0c05 */
[----:B------:R-:W-:Y:S02]  /*12910*/  LEA R5, P0, R6, c[0x0][0x170], 0x1 ;  /* 0x00005c0006057a11 */ /* 0x000fe400078008ff */
[----:B------:R-:W-:Y:S01]  /*12920*/  IADD3 R16, P1, R4, 0x20, RZ ;  /* 0x0000002004107810 */ /* 0x000fe20007f3e0ff */
[----:B------:R-:W-:Y:S01]  /*12930*/  STL [R1+0x38], R7 ;  /* 0x0000380701007387 */ /* 0x000fe20000100800 */
[----:B------:R-:W-:-:S03]  /*12940*/  SHF.R.S32.HI R4, RZ, 0x1f, R4 ;  /* 0x0000001fff047819 */ /* 0x000fc60000011404 */
[----:B------:R1:W-:Y:S02]  /*12950*/  STL [R1+0x34], R5 ;  /* 0x0000340501007387 */ /* 0x0003e40000100800 */
[----:B------:R-:W-:Y:S01]  /*12960*/  IMAD.X R17, RZ, RZ, R4, P1 ;  /* 0x000000ffff117224 */ /* 0x000fe200008e0604 */
[----:B-1----:R-:W-:Y:S01]  /*12970*/  LEA.HI.X R5, R6, c[0x0][0x174], R3, 0x1, P0 ;  /* 0x00005d0006057a11 */ /* 0x002fe200000f0c03 */
[----:B------:R-:W-:-:S04]  /*12980*/  IMAD.MOV.U32 R3, RZ, RZ, R2 ;  /* 0x000000ffff037224 */ /* 0x000fc800078e0002 */
[----:B------:R1:W-:Y:S04]  /*12990*/  STL [R1+0x30], R5 ;  /* 0x0000300501007387 */ /* 0x0003e80000100800 */
[----:B------:R-:W-:Y:S04]  /*129a0*/  STL.64 [R1+0x60], R16 ;  /* 0x0000601001007387 */ /* 0x000fe80000100a00 */
[----:B------:R-:W2:Y:S04]  /*129b0*/  LDL R11, [R1+0xc] ;  /* 0x00000c00010b7983 */ /* 0x000ea80000100800 */
[----:B------:R-:W3:Y:S01]  /*129c0*/  LDL R7, [R1+0x8] ;  /* 0x0000080001077983 */ /* 0x000ee20000100800 */
[----:B------:R-:W-:-:S02]  /*129d0*/  ISETP.GE.AND P0, PT, R251, c[0x0][0x220], PT ;  /* 0x00008800fb007a0c */ /* 0x000fc40003f06270 */
[----:B------:R-:W-:Y:S01]  /*129e0*/  PRMT R0, R252, 0x7054, R252 ;  /* 0x00007054fc007816 */ /* 0x000fe200000000fc */
[----:B-1----:R-:W-:-:S05]  /*129f0*/  IMAD.WIDE.U32 R4, R10, -0x326172a9, RZ ;  /* 0xcd9e8d570a047825 */ /* 0x002fca00078e00ff */
[----:B------:R-:W-:Y:S01]  /*12a00*/  LOP3.LUT R9, R5, R9, RZ, 0x3c, !PT ;  /* 0x0000000905097212 */ /* 0x000fe200078e3cff */
[----:B------:R1:W-:Y:S02]  /*12a10*/  STL.64 [R1+0x48], R4 ;  /* 0x0000480401007387 */ /* 0x0003e40000100a00 */
[----:B-1----:R-:W-:Y:S02]  /*12a20*/  IMAD.MOV.U32 R4, RZ, RZ, R12 ;  /* 0x000000ffff047224 */ /* 0x002fe400078e000c */
[----:B------:R-:W-:Y:S01]  /*12a30*/  IMAD.MOV.U32 R5, RZ, RZ, R15 ;  /* 0x000000ffff057224 */ /* 0x000fe200078e000f */
[----:B--2---:R-:W-:Y:S01]  /*12a40*/  ISETP.GE.AND P2, PT, R11, c[0x0][0x220], PT ;  /* 0x000088000b007a0c */ /* 0x004fe20003f46270 */
[----:B------:R-:W-:Y:S01]  /*12a50*/  IMAD.WIDE.U32 R10, R8, -0x2daee0ad, RZ ;  /* 0xd2511f53080a7825 */ /* 0x000fe200078e00ff */
[----:B---3--:R-:W-:-:S03]  /*12a60*/  ISETP.GE.AND P1, PT, R7, c[0x0][0x220], PT ;  /* 0x0000880007007a0c */ /* 0x008fc60003f26270 */
[----:B------:R-:W-:Y:S01]  /*12a70*/  IMAD.WIDE.U32 R6, R9, -0x2daee0ad, RZ ;  /* 0xd2511f5309067825 */ /* 0x000fe200078e00ff */
[----:B------:R1:W-:Y:S04]  /*12a80*/  STL.64 [R1+0x50], R10 ;  /* 0x0000500a01007387 */ /* 0x0003e80000100a00 */
[----:B------:R1:W-:Y:S04]  /*12a90*/  STL.64 [R1+0x58], R4 ;  /* 0x0000580401007387 */ /* 0x0003e80000100a00 */
[----:B------:R1:W-:Y:S01]  /*12aa0*/  STL.64 [R1+0x40], R6 ;  /* 0x0000400601007387 */ /* 0x0003e20000100a00 */
[----:B------:R-:W-:Y:S05]  /*12ab0*/  BRA `(.L_x_998) ;  /* 0x000003e000007947 */ /* 0x000fea0003800000 */
.L_x_1000:
[----:B------:R-:W2:Y:S01]  /*12ac0*/  LDL.64 R198, [R1+0x10] ;  /* 0x0000100001c67983 */ /* 0x000ea20000100a00 */
[----:B------:R-:W-:Y:S02]  /*12ad0*/  ULDC.64 UR4, c[0x0][0x198] ;  /* 0x0000660000047ab9 */ /* 0x000fe40000000a00 */
[----:B------:R-:W-:Y:S01]  /*12ae0*/  UIMAD.WIDE.U32 UR36, UR28, UR4, URZ ;  /* 0x000000041c2472a5 */ /* 0x000fe2000f8e003f */
[----:B------:R-:W3:Y:S01]  /*12af0*/  LDL.64 R170, [R1+0x18] ;  /* 0x0000180001aa7983 */ /* 0x000ee20000100a00 */
[----:B------:R-:W-:Y:S03]  /*12b00*/  USHF.R.S32.HI UR29, URZ, 0x1f, UR28 ;  /* 0x0000001f3f1d7899 */ /* 0x000fe6000801141c */
[----:B------:R-:W4:Y:S01]  /*12b10*/  LDL R197, [R1] ;  /* 0x0000000001c57983 */ /* 0x000f220000100800 */
[----:B------:R-:W-:Y:S01]  /*12b20*/  UIMAD UR29, UR29, UR4, URZ ;  /* 0x000000041d1d72a4 */ /* 0x000fe2000f8e023f */
[----:B------:R-:W-:Y:S02]  /*12b30*/  IMAD.U32 R166, RZ, RZ, UR36 ;  /* 0x00000024ffa67e24 */ /* 0x000fe4000f8e00ff */
[----:B------:R-:W-:Y:S01]  /*12b40*/  IMAD.U32 R167, RZ, RZ, UR37 ;  /* 0x00000025ffa77e24 */ /* 0x000fe2000f8e00ff */
[----:B------:R-:W-:Y:S04]  /*12b50*/  UIMAD UR29, UR28, UR5, UR29 ;  /* 0x000000051c1d72a4 */ /* 0x000fe8000f8e021d */
[----:B------:R-:W-:Y:S06]  /*12b60*/  UIADD3 UR29, UR37, UR29, URZ ;  /* 0x0000001d251d7290 */ /* 0x000fec000fffe03f */
[----:B------:R-:W-:Y:S01]  /*12b70*/  IMAD.U32 R2, RZ, RZ, UR29 ;  /* 0x0000001dff027e24 */ /* 0x000fe2000f8e00ff */
[----:B----4-:R1:W-:Y:S01]  /*12b80*/  @P3 STS.128 [R197+0x10000], RZ ;  /* 0x010000ffc5003388 */ /* 0x0103e20000000c00 */
[C---:B--2---:R-:W-:Y:S04]  /*12b90*/  LEA R169, P4, R166.reuse, R198, 0x6 ;  /* 0x000000c6a6a97211 */ /* 0x044fe800078830ff */
[C---:B---3--:R-:W-:Y:S02]  /*12ba0*/  @!P3 LEA R170, P6, R169.reuse, c[0x0][0x168], 0x1 ;  /* 0x00005a00a9aaba11 */ /* 0x048fe400078c08ff */
        /* <DEDUP_REMOVED lines=47> */
.L_x_998:
[----:B------:R-:W2:Y:S01]  /*12ea0*/  LDL.64 R16, [R1+0x28] ;  /* 0x0000280001107983 */ /* 0x000ea20000100a00 */
[----:B------:R-:W-:Y:S01]  /*12eb0*/  UIADD3 UR25, -UR30, UR34, URZ ;  /* 0x000000221e197290 */ /* 0x000fe2000fffe13f */
[----:B------:R-:W-:Y:S04]  /*12ec0*/  DEPBAR.LE SB0, 0x0 ;  /* 0x000080000000791a */ /* 0x000fe80000000000 */
[----:B------:R-:W3:Y:S01]  /*12ed0*/  LDL.64 R8, [R1+0x58] ;  /* 0x0000580001087983 */ /* 0x000ee20000100a00 */
[----:B------:R-:W-:Y:S01]  /*12ee0*/  IMAD.U32 R29, RZ, RZ, UR25 ;  /* 0x00000019ff1d7e24 */ /* 0x000fe2000f8e00ff */
[----:B------:R-:W-:Y:S01]  /*12ef0*/  MOV R166, UR25 ;  /* 0x0000001900a67c02 */ /* 0x000fe20008000f00 */
[----:B------:R-:W-:Y:S01]  /*12f00*/  IMAD.U32 R0, RZ, RZ, UR6 ;  /* 0x00000006ff007e24 */ /* 0x000fe2000f8e00ff */
[----:B------:R-:W4:Y:S01]  /*12f10*/  LDL.64 R20, [R1+0x60] ;  /* 0x0000600001147983 */ /* 0x000f220000100a00 */
[----:B------:R-:W-:Y:S01]  /*12f20*/  IMAD.U32 R2, RZ, RZ, UR25 ;  /* 0x00000019ff027e24 */ /* 0x000fe2000f8e00ff */
[----:B------:R-:W-:Y:S02]  /*12f30*/  USHF.R.S32.HI UR5, URZ, 0x1f, UR25 ;  /* 0x0000001f3f057899 */ /* 0x000fe40008011419 */
[----:B-1----:R-:W5:Y:S01]  /*12f40*/  LDL R4, [R1] ;  /* 0x0000000001047983 */ /* 0x002f620000100800 */
[----:B------:R-:W-:Y:S02]  /*12f50*/  UIMAD UR4, UR31, UR25, URZ ;  /* 0x000000191f0472a4 */ /* 0x000fe4000f8e023f */
[----:B------:R-:W-:Y:S01]  /*12f60*/  UIADD3 UR28, UR34, -0x1, URZ ;  /* 0xffffffff221c7890 */ /* 0x000fe2000fffe03f */
[----:B------:R-:W5:Y:S01]  /*12f70*/  LDL R6, [R1+0x34] ;  /* 0x0000340001067983 */ /* 0x000f620000100800 */
[----:B------:R-:W-:Y:S02]  /*12f80*/  UIMAD UR4, UR5, UR6, UR4 ;  /* 0x00000006050472a4 */ /* 0x000fe4000f8e0204 */
[----:B------:R-:W-:Y:S01]  /*12f90*/  UIADD3 UR28, UR28, -UR30, URZ ;  /* 0x8000001e1c1c7290 */ /* 0x000fe2000fffe03f */
[----:B------:R-:W5:Y:S01]  /*12fa0*/  LDL R5, [R1+0x30] ;  /* 0x0000300001057983 */ /* 0x000f620000100800 */
[----:B------:R-:W-:Y:S03]  /*12fb0*/  UISETP.GE.AND UP0, UPT, UR25, 0x1, UPT ;  /* 0x000000011900788c */ /* 0x000fe6000bf06270 */
[----:B------:R-:W-:Y:S01]  /*12fc0*/  BAR.SYNC.DEFER_BLOCKING 0x0 ;  /* 0x0000000000007b1d */ /* 0x000fe20000010000 */
[----:B--2---:R-:W-:Y:S04]  /*12fd0*/  LEA R206, P4, R29, R16, 0x6 ;  /* 0x000000101dce7211 */ /* 0x004fe800078830ff */
[----:B------:R-:W-:Y:S01]  /*12fe0*/  LEA.HI.X.SX32 R207, R166, R17, 0x6, P4 ;  /* 0x00000011a6cf7211 */ /* 0x000fe200020f36ff */
[----:B---3--:R-:W-:Y:S04]  /*12ff0*/  IMAD.WIDE.U32 R34, R0, UR25, R8 ;  /* 0x0000001900227c25 */ /* 0x008fe8000f8e0008 */
[----:B------:R-:W-:Y:S01]  /*13000*/  IMAD.U32 R0, RZ, RZ, UR25 ;  /* 0x00000019ff007e24 */ /* 0x000fe2000f8e00ff */
[----:B----4-:R-:W-:Y:S01]  /*13010*/  LEA R178, P5, R2, R20, 0x6 ;  /* 0x0000001402b27211 */ /* 0x010fe200078a30ff */
[----:B------:R-:W-:Y:S01]  /*13020*/  IMAD R166, R207, c[0x0][0x1a0], RZ ;  /* 0x00006800cfa67a24 */ /* 0x000fe200078e02ff */
[----:B------:R-:W-:Y:S01]  /*13030*/  @!P3 LEA R30, P4, R34, c[0x0][0x170], 0x1 ;  /* 0x00005c00221eba11 */ /* 0x000fe200078808ff */
[----:B-----5:R-:W-:Y:S01]  /*13040*/  @P3 STS.128 [R4+0x18000], RZ ;  /* 0x018000ff04003388 */ /* 0x020fe20000000c00 */
[----:B------:R-:W-:Y:S01]  /*13050*/  LEA.HI.X.SX32 R179, R0, R21, 0x6, P5 ;  /* 0x0000001500b37211 */ /* 0x000fe200028f36ff */
[C---:B------:R-:W-:Y:S01]  /*13060*/  IMAD R166, R206.reuse, c[0x0][0x1a4], R166 ;  /* 0x00006900cea67a24 */ /* 0x040fe200078e02a6 */
[----:B------:R-:W-:Y:S01]  /*13070*/  IADD3 R0, R35, UR4, RZ ;  /* 0x0000000423007c10 */ /* 0x000fe2000fffe0ff */
[----:B------:R-:W-:Y:S01]  /*13080*/  IMAD.WIDE.U32 R206, R206, c[0x0][0x1a0], RZ ;  /* 0x00006800cece7a25 */ /* 0x000fe200078e00ff */
[C---:B------:R-:W-:Y:S02]  /*13090*/  @!P3 IADD3 R29, P5, R34.reuse, UR20, RZ ;  /* 0x00000014221dbc10 */ /* 0x040fe4000ffbe0ff */
[----:B------:R-:W-:Y:S01]  /*130a0*/  @!P3 LEA.HI.X R31, R34, c[0x0][0x174], R0, 0x1, P4 ;  /* 0x00005d00221fba11 */ /* 0x000fe200020f0c00 */
[----:B------:R-:W-:Y:S01]  /*130b0*/  IMAD R2, R179, c[0x0][0x1a0], RZ ;  /* 0x00006800b3027a24 */ /* 0x000fe200078e02ff */
[----:B------:R-:W-:Y:S01]  /*130c0*/  @!P3 LEA R186, P4, R29, c[0x0][0x170], 0x1 ;  /* 0x00005c001dbaba11 */ /* 0x000fe200078808ff */
[----:B------:R-:W-:Y:S01]  /*130d0*/  IMAD.IADD R166, R207, 0x1, R166 ;  /* 0x00000001cfa67824 */ /* 0x000fe200078e02a6 */
[----:B------:R-:W-:Y:S01]  /*130e0*/  @!P3 IADD3.X R0, R0, UR19, RZ, P5, !PT ;  /* 0x000000130000bc10 */ /* 0x000fe2000affe4ff */
[C---:B------:R-:W-:Y:S01]  /*130f0*/  IMAD.WIDE.U32 R34, R178.reuse, c[0x0][0x1a0], RZ ;  /* 0x00006800b2227a25 */ /* 0x040fe200078e00ff */
[----:B------:R-:W-:Y:S01]  /*13100*/  @!PT LDS RZ, [RZ] ;  /* 0x00000000fffff984 */ /* 0x000fe20000000800 */
[----:B------:R-:W-:Y:S01]  /*13110*/  @!PT LDS RZ, [RZ] ;  /* 0x00000000fffff984 */ /* 0x000fe20000000800 */
[----:B------:R-:W-:Y:S01]  /*13120*/  @!PT LDS RZ, [RZ] ;  /* 0x00000000fffff984 */ /* 0x000fe20000000800 */
[----:B------:R1:W-:Y:S02]  /*13130*/  @!P3 LDGSTS.E.BYPASS.LTC128B.128 [R4+0x18000], [R30.64] ;  /* 0x180000001e04bfae */ /* 0x0003e4000b901d5a */
[----:B------:R-:W-:Y:S01]  /*13140*/  @!P3 LEA.HI.X R187, R29, c[0x0][0x174], R0, 0x1, P4 ;  /* 0x00005d001dbbba11 */ /* 0x000fe200020f0c00 */
[----:B------:R-:W-:Y:S01]  /*13150*/  IMAD R2, R178, c[0x0][0x1a4], R2 ;  /* 0x00006900b2027a24 */ /* 0x000fe200078e0202 */
[-C--:B------:R-:W-:Y:S01]  /*13160*/  LEA R178, P6, R206, R6.reuse, 0x1 ;  /* 0x00000006ceb27211 */ /* 0x080fe200078c08ff */
[----:B------:R-:W-:Y:S01]  /*13170*/  @P2 STS.128 [R4+0x1a000], RZ ;  /* 0x01a000ff04002388 */ /* 0x000fe20000000c00 */
[----:B------:R-:W-:Y:S02]  /*13180*/  LEA R28, P5, R34, R6, 0x1 ;  /* 0x00000006221c7211 */ /* 0x000fe400078a08ff */
[-C--:B------:R-:W-:Y:S01]  /*13190*/  LEA.HI.X R179, R206, R5.reuse, R166, 0x1, P6 ;  /* 0x00000005ceb37211 */ /* 0x080fe200030f0ca6 */
[----:B------:R-:W-:Y:S01]  /*131a0*/  IMAD.U32 R166, RZ, RZ, UR28 ;  /* 0x0000001cffa67e24 */ /* 0x000fe2000f8e00ff */
[----:B------:R-:W-:Y:S02]  /*131b0*/  IADD3 R2, R35, R2, RZ ;  /* 0x0000000223027210 */ /* 0x000fe40007ffe0ff */
[----:B------:R-:W-:Y:S01]  /*131c0*/  MOV R0, UR28 ;  /* 0x0000001c00007c02 */ /* 0x000fe20008000f00 */
[----:B------:R-:W-:Y:S01]  /*131d0*/  @!PT LDS RZ, [RZ] ;  /* 0x00000000fffff984 */ /* 0x000fe20000000800 */
[----:B------:R-:W-:Y:S01]  /*131e0*/  @!PT LDS RZ, [RZ] ;  /* 0x00000000fffff984 */ /* 0x000fe20000000800 */
[----:B------:R-:W-:Y:S01]  /*131f0*/  @!PT LDS RZ, [RZ] ;  /* 0x00000000fffff984 */ /* 0x000fe20000000800 */
[----:B------:R2:W-:Y:S01]  /*13200*/  @!P2 LDGSTS.E.BYPASS.LTC128B.128 [R4+0x1a000], [R178.64+0x80] ;  /* 0x1a000080b204afae */ /* 0x0005e2000b901d5a */
[----:B------:R-:W-:Y:S02]  /*13210*/  LEA.HI.X R29, R34, R5, R2, 0x1, P5 ;  /* 0x00000005221d7211 */ /* 0x000fe400028f0c02 */
[----:B------:R-:W-:Y:S01]  /*13220*/  MOV R2, UR28 ;  /* 0x0000001c00027c02 */ /* 0x000fe20008000f00 */
        /* <DEDUP_REMOVED lines=32> */
[----:B--2---:R-:W2:Y:S04]  /*13430*/  LDSM.16.M88.4 R176, [R218+0x10800] ;  /* 0x01080000dab0783b */ /* 0x004ea80000000200 */
[----:B------:R-:W4:Y:S04]  /*13440*/  LDSM.16.M88.4 R180, [R218+0x11000] ;  /* 0x01100000dab4783b */ /* 0x000f280000000200 */
[----:B------:R-:W0:Y:S04]  /*13450*/  LDGDEPBAR ;  /* 0x00000000000079af */ /* 0x000e280000000000 */
[----:B---3--:R-:W3:Y:S04]  /*13460*/  LDSM.16.M88.4 R184, [R218+0x11800] ;  /* 0x01180000dab8783b */ /* 0x008ee80000000200 */
[----:B------:R-:W-:Y:S04]  /*13470*/  LDSM.16.M88.4 R188, [R217] ;  /* 0x00000000d9bc783b */ /* 0x000fe80000000200 */
[----:B------:R-:W5:Y:S04]  /*13480*/  LDSM.16.M88.4 R192, [R216] ;  /* 0x00000000d8c0783b */ /* 0x000f680000000200 */
[----:B------:R-:W3:Y:S04]  /*13490*/  LDSM.16.M88.4 R196, [R216+0x800] ;  /* 0x00080000d8c4783b */ /* 0x000ee80000000200 */
[----:B------:R-:W3:Y:S04]  /*134a0*/  LDSM.16.M88.4 R200, [R216+0x1000] ;  /* 0x00100000d8c8783b */ /* 0x000ee80000000200 */
[----:B------:R-:W3:Y:S01]  /*134b0*/  LDSM.16.M88.4 R204, [R216+0x1800] ;  /* 0x00180000d8cc783b */ /* 0x000ee20000000200 */
[C---:B-1----:R-:W-:Y:S08]  /*134c0*/  HMMA.16816.F32 R4, R168.reuse, R172, RZ ;  /* 0x000000aca804723c */ /* 0x042ff000000018ff */
[C---:B------:R-:W-:Y:S01]  /*134d0*/  HMMA.16816.F32 R8, R168.reuse, R174, RZ ;  /* 0x000000aea808723c */ /* 0x040fe200000018ff */
[----:B------:R-:W-:Y:S07]  /*134e0*/  LDSM.16.M88.4 R172, [R211+0x10000] ;  /* 0x01000000d3ac783b */ /* 0x000fee0000000200 */
[C---:B--2---:R-:W-:Y:S07]  /*134f0*/  HMMA.16816.F32 R12, R168.reuse, R176, RZ ;  /* 0x000000b0a80c723c */ /* 0x044fee00000018ff */
[----:B------:R-:W-:Y:S02]  /*13500*/  IMAD.MOV.U32 R176, RZ, RZ, R16 ;  /* 0x000000ffffb07224 */ /* 0x000fe400078e0010 */
[----:B------:R-:W-:Y:S02]  /*13510*/  IMAD.MOV.U32 R177, RZ, RZ, R17 ;  /* 0x000000ffffb17224 */ /* 0x000fe400078e0011 */
[C---:B------:R-:W-:Y:S07]  /*13520*/  HMMA.16816.F32 R16, R168.reuse, R178, RZ ;  /* 0x000000b2a810723c */ /* 0x040fee00000018ff */
[----:B------:R-:W-:Y:S01]  /*13530*/  MOV R178, R20 ;  /* 0x0000001400b27202 */ /* 0x000fe20000000f00 */
[----:B------:R-:W-:Y:S02]  /*13540*/  IMAD.MOV.U32 R179, RZ, RZ, R21 ;  /* 0x000000ffffb37224 */ /* 0x000fe400078e0015 */
[C---:B----4-:R-:W-:Y:S08]  /*13550*/  HMMA.16816.F32 R20, R168.reuse, R180, RZ ;  /* 0x000000b4a814723c */ /* 0x050ff000000018ff */
[C---:B------:R-:W-:Y:S01]  /*13560*/  HMMA.16816.F32 R24, R168.reuse, R182, RZ ;  /* 0x000000b6a818723c */ /* 0x040fe200000018ff */
[----:B------:R-:W-:Y:S07]  /*13570*/  LDSM.16.M88.4 R180, [R211+0x11000] ;  /* 0x01100000d3b4783b */ /* 0x000fee0000000200 */
[C---:B---3--:R-:W-:Y:S08]  /*13580*/  HMMA.16816.F32 R28, R168.reuse, R184, RZ ;  /* 0x000000b8a81c723c */ /* 0x048ff000000018ff */
[----:B------:R-:W-:Y:S01]  /*13590*/  HMMA.16816.F32 R32, R168, R186, RZ ;  /* 0x000000baa820723c */ /* 0x000fe200000018ff */
[----:B------:R-:W1:Y:S04]  /*135a0*/  LDSM.16.M88.4 R168, [R215] ;  /* 0x00000000d7a8783b */ /* 0x000e680000000200 */
[----:B------:R-:W-:Y:S03]  /*135b0*/  LDSM.16.M88.4 R184, [R211+0x11800] ;  /* 0x01180000d3b8783b */ /* 0x000fe60000000200 */
[C---:B-----5:R-:W-:Y:S08]  /*135c0*/  HMMA.16816.F32 R4, R188.reuse, R192, R4 ;  /* 0x000000c0bc04723c */ /* 0x060ff00000001804 */
[C---:B------:R-:W-:Y:S01]  /*135d0*/  HMMA.16816.F32 R8, R188.reuse, R194, R8 ;  /* 0x000000c2bc08723c */ /* 0x040fe20000001808 */
[----:B------:R-:W-:Y:S07]  /*135e0*/  LDSM.16.M88.4 R192, [R213] ;  /* 0x00000000d5c0783b */ /* 0x000fee0000000200 */
[C---:B------:R-:W-:Y:S01]  /*135f0*/  HMMA.16816.F32 R12, R188.reuse, R196, R12 ;  /* 0x000000c4bc0c723c */ /* 0x040fe2000000180c */
[----:B------:R-:W2:Y:S04]  /*13600*/  LDL R196, [R1+0x3c] ;  /* 0x00003c0001c47983 */ /* 0x000ea80000100800 */
[----:B------:R-:W3:Y:S03]  /*13610*/  LDL R197, [R1+0x38] ;  /* 0x0000380001c57983 */ /* 0x000ee60000100800 */
[C---:B------:R-:W-:Y:S07]  /*13620*/  HMMA.16816.F32 R16, R188.reuse, R198, R16 ;  /* 0x000000c6bc10723c */ /* 0x040fee0000001810 */
[----:B------:R-:W-:Y:S01]  /*13630*/  IMAD.MOV.U32 R198, RZ, RZ, R178 ;  /* 0x000000ffffc67224 */ /* 0x000fe200078e00b2 */
[C---:B------:R-:W-:Y:S04]  /*13640*/  HMMA.16816.F32 R20, R188.reuse, R200, R20 ;  /* 0x000000c8bc14723c */ /* 0x040fe80000001814 */
[----:B------:R-:W-:Y:S03]  /*13650*/  MOV R199, R179 ;  /* 0x000000b300c77202 */ /* 0x000fe60000000f00 */
[----:B------:R-:W-:Y:S01]  /*13660*/  IMAD.MOV.U32 R200, RZ, RZ, R176 ;  /* 0x000000ffffc87224 */ /* 0x000fe200078e00b0 */
[C---:B------:R-:W-:Y:S04]  /*13670*/  HMMA.16816.F32 R24, R188.reuse, R202, R24 ;  /* 0x000000cabc18723c */ /* 0x040fe80000001818 */
[----:B------:R-:W-:Y:S02]  /*13680*/  IMAD.MOV.U32 R201, RZ, RZ, R177 ;  /* 0x000000ffffc97224 */ /* 0x000fe400078e00b1 */
[----:B------:R-:W4:Y:S02]  /*13690*/  LDSM.16.M88.4 R176, [R211+0x10800] ;  /* 0x01080000d3b0783b */ /* 0x000f240000000200 */
[C---:B------:R-:W-:Y:S07]  /*136a0*/  HMMA.16816.F32 R28, R188.reuse, R204, R28 ;  /* 0x000000ccbc1c723c */ /* 0x040fee000000181c */
[----:B------:R-:W-:Y:S01]  /*136b0*/  IMAD.U32 R205, RZ, RZ, UR28 ;  /* 0x0000001cffcd7e24 */ /* 0x000fe2000f8e00ff */
[----:B------:R-:W-:Y:S01]  /*136c0*/  HMMA.16816.F32 R32, R188, R206, R32 ;  /* 0x000000cebc20723c */ /* 0x000fe20000001820 */
[----:B------:R-:W5:Y:S06]  /*136d0*/  LDSM.16.M88.4 R188, [R214] ;  /* 0x00000000d6bc783b */ /* 0x000f6c0000000200 */
[----:B------:R-:W-:Y:S01]  /*136e0*/  LEA R206, P5, R0, R200, 0x6 ;  /* 0x000000c800ce7211 */ /* 0x000fe200078a30ff */
[C---:B-1----:R-:W-:Y:S05]  /*136f0*/  HMMA.16816.F32 R4, R168.reuse, R172, R4 ;  /* 0x000000aca804723c */ /* 0x042fea0000001804 */
[----:B------:R-:W-:Y:S03]  /*13700*/  LEA.HI.X.SX32 R207, R205, R201, 0x6, P5 ;  /* 0x000000c9cdcf7211 */ /* 0x000fe600028f36ff */
[C---:B------:R-:W-:Y:S01]  /*13710*/  HMMA.16816.F32 R8, R168.reuse, R174, R8 ;  /* 0x000000aea808723c */ /* 0x040fe20000001808 */
[----:B------:R-:W1:Y:S07]  /*13720*/  LDSM.16.M88.4 R172, [R213+0x800] ;  /* 0x00080000d5ac783b */ /* 0x000e6e0000000200 */
[C---:B----4-:R-:W-:Y:S08]  /*13730*/  HMMA.16816.F32 R12, R168.reuse, R176, R12 ;  /* 0x000000b0a80c723c */ /* 0x050ff0000000180c */
        /* <DEDUP_REMOVED lines=8> */
[----:B------:R-:W4:Y:S03]  /*137c0*/  LDSM.16.M88.4 R184, [R218+0x12000] ;  /* 0x01200000dab8783b */ /* 0x000f260000000200 */
        /* <DEDUP_REMOVED lines=9> */
[C---:B------:R-:W-:Y:S08]  /*13860*/  HMMA.16816.F32 R28, R188.reuse, R176, R28 ;  /* 0x000000b0bc1c723c */ /* 0x040ff0000000181c */
[----:B------:R-:W-:Y:S01]  /*13870*/  HMMA.16816.F32 R32, R188, R178, R32 ;  /* 0x000000b2bc20723c */ /* 0x000fe20000001820 */
[----:B------:R-:W-:Y:S04]  /*13880*/  LDSM.16.M88.4 R176, [R217+0x4000] ;  /* 0x00400000d9b0783b */ /* 0x000fe80000000200 */
[----:B------:R-:W-:Y:S03]  /*13890*/  LDSM.16.M88.4 R188, [R216+0x2800] ;  /* 0x00280000d8bc783b */ /* 0x000fe60000000200 */
[C---:B------:R-:W-:Y:S08]  /*138a0*/  HMMA.16816.F32 R4, R180.reuse, R184, R4 ;  /* 0x000000b8b404723c */ /* 0x040ff00000001804 */
[C---:B------:R-:W-:Y:S01]  /*138b0*/  HMMA.16816.F32 R8, R180.reuse, R186, R8 ;  /* 0x000000bab408723c */ /* 0x040fe20000001808 */
[----:B------:R-:W4:Y:S07]  /*138c0*/  LDSM.16.M88.4 R184, [R216+0x2000] ;  /* 0x00200000d8b8783b */ /* 0x000f2e0000000200 */
        /* <DEDUP_REMOVED lines=8> */
[----:B------:R-:W-:Y:S04]  /*13950*/  LDSM.16.M88.4 R168, [R215+0x4000] ;  /* 0x00400000d7a8783b */ /* 0x000fe80000000200 */
[----:B------:R-:W4:Y:S03]  /*13960*/  LDSM.16.M88.4 R180, [R211+0x12000] ;  /* 0x01200000d3b4783b */ /* 0x000f260000000200 */
[C---:B------:R-:W-:Y:S08]  /*13970*/  HMMA.16816.F32 R4, R176.reuse, R184, R4 ;  /* 0x000000b8b004723c */ /* 0x040ff00000001804 */
[C---:B------:R-:W-:Y:S01]  /*13980*/  HMMA.16816.F32 R8, R176.reuse, R186, R8 ;  /* 0x000000bab008723c */ /* 0x040fe20000001808 */
[----:B------:R-:W2:Y:S07]  /*13990*/  LDSM.16.M88.4 R184, [R211+0x12800] ;  /* 0x01280000d3b8783b */ /* 0x000eae0000000200 */
[C---:B------:R-:W-:Y:S08]  /*139a0*/  HMMA.16816.F32 R12, R176.reuse, R188, R12 ;  /* 0x000000bcb00c723c */ /* 0x040ff0000000180c */
[C---:B------:R-:W-:Y:S01]  /*139b0*/  HMMA.16816.F32 R16, R176.reuse, R190, R16 ;  /* 0x000000beb010723c */ /* 0x040fe20000001810 */
[----:B------:R-:W2:Y:S07]  /*139c0*/  LDSM.16.M88.4 R188, [R211+0x13000] ;  /* 0x01300000d3bc783b */ /* 0x000eae0000000200 */
[C---:B-----5:R-:W-:Y:S08]  /*139d0*/  HMMA.16816.F32 R20, R176.reuse, R192, R20 ;  /* 0x000000c0b014723c */ /* 0x060ff00000001814 */
[C---:B------:R-:W-:Y:S01]  /*139e0*/  HMMA.16816.F32 R24, R176.reuse, R194, R24 ;  /* 0x000000c2b018723c */ /* 0x040fe20000001818 */
[----:B------:R-:W5:Y:S07]  /*139f0*/  LDSM.16.M88.4 R192, [R211+0x13800] ;  /* 0x01380000d3c0783b */ /* 0x000f6e0000000200 */
        /* <DEDUP_REMOVED lines=10> */
[C---:B------:R-:W-:Y:S08]  /*13aa0*/  HMMA.16816.F32 R20, R168.reuse, R188, R20 ;  /* 0x000000bca814723c */ /* 0x040ff00000001814 */
[C---:B------:R-:W-:Y:S01]  /*13ab0*/  HMMA.16816.F32 R24, R168.reuse, R190, R24 ;  /* 0x000000bea818723c */ /* 0x040fe20000001818 */
[----:B------:R-:W-:Y:S07]  /*13ac0*/  LDSM.16.M88.4 R188, [R219+0x8000] ;  /* 0x00800000dbbc783b */ /* 0x000fee0000000200 */
[C---:B-----5:R-:W-:Y:S08]  /*13ad0*/  HMMA.16816.F32 R28, R168.reuse, R192, R28 ;  /* 0x000000c0a81c723c */ /* 0x060ff0000000181c */
[----:B------:R-:W-:Y:S01]  /*13ae0*/  HMMA.16816.F32 R32, R168, R194, R32 ;  /* 0x000000c2a820723c */ /* 0x000fe20000001820 */
[----:B------:R-:W5:Y:S04]  /*13af0*/  LDSM.16.M88.4 R168, [R213+0x3800] ;  /* 0x00380000d5a8783b */ /* 0x000f680000000200 */
        /* <DEDUP_REMOVED lines=10> */
[C---:B-----5:R-:W-:Y:S08]  /*13ba0*/  HMMA.16816.F32 R28, R172.reuse, R168, R28 ;  /* 0x000000a8ac1c723c */ /* 0x060ff0000000181c */
[----:B------:R-:W-:Y:S01]  /*13bb0*/  HMMA.16816.F32 R32, R172, R170, R32 ;  /* 0x000000aaac20723c */ /* 0x000fe20000001820 */
[----:B------:R-:W2:Y:S04]  /*13bc0*/  LDSM.16.M88.4 R168, [R218+0x15000] ;  /* 0x01500000daa8783b */ /* 0x000ea80000000200 */
[----:B------:R-:W4:Y:S03]  /*13bd0*/  LDSM.16.M88.4 R172, [R218+0x15800] ;  /* 0x01580000daac783b */ /* 0x000f260000000200 */
        /* <DEDUP_REMOVED lines=8> */
[----:B------:R-:W2:Y:S07]  /*13c60*/  LDSM.16.M88.4 R168, [R216+0x5800] ;  /* 0x00580000d8a8783b */ /* 0x000eae0000000200 */
[C---:B----4-:R-:W-:Y:S08]  /*13c70*/  HMMA.16816.F32 R28, R188.reuse, R172, R28 ;  /* 0x000000acbc1c723c */ /* 0x050ff0000000181c */
[----:B------:R-:W-:Y:S01]  /*13c80*/  HMMA.16816.F32 R32, R188, R174, R32 ;  /* 0x000000aebc20723c */ /* 0x000fe20000001820 */
[----:B------:R-:W-:Y:S04]  /*13c90*/  LDSM.16.M88.4 R172, [R215+0x8000] ;  /* 0x00800000d7ac783b */ /* 0x000fe80000000200 */
[----:B------:R-:W-:Y:S03]  /*13ca0*/  LDSM.16.M88.4 R188, [R211+0x14800] ;  /* 0x01480000d3bc783b */ /* 0x000fe60000000200 */
[C---:B------:R-:W-:Y:S08]  /*13cb0*/  HMMA.16816.F32 R4, R180.reuse, R184, R4 ;  /* 0x000000b8b404723c */ /* 0x040ff00000001804 */
[C---:B------:R-:W-:Y:S01]  /*13cc0*/  HMMA.16816.F32 R8, R180.reuse, R186, R8 ;  /* 0x000000bab408723c */ /* 0x040fe20000001808 */
[----:B------:R-:W4:Y:S07]  /*13cd0*/  LDSM.16.M88.4 R184, [R211+0x14000] ;  /* 0x01400000d3b8783b */ /* 0x000f2e0000000200 */
[C---:B---3--:R-:W-:Y:S08]  /*13ce0*/  HMMA.16816.F32 R12, R180.reuse, R192, R12 ;  /* 0x000000c0b40c723c */ /* 0x048ff0000000180c */
[C---:B------:R-:W-:Y:S01]  /*13cf0*/  HMMA.16816.F32 R16, R180.reuse, R194, R16 ;  /* 0x000000c2b410723c */ /* 0x040fe20000001810 */
[----:B------:R-:W3:Y:S07]  /*13d00*/  LDSM.16.M88.4 R192, [R211+0x15000] ;  /* 0x01500000d3c0783b */ /* 0x000eee0000000200 */
[C---:B-1----:R-:W-:Y:S08]  /*13d10*/  HMMA.16816.F32 R20, R180.reuse, R176, R20 ;  /* 0x000000b0b414723c */ /* 0x042ff00000001814 */
[C---:B------:R-:W-:Y:S01]  /*13d20*/  HMMA.16816.F32 R24, R180.reuse, R178, R24 ;  /* 0x000000b2b418723c */ /* 0x040fe20000001818 */
[----:B------:R-:W1:Y:S07]  /*13d30*/  LDSM.16.M88.4 R176, [R211+0x15800] ;  /* 0x01580000d3b0783b */ /* 0x000e6e0000000200 */
[C---:B--2---:R-:W-:Y:S08]  /*13d40*/  HMMA.16816.F32 R28, R180.reuse, R168, R28 ;  /* 0x000000a8b41c723c */ /* 0x044ff0000000181c */
[----:B------:R-:W-:Y:S01]  /*13d50*/  HMMA.16816.F32 R32, R180, R170, R32 ;  /* 0x000000aab420723c */ /* 0x000fe20000001820 */
[----:B------:R-:W-:Y:S04]  /*13d60*/  LDSM.16.M88.4 R168, [R214+0x8000] ;  /* 0x00800000d6a8783b */ /* 0x000fe80000000200 */
[----:B------:R-:W2:Y:S03]  /*13d70*/  LDSM.16.M88.4 R180, [R213+0x4000] ;  /* 0x00400000d5b4783b */ /* 0x000ea60000000200 */
[C---:B----4-:R-:W-:Y:S08]  /*13d80*/  HMMA.16816.F32 R4, R172.reuse, R184, R4 ;  /* 0x000000b8ac04723c */ /* 0x050ff00000001804 */
[C---:B------:R-:W-:Y:S01]  /*13d90*/  HMMA.16816.F32 R8, R172.reuse, R186, R8 ;  /* 0x000000baac08723c */ /* 0x040fe20000001808 */
[----:B------:R-:W4:Y:S07]  /*13da0*/  LDSM.16.M88.4 R184, [R213+0x4800] ;  /* 0x00480000d5b8783b */ /* 0x000f2e0000000200 */
        /* <DEDUP_REMOVED lines=16> */
[C---:B-----5:R-:W-:Y:S08]  /*13eb0*/  HMMA.16816.F32 R20, R168.reuse, R188, R20 ;  /* 0x000000bca814723c */ /* 0x060ff00000001814 */
[C---:B------:R-:W-:Y:S01]  /*13ec0*/  HMMA.16816.F32 R24, R168.reuse, R190, R24 ;  /* 0x000000bea818723c */ /* 0x040fe20000001818 */
[----:B------:R-:W5:Y:S07]  /*13ed0*/  LDSM.16.M88.4 R188, [R218+0x17800] ;  /* 0x01780000dabc783b */ /* 0x000f6e0000000200 */
[C---:B---3--:R-:W-:Y:S08]  /*13ee0*/  HMMA.16816.F32 R28, R168.reuse, R192, R28 ;  /* 0x000000c0a81c723c */ /* 0x048ff0000000181c */
        /* <DEDUP_REMOVED lines=8> */
[----:B------:R-:W-:Y:S07]  /*13f70*/  LDSM.16.M88.4 R180, [R216+0x7800] ;  /* 0x00780000d8b4783b */ /* 0x000fee0000000200 */
[C---:B----4-:R-:W-:Y:S08]  /*13f80*/  HMMA.16816.F32 R20, R172.reuse, R184, R20 ;  /* 0x000000b8ac14723c */ /* 0x050ff00000001814 */
        /* <DEDUP_REMOVED lines=19> */
[C---:B----4-:R-:W-:Y:S08]  /*140c0*/  HMMA.16816.F32 R4, R184.reuse, R188, R4 ;  /* 0x000000bcb804723c */ /* 0x050ff00000001804 */
[C---:B------:R-:W-:Y:S01]  /*140d0*/  HMMA.16816.F32 R8, R184.reuse, R190, R8 ;  /* 0x000000beb808723c */ /* 0x040fe20000001808 */
[----:B------:R-:W4:Y:S07]  /*140e0*/  LDSM.16.M88.4 R188, [R213+0x6800] ;  /* 0x00680000d5bc783b */ /* 0x000f2e0000000200 */
[C---:B---3--:R-:W-:Y:S08]  /*140f0*/  HMMA.16816.F32 R12, R184.reuse, R192, R12 ;  /* 0x000000c0b80c723c */ /* 0x048ff0000000180c */
[C---:B------:R-:W-:Y:S01]  /*14100*/  HMMA.16816.F32 R16, R184.reuse, R194, R16 ;  /* 0x000000c2b810723c */ /* 0x040fe20000001810 */
[----:B------:R-:W3:Y:S07]  /*14110*/  LDSM.16.M88.4 R192, [R213+0x7000] ;  /* 0x00700000d5c0783b */ /* 0x000eee0000000200 */
[C---:B-1----:R-:W-:Y:S08]  /*14120*/  HMMA.16816.F32 R20, R184.reuse, R176, R20 ;  /* 0x000000b0b814723c */ /* 0x042ff00000001814 */
[C---:B------:R-:W-:Y:S01]  /*14130*/  HMMA.16816.F32 R24, R184.reuse, R178, R24 ;  /* 0x000000b2b818723c */ /* 0x040fe20000001818 */
[----:B------:R-:W1:Y:S01]  /*14140*/  LDSM.16.M88.4 R176, [R213+0x7800] ;  /* 0x00780000d5b0783b */ /* 0x000e620000000200 */
[----:B------:R-:W-:Y:S04]  /*14150*/  DEPBAR.LE SB0, 0x0 ;  /* 0x000080000000791a */ /* 0x000fe80000000000 */
[----:B------:R-:W-:Y:S02]  /*14160*/  BAR.SYNC.DEFER_BLOCKING 0x0 ;  /* 0x0000000000007b1d */ /* 0x000fe40000010000 */
[C---:B--2---:R-:W-:Y:S08]  /*14170*/  HMMA.16816.F32 R28, R184.reuse, R168, R28 ;  /* 0x000000a8b81c723c */ /* 0x044ff0000000181c */
[----:B------:R-:W-:Y:S07]  /*14180*/  HMMA.16816.F32 R32, R184, R170, R32 ;  /* 0x000000aab820723c */ /* 0x000fee0000001820 */
[----:B------:R-:W-:Y:S01]  /*14190*/  IMAD.WIDE.U32 R186, R206, c[0x0][0x198], RZ ;  /* 0x00006600ceba7a25 */ /* 0x000fe200078e00ff */
[C---:B-----5:R-:W-:Y:S08]  /*141a0*/  HMMA.16816.F32 R4, R172.reuse, R180, R4 ;  /* 0x000000b4ac04723c */ /* 0x060ff00000001804 */
[C---:B------:R-:W-:Y:S07]  /*141b0*/  HMMA.16816.F32 R8, R172.reuse, R182, R8 ;  /* 0x000000b6ac08723c */ /* 0x040fee0000001808 */
[----:B------:R-:W-:Y:S01]  /*141c0*/  LEA R182, P4, R166, R198, 0x6 ;  /* 0x000000c6a6b67211 */ /* 0x000fe200078830ff */
[C---:B----4-:R-:W-:Y:S04]  /*141d0*/  HMMA.16816.F32 R12, R172.reuse, R188, R12 ;  /* 0x000000bcac0c723c */ /* 0x050fe8000000180c */
[----:B------:R-:W-:Y:S01]  /*141e0*/  LEA.HI.X.SX32 R183, R2, R199, 0x6, P4 ;  /* 0x000000c702b77211 */ /* 0x000fe200020f36ff */
[----:B------:R-:W-:Y:S01]  /*141f0*/  IMAD R2, R207, c[0x0][0x198], RZ ;  /* 0x00006600cf027a24 */ /* 0x000fe200078e02ff */
[----:B------:R-:W-:Y:S02]  /*14200*/  PLOP3.LUT P4, PT, PT, PT, UP0, 0x80, 0x0 ;  /* 0x000000000000781c */ /* 0x000fe40003f8f008 */
[C---:B------:R-:W-:Y:S04]  /*14210*/  HMMA.16816.F32 R16, R172.reuse, R190, R16 ;  /* 0x000000beac10723c */ /* 0x040fe80000001810 */
[----:B------:R-:W-:Y:S02]  /*14220*/  IMAD R0, R183, c[0x0][0x198], RZ ;  /* 0x00006600b7007a24 */ /* 0x000fe400078e02ff */
[----:B------:R-:W-:Y:S02]  /*14230*/  IMAD R2, R206, c[0x0][0x19c], R2 ;  /* 0x00006700ce027a24 */ /* 0x000fe400078e0202 */
[C---:B---3--:R-:W-:Y:S04]  /*14240*/  HMMA.16816.F32 R20, R172.reuse, R192, R20 ;  /* 0x000000c0ac14723c */ /* 0x048fe80000001814 */
[C---:B------:R-:W-:Y:S04]  /*14250*/  IMAD.WIDE.U32 R206, R182.reuse, c[0x0][0x198], RZ ;  /* 0x00006600b6ce7a25 */ /* 0x040fe800078e00ff */
[C---:B------:R-:W-:Y:S04]  /*14260*/  HMMA.16816.F32 R24, R172.reuse, R194, R24 ;  /* 0x000000c2ac18723c */ /* 0x040fe80000001818 */
[----:B------:R-:W-:Y:S01]  /*14270*/  IMAD R0, R182, c[0x0][0x19c], R0 ;  /* 0x00006700b6007a24 */ /* 0x000fe200078e0200 */
[CC--:B------:R-:W-:Y:S01]  /*14280*/  LEA R182, P6, R186.reuse, R196.reuse, 0x1 ;  /* 0x000000c4bab67211 */ /* 0x0c0fe200078c08ff */
[----:B------:R-:W-:Y:S02]  /*14290*/  IMAD.IADD R2, R187, 0x1, R2 ;  /* 0x00000001bb027824 */ /* 0x000fe400078e0202 */
[C---:B-1----:R-:W-:Y:S04]  /*142a0*/  HMMA.16816.F32 R28, R172.reuse, R176, R28 ;  /* 0x000000b0ac1c723c */ /* 0x042fe8000000181c */
[----:B------:R-:W-:Y:S01]  /*142b0*/  IMAD.IADD R0, R207, 0x1, R0 ;  /* 0x00000001cf007824 */ /* 0x000fe200078e0200 */
[-C--:B------:R-:W-:Y:S01]  /*142c0*/  LEA.HI.X R183, R186, R197.reuse, R2, 0x1, P6 ;  /* 0x000000c5bab77211 */ /* 0x080fe200030f0c02 */
[----:B------:R-:W-:Y:S02]  /*142d0*/  IMAD.MOV.U32 R207, RZ, RZ, R167 ;  /* 0x000000ffffcf7224 */ /* 0x000fe400078e00a7 */
[----:B------:R-:W-:Y:S07]  /*142e0*/  HMMA.16816.F32 R32, R172, R178, R32 ;  /* 0x000000b2ac20723c */ /* 0x000fee0000001820 */
[C---:B------:R-:W-:Y:S05]  /*142f0*/  LEA R178, P5, R206.reuse, R196, 0x1 ;  /* 0x000000c4ceb27211 */ /* 0x040fea00078a08ff */
[----:B------:R-:W-:Y:S02]  /*14300*/  LEA.HI.X R179, R206, R197, R0, 0x1, P5 ;  /* 0x000000c5ceb37211 */ /* 0x000fe400028f0c00 */
[----:B------:R-:W-:Y:S01]  /*14310*/  MOV R206, R164 ;  /* 0x000000a400ce7202 */ /* 0x000fe20000000f00 */
[----:B------:R-:W-:-:S05]  /*14320*/  @P4 BRA `(.L_x_1000) ;  /* 0xffffe79000004947 */ /* 0x000fca000383ffff */
.L_x_999:
[----:B------:R2:W-:Y:S01]  /*14330*/  STL.64 [R1+0x78], R216 ;  /* 0x000078d801007387 */ /* 0x0005e20000100a00 */
[----:B------:R-:W-:Y:S01]  /*14340*/  IMAD.U32 R0, RZ, RZ, UR25 ;  /* 0x00000019ff007e24 */ /* 0x000fe2000f8e00ff */
[----:B------:R-:W-:Y:S02]  /*14350*/  USHF.L.U32 UR28, UR25, 0x1, URZ ;  /* 0x00000001191c7899 */ /* 0x000fe4000800063f */
[----:B------:R-:W-:Y:S02]  /*14360*/  UIADD3 UR4, UR33, -0x4498517b, URZ ;  /* 0xbb67ae8521047890 */ /* 0x000fe4000fffe03f */
[----:B------:R3:W-:Y:S01]  /*14370*/  STL.64 [R1+0x70], R214 ;  /* 0x000070d601007387 */ /* 0x0007e20000100a00 */
[----:B------:R-:W-:Y:S02]  /*14380*/  ULOP3.LUT UR5, UR28, UR33, URZ, 0x3c, !UPT ;  /* 0x000000211c057292 */ /* 0x000fe4000f8e3c3f */
[----:B------:R-:W-:Y:S02]  /*14390*/  UIADD3 UR28, UR28, 0x1, URZ ;  /* 0x000000011c1c7890 */ /* 0x000fe4000fffe03f */
[----:B------:R-:W-:Y:S01]  /*143a0*/  UIADD3 UR30, UR30, 0x1, URZ ;  /* 0x000000011e1e7890 */ /* 0x000fe2000fffe03f */
[----:B------:R-:W4:Y:S01]  /*143b0*/  LDL.64 R188, [R1+0x50] ;  /* 0x0000500001bc7983 */ /* 0x000f220000100a00 */
[----:B------:R-:W-:Y:S05]  /*143c0*/  ULOP3.LUT UR28, UR28, UR33, URZ, 0x3c, !UPT ;  /* 0x000000211c1c7292 */ /* 0x000fea000f8e3c3f */
[----:B------:R-:W1:Y:S08]  /*143d0*/  S2R R2, SR_TID.X ;  /* 0x0000000000027919 */ /* 0x000e700000002100 */
[----:B--2---:R-:W2:Y:S06]  /*143e0*/  LDL.64 R216, [R1+0x48] ;  /* 0x0000480001d87983 */ /* 0x004eac0000100a00 */
[----:B---3--:R-:W4:Y:S02]  /*143f0*/  LDL.64 R214, [R1+0x40] ;  /* 0x0000400001d67983 */ /* 0x008f240000100a00 */
[----:B----4-:R-:W-:Y:S01]  /*14400*/  LOP3.LUT R194, R215, UR4, R188, 0x96, !PT ;  /* 0x00000004d7c27c12 */ /* 0x010fe2000f8e96bc */
[----:B-1----:R-:W-:Y:S01]  /*14410*/  IMAD.SHL.U32 R2, R2, 0x2, RZ ;  /* 0x0000000202027824 */ /* 0x002fe200078e00ff */
[----:B------:R-:W-:Y:S03]  /*14420*/  UIADD3 UR4, UR33, 0x646e171e, URZ ;  /* 0x646e171e21047890 */ /* 0x000fe6000fffe03f */
[----:B------:R-:W-:Y:S01]  /*14430*/  IMAD.WIDE.U32 R194, R194, -0x326172a9, RZ ;  /* 0xcd9e8d57c2c27825 */ /* 0x000fe200078e00ff */
[----:B------:R-:W-:Y:S05]  /*14440*/  LOP3.LUT R2, R2, 0x6, RZ, 0xc0, !PT ;  /* 0x0000000602027812 */ /* 0x000fea00078ec0ff */
[----:B------:R-:W-:Y:S04]  /*14450*/  IMAD R168, R0, 0x40, R2 ;  /* 0x0000004000a87824 */ /* 0x000fe800078e0202 */
[----:B------:R-:W1:Y:S01]  /*14460*/  I2F R179, R168 ;  /* 0x000000a800b37306 */ /* 0x000e620000201400 */
[C---:B------:R-:W-:Y:S02]  /*14470*/  IADD3 R174, R168.reuse, 0x1, RZ ;  /* 0x00000001a8ae7810 */ /* 0x040fe40007ffe0ff */
[C---:B------:R-:W-:Y:S02]  /*14480*/  IADD3 R173, R168.reuse, 0x8, RZ ;  /* 0x00000008a8ad7810 */ /* 0x040fe40007ffe0ff */
[C---:B------:R-:W-:Y:S02]  /*14490*/  IADD3 R172, R168.reuse, 0x9, RZ ;  /* 0x00000009a8ac7810 */ /* 0x040fe40007ffe0ff */
[C---:B------:R-:W-:Y:S02]  /*144a0*/  IADD3 R177, R168.reuse, 0x10, RZ ;  /* 0x00000010a8b17810 */ /* 0x040fe40007ffe0ff */
[C---:B------:R-:W-:Y:S01]  /*144b0*/  IADD3 R170, R168.reuse, 0x11, RZ ;  /* 0x00000011a8aa7810 */ /* 0x040fe20007ffe0ff */
[----:B------:R-:W3:Y:S01]  /*144c0*/  I2F R174, R174 ;  /* 0x000000ae00ae7306 */ /* 0x000ee20000201400 */
[C---:B------:R-:W-:Y:S02]  /*144d0*/  IADD3 R175, R168.reuse, 0x18, RZ ;  /* 0x00000018a8af7810 */ /* 0x040fe40007ffe0ff */
[C---:B------:R-:W-:Y:S02]  /*144e0*/  IADD3 R166, R168.reuse, 0x19, RZ ;  /* 0x00000019a8a67810 */ /* 0x040fe40007ffe0ff */
[C---:B------:R-:W-:Y:S02]  /*144f0*/  IADD3 R171, R168.reuse, 0x20, RZ ;  /* 0x00000020a8ab7810 */ /* 0x040fe40007ffe0ff */
[C---:B------:R-:W-:Y:S02]  /*14500*/  IADD3 R164, R168.reuse, 0x21, RZ ;  /* 0x00000021a8a47810 */ /* 0x040fe40007ffe0ff */
[C---:B------:R-:W-:Y:S01]  /*14510*/  IADD3 R169, R168.reuse, 0x28, RZ ;  /* 0x00000028a8a97810 */ /* 0x040fe20007ffe0ff */
[----:B------:R-:W4:Y:S01]  /*14520*/  I2F R173, R173 ;  /* 0x000000ad00ad7306 */ /* 0x000f220000201400 */
[C---:B------:R-:W-:Y:S02]  /*14530*/  IADD3 R0, R168.reuse, 0x29, RZ ;  /* 0x00000029a8007810 */ /* 0x040fe40007ffe0ff */
[C---:B------:R-:W-:Y:S01]  /*14540*/  IADD3 R167, R168.reuse, 0x30, RZ ;  /* 0x00000030a8a77810 */ /* 0x040fe20007ffe0ff */
[C---:B-1----:R-:W-:Y:S01]  /*14550*/  FFMA.FTZ R4, R179.reuse, UR23, R4 ;  /* 0x00000017b3047c23 */ /* 0x042fe20008010004 */
[C---:B------:R-:W-:Y:S01]  /*14560*/  IADD3 R2, R168.reuse, 0x31, RZ ;  /* 0x00000031a8027810 */ /* 0x040fe20007ffe0ff */
[----:B------:R-:W-:Y:S01]  /*14570*/  FFMA.FTZ R6, R179, UR23, R6 ;  /* 0x00000017b3067c23 */ /* 0x000fe20008010006 */
[----:B------:R-:W-:Y:S02]  /*14580*/  IADD3 R178, R168, 0x38, RZ ;  /* 0x00000038a8b27810 */ /* 0x000fe40007ffe0ff */
[----:B------:R-:W-:Y:S01]  /*14590*/  FMNMX.FTZ R176, R4, R3, !PT ;  /* 0x0000000304b07209 */ /* 0x000fe20007810000 */
[----:B------:R-:W1:Y:S01]  /*145a0*/  I2F R172, R172 ;  /* 0x000000ac00ac7306 */ /* 0x000e620000201400 */
[----:B------:R-:W-:Y:S01]  /*145b0*/  IADD3 R168, R168, 0x39, RZ ;  /* 0x00000039a8a87810 */ /* 0x000fe20007ffe0ff */
[C---:B---3--:R-:W-:Y:S02]  /*145c0*/  FFMA.FTZ R5, R174.reuse, UR23, R5 ;  /* 0x00000017ae057c23 */ /* 0x048fe40008010005 */
[----:B------:R-:W-:Y:S03]  /*145d0*/  FFMA.FTZ R7, R174, UR23, R7 ;  /* 0x00000017ae077c23 */ /* 0x000fe60008010007 */
[----:B------:R-:W-:Y:S03]  /*145e0*/  FMNMX.FTZ R181, R5, R176, !PT ;  /* 0x000000b005b57209 */ /* 0x000fe60007810000 */
[----:B------:R-:W3:Y:S01]  /*145f0*/  I2F R177, R177 ;  /* 0x000000b100b17306 */ /* 0x000ee20000201400 */
[C---:B----4-:R-:W-:Y:S02]  /*14600*/  FFMA.FTZ R8, R173.reuse, UR23, R8 ;  /* 0x00000017ad087c23 */ /* 0x050fe40008010008 */
[----:B------:R-:W-:Y:S03]  /*14610*/  FFMA.FTZ R10, R173, UR23, R10 ;  /* 0x00000017ad0a7c23 */ /* 0x000fe6000801000a */
[----:B------:R-:W-:Y:S04]  /*14620*/  FMNMX.FTZ R176, R8, R181, !PT ;  /* 0x000000b508b07209 */ /* 0x000fe80007810000 */
[----:B------:R-:W4:Y:S01]  /*14630*/  I2F R170, R170 ;  /* 0x000000aa00aa7306 */ /* 0x000f220000201400 */
[C---:B-1----:R-:W-:Y:S02]  /*14640*/  FFMA.FTZ R9, R172.reuse, UR23, R9 ;  /* 0x00000017ac097c23 */ /* 0x042fe40008010009 */
[----:B------:R-:W-:Y:S01]  /*14650*/  FFMA.FTZ R11, R172, UR23, R11 ;  /* 0x00000017ac0b7c23 */ /* 0x000fe2000801000b */
[----:B------:R-:W-:Y:S02]  /*14660*/  FMNMX.FTZ R172, R6, R165, !PT ;  /* 0x000000a506ac7209 */ /* 0x000fe40007810000 */
[----:B------:R-:W-:Y:S04]  /*14670*/  FMNMX.FTZ R179, R9, R176, !PT ;  /* 0x000000b009b37209 */ /* 0x000fe80007810000 */
[----:B------:R-:W1:Y:S01]  /*14680*/  I2F R175, R175 ;  /* 0x000000af00af7306 */ /* 0x000e620000201400 */
[C---:B---3--:R-:W-:Y:S02]  /*14690*/  FFMA.FTZ R12, R177.reuse, UR23, R12 ;  /* 0x00000017b10c7c23 */ /* 0x048fe4000801000c */
[----:B------:R-:W-:Y:S03]  /*146a0*/  FFMA.FTZ R14, R177, UR23, R14 ;  /* 0x00000017b10e7c23 */ /* 0x000fe6000801000e */
[----:B------:R-:W-:Y:S04]  /*146b0*/  FMNMX.FTZ R174, R12, R179, !PT ;  /* 0x000000b30cae7209 */ /* 0x000fe80007810000 */
[----:B------:R-:W3:Y:S01]  /*146c0*/  I2F R166, R166 ;  /* 0x000000a600a67306 */ /* 0x000ee20000201400 */
[C---:B----4-:R-:W-:Y:S02]  /*146d0*/  FFMA.FTZ R13, R170.reuse, UR23, R13 ;  /* 0x00000017aa0d7c23 */ /* 0x050fe4000801000d */
[----:B------:R-:W-:Y:S03]  /*146e0*/  FFMA.FTZ R15, R170, UR23, R15 ;  /* 0x00000017aa0f7c23 */ /* 0x000fe6000801000f */
[----:B------:R-:W-:Y:S04]  /*146f0*/  FMNMX.FTZ R179, R13, R174, !PT ;  /* 0x000000ae0db37209 */ /* 0x000fe80007810000 */
[----:B------:R-:W4:Y:S01]  /*14700*/  I2F R171, R171 ;  /* 0x000000ab00ab7306 */ /* 0x000f220000201400 */
[C---:B-1----:R-:W-:Y:S02]  /*14710*/  FFMA.FTZ R16, R175.reuse, UR23, R16 ;  /* 0x00000017af107c23 */ /* 0x042fe40008010010 */
[----:B------:R-:W-:Y:S03]  /*14720*/  FFMA.FTZ R18, R175, UR23, R18 ;  /* 0x00000017af127c23 */ /* 0x000fe60008010012 */
[----:B------:R-:W-:Y:S04]  /*14730*/  FMNMX.FTZ R174, R16, R179, !PT ;  /* 0x000000b310ae7209 */ /* 0x000fe80007810000 */
[----:B------:R-:W1:Y:S01]  /*14740*/  I2F R164, R164 ;  /* 0x000000a400a47306 */ /* 0x000e620000201400 */
[----:B------:R-:W-:Y:S01]  /*14750*/  FMNMX.FTZ R179, R7, R172, !PT ;  /* 0x000000ac07b37209 */ /* 0x000fe20007810000 */
[----:B---3--:R-:W-:Y:S03]  /*14760*/  FFMA.FTZ R17, R166, UR23, R17 ;  /* 0x00000017a6117c23 */ /* 0x008fe60008010011 */
[----:B------:R-:W-:Y:S01]  /*14770*/  FMNMX.FTZ R172, R10, R179, !PT ;  /* 0x000000b30aac7209 */ /* 0x000fe20007810000 */
[----:B------:R-:W-:Y:S03]  /*14780*/  FFMA.FTZ R19, R166, UR23, R19 ;  /* 0x00000017a6137c23 */ /* 0x000fe60008010013 */
[----:B------:R-:W-:Y:S01]  /*14790*/  FMNMX.FTZ R177, R11, R172, !PT ;  /* 0x000000ac0bb17209 */ /* 0x000fe20007810000 */
[----:B------:R-:W3:Y:S01]  /*147a0*/  I2F R169, R169 ;  /* 0x000000a900a97306 */ /* 0x000ee20000201400 */
[----:B------:R-:W-:Y:S02]  /*147b0*/  FMNMX.FTZ R181, R17, R174, !PT ;  /* 0x000000ae11b57209 */ /* 0x000fe40007810000 */
[----:B------:R-:W-:Y:S01]  /*147c0*/  FMNMX.FTZ R170, R14, R177, !PT ;  /* 0x000000b10eaa7209 */ /* 0x000fe20007810000 */
[C---:B----4-:R-:W-:Y:S02]  /*147d0*/  FFMA.FTZ R20, R171.reuse, UR23, R20 ;  /* 0x00000017ab147c23 */ /* 0x050fe40008010014 */
[----:B------:R-:W-:Y:S01]  /*147e0*/  FFMA.FTZ R22, R171, UR23, R22 ;  /* 0x00000017ab167c23 */ /* 0x000fe20008010016 */
[----:B------:R-:W-:Y:S02]  /*147f0*/  FMNMX.FTZ R175, R15, R170, !PT ;  /* 0x000000aa0faf7209 */ /* 0x000fe40007810000 */
[----:B------:R-:W-:Y:S01]  /*14800*/  FMNMX.FTZ R174, R20, R181, !PT ;  /* 0x000000b514ae7209 */ /* 0x000fe20007810000 */
[----:B------:R-:W4:Y:S01]  /*14810*/  I2F R0, R0 ;  /* 0x0000000000007306 */ /* 0x000f220000201400 */
[----:B------:R-:W-:Y:S01]  /*14820*/  FMNMX.FTZ R166, R18, R175, !PT ;  /* 0x000000af12a67209 */ /* 0x000fe20007810000 */
[C---:B-1----:R-:W-:Y:S03]  /*14830*/  FFMA.FTZ R21, R164.reuse, UR23, R21 ;  /* 0x00000017a4157c23 */ /* 0x042fe60008010015 */
[----:B------:R-:W-:Y:S01]  /*14840*/  FMNMX.FTZ R171, R19, R166, !PT ;  /* 0x000000a613ab7209 */ /* 0x000fe20007810000 */
[----:B------:R-:W-:Y:S01]  /*14850*/  FFMA.FTZ R23, R164, UR23, R23 ;  /* 0x00000017a4177c23 */ /* 0x000fe20008010017 */
[----:B------:R-:W-:Y:S03]  /*14860*/  FMNMX.FTZ R179, R21, R174, !PT ;  /* 0x000000ae15b37209 */ /* 0x000fe60007810000 */
[----:B------:R-:W1:Y:S01]  /*14870*/  I2F R167, R167 ;  /* 0x000000a700a77306 */ /* 0x000e620000201400 */
[----:B------:R-:W-:Y:S01]  /*14880*/  FMNMX.FTZ R166, R22, R171, !PT ;  /* 0x000000ab16a67209 */ /* 0x000fe20007810000 */
[C---:B---3--:R-:W-:Y:S02]  /*14890*/  FFMA.FTZ R24, R169.reuse, UR23, R24 ;  /* 0x00000017a9187c23 */ /* 0x048fe40008010018 */
[----:B------:R-:W-:Y:S01]  /*148a0*/  FFMA.FTZ R26, R169, UR23, R26 ;  /* 0x00000017a91a7c23 */ /* 0x000fe2000801001a */
[----:B------:R-:W-:Y:S02]  /*148b0*/  FMNMX.FTZ R169, R23, R166, !PT ;  /* 0x000000a617a97209 */ /* 0x000fe40007810000 */
[----:B------:R-:W-:Y:S03]  /*148c0*/  FMNMX.FTZ R172, R24, R179, !PT ;  /* 0x000000b318ac7209 */ /* 0x000fe60007810000 */
[----:B------:R-:W3:Y:S01]  /*148d0*/  I2F R2, R2 ;  /* 0x0000000200027306 */ /* 0x000ee20000201400 */
[C---:B----4-:R-:W-:Y:S02]  /*148e0*/  FFMA.FTZ R25, R0.reuse, UR23, R25 ;  /* 0x0000001700197c23 */ /* 0x050fe40008010019 */
[----:B------:R-:W-:Y:S01]  /*148f0*/  FFMA.FTZ R27, R0, UR23, R27 ;  /* 0x00000017001b7c23 */ /* 0x000fe2000801001b */
[----:B------:R-:W-:Y:S02]  /*14900*/  FMNMX.FTZ R0, R26, R169, !PT ;  /* 0x000000a91a007209 */ /* 0x000fe40007810000 */
        /* <DEDUP_REMOVED lines=8> */
[----:B------:R-:W-:Y:S01]  /*14990*/  FFMA.FTZ R31, R2, UR23, R31 ;  /* 0x00000017021f7c23 */ /* 0x000fe2000801001f */
[----:B------:R-:W-:Y:S02]  /*149a0*/  FMNMX.FTZ R2, R30, R167, !PT ;  /* 0x000000a71e027209 */ /* 0x000fe40007810000 */
[----:B------:R-:W-:Y:S02]  /*149b0*/  FMNMX.FTZ R175, R29, R170, !PT ;  /* 0x000000aa1daf7209 */ /* 0x000fe40007810000 */
[----:B------:R-:W-:Y:S01]  /*149c0*/  FMNMX.FTZ R167, R31, R2, !PT ;  /* 0x000000021fa77209 */ /* 0x000fe20007810000 */
[C---:B----4-:R-:W-:Y:S02]  /*149d0*/  FFMA.FTZ R32, R173.reuse, UR23, R32 ;  /* 0x00000017ad207c23 */ /* 0x050fe40008010020 */
        /* <DEDUP_REMOVED lines=8> */
[----:B------:R-:W3:Y:S01]  /*14a60*/  SHFL.BFLY PT, R167, R0, 0x2, 0x1f ;  /* 0x0c401f0000a77f89 */ /* 0x000ee200000e0000 */
[----:B-1----:R-:W-:Y:S02]  /*14a70*/  FMNMX.FTZ R171, R164, R171, !PT ;  /* 0x000000aba4ab7209 */ /* 0x002fe40007810000 */
[----:B------:R-:W-:Y:S01]  /*14a80*/  LOP3.LUT R164, R189, UR5, RZ, 0x3c, !PT ;  /* 0x00000005bda47c12 */ /* 0x000fe2000f8e3cff */
[----:B------:R-:W-:Y:S04]  /*14a90*/  UIADD3 UR5, UR32, -0x4ab325aa, URZ ;  /* 0xb54cda5620057890 */ /* 0x000fe8000fffe03f */
[----:B------:R-:W1:Y:S01]  /*14aa0*/  SHFL.BFLY PT, R2, R171, 0x1, 0x1f ;  /* 0x0c201f00ab027f89 */ /* 0x000e6200000e0000 */
[----:B------:R-:W-:Y:S01]  /*14ab0*/  IMAD.WIDE.U32 R168, R164, -0x326172a9, RZ ;  /* 0xcd9e8d57a4a87825 */ /* 0x000fe200078e00ff */
[----:B---3--:R-:W-:Y:S04]  /*14ac0*/  FMNMX.FTZ R167, R0, R167, !PT ;  /* 0x000000a700a77209 */ /* 0x008fe80007810000 */
[----:B--2---:R-:W-:Y:S02]  /*14ad0*/  LOP3.LUT R164, R169, UR16, R216, 0x96, !PT ;  /* 0x00000010a9a47c12 */ /* 0x004fe4000f8e96d8 */
[----:B------:R-:W2:Y:S01]  /*14ae0*/  SHFL.BFLY PT, R0, R167, 0x1, 0x1f ;  /* 0x0c201f00a7007f89 */ /* 0x000ea200000e0000 */
[----:B------:R-:W-:Y:S02]  /*14af0*/  LOP3.LUT R168, R195, UR15, R168, 0x96, !PT ;  /* 0x0000000fc3a87c12 */ /* 0x000fe4000f8e96a8 */
[----:B------:R-:W-:Y:S04]  /*14b00*/  IMAD.WIDE.U32 R196, R164, -0x2daee0ad, RZ ;  /* 0xd2511f53a4c47825 */ /* 0x000fe800078e00ff */
[----:B------:R-:W-:Y:S01]  /*14b10*/  IMAD.WIDE.U32 R168, R168, -0x2daee0ad, RZ ;  /* 0xd2511f53a8a87825 */ /* 0x000fe200078e00ff */
[----:B------:R-:W-:Y:S04]  /*14b20*/  LOP3.LUT R164, R197, UR14, R214, 0x96, !PT ;  /* 0x0000000ec5a47c12 */ /* 0x000fe8000f8e96d6 */
[----:B------:R-:W-:Y:S01]  /*14b30*/  LOP3.LUT R196, R169, UR12, R196, 0x96, !PT ;  /* 0x0000000ca9c47c12 */ /* 0x000fe2000f8e96c4 */
[----:B------:R-:W-:Y:S01]  /*14b40*/  IMAD.WIDE.U32 R202, R164, -0x326172a9, RZ ;  /* 0xcd9e8d57a4ca7825 */ /* 0x000fe200078e00ff */
[----:B-1----:R-:W-:Y:S03]  /*14b50*/  FMNMX.FTZ R2, R171, R2, !PT ;  /* 0x00000002ab027209 */ /* 0x002fe60007810000 */
[----:B------:R-:W-:Y:S01]  /*14b60*/  IMAD.WIDE.U32 R196, R196, -0x326172a9, RZ ;  /* 0xcd9e8d57c4c47825 */ /* 0x000fe200078e00ff */
[----:B------:R-:W-:Y:S02]  /*14b70*/  LOP3.LUT R164, R203, UR13, R194, 0x96, !PT ;  /* 0x0000000dcba47c12 */ /* 0x000fe4000f8e96c2 */
[C---:B------:R-:W-:Y:S01]  /*14b80*/  FSETP.NEU.FTZ.AND P4, PT, R2.reuse, -INF , PT ;  /* 0xff8000000200780b */ /* 0x040fe20003f9d000 */
[----:B------:R-:W-:Y:S01]  /*14b90*/  FMUL.FTZ R184, R2, c[0x0][0x23c] ;  /* 0x00008f0002b87a20 */ /* 0x000fe20000410000 */
[----:B------:R-:W-:Y:S01]  /*14ba0*/  LOP3.LUT R202, R197, UR11, R202, 0x96, !PT ;  /* 0x0000000bc5ca7c12 */ /* 0x000fe2000f8e96ca */
[----:B------:R-:W-:Y:S01]  /*14bb0*/  IMAD.WIDE.U32 R172, R164, -0x2daee0ad, RZ ;  /* 0xd2511f53a4ac7825 */ /* 0x000fe200078e00ff */
[----:B--2---:R-:W-:Y:S02]  /*14bc0*/  FMNMX.FTZ R0, R167, R0, !PT ;  /* 0x00000000a7007209 */ /* 0x004fe40007810000 */
[----:B------:R-:W-:Y:S01]  /*14bd0*/  FSEL R184, R184, RZ, P4 ;  /* 0x000000ffb8b87208 */ /* 0x000fe20002000000 */
[----:B------:R-:W-:Y:S01]  /*14be0*/  IMAD.WIDE.U32 R202, R202, -0x2daee0ad, RZ ;  /* 0xd2511f53caca7825 */ /* 0x000fe200078e00ff */
[----:B------:R-:W-:Y:S02]  /*14bf0*/  FSETP.NEU.FTZ.AND P4, PT, R0, -INF , PT ;  /* 0xff8000000000780b */ /* 0x000fe40003f9d000 */
[----:B------:R-:W-:Y:S01]  /*14c00*/  LOP3.LUT R168, R173, UR10, R168, 0x96, !PT ;  /* 0x0000000aada87c12 */ /* 0x000fe2000f8e96a8 */
[----:B------:R-:W-:Y:S01]  /*14c10*/  FFMA.FTZ R166, R4, c[0x0][0x23c], -R184 ;  /* 0x00008f0004a67a23 */ /* 0x000fe200000108b8 */
[----:B------:R-:W-:Y:S01]  /*14c20*/  LOP3.LUT R172, R203, UR8, R172, 0x96, !PT ;  /* 0x00000008cbac7c12 */ /* 0x000fe2000f8e96ac */
[----:B------:R-:W-:Y:S02]  /*14c30*/  FMUL.FTZ R4, R0, c[0x0][0x23c] ;  /* 0x00008f0000047a20 */ /* 0x000fe40000410000 */
[----:B------:R-:W-:Y:S01]  /*14c40*/  FFMA.FTZ R164, R5, c[0x0][0x23c], -R184 ;  /* 0x00008f0005a47a23 */ /* 0x000fe200000108b8 */
[----:B------:R-:W1:Y:S01]  /*14c50*/  MUFU.EX2 R182, R166 ;  /* 0x000000a600b67308 */ /* 0x000e620000000800 */
[----:B------:R-:W-:Y:S01]  /*14c60*/  IMAD.WIDE.U32 R172, R172, -0x326172a9, RZ ;  /* 0xcd9e8d57acac7825 */ /* 0x000fe200078e00ff */
[----:B------:R-:W-:Y:S02]  /*14c70*/  FSEL R183, R4, RZ, P4 ;  /* 0x000000ff04b77208 */ /* 0x000fe40002000000 */
[----:B------:R-:W-:Y:S01]  /*14c80*/  IADD3 R190, P4, R206, UR7, RZ ;  /* 0x00000007cebe7c10 */ /* 0x000fe2000ff9e0ff */
[----:B------:R-:W-:Y:S01]  /*14c90*/  IMAD.WIDE.U32 R168, R168, -0x326172a9, RZ ;  /* 0xcd9e8d57a8a87825 */ /* 0x000fe200078e00ff */
[----:B------:R-:W-:Y:S02]  /*14ca0*/  SHF.R.U32.HI R171, RZ, 0x18, R172 ;  /* 0x00000018ffab7819 */ /* 0x000fe400000116ac */
[----:B------:R-:W-:Y:S01]  /*14cb0*/  IADD3.X R191, R207, UR35, RZ, P4, !PT ;  /* 0x00000023cfbf7c10 */ /* 0x000fe2000a7fe4ff */
[--C-:B------:R-:W-:Y:S01]  /*14cc0*/  FFMA.FTZ R199, R7, c[0x0][0x23c], -R183.reuse ;  /* 0x00008f0007c77a23 */ /* 0x100fe200000108b7 */
[----:B------:R-:W2:Y:S01]  /*14cd0*/  MUFU.EX2 R203, R164 ;  /* 0x000000a400cb7308 */ /* 0x000ea20000000800 */
[--C-:B------:R-:W-:Y:S01]  /*14ce0*/  FFMA.FTZ R6, R6, c[0x0][0x23c], -R183.reuse ;  /* 0x00008f0006067a23 */ /* 0x100fe200000108b7 */
[----:B------:R-:W-:Y:S01]  /*14cf0*/  LOP3.LUT R5, R173, UR5, R168, 0x96, !PT ;  /* 0x00000005ad057c12 */ /* 0x000fe2000f8e96a8 */
[--C-:B------:R-:W-:Y:S01]  /*14d00*/  FFMA.FTZ R200, R8, c[0x0][0x23c], -R184.reuse ;  /* 0x00008f0008c87a23 */ /* 0x100fe200000108b8 */
[----:B------:R-:W-:Y:S01]  /*14d10*/  LOP3.LUT R8, R172, 0xffff, RZ, 0xc0, !PT ;  /* 0x0000ffffac087812 */ /* 0x000fe200078ec0ff */
[----:B------:R-:W-:Y:S01]  /*14d20*/  FFMA.FTZ R193, R9, c[0x0][0x23c], -R184 ;  /* 0x00008f0009c17a23 */ /* 0x000fe200000108b8 */
[C---:B------:R-:W-:Y:S01]  /*14d30*/  LOP3.LUT R4, R5.reuse, 0xffff, RZ, 0xc0, !PT ;  /* 0x0000ffff05047812 */ /* 0x040fe200078ec0ff */
[--C-:B------:R-:W-:Y:S01]  /*14d40*/  FFMA.FTZ R201, R10, c[0x0][0x23c], -R183.reuse ;  /* 0x00008f000ac97a23 */ /* 0x100fe200000108b7 */
[----:B------:R-:W-:Y:S01]  /*14d50*/  LOP3.LUT R167, R5, 0xff, RZ, 0xc0, !PT ;  /* 0x000000ff05a77812 */ /* 0x000fe200078ec0ff */
[----:B------:R-:W-:Y:S01]  /*14d60*/  IMAD.MOV.U32 R10, RZ, RZ, R183 ;  /* 0x000000ffff0a7224 */ /* 0x000fe200078e00b7 */
[----:B------:R-:W-:Y:S01]  /*14d70*/  MUFU.EX2 R187, R6 ;  /* 0x0000000600bb7308 */ /* 0x000fe20000000800 */
[----:B------:R-:W-:Y:S01]  /*14d80*/  SHF.R.U32.HI R4, RZ, 0x8, R4 ;  /* 0x00000008ff047819 */ /* 0x000fe20000011604 */
[----:B------:R-:W-:Y:S01]  /*14d90*/  FFMA.FTZ R192, R12, c[0x0][0x23c], -R184 ;  /* 0x00008f000cc07a23 */ /* 0x000fe200000108b8 */
[----:B------:R-:W-:Y:S01]  /*14da0*/  ISETP.GE.U32.AND P6, PT, R252, R167, PT ;  /* 0x000000a7fc00720c */ /* 0x000fe20003fc6070 */
[----:B------:R-:W-:Y:S01]  /*14db0*/  FFMA.FTZ R198, R11, c[0x0][0x23c], -R10 ;  /* 0x00008f000bc67a23 */ /* 0x000fe2000001080a */
[----:B------:R-:W-:Y:S01]  /*14dc0*/  LOP3.LUT R7, R4, 0xffff, RZ, 0xc0, !PT ;  /* 0x0000ffff04077812 */ /* 0x000fe200078ec0ff */
[----:B------:R-:W-:Y:S01]  /*14dd0*/  FFMA.FTZ R12, R16, c[0x0][0x23c], -R184 ;  /* 0x00008f00100c7a23 */ /* 0x000fe200000108b8 */
[----:B------:R-:W-:Y:S01]  /*14de0*/  LOP3.LUT R4, R173, UR5, R168, 0x96, !PT ;  /* 0x00000005ad047c12 */ /* 0x000fe2000f8e96a8 */
[----:B-1----:R-:W-:Y:S01]  /*14df0*/  IMAD.MOV.U32 R11, RZ, RZ, R182 ;  /* 0x000000ffff0b7224 */ /* 0x002fe200078e00b6 */
[C---:B------:R-:W-:Y:S01]  /*14e00*/  ISETP.GE.U32.AND P5, PT, R252.reuse, R7, PT ;  /* 0x00000007fc00720c */ /* 0x040fe20003fa6070 */
[----:B------:R-:W1:Y:S01]  /*14e10*/  MUFU.EX2 R199, R199 ;  /* 0x000000c700c77308 */ /* 0x000e620000000800 */
[--C-:B------:R-:W-:Y:S01]  /*14e20*/  SHF.R.U32.HI R7, RZ, 0x18, R5.reuse ;  /* 0x00000018ff077819 */ /* 0x100fe20000011605 */
[----:B------:R-:W-:Y:S01]  /*14e30*/  FFMA.FTZ R185, R25, c[0x0][0x23c], -R184 ;  /* 0x00008f0019b97a23 */ /* 0x000fe200000108b8 */
[----:B------:R-:W-:Y:S01]  /*14e40*/  SHF.R.U32.HI R5, RZ, 0x10, R5 ;  /* 0x00000010ff057819 */ /* 0x000fe20000011605 */
[----:B------:R-:W-:Y:S01]  /*14e50*/  IMAD.MOV.U32 R25, RZ, RZ, R10 ;  /* 0x000000ffff197224 */ /* 0x000fe200078e000a */
[----:B--2---:R-:W-:Y:S01]  /*14e60*/  F2FP.PACK_AB R180, R203, R182 ;  /* 0x000000b6cbb4723e */ /* 0x004fe200000000ff */
[--C-:B------:R-:W-:Y:S01]  /*14e70*/  FFMA.FTZ R204, R17, c[0x0][0x23c], -R184.reuse ;  /* 0x00008f0011cc7a23 */ /* 0x100fe200000108b8 */
[----:B------:R-:W-:Y:S01]  /*14e80*/  ISETP.GE.U32.AND P4, PT, R252, R7, PT ;  /* 0x00000007fc00720c */ /* 0x000fe20003f86070 */
[----:B------:R-:W-:Y:S01]  /*14e90*/  FFMA.FTZ R181, R29, c[0x0][0x23c], -R184 ;  /* 0x00008f001db57a23 */ /* 0x000fe200000108b8 */
[----:B------:R-:W-:Y:S01]  /*14ea0*/  SHF.R.U32.HI R164, RZ, 0x10, R172 ;  /* 0x00000010ffa47819 */ /* 0x000fe200000116ac */
[----:B------:R-:W-:Y:S01]  /*14eb0*/  @!P6 HADD2 R251, -R180.H0_H0, -RZ.H0_H0 ;  /* 0xa00000ffb4fbe230 */ /* 0x000fe20000000900 */
[----:B------:R-:W-:Y:S01]  /*14ec0*/  PRMT R179, R180, 0x7632, R179 ;  /* 0x00007632b4b37816 */ /* 0x000fe200000000b3 */
[----:B------:R-:W-:Y:S01]  /*14ed0*/  MUFU.EX2 R200, R200 ;  /* 0x000000c800c87308 */ /* 0x000fe20000000800 */
[----:B------:R-:W-:Y:S01]  /*14ee0*/  LOP3.LUT R5, R5, 0xff, RZ, 0xc0, !PT ;  /* 0x000000ff05057812 */ /* 0x000fe200078ec0ff */
[--C-:B------:R-:W-:Y:S01]  /*14ef0*/  FFMA.FTZ R186, R24, c[0x0][0x23c], -R184.reuse ;  /* 0x00008f0018ba7a23 */ /* 0x100fe200000108b8 */
[----:B------:R-:W-:Y:S01]  /*14f00*/  PRMT R168, R180, 0x5410, R179 ;  /* 0x00005410b4a87816 */ /* 0x000fe200000000b3 */
[----:B------:R-:W-:Y:S01]  /*14f10*/  @!P5 HADD2 R250, -R179.H0_H0, -RZ.H0_H0 ;  /* 0xa00000ffb3fad230 */ /* 0x000fe20000000900 */
[----:B------:R-:W-:Y:S01]  /*14f20*/  @!P6 PRMT R180, R251, 0x5410, RZ ;  /* 0x00005410fbb4e816 */ /* 0x000fe200000000ff */
[--C-:B------:R-:W-:Y:S01]  /*14f30*/  FFMA.FTZ R182, R28, c[0x0][0x23c], -R184.reuse ;  /* 0x00008f001cb67a23 */ /* 0x100fe200000108b8 */
[----:B------:R-:W-:Y:S01]  /*14f40*/  ISETP.GE.U32.AND P6, PT, R252, R5, PT ;  /* 0x00000005fc00720c */ /* 0x000fe20003fc6070 */
[----:B------:R-:W-:Y:S01]  /*14f50*/  FFMA.FTZ R13, R13, c[0x0][0x23c], -R184 ;  /* 0x00008f000d0d7a23 */ /* 0x000fe200000108b8 */
[----:B------:R-:W-:Y:S01]  /*14f60*/  SHF.R.U32.HI R5, RZ, 0x10, R172 ;  /* 0x00000010ff057819 */ /* 0x000fe200000116ac */
[----:B------:R-:W2:Y:S01]  /*14f70*/  MUFU.EX2 R193, R193 ;  /* 0x000000c100c17308 */ /* 0x000ea20000000800 */
[----:B------:R-:W-:Y:S01]  /*14f80*/  LOP3.LUT R164, R164, 0xff, RZ, 0xc0, !PT ;  /* 0x000000ffa4a47812 */ /* 0x000fe200078ec0ff */
[----:B------:R-:W-:Y:S01]  /*14f90*/  FFMA.FTZ R183, R32, c[0x0][0x23c], -R184 ;  /* 0x00008f0020b77a23 */ /* 0x000fe200000108b8 */
[----:B-1----:R-:W-:Y:S01]  /*14fa0*/  F2FP.PACK_AB R178, R199, R187 ;  /* 0x000000bbc7b2723e */ /* 0x002fe200000000ff */
[----:B------:R-:W-:Y:S01]  /*14fb0*/  STG.E.U16 [R206.64], R180 ;  /* 0x000000b4ce007986 */ /* 0x000fe2000c10151a */
[----:B------:R-:W-:Y:S01]  /*14fc0*/  LOP3.LUT R6, R172, 0xff, RZ, 0xc0, !PT ;  /* 0x000000ffac067812 */ /* 0x000fe200078ec0ff */
[----:B------:R-:W-:Y:S01]  /*14fd0*/  FFMA.FTZ R28, R27, c[0x0][0x23c], -R25 ;  /* 0x00008f001b1c7a23 */ /* 0x000fe20000010819 */
[----:B------:R-:W-:Y:S01]  /*14fe0*/  PRMT R177, R178, 0x7632, R177 ;  /* 0x00007632b2b17816 */ /* 0x000fe200000000b1 */
[----:B------:R-:W-:Y:S01]  /*14ff0*/  IMAD.MOV.U32 R27, RZ, RZ, R187 ;  /* 0x000000ffff1b7224 */ /* 0x000fe200078e00bb */
[----:B------:R-:W-:Y:S01]  /*15000*/  LOP3.LUT R196, R169, UR9, R196, 0x96, !PT ;  /* 0x00000009a9c47c12 */ /* 0x000fe2000f8e96c4 */
[----:B------:R-:W-:Y:S01]  /*15010*/  MUFU.EX2 R201, R201 ;  /* 0x000000c900c97308 */ /* 0x000fe20000000800 */
[----:B------:R-:W-:Y:S01]  /*15020*/  LOP3.LUT R169, R172, 0xff, RZ, 0xc0, !PT ;  /* 0x000000ffaca97812 */ /* 0x000fe200078ec0ff */
[----:B------:R-:W-:Y:S01]  /*15030*/  @!P4 HADD2 R248, -R177.H0_H0, -RZ.H0_H0 ;  /* 0xa00000ffb1f8c230 */ /* 0x000fe20000000900 */
[----:B------:R-:W-:Y:S01]  /*15040*/  LOP3.LUT R5, R5, 0xff, RZ, 0xc0, !PT ;  /* 0x000000ff05057812 */ /* 0x000fe200078ec0ff */
[----:B------:R-:W-:Y:S01]  /*15050*/  @!P6 HADD2 R249, -R178.H0_H0, -RZ.H0_H0 ;  /* 0xa00000ffb2f9e230 */ /* 0x000fe20000000900 */
[----:B------:R-:W-:Y:S01]  /*15060*/  SHF.R.U32.HI R9, RZ, 0x8, R8 ;  /* 0x00000008ff097819 */ /* 0x000fe20000011608 */
[----:B------:R-:W-:Y:S01]  /*15070*/  IMAD.WIDE.U32 R196, R196, -0x2daee0ad, RZ ;  /* 0xd2511f53c4c47825 */ /* 0x000fe200078e00ff */
[----:B------:R-:W-:Y:S02]  /*15080*/  PRMT R171, R164, 0x5410, R171 ;  /* 0x00005410a4ab7816 */ /* 0x000fe400000000ab */
[----:B------:R-:W-:Y:S01]  /*15090*/  SHF.R.U32.HI R8, RZ, 0x10, R4 ;  /* 0x00000010ff087819 */ /* 0x000fe20000011604 */
[----:B------:R-:W1:Y:S01]  /*150a0*/  MUFU.EX2 R198, R198 ;  /* 0x000000c600c67308 */ /* 0x000e620000000800 */
[----:B------:R-:W-:Y:S01]  /*150b0*/  LOP3.LUT R164, R4, 0xffff, RZ, 0xc0, !PT ;  /* 0x0000ffff04a47812 */ /* 0x000fe200078ec0ff */
[----:B------:R-:W-:Y:S01]  /*150c0*/  FFMA.FTZ R187, R31, c[0x0][0x23c], -R25 ;  /* 0x00008f001fbb7a23 */ /* 0x000fe20000010819 */
[----:B------:R-:W-:Y:S01]  /*150d0*/  LOP3.LUT R7, R172, 0xffff, RZ, 0xc0, !PT ;  /* 0x0000ffffac077812 */ /* 0x000fe200078ec0ff */
[----:B------:R-:W-:Y:S01]  /*150e0*/  IMAD.MOV.U32 R24, RZ, RZ, R13 ;  /* 0x000000ffff187224 */ /* 0x000fe200078e000d */
[----:B------:R-:W-:Y:S01]  /*150f0*/  @!P5 PRMT R179, R250, 0x5410, RZ ;  /* 0x00005410fab3d816 */ /* 0x000fe200000000ff */
[----:B------:R-:W-:Y:S01]  /*15100*/  IMAD.MOV.U32 R13, RZ, RZ, R192 ;  /* 0x000000ffff0d7224 */ /* 0x000fe200078e00c0 */
[----:B------:R-:W-:Y:S01]  /*15110*/  ISETP.GE.U32.AND P5, PT, R252, R169, PT ;  /* 0x000000a9fc00720c */ /* 0x000fe20003fa6070 */
[----:B------:R-:W-:Y:S01]  /*15120*/  FFMA.FTZ R192, R30, c[0x0][0x23c], -R25 ;  /* 0x00008f001ec07a23 */ /* 0x000fe20000010819 */
[----:B------:R-:W-:Y:S01]  /*15130*/  PRMT R169, R178, 0x5410, R177 ;  /* 0x00005410b2a97816 */ /* 0x000fe200000000b1 */
[----:B------:R-:W-:Y:S01]  /*15140*/  STG.E.U16 [R206.64+0x2], R179 ;  /* 0x000002b3ce007986 */ /* 0x000fe2000c10151a */
[----:B------:R-:W-:Y:S01]  /*15150*/  @!P4 PRMT R177, R248, 0x5410, RZ ;  /* 0x00005410f8b1c816 */ /* 0x000fe200000000ff */
[----:B------:R-:W-:Y:S01]  /*15160*/  MUFU.EX2 R204, R204 ;  /* 0x000000cc00cc7308 */ /* 0x000fe20000000800 */
[----:B------:R-:W-:Y:S02]  /*15170*/  ISETP.GE.U32.AND P4, PT, R252, R5, PT ;  /* 0x00000005fc00720c */ /* 0x000fe40003f86070 */
[----:B------:R-:W-:Y:S01]  /*15180*/  PRMT R6, R6, 0x5410, R9 ;  /* 0x0000541006067816 */ /* 0x000fe20000000009 */
[----:B------:R-:W-:Y:S01]  /*15190*/  STG.E.U16 [R190.64+0x2], R177 ;  /* 0x000002b1be007986 */ /* 0x000fe2000c10151a */
[----:B------:R-:W-:Y:S02]  /*151a0*/  LOP3.LUT R9, R8, 0xff, RZ, 0xc0, !PT ;  /* 0x000000ff08097812 */ /* 0x000fe400078ec0ff */
[----:B------:R-:W-:Y:S02]  /*151b0*/  LOP3.LUT R5, R4, 0xff, RZ, 0xc0, !PT ;  /* 0x000000ff04057812 */ /* 0x000fe400078ec0ff */
[----:B------:R-:W-:Y:S01]  /*151c0*/  SHF.R.U32.HI R4, RZ, 0x18, R4 ;  /* 0x00000018ff047819 */ /* 0x000fe20000011604 */
[----:B------:R-:W-:Y:S01]  /*151d0*/  MUFU.EX2 R192, R192 ;  /* 0x000000c000c07308 */ /* 0x000fe20000000800 */
[----:B------:R-:W-:Y:S02]  /*151e0*/  SHF.R.U32.HI R164, RZ, 0x8, R164 ;  /* 0x00000008ffa47819 */ /* 0x000fe400000116a4 */
[----:B------:R-:W-:Y:S02]  /*151f0*/  SHF.R.U32.HI R8, RZ, 0x8, R7 ;  /* 0x00000008ff087819 */ /* 0x000fe40000011607 */
[----:B------:R-:W-:Y:S01]  /*15200*/  PRMT R5, R5, 0x5410, R164 ;  /* 0x0000541005057816 */ /* 0x000fe200000000a4 */
[----:B------:R-:W-:Y:S01]  /*15210*/  FADD.FTZ R164, -R2, R3 ;  /* 0x0000000302a47221 */ /* 0x000fe20000010100 */
[----:B------:R-:W-:Y:S01]  /*15220*/  PRMT R7, R9, 0x5410, R4 ;  /* 0x0000541009077816 */ /* 0x000fe20000000004 */
[----:B------:R-:W-:Y:S01]  /*15230*/  FADD.FTZ R4, -R0, R165 ;  /* 0x000000a500047221 */ /* 0x000fe20000010100 */
[----:B------:R-:W-:Y:S01]  /*15240*/  SHF.R.U32.HI R167, RZ, 0x18, R172 ;  /* 0x00000018ffa77819 */ /* 0x000fe200000116ac */
[----:B------:R-:W-:Y:S01]  /*15250*/  FMUL.FTZ R164, R164, c[0x0][0x23c] ;  /* 0x00008f00a4a47a20 */ /* 0x000fe20000410000 */
[----:B------:R-:W3:Y:S01]  /*15260*/  LDSM.16.MT88.4 R172, [R212+0x18000] ;  /* 0x01800000d4ac783b */ /* 0x000ee20000004200 */
[----:B------:R-:W-:Y:S01]  /*15270*/  FMUL.FTZ R3, R4, c[0x0][0x23c] ;  /* 0x00008f0004037a20 */ /* 0x000fe20000410000 */
[----:B--2---:R-:W-:Y:S02]  /*15280*/  F2FP.PACK_AB R176, R193, R200 ;  /* 0x000000c8c1b0723e */ /* 0x004fe400000000ff */
[C---:B------:R-:W-:Y:S01]  /*15290*/  PRMT R16, R252.reuse, 0x7054, R252 ;  /* 0x00007054fc107816 */ /* 0x040fe200000000fc */
[----:B------:R-:W2:Y:S01]  /*152a0*/  MUFU.EX2 R164, R164 ;  /* 0x000000a400a47308 */ /* 0x000ea20000000800 */
[----:B------:R-:W-:Y:S01]  /*152b0*/  @!P6 PRMT R178, R249, 0x5410, RZ ;  /* 0x00005410f9b2e816 */ /* 0x000fe200000000ff */
[----:B------:R-:W-:Y:S01]  /*152c0*/  @!P5 HADD2 R247, -R176.H0_H0, -RZ.H0_H0 ;  /* 0xa00000ffb0f7d230 */ /* 0x000fe20000000900 */
[----:B------:R-:W-:Y:S01]  /*152d0*/  ISETP.GE.U32.AND P6, PT, R252, R167, PT ;  /* 0x000000a7fc00720c */ /* 0x000fe20003fc6070 */
[--C-:B------:R-:W-:Y:S01]  /*152e0*/  HSET2.LE.AND R5, R5, R16.reuse, PT ;  /* 0x0000001005057233 */ /* 0x100fe20003803000 */
[----:B------:R-:W-:Y:S01]  /*152f0*/  PRMT R167, R176, 0x7632, R167 ;  /* 0x00007632b0a77816 */ /* 0x000fe200000000a7 */
[--C-:B------:R-:W-:Y:S01]  /*15300*/  HSET2.LE.AND R4, R7, R16.reuse, PT ;  /* 0x0000001007047233 */ /* 0x100fe20003803000 */
[----:B------:R-:W-:Y:S01]  /*15310*/  LOP3.LUT R9, R8, 0xffff, RZ, 0xc0, !PT ;  /* 0x0000ffff08097812 */ /* 0x000fe200078ec0ff */
[----:B------:R-:W-:Y:S01]  /*15320*/  IMAD.MOV.U32 R8, RZ, RZ, R188 ;  /* 0x000000ffff087224 */ /* 0x000fe200078e00bc */
[----:B------:R-:W-:Y:S01]  /*15330*/  PRMT R170, R176, 0x5410, R167 ;  /* 0x00005410b0aa7816 */ /* 0x000fe200000000a7 */
[----:B------:R-:W4:Y:S01]  /*15340*/  MUFU.EX2 R3, R3 ;  /* 0x0000000300037308 */ /* 0x000f220000000800 */
[----:B------:R-:W-:Y:S01]  /*15350*/  @!P5 PRMT R176, R247, 0x5410, RZ ;  /* 0x00005410f7b0d816 */ /* 0x000fe200000000ff */
[--C-:B------:R-:W-:Y:S01]  /*15360*/  HSET2.LE.AND R171, R171, R16.reuse, PT ;  /* 0x00000010abab7233 */ /* 0x100fe20003803000 */
[----:B------:R-:W-:Y:S01]  /*15370*/  ISETP.GE.U32.AND P5, PT, R252, R9, PT ;  /* 0x00000009fc00720c */ /* 0x000fe20003fa6070 */
[----:B------:R-:W-:Y:S01]  /*15380*/  IMAD.MOV.U32 R9, RZ, RZ, R189 ;  /* 0x000000ffff097224 */ /* 0x000fe200078e00bd */
[----:B------:R-:W-:Y:S01]  /*15390*/  LOP3.LUT R168, R5, R168, RZ, 0xc0, !PT ;  /* 0x000000a805a87212 */ /* 0x000fe200078ec0ff */
[----:B------:R-:W-:Y:S01]  /*153a0*/  FFMA.FTZ R189, R20, c[0x0][0x23c], -R184 ;  /* 0x00008f0014bd7a23 */ /* 0x000fe200000108b8 */
[----:B------:R-:W-:Y:S01]  /*153b0*/  HSET2.LE.AND R5, R6, R16, PT ;  /* 0x0000001006057233 */ /* 0x000fe20003803000 */
[----:B------:R-:W-:Y:S01]  /*153c0*/  IMAD.MOV.U32 R20, RZ, RZ, R11 ;  /* 0x000000ffff147224 */ /* 0x000fe200078e000b */
[----:B-1----:R-:W-:Y:S01]  /*153d0*/  F2FP.PACK_AB R166, R198, R201 ;  /* 0x000000c9c6a6723e */ /* 0x002fe200000000ff */
[----:B------:R-:W-:Y:S01]  /*153e0*/  IMAD.MOV.U32 R16, RZ, RZ, R8 ;  /* 0x000000ffff107224 */ /* 0x000fe200078e0008 */
[----:B------:R-:W-:Y:S01]  /*153f0*/  LOP3.LUT R169, R4, R169, RZ, 0xc0, !PT ;  /* 0x000000a904a97212 */ /* 0x000fe200078ec0ff */
[----:B------:R-:W-:Y:S01]  /*15400*/  IMAD.MOV.U32 R17, RZ, RZ, R9 ;  /* 0x000000ffff117224 */ /* 0x000fe200078e0009 */
[----:B------:R-:W-:Y:S01]  /*15410*/  PRMT R165, R166, 0x7632, R165 ;  /* 0x00007632a6a57816 */ /* 0x000fe200000000a5 */
[C---:B--2---:R-:W-:Y:S01]  /*15420*/  FMUL.FTZ R8, R164.reuse, R156 ;  /* 0x0000009ca4087220 */ /* 0x044fe20000410000 */
[----:B------:R-:W-:Y:S01]  /*15430*/  LOP3.LUT R170, R5, R170, RZ, 0xc0, !PT ;  /* 0x000000aa05aa7212 */ /* 0x000fe200078ec0ff */
[----:B------:R-:W-:Y:S01]  /*15440*/  FMUL.FTZ R9, R164, R157 ;  /* 0x0000009da4097220 */ /* 0x000fe20000410000 */
[----:B------:R-:W-:Y:S01]  /*15450*/  PRMT R4, R166, 0x5410, R165 ;  /* 0x00005410a6047816 */ /* 0x000fe200000000a5 */
[C---:B------:R-:W-:Y:S01]  /*15460*/  FMUL.FTZ R5, R164.reuse, R161 ;  /* 0x000000a1a4057220 */ /* 0x040fe20000410000 */
[--C-:B------:R-:W-:Y:S01]  /*15470*/  LOP3.LUT R205, R197, UR4, R202.reuse, 0x96, !PT ;  /* 0x00000004c5cd7c12 */ /* 0x100fe2000f8e96ca */
[C---:B------:R-:W-:Y:S01]  /*15480*/  FMUL.FTZ R36, R164.reuse, R36 ;  /* 0x00000024a4247220 */ /* 0x040fe20000410000 */
[----:B------:R-:W-:Y:S01]  /*15490*/  LOP3.LUT R171, R171, R4, RZ, 0xc0, !PT ;  /* 0x00000004abab7212 */ /* 0x000fe200078ec0ff */
[----:B------:R-:W-:Y:S01]  /*154a0*/  FMUL.FTZ R4, R164, R160 ;  /* 0x000000a0a4047220 */ /* 0x000fe20000410000 */
[----:B------:R-:W-:Y:S01]  /*154b0*/  @!P5 HADD2 R246, -R167.H0_H0, -RZ.H0_H0 ;  /* 0xa00000ffa7f6d230 */ /* 0x000fe20000000900 */
[C---:B----4-:R-:W-:Y:S01]  /*154c0*/  FMUL.FTZ R10, R3.reuse, R158 ;  /* 0x0000009e030a7220 */ /* 0x050fe20000410000 */
[----:B------:R-:W-:Y:S01]  /*154d0*/  STG.E.U16 [R190.64], R178 ;  /* 0x000000b2be007986 */ /* 0x000fe2000c10151a */
[C---:B------:R-:W-:Y:S01]  /*154e0*/  FMUL.FTZ R11, R3.reuse, R159 ;  /* 0x0000009f030b7220 */ /* 0x040fe20000410000 */
[----:B------:R-:W-:Y:S01]  /*154f0*/  @!P4 HADD2 R245, -R166.H0_H0, -RZ.H0_H0 ;  /* 0xa00000ffa6f5c230 */ /* 0x000fe20000000900 */
[C---:B------:R-:W-:Y:S01]  /*15500*/  FMUL.FTZ R6, R3.reuse, R162 ;  /* 0x000000a203067220 */ /* 0x040fe20000410000 */
[----:B------:R-:W1:Y:S01]  /*15510*/  LDSM.16.MT88.4 R156, [R210+0x18000] ;  /* 0x01800000d29c783b */ /* 0x000e620000004200 */
[----:B------:R-:W-:Y:S01]  /*15520*/  FMUL.FTZ R7, R3, R163 ;  /* 0x000000a303077220 */ /* 0x000fe20000410000 */
[----:B------:R-:W-:Y:S01]  /*15530*/  @!P5 PRMT R167, R246, 0x5410, RZ ;  /* 0x00005410f6a7d816 */ /* 0x000fe200000000ff */
[--C-:B------:R-:W-:Y:S01]  /*15540*/  FFMA.FTZ R162, R35, c[0x0][0x23c], -R25.reuse ;  /* 0x00008f0023a27a23 */ /* 0x100fe20000010819 */
[----:B------:R-:W-:Y:S01]  /*15550*/  @!P4 PRMT R166, R245, 0x5410, RZ ;  /* 0x00005410f5a6c816 */ /* 0x000fe200000000ff */
[----:B------:R-:W-:Y:S01]  /*15560*/  FMUL.FTZ R37, R164, R37 ;  /* 0x00000025a4257220 */ /* 0x000fe20000410000 */
[----:B------:R-:W-:Y:S01]  /*15570*/  @!P6 HADD2 R244, -R165.H0_H0, -RZ.H0_H0 ;  /* 0xa00000ffa5f4e230 */ /* 0x000fe20000000900 */
[C---:B------:R-:W-:Y:S01]  /*15580*/  FMUL.FTZ R38, R3.reuse, R38 ;  /* 0x0000002603267220 */ /* 0x040fe20000410000 */
[C---:B---3--:R-:W-:Y:S01]  /*15590*/  HMMA.16816.F32 R4, R168.reuse, R172, R4 ;  /* 0x000000aca804723c */ /* 0x048fe20000001804 */
[----:B------:R-:W2:Y:S01]  /*155a0*/  LDL.LU R35, [R1+0x6c] ;  /* 0x00006c0001237983 */ /* 0x000ea20000300800 */
[----:B------:R-:W-:Y:S01]  /*155b0*/  FMUL.FTZ R39, R3, R39 ;  /* 0x0000002703277220 */ /* 0x000fe20000410000 */
[----:B------:R-:W-:Y:S01]  /*155c0*/  @!P6 PRMT R165, R244, 0x5410, RZ ;  /* 0x00005410f4a5e816 */ /* 0x000fe200000000ff */
[C---:B------:R-:W-:Y:S01]  /*155d0*/  FMUL.FTZ R40, R164.reuse, R40 ;  /* 0x00000028a4287220 */ /* 0x040fe20000410000 */
[----:B------:R-:W-:Y:S01]  /*155e0*/  STG.E.U16 [R206.64+0x10], R176 ;  /* 0x000010b0ce007986 */ /* 0x000fe2000c10151a */
[C---:B------:R-:W-:Y:S01]  /*155f0*/  FMUL.FTZ R41, R164.reuse, R41 ;  /* 0x00000029a4297220 */ /* 0x040fe20000410000 */
[----:B------:R-:W-:Y:S01]  /*15600*/  LOP3.LUT R202, R197, UR4, R202, 0x96, !PT ;  /* 0x00000004c5ca7c12 */ /* 0x000fe2000f8e96ca */
[C---:B------:R-:W-:Y:S01]  /*15610*/  HMMA.16816.F32 R8, R168.reuse, R174, R8 ;  /* 0x000000aea808723c */ /* 0x040fe20000001808 */
[----:B------:R-:W-:Y:S03]  /*15620*/  STG.E.U16 [R206.64+0x12], R167 ;  /* 0x000012a7ce007986 */ /* 0x000fe6000c10151a */
[C---:B------:R-:W-:Y:S01]  /*15630*/  FMUL.FTZ R42, R3.reuse, R42 ;  /* 0x0000002a032a7220 */ /* 0x040fe20000410000 */
[----:B------:R-:W-:Y:S01]  /*15640*/  STG.E.U16 [R190.64+0x12], R165 ;  /* 0x000012a5be007986 */ /* 0x000fe2000c10151a */
[C---:B------:R-:W-:Y:S02]  /*15650*/  FMUL.FTZ R43, R3.reuse, R43 ;  /* 0x0000002b032b7220 */ /* 0x040fe40000410000 */
[C---:B------:R-:W-:Y:S01]  /*15660*/  FMUL.FTZ R44, R164.reuse, R44 ;  /* 0x0000002ca42c7220 */ /* 0x040fe20000410000 */
[----:B------:R-:W-:Y:S03]  /*15670*/  STG.E.U16 [R190.64+0x10], R166 ;  /* 0x000010a6be007986 */ /* 0x000fe6000c10151a */
[C---:B------:R-:W-:Y:S02]  /*15680*/  FMUL.FTZ R45, R164.reuse, R45 ;  /* 0x0000002da42d7220 */ /* 0x040fe40000410000 */
[C---:B------:R-:W-:Y:S02]  /*15690*/  FMUL.FTZ R46, R3.reuse, R46 ;  /* 0x0000002e032e7220 */ /* 0x040fe40000410000 */
[C---:B------:R-:W-:Y:S02]  /*156a0*/  FMUL.FTZ R47, R3.reuse, R47 ;  /* 0x0000002f032f7220 */ /* 0x040fe40000410000 */
[C---:B------:R-:W-:Y:S02]  /*156b0*/  FMUL.FTZ R48, R164.reuse, R48 ;  /* 0x00000030a4307220 */ /* 0x040fe40000410000 */
[C---:B------:R-:W-:Y:S02]  /*156c0*/  FMUL.FTZ R49, R164.reuse, R49 ;  /* 0x00000031a4317220 */ /* 0x040fe40000410000 */
[C---:B------:R-:W-:Y:S01]  /*156d0*/  FMUL.FTZ R50, R3.reuse, R50 ;  /* 0x0000003203327220 */ /* 0x040fe20000410000 */
[C---:B-1----:R-:W-:Y:S01]  /*156e0*/  HMMA.16816.F32 R36, R168.reuse, R156, R36 ;  /* 0x0000009ca824723c */ /* 0x042fe20000001824 */
[C---:B------:R-:W-:Y:S02]  /*156f0*/  FMUL.FTZ R51, R3.reuse, R51 ;  /* 0x0000003303337220 */ /* 0x040fe40000410000 */
[C---:B------:R-:W-:Y:S02]  /*15700*/  FMUL.FTZ R52, R164.reuse, R52 ;  /* 0x00000034a4347220 */ /* 0x040fe40000410000 */
[C---:B------:R-:W-:Y:S02]  /*15710*/  FMUL.FTZ R53, R164.reuse, R53 ;  /* 0x00000035a4357220 */ /* 0x040fe40000410000 */
[C---:B------:R-:W-:Y:S01]  /*15720*/  FMUL.FTZ R54, R3.reuse, R54 ;  /* 0x0000003603367220 */ /* 0x040fe20000410000 */
[C---:B------:R-:W-:Y:S01]  /*15730*/  HMMA.16816.F32 R40, R168.reuse, R158, R40 ;  /* 0x0000009ea828723c */ /* 0x040fe20000001828 */
[----:B------:R-:W1:Y:S03]  /*15740*/  LDSM.16.MT88.4 R156, [R209+0x18000] ;  /* 0x01800000d19c783b */ /* 0x000e660000004200 */
[C---:B------:R-:W-:Y:S02]  /*15750*/  FMUL.FTZ R55, R3.reuse, R55 ;  /* 0x0000003703377220 */ /* 0x040fe40000410000 */
[C---:B------:R-:W-:Y:S02]  /*15760*/  FMUL.FTZ R56, R164.reuse, R56 ;  /* 0x00000038a4387220 */ /* 0x040fe40000410000 */
[C---:B------:R-:W-:Y:S04]  /*15770*/  FMUL.FTZ R57, R164.reuse, R57 ;  /* 0x00000039a4397220 */ /* 0x040fe80000410000 */
        /* <DEDUP_REMOVED lines=72> */
[----:B------:R-:W-:Y:S02]  /*15c00*/  FMUL.FTZ R121, R164, R121 ;  /* 0x00000079a4797220 */ /* 0x000fe40000410000 */
[C---:B------:R-:W-:Y:S02]  /*15c10*/  FMUL.FTZ R122, R3.reuse, R122 ;  /* 0x0000007a037a7220 */ /* 0x040fe40000410000 */
[----:B------:R-:W-:Y:S04]  /*15c20*/  FMUL.FTZ R123, R3, R123 ;  /* 0x0000007b037b7220 */ /* 0x000fe80000410000 */
[--C-:B------:R-:W-:Y:S02]  /*15c30*/  FFMA.FTZ R163, R34, c[0x0][0x23c], -R25.reuse ;  /* 0x00008f0022a37a23 */ /* 0x100fe40000010819 */
[----:B------:R-:W-:Y:S02]  /*15c40*/  IMAD.MOV.U32 R34, RZ, RZ, R12 ;  /* 0x000000ffff227224 */ /* 0x000fe400078e000c */
[--C-:B------:R-:W-:Y:S02]  /*15c50*/  FFMA.FTZ R160, R19, c[0x0][0x23c], -R25.reuse ;  /* 0x00008f0013a07a23 */ /* 0x100fe40000010819 */
[--C-:B------:R-:W-:Y:S02]  /*15c60*/  FFMA.FTZ R172, R15, c[0x0][0x23c], -R25.reuse ;  /* 0x00008f000fac7a23 */ /* 0x100fe40000010819 */
[--C-:B------:R-:W-:Y:S02]  /*15c70*/  FFMA.FTZ R161, R18, c[0x0][0x23c], -R25.reuse ;  /* 0x00008f0012a17a23 */ /* 0x100fe40000010819 */
[----:B------:R-:W-:Y:S02]  /*15c80*/  IMAD.MOV.U32 R32, RZ, RZ, R16 ;  /* 0x000000ffff207224 */ /* 0x000fe400078e0010 */
[--C-:B------:R-:W-:Y:S02]  /*15c90*/  FFMA.FTZ R173, R22, c[0x0][0x23c], -R25.reuse ;  /* 0x00008f0016ad7a23 */ /* 0x100fe40000010819 */
[----:B------:R-:W-:Y:S02]  /*15ca0*/  FMUL.FTZ R22, R3, R146 ;  /* 0x0000009203167220 */ /* 0x000fe40000410000 */
[--C-:B------:R-:W-:Y:S02]  /*15cb0*/  FFMA.FTZ R175, R23, c[0x0][0x23c], -R25.reuse ;  /* 0x00008f0017af7a23 */ /* 0x100fe40000010819 */
[----:B------:R-:W-:Y:S02]  /*15cc0*/  FMUL.FTZ R23, R3, R147 ;  /* 0x0000009303177220 */ /* 0x000fe40000410000 */
[--C-:B------:R-:W-:Y:S02]  /*15cd0*/  FFMA.FTZ R188, R21, c[0x0][0x23c], -R184.reuse ;  /* 0x00008f0015bc7a23 */ /* 0x100fe400000108b8 */
[----:B------:R-:W-:Y:S02]  /*15ce0*/  FFMA.FTZ R21, R26, c[0x0][0x23c], -R25 ;  /* 0x00008f001a157a23 */ /* 0x000fe40000010819 */
[----:B------:R-:W-:Y:S02]  /*15cf0*/  FFMA.FTZ R184, R33, c[0x0][0x23c], -R184 ;  /* 0x00008f0021b87a23 */ /* 0x000fe400000108b8 */
[----:B------:R-:W-:Y:S01]  /*15d00*/  IMAD.MOV.U32 R33, RZ, RZ, R17 ;  /* 0x000000ffff217224 */ /* 0x000fe200078e0011 */
[----:B------:R-:W-:Y:S01]  /*15d10*/  LOP3.LUT R17, R205, 0xff, RZ, 0xc0, !PT ;  /* 0x000000ffcd117812 */ /* 0x000fe200078ec0ff */
[----:B------:R-:W-:Y:S01]  /*15d20*/  FMUL.FTZ R12, R164, R152 ;  /* 0x00000098a40c7220 */ /* 0x000fe20000410000 */
[C---:B-1----:R-:W-:Y:S01]  /*15d30*/  HMMA.16816.F32 R68, R168.reuse, R156, R68 ;  /* 0x0000009ca844723c */ /* 0x042fe20000001844 */
[----:B------:R-:W-:Y:S01]  /*15d40*/  IMAD.MOV.U32 R152, RZ, RZ, R13 ;  /* 0x000000ffff987224 */ /* 0x000fe200078e000d */
[----:B------:R-:W-:Y:S01]  /*15d50*/  ISETP.GE.U32.AND P5, PT, R252, R17, PT ;  /* 0x00000011fc00720c */ /* 0x000fe20003fa6070 */
[C---:B------:R-:W-:Y:S01]  /*15d60*/  FMUL.FTZ R17, R164.reuse, R149 ;  /* 0x00000095a4117220 */ /* 0x040fe20000410000 */
[----:B------:R-:W-:Y:S01]  /*15d70*/  MUFU.EX2 R188, R188 ;  /* 0x000000bc00bc7308 */ /* 0x000fe20000000800 */
[----:B------:R-:W3:Y:S01]  /*15d80*/  LDL.LU R149, [R1+0x68] ;  /* 0x0000680001957983 */ /* 0x000ee20000300800 */
[----:B------:R-:W-:Y:S02]  /*15d90*/  FMUL.FTZ R13, R164, R153 ;  /* 0x00000099a40d7220 */ /* 0x000fe40000410000 */
[C---:B------:R-:W-:Y:S01]  /*15da0*/  HMMA.16816.F32 R72, R168.reuse, R158, R72 ;  /* 0x0000009ea848723c */ /* 0x040fe20000001848 */
[----:B------:R-:W1:Y:S03]  /*15db0*/  LDSM.16.MT88.4 R156, [R209+0x1a000] ;  /* 0x01a00000d19c783b */ /* 0x000e660000004200 */
[----:B------:R-:W-:Y:S02]  /*15dc0*/  IMAD.MOV.U32 R153, RZ, RZ, R28 ;  /* 0x000000ffff997224 */ /* 0x000fe400078e001c */
[----:B------:R-:W-:Y:S01]  /*15dd0*/  IMAD.MOV.U32 R26, RZ, RZ, R24 ;  /* 0x000000ffff1a7224 */ /* 0x000fe200078e0018 */
[----:B------:R-:W-:Y:S01]  /*15de0*/  MUFU.EX2 R152, R152 ;  /* 0x0000009800987308 */ /* 0x000fe20000000800 */
[----:B------:R-:W-:Y:S01]  /*15df0*/  FMUL.FTZ R19, R3, R151 ;  /* 0x0000009703137220 */ /* 0x000fe20000410000 */
[----:B------:R-:W-:Y:S03]  /*15e00*/  LDSM.16.MT88.4 R28, [R210+0x1e000] ;  /* 0x01e00000d21c783b */ /* 0x000fe60000004200 */
[----:B------:R-:W-:Y:S01]  /*15e10*/  FFMA.FTZ R174, R14, c[0x0][0x23c], -R25 ;  /* 0x00008f000eae7a23 */ /* 0x000fe20000010819 */
[----:B------:R-:W-:Y:S01]  /*15e20*/  LOP3.LUT R24, R205, 0xffff, RZ, 0xc0, !PT ;  /* 0x0000ffffcd187812 */ /* 0x000fe200078ec0ff */
[C---:B------:R-:W-:Y:S02]  /*15e30*/  FMUL.FTZ R14, R3.reuse, R154 ;  /* 0x0000009a030e7220 */ /* 0x040fe40000410000 */
[----:B------:R-:W-:Y:S01]  /*15e40*/  IMAD.MOV.U32 R154, RZ, RZ, R27 ;  /* 0x000000ffff9a7224 */ /* 0x000fe200078e001b */
[----:B------:R4:W1:Y:S01]  /*15e50*/  MUFU.EX2 R151, R26 ;  /* 0x0000001a00977308 */ /* 0x0008620000000800 */
[C---:B------:R-:W-:Y:S01]  /*15e60*/  FMUL.FTZ R27, R3.reuse, R143 ;  /* 0x0000008f031b7220 */ /* 0x040fe20000410000 */
[----:B------:R-:W-:Y:S01]  /*15e70*/  SHF.R.U32.HI R24, RZ, 0x8, R24 ;  /* 0x00000008ff187819 */ /* 0x000fe20000011618 */
[C---:B------:R-:W-:Y:S02]  /*15e80*/  FMUL.FTZ R15, R3.reuse, R155 ;  /* 0x0000009b030f7220 */ /* 0x040fe40000410000 */
[----:B------:R-:W-:Y:S01]  /*15e90*/  IMAD.MOV.U32 R155, RZ, RZ, R21 ;  /* 0x000000ffff9b7224 */ /* 0x000fe200078e0015 */
[----:B------:R-:W-:Y:S01]  /*15ea0*/  LOP3.LUT R25, R24, 0xffff, RZ, 0xc0, !PT ;  /* 0x0000ffff18197812 */ /* 0x000fe200078ec0ff */
[C---:B------:R-:W-:Y:S02]  /*15eb0*/  FMUL.FTZ R21, R164.reuse, R145 ;  /* 0x00000091a4157220 */ /* 0x040fe40000410000 */
[----:B------:R-:W-:Y:S01]  /*15ec0*/  FMUL.FTZ R24, R164, R140 ;  /* 0x0000008ca4187220 */ /* 0x000fe20000410000 */
[----:B------:R-:W-:Y:S01]  /*15ed0*/  ISETP.GE.U32.AND P4, PT, R252, R25, PT ;  /* 0x00000019fc00720c */ /* 0x000fe20003f86070 */
[C---:B------:R-:W-:Y:S02]  /*15ee0*/  FMUL.FTZ R16, R164.reuse, R148 ;  /* 0x00000094a4107220 */ /* 0x040fe40000410000 */
[----:B------:R-:W-:Y:S02]  /*15ef0*/  IMAD.MOV.U32 R148, RZ, RZ, R20 ;  /* 0x000000ffff947224 */ /* 0x000fe400078e0014 */
[C---:B------:R-:W-:Y:S02]  /*15f00*/  FMUL.FTZ R20, R164.reuse, R144 ;  /* 0x00000090a4147220 */ /* 0x040fe40000410000 */
[----:B------:R-:W-:Y:S01]  /*15f10*/  LDSM.16.MT88.4 R144, [R209+0x1e000] ;  /* 0x01e00000d190783b */ /* 0x000fe20000004200 */
[C---:B------:R-:W-:Y:S02]  /*15f20*/  FMUL.FTZ R18, R3.reuse, R150 ;  /* 0x0000009603127220 */ /* 0x040fe40000410000 */
[----:B------:R-:W-:Y:S01]  /*15f30*/  MUFU.EX2 R150, R172 ;  /* 0x000000ac00967308 */ /* 0x000fe20000000800 */
[C---:B------:R-:W-:Y:S02]  /*15f40*/  FMUL.FTZ R25, R164.reuse, R141 ;  /* 0x0000008da4197220 */ /* 0x040fe40000410000 */
[C---:B------:R-:W-:Y:S01]  /*15f50*/  FMUL.FTZ R124, R164.reuse, R124 ;  /* 0x0000007ca47c7220 */ /* 0x040fe20000410000 */
[C---:B-1----:R-:W-:Y:S01]  /*15f60*/  HMMA.16816.F32 R76, R168.reuse, R156, R76 ;  /* 0x0000009ca84c723c */ /* 0x042fe2000000184c */
[C---:B------:R-:W-:Y:S02]  /*15f70*/  FMUL.FTZ R125, R164.reuse, R125 ;  /* 0x0000007da47d7220 */ /* 0x040fe40000410000 */
[C---:B------:R-:W-:Y:S02]  /*15f80*/  FMUL.FTZ R128, R164.reuse, R128 ;  /* 0x00000080a4807220 */ /* 0x040fe40000410000 */
[----:B------:R-:W-:Y:S02]  /*15f90*/  FMUL.FTZ R129, R164, R129 ;  /* 0x00000081a4817220 */ /* 0x000fe40000410000 */
[C---:B----4-:R-:W-:Y:S01]  /*15fa0*/  FMUL.FTZ R26, R3.reuse, R142 ;  /* 0x0000008e031a7220 */ /* 0x050fe20000410000 */
[C---:B------:R-:W-:Y:S01]  /*15fb0*/  HMMA.16816.F32 R80, R168.reuse, R158, R80 ;  /* 0x0000009ea850723c */ /* 0x040fe20000001850 */
[----:B------:R-:W1:Y:S03]  /*15fc0*/  LDSM.16.MT88.4 R156, [R208+0x1a000] ;  /* 0x01a00000d09c783b */ /* 0x000e660000004200 */
[C---:B------:R-:W-:Y:S02]  /*15fd0*/  FMUL.FTZ R126, R3.reuse, R126 ;  /* 0x0000007e037e7220 */ /* 0x040fe40000410000 */
[C---:B------:R-:W-:Y:S02]  /*15fe0*/  FMUL.FTZ R127, R3.reuse, R127 ;  /* 0x0000007f037f7220 */ /* 0x040fe40000410000 */
[C---:B------:R-:W-:Y:S04]  /*15ff0*/  FMUL.FTZ R130, R3.reuse, R130 ;  /* 0x0000008203827220 */ /* 0x040fe80000410000 */
[C---:B------:R-:W-:Y:S01]  /*16000*/  FMUL.FTZ R131, R3.reuse, R131 ;  /* 0x0000008303837220 */ /* 0x040fe20000410000 */
        /* <DEDUP_REMOVED lines=15> */
[C---:B---3--:R-:W-:Y:S02]  /*16100*/  FFMA.FTZ R142, R3.reuse, R149, R154 ;  /* 0x00000095038e7223 */ /* 0x048fe4000001009a */
[----:B------:R-:W-:Y:S02]  /*16110*/  IMAD.MOV.U32 R154, RZ, RZ, R34 ;  /* 0x000000ffff9a7224 */ /* 0x000fe400078e0022 */
[----:B------:R-:W-:Y:S02]  /*16120*/  FMUL.FTZ R34, R3, R134 ;  /* 0x0000008603227220 */ /* 0x000fe40000410000 */
[----:B------:R3:W-:Y:S02]  /*16130*/  MUFU.EX2 R149, R154 ;  /* 0x0000009a00957308 */ /* 0x0007e40000000800 */
[----:B------:R-:W-:Y:S04]  /*16140*/  FADD.FTZ R142, R199, R142 ;  /* 0x0000008ec78e7221 */ /* 0x000fe80000010000 */
[----:B------:R-:W-:Y:S04]  /*16150*/  FADD.FTZ R201, R201, R142 ;  /* 0x0000008ec9c97221 */ /* 0x000fe80000010000 */
[----:B------:R-:W-:Y:S02]  /*16160*/  FADD.FTZ R198, R198, R201 ;  /* 0x000000c9c6c67221 */ /* 0x000fe40000010000 */
[----:B------:R-:W-:Y:S02]  /*16170*/  IMAD.MOV.U32 R201, RZ, RZ, R215 ;  /* 0x000000ffffc97224 */ /* 0x000fe400078e00d7 */
[----:B---3--:R-:W-:Y:S02]  /*16180*/  IMAD.MOV.U32 R154, RZ, RZ, R153 ;  /* 0x000000ffff9a7224 */ /* 0x008fe400078e0099 */
[----:B------:R-:W-:Y:S01]  /*16190*/  MUFU.EX2 R153, R160 ;  /* 0x000000a000997308 */ /* 0x000fe20000000800 */
[C---:B-1----:R-:W-:Y:S08]  /*161a0*/  HMMA.16816.F32 R12, R168.reuse, R156, R12 ;  /* 0x0000009ca80c723c */ /* 0x042ff0000000180c */
[C---:B------:R-:W-:Y:S07]  /*161b0*/  HMMA.16816.F32 R16, R168.reuse, R158, R16 ;  /* 0x0000009ea810723c */ /* 0x040fee0000001810 */
[----:B------:R-:W-:Y:S01]  /*161c0*/  F2FP.PACK_AB R159, R151, R152 ;  /* 0x00000098979f723e */ /* 0x000fe200000000ff */
[C---:B------:R-:W-:Y:S04]  /*161d0*/  HMMA.16816.F32 R20, R168.reuse, R28, R20 ;  /* 0x0000001ca814723c */ /* 0x040fe80000001814 */
[----:B------:R-:W-:Y:S01]  /*161e0*/  @!P5 HADD2 R243, -R159.H0_H0, -RZ.H0_H0 ;  /* 0xa00000ff9ff3d230 */ /* 0x000fe20000000900 */
[C---:B------:R-:W-:Y:S02]  /*161f0*/  PRMT R158, R159.reuse, 0x7632, R158 ;  /* 0x000076329f9e7816 */ /* 0x040fe4000000009e */
[C---:B------:R-:W-:Y:S01]  /*16200*/  FMUL.FTZ R28, R164.reuse, R136 ;  /* 0x00000088a41c7220 */ /* 0x040fe20000410000 */
[C---:B------:R-:W-:Y:S01]  /*16210*/  HMMA.16816.F32 R24, R168.reuse, R30, R24 ;  /* 0x0000001ea818723c */ /* 0x040fe20000001818 */
[----:B------:R-:W-:Y:S03]  /*16220*/  IMAD.MOV.U32 R136, RZ, RZ, R32 ;  /* 0x000000ffff887224 */ /* 0x000fe600078e0020 */
[C---:B------:R-:W-:Y:S01]  /*16230*/  FMUL.FTZ R32, R164.reuse, R132 ;  /* 0x00000084a4207220 */ /* 0x040fe20000410000 */
[----:B------:R-:W-:Y:S01]  /*16240*/  PRMT R140, R159, 0x5410, R158 ;  /* 0x000054109f8c7816 */ /* 0x000fe2000000009e */
[C---:B------:R-:W-:Y:S01]  /*16250*/  FMUL.FTZ R29, R164.reuse, R137 ;  /* 0x00000089a41d7220 */ /* 0x040fe20000410000 */
[----:B------:R-:W-:Y:S01]  /*16260*/  @!P5 PRMT R159, R243, 0x5410, RZ ;  /* 0x00005410f39fd816 */ /* 0x000fe200000000ff */
[----:B------:R-:W-:Y:S01]  /*16270*/  IMAD.MOV.U32 R137, RZ, RZ, R33 ;  /* 0x000000ffff897224 */ /* 0x000fe200078e0021 */
[----:B------:R-:W-:Y:S03]  /*16280*/  @!P4 HADD2 R242, -R158.H0_H0, -RZ.H0_H0 ;  /* 0xa00000ff9ef2c230 */ /* 0x000fe60000000900 */
[----:B------:R-:W-:Y:S01]  /*16290*/  FMUL.FTZ R33, R164, R133 ;  /* 0x00000085a4217220 */ /* 0x000fe20000410000 */
[----:B------:R-:W-:Y:S01]  /*162a0*/  LOP3.LUT R133, R196, 0xff, RZ, 0xc0, !PT ;  /* 0x000000ffc4857812 */ /* 0x000fe200078ec0ff */
[----:B--2---:R-:W-:Y:S01]  /*162b0*/  FFMA.FTZ R164, R164, R35, R148 ;  /* 0x00000023a4a47223 */ /* 0x004fe20000010094 */
[----:B------:R-:W-:Y:S01]  /*162c0*/  SHF.R.U32.HI R35, RZ, 0x18, R205 ;  /* 0x00000018ff237819 */ /* 0x000fe200000116cd */
[C---:B------:R-:W-:Y:S01]  /*162d0*/  FMUL.FTZ R30, R3.reuse, R138 ;  /* 0x0000008a031e7220 */ /* 0x040fe20000410000 */
[C---:B------:R-:W-:Y:S01]  /*162e0*/  ISETP.GE.U32.AND P5, PT, R252.reuse, R133, PT ;  /* 0x00000085fc00720c */ /* 0x040fe20003fa6070 */
[C---:B------:R-:W-:Y:S01]  /*162f0*/  FMUL.FTZ R31, R3.reuse, R139 ;  /* 0x0000008b031f7220 */ /* 0x040fe20000410000 */
[----:B------:R-:W-:Y:S01]  /*16300*/  ISETP.GE.U32.AND P6, PT, R252, R35, PT ;  /* 0x00000023fc00720c */ /* 0x000fe20003fc6070 */
[----:B------:R-:W-:Y:S01]  /*16310*/  FMUL.FTZ R35, R3, R135 ;  /* 0x0000008703237220 */ /* 0x000fe20000410000 */
[----:B------:R-:W-:Y:S01]  /*16320*/  STG.E.U16 [R206.64+0x20], R159 ;  /* 0x0000209fce007986 */ /* 0x000fe2000c10151a */
[----:B------:R-:W-:Y:S01]  /*16330*/  @!P4 PRMT R158, R242, 0x5410, RZ ;  /* 0x00005410f29ec816 */ /* 0x000fe200000000ff */
[----:B------:R-:W-:Y:S01]  /*16340*/  IMAD.MOV.U32 R138, RZ, RZ, R216 ;  /* 0x000000ffff8a7224 */ /* 0x000fe200078e00d8 */
[C---:B------:R-:W-:Y:S01]  /*16350*/  LOP3.LUT R3, R196.reuse, 0xffff, RZ, 0xc0, !PT ;  /* 0x0000ffffc4037812 */ /* 0x040fe200078ec0ff */
[C---:B------:R-:W-:Y:S01]  /*16360*/  HMMA.16816.F32 R28, R168.reuse, R144, R28 ;  /* 0x00000090a81c723c */ /* 0x040fe2000000181c */
[----:B------:R-:W1:Y:S01]  /*16370*/  LDSM.16.MT88.4 R132, [R208+0x1e000] ;  /* 0x01e00000d084783b */ /* 0x000e620000004200 */
[----:B------:R-:W-:Y:S01]  /*16380*/  IMAD.MOV.U32 R148, RZ, RZ, R155 ;  /* 0x000000ffff947224 */ /* 0x000fe200078e009b */
[----:B------:R-:W-:Y:S01]  /*16390*/  SHF.R.U32.HI R3, RZ, 0x8, R3 ;  /* 0x00000008ff037819 */ /* 0x000fe20000011603 */
[----:B------:R-:W2:Y:S01]  /*163a0*/  MUFU.EX2 R155, R174 ;  /* 0x000000ae009b7308 */ /* 0x000ea20000000800 */
[----:B------:R-:W-:Y:S02]  /*163b0*/  FADD.FTZ R203, R203, R164 ;  /* 0x000000a4cbcb7221 */ /* 0x000fe40000010000 */
[----:B------:R-:W-:Y:S01]  /*163c0*/  LOP3.LUT R144, R196, 0xff, RZ, 0xc0, !PT ;  /* 0x000000ffc4907812 */ /* 0x000fe200078ec0ff */
[C---:B------:R-:W-:Y:S01]  /*163d0*/  HMMA.16816.F32 R32, R168.reuse, R146, R32 ;  /* 0x00000092a820723c */ /* 0x040fe20000001820 */
[----:B------:R-:W-:Y:S03]  /*163e0*/  STG.E.U16 [R206.64+0x22], R158 ;  /* 0x0000229ece007986 */ /* 0x000fe6000c10151a */
[----:B------:R-:W-:Y:S01]  /*163f0*/  SHF.R.U32.HI R145, RZ, 0x10, R196 ;  /* 0x00000010ff917819 */ /* 0x000fe200000116c4 */
[----:B------:R-:W-:Y:S01]  /*16400*/  IMAD.MOV.U32 R141, RZ, RZ, R148 ;  /* 0x000000ffff8d7224 */ /* 0x000fe200078e0094 */
[----:B------:R-:W-:Y:S01]  /*16410*/  LOP3.LUT R3, R3, 0xffff, RZ, 0xc0, !PT ;  /* 0x0000ffff03037812 */ /* 0x000fe200078ec0ff */
[----:B------:R-:W-:Y:S01]  /*16420*/  IMAD.MOV.U32 R147, RZ, RZ, R137 ;  /* 0x000000ffff937224 */ /* 0x000fe200078e0089 */
[----:B------:R-:W-:Y:S01]  /*16430*/  SHF.R.U32.HI R137, RZ, 0x10, R205 ;  /* 0x00000010ff897819 */ /* 0x000fe200000116cd */
[----:B------:R-:W-:Y:S01]  /*16440*/  IMAD.MOV.U32 R146, RZ, RZ, R136 ;  /* 0x000000ffff927224 */ /* 0x000fe200078e0088 */
[----:B------:R-:W3:Y:S02]  /*16450*/  MUFU.EX2 R148, R161 ;  /* 0x000000a100947308 */ /* 0x000ee40000000800 */
[----:B------:R-:W-:Y:S01]  /*16460*/  LOP3.LUT R137, R137, 0xff, RZ, 0xc0, !PT ;  /* 0x000000ff89897812 */ /* 0x000fe200078ec0ff */
[----:B------:R-:W-:Y:S01]  /*16470*/  FADD.FTZ R200, R200, R203 ;  /* 0x000000cbc8c87221 */ /* 0x000fe20000010000 */
[----:B------:R-:W-:Y:S02]  /*16480*/  LOP3.LUT R136, R196, 0xffff, RZ, 0xc0, !PT ;  /* 0x0000ffffc4887812 */ /* 0x000fe400078ec0ff */
[----:B------:R-:W-:Y:S01]  /*16490*/  ISETP.GE.U32.AND P4, PT, R252, R137, PT ;  /* 0x00000089fc00720c */ /* 0x000fe20003f86070 */
[----:B------:R-:W-:Y:S01]  /*164a0*/  FADD.FTZ R193, R193, R200 ;  /* 0x000000c8c1c17221 */ /* 0x000fe20000010000 */
[----:B------:R-:W-:Y:S01]  /*164b0*/  SHF.R.U32.HI R139, RZ, 0x8, R136 ;  /* 0x00000008ff8b7819 */ /* 0x000fe20000011688 */
[----:B------:R-:W-:Y:S01]  /*164c0*/  IMAD.MOV.U32 R200, RZ, RZ, R214 ;  /* 0x000000ffffc87224 */ /* 0x000fe200078e00d6 */
[----:B------:R-:W-:Y:S01]  /*164d0*/  SHF.R.U32.HI R136, RZ, 0x18, R196 ;  /* 0x00000018ff887819 */ /* 0x000fe200000116c4 */
[----:B------:R-:W-:Y:S01]  /*164e0*/  FADD.FTZ R152, R152, R193 ;  /* 0x000000c198987221 */ /* 0x000fe20000010000 */
[----:B------:R-:W-:Y:S01]  /*164f0*/  PRMT R144, R144, 0x5410, R139 ;  /* 0x0000541090907816 */ /* 0x000fe2000000008b */
[----:B------:R-:W-:Y:S01]  /*16500*/  IMAD.MOV.U32 R139, RZ, RZ, R217 ;  /* 0x000000ffff8b7224 */ /* 0x000fe200078e00d9 */
[----:B------:R-:W-:Y:S01]  /*16510*/  LOP3.LUT R145, R145, 0xff, RZ, 0xc0, !PT ;  /* 0x000000ff91917812 */ /* 0x000fe200078ec0ff */
[----:B------:R4:W5:Y:S01]  /*16520*/  LDL.LU.64 R216, [R1+0x78] ;  /* 0x0000780001d87983 */ /* 0x0009620000300a00 */
[----:B--2---:R-:W-:Y:S01]  /*16530*/  F2FP.PACK_AB R157, R150, R155 ;  /* 0x0000009b969d723e */ /* 0x004fe200000000ff */
[----:B------:R-:W2:Y:S01]  /*16540*/  MUFU.EX2 R193, R189 ;  /* 0x000000bd00c17308 */ /* 0x000ea20000000800 */
[----:B------:R-:W-:Y:S01]  /*16550*/  PRMT R145, R145, 0x5410, R136 ;  /* 0x0000541091917816 */ /* 0x000fe20000000088 */
[----:B------:R-:W-:Y:S01]  /*16560*/  FADD.FTZ R152, R151, R152 ;  /* 0x0000009897987221 */ /* 0x000fe20000010000 */
[----:B------:R-:W-:Y:S01]  /*16570*/  PRMT R156, R157, 0x7632, R156 ;  /* 0x000076329d9c7816 */ /* 0x000fe2000000009c */
[----:B------:R4:W5:Y:S01]  /*16580*/  LDL.LU.64 R214, [R1+0x70] ;  /* 0x0000700001d67983 */ /* 0x0009620000300a00 */
[----:B------:R-:W-:Y:S01]  /*16590*/  @!P4 HADD2 R241, -R157.H0_H0, -RZ.H0_H0 ;  /* 0xa00000ff9df1c230 */ /* 0x000fe20000000900 */
[C---:B-1----:R-:W-:Y:S01]  /*165a0*/  HMMA.16816.F32 R124, R168.reuse, R132, R124 ;  /* 0x00000084a87c723c */ /* 0x042fe2000000187c */
[----:B---3--:R-:W-:Y:S01]  /*165b0*/  F2FP.PACK_AB R172, R153, R148 ;  /* 0x0000009499ac723e */ /* 0x008fe200000000ff */
[----:B------:R-:W-:Y:S01]  /*165c0*/  @!P6 HADD2 R240, -R156.H0_H0, -RZ.H0_H0 ;  /* 0xa00000ff9cf0e230 */ /* 0x000fe20000000900 */
[----:B------:R-:W-:Y:S01]  /*165d0*/  PRMT R205, R252, 0x7054, R252 ;  /* 0x00007054fccd7816 */ /* 0x000fe200000000fc */
[----:B------:R-:W-:Y:S01]  /*165e0*/  FADD.FTZ R155, R155, R198 ;  /* 0x000000c69b9b7221 */ /* 0x000fe20000010000 */
[----:B------:R-:W-:Y:S01]  /*165f0*/  F2FP.PACK_AB R161, R204, R149 ;  /* 0x00000095cca1723e */ /* 0x000fe200000000ff */
[----:B------:R-:W-:Y:S01]  /*16600*/  FADD.FTZ R149, R149, R152 ;  /* 0x0000009895957221 */ /* 0x000fe20000010000 */
[----:B------:R-:W-:Y:S01]  /*16610*/  PRMT R133, R157, 0x5410, R156 ;  /* 0x000054109d857816 */ /* 0x000fe2000000009c */
[----:B------:R-:W-:Y:S01]  /*16620*/  HMMA.16816.F32 R128, R168, R134, R128 ;  /* 0x00000086a880723c */ /* 0x000fe20000001880 */
[----:B------:R-:W-:Y:S02]  /*16630*/  @!P4 PRMT R157, R241, 0x5410, RZ ;  /* 0x00005410f19dc816 */ /* 0x000fe400000000ff */
[----:B------:R-:W-:Y:S01]  /*16640*/  ISETP.GE.U32.AND P4, PT, R252, R3, PT ;  /* 0x00000003fc00720c */ /* 0x000fe20003f86070 */
[----:B------:R-:W-:Y:S01]  /*16650*/  @!P5 HADD2 R236, -R161.H0_H0, -RZ.H0_H0 ;  /* 0xa00000ffa1ecd230 */ /* 0x000fe20000000900 */
[----:B------:R-:W-:Y:S01]  /*16660*/  SHF.R.U32.HI R3, RZ, 0x10, R196 ;  /* 0x00000010ff037819 */ /* 0x000fe200000116c4 */
[----:B------:R-:W-:Y:S01]  /*16670*/  STG.E.U16 [R190.64+0x20], R157 ;  /* 0x0000209dbe007986 */ /* 0x000fe2000c10151a */
[----:B------:R-:W-:Y:S01]  /*16680*/  IMAD.MOV.U32 R168, RZ, RZ, R138 ;  /* 0x000000ffffa87224 */ /* 0x000fe200078e008a */
[----:B------:R-:W-:Y:S01]  /*16690*/  LOP3.LUT R132, R202, 0xffff, RZ, 0xc0, !PT ;  /* 0x0000ffffca847812 */ /* 0x000fe200078ec0ff */
[----:B------:R-:W-:Y:S02]  /*166a0*/  IMAD.MOV.U32 R169, RZ, RZ, R139 ;  /* 0x000000ffffa97224 */ /* 0x000fe400078e008b */
[----:B------:R-:W1:Y:S01]  /*166b0*/  LDSM.16.MT88.4 R136, [R212+0x18800] ;  /* 0x01880000d488783b */ /* 0x000e620000004200 */
[----:B------:R-:W-:Y:S01]  /*166c0*/  SHF.R.U32.HI R134, RZ, 0x10, R202 ;  /* 0x00000010ff867819 */ /* 0x000fe200000116ca */
[----:B------:R-:W-:Y:S01]  /*166d0*/  IMAD.MOV.U32 R171, RZ, RZ, R141 ;  /* 0x000000ffffab7224 */ /* 0x000fe200078e008d */
[----:B------:R-:W-:Y:S01]  /*166e0*/  LOP3.LUT R141, R3, 0xff, RZ, 0xc0, !PT ;  /* 0x000000ff038d7812 */ /* 0x000fe200078ec0ff */
[----:B------:R-:W-:Y:S01]  /*166f0*/  FADD.FTZ R155, R150, R155 ;  /* 0x0000009b969b7221 */ /* 0x000fe20000010000 */
[----:B------:R-:W-:Y:S01]  /*16700*/  SHF.R.U32.HI R132, RZ, 0x8, R132 ;  /* 0x00000008ff847819 */ /* 0x000fe20000011684 */
[----:B------:R-:W-:Y:S01]  /*16710*/  FADD.FTZ R204, R204, R149 ;  /* 0x00000095cccc7221 */ /* 0x000fe20000010000 */
[----:B------:R-:W-:Y:S01]  /*16720*/  LOP3.LUT R3, R202, 0xff, RZ, 0xc0, !PT ;  /* 0x000000ffca037812 */ /* 0x000fe200078ec0ff */
[----:B------:R-:W-:Y:S01]  /*16730*/  IMAD.MOV.U32 R203, RZ, RZ, R171 ;  /* 0x000000ffffcb7224 */ /* 0x000fe200078e00ab */
[----:B------:R-:W-:Y:S01]  /*16740*/  SHF.R.U32.HI R135, RZ, 0x18, R202 ;  /* 0x00000018ff877819 */ /* 0x000fe200000116ca */
[----:B------:R-:W-:Y:S01]  /*16750*/  IMAD.MOV.U32 R202, RZ, RZ, R154 ;  /* 0x000000ffffca7224 */ /* 0x000fe200078e009a */
[----:B------:R-:W-:Y:S02]  /*16760*/  LOP3.LUT R134, R134, 0xff, RZ, 0xc0, !PT ;  /* 0x000000ff86867812 */ /* 0x000fe400078ec0ff */
[----:B------:R-:W-:Y:S01]  /*16770*/  PRMT R3, R3, 0x5410, R132 ;  /* 0x0000541003037816 */ /* 0x000fe20000000084 */
[----:B------:R-:W-:Y:S01]  /*16780*/  MUFU.EX2 R167, R202 ;  /* 0x000000ca00a77308 */ /* 0x000fe20000000800 */
[----:B------:R-:W-:Y:S01]  /*16790*/  PRMT R134, R134, 0x5410, R135 ;  /* 0x0000541086867816 */ /* 0x000fe20000000087 */
[--C-:B------:R-:W-:Y:S01]  /*167a0*/  HSET2.LE.AND R135, R144, R205.reuse, PT ;  /* 0x000000cd90877233 */ /* 0x100fe20003803000 */
[----:B------:R-:W-:Y:S01]  /*167b0*/  PRMT R160, R161, 0x7632, R160 ;  /* 0x00007632a1a07816 */ /* 0x000fe200000000a0 */
[--C-:B------:R-:W-:Y:S01]  /*167c0*/  HSET2.LE.AND R3, R3, R205.reuse, PT ;  /* 0x000000cd03037233 */ /* 0x100fe20003803000 */
[----:B------:R-:W-:Y:S01]  /*167d0*/  @!P6 PRMT R156, R240, 0x5410, RZ ;  /* 0x00005410f09ce816 */ /* 0x000fe200000000ff */
[--C-:B------:R-:W-:Y:S01]  /*167e0*/  HSET2.LE.AND R134, R134, R205.reuse, PT ;  /* 0x000000cd86867233 */ /* 0x100fe20003803000 */
[----:B------:R-:W-:Y:S01]  /*167f0*/  ISETP.GE.U32.AND P6, PT, R252, R141, PT ;  /* 0x0000008dfc00720c */ /* 0x000fe20003fc6070 */
[--C-:B------:R-:W-:Y:S01]  /*16800*/  HSET2.LE.AND R144, R145, R205.reuse, PT ;  /* 0x000000cd91907233 */ /* 0x100fe20003803000 */
[----:B------:R-:W-:Y:S01]  /*16810*/  LOP3.LUT R132, R3, R140, RZ, 0xc0, !PT ;  /* 0x0000008c03847212 */ /* 0x000fe200078ec0ff */
[----:B------:R-:W-:Y:S01]  /*16820*/  STG.E.U16 [R190.64+0x22], R156 ;  /* 0x0000229cbe007986 */ /* 0x000fe2000c10151a */
[----:B------:R-:W-:Y:S01]  /*16830*/  LOP3.LUT R133, R134, R133, RZ, 0xc0, !PT ;  /* 0x0000008586857212 */ /* 0x000fe200078ec0ff */
[----:B------:R-:W-:Y:S01]  /*16840*/  @!P4 HADD2 R235, -R160.H0_H0, -RZ.H0_H0 ;  /* 0xa00000ffa0ebc230 */ /* 0x000fe20000000900 */
[----:B------:R-:W-:Y:S01]  /*16850*/  PRMT R3, R172, 0x7632, R3 ;  /* 0x00007632ac037816 */ /* 0x000fe20000000003 */
[----:B------:R-:W3:Y:S01]  /*16860*/  LDSM.16.MT88.4 R140, [R210+0x18800] ;  /* 0x01880000d28c783b */ /* 0x000ee20000004200 */
[----:B------:R-:W-:Y:S02]  /*16870*/  PRMT R134, R161, 0x5410, R160 ;  /* 0x00005410a1867816 */ /* 0x000fe400000000a0 */
[----:B------:R-:W-:Y:S02]  /*16880*/  @!P5 PRMT R161, R236, 0x5410, RZ ;  /* 0x00005410eca1d816 */ /* 0x000fe400000000ff */
[----:B------:R-:W-:Y:S01]  /*16890*/  LOP3.LUT R134, R135, R134, RZ, 0xc0, !PT ;  /* 0x0000008687867212 */ /* 0x000fe200078ec0ff */
[----:B------:R-:W-:Y:S01]  /*168a0*/  @!P6 HADD2 R230, -R172.H0_H0, -RZ.H0_H0 ;  /* 0xa00000fface6e230 */ /* 0x000fe20000000900 */
[----:B------:R-:W-:Y:S01]  /*168b0*/  PRMT R135, R172, 0x5410, R3 ;  /* 0x00005410ac877816 */ /* 0x000fe20000000003 */
[----:B------:R-:W-:Y:S01]  /*168c0*/  LDSM.16.MT88.4 R156, [R212+0x19800] ;  /* 0x01980000d49c783b */ /* 0x000fe20000004200 */
[----:B------:R-:W-:Y:S02]  /*168d0*/  @!P4 PRMT R160, R235, 0x5410, RZ ;  /* 0x00005410eba0c816 */ /* 0x000fe400000000ff */
[----:B------:R-:W-:Y:S02]  /*168e0*/  LOP3.LUT R135, R144, R135, RZ, 0xc0, !PT ;  /* 0x0000008790877212 */ /* 0x000fe400078ec0ff */
[----:B------:R-:W-:Y:S02]  /*168f0*/  @!P6 PRMT R172, R230, 0x5410, RZ ;  /* 0x00005410e6ace816 */ /* 0x000fe400000000ff */
[----:B------:R-:W-:Y:S01]  /*16900*/  SHF.R.U32.HI R197, RZ, 0x18, R196 ;  /* 0x00000018ffc57819 */ /* 0x000fe200000116c4 */
[----:B------:R-:W-:Y:S01]  /*16910*/  STG.E.U16 [R206.64+0x30], R161 ;  /* 0x000030a1ce007986 */ /* 0x000fe2000c10151a */
[----:B--2---:R-:W-:Y:S01]  /*16920*/  F2FP.PACK_AB R174, R188, R193 ;  /* 0x000000c1bcae723e */ /* 0x004fe200000000ff */
[C---:B-1----:R-:W-:Y:S01]  /*16930*/  HMMA.16816.F32 R4, R132.reuse, R136, R4 ;  /* 0x000000888404723c */ /* 0x042fe20000001804 */
[----:B------:R-:W-:Y:S01]  /*16940*/  ISETP.GE.U32.AND P5, PT, R252, R197, PT ;  /* 0x000000c5fc00720c */ /* 0x000fe20003fa6070 */
[----:B------:R-:W-:Y:S04]  /*16950*/  STG.E.U16 [R206.64+0x32], R160 ;  /* 0x000032a0ce007986 */ /* 0x000fe8000c10151a */
[----:B------:R-:W-:Y:S01]  /*16960*/  STG.E.U16 [R190.64+0x30], R172 ;  /* 0x000030acbe007986 */ /* 0x000fe2000c10151a */
[----:B------:R-:W-:Y:S01]  /*16970*/  IMAD.MOV.U32 R136, RZ, RZ, R146 ;  /* 0x000000ffff887224 */ /* 0x000fe200078e0092 */
[C---:B------:R-:W-:Y:S01]  /*16980*/  HMMA.16816.F32 R8, R132.reuse, R138, R8 ;  /* 0x0000008a8408723c */ /* 0x040fe20000001808 */
[----:B------:R-:W-:Y:S02]  /*16990*/  IMAD.MOV.U32 R137, RZ, RZ, R147 ;  /* 0x000000ffff897224 */ /* 0x000fe400078e0093 */
[----:B------:R-:W1:Y:S03]  /*169a0*/  LDSM.16.MT88.4 R144, [R209+0x18800] ;  /* 0x01880000d190783b */ /* 0x000e660000004200 */
[----:B------:R-:W-:Y:S06]  /*169b0*/  @!P5 HADD2 R238, -R3.H0_H0, -RZ.H0_H0 ;  /* 0xa00000ff03eed230 */ /* 0x000fec0000000900 */
[----:B------:R-:W-:Y:S01]  /*169c0*/  @!P5 PRMT R3, R238, 0x5410, RZ ;  /* 0x00005410ee03d816 */ /* 0x000fe200000000ff */
[C---:B---3--:R-:W-:Y:S04]  /*169d0*/  HMMA.16816.F32 R36, R132.reuse, R140, R36 ;  /* 0x0000008c8424723c */ /* 0x048fe80000001824 */
[----:B------:R-:W-:Y:S03]  /*169e0*/  STG.E.U16 [R190.64+0x32], R3 ;  /* 0x00003203be007986 */ /* 0x000fe6000c10151a */
[----:B------:R-:W-:Y:S01]  /*169f0*/  IMAD.MOV.U32 R140, RZ, RZ, R136 ;  /* 0x000000ffff8c7224 */ /* 0x000fe200078e0088 */
[C---:B------:R-:W-:Y:S01]  /*16a00*/  HMMA.16816.F32 R40, R132.reuse, R142, R40 ;  /* 0x0000008e8428723c */ /* 0x040fe20000001828 */
[----:B------:R-:W-:Y:S02]  /*16a10*/  IMAD.MOV.U32 R141, RZ, RZ, R137 ;  /* 0x000000ffff8d7224 */ /* 0x000fe400078e0089 */
[----:B------:R-:W2:Y:S05]  /*16a20*/  LDSM.16.MT88.4 R136, [R208+0x18800] ;  /* 0x01880000d088783b */ /* 0x000eaa0000004200 */
[C---:B-1----:R-:W-:Y:S07]  /*16a30*/  HMMA.16816.F32 R44, R132.reuse, R144, R44 ;  /* 0x00000090842c723c */ /* 0x042fee000000182c */
[----:B------:R-:W-:Y:S01]  /*16a40*/  IMAD.MOV.U32 R144, RZ, RZ, R140 ;  /* 0x000000ffff907224 */ /* 0x000fe200078e008c */
[C---:B------:R-:W-:Y:S01]  /*16a50*/  HMMA.16816.F32 R48, R132.reuse, R146, R48 ;  /* 0x000000928430723c */ /* 0x040fe20000001830 */
[----:B------:R-:W-:Y:S02]  /*16a60*/  IMAD.MOV.U32 R145, RZ, RZ, R141 ;  /* 0x000000ffff917224 */ /* 0x000fe400078e008d */
[----:B------:R-:W1:Y:S05]  /*16a70*/  LDSM.16.MT88.4 R140, [R212+0x1a800] ;  /* 0x01a80000d48c783b */ /* 0x000e6a0000004200 */
[C---:B--2---:R-:W-:Y:S07]  /*16a80*/  HMMA.16816.F32 R52, R132.reuse, R136, R52 ;  /* 0x000000888434723c */ /* 0x044fee0000001834 */
        /* <DEDUP_REMOVED lines=8> */
[----:B------:R-:W1:Y:S01]  /*16b10*/  LDSM.16.MT88.4 R136, [R209+0x1a800] ;  /* 0x01a80000d188783b */ /* 0x000e620000004200 */
[----:B------:R-:W-:Y:S02]  /*16b20*/  IMAD.MOV.U32 R196, RZ, RZ, R140 ;  /* 0x000000ffffc47224 */ /* 0x000fe400078e008c */
[----:B------:R-:W-:Y:S05]  /*16b30*/  IMAD.MOV.U32 R197, RZ, RZ, R141 ;  /* 0x000000ffffc57224 */ /* 0x000fea00078e008d */
[----:B------:R-:W3:Y:S01]  /*16b40*/  LDSM.16.MT88.4 R140, [R208+0x1a800] ;  /* 0x01a80000d08c783b */ /* 0x000ee20000004200 */
[----:B------:R-:W-:Y:S01]  /*16b50*/  LOP3.LUT R154, R197, UR28, RZ, 0x3c, !PT ;  /* 0x0000001cc59a7c12 */ /* 0x000fe2000f8e3cff */
[C---:B--2---:R-:W-:Y:S07]  /*16b60*/  HMMA.16816.F32 R68, R132.reuse, R144, R68 ;  /* 0x000000908444723c */ /* 0x044fee0000001844 */
[----:B------:R-:W-:Y:S01]  /*16b70*/  IMAD.WIDE.U32 R144, R154, -0x326172a9, RZ ;  /* 0xcd9e8d579a907825 */ /* 0x000fe200078e00ff */
[C---:B------:R-:W-:Y:S04]  /*16b80*/  HMMA.16816.F32 R72, R132.reuse, R146, R72 ;  /* 0x000000928448723c */ /* 0x040fe80000001848 */
[----:B------:R-:W-:Y:S02]  /*16b90*/  LOP3.LUT R164, R145, UR16, R168, 0x96, !PT ;  /* 0x0000001091a47c12 */ /* 0x000fe4000f8e96a8 */
[----:B------:R-:W-:Y:S02]  /*16ba0*/  LOP3.LUT R154, R195, UR15, R144, 0x96, !PT ;  /* 0x0000000fc39a7c12 */ /* 0x000fe4000f8e9690 */
[----:B------:R-:W2:Y:S01]  /*16bb0*/  LDSM.16.MT88.4 R144, [R212+0x1c800] ;  /* 0x01c80000d490783b */ /* 0x000ea20000004200 */
[----:B------:R-:W-:Y:S04]  /*16bc0*/  IMAD.WIDE.U32 R168, R164, -0x2daee0ad, RZ ;  /* 0xd2511f53a4a87825 */ /* 0x000fe800078e00ff */
[----:B------:R-:W-:Y:S01]  /*16bd0*/  IMAD.WIDE.U32 R198, R154, -0x2daee0ad, RZ ;  /* 0xd2511f539ac67825 */ /* 0x000fe200078e00ff */
[----:B------:R-:W-:Y:S03]  /*16be0*/  LOP3.LUT R170, R169, UR14, R200, 0x96, !PT ;  /* 0x0000000ea9aa7c12 */ /* 0x000fe6000f8e96c8 */
[----:B------:R-:W-:Y:S01]  /*16bf0*/  FADD.FTZ R154, R148, R155 ;  /* 0x0000009b949a7221 */ /* 0x000fe20000010000 */
[----:B------:R-:W-:Y:S01]  /*16c00*/  LOP3.LUT R196, R199, UR12, R168, 0x96, !PT ;  /* 0x0000000cc7c47c12 */ /* 0x000fe2000f8e96a8 */
[----:B------:R-:W-:Y:S01]  /*16c10*/  IMAD.WIDE.U32 R170, R170, -0x326172a9, RZ ;  /* 0xcd9e8d57aaaa7825 */ /* 0x000fe200078e00ff */
[C---:B-1----:R-:W-:Y:S03]  /*16c20*/  HMMA.16816.F32 R76, R132.reuse, R136, R76 ;  /* 0x00000088844c723c */ /* 0x042fe6000000184c */
[----:B------:R-:W-:Y:S01]  /*16c30*/  FADD.FTZ R189, R153, R154 ;  /* 0x0000009a99bd7221 */ /* 0x000fe20000010000 */
[----:B------:R-:W-:Y:S01]  /*16c40*/  LOP3.LUT R194, R171, UR13, R194, 0x96, !PT ;  /* 0x0000000dabc27c12 */ /* 0x000fe2000f8e96c2 */
[----:B------:R-:W-:Y:S03]  /*16c50*/  IMAD.WIDE.U32 R196, R196, -0x326172a9, RZ ;  /* 0xcd9e8d57c4c47825 */ /* 0x000fe600078e00ff */
[C---:B------:R-:W-:Y:S01]  /*16c60*/  HMMA.16816.F32 R80, R132.reuse, R138, R80 ;  /* 0x0000008a8450723c */ /* 0x040fe20000001850 */
[----:B------:R-:W1:Y:S03]  /*16c70*/  LDSM.16.MT88.4 R136, [R210+0x1c800] ;  /* 0x01c80000d288783b */ /* 0x000e660000004200 */
[----:B------:R-:W-:Y:S01]  /*16c80*/  LOP3.LUT R170, R197, UR11, R170, 0x96, !PT ;  /* 0x0000000bc5aa7c12 */ /* 0x000fe2000f8e96aa */
[----:B------:R-:W-:Y:S03]  /*16c90*/  IMAD.WIDE.U32 R194, R194, -0x2daee0ad, RZ ;  /* 0xd2511f53c2c27825 */ /* 0x000fe600078e00ff */
[C---:B---3--:R-:W-:Y:S01]  /*16ca0*/  HMMA.16816.F32 R84, R132.reuse, R140, R84 ;  /* 0x0000008c8454723c */ /* 0x048fe20000001854 */
[----:B------:R-:W-:Y:S03]  /*16cb0*/  IMAD.WIDE.U32 R170, R170, -0x2daee0ad, RZ ;  /* 0xd2511f53aaaa7825 */ /* 0x000fe600078e00ff */
[----:B------:R-:W-:Y:S02]  /*16cc0*/  LOP3.LUT R168, R195, UR10, R198, 0x96, !PT ;  /* 0x0000000ac3a87c12 */ /* 0x000fe4000f8e96c6 */
[----:B------:R-:W-:Y:S01]  /*16cd0*/  MUFU.EX2 R198, R162 ;  /* 0x000000a200c67308 */ /* 0x000fe20000000800 */
[----:B------:R-:W-:Y:S01]  /*16ce0*/  LOP3.LUT R194, R171, UR8, R194, 0x96, !PT ;  /* 0x00000008abc27c12 */ /* 0x000fe2000f8e96c2 */
[C---:B------:R-:W-:Y:S01]  /*16cf0*/  HMMA.16816.F32 R88, R132.reuse, R142, R88 ;  /* 0x0000008e8458723c */ /* 0x040fe20000001858 */
[----:B------:R-:W3:Y:S03]  /*16d00*/  LDSM.16.MT88.4 R140, [R209+0x1c800] ;  /* 0x01c80000d18c783b */ /* 0x000ee60000004200 */
[----:B------:R-:W-:Y:S04]  /*16d10*/  IMAD.WIDE.U32 R168, R168, -0x326172a9, RZ ;  /* 0xcd9e8d57a8a87825 */ /* 0x000fe800078e00ff */
[C---:B--2---:R-:W-:Y:S01]  /*16d20*/  HMMA.16816.F32 R92, R132.reuse, R144, R92 ;  /* 0x00000090845c723c */ /* 0x044fe2000000185c */
[----:B------:R-:W-:Y:S01]  /*16d30*/  IMAD.WIDE.U32 R194, R194, -0x326172a9, RZ ;  /* 0xcd9e8d57c2c27825 */ /* 0x000fe200078e00ff */
[----:B------:R-:W-:Y:S02]  /*16d40*/  MUFU.EX2 R171, R175 ;  /* 0x000000af00ab7308 */ /* 0x000fe40000000800 */
[----:B------:R-:W-:Y:S02]  /*16d50*/  LOP3.LUT R164, R169, UR9, R196, 0x96, !PT ;  /* 0x00000009a9a47c12 */ /* 0x000fe4000f8e96c4 */
[C---:B------:R-:W-:Y:S02]  /*16d60*/  LOP3.LUT R150, R195.reuse, UR5, R168, 0x96, !PT ;  /* 0x00000005c3967c12 */ /* 0x040fe4000f8e96a8 */
[C---:B------:R-:W-:Y:S01]  /*16d70*/  HMMA.16816.F32 R96, R132.reuse, R146, R96 ;  /* 0x000000928460723c */ /* 0x040fe20000001860 */
[----:B------:R-:W2:Y:S03]  /*16d80*/  LDSM.16.MT88.4 R144, [R208+0x1c800] ;  /* 0x01c80000d090783b */ /* 0x000ea60000004200 */
[----:B------:R-:W-:Y:S01]  /*16d90*/  LOP3.LUT R151, R150, 0xff, RZ, 0xc0, !PT ;  /* 0x000000ff96977812 */ /* 0x000fe200078ec0ff */
[----:B------:R-:W-:Y:S01]  /*16da0*/  MUFU.EX2 R169, R186 ;  /* 0x000000ba00a97308 */ /* 0x000fe20000000800 */
[----:B------:R-:W-:Y:S02]  /*16db0*/  LOP3.LUT R178, R194, 0xff, RZ, 0xc0, !PT ;  /* 0x000000ffc2b27812 */ /* 0x000fe400078ec0ff */
[C---:B------:R-:W-:Y:S01]  /*16dc0*/  ISETP.GE.U32.AND P4, PT, R252.reuse, R151, PT ;  /* 0x00000097fc00720c */ /* 0x040fe20003f86070 */
[C---:B-1----:R-:W-:Y:S03]  /*16dd0*/  HMMA.16816.F32 R100, R132.reuse, R136, R100 ;  /* 0x000000888464723c */ /* 0x042fe60000001864 */
[----:B------:R-:W-:Y:S02]  /*16de0*/  SHF.R.U32.HI R151, RZ, 0x10, R150 ;  /* 0x00000010ff977819 */ /* 0x000fe40000011696 */
[----:B------:R-:W-:Y:S01]  /*16df0*/  LOP3.LUT R155, R195, UR5, R168, 0x96, !PT ;  /* 0x00000005c39b7c12 */ /* 0x000fe2000f8e96a8 */
[----:B------:R-:W1:Y:S01]  /*16e00*/  MUFU.EX2 R186, R203 ;  /* 0x000000cb00ba7308 */ /* 0x000e620000000800 */
[----:B------:R-:W-:Y:S01]  /*16e10*/  LOP3.LUT R151, R151, 0xff, RZ, 0xc0, !PT ;  /* 0x000000ff97977812 */ /* 0x000fe200078ec0ff */
[C---:B------:R-:W-:Y:S01]  /*16e20*/  HMMA.16816.F32 R104, R132.reuse, R138, R104 ;  /* 0x0000008a8468723c */ /* 0x040fe20000001868 */
[----:B------:R-:W4:Y:S02]  /*16e30*/  LDSM.16.MT88.4 R136, [R212+0x1e800] ;  /* 0x01e80000d488783b */ /* 0x000f240000004200 */
[----:B------:R-:W-:Y:S01]  /*16e40*/  ISETP.GE.U32.AND P6, PT, R252, R151, PT ;  /* 0x00000097fc00720c */ /* 0x000fe20003fc6070 */
[----:B------:R-:W-:Y:S01]  /*16e50*/  @!P4 HADD2 R234, -R174.H0_H0, -RZ.H0_H0 ;  /* 0xa00000ffaeeac230 */ /* 0x000fe20000000900 */
[----:B------:R-:W-:Y:S03]  /*16e60*/  SHF.R.U32.HI R197, RZ, 0x10, R194 ;  /* 0x00000010ffc57819 */ /* 0x000fe600000116c2 */
[C---:B---3--:R-:W-:Y:S01]  /*16e70*/  HMMA.16816.F32 R108, R132.reuse, R140, R108 ;  /* 0x0000008c846c723c */ /* 0x048fe2000000186c */
[----:B------:R3:W3:Y:S03]  /*16e80*/  MUFU.EX2 R196, R173 ;  /* 0x000000ad00c47308 */ /* 0x0006e60000000800 */
[----:B------:R-:W-:Y:S03]  /*16e90*/  LOP3.LUT R197, R197, 0xff, RZ, 0xc0, !PT ;  /* 0x000000ffc5c57812 */ /* 0x000fe600078ec0ff */
[----:B------:R-:W-:Y:S01]  /*16ea0*/  LOP3.LUT R140, R150, 0xffff, RZ, 0xc0, !PT ;  /* 0x0000ffff968c7812 */ /* 0x000fe200078ec0ff */
[C---:B------:R-:W-:Y:S03]  /*16eb0*/  HMMA.16816.F32 R112, R132.reuse, R142, R112 ;  /* 0x0000008e8470723c */ /* 0x040fe60000001870 */
[----:B------:R-:W4:Y:S01]  /*16ec0*/  MUFU.EX2 R168, R185 ;  /* 0x000000b900a87308 */ /* 0x000f220000000800 */
[----:B------:R-:W-:Y:S02]  /*16ed0*/  SHF.R.U32.HI R151, RZ, 0x8, R140 ;  /* 0x00000008ff977819 */ /* 0x000fe4000001168c */
[----:B------:R-:W4:Y:S01]  /*16ee0*/  LDSM.16.MT88.4 R140, [R210+0x1e800] ;  /* 0x01e80000d28c783b */ /* 0x000f220000004200 */
[----:B-1----:R-:W-:Y:S01]  /*16ef0*/  F2FP.PACK_AB R179, R167, R186 ;  /* 0x000000baa7b3723e */ /* 0x002fe200000000ff */
[C---:B--2---:R-:W-:Y:S01]  /*16f00*/  HMMA.16816.F32 R116, R132.reuse, R144, R116 ;  /* 0x000000908474723c */ /* 0x044fe20000001874 */
[----:B------:R-:W-:Y:S04]  /*16f10*/  LOP3.LUT R151, R151, 0xffff, RZ, 0xc0, !PT ;  /* 0x0000ffff97977812 */ /* 0x000fe800078ec0ff */
[----:B------:R-:W-:Y:S02]  /*16f20*/  ISETP.GE.U32.AND P5, PT, R252, R151, PT ;  /* 0x00000097fc00720c */ /* 0x000fe40003fa6070 */
[----:B------:R-:W-:Y:S01]  /*16f30*/  LOP3.LUT R145, R194, 0xff, RZ, 0xc0, !PT ;  /* 0x000000ffc2917812 */ /* 0x000fe200078ec0ff */
[C---:B------:R-:W-:Y:S01]  /*16f40*/  HMMA.16816.F32 R120, R132.reuse, R146, R120 ;  /* 0x000000928478723c */ /* 0x040fe20000001878 */
[----:B---3--:R-:W-:Y:S03]  /*16f50*/  PRMT R173, R174, 0x7632, R173 ;  /* 0x00007632aead7816 */ /* 0x008fe600000000ad */
[C---:B------:R-:W-:Y:S01]  /*16f60*/  F2FP.PACK_AB R175, R171.reuse, R196 ;  /* 0x000000c4abaf723e */ /* 0x040fe200000000ff */
[----:B------:R-:W-:Y:S01]  /*16f70*/  FADD.FTZ R196, R196, R189 ;  /* 0x000000bdc4c47221 */ /* 0x000fe20000010000 */
[----:B------:R-:W-:Y:S01]  /*16f80*/  PRMT R152, R174, 0x5410, R173 ;  /* 0x00005410ae987816 */ /* 0x000fe200000000ad */
[----:B------:R-:W-:Y:S01]  /*16f90*/  MUFU.EX2 R189, R181 ;  /* 0x000000b500bd7308 */ /* 0x000fe20000000800 */
[----:B------:R-:W-:Y:S01]  /*16fa0*/  @!P4 PRMT R174, R234, 0x5410, RZ ;  /* 0x00005410eaaec816 */ /* 0x000fe200000000ff */
[C---:B----4-:R-:W-:Y:S01]  /*16fb0*/  HMMA.16816.F32 R12, R132.reuse, R136, R12 ;  /* 0x00000088840c723c */ /* 0x050fe2000000180c */
[----:B------:R-:W-:Y:S02]  /*16fc0*/  ISETP.GE.U32.AND P4, PT, R252, R145, PT ;  /* 0x00000091fc00720c */ /* 0x000fe40003f86070 */
[----:B------:R-:W1:Y:S01]  /*16fd0*/  LDSM.16.MT88.4 R144, [R209+0x1e800] ;  /* 0x01e80000d190783b */ /* 0x000e620000004200 */
[----:B------:R-:W-:Y:S01]  /*16fe0*/  @!P5 HADD2 R237, -R173.H0_H0, -RZ.H0_H0 ;  /* 0xa00000ffadedd230 */ /* 0x000fe20000000900 */
[----:B------:R-:W-:Y:S01]  /*16ff0*/  F2FP.PACK_AB R180, R168, R169 ;  /* 0x000000a9a8b4723e */ /* 0x000fe200000000ff */
[----:B------:R-:W-:Y:S01]  /*17000*/  FADD.FTZ R171, R171, R196 ;  /* 0x000000c4abab7221 */ /* 0x000fe20000010000 */
[----:B------:R-:W-:Y:S01]  /*17010*/  SHF.R.U32.HI R137, RZ, 0x18, R150 ;  /* 0x00000018ff897819 */ /* 0x000fe20000011696 */
[C---:B------:R-:W-:Y:S01]  /*17020*/  HMMA.16816.F32 R16, R132.reuse, R138, R16 ;  /* 0x0000008a8410723c */ /* 0x040fe20000001810 */
[----:B------:R-:W-:Y:S01]  /*17030*/  @!P5 PRMT R173, R237, 0x5410, RZ ;  /* 0x00005410edadd816 */ /* 0x000fe200000000ff */
[----:B------:R-:W-:Y:S01]  /*17040*/  MUFU.EX2 R196, R184 ;  /* 0x000000b800c47308 */ /* 0x000fe20000000800 */
[----:B------:R-:W-:Y:S01]  /*17050*/  ISETP.GE.U32.AND P5, PT, R252, R137, PT ;  /* 0x00000089fc00720c */ /* 0x000fe20003fa6070 */
[----:B------:R-:W-:Y:S01]  /*17060*/  STG.E.U16 [R206.64+0x40], R174 ;  /* 0x000040aece007986 */ /* 0x000fe2000c10151a */
[----:B------:R-:W-:Y:S01]  /*17070*/  LOP3.LUT R137, R194, 0xffff, RZ, 0xc0, !PT ;  /* 0x0000ffffc2897812 */ /* 0x000fe200078ec0ff */
[----:B------:R-:W-:Y:S01]  /*17080*/  @!P6 HADD2 R239, -R175.H0_H0, -RZ.H0_H0 ;  /* 0xa00000ffafefe230 */ /* 0x000fe20000000900 */
[----:B------:R-:W-:Y:S01]  /*17090*/  SHF.R.U32.HI R136, RZ, 0x18, R194 ;  /* 0x00000018ff887819 */ /* 0x000fe200000116c2 */
[----:B------:R-:W-:Y:S01]  /*170a0*/  STG.E.U16 [R206.64+0x42], R173 ;  /* 0x000042adce007986 */ /* 0x000fe2000c10151a */
[----:B------:R-:W-:Y:S03]  /*170b0*/  SHF.R.U32.HI R137, RZ, 0x8, R137 ;  /* 0x00000008ff897819 */ /* 0x000fe60000011689 */
[----:B------:R-:W-:Y:S01]  /*170c0*/  PRMT R197, R197, 0x5410, R136 ;  /* 0x00005410c5c57816 */ /* 0x000fe20000000088 */
[C---:B------:R-:W-:Y:S01]  /*170d0*/  HMMA.16816.F32 R20, R132.reuse, R140, R20 ;  /* 0x0000008c8414723c */ /* 0x040fe20000001814 */
[----:B------:R-:W-:Y:S01]  /*170e0*/  PRMT R178, R178, 0x5410, R137 ;  /* 0x00005410b2b27816 */ /* 0x000fe20000000089 */
[----:B------:R-:W-:Y:S01]  /*170f0*/  @!P4 HADD2 R226, -R180.H0_H0, -RZ.H0_H0 ;  /* 0xa00000ffb4e2c230 */ /* 0x000fe20000000900 */
[----:B------:R-:W2:Y:S01]  /*17100*/  LDSM.16.MT88.4 R136, [R208+0x1e800] ;  /* 0x01e80000d088783b */ /* 0x000ea20000004200 */
[----:B------:R-:W-:Y:S01]  /*17110*/  PRMT R176, R175, 0x7632, R176 ;  /* 0x00007632afb07816 */ /* 0x000fe200000000b0 */
[----:B------:R-:W-:Y:S01]  /*17120*/  FADD.FTZ R185, R193, R204 ;  /* 0x000000ccc1b97221 */ /* 0x000fe20000010000 */
[----:B------:R-:W-:Y:S01]  /*17130*/  PRMT R177, R180, 0x7632, R177 ;  /* 0x00007632b4b17816 */ /* 0x000fe200000000b1 */
[----:B------:R-:W-:Y:S01]  /*17140*/  MUFU.EX2 R193, R187 ;  /* 0x000000bb00c17308 */ /* 0x000fe20000000800 */
[C---:B------:R-:W-:Y:S01]  /*17150*/  HMMA.16816.F32 R24, R132.reuse, R142, R24 ;  /* 0x0000008e8418723c */ /* 0x040fe20000001818 */
[----:B------:R-:W-:Y:S03]  /*17160*/  SHF.R.U32.HI R140, RZ, 0x10, R194 ;  /* 0x00000010ff8c7819 */ /* 0x000fe600000116c2 */
[C---:B------:R-:W-:Y:S01]  /*17170*/  LOP3.LUT R141, R155.reuse, 0xffff, RZ, 0xc0, !PT ;  /* 0x0000ffff9b8d7812 */ /* 0x040fe200078ec0ff */
[----:B------:R-:W-:Y:S01]  /*17180*/  @!P5 HADD2 R233, -R176.H0_H0, -RZ.H0_H0 ;  /* 0xa00000ffb0e9d230 */ /* 0x000fe20000000900 */
[----:B------:R-:W-:Y:S01]  /*17190*/  LOP3.LUT R149, R140, 0xff, RZ, 0xc0, !PT ;  /* 0x000000ff8c957812 */ /* 0x000fe200078ec0ff */
[----:B------:R-:W-:Y:S01]  /*171a0*/  FADD.FTZ R188, R188, R185 ;  /* 0x000000b9bcbc7221 */ /* 0x000fe20000010000 */
[----:B------:R-:W-:Y:S04]  /*171b0*/  LOP3.LUT R143, R155, 0xff, RZ, 0xc0, !PT ;  /* 0x000000ff9b8f7812 */ /* 0x000fe800078ec0ff */
[----:B------:R-:W-:Y:S01]  /*171c0*/  FADD.FTZ R201, R169, R188 ;  /* 0x000000bca9c97221 */ /* 0x000fe20000010000 */
[----:B------:R-:W-:Y:S01]  /*171d0*/  SHF.R.U32.HI R142, RZ, 0x10, R155 ;  /* 0x00000010ff8e7819 */ /* 0x000fe2000001169b */
[C---:B-1----:R-:W-:Y:S01]  /*171e0*/  HMMA.16816.F32 R28, R132.reuse, R144, R28 ;  /* 0x00000090841c723c */ /* 0x042fe2000000181c */
[----:B------:R-:W-:Y:S01]  /*171f0*/  SHF.R.U32.HI R140, RZ, 0x8, R141 ;  /* 0x00000008ff8c7819 */ /* 0x000fe2000001168d */
[----:B------:R-:W-:Y:S01]  /*17200*/  FADD.FTZ R201, R168, R201 ;  /* 0x000000c9a8c97221 */ /* 0x000fe20000010000 */
[----:B------:R-:W-:Y:S02]  /*17210*/  PRMT R141, R175, 0x5410, R176 ;  /* 0x00005410af8d7816 */ /* 0x000fe400000000b0 */
[----:B------:R-:W-:Y:S02]  /*17220*/  @!P6 PRMT R175, R239, 0x5410, RZ ;  /* 0x00005410efafe816 */ /* 0x000fe400000000ff */
[----:B------:R-:W-:Y:S01]  /*17230*/  ISETP.GE.U32.AND P6, PT, R252, R149, PT ;  /* 0x00000095fc00720c */ /* 0x000fe20003fc6070 */
[C---:B------:R-:W-:Y:S01]  /*17240*/  HMMA.16816.F32 R32, R132.reuse, R146, R32 ;  /* 0x000000928420723c */ /* 0x040fe20000001820 */
[----:B------:R-:W1:Y:S03]  /*17250*/  LDSM.16.MT88.4 R148, [R212+0x19000] ;  /* 0x01900000d494783b */ /* 0x000e660000004200 */
[----:B------:R-:W-:Y:S02]  /*17260*/  PRMT R143, R143, 0x5410, R140 ;  /* 0x000054108f8f7816 */ /* 0x000fe4000000008c */
[----:B------:R-:W-:Y:S02]  /*17270*/  LOP3.LUT R140, R194, 0xffff, RZ, 0xc0, !PT ;  /* 0x0000ffffc28c7812 */ /* 0x000fe400078ec0ff */
[----:B------:R-:W-:Y:S01]  /*17280*/  SHF.R.U32.HI R155, RZ, 0x18, R155 ;  /* 0x00000018ff9b7819 */ /* 0x000fe2000001169b */
[--C-:B------:R-:W-:Y:S01]  /*17290*/  HSET2.LE.AND R143, R143, R205.reuse, PT ;  /* 0x000000cd8f8f7233 */ /* 0x100fe20003803000 */
[----:B------:R-:W-:Y:S02]  /*172a0*/  STG.E.U16 [R190.64+0x40], R175 ;  /* 0x000040afbe007986 */ /* 0x000fe4000c10151a */
[----:B------:R-:W-:Y:S01]  /*172b0*/  SHF.R.U32.HI R140, RZ, 0x8, R140 ;  /* 0x00000008ff8c7819 */ /* 0x000fe2000001168c */
[C---:B--2---:R-:W-:Y:S01]  /*172c0*/  HMMA.16816.F32 R124, R132.reuse, R136, R124 ;  /* 0x00000088847c723c */ /* 0x044fe2000000187c */
[----:B------:R-:W-:Y:S01]  /*172d0*/  LOP3.LUT R142, R142, 0xff, RZ, 0xc0, !PT ;  /* 0x000000ff8e8e7812 */ /* 0x000fe200078ec0ff */
[----:B------:R-:W-:Y:S01]  /*172e0*/  @!P6 HADD2 R224, -R179.H0_H0, -RZ.H0_H0 ;  /* 0xa00000ffb3e0e230 */ /* 0x000fe20000000900 */
[----:B------:R-:W-:Y:S02]  /*172f0*/  LOP3.LUT R145, R140, 0xffff, RZ, 0xc0, !PT ;  /* 0x0000ffff8c917812 */ /* 0x000fe400078ec0ff */
[----:B------:R-:W-:Y:S02]  /*17300*/  PRMT R142, R142, 0x5410, R155 ;  /* 0x000054108e8e7816 */ /* 0x000fe4000000009b */
[----:B------:R-:W-:Y:S01]  /*17310*/  LOP3.LUT R140, R143, R152, RZ, 0xc0, !PT ;  /* 0x000000988f8c7212 */ /* 0x000fe200078ec0ff */
[----:B------:R-:W-:Y:S01]  /*17320*/  HMMA.16816.F32 R128, R132, R138, R128 ;  /* 0x0000008a8480723c */ /* 0x000fe20000001880 */
[----:B------:R-:W2:Y:S03]  /*17330*/  LDSM.16.MT88.4 R152, [R210+0x19000] ;  /* 0x01900000d298783b */ /* 0x000ea60000004200 */
[--C-:B------:R-:W-:Y:S01]  /*17340*/  HSET2.LE.AND R142, R142, R205.reuse, PT ;  /* 0x000000cd8e8e7233 */ /* 0x100fe20003803000 */
[----:B------:R-:W-:Y:S01]  /*17350*/  PRMT R137, R180, 0x5410, R177 ;  /* 0x00005410b4897816 */ /* 0x000fe200000000b1 */
[--C-:B------:R-:W-:Y:S01]  /*17360*/  HSET2.LE.AND R143, R197, R205.reuse, PT ;  /* 0x000000cdc58f7233 */ /* 0x100fe20003803000 */
[----:B------:R-:W-:Y:S01]  /*17370*/  @!P5 PRMT R176, R233, 0x5410, RZ ;  /* 0x00005410e9b0d816 */ /* 0x000fe200000000ff */
[----:B------:R-:W3:Y:S01]  /*17380*/  MUFU.EX2 R197, R163 ;  /* 0x000000a300c57308 */ /* 0x000ee20000000800 */
[----:B------:R-:W-:Y:S02]  /*17390*/  LOP3.LUT R141, R142, R141, RZ, 0xc0, !PT ;  /* 0x0000008d8e8d7212 */ /* 0x000fe400078ec0ff */
[----:B------:R-:W-:Y:S01]  /*173a0*/  ISETP.GE.U32.AND P5, PT, R252, R145, PT ;  /* 0x00000091fc00720c */ /* 0x000fe20003fa6070 */
[--C-:B------:R-:W-:Y:S01]  /*173b0*/  HSET2.LE.AND R142, R178, R205.reuse, PT ;  /* 0x000000cdb28e7233 */ /* 0x100fe20003803000 */
[C---:B------:R-:W-:Y:S01]  /*173c0*/  PRMT R178, R179.reuse, 0x7632, R178 ;  /* 0x00007632b3b27816 */ /* 0x040fe200000000b2 */
[----:B------:R-:W4:Y:S01]  /*173d0*/  LDSM.16.MT88.4 R144, [R209+0x19000] ;  /* 0x01900000d190783b */ /* 0x000f220000004200 */
[----:B------:R-:W-:Y:S02]  /*173e0*/  @!P4 PRMT R180, R226, 0x5410, RZ ;  /* 0x00005410e2b4c816 */ /* 0x000fe400000000ff */
[----:B------:R-:W-:Y:S02]  /*173f0*/  PRMT R132, R179, 0x5410, R178 ;  /* 0x00005410b3847816 */ /* 0x000fe400000000b2 */
[----:B------:R-:W-:Y:S02]  /*17400*/  LOP3.LUT R142, R142, R137, RZ, 0xc0, !PT ;  /* 0x000000898e8e7212 */ /* 0x000fe400078ec0ff */
[----:B------:R-:W-:Y:S01]  /*17410*/  LOP3.LUT R143, R143, R132, RZ, 0xc0, !PT ;  /* 0x000000848f8f7212 */ /* 0x000fe200078ec0ff */
[----:B------:R-:W-:Y:S01]  /*17420*/  LDSM.16.MT88.4 R136, [R212+0x1b000] ;  /* 0x01b00000d488783b */ /* 0x000fe20000004200 */
[----:B------:R-:W-:Y:S01]  /*17430*/  @!P6 PRMT R179, R224, 0x5410, RZ ;  /* 0x00005410e0b3e816 */ /* 0x000fe200000000ff */
[----:B------:R-:W-:Y:S01]  /*17440*/  @!P5 HADD2 R225, -R177.H0_H0, -RZ.H0_H0 ;  /* 0xa00000ffb1e1d230 */ /* 0x000fe20000000900 */
[----:B------:R-:W-:Y:S02]  /*17450*/  SHF.R.U32.HI R195, RZ, 0x18, R194 ;  /* 0x00000018ffc37819 */ /* 0x000fe400000116c2 */
[----:B------:R-:W4:Y:S01]  /*17460*/  MUFU.EX2 R194, R182 ;  /* 0x000000b600c27308 */ /* 0x000f220000000800 */
[C---:B-1----:R-:W-:Y:S01]  /*17470*/  HMMA.16816.F32 R4, R140.reuse, R148, R4 ;  /* 0x000000948c04723c */ /* 0x042fe20000001804 */
[----:B------:R-:W-:Y:S01]  /*17480*/  @!P5 PRMT R177, R225, 0x5410, RZ ;  /* 0x00005410e1b1d816 */ /* 0x000fe200000000ff */
[----:B------:R-:W1:Y:S01]  /*17490*/  LDSM.16.MT88.4 R132, [R208+0x19000] ;  /* 0x01900000d084783b */ /* 0x000e620000004200 */
[----:B------:R-:W-:Y:S02]  /*174a0*/  ISETP.GE.U32.AND P4, PT, R252, R195, PT ;  /* 0x000000c3fc00720c */ /* 0x000fe40003f86070 */
[----:B---3--:R-:W-:Y:S03]  /*174b0*/  F2FP.PACK_AB R188, R198, R197 ;  /* 0x000000c5c6bc723e */ /* 0x008fe600000000ff */
[C---:B------:R-:W-:Y:S01]  /*174c0*/  HMMA.16816.F32 R8, R140.reuse, R150, R8 ;  /* 0x000000968c08723c */ /* 0x040fe20000001808 */
[----:B------:R-:W-:Y:S01]  /*174d0*/  PRMT R187, R188, 0x7632, R187 ;  /* 0x00007632bcbb7816 */ /* 0x000fe200000000bb */
[----:B------:R-:W3:Y:S01]  /*174e0*/  LDSM.16.MT88.4 R148, [R210+0x1b000] ;  /* 0x01b00000d294783b */ /* 0x000ee20000004200 */
[----:B------:R1:W1:Y:S05]  /*174f0*/  MUFU.EX2 R195, R183 ;  /* 0x000000b700c37308 */ /* 0x00026a0000000800 */
[C---:B--2---:R-:W-:Y:S01]  /*17500*/  HMMA.16816.F32 R36, R140.reuse, R152, R36 ;  /* 0x000000988c24723c */ /* 0x044fe20000001824 */
[----:B------:R-:W-:Y:S01]  /*17510*/  @!P4 HADD2 R232, -R178.H0_H0, -RZ.H0_H0 ;  /* 0xa00000ffb2e8c230 */ /* 0x000fe20000000900 */
[----:B------:R-:W-:Y:S04]  /*17520*/  STG.E.U16 [R190.64+0x42], R176 ;  /* 0x000042b0be007986 */ /* 0x000fe8000c10151a */
[----:B------:R-:W-:Y:S01]  /*17530*/  STG.E.U16 [R206.64+0x50], R180 ;  /* 0x000050b4ce007986 */ /* 0x000fe2000c10151a */
[----:B------:R-:W-:Y:S01]  /*17540*/  @!P4 PRMT R178, R232, 0x5410, RZ ;  /* 0x00005410e8b2c816 */ /* 0x000fe200000000ff */
[C---:B------:R-:W-:Y:S01]  /*17550*/  HMMA.16816.F32 R40, R140.reuse, R154, R40 ;  /* 0x0000009a8c28723c */ /* 0x040fe20000001828 */
[C---:B----4-:R-:W-:Y:S01]  /*17560*/  F2FP.PACK_AB R182, R189.reuse, R194 ;  /* 0x000000c2bdb6723e */ /* 0x050fe200000000ff */
[----:B------:R-:W2:Y:S02]  /*17570*/  LDSM.16.MT88.4 R152, [R209+0x1b000] ;  /* 0x01b00000d198783b */ /* 0x000ea40000004200 */
[----:B------:R-:W-:Y:S01]  /*17580*/  FADD.FTZ R194, R194, R201 ;  /* 0x000000c9c2c27221 */ /* 0x000fe20000010000 */
[----:B------:R-:W-:Y:S03]  /*17590*/  PRMT R181, R182, 0x7632, R181 ;  /* 0x00007632b6b57816 */ /* 0x000fe600000000b5 */
[C---:B------:R-:W-:Y:S01]  /*175a0*/  HMMA.16816.F32 R44, R140.reuse, R144, R44 ;  /* 0x000000908c2c723c */ /* 0x040fe2000000182c */
[----:B------:R-:W-:Y:S01]  /*175b0*/  FADD.FTZ R194, R189, R194 ;  /* 0x000000c2bdc27221 */ /* 0x000fe20000010000 */
[----:B------:R-:W-:Y:S02]  /*175c0*/  STG.E.U16 [R206.64+0x52], R177 ;  /* 0x000052b1ce007986 */ /* 0x000fe4000c10151a */
[----:B-1----:R-:W-:Y:S02]  /*175d0*/  F2FP.PACK_AB R183, R193, R192 ;  /* 0x000000c0c1b7723e */ /* 0x002fe400000000ff */
[----:B------:R-:W-:Y:S02]  /*175e0*/  STG.E.U16 [R190.64+0x50], R179 ;  /* 0x000050b3be007986 */ /* 0x000fe4000c10151a */
[C---:B------:R-:W-:Y:S01]  /*175f0*/  HMMA.16816.F32 R48, R140.reuse, R146, R48 ;  /* 0x000000928c30723c */ /* 0x040fe20000001830 */
[C---:B------:R-:W-:Y:S01]  /*17600*/  PRMT R184, R183.reuse, 0x7632, R184 ;  /* 0x00007632b7b87816 */ /* 0x040fe200000000b8 */
[----:B------:R-:W-:Y:S03]  /*17610*/  LDSM.16.MT88.4 R144, [R212+0x1d000] ;  /* 0x01d00000d490783b */ /* 0x000fe60000004200 */
[----:B------:R-:W-:Y:S03]  /*17620*/  PRMT R165, R183, 0x5410, R184 ;  /* 0x00005410b7a57816 */ /* 0x000fe600000000b8 */
[C---:B------:R-:W-:Y:S02]  /*17630*/  HMMA.16816.F32 R52, R140.reuse, R132, R52 ;  /* 0x000000848c34723c */ /* 0x040fe40000001834 */
[----:B------:R-:W-:Y:S06]  /*17640*/  STG.E.U16 [R190.64+0x52], R178 ;  /* 0x000052b2be007986 */ /* 0x000fec000c10151a */
        /* <DEDUP_REMOVED lines=9> */
[C---:B------:R-:W-:Y:S07]  /*176e0*/  HMMA.16816.F32 R80, R140.reuse, R154, R80 ;  /* 0x0000009a8c50723c */ /* 0x040fee0000001850 */
[----:B------:R-:W-:Y:S01]  /*176f0*/  IMAD.WIDE.U32 R154, R164, -0x2daee0ad, RZ ;  /* 0xd2511f53a49a7825 */ /* 0x000fe200078e00ff */
[C---:B-1----:R-:W-:Y:S01]  /*17700*/  HMMA.16816.F32 R84, R140.reuse, R132, R84 ;  /* 0x000000848c54723c */ /* 0x042fe20000001854 */
[----:B------:R-:W-:Y:S03]  /*17710*/  PRMT R164, R182, 0x5410, R181 ;  /* 0x00005410b6a47816 */ /* 0x000fe600000000b5 */
[----:B------:R-:W-:Y:S02]  /*17720*/  LOP3.LUT R152, R155, UR4, R170, 0x96, !PT ;  /* 0x000000049b987c12 */ /* 0x000fe4000f8e96aa */
[----:B------:R-:W-:Y:S02]  /*17730*/  LOP3.LUT R153, R154, 0xff, RZ, 0xc0, !PT ;  /* 0x000000ff9a997812 */ /* 0x000fe400078ec0ff */
[C---:B------:R-:W-:Y:S01]  /*17740*/  HMMA.16816.F32 R88, R140.reuse, R134, R88 ;  /* 0x000000868c58723c */ /* 0x040fe20000001858 */
[----:B------:R-:W1:Y:S07]  /*17750*/  LDSM.16.MT88.4 R132, [R208+0x1d000] ;  /* 0x01d00000d084783b */ /* 0x000e6e0000004200 */
[C---:B------:R-:W-:Y:S07]  /*17760*/  HMMA.16816.F32 R92, R140.reuse, R144, R92 ;  /* 0x000000908c5c723c */ /* 0x040fee000000185c */
[----:B------:R-:W-:Y:S01]  /*17770*/  LOP3.LUT R145, R152, 0xff, RZ, 0xc0, !PT ;  /* 0x000000ff98917812 */ /* 0x000fe200078ec0ff */
[C---:B------:R-:W-:Y:S01]  /*17780*/  HMMA.16816.F32 R96, R140.reuse, R146, R96 ;  /* 0x000000928c60723c */ /* 0x040fe20000001860 */
[----:B------:R-:W-:Y:S02]  /*17790*/  SHF.R.U32.HI R144, RZ, 0x10, R152 ;  /* 0x00000010ff907819 */ /* 0x000fe40000011698 */
[----:B------:R-:W-:Y:S02]  /*177a0*/  ISETP.GE.U32.AND P5, PT, R252, R145, PT ;  /* 0x00000091fc00720c */ /* 0x000fe40003fa6070 */
[----:B------:R-:W-:Y:S02]  /*177b0*/  LOP3.LUT R145, R144, 0xff, RZ, 0xc0, !PT ;  /* 0x000000ff90917812 */ /* 0x000fe400078ec0ff */
[----:B------:R-:W-:Y:S01]  /*177c0*/  LOP3.LUT R144, R152, 0xffff, RZ, 0xc0, !PT ;  /* 0x0000ffff98907812 */ /* 0x000fe200078ec0ff */
[C---:B----4-:R-:W-:Y:S01]  /*177d0*/  HMMA.16816.F32 R100, R140.reuse, R136, R100 ;  /* 0x000000888c64723c */ /* 0x050fe20000001864 */
[----:B------:R-:W-:Y:S07]  /*177e0*/  ISETP.GE.U32.AND P6, PT, R252, R145, PT ;  /* 0x00000091fc00720c */ /* 0x000fee0003fc6070 */
[C---:B------:R-:W-:Y:S01]  /*177f0*/  HMMA.16816.F32 R104, R140.reuse, R138, R104 ;  /* 0x0000008a8c68723c */ /* 0x040fe20000001868 */
[----:B------:R-:W2:Y:S03]  /*17800*/  LDSM.16.MT88.4 R136, [R212+0x1f000] ;  /* 0x01f00000d488783b */ /* 0x000ea60000004200 */
[----:B------:R-:W-:Y:S02]  /*17810*/  @!P5 HADD2 R223, -R182.H0_H0, -RZ.H0_H0 ;  /* 0xa00000ffb6dfd230 */ /* 0x000fe40000000900 */
[----:B------:R-:W-:Y:S02]  /*17820*/  @!P6 HADD2 R222, -R183.H0_H0, -RZ.H0_H0 ;  /* 0xa00000ffb7dee230 */ /* 0x000fe40000000900 */
[C---:B---3--:R-:W-:Y:S01]  /*17830*/  HMMA.16816.F32 R108, R140.reuse, R148, R108 ;  /* 0x000000948c6c723c */ /* 0x048fe2000000186c */
[----:B------:R-:W-:Y:S03]  /*17840*/  @!P5 PRMT R182, R223, 0x5410, RZ ;  /* 0x00005410dfb6d816 */ /* 0x000fe600000000ff */
[----:B------:R-:W-:Y:S02]  /*17850*/  @!P6 PRMT R183, R222, 0x5410, RZ ;  /* 0x00005410deb7e816 */ /* 0x000fe400000000ff */
[----:B------:R-:W-:Y:S01]  /*17860*/  STG.E.U16 [R206.64+0x60], R182 ;  /* 0x000060b6ce007986 */ /* 0x000fe2000c10151a */
[----:B------:R-:W-:Y:S01]  /*17870*/  SHF.R.U32.HI R149, RZ, 0x8, R144 ;  /* 0x00000008ff957819 */ /* 0x000fe20000011690 */
[C---:B------:R-:W-:Y:S01]  /*17880*/  HMMA.16816.F32 R112, R140.reuse, R150, R112 ;  /* 0x000000968c70723c */ /* 0x040fe20000001870 */
[----:B------:R-:W-:Y:S01]  /*17890*/  LOP3.LUT R148, R155, UR4, R170, 0x96, !PT ;  /* 0x000000049b947c12 */ /* 0x000fe2000f8e96aa */
[----:B------:R-:W3:Y:S02]  /*178a0*/  LDSM.16.MT88.4 R144, [R210+0x1f000] ;  /* 0x01f00000d290783b */ /* 0x000ee40000004200 */
[----:B------:R-:W-:Y:S01]  /*178b0*/  FADD.FTZ R170, R186, R171 ;  /* 0x000000abbaaa7221 */ /* 0x000fe20000010000 */
[----:B------:R-:W-:Y:S01]  /*178c0*/  F2FP.PACK_AB R186, R196, R195 ;  /* 0x000000c3c4ba723e */ /* 0x000fe200000000ff */
[----:B------:R-:W-:Y:S01]  /*178d0*/  FADD.FTZ R195, R195, R194 ;  /* 0x000000c2c3c37221 */ /* 0x000fe20000010000 */
[----:B------:R-:W-:Y:S01]  /*178e0*/  SHF.R.U32.HI R151, RZ, 0x18, R148 ;  /* 0x00000018ff977819 */ /* 0x000fe20000011694 */
[C---:B-1----:R-:W-:Y:S01]  /*178f0*/  HMMA.16816.F32 R116, R140.reuse, R132, R116 ;  /* 0x000000848c74723c */ /* 0x042fe20000001874 */
[----:B------:R-:W-:Y:S03]  /*17900*/  LOP3.LUT R149, R149, 0xffff, RZ, 0xc0, !PT ;  /* 0x0000ffff95957812 */ /* 0x000fe600078ec0ff */
[----:B------:R-:W-:Y:S01]  /*17910*/  FADD.FTZ R199, R167, R170 ;  /* 0x000000aaa7c77221 */ /* 0x000fe20000010000 */
[----:B------:R-:W-:Y:S01]  /*17920*/  ISETP.GE.U32.AND P4, PT, R252, R149, PT ;  /* 0x00000095fc00720c */ /* 0x000fe20003f86070 */
[----:B------:R-:W-:Y:S01]  /*17930*/  LDSM.16.MT88.4 R168, [R208+0x1f800] ;  /* 0x01f80000d0a8783b */ /* 0x000fe20000004200 */
[----:B------:R-:W-:Y:S01]  /*17940*/  LOP3.LUT R133, R154, 0xff, RZ, 0xc0, !PT ;  /* 0x000000ff9a857812 */ /* 0x000fe200078ec0ff */
[C---:B------:R-:W-:Y:S01]  /*17950*/  HMMA.16816.F32 R120, R140.reuse, R134, R120 ;  /* 0x000000868c78723c */ /* 0x040fe20000001878 */
[----:B------:R-:W-:Y:S02]  /*17960*/  FADD.FTZ R3, R196, R195 ;  /* 0x000000c3c4037221 */ /* 0x000fe40000010000 */
[----:B------:R-:W-:Y:S01]  /*17970*/  ISETP.GE.U32.AND P5, PT, R252, R133, PT ;  /* 0x00000085fc00720c */ /* 0x000fe20003fa6070 */
[----:B------:R-:W-:Y:S01]  /*17980*/  FADD.FTZ R192, R192, R199 ;  /* 0x000000c7c0c07221 */ /* 0x000fe20000010000 */
[----:B------:R-:W-:Y:S01]  /*17990*/  LOP3.LUT R150, R154, 0xffff, RZ, 0xc0, !PT ;  /* 0x0000ffff9a967812 */ /* 0x000fe200078ec0ff */
[----:B------:R-:W1:Y:S01]  /*179a0*/  LDSM.16.MT88.4 R132, [R209+0x1f000] ;  /* 0x01f00000d184783b */ /* 0x000e620000004200 */
[C---:B------:R-:W-:Y:S01]  /*179b0*/  PRMT R185, R186.reuse, 0x7632, R185 ;  /* 0x00007632bab97816 */ /* 0x040fe200000000b9 */
[----:B------:R-:W-:Y:S01]  /*179c0*/  FADD.FTZ R192, R193, R192 ;  /* 0x000000c0c1c07221 */ /* 0x000fe20000010000 */
[C---:B--2---:R-:W-:Y:S03]  /*179d0*/  HMMA.16816.F32 R12, R140.reuse, R136, R12 ;  /* 0x000000888c0c723c */ /* 0x044fe6000000180c */
[----:B------:R-:W-:Y:S01]  /*179e0*/  @!P4 HADD2 R221, -R181.H0_H0, -RZ.H0_H0 ;  /* 0xa00000ffb5ddc230 */ /* 0x000fe20000000900 */
[----:B------:R-:W-:Y:S01]  /*179f0*/  SHF.R.U32.HI R150, RZ, 0x8, R150 ;  /* 0x00000008ff967819 */ /* 0x000fe20000011696 */
[----:B------:R2:W-:Y:S01]  /*17a00*/  STL [R1+0x6c], R3 ;  /* 0x00006c0301007387 */ /* 0x0005e20000100800 */
[----:B------:R-:W-:Y:S01]  /*17a10*/  PRMT R166, R186, 0x5410, R185 ;  /* 0x00005410baa67816 */ /* 0x000fe200000000b9 */
[----:B------:R-:W-:Y:S01]  /*17a20*/  @!P5 HADD2 R220, -R186.H0_H0, -RZ.H0_H0 ;  /* 0xa00000ffbadcd230 */ /* 0x000fe20000000900 */
[C---:B------:R-:W-:Y:S01]  /*17a30*/  HMMA.16816.F32 R16, R140.reuse, R138, R16 ;  /* 0x0000008a8c10723c */ /* 0x040fe20000001810 */
[----:B------:R-:W-:Y:S03]  /*17a40*/  SHF.R.U32.HI R137, RZ, 0x18, R152 ;  /* 0x00000018ff897819 */ /* 0x000fe60000011698 */
[----:B------:R-:W-:Y:S01]  /*17a50*/  @!P4 PRMT R181, R221, 0x5410, RZ ;  /* 0x00005410ddb5c816 */ /* 0x000fe200000000ff */
[----:B------:R-:W-:Y:S01]  /*17a60*/  FADD.FTZ R197, R197, R192 ;  /* 0x000000c0c5c57221 */ /* 0x000fe20000010000 */
[----:B------:R-:W-:Y:S02]  /*17a70*/  ISETP.GE.U32.AND P4, PT, R252, R137, PT ;  /* 0x00000089fc00720c */ /* 0x000fe40003f86070 */
[----:B------:R-:W4:Y:S01]  /*17a80*/  LDSM.16.MT88.4 R136, [R208+0x1f000] ;  /* 0x01f00000d088783b */ /* 0x000f220000004200 */
[C---:B---3--:R-:W-:Y:S03]  /*17a90*/  HMMA.16816.F32 R20, R140.reuse, R144, R20 ;  /* 0x000000908c14723c */ /* 0x048fe60000001814 */
[----:B------:R-:W-:Y:S02]  /*17aa0*/  PRMT R153, R153, 0x5410, R150 ;  /* 0x0000541099997816 */ /* 0x000fe40000000096 */
[----:B------:R-:W-:Y:S02]  /*17ab0*/  @!P5 PRMT R186, R220, 0x5410, RZ ;  /* 0x00005410dcbad816 */ /* 0x000fe400000000ff */
[----:B------:R-:W-:Y:S01]  /*17ac0*/  STG.E.U16 [R206.64+0x62], R181 ;  /* 0x000062b5ce007986 */ /* 0x000fe2000c10151a */
[C---:B------:R-:W-:Y:S01]  /*17ad0*/  HMMA.16816.F32 R24, R140.reuse, R146, R24 ;  /* 0x000000928c18723c */ /* 0x040fe20000001818 */
[--C-:B------:R-:W-:Y:S02]  /*17ae0*/  SHF.R.U32.HI R152, RZ, 0x10, R154.reuse ;  /* 0x00000010ff987819 */ /* 0x100fe4000001169a */
[----:B------:R-:W-:Y:S01]  /*17af0*/  STG.E.U16 [R190.64+0x60], R183 ;  /* 0x000060b7be007986 */ /* 0x000fe2000c10151a */
[----:B------:R-:W-:Y:S01]  /*17b00*/  LOP3.LUT R145, R148, 0xffff, RZ, 0xc0, !PT ;  /* 0x0000ffff94917812 */ /* 0x000fe200078ec0ff */
[----:B------:R-:W-:Y:S01]  /*17b10*/  @!P4 HADD2 R231, -R184.H0_H0, -RZ.H0_H0 ;  /* 0xa00000ffb8e7c230 */ /* 0x000fe20000000900 */
[----:B------:R-:W-:Y:S01]  /*17b20*/  SHF.R.U32.HI R144, RZ, 0x10, R154 ;  /* 0x00000010ff907819 */ /* 0x000fe2000001169a */
[--C-:B------:R-:W-:Y:S01]  /*17b30*/  HSET2.LE.AND R153, R153, R205.reuse, PT ;  /* 0x000000cd99997233 */ /* 0x100fe20003803000 */
[----:B------:R-:W-:Y:S01]  /*17b40*/  PRMT R167, R188, 0x5410, R187 ;  /* 0x00005410bca77816 */ /* 0x000fe200000000bb */
[----:B--2---:R-:W-:Y:S01]  /*17b50*/  IMAD.MOV.U32 R3, RZ, RZ, R2 ;  /* 0x000000ffff037224 */ /* 0x004fe200078e0002 */
[C---:B-1----:R-:W-:Y:S02]  /*17b60*/  HMMA.16816.F32 R28, R140.reuse, R132, R28 ;  /* 0x000000848c1c723c */ /* 0x042fe4000000181c */
[----:B------:R-:W-:Y:S02]  /*17b70*/  SHF.R.U32.HI R149, RZ, 0x18, R154 ;  /* 0x00000018ff957819 */ /* 0x000fe4000001169a */
[----:B------:R-:W-:Y:S02]  /*17b80*/  LOP3.LUT R152, R152, 0xff, RZ, 0xc0, !PT ;  /* 0x000000ff98987812 */ /* 0x000fe400078ec0ff */
[----:B------:R-:W-:Y:S02]  /*17b90*/  LOP3.LUT R147, R144, 0xff, RZ, 0xc0, !PT ;  /* 0x000000ff90937812 */ /* 0x000fe400078ec0ff */
[----:B------:R-:W-:Y:S01]  /*17ba0*/  SHF.R.U32.HI R144, RZ, 0x8, R145 ;  /* 0x00000008ff907819 */ /* 0x000fe20000011691 */
[C---:B------:R-:W-:Y:S03]  /*17bb0*/  HMMA.16816.F32 R32, R140.reuse, R134, R32 ;  /* 0x000000868c20723c */ /* 0x040fe60000001820 */
[----:B------:R-:W-:Y:S02]  /*17bc0*/  PRMT R152, R152, 0x5410, R149 ;  /* 0x0000541098987816 */ /* 0x000fe40000000095 */
[----:B------:R-:W-:Y:S02]  /*17bd0*/  ISETP.GE.U32.AND P6, PT, R252, R147, PT ;  /* 0x00000093fc00720c */ /* 0x000fe40003fc6070 */
[----:B------:R-:W-:Y:S01]  /*17be0*/  LOP3.LUT R149, R148, 0xff, RZ, 0xc0, !PT ;  /* 0x000000ff94957812 */ /* 0x000fe200078ec0ff */
[--C-:B------:R-:W-:Y:S01]  /*17bf0*/  HSET2.LE.AND R152, R152, R205.reuse, PT ;  /* 0x000000cd98987233 */ /* 0x100fe20003803000 */
[----:B------:R-:W-:Y:S03]  /*17c00*/  SHF.R.U32.HI R133, RZ, 0x10, R148 ;  /* 0x00000010ff857819 */ /* 0x000fe60000011694 */
[----:B------:R-:W-:Y:S01]  /*17c10*/  PRMT R149, R149, 0x5410, R144 ;  /* 0x0000541095957816 */ /* 0x000fe20000000090 */
[C---:B----4-:R-:W-:Y:S01]  /*17c20*/  HMMA.16816.F32 R124, R140.reuse, R136, R124 ;  /* 0x000000888c7c723c */ /* 0x050fe2000000187c */
[----:B------:R-:W1:Y:S01]  /*17c30*/  LDSM.16.MT88.4 R144, [R210+0x19800] ;  /* 0x01980000d290783b */ /* 0x000e620000004200 */
[----:B------:R-:W-:Y:S02]  /*17c40*/  LOP3.LUT R148, R133, 0xff, RZ, 0xc0, !PT ;  /* 0x000000ff85947812 */ /* 0x000fe400078ec0ff */
[----:B------:R-:W-:Y:S01]  /*17c50*/  LOP3.LUT R132, R154, 0xffff, RZ, 0xc0, !PT ;  /* 0x0000ffff9a847812 */ /* 0x000fe200078ec0ff */
[----:B------:R-:W-:Y:S01]  /*17c60*/  @!P6 HADD2 R228, -R188.H0_H0, -RZ.H0_H0 ;  /* 0xa00000ffbce4e230 */ /* 0x000fe20000000900 */
[----:B------:R-:W-:Y:S01]  /*17c70*/  PRMT R148, R148, 0x5410, R151 ;  /* 0x0000541094947816 */ /* 0x000fe20000000097 */
[--C-:B------:R-:W-:Y:S01]  /*17c80*/  HSET2.LE.AND R137, R149, R205.reuse, PT ;  /* 0x000000cd95897233 */ /* 0x100fe20003803000 */
[----:B------:R-:W-:Y:S01]  /*17c90*/  HMMA.16816.F32 R128, R140, R138, R128 ;  /* 0x0000008a8c80723c */ /* 0x000fe20000001880 */
[----:B------:R-:W-:Y:S01]  /*17ca0*/  SHF.R.U32.HI R132, RZ, 0x8, R132 ;  /* 0x00000008ff847819 */ /* 0x000fe20000011684 */
[----:B------:R-:W-:Y:S02]  /*17cb0*/  LDSM.16.MT88.4 R140, [R210+0x1b800] ;  /* 0x01b80000d28c783b */ /* 0x000fe40000004200 */
[----:B------:R-:W-:Y:S01]  /*17cc0*/  HSET2.LE.AND R136, R148, R205, PT ;  /* 0x000000cd94887233 */ /* 0x000fe20003803000 */
[----:B------:R-:W-:Y:S02]  /*17cd0*/  LOP3.LUT R155, R132, 0xffff, RZ, 0xc0, !PT ;  /* 0x0000ffff849b7812 */ /* 0x000fe400078ec0ff */
[----:B------:R-:W-:Y:S02]  /*17ce0*/  LOP3.LUT R164, R137, R164, RZ, 0xc0, !PT ;  /* 0x000000a489a47212 */ /* 0x000fe400078ec0ff */
[----:B------:R-:W-:Y:S01]  /*17cf0*/  LOP3.LUT R165, R136, R165, RZ, 0xc0, !PT ;  /* 0x000000a588a57212 */ /* 0x000fe200078ec0ff */
[----:B------:R-:W2:Y:S02]  /*17d00*/  LDSM.16.MT88.4 R132, [R209+0x19800] ;  /* 0x01980000d184783b */ /* 0x000ea40000004200 */
[----:B------:R-:W-:Y:S02]  /*17d10*/  LOP3.LUT R166, R153, R166, RZ, 0xc0, !PT ;  /* 0x000000a699a67212 */ /* 0x000fe400078ec0ff */
[----:B------:R-:W-:Y:S02]  /*17d20*/  LOP3.LUT R167, R152, R167, RZ, 0xc0, !PT ;  /* 0x000000a798a77212 */ /* 0x000fe400078ec0ff */
[----:B------:R-:W-:Y:S02]  /*17d30*/  @!P4 PRMT R184, R231, 0x5410, RZ ;  /* 0x00005410e7b8c816 */ /* 0x000fe400000000ff */
[----:B------:R-:W3:Y:S01]  /*17d40*/  LDSM.16.MT88.4 R148, [R208+0x19800] ;  /* 0x01980000d094783b */ /* 0x000ee20000004200 */
[----:B------:R-:W-:Y:S02]  /*17d50*/  @!P6 PRMT R188, R228, 0x5410, RZ ;  /* 0x00005410e4bce816 */ /* 0x000fe400000000ff */
[C---:B------:R-:W-:Y:S01]  /*17d60*/  HMMA.16816.F32 R160, R164.reuse, R156, R4 ;  /* 0x0000009ca4a0723c */ /* 0x040fe20000001804 */
[C---:B------:R-:W-:Y:S02]  /*17d70*/  ISETP.GE.U32.AND P4, PT, R252.reuse, R155, PT ;  /* 0x0000009bfc00720c */ /* 0x040fe40003f86070 */
[----:B------:R-:W-:Y:S02]  /*17d80*/  SHF.R.U32.HI R155, RZ, 0x18, R154 ;  /* 0x00000018ff9b7819 */ /* 0x000fe4000001169a */
[----:B------:R-:W4:Y:S02]  /*17d90*/  LDSM.16.MT88.4 R136, [R212+0x1b800] ;  /* 0x01b80000d488783b */ /* 0x000f240000004200 */
[----:B------:R-:W-:Y:S01]  /*17da0*/  ISETP.GE.U32.AND P5, PT, R252, R155, PT ;  /* 0x0000009bfc00720c */ /* 0x000fe20003fa6070 */
[C---:B------:R-:W-:Y:S05]  /*17db0*/  HMMA.16816.F32 R156, R164.reuse, R158, R8 ;  /* 0x0000009ea49c723c */ /* 0x040fea0000001808 */
[----:B------:R-:W4:Y:S01]  /*17dc0*/  LDSM.16.MT88.4 R4, [R209+0x1b800] ;  /* 0x01b80000d104783b */ /* 0x000f220000004200 */
[----:B------:R-:W-:Y:S02]  /*17dd0*/  @!P4 HADD2 R229, -R185.H0_H0, -RZ.H0_H0 ;  /* 0xa00000ffb9e5c230 */ /* 0x000fe40000000900 */
[C---:B-1----:R-:W-:Y:S04]  /*17de0*/  HMMA.16816.F32 R36, R164.reuse, R144, R36 ;  /* 0x00000090a424723c */ /* 0x042fe80000001824 */
[----:B------:R-:W-:Y:S01]  /*17df0*/  @!P4 PRMT R185, R229, 0x5410, RZ ;  /* 0x00005410e5b9c816 */ /* 0x000fe200000000ff */
[----:B------:R-:W1:Y:S01]  /*17e00*/  LDSM.16.MT88.4 R8, [R208+0x1b800] ;  /* 0x01b80000d008783b */ /* 0x000e620000004200 */
[----:B------:R-:W-:Y:S02]  /*17e10*/  @!P5 HADD2 R227, -R187.H0_H0, -RZ.H0_H0 ;  /* 0xa00000ffbbe3d230 */ /* 0x000fe40000000900 */
[C---:B------:R-:W-:Y:S04]  /*17e20*/  HMMA.16816.F32 R40, R164.reuse, R146, R40 ;  /* 0x00000092a428723c */ /* 0x040fe80000001828 */
[----:B------:R-:W-:Y:S01]  /*17e30*/  @!P5 PRMT R187, R227, 0x5410, RZ ;  /* 0x00005410e3bbd816 */ /* 0x000fe200000000ff */
[----:B------:R-:W-:Y:S01]  /*17e40*/  LDSM.16.MT88.4 R144, [R209+0x1d800] ;  /* 0x01d80000d190783b */ /* 0x000fe20000004200 */
[----:B------:R-:W-:Y:S02]  /*17e50*/  ISETP.LT.AND P5, PT, RZ, UR25, PT ;  /* 0x00000019ff007c0c */ /* 0x000fe4000bfa1270 */
[C---:B--2---:R-:W-:Y:S05]  /*17e60*/  HMMA.16816.F32 R44, R164.reuse, R132, R44 ;  /* 0x00000084a42c723c */ /* 0x044fea000000182c */
[----:B------:R-:W-:Y:S03]  /*17e70*/  STG.E.U16 [R190.64+0x62], R184 ;  /* 0x000062b8be007986 */ /* 0x000fe6000c10151a */
[C---:B------:R-:W-:Y:S01]  /*17e80*/  HMMA.16816.F32 R48, R164.reuse, R134, R48 ;  /* 0x00000086a430723c */ /* 0x040fe20000001830 */
[----:B------:R-:W2:Y:S07]  /*17e90*/  LDSM.16.MT88.4 R132, [R212+0x1d800] ;  /* 0x01d80000d484783b */ /* 0x000eae0000004200 */
[C---:B---3--:R-:W-:Y:S01]  /*17ea0*/  HMMA.16816.F32 R52, R164.reuse, R148, R52 ;  /* 0x00000094a434723c */ /* 0x048fe20000001834 */
[----:B------:R-:W-:Y:S04]  /*17eb0*/  STG.E.U16 [R206.64+0x70], R186 ;  /* 0x000070bace007986 */ /* 0x000fe8000c10151a */
[----:B------:R-:W-:Y:S03]  /*17ec0*/  STG.E.U16 [R206.64+0x72], R185 ;  /* 0x000072b9ce007986 */ /* 0x000fe6000c10151a */
[C---:B------:R-:W-:Y:S01]  /*17ed0*/  HMMA.16816.F32 R56, R164.reuse, R150, R56 ;  /* 0x00000096a438723c */ /* 0x040fe20000001838 */
[----:B------:R-:W-:Y:S07]  /*17ee0*/  LDSM.16.MT88.4 R148, [R208+0x1d800] ;  /* 0x01d80000d094783b */ /* 0x000fee0000004200 */
[C---:B----4-:R-:W-:Y:S01]  /*17ef0*/  HMMA.16816.F32 R60, R164.reuse, R136, R60 ;  /* 0x00000088a43c723c */ /* 0x050fe2000000183c */
[----:B------:R-:W-:Y:S04]  /*17f00*/  STG.E.U16 [R190.64+0x70], R188 ;  /* 0x000070bcbe007986 */ /* 0x000fe8000c10151a */
[----:B------:R-:W-:Y:S03]  /*17f10*/  STG.E.U16 [R190.64+0x72], R187 ;  /* 0x000072bbbe007986 */ /* 0x000fe6000c10151a */
[C---:B------:R-:W-:Y:S01]  /*17f20*/  HMMA.16816.F32 R64, R164.reuse, R138, R64 ;  /* 0x0000008aa440723c */ /* 0x040fe20000001840 */
[----:B------:R-:W3:Y:S07]  /*17f30*/  LDSM.16.MT88.4 R136, [R210+0x1d800] ;  /* 0x01d80000d288783b */ /* 0x000eee0000004200 */
[C---:B------:R-:W-:Y:S08]  /*17f40*/  HMMA.16816.F32 R68, R164.reuse, R140, R68 ;  /* 0x0000008ca444723c */ /* 0x040ff00000001844 */
[C---:B------:R-:W-:Y:S01]  /*17f50*/  HMMA.16816.F32 R72, R164.reuse, R142, R72 ;  /* 0x0000008ea448723c */ /* 0x040fe20000001848 */
[----:B------:R-:W-:Y:S07]  /*17f60*/  LDSM.16.MT88.4 R140, [R210+0x1f800] ;  /* 0x01f80000d28c783b */ /* 0x000fee0000004200 */
        /* <DEDUP_REMOVED lines=10> */
[C---:B------:R-:W-:Y:S08]  /*18010*/  HMMA.16816.F32 R108, R164.reuse, R144, R108 ;  /* 0x00000090a46c723c */ /* 0x040ff0000000186c */
[C---:B------:R-:W-:Y:S08]  /*18020*/  HMMA.16816.F32 R112, R164.reuse, R146, R112 ;  /* 0x00000092a470723c */ /* 0x040ff00000001870 */
[C---:B------:R-:W-:Y:S08]  /*18030*/  HMMA.16816.F32 R116, R164.reuse, R148, R116 ;  /* 0x00000094a474723c */ /* 0x040ff00000001874 */
[C---:B------:R-:W-:Y:S08]  /*18040*/  HMMA.16816.F32 R120, R164.reuse, R150, R120 ;  /* 0x00000096a478723c */ /* 0x040ff00000001878 */
[C---:B----4-:R-:W-:Y:S07]  /*18050*/  HMMA.16816.F32 R152, R164.reuse, R4, R12 ;  /* 0x00000004a498723c */ /* 0x050fee000000180c */
[----:B------:R-:W-:Y:S01]  /*18060*/  FADD.FTZ R4, R198, R197 ;  /* 0x000000c5c6047221 */ /* 0x000fe20000010000 */
[C---:B------:R-:W-:Y:S04]  /*18070*/  HMMA.16816.F32 R148, R164.reuse, R6, R16 ;  /* 0x00000006a494723c */ /* 0x040fe80000001810 */
[----:B------:R2:W-:Y:S04]  /*18080*/  STL [R1+0x68], R4 ;  /* 0x0000680401007387 */ /* 0x0005e80000100800 */
[C---:B------:R-:W-:Y:S08]  /*18090*/  HMMA.16816.F32 R144, R164.reuse, R140, R20 ;  /* 0x0000008ca490723c */ /* 0x040ff00000001814 */
[C---:B------:R-:W-:Y:S08]  /*180a0*/  HMMA.16816.F32 R140, R164.reuse, R142, R24 ;  /* 0x0000008ea48c723c */ /* 0x040ff00000001818 */
[C---:B-1----:R-:W-:Y:S08]  /*180b0*/  HMMA.16816.F32 R136, R164.reuse, R8, R28 ;  /* 0x00000008a488723c */ /* 0x042ff0000000181c */
[C---:B------:R-:W-:Y:S08]  /*180c0*/  HMMA.16816.F32 R132, R164.reuse, R10, R32 ;  /* 0x0000000aa484723c */ /* 0x040ff00000001820 */
[C---:B------:R-:W-:Y:S08]  /*180d0*/  HMMA.16816.F32 R124, R164.reuse, R168, R124 ;  /* 0x000000a8a47c723c */ /* 0x040ff0000000187c */
[----:B------:R-:W-:Y:S07]  /*180e0*/  HMMA.16816.F32 R128, R164, R170, R128 ;  /* 0x000000aaa480723c */ /* 0x000fee0000001880 */
[----:B------:R-:W-:Y:S01]  /*180f0*/  IADD3 R164, P4, R206, -0x80, RZ ;  /* 0xffffff80cea47810 */ /* 0x000fe20007f9e0ff */
[----:B------:R-:W-:Y:S04]  /*18100*/  IMAD.MOV.U32 R165, RZ, RZ, R0 ;  /* 0x000000ffffa57224 */ /* 0x000fe800078e0000 */
[----:B------:R-:W-:Y:S01]  /*18110*/  IADD3.X R167, R207, -0x1, RZ, P4, !PT ;  /* 0xffffffffcfa77810 */ /* 0x000fe200027fe4ff */
[----:B--2--5:R-:W-:-:S05]  /*18120*/  @P5 BRA `(.L_x_998) ;  /* 0xffffad7000005947 */ /* 0x024fca000383ffff */
.L_x_997:
[----:B------:R-:W2:Y:S01]  /*18130*/  LDL.LU R7, [R1+0x6c] ;  /* 0x00006c0001077983 */ /* 0x000ea20000300800 */
[----:B------:R-:W-:-:S02]  /*18140*/  MOV R12, 0x3f800000 ;  /* 0x3f800000000c7802 */ /* 0x000fc40000000f00 */
[----:B------:R-:W-:Y:S01]  /*18150*/  MOV R13, 0x3f800000 ;  /* 0x3f800000000d7802 */ /* 0x000fe20000000f00 */
[----:B------:R-:W3:Y:S01]  /*18160*/  LDL.LU R6, [R1+0x68] ;  /* 0x0000680001067983 */ /* 0x000ee20000300800 */
[----:B------:R-:W4:Y:S01]  /*18170*/  S2UR UR6, SR_CTAID.Y ;  /* 0x00000000000679c3 */ /* 0x000f220000002600 */
[----:B------:R-:W-:Y:S02]  /*18180*/  UISETP.NE.AND UP0, UPT, UR21, -0x1, UPT ;  /* 0xffffffff1500788c */ /* 0x000fe4000bf05270 */
[----:B------:R-:W5:Y:S01]  /*18190*/  LDL.LU R5, [R1] ;  /* 0x0000000001057983 */ /* 0x000f620000300800 */
[----:B------:R-:W-:Y:S01]  /*181a0*/  ULDC.64 UR4, c[0x0][0x1e8] ;  /* 0x00007a0000047ab9 */ /* 0x000fe20000000a00 */
[----:B------:R-:W-:Y:S01]  /*181b0*/  BSSY B0, `(.L_x_1001) ;  /* 0x0000195000007945 */ /* 0x000fe20003800000 */
[----:B------:R-:W-:Y:S02]  /*181c0*/  ULDC.U8 UR9, c[0x0][0x329] ;  /* 0x0000ca4000097ab9 */ /* 0x000fe40000000000 */
[----:B------:R-:W-:Y:S01]  /*181d0*/  UISETP.NE.AND UP1, UPT, UR9, URZ, UPT ;  /* 0x0000003f0900728c */ /* 0x000fe2000bf25270 */
[----:B------:R-:W1:Y:S01]  /*181e0*/  S2UR UR10, SR_CTAID.Z ;  /* 0x00000000000a79c3 */ /* 0x000e620000002700 */
[----:B------:R-:W-:-:S02]  /*181f0*/  ULDC UR8, c[0x0][0x214] ;  /* 0x0000850000087ab9 */ /* 0x000fc40000000800 */
[----:B------:R-:W-:Y:S02]  /*18200*/  @UP0 UIMAD.WIDE.U32 UR12, UR21, UR4, URZ ;  /* 0x00000004150c02a5 */ /* 0x000fe4000f8e003f */
[----:B------:R-:W-:Y:S02]  /*18210*/  UMOV UR18, URZ ;  /* 0x0000003f00127c82 */ /* 0x000fe40008000000 */
[----:B------:R-:W-:Y:S02]  /*18220*/  @UP0 UIMAD UR7, UR21, UR5, UR13 ;  /* 0x00000005150702a4 */ /* 0x000fe4000f8e020d */
[----:B------:R-:W-:Y:S02]  /*18230*/  UMOV UR19, URZ ;  /* 0x0000003f00137c82 */ /* 0x000fe40008000000 */
[----:B------:R-:W-:Y:S02]  /*18240*/  ULDC.64 UR4, c[0x0][0x1e0] ;  /* 0x0000780000047ab9 */ /* 0x000fe40000000a00 */
[----:B------:R-:W-:-:S02]  /*18250*/  @UP1 ULDC UR13, c[0x0][0x210] ;  /* 0x00008400000d1ab9 */ /* 0x000fc40000000800 */
[----:B----4-:R-:W-:Y:S02]  /*18260*/  @!UP0 USHF.R.S32.HI UR11, URZ, 0x1f, UR6 ;  /* 0x0000001f3f0b8899 */ /* 0x010fe40008011406 */
[----:B------:R-:W-:Y:S02]  /*18270*/  @!UP0 UIMAD.WIDE.U32 UR16, UR6, UR4, URZ ;  /* 0x00000004061082a5 */ /* 0x000fe4000f8e003f */
[----:B------:R-:W-:Y:S02]  /*18280*/  @!UP0 UIMAD UR11, UR11, UR4, URZ ;  /* 0x000000040b0b82a4 */ /* 0x000fe4000f8e023f */
[----:B------:R-:W-:Y:S02]  /*18290*/  @UP1 UIMAD UR13, UR13, UR8, URZ ;  /* 0x000000080d0d12a4 */ /* 0x000fe4000f8e023f */
[----:B------:R-:W-:Y:S02]  /*182a0*/  ULDC.U8 UR4, c[0x0][0x328] ;  /* 0x0000ca0000047ab9 */ /* 0x000fe40000000000 */
[----:B------:R-:W-:-:S02]  /*182b0*/  UISETP.NE.AND UP2, UPT, UR4, URZ, UPT ;  /* 0x0000003f0400728c */ /* 0x000fc4000bf45270 */
[----:B------:R-:W-:Y:S02]  /*182c0*/  @!UP0 UIMAD UR11, UR6, UR5, UR11 ;  /* 0x00000005060b82a4 */ /* 0x000fe4000f8e020b */
[----:B------:R-:W-:Y:S01]  /*182d0*/  UISETP.NE.OR UP3, UPT, UR9, URZ, !UP2 ;  /* 0x0000003f0900728c */ /* 0x000fe2000d765670 */
[----:B------:R-:W4:Y:S01]  /*182e0*/  S2UR UR9, SR_CTAID.X ;  /* 0x00000000000979c3 */ /* 0x000f220000002500 */
[----:B------:R-:W-:Y:S02]  /*182f0*/  ULDC UR5, c[0x0][0x234] ;  /* 0x00008d0000057ab9 */ /* 0x000fe40000000800 */
[----:B------:R-:W-:Y:S02]  /*18300*/  @!UP1 USEL UR13, UR8, UR5, !UP2 ;  /* 0x00000005080d9287 */ /* 0x000fe4000d000000 */
[----:B------:R-:W-:Y:S02]  /*18310*/  ULDC UR4, c[0x0][0x1c0] ;  /* 0x0000700000047ab9 */ /* 0x000fe40000000800 */
[----:B------:R-:W-:-:S02]  /*18320*/  @UP1 UMOV UR14, 0x1 ;  /* 0x00000001000e1882 */ /* 0x000fc40000000000 */
[----:B------:R-:W-:Y:S02]  /*18330*/  @!UP1 UIMAD UR14, UR13, UR4, URZ ;  /* 0x000000040d0e92a4 */ /* 0x000fe4000f8e023f */
[----:B------:R-:W-:Y:S02]  /*18340*/  @!UP3 UIMAD UR8, UR6, UR8, URZ ;  /* 0x000000080608b2a4 */ /* 0x000fe4000f8e023f */
[----:B------:R-:W-:Y:S02]  /*18350*/  @UP1 ULDC UR15, c[0x0][0x210] ;  /* 0x00008400000f1ab9 */ /* 0x000fe40000000800 */
[----:B------:R-:W-:Y:S02]  /*18360*/  UIMAD UR5, UR6, UR14, URZ ;  /* 0x0000000e060572a4 */ /* 0x000fe4000f8e023f */
[----:B------:R-:W-:Y:S02]  /*18370*/  @!UP1 UMOV UR15, 0x1 ;  /* 0x00000001000f9882 */ /* 0x000fe40000000000 */
[----:B------:R-:W-:-:S02]  /*18380*/  @!UP3 USEL UR8, UR8, UR21, !UP0 ;  /* 0x000000150808b287 */ /* 0x000fc4000c000000 */
[----:B------:R-:W-:Y:S02]  /*18390*/  USEL UR5, UR5, URZ, UP3 ;  /* 0x0000003f05057287 */ /* 0x000fe40009800000 */
[----:B------:R-:W-:Y:S02]  /*183a0*/  @!UP3 USHF.R.S32.HI UR19, URZ, 0x1f, UR8 ;  /* 0x0000001f3f13b899 */ /* 0x000fe40008011408 */
[----:B----4-:R-:W-:Y:S02]  /*183b0*/  UIMAD UR4, UR9, UR15, URZ ;  /* 0x0000000f090472a4 */ /* 0x010fe4000f8e023f */
[----:B-1----:R-:W-:Y:S02]  /*183c0*/  UIMAD UR13, UR10, UR13, UR5 ;  /* 0x0000000d0a0d72a4 */ /* 0x002fe4000f8e0205 */
[----:B------:R-:W-:Y:S02]  /*183d0*/  USHF.L.U32 UR4, UR4, 0x7, URZ ;  /* 0x0000000704047899 */ /* 0x000fe4000800063f */
[----:B------:R-:W-:-:S02]  /*183e0*/  @!UP3 UMOV UR18, UR8 ;  /* 0x000000080012bc82 */ /* 0x000fc40008000000 */
[----:B------:R-:W-:Y:S02]  /*183f0*/  USHF.R.S32.HI UR5, URZ, 0x1f, UR4 ;  /* 0x0000001f3f057899 */ /* 0x000fe40008011404 */
[----:B------:R-:W-:Y:S02]  /*18400*/  USHF.R.S32.HI UR6, URZ, 0x1f, UR13 ;  /* 0x0000001f3f067899 */ /* 0x000fe4000801140d */
[----:B------:R-:W-:Y:S02]  /*18410*/  UIADD3 UR4, UP2, UP1, UR4, UR18, UR13 ;  /* 0x0000001204047290 */ /* 0x000fe4000f95e00d */
[----:B------:R-:W-:Y:S02]  /*18420*/  @!UP0 UIADD3 UR7, UR17, UR11, URZ ;  /* 0x0000000b11078290 */ /* 0x000fe4000fffe03f */
[----:B------:R-:W-:Y:S02]  /*18430*/  UIADD3.X UR5, UR5, UR19, UR6, UP2, UP1 ;  /* 0x0000001305057290 */ /* 0x000fe400097e2406 */
[----:B------:R-:W-:Y:S01]  /*18440*/  @!UP0 UMOV UR12, UR16 ;  /* 0x00000010000c8c82 */ /* 0x000fe20008000000 */
[----:B--2---:R-:W1:Y:S04]  /*18450*/  SHFL.BFLY PT, R3, R7, 0x2, 0x1f ;  /* 0x0c401f0007037f89 */ /* 0x004e6800000e0000 */
[----:B---3--:R-:W2:Y:S01]  /*18460*/  SHFL.BFLY PT, R4, R6, 0x2, 0x1f ;  /* 0x0c401f0006047f89 */ /* 0x008ea200000e0000 */
[----:B-----5:R-:W-:Y:S01]  /*18470*/  MOV R166, R5 ;  /* 0x0000000500a67202 */ /* 0x020fe20000000f00 */
[----:B-1----:R-:W-:-:S02]  /*18480*/  FADD.FTZ R3, R3, R7 ;  /* 0x0000000703037221 */ /* 0x002fc40000010000 */
[----:B--2---:R-:W-:-:S03]  /*18490*/  FADD.FTZ R4, R4, R6 ;  /* 0x0000000604047221 */ /* 0x004fc60000010000 */
[----:B------:R-:W1:Y:S04]  /*184a0*/  SHFL.BFLY PT, R8, R3, 0x1, 0x1f ;  /* 0x0c201f0003087f89 */ /* 0x000e6800000e0000 */
[----:B------:R-:W2:Y:S04]  /*184b0*/  S2R R6, SR_TID.X ;  /* 0x0000000000067919 */ /* 0x000ea80000002100 */
[----:B------:R-:W3:Y:S01]  /*184c0*/  SHFL.BFLY PT, R7, R4, 0x1, 0x1f ;  /* 0x0c201f0004077f89 */ /* 0x000ee200000e0000 */
[----:B-1----:R-:W-:Y:S01]  /*184d0*/  FADD.FTZ R8, R3, R8 ;  /* 0x0000000803087221 */ /* 0x002fe20000010000 */
[----:B--2---:R-:W-:-:S04]  /*184e0*/  SHF.R.S32.HI R5, RZ, 0x1f, R6 ;  /* 0x0000001fff057819 */ /* 0x004fc80000011406 */
[----:B------:R-:W-:Y:S01]  /*184f0*/  FSETP.NE.FTZ.AND P4, PT, R8, RZ, PT ;  /* 0x000000ff0800720b */ /* 0x000fe20003f95000 */
[----:B---3--:R-:W-:Y:S01]  /*18500*/  FADD.FTZ R7, R4, R7 ;  /* 0x0000000704077221 */ /* 0x008fe20000010000 */
[CC--:B------:R-:W-:Y:S02]  /*18510*/  LEA.HI R15, R5.reuse, R6.reuse, RZ, 0x2 ;  /* 0x00000006050f7211 */ /* 0x0c0fe400078f10ff */
[----:B------:R-:W-:Y:S02]  /*18520*/  LEA.HI R4, R5, R6, RZ, 0x5 ;  /* 0x0000000605047211 */ /* 0x000fe400078f28ff */
[----:B------:R-:W-:Y:S02]  /*18530*/  FSETP.NE.FTZ.AND P3, PT, R7, RZ, PT ;  /* 0x000000ff0700720b */ /* 0x000fe40003f75000 */
[--C-:B------:R-:W-:Y:S02]  /*18540*/  SHF.R.S32.HI R11, RZ, 0x2, R15.reuse ;  /* 0x00000002ff0b7819 */ /* 0x100fe4000001140f */
[----:B------:R-:W-:-:S03]  /*18550*/  SHF.R.S32.HI R10, RZ, 0x1f, R15 ;  /* 0x0000001fff0a7819 */ /* 0x000fc6000001140f */
[----:B------:R-:W1:Y:S01]  /*18560*/  @P4 MUFU.RCP R12, R8 ;  /* 0x00000008000c4308 */ /* 0x000e620000001000 */
[----:B------:R-:W-:Y:S02]  /*18570*/  LOP3.LUT R15, R15, 0x3ffffffc, RZ, 0xc0, !PT ;  /* 0x3ffffffc0f0f7812 */ /* 0x000fe400078ec0ff */
[----:B------:R-:W-:Y:S02]  /*18580*/  LEA.HI R9, R10, R11, RZ, 0x3 ;  /* 0x0000000b0a097211 */ /* 0x000fe400078f18ff */
[----:B------:R-:W-:Y:S02]  /*18590*/  SHF.R.S32.HI R3, RZ, 0x5, R4 ;  /* 0x00000005ff037819 */ /* 0x000fe40000011404 */
[----:B------:R-:W-:Y:S01]  /*185a0*/  LOP3.LUT R14, R9, 0xfffffff8, RZ, 0xc0, !PT ;  /* 0xfffffff8090e7812 */ /* 0x000fe200078ec0ff */
[----:B------:R-:W2:Y:S01]  /*185b0*/  @P3 MUFU.RCP R13, R7 ;  /* 0x00000007000d3308 */ /* 0x000ea20000001000 */
[----:B------:R-:W-:Y:S02]  /*185c0*/  IADD3 R10, -R15, R6, RZ ;  /* 0x000000060f0a7210 */ /* 0x000fe40007ffe1ff */
[----:B------:R-:W-:-:S02]  /*185d0*/  IADD3 R14, R11, -R14, RZ ;  /* 0x8000000e0b0e7210 */ /* 0x000fc40007ffe0ff */
[----:B------:R-:W-:Y:S02]  /*185e0*/  LEA R3, R3, R10, 0x9 ;  /* 0x0000000a03037211 */ /* 0x000fe400078e48ff */
[----:B------:R-:W-:Y:S01]  /*185f0*/  SHF.L.U32 R9, R14, 0x6, RZ ;  /* 0x000000060e097819 */ /* 0x000fe200000006ff */
[----:B-1----:R-:W-:Y:S01]  /*18600*/  FMUL.FTZ R12, R12, c[0x0][0x2dc] ;  /* 0x0000b7000c0c7a20 */ /* 0x002fe20000410000 */
[----:B------:R-:W-:Y:S01]  /*18610*/  R2P PR, R14, 0x6 ;  /* 0x000000060e007804 */ /* 0x000fe20000000000 */
[----:B------:R-:W-:Y:S01]  /*18620*/  @P4 MUFU.LG2 R8, R8 ;  /* 0x0000000800084308 */ /* 0x000fe20000000c00 */
[----:B------:R-:W-:Y:S01]  /*18630*/  LOP3.LUT R9, R9, 0x1c0, RZ, 0xc0, !PT ;  /* 0x000001c009097812 */ /* 0x000fe200078ec0ff */
[----:B------:R-:W-:Y:S01]  /*18640*/  FMUL.FTZ R160, R12, R160 ;  /* 0x000000a00ca07220 */ /* 0x000fe20000410000 */
[----:B------:R-:W-:Y:S01]  /*18650*/  LOP3.LUT R14, R14, 0x1, RZ, 0xc0, !PT ;  /* 0x000000010e0e7812 */ /* 0x000fe200078ec0ff */
[----:B------:R-:W-:Y:S01]  /*18660*/  FMUL.FTZ R161, R12, R161 ;  /* 0x000000a10ca17220 */ /* 0x000fe20000410000 */
[----:B------:R-:W-:Y:S01]  /*18670*/  LEA.HI R10, R9, R9, RZ, 0x1d ;  /* 0x00000009090a7211 */ /* 0x000fe200078fe8ff */
[----:B--2---:R-:W-:Y:S01]  /*18680*/  FMUL.FTZ R13, R13, c[0x0][0x2dc] ;  /* 0x0000b7000d0d7a20 */ /* 0x004fe20000410000 */
[----:B------:R-:W-:Y:S01]  /*18690*/  ISETP.NE.U32.AND P0, PT, R14, 0x1, PT ;  /* 0x000000010e00780c */ /* 0x000fe20003f05070 */
[C---:B------:R-:W-:Y:S01]  /*186a0*/  FMUL.FTZ R156, R12.reuse, R156 ;  /* 0x0000009c0c9c7220 */ /* 0x040fe20000410000 */
[----:B------:R-:W-:Y:S01]  /*186b0*/  LEA R3, R3, R10, 0x1 ;  /* 0x0000000a03037211 */ /* 0x000fe200078e08ff */
[C---:B------:R-:W-:Y:S01]  /*186c0*/  FMUL.FTZ R162, R13.reuse, R162 ;  /* 0x000000a20da27220 */ /* 0x040fe20000410000 */
[----:B------:R-:W-:Y:S01]  /*186d0*/  MOV R9, 0x20 ;  /* 0x0000002000097802 */ /* 0x000fe20000000f00 */
[----:B------:R-:W-:Y:S01]  /*186e0*/  FMUL.FTZ R163, R13, R163 ;  /* 0x000000a30da37220 */ /* 0x000fe20000410000 */
[----:B------:R-:W-:Y:S01]  /*186f0*/  SHF.L.U32 R3, R3, 0x1, RZ ;  /* 0x0000000103037819 */ /* 0x000fe200000006ff */
[C---:B------:R-:W-:Y:S01]  /*18700*/  FMUL.FTZ R157, R12.reuse, R157 ;  /* 0x0000009d0c9d7220 */ /* 0x040fe20000410000 */
[----:B------:R-:W-:Y:S01]  /*18710*/  SEL R10, R9, 0xffffffe0, !P1 ;  /* 0xffffffe0090a7807 */ /* 0x000fe20004800000 */
[C---:B------:R-:W-:Y:S01]  /*18720*/  FMUL.FTZ R158, R13.reuse, R158 ;  /* 0x0000009e0d9e7220 */ /* 0x040fe20000410000 */
[----:B------:R-:W-:Y:S01]  /*18730*/  MOV R9, 0x40 ;  /* 0x0000004000097802 */ /* 0x000fe20000000f00 */
[----:B------:R-:W-:Y:S01]  /*18740*/  FMUL.FTZ R159, R13, R159 ;  /* 0x0000009f0d9f7220 */ /* 0x000fe20000410000 */
[C---:B------:R-:W-:Y:S01]  /*18750*/  IADD3 R11, R3.reuse, -0x10, RZ ;  /* 0xfffffff0030b7810 */ /* 0x040fe20007ffe0ff */
[C---:B------:R-:W-:Y:S01]  /*18760*/  FMUL.FTZ R36, R12.reuse, R36 ;  /* 0x000000240c247220 */ /* 0x040fe20000410000 */
[----:B------:R-:W-:Y:S01]  /*18770*/  @P0 IADD3 R11, R3, 0x10, RZ ;  /* 0x00000010030b0810 */ /* 0x000fe20007ffe0ff */
[C---:B------:R-:W-:Y:S01]  /*18780*/  FMUL.FTZ R37, R12.reuse, R37 ;  /* 0x000000250c257220 */ /* 0x040fe20000410000 */
        /* <DEDUP_REMOVED lines=12> */
[----:B------:R-:W-:Y:S01]  /*18850*/  IADD3 R15, R3, R10, RZ ;  /* 0x0000000a030f7210 */ /* 0x000fe20007ffe0ff */
        /* <DEDUP_REMOVED lines=29> */
[----:B------:R-:W1:Y:S01]  /*18a30*/  @P3 MUFU.LG2 R7, R7 ;  /* 0x0000000700073308 */ /* 0x000e620000000c00 */
        /* <DEDUP_REMOVED lines=238> */
[----:B--234-:R-:W2:Y:S01]  /*19920*/  S2R R0, SR_TID.X ;  /* 0x0000000000007919 */ /* 0x01cea20000002100 */
        /* <DEDUP_REMOVED lines=19> */
[----:B------:R-:W-:Y:S02]  /*19a60*/  @!P3 IADD3 R7, P1, R0, UR4, RZ ;  /* 0x000000040007bc10 */ /* 0x000fe4000ff3e0ff */
[----:B------:R-:W-:Y:S02]  /*19a70*/  @!P2 IADD3 R9, P0, R2, UR4, RZ ;  /* 0x000000040209ac10 */ /* 0x000fe4000ff1e0ff */
[----:B------:R-:W-:Y:S02]  /*19a80*/  @!P3 LEA.HI.X.SX32 R0, R0, UR5, 0x1, P1 ;  /* 0x000000050000bc11 */ /* 0x000fe400088f0eff */
[----:B------:R-:W-:Y:S02]  /*19a90*/  @!P3 LEA R10, P1, R7, c[0x0][0x200], 0x2 ;  /* 0x00008000070aba11 */ /* 0x000fe400078210ff */
[----:B------:R-:W-:Y:S02]  /*19aa0*/  @!P2 LEA.HI.X.SX32 R2, R2, UR5, 0x1, P0 ;  /* 0x000000050202ac11 */ /* 0x000fe400080f0eff */
[----:B------:R-:W-:-:S02]  /*19ab0*/  @!P2 LEA R8, P0, R9, c[0x0][0x200], 0x2 ;  /* 0x000080000908aa11 */ /* 0x000fc400078010ff */
[----:B------:R-:W-:Y:S02]  /*19ac0*/  @!P3 LEA.HI.X R11, R7, c[0x0][0x204], R0, 0x2, P1 ;  /* 0x00008100070bba11 */ /* 0x000fe400008f1400 */
[----:B------:R-:W-:-:S03]  /*19ad0*/  @!P2 LEA.HI.X R9, R9, c[0x0][0x204], R2, 0x2, P0 ;  /* 0x000081000909aa11 */ /* 0x000fc600000f1402 */
[----:B------:R2:W-:Y:S04]  /*19ae0*/  @!P3 STG.E [R10.64], R3 ;  /* 0x000000030a00b986 */ /* 0x0005e8000c10191a */
[----:B------:R2:W-:Y:S02]  /*19af0*/  @!P2 STG.E [R8.64], R4 ;  /* 0x000000040800a986 */ /* 0x0005e4000c10191a */
.L_x_1002:
[----:B--234-:R-:W-:Y:S05]  /*19b00*/  BSYNC B0 ;  /* 0x0000000000007941 */ /* 0x01cfea0003800000 */
.L_x_1001:
[----:B------:R-:W2:Y:S04]  /*19b10*/  LDL.64 R82, [R1+0x20] ;  /* 0x0000200001527983 */ /* 0x000ea80000100a00 */
[----:B------:R3:W5:Y:S04]  /*19b20*/  LDL R80, [R1+0xc] ;  /* 0x00000c0001507983 */ /* 0x0007680000100800 */
[----:B------:R3:W5:Y:S04]  /*19b30*/  LDL R79, [R1+0x8] ;  /* 0x00000800014f7983 */ /* 0x0007680000100800 */
[----:B------:R3:W5:Y:S01]  /*19b40*/  LDL R78, [R1+0x4] ;  /* 0x00000400014e7983 */ /* 0x0007620000100800 */
[----:B------:R-:W-:Y:S01]  /*19b50*/  LEA.HI R5, R5, R6, RZ, 0x3 ;  /* 0x0000000605057211 */ /* 0x000fe200078f18ff */
[----:B------:R-:W-:Y:S01]  /*19b60*/  UIMAD UR9, UR9, -0x80, UR24 ;  /* 0xffffff80090978a4 */ /* 0x000fe2000f8e0218 */
[----:B------:R-:W-:Y:S01]  /*19b70*/  BSSY B0, `(.L_x_1003) ;  /* 0x0000024000007945 */ /* 0x000fe20003800000 */
[----:B------:R-:W4:Y:S01]  /*19b80*/  S2R R3, SR_TID.X ;  /* 0x0000000000037919 */ /* 0x000f220000002100 */
[----:B------:R-:W-:Y:S01]  /*19b90*/  SHF.R.S32.HI R4, RZ, 0x3, R5 ;  /* 0x00000003ff047819 */ /* 0x000fe20000011405 */
[----:B------:R-:W-:-:S02]  /*19ba0*/  USHF.R.S32.HI UR6, URZ, 0x1f, UR10 ;  /* 0x0000001f3f067899 */ /* 0x000fc4000801140a */
[----:B------:R-:W1:Y:S01]  /*19bb0*/  S2R R0, SR_CTAID.Z ;  /* 0x0000000000007919 */ /* 0x000e620000002700 */
[----:B------:R-:W-:Y:S02]  /*19bc0*/  ULDC.64 UR4, c[0x0][0x1f0] ;  /* 0x00007c0000047ab9 */ /* 0x000fe40000000a00 */
[----:B------:R-:W-:-:S04]  /*19bd0*/  UIMAD UR4, UR6, UR4, URZ ;  /* 0x00000004060472a4 */ /* 0x000fc8000f8e023f */
[----:B------:R-:W-:Y:S01]  /*19be0*/  UIMAD UR4, UR10, UR5, UR4 ;  /* 0x000000050a0472a4 */ /* 0x000fe2000f8e0204 */
[----:B----4-:R-:W-:-:S04]  /*19bf0*/  SHF.R.S32.HI R2, RZ, 0x1f, R3 ;  /* 0x0000001fff027819 */ /* 0x010fc80000011403 */
[----:B------:R-:W-:-:S04]  /*19c00*/  LEA.HI R3, R2, R3, RZ, 0x3 ;  /* 0x0000000302037211 */ /* 0x000fc800078f18ff */
[----:B------:R-:W-:-:S04]  /*19c10*/  SHF.R.S32.HI R10, RZ, 0x3, R3 ;  /* 0x00000003ff0a7819 */ /* 0x000fc80000011403 */
[----:B------:R-:W-:Y:S02]  /*19c20*/  SHF.R.S32.HI R11, RZ, 0x1f, R10 ;  /* 0x0000001fff0b7819 */ /* 0x000fe4000001140a */
[----:B--2---:R-:W-:Y:S02]  /*19c30*/  SHF.R.S32.HI R2, RZ, 0x1f, R82 ;  /* 0x0000001fff027819 */ /* 0x004fe40000011452 */
[----:B------:R-:W-:-:S04]  /*19c40*/  IADD3 R6, P0, R82, UR12, RZ ;  /* 0x0000000c52067c10 */ /* 0x000fc8000ff1e0ff */
[----:B------:R-:W-:Y:S02]  /*19c50*/  IADD3.X R7, R2, UR7, RZ, P0, !PT ;  /* 0x0000000702077c10 */ /* 0x000fe400087fe4ff */
[----:B------:R-:W-:-:S03]  /*19c60*/  ISETP.GE.AND P0, PT, R4, UR9, PT ;  /* 0x0000000904007c0c */ /* 0x000fc6000bf06270 */
[----:B-1----:R-:W-:-:S04]  /*19c70*/  IMAD.WIDE.U32 R6, R0, c[0x0][0x1f0], R6 ;  /* 0x00007c0000067a25 */ /* 0x002fc800078e0006 */
[----:B------:R-:W-:Y:S01]  /*19c80*/  IMAD.U32 R0, RZ, RZ, UR22 ;  /* 0x00000016ff007e24 */ /* 0x000fe2000f8e00ff */
[----:B------:R-:W-:-:S03]  /*19c90*/  IADD3 R9, R7, UR4, RZ ;  /* 0x0000000407097c10 */ /* 0x000fc6000fffe0ff */
[----:B------:R-:W-:Y:S02]  /*19ca0*/  IMAD.WIDE R10, R0, 0x80, R10 ;  /* 0x00000080000a7825 */ /* 0x000fe400078e020a */
        /* <DEDUP_REMOVED lines=13> */
[----:B------:R1:W-:Y:S04]  /*19d80*/  @!P3 STG.E.128 [R76.64+0x80], R52 ;  /* 0x000080344c00b986 */ /* 0x0003e8000c101d1a */
[----:B------:R1:W-:Y:S04]  /*19d90*/  @!P2 STG.E.128 [R76.64+0x100], R36 ;  /* 0x000100244c00a986 */ /* 0x0003e8000c101d1a */
[----:B------:R1:W-:Y:S02]  /*19da0*/  @!P1 STG.E.128 [R76.64+0x180], R20 ;  /* 0x000180144c009986 */ /* 0x0003e4000c101d1a */
.L_x_1004:
[----:B---3--:R-:W-:Y:S05]  /*19db0*/  BSYNC B0 ;  /* 0x0000000000007941 */ /* 0x008fea0003800000 */
.L_x_1003:
        /* <DEDUP_REMOVED lines=22> */
.L_x_1006:
[----:B------:R-:W-:Y:S05]  /*19f20*/  BSYNC B0 ;  /* 0x0000000000007941 */ /* 0x000fea0003800000 */
.L_x_1005:
        /* <DEDUP_REMOVED lines=22> */
.L_x_1008:
[----:B------:R-:W-:Y:S05]  /*1a090*/  BSYNC B0 ;  /* 0x0000000000007941 */ /* 0x000fea0003800000 */
.L_x_1007:
[----:B------:R-:W-:-:S04]  /*1a0a0*/  LEA.HI.SX32 R5, R5, 0x60, 0x1d ;  /* 0x0000006005057811 */ /* 0x000fc800078feaff */
[----:B------:R-:W-:-:S13]  /*1a0b0*/  ISETP.GE.AND P0, PT, R5, UR9, PT ;  /* 0x0000000905007c0c */ /* 0x000fda000bf06270 */
[----:B------:R-:W-:Y:S05]  /*1a0c0*/  @P0 EXIT ;  /* 0x000000000000094d */ /* 0x000fea0003800000 */
[----:B------:R-:W-:Y:S01]  /*1a0d0*/  IADD3 R0, P0, R10, 0x60, RZ ;  /* 0x000000600a007810 */ /* 0x000fe20007f1e0ff */
[----:B------:R-:W-:Y:S01]  /*1a0e0*/  IMAD.MOV.U32 R4, RZ, RZ, R6 ;  /* 0x000000ffff047224 */ /* 0x000fe200078e0006 */
[----:B------:R-:W-:Y:S01]  /*1a0f0*/  ISETP.GE.AND P2, PT, R82, c[0x0][0x220], PT ;  /* 0x0000880052007a0c */ /* 0x000fe20003f46270 */
[----:B------:R-:W-:Y:S01]  /*1a100*/  IMAD.MOV.U32 R5, RZ, RZ, R9 ;  /* 0x000000ffff057224 */ /* 0x000fe200078e0009 */
[----:B-----5:R-:W-:Y:S01]  /*1a110*/  ISETP.GE.AND P1, PT, R80, c[0x0][0x220], PT ;  /* 0x0000880050007a0c */ /* 0x020fe20003f26270 */
        /* <DEDUP_REMOVED lines=15> */
.L_x_967:
        /* <DEDUP_REMOVED lines=81> */
.L_x_1010:
[----:B------:R-:W-:Y:S05]  /*1a720*/  BSYNC B0 ;  /* 0x0000000000007941 */ /* 0x000fea0003800000 */
.L_x_1009:
        /* <DEDUP_REMOVED lines=22> */
.L_x_1012:
[----:B------:R-:W-:Y:S05]  /*1a890*/  BSYNC B0 ;  /* 0x0000000000007941 */ /* 0x000fea0003800000 */
.L_x_1011:
        /* <DEDUP_REMOVED lines=22> */
.L_x_1014:
[----:B------:R-:W-:Y:S05]  /*1aa00*/  BSYNC B0 ;  /* 0x0000000000007941 */ /* 0x000fea0003800000 */
.L_x_1013:
        /* <DEDUP_REMOVED lines=21> */
.L_x_1016:
[----:B------:R-:W-:Y:S05]  /*1ab60*/  BSYNC B0 ;  /* 0x0000000000007941 */ /* 0x000fea0003800000 */
.L_x_1015:
        /* <DEDUP_REMOVED lines=35> */
.L_x_1017:
        /* <DEDUP_REMOVED lines=14> */
.L_x_1091:


//--------------------- .text._ZN5flash16flash_fwd_kernelI23Flash_fwd_kernel_traitsILi256ELi128ELi64ELi8ELb0ELb0EN7cutlass6half_tE19Flash_kernel_traitsILi256ELi128ELi64ELi8ES3_EELb0ELb1ELb0ELb1ELb0ELb0ELb1ELb0EEEvNS_16Flash_fwd_paramsE --------------------------
	.section	.text._ZN5flash16flash_fwd_kernelI23Flash_fwd_kernel_traitsILi256ELi128ELi64ELi8ELb0ELb0EN7cutlass6half_tE19Flash_kernel_traitsILi256ELi128ELi64ELi8ES3_EELb0ELb1ELb0ELb1ELb0ELb0ELb1ELb0EEEvNS_16Flash_fwd_paramsE,"ax",@progbits
	.sectioninfo	@"SHI_REGISTERS=255"
	.align	128
        .global         _ZN5flash16flash_fwd_kernelI23Flash_fwd_kernel_traitsILi256ELi128ELi64ELi8ELb0ELb0EN7cutlass6half_tE19Flash_kernel_traitsILi256ELi128ELi64ELi8ES3_EELb0ELb1ELb0ELb1ELb0ELb0ELb1ELb0EEEvNS_16Flash_fwd_paramsE
        .type           _ZN5flash16flash_fwd_kernelI23Flash_fwd_kernel_traitsILi256ELi128ELi64ELi8ELb0ELb0EN7cutlass6half_tE19Flash_kernel_traitsILi256ELi128ELi64ELi8ES3_EELb0ELb1ELb0ELb1ELb0ELb0ELb1ELb0EEEvNS_16Flash_fwd_paramsE,@function
        .size           _ZN5flash16flash_fwd_kernelI23Flash_fwd_kernel_traitsILi256ELi128ELi64ELi8ELb0ELb0EN7cutlass6half_tE19Flash_kernel_traitsILi256ELi128ELi64ELi8ES3_EELb0ELb1ELb0ELb1ELb0ELb0ELb1ELb0EEEvNS_16Flash_fwd_paramsE,(.L_x_1092 - _ZN5flash16flash_fwd_kernelI23Flash_fwd_kernel_traitsILi256ELi128ELi64ELi8ELb0ELb0EN7cutlass6half_tE19Flash_kernel_traitsILi256ELi128ELi64ELi8ES3_EELb0ELb1ELb0ELb1ELb0ELb0ELb1ELb0EEEvNS_16Flash_fwd_paramsE)
        .other          _ZN5flash16flash_fwd_kernelI23Flash_fwd_kernel_traitsILi256ELi128ELi64ELi8ELb0ELb0EN7cutlass6half_tE19Flash_kernel_traitsILi256ELi128ELi64ELi8ES3_EELb0ELb1ELb0ELb1ELb0ELb0ELb1ELb0EEEvNS_16Flash_fwd_paramsE,@"STO_CUDA_ENTRY STV_DEFAULT"
_ZN5flash16flash_fwd_kernelI23Flash_fwd_kernel_traitsILi256ELi128ELi64ELi8ELb0ELb0EN7cutlass6half_tE19Flash_kernel_traitsILi256ELi128ELi64ELi8ES3_EELb0ELb1ELb0ELb1ELb0ELb0ELb1ELb0EEEvNS_16Flash_fwd_paramsE:
.text._ZN5flash16flash_fwd_kernelI23Flash_fwd_kernel_traitsILi256ELi128ELi64ELi8ELb0ELb0EN7cutlass6half_tE19Flash_kernel_traitsILi256ELi128ELi64ELi8ES3_EELb0ELb1ELb0ELb1ELb0ELb0ELb1ELb0EEEvNS_16Flash_fwd_paramsE:
        /* <DEDUP_REMOVED lines=56> */
.L_x_1018:
[----:B-1----:R-:W-:Y:S02]  /*0380*/  ULDC UR6, c[0x0][0x218] ;  /* 0x0000860000067ab9 */ /* 0x002fe40000000800 */
.L_x_1019:
        /* <DEDUP_REMOVED lines=72> */
.L_x_1021:
        /* <DEDUP_REMOVED lines=50> */
.L_x_1022:
        /* <DEDUP_REMOVED lines=11> */
[----:B------:R-:W-:Y:S01]  /*0be0*/  LOP3.LUT R3, R3, 0xfffffff8, RZ, 0xc0, !PT ;  /* 0xfffffff803037812 */ /* 0x000fe200078ec0ff */
[----:B------:R-:W-:Y:S01]  /*0bf0*/  IMAD.SHL.U32 R237, R248, 0x40, RZ ;  /* 0x00000040f8ed7824 */ /* 0x000fe200078e00ff */
[----:B------:R-:W-:Y:S01]  /*0c00*/  SHF.R.S32.HI R8, RZ, 0x4, R233 ;  /* 0x00000004ff087819 */ /* 0x000fe200000114e9 */
[C---:B------:R-:W-:Y:S01]  /*0c10*/  IMAD.IADD R5, R4.reuse, 0x1, -R5 ;  /* 0x0000000104057824 */ /* 0x040fe200078e0a05 */
[--C-:B------:R-:W-:Y:S01]  /*0c20*/  SHF.R.S32.HI R249, RZ, 0x1f, R248.reuse ;  /* 0x0000001ffff97819 */ /* 0x100fe200000114f8 */
[----:B------:R-:W-:Y:S01]  /*0c30*/  IMAD.IADD R2, R4, 0x1, -R3 ;  /* 0x0000000104027824 */ /* 0x000fe200078e0a03 */
[----:B------:R-:W-:Y:S01]  /*0c40*/  LEA.HI R233, R233, R8, RZ, 0x1 ;  /* 0x00000008e9e97211 */ /* 0x000fe200078f08ff */
[----:B------:R-:W-:Y:S01]  /*0c50*/  ULDC.64 UR4, c[0x0][0x1a8] ;  /* 0x00006a0000047ab9 */ /* 0x000fe20000000a00 */
[----:B------:R-:W-:Y:S01]  /*0c60*/  SHF.R.S32.HI R0, RZ, 0x1f, R5 ;  /* 0x0000001fff007819 */ /* 0x000fe20000011405 */
[----:B------:R-:W-:Y:S01]  /*0c70*/  IMAD.SHL.U32 R246, R2, 0x8, RZ ;  /* 0x0000000802f67824 */ /* 0x000fe200078e00ff */
[----:B------:R-:W-:Y:S01]  /*0c80*/  LOP3.LUT R237, R237, 0x1c0, RZ, 0xc0, !PT ;  /* 0x000001c0eded7812 */ /* 0x000fe200078ec0ff */
[----:B------:R-:W-:Y:S01]  /*0c90*/  UIMAD UR4, UR19, UR4, URZ ;  /* 0x00000004130472a4 */ /* 0x000fe2000f8e023f */
[----:B------:R-:W-:Y:S01]  /*0ca0*/  LOP3.LUT R233, R233, 0xfffffffe, RZ, 0xc0, !PT ;  /* 0xfffffffee9e97812 */ /* 0x000fe200078ec0ff */
[----:B------:R-:W-:Y:S01]  /*0cb0*/  IMAD.WIDE R18, R19, 0x80, R248 ;  /* 0x0000008013127825 */ /* 0x000fe200078e02f8 */
[----:B------:R-:W-:Y:S01]  /*0cc0*/  LEA.HI R3, R0, R5, RZ, 0x3 ;  /* 0x0000000500037211 */ /* 0x000fe200078f18ff */
[----:B------:R-:W-:Y:S01]  /*0cd0*/  UIMAD UR4, UR24, UR5, UR4 ;  /* 0x00000005180472a4 */ /* 0x000fe2000f8e0204 */
[----:B------:R-:W-:Y:S01]  /*0ce0*/  LOP3.LUT R6, R237, 0x38, R246, 0xf8, !PT ;  /* 0x00000038ed067812 */ /* 0x000fe200078ef8f6 */
[----:B------:R-:W-:Y:S01]  /*0cf0*/  IMAD.IADD R233, R8, 0x1, -R233 ;  /* 0x0000000108e97824 */ /* 0x000fe200078e0ae9 */
[----:B------:R-:W-:-:S02]  /*0d00*/  SHF.R.U32.HI R237, RZ, 0x3, R237 ;  /* 0x00000003ffed7819 */ /* 0x000fc400000116ed */
[----:B------:R-:W-:Y:S01]  /*0d10*/  LOP3.LUT R8, R3, 0xfffffff8, RZ, 0xc0, !PT ;  /* 0xfffffff803087812 */ /* 0x000fe200078ec0ff */
[----:B------:R-:W-:Y:S01]  /*0d20*/  IMAD.SHL.U32 R9, R233, 0x8, RZ ;  /* 0x00000008e9097824 */ /* 0x000fe200078e00ff */
[----:B------:R-:W-:Y:S01]  /*0d30*/  LOP3.LUT R237, R6, R237, RZ, 0x3c, !PT ;  /* 0x000000ed06ed7212 */ /* 0x000fe200078e3cff */
[----:B------:R-:W-:Y:S01]  /*0d40*/  IMAD.SHL.U32 R3, R3, 0x40, RZ ;  /* 0x0000004003037824 */ /* 0x000fe200078e00ff */
[----:B------:R-:W-:Y:S01]  /*0d50*/  SHF.R.S32.HI R247, RZ, 0x1f, R246 ;  /* 0x0000001ffff77819 */ /* 0x000fe200000114f6 */
[----:B------:R-:W-:Y:S01]  /*0d60*/  IMAD.IADD R8, R5, 0x1, -R8 ;  /* 0x0000000105087824 */ /* 0x000fe200078e0a08 */
[----:B------:R-:W-:Y:S01]  /*0d70*/  IADD3 R6, P0, R246, UR6, RZ ;  /* 0x00000006f6067c10 */ /* 0x000fe2000ff1e0ff */
[----:B------:R-:W-:Y:S01]  /*0d80*/  IMAD R5, R249, c[0x0][0x198], RZ ;  /* 0x00006600f9057a24 */ /* 0x000fe200078e02ff */
[-C--:B------:R-:W-:Y:S01]  /*0d90*/  LEA.HI R0, R89, R4.reuse, RZ, 0x6 ;  /* 0x0000000459007211 */ /* 0x080fe200078f30ff */
[----:B------:R-:W-:Y:S01]  /*0da0*/  IMAD.WIDE.U32 R10, R248, c[0x0][0x1a0], R246 ;  /* 0x00006800f80a7a25 */ /* 0x000fe200078e00f6 */
[----:B------:R-:W-:Y:S01]  /*0db0*/  IADD3.X R7, R247, UR23, RZ, P0, !PT ;  /* 0x00000017f7077c10 */ /* 0x000fe200087fe4ff */
[----:B------:R-:W-:Y:S01]  /*0dc0*/  UIADD3 UR23, -UR16, UR18, URZ ;  /* 0x0000001210177290 */ /* 0x000fe2000fffe13f */
[----:B------:R-:W-:Y:S01]  /*0dd0*/  LOP3.LUT P3, RZ, R8, 0x4, RZ, 0xc0, !PT ;  /* 0x0000000408ff7812 */ /* 0x000fe2000786c0ff */
[----:B------:R-:W-:Y:S01]  /*0de0*/  IMAD.SHL.U32 R0, R0, 0x8, RZ ;  /* 0x0000000800007824 */ /* 0x000fe200078e00ff */
[C---:B------:R-:W-:Y:S01]  /*0df0*/  LOP3.LUT P2, RZ, R8.reuse, 0x2, RZ, 0xc0, !PT ;  /* 0x0000000208ff7812 */ /* 0x040fe2000784c0ff */
[----:B------:R-:W-:Y:S01]  /*0e00*/  IMAD.SHL.U32 R8, R8, 0x40, RZ ;  /* 0x0000004008087824 */ /* 0x000fe200078e00ff */
[----:B------:R-:W-:Y:S01]  /*0e10*/  ULDC.64 UR6, c[0x0][0x1b8] ;  /* 0x00006e0000067ab9 */ /* 0x000fe20000000a00 */
[----:B-1----:R-:W-:Y:S01]  /*0e20*/  IMAD.WIDE.U32 R14, R14, c[0x0][0x1a8], R6 ;  /* 0x00006a000e0e7a25 */ /* 0x002fe200078e0006 */
[----:B------:R-:W-:Y:S01]  /*0e30*/  LOP3.LUT R237, R237, 0xfffffe00, R0, 0xf8, !PT ;  /* 0xfffffe00eded7812 */ /* 0x000fe200078ef800 */
[----:B------:R-:W-:Y:S01]  /*0e40*/  UIMAD UR6, UR26, UR6, URZ ;  /* 0x000000061a0672a4 */ /* 0x000fe2000f8e023f */
[----:B------:R-:W-:Y:S01]  /*0e50*/  LOP3.LUT R8, R8, 0x1c0, RZ, 0xc0, !PT ;  /* 0x000001c008087812 */ /* 0x000fe200078ec0ff */
[----:B------:R-:W-:Y:S01]  /*0e60*/  IMAD R7, R249, c[0x0][0x1a0], RZ ;  /* 0x00006800f9077a24 */ /* 0x000fe200078e02ff */
[----:B------:R-:W-:Y:S01]  /*0e70*/  IADD3 R6, P0, R10, UR14, RZ ;  /* 0x0000000e0a067c10 */ /* 0x000fe2000ff1e0ff */
[----:B------:R-:W-:Y:S01]  /*0e80*/  IMAD.WIDE.U32 R12, R248, c[0x0][0x198], R246 ;  /* 0x00006600f80c7a25 */ /* 0x000fe200078e00f6 */
[----:B------:R-:W-:Y:S01]  /*0e90*/  LOP3.LUT R9, R8, 0x8, R9, 0xf8, !PT ;  /* 0x0000000808097812 */ /* 0x000fe200078ef809 */
[----:B------:R-:W-:Y:S01]  /*0ea0*/  UIMAD UR6, UR8, UR7, UR6 ;  /* 0x00000007080672a4 */ /* 0x000fe2000f8e0206 */
[----:B------:R-:W-:Y:S01]  /*0eb0*/  SHF.R.U32.HI R8, RZ, 0x3, R8 ;  /* 0x00000003ff087819 */ /* 0x000fe20000011608 */
[----:B------:R-:W-:Y:S01]  /*0ec0*/  IMAD R0, R248, c[0x0][0x1a4], R7 ;  /* 0x00006900f8007a24 */ /* 0x000fe200078e0207 */
[----:B------:R-:W-:Y:S01]  /*0ed0*/  IADD3 R242, P1, R12, UR12, RZ ;  /* 0x0000000c0cf27c10 */ /* 0x000fe2000ff3e0ff */
[----:B------:R-:W-:Y:S01]  /*0ee0*/  IMAD R5, R248, c[0x0][0x19c], R5 ;  /* 0x00006700f8057a24 */ /* 0x000fe200078e0205 */
        /* <DEDUP_REMOVED lines=63> */
.L_x_1024:
[----:B------:R-:W-:Y:S05]  /*12e0*/  BSYNC B0 ;  /* 0x0000000000007941 */ /* 0x000fea0003800000 */
.L_x_1023:
        /* <DEDUP_REMOVED lines=45> */
.L_x_1026:
[----:B------:R-:W-:Y:S05]  /*15c0*/  BSYNC B0 ;  /* 0x0000000000007941 */ /* 0x000fea0003800000 */
.L_x_1025:
        /* <DEDUP_REMOVED lines=45> */
.L_x_1028:
[----:B------:R-:W-:Y:S05]  /*18a0*/  BSYNC B0 ;  /* 0x0000000000007941 */ /* 0x000fea0003800000 */
.L_x_1027:
        /* <DEDUP_REMOVED lines=48> */
.L_x_1030:
[----:B------:R-:W-:Y:S05]  /*1bb0*/  BSYNC B0 ;  /* 0x0000000000007941 */ /* 0x000fea0003800000 */
.L_x_1029:
        /* <DEDUP_REMOVED lines=45> */
.L_x_1032:
[----:B------:R-:W-:Y:S05]  /*1e90*/  BSYNC B0 ;  /* 0x0000000000007941 */ /* 0x000fea0003800000 */
.L_x_1031:
        /* <DEDUP_REMOVED lines=42> */
.L_x_1034:
[----:B------:R-:W-:Y:S05]  /*2140*/  BSYNC B0 ;  /* 0x0000000000007941 */ /* 0x000fea0003800000 */
.L_x_1033:
        /* <DEDUP_REMOVED lines=18> */
[----:B-12---:R-:W-:-:S05]  /*2270*/  IMAD.U32 R14, RZ, RZ, UR6 ;  /* 0x00000006ff0e7e24 */ /* 0x006fca000f8e00ff */
        /* <DEDUP_REMOVED lines=19> */
[----:B-1----:R-:W-:Y:S01]  /*23b0*/  @P0 FMUL.FTZ R12, R13, R12 ;  /* 0x0000000c0d0c0220 */ /* 0x002fe20000410000 */
[----:B------:R-:W-:-:S03]  /*23c0*/  SHF.R.S32.HI R13, RZ, 0x1f, R10 ;  /* 0x0000001fff0d7819 */ /* 0x000fc6000001140a */
[----:B------:R1:W3:Y:S02]  /*23d0*/  @P0 R2UR UR19, R12 ;  /* 0x000000000c1303c2 */ /* 0x0002e400000e0000 */
[----:B-1----:R-:W-:Y:S01]  /*23e0*/  LEA.HI R12, R13, R10, RZ, 0x2 ;  /* 0x0000000a0d0c7211 */ /* 0x002fe200078f10ff */
[----:B------:R-:W-:Y:S01]  /*23f0*/  IMAD.MOV.U32 R10, RZ, RZ, R8 ;  /* 0x000000ffff0a7224 */ /* 0x000fe200078e0008 */
[----:B---3--:R-:W-:Y:S02]  /*2400*/  @UP1 UMOV UR4, UR19 ;  /* 0x0000001300041c82 */ /* 0x008fe40008000000 */
        /* <DEDUP_REMOVED lines=37> */
.L_x_1036:
[----:B--2---:R-:W-:Y:S05]  /*2660*/  BSYNC B0 ;  /* 0x0000000000007941 */ /* 0x004fea0003800000 */
.L_x_1035:
        /* <DEDUP_REMOVED lines=45> */
.L_x_1038:
[----:B------:R-:W-:Y:S05]  /*2940*/  BSYNC B0 ;  /* 0x0000000000007941 */ /* 0x000fea0003800000 */
.L_x_1037:
[C---:B-1----:R-:W-:Y:S01]  /*2950*/  IMAD.SHL.U32 R12, R2.reuse, 0x40, RZ ;  /* 0x00000040020c7824 */ /* 0x042fe200078e00ff */
[----:B------:R-:W-:Y:S01]  /*2960*/  R2P PR, R2, 0x6 ;  /* 0x0000000602007804 */ /* 0x000fe20000000000 */
[----:B------:R-:W-:Y:S01]  /*2970*/  IMAD.SHL.U32 R13, R248, 0x8, RZ ;  /* 0x00000008f80d7824 */ /* 0x000fe200078e00ff */
[----:B------:R-:W0:Y:S01]  /*2980*/  LDGDEPBAR ;  /* 0x00000000000079af */ /* 0x000e220000000000 */
[----:B------:R-:W-:Y:S01]  /*2990*/  IMAD R234, R89, 0x400, R0 ;  /* 0x0000040059ea7824 */ /* 0x000fe200078e0200 */
[----:B------:R-:W-:Y:S01]  /*29a0*/  LOP3.LUT R12, R12, 0x1c0, RZ, 0xc0, !PT ;  /* 0x000001c00c0c7812 */ /* 0x000fe200078ec0ff */
[----:B------:R-:W-:Y:S01]  /*29b0*/  IMAD.U32 R91, RZ, RZ, UR26 ;  /* 0x0000001aff5b7e24 */ /* 0x000fe2000f8e00ff */
[----:B------:R-:W-:Y:S01]  /*29c0*/  UISETP.GE.AND UP0, UPT, UR9, 0x2, UPT ;  /* 0x000000020900788c */ /* 0x000fe2000bf06270 */
[----:B------:R-:W-:Y:S01]  /*29d0*/  IMAD.SHL.U32 R234, R234, 0x2, RZ ;  /* 0x00000002eaea7824 */ /* 0x000fe200078e00ff */
[----:B------:R-:W-:Y:S01]  /*29e0*/  LOP3.LUT R6, R12, 0x8, R13, 0xf8, !PT ;  /* 0x000000080c067812 */ /* 0x000fe200078ef80d */
[----:B------:R-:W-:Y:S01]  /*29f0*/  IMAD R91, R91, 0x40, R236 ;  /* 0x000000405b5b7824 */ /* 0x000fe200078e02ec */
[----:B------:R-:W-:Y:S01]  /*2a00*/  SHF.R.U32.HI R13, RZ, 0x3, R12 ;  /* 0x00000003ff0d7819 */ /* 0x000fe2000001160c */
[--C-:B------:R-:W-:Y:S01]  /*2a10*/  IMAD R232, R7, 0x2, R234.reuse ;  /* 0x0000000207e87824 */ /* 0x100fe200078e02ea */
[----:B------:R-:W-:Y:S01]  /*2a20*/  LDSM.16.M88.4 R72, [R234] ;  /* 0x00000000ea48783b */ /* 0x000fe20000000200 */
[C---:B------:R-:W-:Y:S01]  /*2a30*/  IMAD R230, R5.reuse, 0x2, R234 ;  /* 0x0000000205e67824 */ /* 0x040fe200078e02ea */
[----:B------:R-:W-:Y:S01]  /*2a40*/  LOP3.LUT R6, R6, R13, RZ, 0x3c, !PT ;  /* 0x0000000d06067212 */ /* 0x000fe200078e3cff */
[----:B------:R-:W-:Y:S01]  /*2a50*/  IMAD R229, R5, 0x2, R232 ;  /* 0x0000000205e57824 */ /* 0x000fe200078e02e8 */
[----:B------:R-:W-:Y:S01]  /*2a60*/  LDSM.16.M88.4 R20, [R232] ;  /* 0x00000000e814783b */ /* 0x000fe20000000200 */
[----:B------:R-:W-:-:S02]  /*2a70*/  IADD3 R103, R91, 0x10, RZ ;  /* 0x000000105b677810 */ /* 0x000fc40007ffe0ff */
[----:B------:R-:W-:Y:S01]  /*2a80*/  IMAD R233, R233, 0x200, R6 ;  /* 0x00000200e9e97824 */ /* 0x000fe200078e0206 */
[----:B------:R-:W-:Y:S01]  /*2a90*/  LDSM.16.M88.4 R64, [R230] ;  /* 0x00000000e640783b */ /* 0x000fe20000000200 */
[----:B------:R-:W-:Y:S01]  /*2aa0*/  IADD3 R101, R91, 0x9, RZ ;  /* 0x000000095b657810 */ /* 0x000fe20007ffe0ff */
[----:B------:R-:W-:Y:S01]  /*2ab0*/  I2F R98, R103 ;  /* 0x0000006700627306 */ /* 0x000fe20000201400 */
[----:B------:R-:W-:Y:S01]  /*2ac0*/  IMAD.SHL.U32 R233, R233, 0x2, RZ ;  /* 0x00000002e9e97824 */ /* 0x000fe200078e00ff */
[C---:B------:R-:W-:Y:S02]  /*2ad0*/  IADD3 R105, R91.reuse, 0x11, RZ ;  /* 0x000000115b697810 */ /* 0x040fe40007ffe0ff */
[----:B------:R-:W-:Y:S02]  /*2ae0*/  IADD3 R107, R91, 0x18, RZ ;  /* 0x000000185b6b7810 */ /* 0x000fe40007ffe0ff */
[----:B------:R-:W1:Y:S01]  /*2af0*/  LDSM.16.M88.4 R44, [R233+0x10000] ;  /* 0x01000000e92c783b */ /* 0x000e620000000200 */
[C---:B------:R-:W-:Y:S01]  /*2b00*/  IADD3 R2, R233.reuse, 0x10000, RZ ;  /* 0x00010000e9027810 */ /* 0x040fe20007ffe0ff */
[----:B------:R-:W-:Y:S01]  /*2b10*/  I2F R96, R101 ;  /* 0x0000006500607306 */ /* 0x000fe20000201400 */
[----:B------:R-:W-:Y:S01]  /*2b20*/  IADD3 R231, R233, 0x10020, RZ ;  /* 0x00010020e9e77810 */ /* 0x000fe20007ffe0ff */
[----:B------:R-:W4:Y:S01]  /*2b30*/  LDSM.16.M88.4 R28, [R233+0x11000] ;  /* 0x01100000e91c783b */ /* 0x000f220000000200 */
[----:B------:R-:W-:Y:S01]  /*2b40*/  @P1 IADD3 R231, R2, -0x20, RZ ;  /* 0xffffffe002e71810 */ /* 0x000fe20007ffe0ff */
[----:B------:R-:W-:Y:S01]  /*2b50*/  IMAD.MOV.U32 R2, RZ, RZ, 0x40 ;  /* 0x00000040ff027424 */ /* 0x000fe200078e00ff */
[C---:B------:R-:W-:Y:S01]  /*2b60*/  IADD3 R99, R91.reuse, 0x8, RZ ;  /* 0x000000085b637810 */ /* 0x040fe20007ffe0ff */
[----:B------:R-:W5:Y:S01]  /*2b70*/  LDSM.16.M88.4 R36, [R233+0x10800] ;  /* 0x01080000e924783b */ /* 0x000f620000000200 */
[C---:B------:R-:W-:Y:S01]  /*2b80*/  IADD3 R115, R91.reuse, 0x28, RZ ;  /* 0x000000285b737810 */ /* 0x040fe20007ffe0ff */
[----:B------:R-:W-:Y:S01]  /*2b90*/  I2F R100, R105 ;  /* 0x0000006900647306 */ /* 0x000fe20000201400 */
[----:B------:R-:W-:Y:S01]  /*2ba0*/  SEL R2, R2, 0xffffffc0, !P2 ;  /* 0xffffffc002027807 */ /* 0x000fe20005000000 */
[----:B------:R-:W2:Y:S01]  /*2bb0*/  LDSM.16.M88.4 R24, [R233+0x11800] ;  /* 0x01180000e918783b */ /* 0x000ea20000000200 */
[----:B------:R-:W-:-:S02]  /*2bc0*/  IADD3 R97, R91, 0x1, RZ ;  /* 0x000000015b617810 */ /* 0x000fc40007ffe0ff */
[----:B------:R-:W-:Y:S01]  /*2bd0*/  IADD3 R119, R91, 0x30, RZ ;  /* 0x000000305b777810 */ /* 0x000fe20007ffe0ff */
[----:B------:R-:W3:Y:S01]  /*2be0*/  LDSM.16.M88.4 R60, [R231] ;  /* 0x00000000e73c783b */ /* 0x000ee20000000200 */
[----:B------:R-:W-:Y:S01]  /*2bf0*/  IMAD.IADD R227, R233, 0x1, R2 ;  /* 0x00000001e9e37824 */ /* 0x000fe200078e0202 */
[----:B------:R-:W-:Y:S01]  /*2c00*/  I2F R102, R107 ;  /* 0x0000006b00667306 */ /* 0x000fe20000201400 */
[----:B------:R-:W-:Y:S01]  /*2c10*/  IMAD.IADD R220, R2, 0x1, R231 ;  /* 0x0000000102dc7824 */ /* 0x000fe200078e02e7 */
[----:B---3--:R-:W3:Y:S01]  /*2c20*/  LDSM.16.M88.4 R16, [R231+0x1000] ;  /* 0x00100000e710783b */ /* 0x008ee20000000200 */
[----:B------:R-:W-:Y:S01]  /*2c30*/  IMAD.U32 R2, RZ, RZ, UR17 ;  /* 0x00000011ff027e24 */ /* 0x000fe2000f8e00ff */
[C---:B------:R-:W-:Y:S02]  /*2c40*/  IADD3 R113, R91.reuse, 0x21, RZ ;  /* 0x000000215b717810 */ /* 0x040fe40007ffe0ff */
[----:B------:R-:W2:Y:S01]  /*2c50*/  LDSM.16.M88.4 R56, [R231+0x800] ;  /* 0x00080000e738783b */ /* 0x000ea20000000200 */
[C---:B------:R-:W-:Y:S01]  /*2c60*/  IADD3 R109, R91.reuse, 0x19, RZ ;  /* 0x000000195b6d7810 */ /* 0x040fe20007ffe0ff */
[----:B------:R-:W-:Y:S01]  /*2c70*/  I2F R90, R99 ;  /* 0x00000063005a7306 */ /* 0x000fe20000201400 */
[C---:B------:R-:W-:Y:S01]  /*2c80*/  IADD3 R111, R91.reuse, 0x20, RZ ;  /* 0x000000205b6f7810 */ /* 0x040fe20007ffe0ff */
[----:B------:R-:W2:Y:S01]  /*2c90*/  LDSM.16.M88.4 R52, [R231+0x1800] ;  /* 0x00180000e734783b */ /* 0x000ea20000000200 */
[----:B------:R-:W-:-:S02]  /*2ca0*/  IADD3 R117, R91, 0x29, RZ ;  /* 0x000000295b757810 */ /* 0x000fc40007ffe0ff */
[C---:B------:R-:W-:Y:S01]  /*2cb0*/  IADD3 R121, R91.reuse, 0x38, RZ ;  /* 0x000000385b797810 */ /* 0x040fe20007ffe0ff */
[----:B------:R-:W2:Y:S01]  /*2cc0*/  LDSM.16.M88.4 R12, [R227+0x10000] ;  /* 0x01000000e30c783b */ /* 0x000ea20000000200 */
[----:B------:R-:W-:Y:S01]  /*2cd0*/  IADD3 R123, R91, 0x39, RZ ;  /* 0x000000395b7b7810 */ /* 0x000fe20007ffe0ff */
[----:B------:R-:W-:Y:S01]  /*2ce0*/  I2F R110, R115 ;  /* 0x00000073006e7306 */ /* 0x000fe20000201400 */
[C---:B------:R-:W-:Y:S01]  /*2cf0*/  IADD3 R223, R231.reuse, 0x800, RZ ;  /* 0x00000800e7df7810 */ /* 0x040fe20007ffe0ff */
[----:B------:R-:W-:Y:S01]  /*2d00*/  LDSM.16.M88.4 R68, [R227+0x11800] ;  /* 0x01180000e344783b */ /* 0x000fe20000000200 */
[C---:B------:R-:W-:Y:S02]  /*2d10*/  IADD3 R222, R231.reuse, 0x1000, RZ ;  /* 0x00001000e7de7810 */ /* 0x040fe40007ffe0ff */
[C---:B------:R-:W-:Y:S01]  /*2d20*/  IADD3 R221, R231.reuse, 0x1800, RZ ;  /* 0x00001800e7dd7810 */ /* 0x040fe20007ffe0ff */
[----:B-1----:R-:W-:Y:S01]  /*2d30*/  HMMA.16816.F32 R48, R72, R44, RZ ;  /* 0x0000002c4830723c */ /* 0x002fe200000018ff */
[----:B------:R-:W-:Y:S01]  /*2d40*/  LDSM.16.M88.4 R80, [R233+0x12800] ;  /* 0x01280000e950783b */ /* 0x000fe20000000200 */
[----:B------:R-:W-:Y:S01]  /*2d50*/  I2F R88, R97 ;  /* 0x0000006100587306 */ /* 0x000fe20000201400 */
[----:B------:R-:W-:-:S02]  /*2d60*/  IADD3 R219, R231, 0x2000, RZ ;  /* 0x00002000e7db7810 */ /* 0x000fc40007ffe0ff */
[----:B------:R-:W-:Y:S01]  /*2d70*/  LDSM.16.M88.4 R84, [R231+0x2800] ;  /* 0x00280000e754783b */ /* 0x000fe20000000200 */
[C---:B------:R-:W-:Y:S02]  /*2d80*/  IADD3 R218, R231.reuse, 0x2800, RZ ;  /* 0x00002800e7da7810 */ /* 0x040fe40007ffe0ff */
[C---:B----4-:R-:W-:Y:S01]  /*2d90*/  HMMA.16816.F32 R32, R72.reuse, R28, RZ ;  /* 0x0000001c4820723c */ /* 0x050fe200000018ff */
[C---:B------:R-:W-:Y:S01]  /*2da0*/  IADD3 R217, R231.reuse, 0x3000, RZ ;  /* 0x00003000e7d97810 */ /* 0x040fe20007ffe0ff */
[----:B------:R-:W-:Y:S01]  /*2db0*/  I2F R108, R113 ;  /* 0x00000071006c7306 */ /* 0x000fe20000201400 */
[C---:B------:R-:W-:Y:S02]  /*2dc0*/  IADD3 R216, R231.reuse, 0x3800, RZ ;  /* 0x00003800e7d87810 */ /* 0x040fe40007ffe0ff */
[C---:B------:R-:W-:Y:S02]  /*2dd0*/  IADD3 R215, R231.reuse, 0x4000, RZ ;  /* 0x00004000e7d77810 */ /* 0x040fe40007ffe0ff */
[C---:B------:R-:W-:Y:S01]  /*2de0*/  IADD3 R214, R231.reuse, 0x4800, RZ ;  /* 0x00004800e7d67810 */ /* 0x040fe20007ffe0ff */
[----:B------:R-:W-:Y:S01]  /*2df0*/  HMMA.16816.F32 R44, R72, R46, RZ ;  /* 0x0000002e482c723c */ /* 0x000fe200000018ff */
[C---:B------:R-:W-:Y:S01]  /*2e00*/  IADD3 R213, R231.reuse, 0x5000, RZ ;  /* 0x00005000e7d57810 */ /* 0x040fe20007ffe0ff */
[----:B------:R-:W-:Y:S01]  /*2e10*/  I2F R104, R109 ;  /* 0x0000006d00687306 */ /* 0x000fe20000201400 */
[----:B------:R-:W-:-:S02]  /*2e20*/  IADD3 R212, R231, 0x5800, RZ ;  /* 0x00005800e7d47810 */ /* 0x000fc40007ffe0ff */
[C---:B------:R-:W-:Y:S02]  /*2e30*/  IADD3 R211, R231.reuse, 0x6000, RZ ;  /* 0x00006000e7d37810 */ /* 0x040fe40007ffe0ff */
[C---:B------:R-:W-:Y:S01]  /*2e40*/  IADD3 R210, R231.reuse, 0x6800, RZ ;  /* 0x00006800e7d27810 */ /* 0x040fe20007ffe0ff */
[----:B------:R-:W-:Y:S01]  /*2e50*/  HMMA.16816.F32 R28, R72, R30, RZ ;  /* 0x0000001e481c723c */ /* 0x000fe200000018ff */
[C---:B------:R-:W-:Y:S01]  /*2e60*/  IADD3 R209, R231.reuse, 0x7000, RZ ;  /* 0x00007000e7d17810 */ /* 0x040fe20007ffe0ff */
[----:B------:R-:W-:Y:S01]  /*2e70*/  I2F R106, R111 ;  /* 0x0000006f006a7306 */ /* 0x000fe20000201400 */
[----:B------:R-:W-:-:S05]  /*2e80*/  IADD3 R208, R231, 0x7800, RZ ;  /* 0x00007800e7d07810 */ /* 0x000fca0007ffe0ff */
[C---:B-----5:R-:W-:Y:S02]  /*2e90*/  HMMA.16816.F32 R40, R72.reuse, R36, RZ ;  /* 0x000000244828723c */ /* 0x060fe400000018ff */
[----:B------:R-:W-:Y:S06]  /*2ea0*/  I2F R112, R117 ;  /* 0x0000007500707306 */ /* 0x000fec0000201400 */
[C---:B------:R-:W-:Y:S02]  /*2eb0*/  HMMA.16816.F32 R36, R72.reuse, R38, RZ ;  /* 0x000000264824723c */ /* 0x040fe400000018ff */
[----:B------:R-:W-:Y:S06]  /*2ec0*/  I2F R6, R91 ;  /* 0x0000005b00067306 */ /* 0x000fec0000201400 */
[C---:B--2---:R-:W-:Y:S02]  /*2ed0*/  HMMA.16816.F32 R76, R72.reuse, R24, RZ ;  /* 0x00000018484c723c */ /* 0x044fe400000018ff */
[----:B------:R-:W-:Y:S06]  /*2ee0*/  I2F R114, R123 ;  /* 0x0000007b00727306 */ /* 0x000fec0000201400 */
[----:B------:R-:W-:Y:S01]  /*2ef0*/  HMMA.16816.F32 R72, R72, R26, RZ ;  /* 0x0000001a4848723c */ /* 0x000fe200000018ff */
[----:B------:R-:W1:Y:S07]  /*2f00*/  LDSM.16.M88.4 R24, [R227+0x10800] ;  /* 0x01080000e318783b */ /* 0x000e6e0000000200 */
[C---:B------:R-:W-:Y:S08]  /*2f10*/  HMMA.16816.F32 R48, R20.reuse, R60, R48 ;  /* 0x0000003c1430723c */ /* 0x040ff00000001830 */
[C---:B------:R-:W-:Y:S01]  /*2f20*/  HMMA.16816.F32 R44, R20.reuse, R62, R44 ;  /* 0x0000003e142c723c */ /* 0x040fe2000000182c */
[----:B------:R-:W-:Y:S07]  /*2f30*/  LDSM.16.M88.4 R60, [R220] ;  /* 0x00000000dc3c783b */ /* 0x000fee0000000200 */
        /* <DEDUP_REMOVED lines=8> */
[----:B------:R-:W-:Y:S04]  /*2fc0*/  LDSM.16.M88.4 R20, [R229] ;  /* 0x00000000e514783b */ /* 0x000fe80000000200 */
[----:B------:R-:W3:Y:S03]  /*2fd0*/  LDSM.16.M88.4 R52, [R220+0x800] ;  /* 0x00080000dc34783b */ /* 0x000ee60000000200 */
        /* <DEDUP_REMOVED lines=11> */
[----:B------:R-:W5:Y:S04]  /*3090*/  LDSM.16.M88.4 R68, [R233+0x13000] ;  /* 0x01300000e944783b */ /* 0x000f680000000200 */
[----:B------:R-:W1:Y:S03]  /*30a0*/  LDSM.16.M88.4 R64, [R233+0x13800] ;  /* 0x01380000e940783b */ /* 0x000e660000000200 */
[C---:B---3--:R-:W-:Y:S08]  /*30b0*/  HMMA.16816.F32 R40, R20.reuse, R52, R40 ;  /* 0x000000341428723c */ /* 0x048ff00000001828 */
[C---:B------:R-:W-:Y:S01]  /*30c0*/  HMMA.16816.F32 R36, R20.reuse, R54, R36 ;  /* 0x000000361424723c */ /* 0x040fe20000001824 */
[----:B------:R-:W3:Y:S07]  /*30d0*/  LDSM.16.M88.4 R52, [R232+0x4000] ;  /* 0x00400000e834783b */ /* 0x000eee0000000200 */
        /* <DEDUP_REMOVED lines=16> */
[C---:B-----5:R-:W-:Y:S08]  /*31e0*/  HMMA.16816.F32 R32, R24.reuse, R68, R32 ;  /* 0x000000441820723c */ /* 0x060ff00000001820 */
[C---:B------:R-:W-:Y:S01]  /*31f0*/  HMMA.16816.F32 R28, R24.reuse, R70, R28 ;  /* 0x00000046181c723c */ /* 0x040fe2000000181c */
[----:B------:R-:W2:Y:S07]  /*3200*/  LDSM.16.M88.4 R68, [R227+0x13000] ;  /* 0x01300000e344783b */ /* 0x000eae0000000200 */
[C---:B------:R-:W-:Y:S08]  /*3210*/  HMMA.16816.F32 R76, R24.reuse, R64, R76 ;  /* 0x00000040184c723c */ /* 0x040ff0000000184c */
[----:B------:R-:W-:Y:S01]  /*3220*/  HMMA.16816.F32 R72, R24, R66, R72 ;  /* 0x000000421848723c */ /* 0x000fe20000001848 */
[----:B------:R-:W5:Y:S04]  /*3230*/  LDSM.16.M88.4 R64, [R227+0x13800] ;  /* 0x01380000e340783b */ /* 0x000f680000000200 */
[----:B------:R-:W-:Y:S03]  /*3240*/  LDSM.16.M88.4 R24, [R229+0x4000] ;  /* 0x00400000e518783b */ /* 0x000fe60000000200 */
[C---:B---3--:R-:W-:Y:S08]  /*3250*/  HMMA.16816.F32 R40, R52.reuse, R84, R40 ;  /* 0x000000543428723c */ /* 0x048ff00000001828 */
[C---:B------:R-:W-:Y:S01]  /*3260*/  HMMA.16816.F32 R36, R52.reuse, R86, R36 ;  /* 0x000000563424723c */ /* 0x040fe20000001824 */
[----:B------:R-:W-:Y:S07]  /*3270*/  LDSM.16.M88.4 R84, [R234+0x8000] ;  /* 0x00800000ea54783b */ /* 0x000fee0000000200 */
[C---:B----4-:R-:W-:Y:S08]  /*3280*/  HMMA.16816.F32 R48, R52.reuse, R12, R48 ;  /* 0x0000000c3430723c */ /* 0x050ff00000001830 */
[C---:B------:R-:W-:Y:S01]  /*3290*/  HMMA.16816.F32 R44, R52.reuse, R14, R44 ;  /* 0x0000000e342c723c */ /* 0x040fe2000000182c */
[----:B------:R-:W-:Y:S07]  /*32a0*/  LDSM.16.M88.4 R12, [R220+0x2000] ;  /* 0x00200000dc0c783b */ /* 0x000fee0000000200 */
        /* <DEDUP_REMOVED lines=15> */
[----:B------:R-:W-:Y:S07]  /*33a0*/  LDSM.16.M88.4 R68, [R232+0x8000] ;  /* 0x00800000e844783b */ /* 0x000fee0000000200 */
[C---:B-----5:R-:W-:Y:S08]  /*33b0*/  HMMA.16816.F32 R76, R16.reuse, R64, R76 ;  /* 0x00000040104c723c */ /* 0x060ff0000000184c */
[----:B------:R-:W-:Y:S01]  /*33c0*/  HMMA.16816.F32 R72, R16, R66, R72 ;  /* 0x000000421048723c */ /* 0x000fe20000001848 */
[----:B------:R-:W1:Y:S04]  /*33d0*/  LDSM.16.M88.4 R16, [R233+0x14800] ;  /* 0x01480000e910783b */ /* 0x000e680000000200 */
[----:B------:R-:W-:Y:S03]  /*33e0*/  LDSM.16.M88.4 R64, [R231+0x4000] ;  /* 0x00400000e740783b */ /* 0x000fe60000000200 */
[C---:B---3--:R-:W-:Y:S08]  /*33f0*/  HMMA.16816.F32 R40, R24.reuse, R60, R40 ;  /* 0x0000003c1828723c */ /* 0x048ff00000001828 */
[C---:B------:R-:W-:Y:S01]  /*3400*/  HMMA.16816.F32 R36, R24.reuse, R62, R36 ;  /* 0x0000003e1824723c */ /* 0x040fe20000001824 */
[----:B------:R-:W-:Y:S07]  /*3410*/  LDSM.16.M88.4 R60, [R231+0x4800] ;  /* 0x00480000e73c783b */ /* 0x000fee0000000200 */
[C---:B------:R-:W-:Y:S08]  /*3420*/  HMMA.16816.F32 R48, R24.reuse, R12, R48 ;  /* 0x0000000c1830723c */ /* 0x040ff00000001830 */
[C---:B------:R-:W-:Y:S01]  /*3430*/  HMMA.16816.F32 R44, R24.reuse, R14, R44 ;  /* 0x0000000e182c723c */ /* 0x040fe2000000182c */
[----:B------:R-:W2:Y:S07]  /*3440*/  LDSM.16.M88.4 R12, [R233+0x15000] ;  /* 0x01500000e90c783b */ /* 0x000eae0000000200 */
[C---:B----4-:R-:W-:Y:S08]  /*3450*/  HMMA.16816.F32 R32, R24.reuse, R56, R32 ;  /* 0x000000381820723c */ /* 0x050ff00000001820 */
[----:B------:R-:W-:Y:S01]  /*3460*/  HMMA.16816.F32 R28, R24, R58, R28 ;  /* 0x0000003a181c723c */ /* 0x000fe2000000181c */
[----:B------:R-:W3:Y:S07]  /*3470*/  LDSM.16.M88.4 R56, [R231+0x5000] ;  /* 0x00500000e738783b */ /* 0x000eee0000000200 */
[C---:B-1----:R-:W-:Y:S08]  /*3480*/  HMMA.16816.F32 R40, R84.reuse, R16, R40 ;  /* 0x000000105428723c */ /* 0x042ff00000001828 */
[----:B------:R-:W-:Y:S01]  /*3490*/  HMMA.16816.F32 R36, R84, R18, R36 ;  /* 0x000000125424723c */ /* 0x000fe20000001824 */
[----:B------:R-:W-:Y:S07]  /*34a0*/  LDSM.16.M88.4 R16, [R227+0x14800] ;  /* 0x01480000e310783b */ /* 0x000fee0000000200 */
[C---:B------:R-:W-:Y:S08]  /*34b0*/  HMMA.16816.F32 R76, R24.reuse, R52, R76 ;  /* 0x00000034184c723c */ /* 0x040ff0000000184c */
[----:B------:R-:W-:Y:S01]  /*34c0*/  HMMA.16816.F32 R72, R24, R54, R72 ;  /* 0x000000361848723c */ /* 0x000fe20000001848 */
[----:B------:R-:W1:Y:S04]  /*34d0*/  LDSM.16.M88.4 R24, [R230+0x8000] ;  /* 0x00800000e618783b */ /* 0x000e680000000200 */
[----:B------:R-:W-:Y:S03]  /*34e0*/  LDSM.16.M88.4 R52, [R231+0x5800] ;  /* 0x00580000e734783b */ /* 0x000fe60000000200 */
[C---:B------:R-:W-:Y:S08]  /*34f0*/  HMMA.16816.F32 R48, R84.reuse, R20, R48 ;  /* 0x000000145430723c */ /* 0x040ff00000001830 */
[C---:B------:R-:W-:Y:S01]  /*3500*/  HMMA.16816.F32 R44, R84.reuse, R22, R44 ;  /* 0x00000016542c723c */ /* 0x040fe2000000182c */
[----:B------:R-:W4:Y:S07]  /*3510*/  LDSM.16.M88.4 R20, [R227+0x14000] ;  /* 0x01400000e314783b */ /* 0x000f2e0000000200 */
[C---:B--2---:R-:W-:Y:S08]  /*3520*/  HMMA.16816.F32 R32, R84.reuse, R12, R32 ;  /* 0x0000000c5420723c */ /* 0x044ff00000001820 */
[----:B------:R-:W-:Y:S01]  /*3530*/  HMMA.16816.F32 R28, R84, R14, R28 ;  /* 0x0000000e541c723c */ /* 0x000fe2000000181c */
[----:B------:R-:W2:Y:S07]  /*3540*/  LDSM.16.M88.4 R12, [R227+0x15000] ;  /* 0x01500000e30c783b */ /* 0x000eae0000000200 */
[C---:B------:R-:W-:Y:S08]  /*3550*/  HMMA.16816.F32 R40, R68.reuse, R60, R40 ;  /* 0x0000003c4428723c */ /* 0x040ff00000001828 */
[C---:B------:R-:W-:Y:S01]  /*3560*/  HMMA.16816.F32 R36, R68.reuse, R62, R36 ;  /* 0x0000003e4424723c */ /* 0x040fe20000001824 */
[----:B------:R-:W-:Y:S07]  /*3570*/  LDSM.16.M88.4 R60, [R220+0x4000] ;  /* 0x00400000dc3c783b */ /* 0x000fee0000000200 */
[C---:B------:R-:W-:Y:S08]  /*3580*/  HMMA.16816.F32 R48, R68.reuse, R64, R48 ;  /* 0x000000404430723c */ /* 0x040ff00000001830 */
[----:B------:R-:W-:Y:S01]  /*3590*/  HMMA.16816.F32 R44, R68, R66, R44 ;  /* 0x00000042442c723c */ /* 0x000fe2000000182c */
[----:B------:R-:W5:Y:S07]  /*35a0*/  LDSM.16.M88.4 R64, [R229+0x8000] ;  /* 0x00800000e540783b */ /* 0x000f6e0000000200 */
[C---:B------:R-:W-:Y:S08]  /*35b0*/  HMMA.16816.F32 R76, R84.reuse, R80, R76 ;  /* 0x00000050544c723c */ /* 0x040ff0000000184c */
[----:B------:R-:W-:Y:S01]  /*35c0*/  HMMA.16816.F32 R72, R84, R82, R72 ;  /* 0x000000525448723c */ /* 0x000fe20000001848 */
[----:B------:R-:W-:Y:S07]  /*35d0*/  LDSM.16.M88.4 R84, [R233+0x17000] ;  /* 0x01700000e954783b */ /* 0x000fee0000000200 */
[C---:B---3--:R-:W-:Y:S08]  /*35e0*/  HMMA.16816.F32 R32, R68.reuse, R56, R32 ;  /* 0x000000384420723c */ /* 0x048ff00000001820 */
[----:B------:R-:W-:Y:S01]  /*35f0*/  HMMA.16816.F32 R28, R68, R58, R28 ;  /* 0x0000003a441c723c */ /* 0x000fe2000000181c */
[----:B------:R-:W-:Y:S07]  /*3600*/  LDSM.16.M88.4 R56, [R227+0x15800] ;  /* 0x01580000e338783b */ /* 0x000fee0000000200 */
[C---:B-1----:R-:W-:Y:S08]  /*3610*/  HMMA.16816.F32 R40, R24.reuse, R16, R40 ;  /* 0x000000101828723c */ /* 0x042ff00000001828 */
[C---:B------:R-:W-:Y:S01]  /*3620*/  HMMA.16816.F32 R36, R24.reuse, R18, R36 ;  /* 0x000000121824723c */ /* 0x040fe20000001824 */
[----:B------:R-:W1:Y:S07]  /*3630*/  LDSM.16.M88.4 R16, [R220+0x4800] ;  /* 0x00480000dc10783b */ /* 0x000e6e0000000200 */
[C---:B----4-:R-:W-:Y:S08]  /*3640*/  HMMA.16816.F32 R48, R24.reuse, R20, R48 ;  /* 0x000000141830723c */ /* 0x050ff00000001830 */
[----:B------:R-:W-:Y:S01]  /*3650*/  HMMA.16816.F32 R44, R24, R22, R44 ;  /* 0x00000016182c723c */ /* 0x000fe2000000182c */
[----:B------:R-:W-:Y:S07]  /*3660*/  LDSM.16.M88.4 R20, [R234+0xc000] ;  /* 0x00c00000ea14783b */ /* 0x000fee0000000200 */
[C---:B------:R-:W-:Y:S08]  /*3670*/  HMMA.16816.F32 R76, R68.reuse, R52, R76 ;  /* 0x00000034444c723c */ /* 0x040ff0000000184c */
[----:B------:R-:W-:Y:S01]  /*3680*/  HMMA.16816.F32 R72, R68, R54, R72 ;  /* 0x000000364448723c */ /* 0x000fe20000001848 */
[----:B------:R-:W-:Y:S07]  /*3690*/  LDSM.16.M88.4 R52, [R220+0x5000] ;  /* 0x00500000dc34783b */ /* 0x000fee0000000200 */
[C---:B--2---:R-:W-:Y:S08]  /*36a0*/  HMMA.16816.F32 R32, R24.reuse, R12, R32 ;  /* 0x0000000c1820723c */ /* 0x044ff00000001820 */
[----:B------:R-:W-:Y:S01]  /*36b0*/  HMMA.16816.F32 R28, R24, R14, R28 ;  /* 0x0000000e181c723c */ /* 0x000fe2000000181c */
[----:B------:R-:W2:Y:S07]  /*36c0*/  LDSM.16.M88.4 R12, [R233+0x16000] ;  /* 0x01600000e90c783b */ /* 0x000eae0000000200 */
[C---:B-----5:R-:W-:Y:S08]  /*36d0*/  HMMA.16816.F32 R48, R64.reuse, R60, R48 ;  /* 0x0000003c4030723c */ /* 0x060ff00000001830 */
[C---:B------:R-:W-:Y:S01]  /*36e0*/  HMMA.16816.F32 R60, R64.reuse, R62, R44 ;  /* 0x0000003e403c723c */ /* 0x040fe2000000182c */
[----:B------:R-:W-:Y:S07]  /*36f0*/  LDSM.16.M88.4 R44, [R232+0xc000] ;  /* 0x00c00000e82c783b */ /* 0x000fee0000000200 */
[C---:B-1----:R-:W-:Y:S08]  /*3700*/  HMMA.16816.F32 R40, R64.reuse, R16, R40 ;  /* 0x000000104028723c */ /* 0x042ff00000001828 */
[----:B------:R-:W-:Y:S01]  /*3710*/  HMMA.16816.F32 R36, R64, R18, R36 ;  /* 0x000000124024723c */ /* 0x000fe20000001824 */
[----:B------:R-:W1:Y:S07]  /*3720*/  LDSM.16.M88.4 R16, [R233+0x16800] ;  /* 0x01680000e910783b */ /* 0x000e6e0000000200 */
[C---:B------:R-:W-:Y:S08]  /*3730*/  HMMA.16816.F32 R76, R24.reuse, R56, R76 ;  /* 0x00000038184c723c */ /* 0x040ff0000000184c */
[----:B------:R-:W-:Y:S01]  /*3740*/  HMMA.16816.F32 R72, R24, R58, R72 ;  /* 0x0000003a1848723c */ /* 0x000fe20000001848 */
[----:B------:R-:W3:Y:S04]  /*3750*/  LDSM.16.M88.4 R24, [R231+0x6000] ;  /* 0x00600000e718783b */ /* 0x000ee80000000200 */
[----:B------:R-:W-:Y:S03]  /*3760*/  LDSM.16.M88.4 R56, [R227+0x16000] ;  /* 0x01600000e338783b */ /* 0x000fe60000000200 */
[C---:B--2---:R-:W-:Y:S08]  /*3770*/  HMMA.16816.F32 R48, R20.reuse, R12, R48 ;  /* 0x0000000c1430723c */ /* 0x044ff00000001830 */
[----:B------:R-:W-:Y:S01]  /*3780*/  HMMA.16816.F32 R60, R20, R14, R60 ;  /* 0x0000000e143c723c */ /* 0x000fe2000000183c */
[----:B------:R-:W2:Y:S07]  /*3790*/  LDSM.16.M88.4 R12, [R231+0x6800] ;  /* 0x00680000e70c783b */ /* 0x000eae0000000200 */
[----:B------:R-:W-:Y:S01]  /*37a0*/  HMMA.16816.F32 R68, R64, R52, R32 ;  /* 0x000000344044723c */ /* 0x000fe20000001820 */
[----:B------:R-:W4:Y:S07]  /*37b0*/  LDSM.16.M88.4 R32, [R230+0xc000] ;  /* 0x00c00000e620783b */ /* 0x000f2e0000000200 */
[C---:B-1----:R-:W-:Y:S08]  /*37c0*/  HMMA.16816.F32 R40, R20.reuse, R16, R40 ;  /* 0x000000101428723c */ /* 0x042ff00000001828 */
[----:B------:R-:W-:Y:S01]  /*37d0*/  HMMA.16816.F32 R36, R20, R18, R36 ;  /* 0x000000121424723c */ /* 0x000fe20000001824 */
[----:B------:R-:W-:Y:S07]  /*37e0*/  LDSM.16.M88.4 R16, [R220+0x5800] ;  /* 0x00580000dc10783b */ /* 0x000fee0000000200 */
[C---:B---3--:R-:W-:Y:S08]  /*37f0*/  HMMA.16816.F32 R48, R44.reuse, R24, R48 ;  /* 0x000000182c30723c */ /* 0x048ff00000001830 */
[C---:B------:R-:W-:Y:S01]  /*3800*/  HMMA.16816.F32 R60, R44.reuse, R26, R60 ;  /* 0x0000001a2c3c723c */ /* 0x040fe2000000183c */
[----:B------:R-:W1:Y:S07]  /*3810*/  LDSM.16.M88.4 R24, [R227+0x16800] ;  /* 0x01680000e318783b */ /* 0x000e6e0000000200 */
[C---:B--2---:R-:W-:Y:S08]  /*3820*/  HMMA.16816.F32 R40, R44.reuse, R12, R40 ;  /* 0x0000000c2c28723c */ /* 0x044ff00000001828 */
[----:B------:R-:W-:Y:S01]  /*3830*/  HMMA.16816.F32 R36, R44, R14, R36 ;  /* 0x0000000e2c24723c */ /* 0x000fe20000001824 */
[----:B------:R-:W-:Y:S07]  /*3840*/  LDSM.16.M88.4 R12, [R227+0x17000] ;  /* 0x01700000e30c783b */ /* 0x000fee0000000200 */
[----:B------:R-:W-:Y:S01]  /*3850*/  HMMA.16816.F32 R80, R64, R54, R28 ;  /* 0x000000364050723c */ /* 0x000fe2000000181c */
[----:B------:R-:W-:Y:S04]  /*3860*/  LDSM.16.M88.4 R28, [R229+0xc000] ;  /* 0x00c00000e51c783b */ /* 0x000fe80000000200 */
[----:B------:R-:W2:Y:S03]  /*3870*/  LDSM.16.M88.4 R52, [R220+0x6000] ;  /* 0x00600000dc34783b */ /* 0x000ea60000000200 */
[C---:B----4-:R-:W-:Y:S08]  /*3880*/  HMMA.16816.F32 R48, R32.reuse, R56, R48 ;  /* 0x000000382030723c */ /* 0x050ff00000001830 */
[C---:B------:R-:W-:Y:S01]  /*3890*/  HMMA.16816.F32 R60, R32.reuse, R58, R60 ;  /* 0x0000003a203c723c */ /* 0x040fe2000000183c */
[----:B------:R-:W-:Y:S07]  /*38a0*/  LDSM.16.M88.4 R56, [R231+0x7000] ;  /* 0x00700000e738783b */ /* 0x000fee0000000200 */
[C---:B-1----:R-:W-:Y:S08]  /*38b0*/  HMMA.16816.F32 R40, R32.reuse, R24, R40 ;  /* 0x000000182028723c */ /* 0x042ff00000001828 */
[----:B------:R-:W-:Y:S01]  /*38c0*/  HMMA.16816.F32 R36, R32, R26, R36 ;  /* 0x0000001a2024723c */ /* 0x000fe20000001824 */
[----:B------:R-:W1:Y:S07]  /*38d0*/  LDSM.16.M88.4 R24, [R233+0x17800] ;  /* 0x01780000e918783b */ /* 0x000e6e0000000200 */
[----:B------:R-:W-:Y:S08]  /*38e0*/  HMMA.16816.F32 R76, R64, R16, R76 ;  /* 0x00000010404c723c */ /* 0x000ff0000000184c */
[C---:B------:R-:W-:Y:S01]  /*38f0*/  HMMA.16816.F32 R92, R20.reuse, R84, R68 ;  /* 0x00000054145c723c */ /* 0x040fe20000001844 */
[----:B------:R-:W-:Y:S01]  /*3900*/  LDSM.16.M88.4 R68, [R220+0x6800] ;  /* 0x00680000dc44783b */ /* 0x000fe20000000200 */
[----:B------:R-:W-:Y:S05]  /*3910*/  I2F R84, R121 ;  /* 0x0000007900547306 */ /* 0x000fea0000201400 */
[----:B------:R-:W-:Y:S01]  /*3920*/  IADD3 R85, R91, 0x31, RZ ;  /* 0x000000315b557810 */ /* 0x000fe20007ffe0ff */
[----:B------:R-:W-:Y:S08]  /*3930*/  HMMA.16816.F32 R80, R20, R86, R80 ;  /* 0x000000561450723c */ /* 0x000ff00000001850 */
[----:B------:R-:W-:Y:S01]  /*3940*/  HMMA.16816.F32 R72, R64, R18, R72 ;  /* 0x000000124048723c */ /* 0x000fe20000001848 */
[----:B------:R-:W3:Y:S07]  /*3950*/  LDSM.16.M88.4 R16, [R231+0x7800] ;  /* 0x00780000e710783b */ /* 0x000eee0000000200 */
[----:B--2---:R-:W-:Y:S01]  /*3960*/  HMMA.16816.F32 R48, R28, R52, R48 ;  /* 0x000000341c30723c */ /* 0x004fe20000001830 */
[----:B------:R-:W-:Y:S07]  /*3970*/  I2F R52, R119 ;  /* 0x0000007700347306 */ /* 0x000fee0000201400 */
[----:B-1----:R-:W-:Y:S01]  /*3980*/  HMMA.16816.F32 R76, R20, R24, R76 ;  /* 0x00000018144c723c */ /* 0x002fe2000000184c */
[----:B------:R-:W-:Y:S07]  /*3990*/  I2F R53, R85 ;  /* 0x0000005500357306 */ /* 0x000fee0000201400 */
[C---:B------:R-:W-:Y:S08]  /*39a0*/  HMMA.16816.F32 R92, R44.reuse, R56, R92 ;  /* 0x000000382c5c723c */ /* 0x040ff0000000185c */
[----:B------:R-:W-:Y:S01]  /*39b0*/  HMMA.16816.F32 R80, R44, R58, R80 ;  /* 0x0000003a2c50723c */ /* 0x000fe20000001850 */
[----:B------:R-:W-:-:S02]  /*39c0*/  FMUL.FTZ R48, R48, c[0x0][0x2ec] ;  /* 0x0000bb0030307a20 */ /* 0x000fc40000410000 */
[----:B------:R-:W-:Y:S02]  /*39d0*/  FMUL.FTZ R49, R49, c[0x0][0x2ec] ;  /* 0x0000bb0031317a20 */ /* 0x000fe40000410000 */
[----:B------:R-:W-:Y:S02]  /*39e0*/  FMUL.FTZ R57, R50, c[0x0][0x2ec] ;  /* 0x0000bb0032397a20 */ /* 0x000fe40000410000 */
[----:B------:R-:W1:Y:S01]  /*39f0*/  MUFU.TANH R125, R49 ;  /* 0x00000031007d7308 */ /* 0x000e620000002400 */
[----:B------:R-:W-:Y:S01]  /*3a00*/  HMMA.16816.F32 R72, R20, R26, R72 ;  /* 0x0000001a1448723c */ /* 0x000fe20000001848 */
[----:B------:R-:W2:Y:S01]  /*3a10*/  LDSM.16.M88.4 R20, [R227+0x17800] ;  /* 0x01780000e314783b */ /* 0x000ea20000000200 */
[----:B------:R-:W-:-:S05]  /*3a20*/  FMUL.FTZ R127, R51, c[0x0][0x2ec] ;  /* 0x0000bb00337f7a20 */ /* 0x000fca0000410000 */
[----:B------:R-:W-:Y:S01]  /*3a30*/  MUFU.TANH R57, R57 ;  /* 0x0000003900397308 */ /* 0x000fe20000002400 */
[----:B---3--:R-:W-:Y:S07]  /*3a40*/  HMMA.16816.F32 R76, R44, R16, R76 ;  /* 0x000000102c4c723c */ /* 0x008fee000000184c */
[----:B------:R-:W-:Y:S01]  /*3a50*/  LEA R17, R89, UR16, 0x4 ;  /* 0x0000001059117c11 */ /* 0x000fe2000f8e20ff */
[----:B------:R-:W-:Y:S01]  /*3a60*/  HMMA.16816.F32 R60, R28, R54, R60 ;  /* 0x000000361c3c723c */ /* 0x000fe2000000183c */
[----:B------:R3:W-:Y:S02]  /*3a70*/  MUFU.TANH R55, R48 ;  /* 0x0000003000377308 */ /* 0x0007e40000002400 */
[----:B------:R-:W-:-:S04]  /*3a80*/  IADD3 R17, R17, 0x1, R4 ;  /* 0x0000000111117810 */ /* 0x000fc80007ffe004 */
[----:B------:R-:W-:Y:S01]  /*3a90*/  IADD3 R2, R2, -UR18, R17 ;  /* 0x8000001202027c10 */ /* 0x000fe2000fffe011 */
[----:B------:R-:W-:Y:S01]  /*3aa0*/  HMMA.16816.F32 R92, R32, R12, R92 ;  /* 0x0000000c205c723c */ /* 0x000fe2000000185c */
[----:B------:R-:W4:Y:S02]  /*3ab0*/  MUFU.TANH R127, R127 ;  /* 0x0000007f007f7308 */ /* 0x000f240000002400 */
[----:B------:R-:W-:-:S04]  /*3ac0*/  IADD3 R200, R2, c[0x0][0x2e8], RZ ;  /* 0x0000ba0002c87a10 */ /* 0x000fc80007ffe0ff */
[C---:B------:R-:W-:Y:S01]  /*3ad0*/  IADD3 R2, R200.reuse, 0x8, RZ ;  /* 0x00000008c8027810 */ /* 0x040fe20007ffe0ff */
[----:B------:R-:W-:Y:S01]  /*3ae0*/  HMMA.16816.F32 R80, R32, R14, R80 ;  /* 0x0000000e2050723c */ /* 0x000fe20000001850 */
[----:B---3--:R-:W3:Y:S01]  /*3af0*/  LDSM.16.M88.4 R48, [R220+0x7000] ;  /* 0x00700000dc30783b */ /* 0x008ee20000000200 */
[----:B------:R-:W-:Y:S02]  /*3b00*/  IMNMX R200, R200, UR17, PT ;  /* 0x00000011c8c87c17 */ /* 0x000fe4000b800200 */
[----:B------:R-:W-:Y:S01]  /*3b10*/  IMNMX R2, R2, UR17, PT ;  /* 0x0000001102027c17 */ /* 0x000fe2000b800200 */
[----:B------:R-:W5:Y:S01]  /*3b20*/  LDSM.16.M88.4 R12, [R220+0x7800] ;  /* 0x00780000dc0c783b */ /* 0x000f620000000200 */
[----:B------:R-:W-:Y:S01]  /*3b30*/  ISETP.GE.AND P0, PT, R101, R200, PT ;  /* 0x000000c86500720c */ /* 0x000fe20003f06270 */
[----:B------:R-:W-:-:S04]  /*3b40*/  DEPBAR.LE SB0, 0x0 ;  /* 0x000080000000791a */ /* 0x000fc80000000000 */
[----:B------:R-:W-:Y:S01]  /*3b50*/  HMMA.16816.F32 R72, R44, R18, R72 ;  /* 0x000000122c48723c */ /* 0x000fe20000001848 */
[----:B------:R-:W-:Y:S01]  /*3b60*/  FMUL.FTZ R61, R61, c[0x0][0x2ec] ;  /* 0x0000bb003d3d7a20 */ /* 0x000fe20000410000 */
[----:B------:R-:W-:Y:S01]  /*3b70*/  ISETP.GE.AND P1, PT, R99, R2, PT ;  /* 0x000000026300720c */ /* 0x000fe20003f26270 */
[----:B------:R-:W-:Y:S01]  /*3b80*/  FMUL.FTZ R62, R62, c[0x0][0x2ec] ;  /* 0x0000bb003e3e7a20 */ /* 0x000fe20000410000 */
[C---:B------:R-:W-:Y:S01]  /*3b90*/  ISETP.GE.AND P6, PT, R97.reuse, R200, PT ;  /* 0x000000c86100720c */ /* 0x040fe20003fc6270 */
[----:B------:R-:W-:Y:S01]  /*3ba0*/  FMUL.FTZ R60, R60, c[0x0][0x2ec] ;  /* 0x0000bb003c3c7a20 */ /* 0x000fe20000410000 */
[----:B------:R-:W-:Y:S01]  /*3bb0*/  ISETP.GE.AND P3, PT, R97, R2, PT ;  /* 0x000000026100720c */ /* 0x000fe20003f66270 */
[----:B------:R-:W3:Y:S01]  /*3bc0*/  MUFU.TANH R61, R61 ;  /* 0x0000003d003d7308 */ /* 0x000ee20000002400 */
[----:B--2---:R-:W-:Y:S01]  /*3bd0*/  HMMA.16816.F32 R76, R32, R20, R76 ;  /* 0x00000014204c723c */ /* 0x004fe2000000184c */
[----:B------:R-:W-:Y:S01]  /*3be0*/  FMUL.FTZ R63, R63, c[0x0][0x2ec] ;  /* 0x0000bb003f3f7a20 */ /* 0x000fe20000410000 */
[----:B------:R-:W-:Y:S01]  /*3bf0*/  ISETP.GE.AND P4, PT, R99, R200, PT ;  /* 0x000000c86300720c */ /* 0x000fe20003f86270 */
[C---:B-1----:R-:W-:Y:S01]  /*3c00*/  FFMA.FTZ R18, R88.reuse, UR4, R125 ;  /* 0x0000000458127c23 */ /* 0x042fe2000801007d */
[----:B------:R-:W-:Y:S01]  /*3c10*/  ISETP.GE.AND P5, PT, R101, R2, PT ;  /* 0x000000026500720c */ /* 0x000fe20003fa6270 */
[----:B----4-:R-:W-:Y:S01]  /*3c20*/  FFMA.FTZ R19, R88, UR4, R127 ;  /* 0x0000000458137c23 */ /* 0x010fe2000801007f */
[----:B------:R-:W-:Y:S01]  /*3c30*/  ISETP.GE.AND P2, PT, R103, R200, PT ;  /* 0x000000c86700720c */ /* 0x000fe20003f46270 */
[----:B------:R-:W1:Y:S01]  /*3c40*/  MUFU.TANH R65, R62 ;  /* 0x0000003e00417308 */ /* 0x000e620000002400 */
[----:B------:R-:W-:Y:S01]  /*3c50*/  HMMA.16816.F32 R40, R28, R68, R40 ;  /* 0x000000441c28723c */ /* 0x000fe20000001828 */
[----:B------:R-:W-:-:S02]  /*3c60*/  FSEL R18, R18, -INF , !P6 ;  /* 0xff80000012127808 */ /* 0x000fc40007000000 */
[----:B------:R-:W-:Y:S02]  /*3c70*/  FSEL R19, R19, -INF , !P3 ;  /* 0xff80000013137808 */ /* 0x000fe40005800000 */
[----:B------:R-:W-:Y:S02]  /*3c80*/  ISETP.GE.AND P6, PT, R103, R2, PT ;  /* 0x000000026700720c */ /* 0x000fe40003fc6270 */
[----:B------:R-:W-:Y:S01]  /*3c90*/  MUFU.TANH R69, R60 ;  /* 0x0000003c00457308 */ /* 0x000fe20000002400 */
[----:B------:R-:W-:Y:S01]  /*3ca0*/  HMMA.16816.F32 R36, R28, R70, R36 ;  /* 0x000000461c24723c */ /* 0x000fe20000001824 */
[----:B------:R-:W-:-:S06]  /*3cb0*/  ISETP.GE.AND P3, PT, R105, R200, PT ;  /* 0x000000c86900720c */ /* 0x000fcc0003f66270 */
[----:B------:R-:W-:Y:S01]  /*3cc0*/  MUFU.TANH R63, R63 ;  /* 0x0000003f003f7308 */ /* 0x000fe20000002400 */
[----:B------:R-:W-:Y:S07]  /*3cd0*/  HMMA.16816.F32 R72, R32, R22, R72 ;  /* 0x000000162048723c */ /* 0x000fee0000001848 */
[----:B---3--:R-:W-:Y:S01]  /*3ce0*/  FFMA.FTZ R22, R96, UR4, R61 ;  /* 0x0000000460167c23 */ /* 0x008fe2000801003d */
[----:B------:R-:W-:Y:S01]  /*3cf0*/  HMMA.16816.F32 R80, R28, R50, R80 ;  /* 0x000000321c50723c */ /* 0x000fe20000001850 */
[----:B------:R-:W-:-:S02]  /*3d00*/  FMUL.FTZ R25, R42, c[0x0][0x2ec] ;  /* 0x0000bb002a197a20 */ /* 0x000fc40000410000 */
[----:B------:R-:W-:Y:S01]  /*3d10*/  FMUL.FTZ R27, R43, c[0x0][0x2ec] ;  /* 0x0000bb002b1b7a20 */ /* 0x000fe20000410000 */
[----:B------:R-:W-:Y:S01]  /*3d20*/  FSEL R22, R22, -INF , !P0 ;  /* 0xff80000016167808 */ /* 0x000fe20004000000 */
[----:B------:R-:W-:Y:S01]  /*3d30*/  FMUL.FTZ R41, R41, c[0x0][0x2ec] ;  /* 0x0000bb0029297a20 */ /* 0x000fe20000410000 */
[----:B------:R-:W-:Y:S01]  /*3d40*/  ISETP.GE.AND P0, PT, R107, R2, PT ;  /* 0x000000026b00720c */ /* 0x000fe20003f06270 */
[----:B------:R-:W2:Y:S01]  /*3d50*/  MUFU.TANH R25, R25 ;  /* 0x0000001900197308 */ /* 0x000ea20000002400 */
[----:B-----5:R-:W-:Y:S01]  /*3d60*/  HMMA.16816.F32 R76, R28, R12, R76 ;  /* 0x0000000c1c4c723c */ /* 0x020fe2000000184c */
[----:B------:R-:W-:Y:S02]  /*3d70*/  FMUL.FTZ R38, R38, c[0x0][0x2ec] ;  /* 0x0000bb0026267a20 */ /* 0x000fe40000410000 */
[----:B------:R-:W-:Y:S02]  /*3d80*/  FMUL.FTZ R36, R36, c[0x0][0x2ec] ;  /* 0x0000bb0024247a20 */ /* 0x000fe40000410000 */
[----:B------:R-:W-:-:S02]  /*3d90*/  FMUL.FTZ R40, R40, c[0x0][0x2ec] ;  /* 0x0000bb0028287a20 */ /* 0x000fc40000410000 */
[----:B------:R-:W3:Y:S01]  /*3da0*/  MUFU.TANH R27, R27 ;  /* 0x0000001b001b7308 */ /* 0x000ee20000002400 */
[C---:B------:R-:W-:Y:S01]  /*3db0*/  HMMA.16816.F32 R92, R28.reuse, R48, R92 ;  /* 0x000000301c5c723c */ /* 0x040fe2000000185c */
[----:B------:R-:W-:Y:S02]  /*3dc0*/  FMUL.FTZ R37, R37, c[0x0][0x2ec] ;  /* 0x0000bb0025257a20 */ /* 0x000fe40000410000 */
[----:B------:R-:W-:Y:S02]  /*3dd0*/  FMUL.FTZ R39, R39, c[0x0][0x2ec] ;  /* 0x0000bb0027277a20 */ /* 0x000fe40000410000 */
[----:B-1----:R-:W-:Y:S02]  /*3de0*/  FFMA.FTZ R33, R90, UR4, R65 ;  /* 0x000000045a217c23 */ /* 0x002fe40008010041 */
[----:B------:R-:W1:Y:S01]  /*3df0*/  MUFU.TANH R49, R38 ;  /* 0x0000002600317308 */ /* 0x000e620000002400 */
[----:B------:R-:W-:Y:S01]  /*3e00*/  HMMA.16816.F32 R72, R28, R14, R72 ;  /* 0x0000000e1c48723c */ /* 0x000fe20000001848 */
[----:B------:R-:W-:Y:S01]  /*3e10*/  FMUL.FTZ R35, R80, c[0x0][0x2ec] ;  /* 0x0000bb0050237a20 */ /* 0x000fe20000410000 */
[----:B------:R-:W-:Y:S01]  /*3e20*/  FSEL R33, R33, -INF , !P1 ;  /* 0xff80000021217808 */ /* 0x000fe20004800000 */
[----:B--2---:R-:W-:Y:S01]  /*3e30*/  FFMA.FTZ R17, R98, UR4, R25 ;  /* 0x0000000462117c23 */ /* 0x004fe20008010019 */
[----:B------:R-:W-:Y:S01]  /*3e40*/  ISETP.GE.AND P1, PT, R107, R200, PT ;  /* 0x000000c86b00720c */ /* 0x000fe20003f26270 */
[----:B------:R-:W-:-:S02]  /*3e50*/  FMUL.FTZ R59, R81, c[0x0][0x2ec] ;  /* 0x0000bb00513b7a20 */ /* 0x000fc40000410000 */
[----:B------:R-:W2:Y:S01]  /*3e60*/  MUFU.TANH R35, R35 ;  /* 0x0000002300237308 */ /* 0x000ea20000002400 */
[----:B------:R-:W-:Y:S01]  /*3e70*/  FMUL.FTZ R26, R79, c[0x0][0x2ec] ;  /* 0x0000bb004f1a7a20 */ /* 0x000fe20000410000 */
[----:B------:R-:W-:Y:S01]  /*3e80*/  FSEL R17, R17, -INF , !P6 ;  /* 0xff80000011117808 */ /* 0x000fe20007000000 */
[----:B------:R-:W-:Y:S01]  /*3e90*/  FMUL.FTZ R76, R76, c[0x0][0x2ec] ;  /* 0x0000bb004c4c7a20 */ /* 0x000fe20000410000 */
[----:B------:R-:W-:Y:S01]  /*3ea0*/  ISETP.GE.AND P6, PT, R111, R200, PT ;  /* 0x000000c86f00720c */ /* 0x000fe20003fc6270 */
[----:B------:R-:W-:Y:S02]  /*3eb0*/  FMUL.FTZ R24, R77, c[0x0][0x2ec] ;  /* 0x0000bb004d187a20 */ /* 0x000fe40000410000 */
[----:B---3--:R-:W-:Y:S01]  /*3ec0*/  FFMA.FTZ R15, R100, UR4, R27 ;  /* 0x00000004640f7c23 */ /* 0x008fe2000801001b */
[----:B------:R-:W3:Y:S01]  /*3ed0*/  MUFU.TANH R43, R36 ;  /* 0x00000024002b7308 */ /* 0x000ee20000002400 */
[----:B------:R-:W-:Y:S02]  /*3ee0*/  FMUL.FTZ R51, R95, c[0x0][0x2ec] ;  /* 0x0000bb005f337a20 */ /* 0x000fe40000410000 */
[----:B------:R-:W-:-:S02]  /*3ef0*/  FMUL.FTZ R45, R92, c[0x0][0x2ec] ;  /* 0x0000bb005c2d7a20 */ /* 0x000fc40000410000 */
[----:B------:R-:W-:Y:S02]  /*3f00*/  FMUL.FTZ R47, R93, c[0x0][0x2ec] ;  /* 0x0000bb005d2f7a20 */ /* 0x000fe40000410000 */
[----:B------:R-:W-:Y:S01]  /*3f10*/  FMUL.FTZ R21, R94, c[0x0][0x2ec] ;  /* 0x0000bb005e157a20 */ /* 0x000fe20000410000 */
[----:B------:R-:W4:Y:S01]  /*3f20*/  MUFU.TANH R25, R76 ;  /* 0x0000004c00197308 */ /* 0x000f220000002400 */
[----:B------:R-:W-:Y:S02]  /*3f30*/  FMUL.FTZ R61, R83, c[0x0][0x2ec] ;  /* 0x0000bb00533d7a20 */ /* 0x000fe40000410000 */
[----:B------:R-:W-:Y:S02]  /*3f40*/  FMUL.FTZ R27, R78, c[0x0][0x2ec] ;  /* 0x0000bb004e1b7a20 */ /* 0x000fe40000410000 */
[----:B-1----:R-:W-:Y:S02]  /*3f50*/  FFMA.FTZ R13, R102, UR4, R49 ;  /* 0x00000004660d7c23 */ /* 0x002fe40008010031 */
[----:B------:R-:W-:Y:S01]  /*3f60*/  FMUL.FTZ R82, R82, c[0x0][0x2ec] ;  /* 0x0000bb0052527a20 */ /* 0x000fe20000410000 */
[----:B------:R-:W1:Y:S01]  /*3f70*/  MUFU.TANH R26, R26 ;  /* 0x0000001a001a7308 */ /* 0x000e620000002400 */
[----:B------:R-:W-:Y:S01]  /*3f80*/  FMUL.FTZ R29, R72, c[0x0][0x2ec] ;  /* 0x0000bb00481d7a20 */ /* 0x000fe20000410000 */
[----:B------:R-:W-:Y:S01]  /*3f90*/  FSEL R13, R13, -INF , !P0 ;  /* 0xff8000000d0d7808 */ /* 0x000fe20004000000 */
[----:B------:R-:W-:Y:S01]  /*3fa0*/  FMUL.FTZ R31, R73, c[0x0][0x2ec] ;  /* 0x0000bb00491f7a20 */ /* 0x000fe20000410000 */
[----:B------:R-:W-:Y:S01]  /*3fb0*/  ISETP.GE.AND P0, PT, R115, R200, PT ;  /* 0x000000c87300720c */ /* 0x000fe20003f06270 */
[----:B--2---:R-:W-:-:S02]  /*3fc0*/  FFMA.FTZ R35, R110, UR4, R35 ;  /* 0x000000046e237c23 */ /* 0x004fc40008010023 */
[----:B------:R-:W-:Y:S01]  /*3fd0*/  FFMA.FTZ R20, R90, UR4, R69 ;  /* 0x000000045a147c23 */ /* 0x000fe20008010045 */
[----:B------:R-:W2:Y:S01]  /*3fe0*/  MUFU.TANH R67, R40 ;  /* 0x0000002800437308 */ /* 0x000ea20000002400 */
[----:B------:R-:W-:Y:S01]  /*3ff0*/  FMUL.FTZ R74, R74, c[0x0][0x2ec] ;  /* 0x0000bb004a4a7a20 */ /* 0x000fe20000410000 */
[----:B------:R-:W-:Y:S01]  /*4000*/  FSEL R186, R35, -INF , !P0 ;  /* 0xff80000023ba7808 */ /* 0x000fe20004000000 */
[----:B------:R-:W-:Y:S01]  /*4010*/  FMUL.FTZ R75, R75, c[0x0][0x2ec] ;  /* 0x0000bb004b4b7a20 */ /* 0x000fe20000410000 */
[----:B------:R-:W-:Y:S01]  /*4020*/  FSEL R20, R20, -INF , !P4 ;  /* 0xff80000014147808 */ /* 0x000fe20006000000 */
[----:B---3--:R-:W-:Y:S01]  /*4030*/  FFMA.FTZ R14, R102, UR4, R43 ;  /* 0x00000004660e7c23 */ /* 0x008fe2000801002b */
[-C--:B------:R-:W-:Y:S01]  /*4040*/  ISETP.GE.AND P0, PT, R85, R2.reuse, PT ;  /* 0x000000025500720c */ /* 0x080fe20003f06270 */
[----:B----4-:R-:W-:Y:S01]  /*4050*/  FFMA.FTZ R198, R52, UR4, R25 ;  /* 0x0000000434c67c23 */ /* 0x010fe20008010019 */
[----:B------:R-:W3:Y:S01]  /*4060*/  MUFU.TANH R41, R41 ;  /* 0x0000002900297308 */ /* 0x000ee20000002400 */
[----:B-1----:R-:W-:Y:S01]  /*4070*/  FFMA.FTZ R26, R53, UR4, R26 ;  /* 0x00000004351a7c23 */ /* 0x002fe2000801001a */
[----:B------:R-:W-:Y:S01]  /*4080*/  ISETP.GE.AND P4, PT, R105, R2, PT ;  /* 0x000000026900720c */ /* 0x000fe20003f86270 */
[----:B------:R-:W-:Y:S01]  /*4090*/  FFMA.FTZ R23, R96, UR4, R63 ;  /* 0x0000000460177c23 */ /* 0x000fe2000801003f */
[----:B------:R-:W-:-:S02]  /*40a0*/  FSEL R14, R14, -INF , !P1 ;  /* 0xff8000000e0e7808 */ /* 0x000fc40004800000 */
[----:B------:R-:W-:Y:S02]  /*40b0*/  ISETP.GE.AND P1, PT, R113, R2, PT ;  /* 0x000000027100720c */ /* 0x000fe40003f26270 */
[----:B------:R-:W1:Y:S01]  /*40c0*/  MUFU.TANH R51, R51 ;  /* 0x0000003300337308 */ /* 0x000e620000002400 */
[----:B--2---:R-:W-:Y:S01]  /*40d0*/  FFMA.FTZ R4, R98, UR4, R67 ;  /* 0x0000000462047c23 */ /* 0x004fe20008010043 */
[----:B------:R-:W-:Y:S02]  /*40e0*/  FSEL R191, R26, -INF , !P0 ;  /* 0xff8000001abf7808 */ /* 0x000fe40004000000 */
[----:B------:R-:W-:Y:S02]  /*40f0*/  FSEL R23, R23, -INF , !P5 ;  /* 0xff80000017177808 */ /* 0x000fe40006800000 */
[----:B------:R-:W-:Y:S02]  /*4100*/  FSEL R4, R4, -INF , !P2 ;  /* 0xff80000004047808 */ /* 0x000fe40005000000 */
[----:B------:R-:W2:Y:S01]  /*4110*/  MUFU.TANH R37, R37 ;  /* 0x0000002500257308 */ /* 0x000ea20000002400 */
[----:B---3--:R-:W-:Y:S01]  /*4120*/  FFMA.FTZ R16, R100, UR4, R41 ;  /* 0x0000000464107c23 */ /* 0x008fe20008010029 */
[----:B------:R-:W-:-:S02]  /*4130*/  FSEL R15, R15, -INF , !P4 ;  /* 0xff8000000f0f7808 */ /* 0x000fc40006000000 */
[----:B------:R-:W-:Y:S02]  /*4140*/  PLOP3.LUT P0, PT, PT, PT, UP0, 0x80, 0x0 ;  /* 0x000000000000781c */ /* 0x000fe40003f0f008 */
[----:B------:R-:W-:Y:S02]  /*4150*/  FSEL R16, R16, -INF , !P3 ;  /* 0xff80000010107808 */ /* 0x000fe40005800000 */
[----:B------:R-:W3:Y:S01]  /*4160*/  MUFU.TANH R39, R39 ;  /* 0x0000002700277308 */ /* 0x000ee20000002400 */
[----:B-1----:R-:W-:Y:S01]  /*4170*/  FFMA.FTZ R51, R108, UR4, R51 ;  /* 0x000000046c337c23 */ /* 0x002fe20008010033 */
[C---:B------:R-:W-:Y:S02]  /*4180*/  ISETP.GE.AND P5, PT, R109.reuse, R200, PT ;  /* 0x000000c86d00720c */ /* 0x040fe40003fa6270 */
[-C--:B------:R-:W-:Y:S02]  /*4190*/  ISETP.GE.AND P2, PT, R109, R2.reuse, PT ;  /* 0x000000026d00720c */ /* 0x080fe40003f46270 */
[----:B------:R-:W-:-:S02]  /*41a0*/  ISETP.GE.AND P3, PT, R111, R2, PT ;  /* 0x000000026f00720c */ /* 0x000fc40003f66270 */
[----:B------:R-:W1:Y:S01]  /*41b0*/  MUFU.TANH R45, R45 ;  /* 0x0000002d002d7308 */ /* 0x000e620000002400 */
[C---:B--2---:R-:W-:Y:S01]  /*41c0*/  FFMA.FTZ R12, R104.reuse, UR4, R37 ;  /* 0x00000004680c7c23 */ /* 0x044fe20008010025 */
[-C--:B------:R-:W-:Y:S02]  /*41d0*/  ISETP.GE.AND P4, PT, R113, R200.reuse, PT ;  /* 0x000000c87100720c */ /* 0x080fe40003f86270 */
[----:B------:R-:W-:Y:S02]  /*41e0*/  FSEL R193, R51, -INF , !P1 ;  /* 0xff80000033c17808 */ /* 0x000fe40004800000 */
[----:B------:R-:W-:Y:S02]  /*41f0*/  ISETP.GE.AND P1, PT, R85, R200, PT ;  /* 0x000000c85500720c */ /* 0x000fe40003f26270 */
[----:B------:R-:W2:Y:S01]  /*4200*/  MUFU.TANH R47, R47 ;  /* 0x0000002f002f7308 */ /* 0x000ea20000002400 */
[----:B---3--:R-:W-:Y:S01]  /*4210*/  FFMA.FTZ R39, R104, UR4, R39 ;  /* 0x0000000468277c23 */ /* 0x008fe20008010027 */
[----:B------:R-:W-:-:S02]  /*4220*/  FSEL R12, R12, -INF , !P5 ;  /* 0xff8000000c0c7808 */ /* 0x000fc40006800000 */
[----:B------:R-:W-:-:S04]  /*4230*/  ISETP.GE.AND P5, PT, R115, R2, PT ;  /* 0x000000027300720c */ /* 0x000fc80003fa6270 */
[----:B------:R-:W3:Y:S01]  /*4240*/  MUFU.TANH R21, R21 ;  /* 0x0000001500157308 */ /* 0x000ee20000002400 */
[----:B-1----:R-:W-:-:S05]  /*4250*/  FFMA.FTZ R45, R106, UR4, R45 ;  /* 0x000000046a2d7c23 */ /* 0x002fca000801002d */
[----:B------:R-:W-:Y:S02]  /*4260*/  FSEL R184, R45, -INF , !P6 ;  /* 0xff8000002db87808 */ /* 0x000fe40007000000 */
[----:B------:R-:W1:Y:S01]  /*4270*/  MUFU.TANH R24, R24 ;  /* 0x0000001800187308 */ /* 0x000e620000002400 */
[----:B--2---:R-:W-:Y:S01]  /*4280*/  FFMA.FTZ R47, R108, UR4, R47 ;  /* 0x000000046c2f7c23 */ /* 0x004fe2000801002f */
[----:B------:R-:W-:-:S04]  /*4290*/  ISETP.GE.AND P6, PT, R117, R2, PT ;  /* 0x000000027500720c */ /* 0x000fc80003fc6270 */
[----:B------:R-:W-:Y:S02]  /*42a0*/  FSEL R194, R47, -INF , !P4 ;  /* 0xff8000002fc27808 */ /* 0x000fe40006000000 */
[----:B------:R-:W2:Y:S01]  /*42b0*/  MUFU.TANH R59, R59 ;  /* 0x0000003b003b7308 */ /* 0x000ea20000002400 */
[----:B---3--:R-:W-:Y:S01]  /*42c0*/  FFMA.FTZ R199, R106, UR4, R21 ;  /* 0x000000046ac77c23 */ /* 0x008fe20008010015 */
[----:B------:R-:W-:Y:S02]  /*42d0*/  FSEL R21, R39, -INF , !P2 ;  /* 0xff80000027157808 */ /* 0x000fe40005000000 */
[-C--:B------:R-:W-:Y:S02]  /*42e0*/  ISETP.GE.AND P2, PT, R117, R200.reuse, PT ;  /* 0x000000c87500720c */ /* 0x080fe40003f46270 */
[----:B------:R-:W-:Y:S02]  /*42f0*/  FSEL R199, R199, -INF , !P3 ;  /* 0xff800000c7c77808 */ /* 0x000fe40005800000 */
[----:B------:R-:W3:Y:S01]  /*4300*/  MUFU.TANH R65, R82 ;  /* 0x0000005200417308 */ /* 0x000ee20000002400 */
[----:B-1----:R-:W-:Y:S01]  /*4310*/  FFMA.FTZ R24, R53, UR4, R24 ;  /* 0x0000000435187c23 */ /* 0x002fe20008010018 */
[----:B------:R-:W-:-:S02]  /*4320*/  ISETP.GE.AND P3, PT, R119, R200, PT ;  /* 0x000000c87700720c */ /* 0x000fc40003f66270 */
[-C--:B------:R-:W-:Y:S02]  /*4330*/  ISETP.GE.AND P4, PT, R119, R2.reuse, PT ;  /* 0x000000027700720c */ /* 0x080fe40003f86270 */
[----:B------:R-:W-:Y:S01]  /*4340*/  FSEL R196, R24, -INF , !P1 ;  /* 0xff80000018c47808 */ /* 0x000fe20004800000 */
[----:B------:R-:W-:Y:S01]  /*4350*/  FFMA.FTZ R24, R6, UR4, R55 ;  /* 0x0000000406187c23 */ /* 0x000fe20008010037 */
[----:B------:R-:W1:Y:S01]  /*4360*/  MUFU.TANH R61, R61 ;  /* 0x0000003d003d7308 */ /* 0x000e620000002400 */
[----:B--2---:R-:W-:Y:S01]  /*4370*/  FFMA.FTZ R59, R112, UR4, R59 ;  /* 0x00000004703b7c23 */ /* 0x004fe2000801003b */
[----:B------:R-:W-:Y:S01]  /*4380*/  FSEL R198, R198, -INF , !P3 ;  /* 0xff800000c6c67808 */ /* 0x000fe20005800000 */
[----:B------:R-:W-:Y:S01]  /*4390*/  FFMA.FTZ R6, R6, UR4, R57 ;  /* 0x0000000406067c23 */ /* 0x000fe20008010039 */
[----:B------:R-:W-:Y:S02]  /*43a0*/  ISETP.GE.AND P3, PT, R91, R2, PT ;  /* 0x000000025b00720c */ /* 0x000fe40003f66270 */
[----:B------:R-:W-:-:S02]  /*43b0*/  FSEL R192, R59, -INF , !P2 ;  /* 0xff8000003bc07808 */ /* 0x000fc40005000000 */
[----:B------:R-:W2:Y:S01]  /*43c0*/  MUFU.TANH R27, R27 ;  /* 0x0000001b001b7308 */ /* 0x000ea20000002400 */
[----:B---3--:R-:W-:Y:S01]  /*43d0*/  FFMA.FTZ R65, R110, UR4, R65 ;  /* 0x000000046e417c23 */ /* 0x008fe20008010041 */
[-C--:B------:R-:W-:Y:S02]  /*43e0*/  ISETP.GE.AND P2, PT, R121, R2.reuse, PT ;  /* 0x000000027900720c */ /* 0x080fe40003f46270 */
[----:B------:R-:W-:Y:S02]  /*43f0*/  ISETP.GE.AND P1, PT, R123, R2, PT ;  /* 0x000000027b00720c */ /* 0x000fe40003f26270 */
[----:B------:R-:W-:Y:S02]  /*4400*/  FSEL R197, R65, -INF , !P5 ;  /* 0xff80000041c57808 */ /* 0x000fe40006800000 */
[----:B------:R-:W3:Y:S01]  /*4410*/  MUFU.TANH R29, R29 ;  /* 0x0000001d001d7308 */ /* 0x000ee20000002400 */
[----:B-1----:R-:W-:Y:S01]  /*4420*/  FFMA.FTZ R61, R112, UR4, R61 ;  /* 0x00000004703d7c23 */ /* 0x002fe2000801003d */
[----:B------:R-:W-:-:S02]  /*4430*/  ISETP.GE.AND P5, PT, R121, R200, PT ;  /* 0x000000c87900720c */ /* 0x000fc40003fa6270 */
[----:B------:R-:W-:Y:S02]  /*4440*/  FSEL R6, R6, -INF , !P3 ;  /* 0xff80000006067808 */ /* 0x000fe40005800000 */
[----:B------:R-:W-:Y:S02]  /*4450*/  FSEL R195, R61, -INF , !P6 ;  /* 0xff8000003dc37808 */ /* 0x000fe40007000000 */
[----:B------:R-:W1:Y:S01]  /*4460*/  MUFU.TANH R31, R31 ;  /* 0x0000001f001f7308 */ /* 0x000e620000002400 */
[----:B--2---:R-:W-:Y:S01]  /*4470*/  FFMA.FTZ R27, R52, UR4, R27 ;  /* 0x00000004341b7c23 */ /* 0x004fe2000801001b */
[----:B------:R-:W-:Y:S01]  /*4480*/  BAR.SYNC.DEFER_BLOCKING 0x0 ;  /* 0x0000000000007b1d */ /* 0x000fe20000010000 */
[----:B------:R-:W-:-:S03]  /*4490*/  ISETP.GE.AND P6, PT, R91, R200, PT ;  /* 0x000000c85b00720c */ /* 0x000fc60003fc6270 */
[----:B------:R-:W-:Y:S02]  /*44a0*/  FSEL R169, R27, -INF , !P4 ;  /* 0xff8000001ba97808 */ /* 0x000fe40006000000 */
[----:B------:R-:W2:Y:S01]  /*44b0*/  MUFU.TANH R189, R74 ;  /* 0x0000004a00bd7308 */ /* 0x000ea20000002400 */
[----:B---3--:R-:W-:Y:S01]  /*44c0*/  FFMA.FTZ R170, R84, UR4, R29 ;  /* 0x0000000454aa7c23 */ /* 0x008fe2000801001d */
[----:B------:R-:W-:Y:S02]  /*44d0*/  ISETP.GE.AND P4, PT, R123, R200, PT ;  /* 0x000000c87b00720c */ /* 0x000fe40003f86270 */
[----:B------:R-:W-:Y:S02]  /*44e0*/  FSEL R24, R24, -INF , !P6 ;  /* 0xff80000018187808 */ /* 0x000fe40007000000 */
[----:B------:R-:W-:Y:S02]  /*44f0*/  FSEL R170, R170, -INF , !P5 ;  /* 0xff800000aaaa7808 */ /* 0x000fe40006800000 */
[----:B------:R-:W3:Y:S01]  /*4500*/  MUFU.TANH R25, R75 ;  /* 0x0000004b00197308 */ /* 0x000ee20000002400 */
[----:B-1----:R-:W-:-:S05]  /*4510*/  FFMA.FTZ R168, R114, UR4, R31 ;  /* 0x0000000472a87c23 */ /* 0x002fca000801001f */
[----:B------:R-:W-:Y:S01]  /*4520*/  FSEL R168, R168, -INF , !P4 ;  /* 0xff800000a8a87808 */ /* 0x000fe20006000000 */
[----:B--2---:R-:W-:-:S05]  /*4530*/  FFMA.FTZ R189, R84, UR4, R189 ;  /* 0x0000000454bd7c23 */ /* 0x004fca00080100bd */
[----:B------:R-:W-:Y:S01]  /*4540*/  FSEL R189, R189, -INF , !P2 ;  /* 0xff800000bdbd7808 */ /* 0x000fe20005000000 */
[----:B---3--:R-:W-:-:S05]  /*4550*/  FFMA.FTZ R188, R114, UR4, R25 ;  /* 0x0000000472bc7c23 */ /* 0x008fca0008010019 */
        /* <DEDUP_REMOVED lines=72> */
.L_x_1041:
[----:B------:R-:W-:Y:S05]  /*49e0*/  BSYNC B0 ;  /* 0x0000000000007941 */ /* 0x000fea0003800000 */
.L_x_1040:
[----:B------:R-:W0:Y:S02]  /*49f0*/  LDGDEPBAR ;  /* 0x00000000000079af */ /* 0x000e240000000000 */
.L_x_1039:
        /* <DEDUP_REMOVED lines=28> */
[----:B-1----:R-:W-:Y:S02]  /*4bc0*/  FMNMX.FTZ R28, R168, R3, !PT ;  /* 0x00000003a81c7209 */ /* 0x002fe40007810000 */
        /* <DEDUP_REMOVED lines=26> */
[----:B------:R-:W-:Y:S01]  /*4d70*/  FMUL.FTZ R190, R3, c[0x0][0x23c] ;  /* 0x00008f0003be7a20 */ /* 0x000fe20000410000 */
        /* <DEDUP_REMOVED lines=60> */
[----:B------:R-:W-:Y:S02]  /*5140*/  MUFU.EX2 R176, R176 ;  /* 0x000000b000b07308 */ /* 0x000fe40000000800 */
[----:B------:R-:W-:-:S04]  /*5150*/  FADD.FTZ R179, R179, R178 ;  /* 0x000000b2b3b37221 */ /* 0x000fc80000010000 */
[----:B------:R-:W-:Y:S01]  /*5160*/  FADD.FTZ R179, R174, R179 ;  /* 0x000000b3aeb37221 */ /* 0x000fe20000010000 */
[----:B---3--:R-:W-:Y:S01]  /*5170*/  F2FP.PACK_AB R131, R175, R182 ;  /* 0x000000b6af83723e */ /* 0x008fe200000000ff */
        /* <DEDUP_REMOVED lines=127> */
[----:B--2---:R-:W-:Y:S01]  /*5970*/  HMMA.16816.F32 R36, R4, R16, R36 ;  /* 0x000000100424723c */ /* 0x004fe20000001824 */
[----:B------:R-:W-:Y:S02]  /*5980*/  FADD.FTZ R186, R187, R186 ;  /* 0x000000babbba7221 */ /* 0x000fe40000010000 */
[----:B------:R-:W-:-:S05]  /*5990*/  FADD.FTZ R194, R195, R194 ;  /* 0x000000c2c3c27221 */ /* 0x000fca0000010000 */
        /* <DEDUP_REMOVED lines=63> */
[C---:B--2---:R-:W-:Y:S01]  /*5d90*/  HMMA.16816.F32 R52, R4.reuse, R12, R52 ;  /* 0x0000000c0434723c */ /* 0x044fe20000001834 */
[----:B------:R-:W-:Y:S07]  /*5da0*/  STL [R1+0x4], R251 ;  /* 0x000004fb01007387 */ /* 0x000fee0000100800 */
        /* <DEDUP_REMOVED lines=49> */
[----:B------:R-:W-:Y:S01]  /*60c0*/  UIMAD UR6, UR7, UR5, UR6 ;  /* 0x00000005070672a4 */ /* 0x000fe2000f8e0206 */
[----:B------:R-:W-:Y:S01]  /*60d0*/  IMAD.U32 R165, RZ, RZ, UR26 ;  /* 0x0000001affa57e24 */ /* 0x000fe2000f8e00ff */
[----:B------:R-:W-:Y:S01]  /*60e0*/  UISETP.GE.AND UP0, UPT, UR9, 0x3, UPT ;  /* 0x000000030900788c */ /* 0x000fe2000bf06270 */
[----:B------:R-:W-:-:S04]  /*60f0*/  IMAD.WIDE.U32 R20, R235, UR26, R20 ;  /* 0x0000001aeb147c25 */ /* 0x000fc8000f8e0014 */
[----:B------:R-:W-:Y:S01]  /*6100*/  IMAD R165, R165, 0x40, R236 ;  /* 0x00000040a5a57824 */ /* 0x000fe200078e02ec */
        /* <DEDUP_REMOVED lines=39> */
[C---:B------:R-:W-:Y:S01]  /*6380*/  IADD3 R203, R165.reuse, 0x20, RZ ;  /* 0x00000020a5cb7810 */ /* 0x040fe20007ffe0ff */
[----:B------:R-:W-:Y:S01]  /*6390*/  I2F R0, R165 ;  /* 0x000000a500007306 */ /* 0x000fe20000201400 */
[----:B------:R-:W-:Y:S01]  /*63a0*/  IADD3 R241, R165, 0x30, RZ ;  /* 0x00000030a5f17810 */ /* 0x000fe20007ffe0ff */
        /* <DEDUP_REMOVED lines=21> */
[----:B------:R-:W3:Y:S04]  /*6500*/  LDSM.16.M88.4 R176, [R233+0x10800] ;  /* 0x01080000e9b0783b */ /* 0x000ee80000000200 */
[----:B------:R-:W4:Y:S04]  /*6510*/  LDSM.16.M88.4 R20, [R233+0x10000] ;  /* 0x01000000e914783b */ /* 0x000f280000000200 */
[----:B------:R-:W4:Y:S04]  /*6520*/  LDSM.16.M88.4 R168, [R233+0x11000] ;  /* 0x01100000e9a8783b */ /* 0x000f280000000200 */
[----:B-1----:R-:W1:Y:S04]  /*6530*/  LDSM.16.M88.4 R16, [R233+0x11800] ;  /* 0x01180000e910783b */ /* 0x002e680000000200 */
[----:B--2---:R-:W-:Y:S04]  /*6540*/  LDSM.16.M88.4 R12, [R232] ;  /* 0x00000000e80c783b */ /* 0x004fe80000000200 */
[----:B------:R-:W2:Y:S04]  /*6550*/  LDSM.16.M88.4 R184, [R223] ;  /* 0x00000000dfb8783b */ /* 0x000ea80000000200 */
[----:B------:R-:W1:Y:S04]  /*6560*/  LDSM.16.M88.4 R188, [R231] ;  /* 0x00000000e7bc783b */ /* 0x000e680000000200 */
[----:B-----5:R-:W5:Y:S04]  /*6570*/  LDSM.16.M88.4 R24, [R221] ;  /* 0x00000000dd18783b */ /* 0x020f680000000200 */
[----:B------:R-:W1:Y:S04]  /*6580*/  LDSM.16.M88.4 R196, [R222] ;  /* 0x00000000dec4783b */ /* 0x000e680000000200 */
[----:B------:R-:W-:Y:S01]  /*6590*/  LDSM.16.M88.4 R192, [R227+0x10000] ;  /* 0x01000000e3c0783b */ /* 0x000fe20000000200 */
[C---:B---3--:R-:W-:Y:S03]  /*65a0*/  HMMA.16816.F32 R180, R28.reuse, R176, RZ ;  /* 0x000000b01cb4723c */ /* 0x048fe600000018ff */
[----:B------:R-:W-:Y:S04]  /*65b0*/  LDSM.16.M88.4 R204, [R227+0x16000] ;  /* 0x01600000e3cc783b */ /* 0x000fe80000000200 */
[----:B------:R-:W0:Y:S01]  /*65c0*/  LDGDEPBAR ;  /* 0x00000000000079af */ /* 0x000e220000000000 */
[C---:B------:R-:W-:Y:S08]  /*65d0*/  HMMA.16816.F32 R176, R28.reuse, R178, RZ ;  /* 0x000000b21cb0723c */ /* 0x040ff000000018ff */
[C---:B----4-:R-:W-:Y:S08]  /*65e0*/  HMMA.16816.F32 R4, R28.reuse, R20, RZ ;  /* 0x000000141c04723c */ /* 0x050ff000000018ff */
[C---:B------:R-:W-:Y:S08]  /*65f0*/  HMMA.16816.F32 R20, R28.reuse, R22, RZ ;  /* 0x000000161c14723c */ /* 0x040ff000000018ff */
[C---:B------:R-:W-:Y:S08]  /*6600*/  HMMA.16816.F32 R172, R28.reuse, R168, RZ ;  /* 0x000000a81cac723c */ /* 0x040ff000000018ff */
[C---:B------:R-:W-:Y:S08]  /*6610*/  HMMA.16816.F32 R168, R28.reuse, R170, RZ ;  /* 0x000000aa1ca8723c */ /* 0x040ff000000018ff */
[C---:B-1----:R-:W-:Y:S08]  /*6620*/  HMMA.16816.F32 R32, R28.reuse, R16, RZ ;  /* 0x000000101c20723c */ /* 0x042ff000000018ff */
[----:B------:R-:W-:Y:S01]  /*6630*/  HMMA.16816.F32 R28, R28, R18, RZ ;  /* 0x000000121c1c723c */ /* 0x000fe200000018ff */
[----:B------:R-:W-:Y:S07]  /*6640*/  LDSM.16.M88.4 R16, [R230] ;  /* 0x00000000e610783b */ /* 0x000fee0000000200 */
[C---:B--2---:R-:W-:Y:S08]  /*6650*/  HMMA.16816.F32 R180, R12.reuse, R184, R180 ;  /* 0x000000b80cb4723c */ /* 0x044ff000000018b4 */
[C---:B------:R-:W-:Y:S01]  /*6660*/  HMMA.16816.F32 R176, R12.reuse, R186, R176 ;  /* 0x000000ba0cb0723c */ /* 0x040fe200000018b0 */
[----:B------:R-:W1:Y:S07]  /*6670*/  LDSM.16.M88.4 R184, [R227+0x10800] ;  /* 0x01080000e3b8783b */ /* 0x000e6e0000000200 */
[C---:B------:R-:W-:Y:S08]  /*6680*/  HMMA.16816.F32 R4, R12.reuse, R188, R4 ;  /* 0x000000bc0c04723c */ /* 0x040ff00000001804 */
[C---:B------:R-:W-:Y:S01]  /*6690*/  HMMA.16816.F32 R20, R12.reuse, R190, R20 ;  /* 0x000000be0c14723c */ /* 0x040fe20000001814 */
[----:B------:R-:W2:Y:S07]  /*66a0*/  LDSM.16.M88.4 R188, [R227+0x11000] ;  /* 0x01100000e3bc783b */ /* 0x000eae0000000200 */
[C---:B-----5:R-:W-:Y:S08]  /*66b0*/  HMMA.16816.F32 R32, R12.reuse, R24, R32 ;  /* 0x000000180c20723c */ /* 0x060ff00000001820 */
[C---:B------:R-:W-:Y:S01]  /*66c0*/  HMMA.16816.F32 R28, R12.reuse, R26, R28 ;  /* 0x0000001a0c1c723c */ /* 0x040fe2000000181c */
[----:B------:R-:W3:Y:S07]  /*66d0*/  LDSM.16.M88.4 R24, [R227+0x11800] ;  /* 0x01180000e318783b */ /* 0x000eee0000000200 */
[C---:B------:R-:W-:Y:S08]  /*66e0*/  HMMA.16816.F32 R172, R12.reuse, R196, R172 ;  /* 0x000000c40cac723c */ /* 0x040ff000000018ac */
[----:B------:R-:W-:Y:S01]  /*66f0*/  HMMA.16816.F32 R168, R12, R198, R168 ;  /* 0x000000c60ca8723c */ /* 0x000fe200000018a8 */
[----:B------:R-:W-:Y:S04]  /*6700*/  LDSM.16.M88.4 R12, [R229] ;  /* 0x00000000e50c783b */ /* 0x000fe80000000200 */
[----:B------:R-:W4:Y:S03]  /*6710*/  LDSM.16.M88.4 R196, [R220] ;  /* 0x00000000dcc4783b */ /* 0x000f260000000200 */
        /* <DEDUP_REMOVED lines=25> */
[----:B------:R-:W2:Y:S03]  /*68b0*/  LDSM.16.M88.4 R188, [R219] ;  /* 0x00000000dbbc783b */ /* 0x000ea60000000200 */
[C---:B---3--:R-:W-:Y:S08]  /*68c0*/  HMMA.16816.F32 R4, R24.reuse, R16, R4 ;  /* 0x000000101804723c */ /* 0x048ff00000001804 */
        /* <DEDUP_REMOVED lines=8> */
[C---:B-----5:R-:W-:Y:S08]  /*6950*/  HMMA.16816.F32 R172, R24.reuse, R192, R172 ;  /* 0x000000c018ac723c */ /* 0x060ff000000018ac */
[----:B------:R-:W-:Y:S01]  /*6960*/  HMMA.16816.F32 R168, R24, R194, R168 ;  /* 0x000000c218a8723c */ /* 0x000fe200000018a8 */
[----:B------:R-:W-:Y:S04]  /*6970*/  LDSM.16.M88.4 R24, [R230+0x4000] ;  /* 0x00400000e618783b */ /* 0x000fe80000000200 */
[----:B------:R-:W5:Y:S03]  /*6980*/  LDSM.16.M88.4 R192, [R227+0x12000] ;  /* 0x01200000e3c0783b */ /* 0x000f660000000200 */
        /* <DEDUP_REMOVED lines=25> */
[----:B------:R-:W1:Y:S03]  /*6b20*/  LDSM.16.M88.4 R184, [R233+0x14000] ;  /* 0x01400000e9b8783b */ /* 0x000e660000000200 */
[C---:B----4-:R-:W-:Y:S08]  /*6b30*/  HMMA.16816.F32 R4, R12.reuse, R196, R4 ;  /* 0x000000c40c04723c */ /* 0x050ff00000001804 */
[C---:B------:R-:W-:Y:S01]  /*6b40*/  HMMA.16816.F32 R20, R12.reuse, R198, R20 ;  /* 0x000000c60c14723c */ /* 0x040fe20000001814 */
[----:B------:R-:W4:Y:S07]  /*6b50*/  LDSM.16.M88.4 R196, [R233+0x14800] ;  /* 0x01480000e9c4783b */ /* 0x000f2e0000000200 */
[C---:B-----5:R-:W-:Y:S08]  /*6b60*/  HMMA.16816.F32 R180, R12.reuse, R192, R180 ;  /* 0x000000c00cb4723c */ /* 0x060ff000000018b4 */
        /* <DEDUP_REMOVED lines=9> */
[C---:B-1----:R-:W-:Y:S08]  /*6c00*/  HMMA.16816.F32 R4, R24.reuse, R184, R4 ;  /* 0x000000b81804723c */ /* 0x042ff00000001804 */
[C---:B------:R-:W-:Y:S01]  /*6c10*/  HMMA.16816.F32 R20, R24.reuse, R186, R20 ;  /* 0x000000ba1814723c */ /* 0x040fe20000001814 */
[----:B------:R-:W1:Y:S07]  /*6c20*/  LDSM.16.M88.4 R184, [R214] ;  /* 0x00000000d6b8783b */ /* 0x000e6e0000000200 */
[C---:B----4-:R-:W-:Y:S08]  /*6c30*/  HMMA.16816.F32 R180, R24.reuse, R196, R180 ;  /* 0x000000c418b4723c */ /* 0x050ff000000018b4 */
[C---:B------:R-:W-:Y:S01]  /*6c40*/  HMMA.16816.F32 R176, R24.reuse, R198, R176 ;  /* 0x000000c618b0723c */ /* 0x040fe200000018b0 */
[----:B------:R-:W4:Y:S07]  /*6c50*/  LDSM.16.M88.4 R196, [R213] ;  /* 0x00000000d5c4783b */ /* 0x000f2e0000000200 */
[C---:B-----5:R-:W-:Y:S08]  /*6c60*/  HMMA.16816.F32 R172, R24.reuse, R192, R172 ;  /* 0x000000c018ac723c */ /* 0x060ff000000018ac */
[C---:B------:R-:W-:Y:S01]  /*6c70*/  HMMA.16816.F32 R168, R24.reuse, R194, R168 ;  /* 0x000000c218a8723c */ /* 0x040fe200000018a8 */
[----:B------:R-:W5:Y:S07]  /*6c80*/  LDSM.16.M88.4 R192, [R212] ;  /* 0x00000000d4c0783b */ /* 0x000f6e0000000200 */
[C---:B--2---:R-:W-:Y:S08]  /*6c90*/  HMMA.16816.F32 R32, R24.reuse, R188, R32 ;  /* 0x000000bc1820723c */ /* 0x044ff00000001820 */
[----:B------:R-:W-:Y:S01]  /*6ca0*/  HMMA.16816.F32 R28, R24, R190, R28 ;  /* 0x000000be181c723c */ /* 0x000fe2000000181c */
[----:B------:R-:W-:Y:S04]  /*6cb0*/  LDSM.16.M88.4 R24, [R230+0x8000] ;  /* 0x00800000e618783b */ /* 0x000fe80000000200 */
[----:B------:R-:W-:Y:S03]  /*6cc0*/  LDSM.16.M88.4 R188, [R227+0x14800] ;  /* 0x01480000e3bc783b */ /* 0x000fe60000000200 */
[C---:B---3--:R-:W-:Y:S08]  /*6cd0*/  HMMA.16816.F32 R4, R16.reuse, R12, R4 ;  /* 0x0000000c1004723c */ /* 0x048ff00000001804 */
[C---:B------:R-:W-:Y:S01]  /*6ce0*/  HMMA.16816.F32 R20, R16.reuse, R14, R20 ;  /* 0x0000000e1014723c */ /* 0x040fe20000001814 */
[----:B------:R-:W2:Y:S07]  /*6cf0*/  LDSM.16.M88.4 R12, [R227+0x14000] ;  /* 0x01400000e30c783b */ /* 0x000eae0000000200 */
[C---:B-1----:R-:W-:Y:S08]  /*6d00*/  HMMA.16816.F32 R180, R16.reuse, R184, R180 ;  /* 0x000000b810b4723c */ /* 0x042ff000000018b4 */
[C---:B------:R-:W-:Y:S01]  /*6d10*/  HMMA.16816.F32 R176, R16.reuse, R186, R176 ;  /* 0x000000ba10b0723c */ /* 0x040fe200000018b0 */
[----:B------:R-:W1:Y:S07]  /*6d20*/  LDSM.16.M88.4 R184, [R227+0x15000] ;  /* 0x01500000e3b8783b */ /* 0x000e6e0000000200 */
[C---:B----4-:R-:W-:Y:S08]  /*6d30*/  HMMA.16816.F32 R172, R16.reuse, R196, R172 ;  /* 0x000000c410ac723c */ /* 0x050ff000000018ac */
[C---:B------:R-:W-:Y:S01]  /*6d40*/  HMMA.16816.F32 R168, R16.reuse, R198, R168 ;  /* 0x000000c610a8723c */ /* 0x040fe200000018a8 */
[----:B------:R-:W-:Y:S07]  /*6d50*/  LDSM.16.M88.4 R196, [R220+0x4800] ;  /* 0x00480000dcc4783b */ /* 0x000fee0000000200 */
[C---:B-----5:R-:W-:Y:S08]  /*6d60*/  HMMA.16816.F32 R32, R16.reuse, R192, R32 ;  /* 0x000000c01020723c */ /* 0x060ff00000001820 */
[----:B------:R-:W-:Y:S01]  /*6d70*/  HMMA.16816.F32 R28, R16, R194, R28 ;  /* 0x000000c2101c723c */ /* 0x000fe2000000181c */
[----:B------:R-:W3:Y:S04]  /*6d80*/  LDSM.16.M88.4 R192, [R227+0x15800] ;  /* 0x01580000e3c0783b */ /* 0x000ee80000000200 */
[----:B------:R-:W-:Y:S03]  /*6d90*/  LDSM.16.M88.4 R16, [R220+0x4000] ;  /* 0x00400000dc10783b */ /* 0x000fe60000000200 */
[C---:B--2---:R-:W-:Y:S08]  /*6da0*/  HMMA.16816.F32 R4, R24.reuse, R12, R4 ;  /* 0x0000000c1804723c */ /* 0x044ff00000001804 */
[C---:B------:R-:W-:Y:S01]  /*6db0*/  HMMA.16816.F32 R20, R24.reuse, R14, R20 ;  /* 0x0000000e1814723c */ /* 0x040fe20000001814 */
[----:B------:R-:W2:Y:S07]  /*6dc0*/  LDSM.16.M88.4 R12, [R229+0x8000] ;  /* 0x00800000e50c783b */ /* 0x000eae0000000200 */
[C---:B------:R-:W-:Y:S08]  /*6dd0*/  HMMA.16816.F32 R180, R24.reuse, R188, R180 ;  /* 0x000000bc18b4723c */ /* 0x040ff000000018b4 */
        /* <DEDUP_REMOVED lines=17> */
[----:B------:R-:W3:Y:S07]  /*6ef0*/  LDSM.16.M88.4 R188, [R233+0x17000] ;  /* 0x01700000e9bc783b */ /* 0x000eee0000000200 */
[C---:B-1----:R-:W-:Y:S08]  /*6f00*/  HMMA.16816.F32 R32, R12.reuse, R184, R32 ;  /* 0x000000b80c20723c */ /* 0x042ff00000001820 */
[----:B------:R-:W-:Y:S01]  /*6f10*/  HMMA.16816.F32 R28, R12, R186, R28 ;  /* 0x000000ba0c1c723c */ /* 0x000fe2000000181c */
[----:B------:R-:W1:Y:S04]  /*6f20*/  LDSM.16.M88.4 R12, [R211] ;  /* 0x00000000d30c783b */ /* 0x000e680000000200 */
[----:B------:R-:W4:Y:S03]  /*6f30*/  LDSM.16.M88.4 R184, [R233+0x17800] ;  /* 0x01780000e9b8783b */ /* 0x000f260000000200 */
[C---:B--2---:R-:W-:Y:S08]  /*6f40*/  HMMA.16816.F32 R4, R16.reuse, R192, R4 ;  /* 0x000000c01004723c */ /* 0x044ff00000001804 */
[C---:B------:R-:W-:Y:S01]  /*6f50*/  HMMA.16816.F32 R20, R16.reuse, R194, R20 ;  /* 0x000000c21014723c */ /* 0x040fe20000001814 */
[----:B------:R-:W-:Y:S07]  /*6f60*/  LDSM.16.M88.4 R192, [R210] ;  /* 0x00000000d2c0783b */ /* 0x000fee0000000200 */
[C---:B------:R-:W-:Y:S08]  /*6f70*/  HMMA.16816.F32 R180, R16.reuse, R24, R180 ;  /* 0x0000001810b4723c */ /* 0x040ff000000018b4 */
[C---:B------:R-:W-:Y:S01]  /*6f80*/  HMMA.16816.F32 R176, R16.reuse, R26, R176 ;  /* 0x0000001a10b0723c */ /* 0x040fe200000018b0 */
[----:B------:R-:W2:Y:S07]  /*6f90*/  LDSM.16.M88.4 R24, [R230+0xc000] ;  /* 0x00c00000e618783b */ /* 0x000eae0000000200 */
[----:B---3--:R-:W-:Y:S08]  /*6fa0*/  HMMA.16816.F32 R172, R16, R188, R172 ;  /* 0x000000bc10ac723c */ /* 0x008ff000000018ac */
[C---:B-1----:R-:W-:Y:S08]  /*6fb0*/  HMMA.16816.F32 R4, R196.reuse, R12, R4 ;  /* 0x0000000cc404723c */ /* 0x042ff00000001804 */
[----:B------:R-:W-:Y:S01]  /*6fc0*/  HMMA.16816.F32 R20, R196, R14, R20 ;  /* 0x0000000ec414723c */ /* 0x000fe20000001814 */
[----:B------:R-:W-:Y:S07]  /*6fd0*/  LDSM.16.M88.4 R12, [R220+0x6000] ;  /* 0x00600000dc0c783b */ /* 0x000fee0000000200 */
[C---:B------:R-:W-:Y:S01]  /*6fe0*/  HMMA.16816.F32 R168, R16.reuse, R190, R168 ;  /* 0x000000be10a8723c */ /* 0x040fe200000018a8 */
[----:B------:R-:W1:Y:S07]  /*6ff0*/  LDSM.16.M88.4 R188, [R209] ;  /* 0x00000000d1bc783b */ /* 0x000e6e0000000200 */
[C---:B----4-:R-:W-:Y:S08]  /*7000*/  HMMA.16816.F32 R32, R16.reuse, R184, R32 ;  /* 0x000000b81020723c */ /* 0x050ff00000001820 */
[----:B------:R-:W-:Y:S01]  /*7010*/  HMMA.16816.F32 R28, R16, R186, R28 ;  /* 0x000000ba101c723c */ /* 0x000fe2000000181c */
[----:B------:R-:W3:Y:S04]  /*7020*/  LDSM.16.M88.4 R16, [R229+0xc000] ;  /* 0x00c00000e510783b */ /* 0x000ee80000000200 */
[----:B------:R-:W4:Y:S03]  /*7030*/  LDSM.16.M88.4 R184, [R208] ;  /* 0x00000000d0b8783b */ /* 0x000f260000000200 */
[C---:B--2---:R-:W-:Y:S08]  /*7040*/  HMMA.16816.F32 R4, R24.reuse, R204, R4 ;  /* 0x000000cc1804723c */ /* 0x044ff00000001804 */
[----:B------:R-:W-:Y:S08]  /*7050*/  HMMA.16816.F32 R20, R24, R206, R20 ;  /* 0x000000ce1814723c */ /* 0x000ff00000001814 */
[C---:B------:R-:W-:Y:S08]  /*7060*/  HMMA.16816.F32 R180, R196.reuse, R192, R180 ;  /* 0x000000c0c4b4723c */ /* 0x040ff000000018b4 */
[C---:B------:R-:W-:Y:S01]  /*7070*/  HMMA.16816.F32 R176, R196.reuse, R194, R176 ;  /* 0x000000c2c4b0723c */ /* 0x040fe200000018b0 */
[----:B------:R-:W2:Y:S07]  /*7080*/  LDSM.16.M88.4 R192, [R227+0x17000] ;  /* 0x01700000e3c0783b */ /* 0x000eae0000000200 */
[----:B-1----:R-:W-:Y:S08]  /*7090*/  HMMA.16816.F32 R172, R196, R188, R172 ;  /* 0x000000bcc4ac723c */ /* 0x002ff000000018ac */
[C---:B---3--:R-:W-:Y:S08]  /*70a0*/  HMMA.16816.F32 R4, R16.reuse, R12, R4 ;  /* 0x0000000c1004723c */ /* 0x048ff00000001804 */
[----:B------:R-:W-:Y:S01]  /*70b0*/  HMMA.16816.F32 R20, R16, R14, R20 ;  /* 0x0000000e1014723c */ /* 0x000fe20000001814 */
[----:B------:R-:W1:Y:S07]  /*70c0*/  LDSM.16.M88.4 R12, [R227+0x17800] ;  /* 0x01780000e30c783b */ /* 0x000e6e0000000200 */
[C---:B----4-:R-:W-:Y:S08]  /*70d0*/  HMMA.16816.F32 R32, R196.reuse, R184, R32 ;  /* 0x000000b8c420723c */ /* 0x050ff00000001820 */
[----:B------:R-:W-:Y:S01]  /*70e0*/  HMMA.16816.F32 R28, R196, R186, R28 ;  /* 0x000000bac41c723c */ /* 0x000fe2000000181c */
[----:B------:R-:W-:Y:S01]  /*70f0*/  LDSM.16.M88.4 R184, [R220+0x6800] ;  /* 0x00680000dcb8783b */ /* 0x000fe20000000200 */
[----:B------:R-:W-:-:S02]  /*7100*/  FMUL.FTZ R167, R4, c[0x0][0x2ec] ;  /* 0x0000bb0004a77a20 */ /* 0x000fc40000410000 */
[----:B------:R-:W-:Y:S02]  /*7110*/  FMUL.FTZ R4, R5, c[0x0][0x2ec] ;  /* 0x0000bb0005047a20 */ /* 0x000fe40000410000 */
[----:B------:R-:W-:Y:S02]  /*7120*/  FMUL.FTZ R166, R7, c[0x0][0x2ec] ;  /* 0x0000bb0007a67a20 */ /* 0x000fe40000410000 */
[----:B------:R-:W-:Y:S01]  /*7130*/  HMMA.16816.F32 R168, R196, R190, R168 ;  /* 0x000000bec4a8723c */ /* 0x000fe200000018a8 */
[----:B------:R-:W3:Y:S01]  /*7140*/  LDSM.16.M88.4 R188, [R227+0x16800] ;  /* 0x01680000e3bc783b */ /* 0x000ee20000000200 */
[----:B------:R-:W-:Y:S01]  /*7150*/  FMUL.FTZ R22, R22, c[0x0][0x2ec] ;  /* 0x0000bb0016167a20 */ /* 0x000fe20000410000 */
[----:B------:R-:W-:Y:S01]  /*7160*/  MUFU.TANH R4, R4 ;  /* 0x0000000400047308 */ /* 0x000fe20000002400 */
[----:B------:R-:W-:Y:S02]  /*7170*/  FMUL.FTZ R23, R23, c[0x0][0x2ec] ;  /* 0x0000bb0017177a20 */ /* 0x000fe40000410000 */
[----:B------:R-:W-:Y:S01]  /*7180*/  FMUL.FTZ R6, R6, c[0x0][0x2ec] ;  /* 0x0000bb0006067a20 */ /* 0x000fe20000410000 */
[C---:B------:R-:W-:Y:S01]  /*7190*/  IADD3 R197, R165.reuse, 0x11, RZ ;  /* 0x00000011a5c57810 */ /* 0x040fe20007ffe0ff */
[----:B--2---:R-:W-:Y:S01]  /*71a0*/  HMMA.16816.F32 R172, R24, R192, R172 ;  /* 0x000000c018ac723c */ /* 0x004fe200000018ac */
[----:B------:R-:W-:-:S02]  /*71b0*/  IADD3 R199, R165, 0x18, RZ ;  /* 0x00000018a5c77810 */ /* 0x000fc40007ffe0ff */
[----:B------:R-:W-:Y:S04]  /*71c0*/  MUFU.TANH R22, R22 ;  /* 0x0000001600167308 */ /* 0x000fe80000002400 */
[C---:B------:R-:W-:Y:S01]  /*71d0*/  IADD3 R193, R165.reuse, 0x9, RZ ;  /* 0x00000009a5c17810 */ /* 0x040fe20007ffe0ff */
[C---:B-1----:R-:W-:Y:S03]  /*71e0*/  HMMA.16816.F32 R32, R24.reuse, R12, R32 ;  /* 0x0000000c1820723c */ /* 0x042fe60000001820 */
[----:B------:R-:W-:Y:S05]  /*71f0*/  MUFU.TANH R166, R166 ;  /* 0x000000a600a67308 */ /* 0x000fea0000002400 */
[C---:B------:R-:W-:Y:S01]  /*7200*/  HMMA.16816.F32 R28, R24.reuse, R14, R28 ;  /* 0x0000000e181c723c */ /* 0x040fe2000000181c */
[----:B------:R-:W1:Y:S02]  /*7210*/  LDSM.16.M88.4 R12, [R220+0x7000] ;  /* 0x00700000dc0c783b */ /* 0x000e640000000200 */
[----:B------:R-:W-:Y:S05]  /*7220*/  MUFU.TANH R23, R23 ;  /* 0x0000001700177308 */ /* 0x000fea0000002400 */
[C---:B------:R-:W-:Y:S03]  /*7230*/  HMMA.16816.F32 R168, R24.reuse, R194, R168 ;  /* 0x000000c218a8723c */ /* 0x040fe600000018a8 */
[----:B------:R-:W-:Y:S04]  /*7240*/  I2F R192, R197 ;  /* 0x000000c500c07306 */ /* 0x000fe80000201400 */
[C---:B------:R-:W-:Y:S01]  /*7250*/  IADD3 R195, R165.reuse, 0x10, RZ ;  /* 0x00000010a5c37810 */ /* 0x040fe20007ffe0ff */
[C---:B---3--:R-:W-:Y:S03]  /*7260*/  HMMA.16816.F32 R180, R24.reuse, R188, R180 ;  /* 0x000000bc18b4723c */ /* 0x048fe600000018b4 */
[----:B------:R-:W-:Y:S04]  /*7270*/  I2F R188, R193 ;  /* 0x000000c100bc7306 */ /* 0x000fe80000201400 */
[----:B------:R-:W-:Y:S01]  /*7280*/  IADD3 R189, R165, 0x1, RZ ;  /* 0x00000001a5bd7810 */ /* 0x000fe20007ffe0ff */
[----:B------:R-:W-:Y:S03]  /*7290*/  HMMA.16816.F32 R176, R24, R190, R176 ;  /* 0x000000be18b0723c */ /* 0x000fe600000018b0 */
[----:B------:R-:W2:Y:S01]  /*72a0*/  MUFU.TANH R167, R167 ;  /* 0x000000a700a77308 */ /* 0x000ea20000002400 */
[----:B------:R-:W-:-:S02]  /*72b0*/  ISETP.GE.AND P1, PT, R189, R200, PT ;  /* 0x000000c8bd00720c */ /* 0x000fc40003f26270 */
[----:B------:R-:W-:Y:S02]  /*72c0*/  ISETP.GE.AND P2, PT, R189, R2, PT ;  /* 0x00000002bd00720c */ /* 0x000fe40003f46270 */
[C---:B------:R-:W-:Y:S01]  /*72d0*/  IADD3 R191, R165.reuse, 0x8, RZ ;  /* 0x00000008a5bf7810 */ /* 0x040fe20007ffe0ff */
[----:B------:R-:W-:Y:S01]  /*72e0*/  FMUL.FTZ R190, R20, c[0x0][0x2ec] ;  /* 0x0000bb0014be7a20 */ /* 0x000fe20000410000 */
[----:B------:R-:W-:Y:S01]  /*72f0*/  IADD3 R25, R165, 0x19, RZ ;  /* 0x00000019a5197810 */ /* 0x000fe20007ffe0ff */
[----:B------:R-:W3:Y:S01]  /*7300*/  I2F R5, R189 ;  /* 0x000000bd00057306 */ /* 0x000ee20000201400 */
[----:B------:R-:W-:Y:S01]  /*7310*/  FMUL.FTZ R27, R21, c[0x0][0x2ec] ;  /* 0x0000bb00151b7a20 */ /* 0x000fe20000410000 */
[----:B------:R-:W-:-:S03]  /*7320*/  ISETP.GE.AND P0, PT, R191, R200, PT ;  /* 0x000000c8bf00720c */ /* 0x000fc60003f06270 */
[----:B------:R-:W-:Y:S03]  /*7330*/  HMMA.16816.F32 R180, R16, R184, R180 ;  /* 0x000000b810b4723c */ /* 0x000fe600000018b4 */
[----:B------:R4:W-:Y:S01]  /*7340*/  I2F R7, R191 ;  /* 0x000000bf00077306 */ /* 0x0009e20000201400 */
[----:B--2---:R-:W-:-:S04]  /*7350*/  FFMA.FTZ R167, R0, UR4, R167 ;  /* 0x0000000400a77c23 */ /* 0x004fc800080100a7 */
[C---:B-1----:R-:W-:Y:S03]  /*7360*/  HMMA.16816.F32 R172, R16.reuse, R12, R172 ;  /* 0x0000000c10ac723c */ /* 0x042fe600000018ac */
[----:B------:R-:W-:Y:S01]  /*7370*/  MUFU.TANH R190, R190 ;  /* 0x000000be00be7308 */ /* 0x000fe20000002400 */
[----:B---3--:R-:W-:Y:S01]  /*7380*/  FFMA.FTZ R4, R5, UR4, R4 ;  /* 0x0000000405047c23 */ /* 0x008fe20008010004 */
[----:B------:R-:W-:Y:S01]  /*7390*/  IADD3 R189, R165, 0x28, RZ ;  /* 0x00000028a5bd7810 */ /* 0x000fe20007ffe0ff */
[----:B------:R-:W-:Y:S02]  /*73a0*/  FFMA.FTZ R5, R5, UR4, R166 ;  /* 0x0000000405057c23 */ /* 0x000fe400080100a6 */
[----:B------:R-:W-:Y:S01]  /*73b0*/  HMMA.16816.F32 R168, R16, R14, R168 ;  /* 0x0000000e10a8723c */ /* 0x000fe200000018a8 */
[----:B------:R-:W1:Y:S02]  /*73c0*/  LDSM.16.M88.4 R12, [R220+0x7800] ;  /* 0x00780000dc0c783b */ /* 0x000e640000000200 */
[----:B------:R-:W-:Y:S01]  /*73d0*/  I2F R20, R195 ;  /* 0x000000c300147306 */ /* 0x000fe20000201400 */
[----:B------:R-:W-:Y:S01]  /*73e0*/  FSEL R4, R4, -INF , !P1 ;  /* 0xff80000004047808 */ /* 0x000fe20004800000 */
[----:B------:R-:W-:-:S04]  /*73f0*/  DEPBAR.LE SB0, 0x0 ;  /* 0x000080000000791a */ /* 0x000fc80000000000 */
[----:B------:R-:W-:Y:S01]  /*7400*/  HMMA.16816.F32 R176, R16, R186, R176 ;  /* 0x000000ba10b0723c */ /* 0x000fe200000018b0 */
[----:B------:R-:W-:Y:S01]  /*7410*/  FMUL.FTZ R180, R180, c[0x0][0x2ec] ;  /* 0x0000bb00b4b47a20 */ /* 0x000fe20000410000 */
[----:B------:R-:W-:Y:S01]  /*7420*/  MUFU.TANH R27, R27 ;  /* 0x0000001b001b7308 */ /* 0x000fe20000002400 */
[----:B------:R-:W-:Y:S01]  /*7430*/  FMUL.FTZ R182, R182, c[0x0][0x2ec] ;  /* 0x0000bb00b6b67a20 */ /* 0x000fe20000410000 */
[----:B------:R-:W-:Y:S01]  /*7440*/  ISETP.GE.AND P1, PT, R191, R2, PT ;  /* 0x00000002bf00720c */ /* 0x000fe20003f26270 */
[----:B------:R-:W-:Y:S01]  /*7450*/  FMUL.FTZ R181, R181, c[0x0][0x2ec] ;  /* 0x0000bb00b5b57a20 */ /* 0x000fe20000410000 */
[----:B------:R-:W-:Y:S01]  /*7460*/  FSEL R5, R5, -INF , !P2 ;  /* 0xff80000005057808 */ /* 0x000fe20005000000 */
[----:B------:R-:W-:Y:S01]  /*7470*/  FMUL.FTZ R183, R183, c[0x0][0x2ec] ;  /* 0x0000bb00b7b77a20 */ /* 0x000fe20000410000 */
[----:B------:R-:W-:Y:S01]  /*7480*/  ISETP.GE.AND P2, PT, R193, R200, PT ;  /* 0x000000c8c100720c */ /* 0x000fe20003f46270 */
[----:B------:R-:W-:Y:S01]  /*7490*/  FMUL.FTZ R174, R174, c[0x0][0x2ec] ;  /* 0x0000bb00aeae7a20 */ /* 0x000fe20000410000 */
[----:B------:R-:W2:Y:S05]  /*74a0*/  MUFU.TANH R185, R180 ;  /* 0x000000b400b97308 */ /* 0x000eaa0000002400 */
[----:B------:R-:W-:-:S03]  /*74b0*/  FMUL.FTZ R168, R168, c[0x0][0x2ec] ;  /* 0x0000bb00a8a87a20 */ /* 0x000fc60000410000 */
[----:B------:R-:W-:Y:S01]  /*74c0*/  MUFU.TANH R187, R182 ;  /* 0x000000b600bb7308 */ /* 0x000fe20000002400 */
[----:B------:R-:W-:Y:S01]  /*74d0*/  FMUL.FTZ R207, R169, c[0x0][0x2ec] ;  /* 0x0000bb00a9cf7a20 */ /* 0x000fe20000410000 */
[----:B------:R-:W-:Y:S01]  /*74e0*/  IADD3 R169, R165, 0x29, RZ ;  /* 0x00000029a5a97810 */ /* 0x000fe20007ffe0ff */
[----:B----4-:R-:W-:Y:S01]  /*74f0*/  FMUL.FTZ R191, R171, c[0x0][0x2ec] ;  /* 0x0000bb00abbf7a20 */ /* 0x010fe20000410000 */
[----:B------:R-:W-:Y:S02]  /*7500*/  IADD3 R171, R165, 0x39, RZ ;  /* 0x00000039a5ab7810 */ /* 0x000fe40007ffe0ff */
[----:B------:R-:W-:Y:S02]  /*7510*/  FMUL.FTZ R201, R176, c[0x0][0x2ec] ;  /* 0x0000bb00b0c97a20 */ /* 0x000fe40000410000 */
[----:B------:R-:W-:Y:S01]  /*7520*/  FMUL.FTZ R26, R177, c[0x0][0x2ec] ;  /* 0x0000bb00b11a7a20 */ /* 0x000fe20000410000 */
[----:B------:R-:W3:Y:S01]  /*7530*/  MUFU.TANH R181, R181 ;  /* 0x000000b500b57308 */ /* 0x000ee20000002400 */
[----:B------:R-:W-:-:S02]  /*7540*/  FMUL.FTZ R177, R178, c[0x0][0x2ec] ;  /* 0x0000bb00b2b17a20 */ /* 0x000fc40000410000 */
[----:B------:R-:W-:Y:S02]  /*7550*/  FMUL.FTZ R178, R179, c[0x0][0x2ec] ;  /* 0x0000bb00b3b27a20 */ /* 0x000fe40000410000 */
[----:B------:R-:W-:Y:S01]  /*7560*/  FMUL.FTZ R176, R172, c[0x0][0x2ec] ;  /* 0x0000bb00acb07a20 */ /* 0x000fe20000410000 */
[C---:B-1----:R-:W-:Y:S01]  /*7570*/  HMMA.16816.F32 R32, R16.reuse, R12, R32 ;  /* 0x0000000c1020723c */ /* 0x042fe20000001820 */
[----:B------:R-:W-:Y:S01]  /*7580*/  FMUL.FTZ R172, R173, c[0x0][0x2ec] ;  /* 0x0000bb00adac7a20 */ /* 0x000fe20000410000 */
[----:B------:R-:W-:Y:S01]  /*7590*/  I2F R184, R199 ;  /* 0x000000c700b87306 */ /* 0x000fe20000201400 */
[----:B------:R-:W-:Y:S01]  /*75a0*/  FMUL.FTZ R173, R175, c[0x0][0x2ec] ;  /* 0x0000bb00afad7a20 */ /* 0x000fe20000410000 */
[----:B------:R-:W-:Y:S01]  /*75b0*/  IADD3 R175, R165, 0x21, RZ ;  /* 0x00000021a5af7810 */ /* 0x000fe20007ffe0ff */
[----:B--2---:R-:W-:Y:S02]  /*75c0*/  FFMA.FTZ R185, R20, UR4, R185 ;  /* 0x0000000414b97c23 */ /* 0x004fe400080100b9 */
[C---:B------:R-:W-:Y:S01]  /*75d0*/  FFMA.FTZ R13, R7.reuse, UR4, R22 ;  /* 0x00000004070d7c23 */ /* 0x040fe20008010016 */
[----:B------:R-:W-:Y:S01]  /*75e0*/  HMMA.16816.F32 R28, R16, R14, R28 ;  /* 0x0000000e101c723c */ /* 0x000fe2000000181c */
[----:B------:R-:W-:Y:S01]  /*75f0*/  FFMA.FTZ R12, R7, UR4, R190 ;  /* 0x00000004070c7c23 */ /* 0x000fe200080100be */
[----:B------:R-:W1:Y:S01]  /*7600*/  MUFU.TANH R201, R201 ;  /* 0x000000c900c97308 */ /* 0x000e620000002400 */
[C---:B------:R-:W-:Y:S01]  /*7610*/  FFMA.FTZ R22, R188.reuse, UR4, R27 ;  /* 0x00000004bc167c23 */ /* 0x040fe2000801001b */
[----:B------:R-:W-:Y:S01]  /*7620*/  FSEL R13, R13, -INF , !P1 ;  /* 0xff8000000d0d7808 */ /* 0x000fe20004800000 */
[----:B------:R-:W-:Y:S01]  /*7630*/  FFMA.FTZ R7, R188, UR4, R23 ;  /* 0x00000004bc077c23 */ /* 0x000fe20008010017 */
[----:B------:R-:W-:Y:S01]  /*7640*/  ISETP.GE.AND P1, PT, R195, R200, PT ;  /* 0x000000c8c300720c */ /* 0x000fe20003f26270 */
[----:B------:R-:W-:Y:S01]  /*7650*/  FMUL.FTZ R190, R170, c[0x0][0x2ec] ;  /* 0x0000bb00aabe7a20 */ /* 0x000fe20000410000 */
[----:B------:R-:W-:Y:S01]  /*7660*/  FSEL R12, R12, -INF , !P0 ;  /* 0xff8000000c0c7808 */ /* 0x000fe20004000000 */
[----:B---3--:R-:W-:Y:S01]  /*7670*/  FFMA.FTZ R181, R192, UR4, R181 ;  /* 0x00000004c0b57c23 */ /* 0x008fe200080100b5 */
[----:B------:R-:W2:Y:S01]  /*7680*/  MUFU.TANH R183, R183 ;  /* 0x000000b700b77308 */ /* 0x000ea20000002400 */
[----:B------:R-:W-:Y:S01]  /*7690*/  FSEL R188, R185, -INF , !P1 ;  /* 0xff800000b9bc7808 */ /* 0x000fe20004800000 */
[----:B------:R-:W-:Y:S01]  /*76a0*/  FFMA.FTZ R185, R20, UR4, R187 ;  /* 0x0000000414b97c23 */ /* 0x000fe200080100bb */
[----:B------:R-:W-:-:S02]  /*76b0*/  ISETP.GE.AND P0, PT, R193, R2, PT ;  /* 0x00000002c100720c */ /* 0x000fc40003f06270 */
[----:B------:R-:W-:Y:S01]  /*76c0*/  FSEL R22, R22, -INF , !P2 ;  /* 0xff80000016167808 */ /* 0x000fe20005000000 */
[----:B------:R-:W-:Y:S01]  /*76d0*/  FMUL.FTZ R17, R34, c[0x0][0x2ec] ;  /* 0x0000bb0022117a20 */ /* 0x000fe20000410000 */
[----:B------:R-:W-:Y:S01]  /*76e0*/  ISETP.GE.AND P2, PT, R195, R2, PT ;  /* 0x00000002c300720c */ /* 0x000fe20003f46270 */
[----:B------:R-:W3:Y:S01]  /*76f0*/  MUFU.TANH R177, R177 ;  /* 0x000000b100b17308 */ /* 0x000ee20000002400 */
[----:B------:R-:W-:Y:S01]  /*7700*/  FSEL R7, R7, -INF , !P0 ;  /* 0xff80000007077808 */ /* 0x000fe20004000000 */
[----:B-1----:R-:W-:Y:S01]  /*7710*/  FFMA.FTZ R24, R184, UR4, R201 ;  /* 0x00000004b8187c23 */ /* 0x002fe200080100c9 */
[-C--:B------:R-:W-:Y:S01]  /*7720*/  ISETP.GE.AND P0, PT, R197, R200.reuse, PT ;  /* 0x000000c8c500720c */ /* 0x080fe20003f06270 */
[----:B------:R-:W-:Y:S01]  /*7730*/  FMUL.FTZ R32, R32, c[0x0][0x2ec] ;  /* 0x0000bb0020207a20 */ /* 0x000fe20000410000 */
[----:B------:R-:W-:Y:S01]  /*7740*/  FSEL R185, R185, -INF , !P2 ;  /* 0xff800000b9b97808 */ /* 0x000fe20005000000 */
[----:B------:R-:W-:Y:S01]  /*7750*/  FMUL.FTZ R15, R33, c[0x0][0x2ec] ;  /* 0x0000bb00210f7a20 */ /* 0x000fe20000410000 */
[----:B------:R-:W-:Y:S01]  /*7760*/  ISETP.GE.AND P2, PT, R199, R200, PT ;  /* 0x000000c8c700720c */ /* 0x000fe20003f46270 */
[----:B------:R-:W-:Y:S01]  /*7770*/  I2F R21, R25 ;  /* 0x0000001900157306 */ /* 0x000fe20000201400 */
[----:B--2---:R-:W-:Y:S01]  /*7780*/  FFMA.FTZ R183, R192, UR4, R183 ;  /* 0x00000004c0b77c23 */ /* 0x004fe200080100b7 */
[-C--:B------:R-:W-:Y:S01]  /*7790*/  ISETP.GE.AND P1, PT, R197, R2.reuse, PT ;  /* 0x00000002c500720c */ /* 0x080fe20003f26270 */
[----:B------:R-:W-:Y:S01]  /*77a0*/  FMUL.FTZ R19, R35, c[0x0][0x2ec] ;  /* 0x0000bb0023137a20 */ /* 0x000fe20000410000 */
[----:B------:R-:W-:Y:S01]  /*77b0*/  FSEL R186, R181, -INF , !P0 ;  /* 0xff800000b5ba7808 */ /* 0x000fe20004000000 */
[----:B------:R-:W-:Y:S01]  /*77c0*/  FMUL.FTZ R30, R30, c[0x0][0x2ec] ;  /* 0x0000bb001e1e7a20 */ /* 0x000fe20000410000 */
[----:B------:R-:W-:Y:S01]  /*77d0*/  IADD3 R23, R165, 0x31, RZ ;  /* 0x00000031a5177810 */ /* 0x000fe20007ffe0ff */
[----:B------:R-:W-:Y:S01]  /*77e0*/  FMUL.FTZ R29, R29, c[0x0][0x2ec] ;  /* 0x0000bb001d1d7a20 */ /* 0x000fe20000410000 */
[----:B------:R-:W1:Y:S01]  /*77f0*/  MUFU.TANH R178, R178 ;  /* 0x000000b200b27308 */ /* 0x000e620000002400 */
[----:B---3--:R-:W-:Y:S01]  /*7800*/  FFMA.FTZ R187, R184, UR4, R177 ;  /* 0x00000004b8bb7c23 */ /* 0x008fe200080100b1 */
[----:B------:R-:W-:Y:S01]  /*7810*/  ISETP.GE.AND P0, PT, R199, R2, PT ;  /* 0x00000002c700720c */ /* 0x000fe20003f06270 */
[----:B------:R-:W-:Y:S01]  /*7820*/  FMUL.FTZ R31, R31, c[0x0][0x2ec] ;  /* 0x0000bb001f1f7a20 */ /* 0x000fe20000410000 */
[----:B------:R-:W-:-:S02]  /*7830*/  FSEL R24, R24, -INF , !P2 ;  /* 0xff80000018187808 */ /* 0x000fc40005000000 */
[----:B------:R-:W-:Y:S02]  /*7840*/  ISETP.GE.AND P2, PT, R25, R2, PT ;  /* 0x000000021900720c */ /* 0x000fe40003f46270 */
[----:B------:R-:W2:Y:S01]  /*7850*/  MUFU.TANH R26, R26 ;  /* 0x0000001a001a7308 */ /* 0x000ea20000002400 */
[----:B------:R-:W-:Y:S02]  /*7860*/  FSEL R195, R183, -INF , !P1 ;  /* 0xff800000b7c37808 */ /* 0x000fe40004800000 */
[-C--:B------:R-:W-:Y:S02]  /*7870*/  ISETP.GE.AND P1, PT, R25, R200.reuse, PT ;  /* 0x000000c81900720c */ /* 0x080fe40003f26270 */
[----:B------:R-:W-:Y:S02]  /*7880*/  FSEL R187, R187, -INF , !P0 ;  /* 0xff800000bbbb7808 */ /* 0x000fe40004000000 */
[----:B------:R-:W-:Y:S01]  /*7890*/  ISETP.GE.AND P0, PT, R203, R200, PT ;  /* 0x000000c8cb00720c */ /* 0x000fe20003f06270 */
[----:B------:R-:W-:Y:S01]  /*78a0*/  MUFU.TANH R176, R176 ;  /* 0x000000b000b07308 */ /* 0x000fe20000002400 */
[----:B-1----:R-:W-:Y:S01]  /*78b0*/  FFMA.FTZ R178, R21, UR4, R178 ;  /* 0x0000000415b27c23 */ /* 0x002fe200080100b2 */
[----:B------:R-:W-:-:S04]  /*78c0*/  IADD3 R27, R165, 0x38, RZ ;  /* 0x00000038a51b7810 */ /* 0x000fc80007ffe0ff */
[----:B------:R-:W-:Y:S02]  /*78d0*/  FSEL R193, R178, -INF , !P2 ;  /* 0xff800000b2c17808 */ /* 0x000fe40005000000 */
[----:B------:R-:W1:Y:S01]  /*78e0*/  I2F R179, R203 ;  /* 0x000000cb00b37306 */ /* 0x000e620000201400 */
[----:B--2---:R-:W-:Y:S01]  /*78f0*/  FFMA.FTZ R26, R21, UR4, R26 ;  /* 0x00000004151a7c23 */ /* 0x004fe2000801001a */
[----:B------:R-:W-:Y:S01]  /*7900*/  ISETP.GE.AND P2, PT, R175, R200, PT ;  /* 0x000000c8af00720c */ /* 0x000fe20003f46270 */
[----:B------:R-:W-:-:S03]  /*7910*/  FMUL.FTZ R21, R28, c[0x0][0x2ec] ;  /* 0x0000bb001c157a20 */ /* 0x000fc60000410000 */
[----:B------:R-:W-:Y:S02]  /*7920*/  FSEL R26, R26, -INF , !P1 ;  /* 0xff8000001a1a7808 */ /* 0x000fe40004800000 */
[----:B------:R-:W-:Y:S01]  /*7930*/  MUFU.TANH R172, R172 ;  /* 0x000000ac00ac7308 */ /* 0x000fe20000002400 */
[----:B------:R-:W-:-:S07]  /*7940*/  ISETP.GE.AND P1, PT, R203, R2, PT ;  /* 0x00000002cb00720c */ /* 0x000fce0003f26270 */
[----:B------:R-:W2:Y:S01]  /*7950*/  I2F R180, R175 ;  /* 0x000000af00b47306 */ /* 0x000ea20000201400 */
[----:B-1----:R-:W-:-:S05]  /*7960*/  FFMA.FTZ R176, R179, UR4, R176 ;  /* 0x00000004b3b07c23 */ /* 0x002fca00080100b0 */
[----:B------:R-:W-:Y:S02]  /*7970*/  FSEL R196, R176, -INF , !P0 ;  /* 0xff800000b0c47808 */ /* 0x000fe40004000000 */
[----:B------:R-:W1:Y:S01]  /*7980*/  MUFU.TANH R174, R174 ;  /* 0x000000ae00ae7308 */ /* 0x000e620000002400 */
[----:B------:R-:W-:-:S07]  /*7990*/  ISETP.GE.AND P0, PT, R175, R2, PT ;  /* 0x00000002af00720c */ /* 0x000fce0003f06270 */
[----:B------:R-:W-:Y:S01]  /*79a0*/  I2F R182, R241 ;  /* 0x000000f100b67306 */ /* 0x000fe20000201400 */
[----:B--2---:R-:W-:-:S05]  /*79b0*/  FFMA.FTZ R172, R180, UR4, R172 ;  /* 0x00000004b4ac7c23 */ /* 0x004fca00080100ac */
[----:B------:R-:W-:Y:S02]  /*79c0*/  FSEL R194, R172, -INF , !P2 ;  /* 0xff800000acc27808 */ /* 0x000fe40005000000 */
[----:B------:R-:W2:Y:S01]  /*79d0*/  MUFU.TANH R17, R17 ;  /* 0x0000001100117308 */ /* 0x000ea20000002400 */
[----:B-1----:R-:W-:Y:S01]  /*79e0*/  FFMA.FTZ R174, R179, UR4, R174 ;  /* 0x00000004b3ae7c23 */ /* 0x002fe200080100ae */
[----:B------:R-:W-:-:S06]  /*79f0*/  ISETP.GE.AND P2, PT, R189, R2, PT ;  /* 0x00000002bd00720c */ /* 0x000fcc0003f46270 */
[----:B------:R-:W1:Y:S08]  /*7a00*/  MUFU.TANH R173, R173 ;  /* 0x000000ad00ad7308 */ /* 0x000e700000002400 */
[----:B------:R-:W-:Y:S01]  /*7a10*/  I2F R205, R189 ;  /* 0x000000bd00cd7306 */ /* 0x000fe20000201400 */
[----:B--2---:R-:W-:-:S07]  /*7a20*/  FFMA.FTZ R179, R182, UR4, R17 ;  /* 0x00000004b6b37c23 */ /* 0x004fce0008010011 */
[----:B------:R-:W2:Y:S01]  /*7a30*/  MUFU.TANH R190, R190 ;  /* 0x000000be00be7308 */ /* 0x000ea20000002400 */
[----:B-1----:R-:W-:-:S07]  /*7a40*/  FFMA.FTZ R173, R180, UR4, R173 ;  /* 0x00000004b4ad7c23 */ /* 0x002fce00080100ad */
[----:B------:R-:W1:Y:S08]  /*7a50*/  MUFU.TANH R168, R168 ;  /* 0x000000a800a87308 */ /* 0x000e700000002400 */
[----:B------:R-:W-:Y:S01]  /*7a60*/  MUFU.TANH R207, R207 ;  /* 0x000000cf00cf7308 */ /* 0x000fe20000002400 */
[----:B--2---:R-:W-:-:S05]  /*7a70*/  FFMA.FTZ R33, R205, UR4, R190 ;  /* 0x00000004cd217c23 */ /* 0x004fca00080100be */
[----:B------:R-:W-:Y:S02]  /*7a80*/  FSEL R33, R33, -INF , !P2 ;  /* 0xff80000021217808 */ /* 0x000fe40005000000 */
[----:B------:R-:W2:Y:S01]  /*7a90*/  I2F R166, R169 ;  /* 0x000000a900a67306 */ /* 0x000ea20000201400 */
[----:B-1----:R-:W-:Y:S01]  /*7aa0*/  FFMA.FTZ R34, R205, UR4, R168 ;  /* 0x00000004cd227c23 */ /* 0x002fe200080100a8 */
[----:B------:R-:W-:-:S06]  /*7ab0*/  ISETP.GE.AND P2, PT, R241, R200, PT ;  /* 0x000000c8f100720c */ /* 0x000fcc0003f46270 */
[----:B------:R2:W1:Y:S08]  /*7ac0*/  MUFU.TANH R177, R32 ;  /* 0x0000002000b17308 */ /* 0x0004700000002400 */
[----:B------:R-:W-:Y:S08]  /*7ad0*/  I2F R170, R23 ;  /* 0x0000001700aa7306 */ /* 0x000ff00000201400 */
[----:B------:R-:W3:Y:S01]  /*7ae0*/  MUFU.TANH R15, R15 ;  /* 0x0000000f000f7308 */ /* 0x000ee20000002400 */
[----:B--2---:R-:W-:-:S02]  /*7af0*/  FFMA.FTZ R32, R166, UR4, R207 ;  /* 0x00000004a6207c23 */ /* 0x004fc400080100cf */
[----:B-1----:R-:W-:-:S05]  /*7b00*/  FFMA.FTZ R177, R182, UR4, R177 ;  /* 0x00000004b6b17c23 */ /* 0x002fca00080100b1 */
[----:B------:R-:W1:Y:S01]  /*7b10*/  MUFU.TANH R17, R6 ;  /* 0x0000000600117308 */ /* 0x000e620000002400 */
[----:B------:R-:W-:Y:S02]  /*7b20*/  FSEL R184, R177, -INF , !P2 ;  /* 0xff800000b1b87808 */ /* 0x000fe40005000000 */
[----:B------:R-:W-:-:S05]  /*7b30*/  ISETP.GE.AND P2, PT, R23, R200, PT ;  /* 0x000000c81700720c */ /* 0x000fca0003f46270 */
[----:B------:R-:W2:Y:S01]  /*7b40*/  MUFU.TANH R19, R19 ;  /* 0x0000001300137308 */ /* 0x000ea20000002400 */
[----:B---3--:R-:W-:-:S05]  /*7b50*/  FFMA.FTZ R15, R170, UR4, R15 ;  /* 0x00000004aa0f7c23 */ /* 0x008fca000801000f */
[----:B------:R-:W-:Y:S02]  /*7b60*/  FSEL R182, R15, -INF , !P2 ;  /* 0xff8000000fb67808 */ /* 0x000fe40005000000 */
[----:B------:R3:W4:Y:S01]  /*7b70*/  MUFU.TANH R181, R191 ;  /* 0x000000bf00b57308 */ /* 0x0007220000002400 */
[----:B-1----:R-:W-:Y:S01]  /*7b80*/  FFMA.FTZ R6, R0, UR4, R17 ;  /* 0x0000000400067c23 */ /* 0x002fe20008010011 */
[----:B------:R-:W-:-:S06]  /*7b90*/  ISETP.GE.AND P2, PT, R23, R2, PT ;  /* 0x000000021700720c */ /* 0x000fcc0003f46270 */
[----:B------:R-:W-:Y:S01]  /*7ba0*/  I2F R20, R27 ;  /* 0x0000001b00147306 */ /* 0x000fe20000201400 */
[----:B--2---:R-:W-:-:S05]  /*7bb0*/  FFMA.FTZ R19, R170, UR4, R19 ;  /* 0x00000004aa137c23 */ /* 0x004fca0008010013 */
[----:B------:R-:W-:Y:S02]  /*7bc0*/  FSEL R177, R19, -INF , !P2 ;  /* 0xff80000013b17808 */ /* 0x000fe40005000000 */
[----:B---3--:R-:W-:Y:S01]  /*7bd0*/  FSEL R191, R174, -INF , !P1 ;  /* 0xff800000aebf7808 */ /* 0x008fe20004800000 */
[----:B------:R-:W1:Y:S01]  /*7be0*/  MUFU.TANH R21, R21 ;  /* 0x0000001500157308 */ /* 0x000e620000002400 */
[----:B------:R-:W-:Y:S01]  /*7bf0*/  BAR.SYNC.DEFER_BLOCKING 0x0 ;  /* 0x0000000000007b1d */ /* 0x000fe20000010000 */
[-C--:B------:R-:W-:Y:S01]  /*7c00*/  ISETP.GE.AND P1, PT, R189, R200.reuse, PT ;  /* 0x000000c8bd00720c */ /* 0x080fe20003f26270 */
[----:B----4-:R-:W-:Y:S01]  /*7c10*/  FFMA.FTZ R35, R166, UR4, R181 ;  /* 0x00000004a6237c23 */ /* 0x010fe200080100b5 */
[----:B------:R-:W-:Y:S02]  /*7c20*/  FSEL R189, R173, -INF , !P0 ;  /* 0xff800000adbd7808 */ /* 0x000fe40004000000 */
[C---:B------:R-:W-:Y:S02]  /*7c30*/  ISETP.GE.AND P0, PT, R169.reuse, R200, PT ;  /* 0x000000c8a900720c */ /* 0x040fe40003f06270 */
[----:B------:R-:W-:Y:S01]  /*7c40*/  FSEL R34, R34, -INF , !P1 ;  /* 0xff80000022227808 */ /* 0x000fe20004800000 */
[----:B------:R-:W-:Y:S01]  /*7c50*/  I2F R25, R171 ;  /* 0x000000ab00197306 */ /* 0x000fe20000201400 */
[----:B------:R-:W-:-:S02]  /*7c60*/  ISETP.GE.AND P1, PT, R169, R2, PT ;  /* 0x00000002a900720c */ /* 0x000fc40003f26270 */
[----:B------:R-:W-:Y:S02]  /*7c70*/  FSEL R32, R32, -INF , !P0 ;  /* 0xff80000020207808 */ /* 0x000fe40004000000 */
[-C--:B------:R-:W-:Y:S01]  /*7c80*/  ISETP.GE.AND P0, PT, R241, R2.reuse, PT ;  /* 0x00000002f100720c */ /* 0x080fe20003f06270 */
[----:B-1----:R-:W-:Y:S02]  /*7c90*/  FFMA.FTZ R21, R20, UR4, R21 ;  /* 0x0000000414157c23 */ /* 0x002fe40008010015 */
[----:B------:R-:W1:Y:S01]  /*7ca0*/  MUFU.TANH R169, R30 ;  /* 0x0000001e00a97308 */ /* 0x000e620000002400 */
[----:B------:R-:W-:Y:S02]  /*7cb0*/  FSEL R179, R179, -INF , !P0 ;  /* 0xff800000b3b37808 */ /* 0x000fe40004000000 */
[----:B------:R-:W-:Y:S02]  /*7cc0*/  ISETP.GE.AND P0, PT, R165, R2, PT ;  /* 0x00000002a500720c */ /* 0x000fe40003f06270 */
[----:B------:R-:W-:-:S02]  /*7cd0*/  ISETP.GE.AND P2, PT, R27, R200, PT ;  /* 0x000000c81b00720c */ /* 0x000fc40003f46270 */
[----:B------:R-:W-:Y:S01]  /*7ce0*/  FSEL R6, R6, -INF , !P0 ;  /* 0xff80000006067808 */ /* 0x000fe20004000000 */
[----:B------:R-:W2:Y:S01]  /*7cf0*/  MUFU.TANH R14, R29 ;  /* 0x0000001d000e7308 */ /* 0x000ea20000002400 */
[----:B------:R-:W-:Y:S02]  /*7d00*/  PLOP3.LUT P0, PT, PT, PT, UP0, 0x80, 0x0 ;  /* 0x000000000000781c */ /* 0x000fe40003f0f008 */
[----:B------:R-:W-:Y:S02]  /*7d10*/  FSEL R35, R35, -INF , !P1 ;  /* 0xff80000023237808 */ /* 0x000fe40004800000 */
[----:B------:R-:W-:Y:S02]  /*7d20*/  FSEL R180, R21, -INF , !P2 ;  /* 0xff80000015b47808 */ /* 0x000fe40005000000 */
[----:B------:R-:W-:Y:S01]  /*7d30*/  ISETP.GE.AND P1, PT, R165, R200, PT ;  /* 0x000000c8a500720c */ /* 0x000fe20003f26270 */
[----:B------:R-:W3:Y:S01]  /*7d40*/  MUFU.TANH R16, R31 ;  /* 0x0000001f00107308 */ /* 0x000ee20000002400 */
[----:B-1----:R-:W-:Y:S01]  /*7d50*/  FFMA.FTZ R169, R20, UR4, R169 ;  /* 0x0000000414a97c23 */ /* 0x002fe200080100a9 */
[----:B------:R-:W-:-:S02]  /*7d60*/  ISETP.GE.AND P2, PT, R27, R2, PT ;  /* 0x000000021b00720c */ /* 0x000fc40003f46270 */
[----:B------:R-:W-:Y:S02]  /*7d70*/  FSEL R0, R167, -INF , !P1 ;  /* 0xff800000a7007808 */ /* 0x000fe40004800000 */
[----:B------:R-:W-:Y:S01]  /*7d80*/  FSEL R175, R169, -INF , !P2 ;  /* 0xff800000a9af7808 */ /* 0x000fe20005000000 */
[----:B--2---:R-:W-:Y:S01]  /*7d90*/  FFMA.FTZ R14, R25, UR4, R14 ;  /* 0x00000004190e7c23 */ /* 0x004fe2000801000e */
[C---:B------:R-:W-:Y:S02]  /*7da0*/  ISETP.GE.AND P2, PT, R171.reuse, R200, PT ;  /* 0x000000c8ab00720c */ /* 0x040fe40003f46270 */
[----:B------:R-:W-:Y:S02]  /*7db0*/  ISETP.GE.AND P1, PT, R171, R2, PT ;  /* 0x00000002ab00720c */ /* 0x000fe40003f26270 */
[----:B------:R-:W-:Y:S01]  /*7dc0*/  FSEL R178, R14, -INF , !P2 ;  /* 0xff8000000eb27808 */ /* 0x000fe20005000000 */
[----:B---3--:R-:W-:-:S05]  /*7dd0*/  FFMA.FTZ R16, R25, UR4, R16 ;  /* 0x0000000419107c23 */ /* 0x008fca0008010010 */
        /* <DEDUP_REMOVED lines=74> */
.L_x_1045:
[----:B------:R-:W-:Y:S05]  /*8280*/  BSYNC B0 ;  /* 0x0000000000007941 */ /* 0x000fea0003800000 */
.L_x_1044:
[----:B------:R-:W0:Y:S02]  /*8290*/  LDGDEPBAR ;  /* 0x00000000000079af */ /* 0x000e240000000000 */
.L_x_1043:
[----:B-1----:R-:W-:Y:S01]  /*82a0*/  FMNMX.FTZ R17, R164, R0, !PT ;  /* 0x00000000a4117209 */ /* 0x002fe20007810000 */
        /* <DEDUP_REMOVED lines=45> */
[--C-:B------:R-:W-:Y:S02]  /*8580*/  FFMA.FTZ R168, R22, c[0x0][0x23c], -R181.reuse ;  /* 0x00008f0016a87a23 */ /* 0x100fe400000108b5 */
[----:B------:R-:W1:Y:S01]  /*8590*/  LDSM.16.MT88.4 R20, [R228+0x18000] ;  /* 0x01800000e414783b */ /* 0x000e620000004200 */
[C---:B------:R-:W-:Y:S01]  /*85a0*/  FSETP.NEU.FTZ.AND P1, PT, R0.reuse, -INF , PT ;  /* 0xff8000000000780b */ /* 0x040fe20003f3d000 */
[----:B------:R-:W-:Y:S01]  /*85b0*/  FMUL.FTZ R176, R0, c[0x0][0x23c] ;  /* 0x00008f0000b07a20 */ /* 0x000fe20000410000 */
[----:B------:R-:W-:Y:S01]  /*85c0*/  MUFU.EX2 R171, R171 ;  /* 0x000000ab00ab7308 */ /* 0x000fe20000000800 */
[--C-:B------:R-:W-:Y:S02]  /*85d0*/  FFMA.FTZ R170, R4, c[0x0][0x23c], -R181.reuse ;  /* 0x00008f0004aa7a23 */ /* 0x100fe400000108b5 */
[--C-:B------:R-:W-:Y:S01]  /*85e0*/  FFMA.FTZ R169, R12, c[0x0][0x23c], -R181.reuse ;  /* 0x00008f000ca97a23 */ /* 0x100fe200000108b5 */
[----:B------:R-:W-:Y:S01]  /*85f0*/  FSEL R176, R176, RZ, P1 ;  /* 0x000000ffb0b07208 */ /* 0x000fe20000800000 */
[----:B------:R-:W-:-:S02]  /*8600*/  FFMA.FTZ R183, R24, c[0x0][0x23c], -R181 ;  /* 0x00008f0018b77a23 */ /* 0x000fc400000108b5 */
[----:B------:R-:W-:Y:S01]  /*8610*/  FFMA.FTZ R186, R186, c[0x0][0x23c], -R181 ;  /* 0x00008f00baba7a23 */ /* 0x000fe200000108b5 */
[----:B------:R-:W2:Y:S01]  /*8620*/  MUFU.EX2 R170, R170 ;  /* 0x000000aa00aa7308 */ /* 0x000ea20000000800 */
[--C-:B------:R-:W-:Y:S01]  /*8630*/  FFMA.FTZ R167, R6, c[0x0][0x23c], -R176.reuse ;  /* 0x00008f0006a77a23 */ /* 0x100fe200000108b0 */
[----:B------:R-:W-:Y:S01]  /*8640*/  FSEL R6, R0, RZ, P1 ;  /* 0x000000ff00067208 */ /* 0x000fe20000800000 */
[--C-:B------:R-:W-:Y:S01]  /*8650*/  FFMA.FTZ R166, R5, c[0x0][0x23c], -R176.reuse ;  /* 0x00008f0005a67a23 */ /* 0x100fe200000108b0 */
[----:B------:R-:W-:Y:S01]  /*8660*/  FSEL R5, R201, RZ, P2 ;  /* 0x000000ffc9057208 */ /* 0x000fe20001000000 */
[----:B------:R-:W-:Y:S02]  /*8670*/  FFMA.FTZ R165, R13, c[0x0][0x23c], -R176 ;  /* 0x00008f000da57a23 */ /* 0x000fe400000108b0 */
[----:B------:R-:W-:Y:S01]  /*8680*/  FADD.FTZ R6, R3, -R6 ;  /* 0x8000000603067221 */ /* 0x000fe20000010000 */
[----:B------:R-:W3:Y:S01]  /*8690*/  LDSM.16.MT88.4 R12, [R225+0x18000] ;  /* 0x01800000e10c783b */ /* 0x000ee20000004200 */
[----:B------:R-:W-:Y:S01]  /*86a0*/  FADD.FTZ R4, R164, -R5 ;  /* 0x80000005a4047221 */ /* 0x000fe20000010000 */
[----:B------:R-:W-:Y:S01]  /*86b0*/  MUFU.EX2 R169, R169 ;  /* 0x000000a900a97308 */ /* 0x000fe20000000800 */
[----:B------:R-:W-:-:S02]  /*86c0*/  FFMA.FTZ R164, R7, c[0x0][0x23c], -R176 ;  /* 0x00008f0007a47a23 */ /* 0x000fc400000108b0 */
[----:B------:R-:W-:Y:S02]  /*86d0*/  FMUL.FTZ R174, R4, c[0x0][0x23c] ;  /* 0x00008f0004ae7a20 */ /* 0x000fe40000410000 */
[----:B------:R-:W-:Y:S01]  /*86e0*/  FMUL.FTZ R172, R6, c[0x0][0x23c] ;  /* 0x00008f0006ac7a20 */ /* 0x000fe20000410000 */
[----:B--2---:R-:W-:Y:S01]  /*86f0*/  F2FP.PACK_AB R4, R170, R171 ;  /* 0x000000abaa04723e */ /* 0x004fe200000000ff */
[--C-:B------:R-:W-:Y:S01]  /*8700*/  FFMA.FTZ R3, R188, c[0x0][0x23c], -R181.reuse ;  /* 0x00008f00bc037a23 */ /* 0x100fe200000108b5 */
[----:B------:R-:W2:Y:S01]  /*8710*/  MUFU.EX2 R168, R168 ;  /* 0x000000a800a87308 */ /* 0x000ea20000000800 */
[----:B------:R-:W-:Y:S02]  /*8720*/  FFMA.FTZ R188, R26, c[0x0][0x23c], -R181 ;  /* 0x00008f001abc7a23 */ /* 0x000fe400000108b5 */
[----:B------:R-:W-:Y:S01]  /*8730*/  LDSM.16.MT88.4 R24, [R224+0x1e000] ;  /* 0x01e00000e018783b */ /* 0x000fe20000004200 */
[--C-:B------:R-:W-:Y:S02]  /*8740*/  FFMA.FTZ R185, R185, c[0x0][0x23c], -R176.reuse ;  /* 0x00008f00b9b97a23 */ /* 0x100fe400000108b0 */
[----:B------:R-:W-:-:S02]  /*8750*/  FFMA.FTZ R190, R195, c[0x0][0x23c], -R176 ;  /* 0x00008f00c3be7a23 */ /* 0x000fc400000108b0 */
[----:B------:R-:W-:Y:S01]  /*8760*/  MUFU.EX2 R167, R167 ;  /* 0x000000a700a77308 */ /* 0x000fe20000000800 */
[--C-:B------:R-:W-:Y:S02]  /*8770*/  FFMA.FTZ R187, R187, c[0x0][0x23c], -R176.reuse ;  /* 0x00008f00bbbb7a23 */ /* 0x100fe400000108b0 */
[--C-:B------:R-:W-:Y:S02]  /*8780*/  FFMA.FTZ R192, R193, c[0x0][0x23c], -R176.reuse ;  /* 0x00008f00c1c07a23 */ /* 0x100fe400000108b0 */
[--C-:B------:R-:W-:Y:S02]  /*8790*/  FFMA.FTZ R193, R196, c[0x0][0x23c], -R181.reuse ;  /* 0x00008f00c4c17a23 */ /* 0x100fe400000108b5 */
[----:B------:R-:W-:Y:S01]  /*87a0*/  FFMA.FTZ R198, R189, c[0x0][0x23c], -R176 ;  /* 0x00008f00bdc67a23 */ /* 0x000fe200000108b0 */
[----:B------:R-:W4:Y:S01]  /*87b0*/  MUFU.EX2 R166, R166 ;  /* 0x000000a600a67308 */ /* 0x000f220000000800 */
[----:B--2---:R-:W-:Y:S01]  /*87c0*/  F2FP.PACK_AB R6, R168, R169 ;  /* 0x000000a9a806723e */ /* 0x004fe200000000ff */
[----:B------:R-:W-:-:S02]  /*87d0*/  FFMA.FTZ R194, R194, c[0x0][0x23c], -R181 ;  /* 0x00008f00c2c27a23 */ /* 0x000fc400000108b5 */
[--C-:B------:R-:W-:Y:S02]  /*87e0*/  FFMA.FTZ R195, R34, c[0x0][0x23c], -R181.reuse ;  /* 0x00008f0022c37a23 */ /* 0x100fe400000108b5 */
[--C-:B------:R-:W-:Y:S02]  /*87f0*/  FFMA.FTZ R196, R32, c[0x0][0x23c], -R181.reuse ;  /* 0x00008f0020c47a23 */ /* 0x100fe400000108b5 */
[----:B------:R-:W-:Y:S01]  /*8800*/  MUFU.EX2 R165, R165 ;  /* 0x000000a500a57308 */ /* 0x000fe20000000800 */
[--C-:B------:R-:W-:Y:S02]  /*8810*/  FFMA.FTZ R191, R191, c[0x0][0x23c], -R176.reuse ;  /* 0x00008f00bfbf7a23 */ /* 0x100fe400000108b0 */
[--C-:B------:R-:W-:Y:S02]  /*8820*/  FFMA.FTZ R189, R33, c[0x0][0x23c], -R176.reuse ;  /* 0x00008f0021bd7a23 */ /* 0x100fe400000108b0 */
[----:B------:R-:W-:Y:S02]  /*8830*/  FFMA.FTZ R202, R35, c[0x0][0x23c], -R176 ;  /* 0x00008f0023ca7a23 */ /* 0x000fe400000108b0 */
[----:B------:R-:W-:Y:S01]  /*8840*/  LDSM.16.MT88.4 R32, [R224+0x19000] ;  /* 0x01900000e020783b */ /* 0x000fe20000004200 */
[----:B------:R-:W2:Y:S01]  /*8850*/  MUFU.EX2 R164, R164 ;  /* 0x000000a400a47308 */ /* 0x000ea20000000800 */
[----:B----4-:R-:W-:Y:S01]  /*8860*/  F2FP.PACK_AB R5, R166, R167 ;  /* 0x000000a7a605723e */ /* 0x010fe200000000ff */
[----:B------:R-:W-:-:S02]  /*8870*/  FFMA.FTZ R184, R184, c[0x0][0x23c], -R181 ;  /* 0x00008f00b8b87a23 */ /* 0x000fc400000108b5 */
[--C-:B------:R-:W-:Y:S02]  /*8880*/  FFMA.FTZ R197, R182, c[0x0][0x23c], -R181.reuse ;  /* 0x00008f00b6c57a23 */ /* 0x100fe400000108b5 */
[--C-:B------:R-:W-:Y:S02]  /*8890*/  FFMA.FTZ R180, R180, c[0x0][0x23c], -R181.reuse ;  /* 0x00008f00b4b47a23 */ /* 0x100fe400000108b5 */
[----:B------:R-:W4:Y:S01]  /*88a0*/  MUFU.EX2 R174, R174 ;  /* 0x000000ae00ae7308 */ /* 0x000f220000000800 */
[----:B------:R-:W-:Y:S02]  /*88b0*/  FFMA.FTZ R181, R178, c[0x0][0x23c], -R181 ;  /* 0x00008f00b2b57a23 */ /* 0x000fe400000108b5 */
[--C-:B------:R-:W-:Y:S02]  /*88c0*/  FFMA.FTZ R178, R179, c[0x0][0x23c], -R176.reuse ;  /* 0x00008f00b3b27a23 */ /* 0x100fe400000108b0 */
[--C-:B------:R-:W-:Y:S02]  /*88d0*/  FFMA.FTZ R177, R177, c[0x0][0x23c], -R176.reuse ;  /* 0x00008f00b1b17a23 */ /* 0x100fe400000108b0 */
[--C-:B------:R-:W-:Y:S01]  /*88e0*/  FFMA.FTZ R175, R175, c[0x0][0x23c], -R176.reuse ;  /* 0x00008f00afaf7a23 */ /* 0x100fe200000108b0 */
[----:B------:R-:W5:Y:S01]  /*88f0*/  MUFU.EX2 R172, R172 ;  /* 0x000000ac00ac7308 */ /* 0x000f620000000800 */
[----:B--2---:R-:W-:Y:S01]  /*8900*/  F2FP.PACK_AB R7, R164, R165 ;  /* 0x000000a5a407723e */ /* 0x004fe200000000ff */
[----:B------:R-:W-:-:S02]  /*8910*/  FFMA.FTZ R176, R173, c[0x0][0x23c], -R176 ;  /* 0x00008f00adb07a23 */ /* 0x000fc400000108b0 */
[----:B----4-:R-:W-:-:S04]  /*8920*/  FMUL.FTZ R160, R160, R174 ;  /* 0x000000aea0a07220 */ /* 0x010fc80000410000 */
        /* <DEDUP_REMOVED lines=22> */
[C---:B------:R-:W-:Y:S01]  /*8a90*/  HMMA.16816.F32 R152, R4.reuse, R16, R152 ;  /* 0x000000100498723c */ /* 0x040fe20000001898 */
[-C--:B------:R-:W-:Y:S02]  /*8aa0*/  FMUL.FTZ R144, R144, R174.reuse ;  /* 0x000000ae90907220 */ /* 0x080fe40000410000 */
        /* <DEDUP_REMOVED lines=8> */
[----:B------:R-:W5:Y:S01]  /*8b30*/  MUFU.EX2 R190, R190 ;  /* 0x000000be00be7308 */ /* 0x000f620000000800 */
        /* <DEDUP_REMOVED lines=12> */
[----:B------:R-:W2:Y:S01]  /*8c00*/  MUFU.EX2 R192, R192 ;  /* 0x000000c000c07308 */ /* 0x000ea20000000800 */
[-C--:B------:R-:W-:Y:S02]  /*8c10*/  FMUL.FTZ R134, R134, R172.reuse ;  /* 0x000000ac86867220 */ /* 0x080fe40000410000 */
[----:B------:R-:W-:Y:S01]  /*8c20*/  FMUL.FTZ R135, R135, R172 ;  /* 0x000000ac87877220 */ /* 0x000fe20000410000 */
[----:B-1----:R-:W-:Y:S01]  /*8c30*/  HMMA.16816.F32 R136, R4, R20, R136 ;  /* 0x000000140488723c */ /* 0x002fe20000001888 */
[-C--:B------:R-:W-:Y:S02]  /*8c40*/  FMUL.FTZ R36, R36, R174.reuse ;  /* 0x000000ae24247220 */ /* 0x080fe40000410000 */
[----:B------:R-:W-:Y:S01]  /*8c50*/  FMUL.FTZ R37, R37, R174 ;  /* 0x000000ae25257220 */ /* 0x000fe20000410000 */
[----:B------:R-:W-:Y:S01]  /*8c60*/  MUFU.EX2 R193, R193 ;  /* 0x000000c100c17308 */ /* 0x000fe20000000800 */
[----:B------:R-:W-:-:S02]  /*8c70*/  FMUL.FTZ R38, R38, R172 ;  /* 0x000000ac26267220 */ /* 0x000fc40000410000 */
[----:B------:R-:W-:Y:S01]  /*8c80*/  FMUL.FTZ R39, R39, R172 ;  /* 0x000000ac27277220 */ /* 0x000fe20000410000 */
[C---:B------:R-:W-:Y:S01]  /*8c90*/  HMMA.16816.F32 R132, R4.reuse, R22, R132 ;  /* 0x000000160484723c */ /* 0x040fe20000001884 */
[-C--:B------:R-:W-:Y:S01]  /*8ca0*/  FMUL.FTZ R40, R40, R174.reuse ;  /* 0x000000ae28287220 */ /* 0x080fe20000410000 */
[----:B------:R-:W1:Y:S01]  /*8cb0*/  LDSM.16.MT88.4 R20, [R225+0x1a000] ;  /* 0x01a00000e114783b */ /* 0x000e620000004200 */
        /* <DEDUP_REMOVED lines=11> */
[----:B------:R-:W4:Y:S01]  /*8d70*/  LDSM.16.MT88.4 R16, [R224+0x1a000] ;  /* 0x01a00000e010783b */ /* 0x000f220000004200 */
[-C--:B------:R-:W-:Y:S02]  /*8d80*/  FMUL.FTZ R48, R48, R174.reuse ;  /* 0x000000ae30307220 */ /* 0x080fe40000410000 */
        /* <DEDUP_REMOVED lines=24> */
[----:B------:R-:W1:Y:S01]  /*8f10*/  LDSM.16.MT88.4 R20, [R226+0x1c000] ;  /* 0x01c00000e214783b */ /* 0x000e620000004200 */
[-C--:B------:R-:W-:Y:S02]  /*8f20*/  FMUL.FTZ R64, R64, R174.reuse ;  /* 0x000000ae40407220 */ /* 0x080fe40000410000 */
        /* <DEDUP_REMOVED lines=14> */
[----:B------:R-:W1:Y:S01]  /*9010*/  MUFU.EX2 R197, R197 ;  /* 0x000000c500c57308 */ /* 0x000e620000000800 */
        /* <DEDUP_REMOVED lines=51> */
[----:B------:R-:W-:Y:S01]  /*9350*/  FMUL.FTZ R107, R107, R172 ;  /* 0x000000ac6b6b7220 */ /* 0x000fe20000410000 */
[----:B-1----:R-:W-:Y:S01]  /*9360*/  HMMA.16816.F32 R100, R4, R20, R100 ;  /* 0x000000140464723c */ /* 0x002fe20000001864 */
[-C--:B------:R-:W-:Y:S02]  /*9370*/  FMUL.FTZ R108, R108, R174.reuse ;  /* 0x000000ae6c6c7220 */ /* 0x080fe40000410000 */
[----:B------:R-:W-:Y:S02]  /*9380*/  FMUL.FTZ R109, R109, R174 ;  /* 0x000000ae6d6d7220 */ /* 0x000fe40000410000 */
[----:B------:R-:W-:-:S02]  /*9390*/  FMUL.FTZ R110, R110, R172 ;  /* 0x000000ac6e6e7220 */ /* 0x000fc40000410000 */
[----:B------:R-:W-:Y:S01]  /*93a0*/  FMUL.FTZ R111, R111, R172 ;  /* 0x000000ac6f6f7220 */ /* 0x000fe20000410000 */
[C---:B------:R-:W-:Y:S01]  /*93b0*/  HMMA.16816.F32 R104, R4.reuse, R22, R104 ;  /* 0x000000160468723c */ /* 0x040fe20000001868 */
[-C--:B------:R-:W-:Y:S01]  /*93c0*/  FMUL.FTZ R112, R112, R174.reuse ;  /* 0x000000ae70707220 */ /* 0x080fe20000410000 */
[----:B------:R-:W1:Y:S01]  /*93d0*/  LDSM.16.MT88.4 R20, [R226+0x18800] ;  /* 0x01880000e214783b */ /* 0x000e620000004200 */
        /* <DEDUP_REMOVED lines=25> */
[----:B------:R-:W-:Y:S01]  /*9570*/  HMMA.16816.F32 R124, R4, R24, R124 ;  /* 0x00000018047c723c */ /* 0x000fe2000000187c */
[----:B------:R-:W-:Y:S02]  /*9580*/  FFMA.FTZ R171, R251, R174, R171 ;  /* 0x000000aefbab7223 */ /* 0x000fe400000100ab */
[----:B------:R-:W-:Y:S02]  /*9590*/  FFMA.FTZ R167, R250, R172, R167 ;  /* 0x000000acfaa77223 */ /* 0x000fe400000100a7 */
[----:B------:R-:W-:-:S02]  /*95a0*/  FADD.FTZ R170, R170, R171 ;  /* 0x000000abaaaa7221 */ /* 0x000fc40000010000 */
[----:B------:R-:W-:Y:S01]  /*95b0*/  FADD.FTZ R166, R166, R167 ;  /* 0x000000a7a6a67221 */ /* 0x000fe20000010000 */
[----:B------:R-:W-:Y:S01]  /*95c0*/  HMMA.16816.F32 R128, R4, R26, R128 ;  /* 0x0000001a0480723c */ /* 0x000fe20000001880 */
[----:B------:R-:W3:Y:S01]  /*95d0*/  LDSM.16.MT88.4 R24, [R228+0x1a800] ;  /* 0x01a80000e418783b */ /* 0x000ee20000004200 */
        /* <DEDUP_REMOVED lines=10> */
[----:B------:R-:W-:Y:S01]  /*9680*/  FADD.FTZ R186, R186, R3 ;  /* 0x00000003baba7221 */ /* 0x000fe20000010000 */
[----:B------:R-:W-:Y:S01]  /*9690*/  MOV R164, R201 ;  /* 0x000000c900a47202 */ /* 0x000fe20000000f00 */
[----:B------:R-:W-:-:S02]  /*96a0*/  FADD.FTZ R190, R190, R185 ;  /* 0x000000b9bebe7221 */ /* 0x000fc40000010000 */
[----:B------:R-:W-:Y:S02]  /*96b0*/  FADD.FTZ R183, R183, R186 ;  /* 0x000000bab7b77221 */ /* 0x000fe40000010000 */
[----:B-1----:R-:W-:Y:S01]  /*96c0*/  HMMA.16816.F32 R152, R4, R20, R152 ;  /* 0x000000140498723c */ /* 0x002fe20000001898 */
[----:B------:R-:W-:Y:S02]  /*96d0*/  FADD.FTZ R187, R187, R190 ;  /* 0x000000bebbbb7221 */ /* 0x000fe40000010000 */
[----:B------:R-:W-:Y:S02]  /*96e0*/  FADD.FTZ R188, R188, R183 ;  /* 0x000000b7bcbc7221 */ /* 0x000fe40000010000 */
[----:B------:R-:W-:-:S03]  /*96f0*/  FADD.FTZ R192, R192, R187 ;  /* 0x000000bbc0c07221 */ /* 0x000fc60000010000 */
        /* <DEDUP_REMOVED lines=43> */
[----:B------:R-:W-:Y:S07]  /*99b0*/  LDSM.16.MT88.4 R24, [R225+0x19000] ;  /* 0x01900000e118783b */ /* 0x000fee0000004200 */
        /* <DEDUP_REMOVED lines=11> */
[----:B------:R-:W-:-:S04]  /*9a70*/  FADD.FTZ R3, R195, R194 ;  /* 0x000000c2c3037221 */ /* 0x000fc80000010000 */
[----:B--2---:R-:W-:Y:S01]  /*9a80*/  HMMA.16816.F32 R160, R4, R16, R160 ;  /* 0x0000001004a0723c */ /* 0x004fe200000018a0 */
[----:B------:R-:W-:-:S07]  /*9a90*/  FADD.FTZ R3, R196, R3 ;  /* 0x00000003c4037221 */ /* 0x000fce0000010000 */
        /* <DEDUP_REMOVED lines=49> */
[----:B------:R-:W-:-:S02]  /*9db0*/  F2FP.PACK_AB R5, R177, R178 ;  /* 0x000000b2b105723e */ /* 0x000fc400000000ff */
[----:B------:R-:W-:Y:S01]  /*9dc0*/  F2FP.PACK_AB R6, R181, R180 ;  /* 0x000000b4b506723e */ /* 0x000fe200000000ff */
[----:B------:R-:W-:Y:S01]  /*9dd0*/  FADD.FTZ R197, R197, R184 ;  /* 0x000000b8c5c57221 */ /* 0x000fe20000010000 */
[----:B------:R-:W-:Y:S02]  /*9de0*/  F2FP.PACK_AB R7, R176, R175 ;  /* 0x000000afb007723e */ /* 0x000fe400000000ff */
[----:B------:R-:W-:Y:S01]  /*9df0*/  MOV R3, R0 ;  /* 0x0000000000037202 */ /* 0x000fe20000000f00 */
[----:B------:R-:W-:-:S04]  /*9e00*/  FADD.FTZ R180, R180, R197 ;  /* 0x000000c5b4b47221 */ /* 0x000fc80000010000 */
[----:B--2---:R-:W-:Y:S01]  /*9e10*/  HMMA.16816.F32 R144, R4, R12, R144 ;  /* 0x0000000c0490723c */ /* 0x004fe20000001890 */
[----:B------:R-:W-:-:S05]  /*9e20*/  FADD.FTZ R206, R181, R180 ;  /* 0x000000b4b5ce7221 */ /* 0x000fca0000010000 */
[----:B------:R-:W-:Y:S02]  /*9e30*/  STL [R1+0x4], R206 ;  /* 0x000004ce01007387 */ /* 0x000fe40000100800 */
[C---:B------:R-:W-:Y:S02]  /*9e40*/  HMMA.16816.F32 R140, R4.reuse, R14, R140 ;  /* 0x0000000e048c723c */ /* 0x040fe4000000188c */
[----:B------:R-:W2:Y:S06]  /*9e50*/  LDSM.16.MT88.4 R12, [R224+0x1b800] ;  /* 0x01b80000e00c783b */ /* 0x000eac0000004200 */
[C---:B---3--:R-:W-:Y:S08]  /*9e60*/  HMMA.16816.F32 R160, R4.reuse, R20, R160 ;  /* 0x0000001404a0723c */ /* 0x048ff000000018a0 */
[C---:B------:R-:W-:Y:S01]  /*9e70*/  HMMA.16816.F32 R156, R4.reuse, R22, R156 ;  /* 0x00000016049c723c */ /* 0x040fe2000000189c */
[----:B------:R-:W3:Y:S07]  /*9e80*/  LDSM.16.MT88.4 R20, [R226+0x1b800] ;  /* 0x01b80000e214783b */ /* 0x000eee0000004200 */
[C---:B----4-:R-:W-:Y:S08]  /*9e90*/  HMMA.16816.F32 R152, R4.reuse, R24, R152 ;  /* 0x000000180498723c */ /* 0x050ff00000001898 */
[C---:B------:R-:W-:Y:S01]  /*9ea0*/  HMMA.16816.F32 R148, R4.reuse, R26, R148 ;  /* 0x0000001a0494723c */ /* 0x040fe20000001894 */
[----:B------:R-:W-:Y:S07]  /*9eb0*/  LDSM.16.MT88.4 R24, [R225+0x1b800] ;  /* 0x01b80000e118783b */ /* 0x000fee0000004200 */
[C---:B-1----:R-:W-:Y:S08]  /*9ec0*/  HMMA.16816.F32 R136, R4.reuse, R16, R136 ;  /* 0x000000100488723c */ /* 0x042ff00000001888 */
        /* <DEDUP_REMOVED lines=20> */
[----:B--2---:R-:W-:Y:S03]  /*a010*/  HMMA.16816.F32 R68, R4, R16, R68 ;  /* 0x000000100444723c */ /* 0x004fe60000001844 */
[----:B------:R-:W-:-:S05]  /*a020*/  FADD.FTZ R204, R176, R175 ;  /* 0x000000afb0cc7221 */ /* 0x000fca0000010000 */
[C---:B------:R-:W-:Y:S01]  /*a030*/  HMMA.16816.F32 R72, R4.reuse, R18, R72 ;  /* 0x000000120448723c */ /* 0x040fe20000001848 */
[----:B------:R-:W2:Y:S04]  /*a040*/  LDSM.16.MT88.4 R16, [R225+0x1f800] ;  /* 0x01f80000e110783b */ /* 0x000ea80000004200 */
[----:B------:R-:W-:Y:S03]  /*a050*/  STL [R1], R204 ;  /* 0x000000cc01007387 */ /* 0x000fe60000100800 */
[C---:B---3--:R-:W-:Y:S08]  /*a060*/  HMMA.16816.F32 R100, R4.reuse, R20, R100 ;  /* 0x000000140464723c */ /* 0x048ff00000001864 */
[C---:B------:R-:W-:Y:S01]  /*a070*/  HMMA.16816.F32 R104, R4.reuse, R22, R104 ;  /* 0x000000160468723c */ /* 0x040fe20000001868 */
[----:B------:R-:W3:Y:S07]  /*a080*/  LDSM.16.MT88.4 R20, [R224+0x1f800] ;  /* 0x01f80000e014783b */ /* 0x000eee0000004200 */
[C---:B----4-:R-:W-:Y:S08]  /*a090*/  HMMA.16816.F32 R76, R4.reuse, R28, R76 ;  /* 0x0000001c044c723c */ /* 0x050ff0000000184c */
[C---:B------:R-:W-:Y:S08]  /*a0a0*/  HMMA.16816.F32 R80, R4.reuse, R30, R80 ;  /* 0x0000001e0450723c */ /* 0x040ff00000001850 */
[C---:B------:R-:W-:Y:S08]  /*a0b0*/  HMMA.16816.F32 R84, R4.reuse, R32, R84 ;  /* 0x000000200454723c */ /* 0x040ff00000001854 */
[C---:B------:R-:W-:Y:S08]  /*a0c0*/  HMMA.16816.F32 R88, R4.reuse, R34, R88 ;  /* 0x000000220458723c */ /* 0x040ff00000001858 */
[C---:B-1----:R-:W-:Y:S08]  /*a0d0*/  HMMA.16816.F32 R92, R4.reuse, R24, R92 ;  /* 0x00000018045c723c */ /* 0x042ff0000000185c */
[C---:B------:R-:W-:Y:S08]  /*a0e0*/  HMMA.16816.F32 R96, R4.reuse, R26, R96 ;  /* 0x0000001a0460723c */ /* 0x040ff00000001860 */
        /* <DEDUP_REMOVED lines=66> */
[C---:B------:R-:W-:Y:S02]  /*a510*/  IADD3 R207, R3.reuse, 0x30, RZ ;  /* 0x0000003003cf7810 */ /* 0x040fe40007ffe0ff */
        /* <DEDUP_REMOVED lines=16> */
[----:B------:R-:W4:Y:S04]  /*a620*/  LDSM.16.M88.4 R172, [R233+0x10800] ;  /* 0x01080000e9ac783b */ /* 0x000f280000000200 */
[----:B------:R-:W5:Y:S04]  /*a630*/  LDSM.16.M88.4 R20, [R233+0x10000] ;  /* 0x01000000e914783b */ /* 0x000f680000000200 */
[----:B------:R-:W5:Y:S04]  /*a640*/  LDSM.16.M88.4 R164, [R233+0x11000] ;  /* 0x01100000e9a4783b */ /* 0x000f680000000200 */
[----:B--2---:R-:W2:Y:S04]  /*a650*/  LDSM.16.M88.4 R16, [R233+0x11800] ;  /* 0x01180000e910783b */ /* 0x004ea80000000200 */
[----:B-1----:R-:W-:Y:S04]  /*a660*/  LDSM.16.M88.4 R12, [R232] ;  /* 0x00000000e80c783b */ /* 0x002fe80000000200 */
[----:B------:R-:W1:Y:S04]  /*a670*/  LDSM.16.M88.4 R180, [R223] ;  /* 0x00000000dfb4783b */ /* 0x000e680000000200 */
[----:B------:R-:W1:Y:S04]  /*a680*/  LDSM.16.M88.4 R184, [R231] ;  /* 0x00000000e7b8783b */ /* 0x000e680000000200 */
[----:B---3--:R-:W3:Y:S04]  /*a690*/  LDSM.16.M88.4 R24, [R221] ;  /* 0x00000000dd18783b */ /* 0x008ee80000000200 */
[----:B------:R-:W1:Y:S04]  /*a6a0*/  LDSM.16.M88.4 R192, [R222] ;  /* 0x00000000dec0783b */ /* 0x000e680000000200 */
[----:B------:R-:W-:Y:S01]  /*a6b0*/  LDSM.16.M88.4 R188, [R227+0x10000] ;  /* 0x01000000e3bc783b */ /* 0x000fe20000000200 */
[C---:B----4-:R-:W-:Y:S03]  /*a6c0*/  HMMA.16816.F32 R176, R28.reuse, R172, RZ ;  /* 0x000000ac1cb0723c */ /* 0x050fe600000018ff */
[----:B------:R-:W-:Y:S04]  /*a6d0*/  LDSM.16.M88.4 R196, [R227+0x16000] ;  /* 0x01600000e3c4783b */ /* 0x000fe80000000200 */
[----:B------:R-:W0:Y:S01]  /*a6e0*/  LDGDEPBAR ;  /* 0x00000000000079af */ /* 0x000e220000000000 */
[C---:B------:R-:W-:Y:S08]  /*a6f0*/  HMMA.16816.F32 R172, R28.reuse, R174, RZ ;  /* 0x000000ae1cac723c */ /* 0x040ff000000018ff */
[C---:B-----5:R-:W-:Y:S08]  /*a700*/  HMMA.16816.F32 R4, R28.reuse, R20, RZ ;  /* 0x000000141c04723c */ /* 0x060ff000000018ff */
[C---:B------:R-:W-:Y:S08]  /*a710*/  HMMA.16816.F32 R20, R28.reuse, R22, RZ ;  /* 0x000000161c14723c */ /* 0x040ff000000018ff */
[C---:B------:R-:W-:Y:S08]  /*a720*/  HMMA.16816.F32 R168, R28.reuse, R164, RZ ;  /* 0x000000a41ca8723c */ /* 0x040ff000000018ff */
[C---:B------:R-:W-:Y:S08]  /*a730*/  HMMA.16816.F32 R164, R28.reuse, R166, RZ ;  /* 0x000000a61ca4723c */ /* 0x040ff000000018ff */
[C---:B--2---:R-:W-:Y:S08]  /*a740*/  HMMA.16816.F32 R32, R28.reuse, R16, RZ ;  /* 0x000000101c20723c */ /* 0x044ff000000018ff */
[----:B------:R-:W-:Y:S01]  /*a750*/  HMMA.16816.F32 R28, R28, R18, RZ ;  /* 0x000000121c1c723c */ /* 0x000fe200000018ff */
[----:B------:R-:W-:Y:S07]  /*a760*/  LDSM.16.M88.4 R16, [R230] ;  /* 0x00000000e610783b */ /* 0x000fee0000000200 */
[C---:B-1----:R-:W-:Y:S08]  /*a770*/  HMMA.16816.F32 R176, R12.reuse, R180, R176 ;  /* 0x000000b40cb0723c */ /* 0x042ff000000018b0 */
[C---:B------:R-:W-:Y:S01]  /*a780*/  HMMA.16816.F32 R172, R12.reuse, R182, R172 ;  /* 0x000000b60cac723c */ /* 0x040fe200000018ac */
        /* <DEDUP_REMOVED lines=158> */
[----:B------:R-:W-:Y:S01]  /*b170*/  HMMA.16816.F32 R20, R24, R198, R20 ;  /* 0x000000c61814723c */ /* 0x000fe20000001814 */
[----:B------:R-:W-:Y:S06]  /*b180*/  I2F R198, R3 ;  /* 0x0000000300c67306 */ /* 0x000fec0000201400 */
[----:B------:R-:W-:Y:S01]  /*b190*/  IADD3 R199, R3, 0x20, RZ ;  /* 0x0000002003c77810 */ /* 0x000fe20007ffe0ff */
        /* <DEDUP_REMOVED lines=17> */
[----:B------:R-:W-:-:S03]  /*b2b0*/  FMUL.FTZ R23, R23, c[0x0][0x2ec] ;  /* 0x0000bb0017177a20 */ /* 0x000fc60000410000 */
[C---:B------:R-:W-:Y:S01]  /*b2c0*/  IADD3 R193, R3.reuse, 0x11, RZ ;  /* 0x0000001103c17810 */ /* 0x040fe20007ffe0ff */
[C---:B--2---:R-:W-:Y:S03]  /*b2d0*/  HMMA.16816.F32 R168, R24.reuse, R188, R168 ;  /* 0x000000bc18a8723c */ /* 0x044fe600000018a8 */
[----:B------:R-:W-:Y:S04]  /*b2e0*/  MUFU.TANH R22, R22 ;  /* 0x0000001600167308 */ /* 0x000fe80000002400 */
[----:B------:R-:W-:Y:S01]  /*b2f0*/  FMUL.FTZ R188, R20, c[0x0][0x2ec] ;  /* 0x0000bb0014bc7a20 */ /* 0x000fe20000410000 */
[C---:B------:R-:W-:Y:S01]  /*b300*/  IADD3 R189, R3.reuse, 0x9, RZ ;  /* 0x0000000903bd7810 */ /* 0x040fe20007ffe0ff */
[C---:B-1----:R-:W-:Y:S02]  /*b310*/  HMMA.16816.F32 R32, R24.reuse, R12, R32 ;  /* 0x0000000c1820723c */ /* 0x042fe40000001820 */
[----:B------:R-:W-:Y:S06]  /*b320*/  MUFU.TANH R23, R23 ;  /* 0x0000001700177308 */ /* 0x000fec0000002400 */
[C---:B------:R-:W-:Y:S01]  /*b330*/  HMMA.16816.F32 R28, R24.reuse, R14, R28 ;  /* 0x0000000e181c723c */ /* 0x040fe2000000181c */
[----:B------:R-:W1:Y:S01]  /*b340*/  LDSM.16.M88.4 R12, [R220+0x7000] ;  /* 0x00700000dc0c783b */ /* 0x000e620000000200 */
[----:B------:R-:W-:Y:S06]  /*b350*/  MUFU.TANH R188, R188 ;  /* 0x000000bc00bc7308 */ /* 0x000fec0000002400 */
[C---:B------:R-:W-:Y:S02]  /*b360*/  HMMA.16816.F32 R164, R24.reuse, R190, R164 ;  /* 0x000000be18a4723c */ /* 0x040fe400000018a4 */
[----:B------:R-:W-:Y:S05]  /*b370*/  I2F R190, R193 ;  /* 0x000000c100be7306 */ /* 0x000fea0000201400 */
[----:B------:R-:W-:Y:S01]  /*b380*/  IADD3 R191, R3, 0x10, RZ ;  /* 0x0000001003bf7810 */ /* 0x000fe20007ffe0ff */
[C---:B---3--:R-:W-:Y:S02]  /*b390*/  HMMA.16816.F32 R176, R24.reuse, R184, R176 ;  /* 0x000000b818b0723c */ /* 0x048fe400000018b0 */
[----:B------:R-:W-:Y:S05]  /*b3a0*/  MUFU.TANH R203, R203 ;  /* 0x000000cb00cb7308 */ /* 0x000fea0000002400 */
[----:B------:R-:W-:Y:S01]  /*b3b0*/  FMUL.FTZ R184, R7, c[0x0][0x2ec] ;  /* 0x0000bb0007b87a20 */ /* 0x000fe20000410000 */
[----:B------:R-:W-:Y:S01]  /*b3c0*/  HMMA.16816.F32 R172, R24, R186, R172 ;  /* 0x000000ba18ac723c */ /* 0x000fe200000018ac */
[----:B------:R-:W-:Y:S01]  /*b3d0*/  IADD3 R185, R3, 0x1, RZ ;  /* 0x0000000103b97810 */ /* 0x000fe20007ffe0ff */
[----:B------:R-:W-:Y:S03]  /*b3e0*/  I2F R186, R189 ;  /* 0x000000bd00ba7306 */ /* 0x000fe60000201400 */
[----:B------:R-:W-:-:S02]  /*b3f0*/  ISETP.GE.AND P1, PT, R185, R200, PT ;  /* 0x000000c8b900720c */ /* 0x000fc40003f26270 */
[----:B------:R-:W-:Y:S01]  /*b400*/  IADD3 R187, R3, 0x8, RZ ;  /* 0x0000000803bb7810 */ /* 0x000fe20007ffe0ff */
[----:B------:R-:W-:Y:S01]  /*b410*/  FMUL.FTZ R27, R21, c[0x0][0x2ec] ;  /* 0x0000bb00151b7a20 */ /* 0x000fe20000410000 */
[----:B------:R-:W-:Y:S01]  /*b420*/  ISETP.GE.AND P2, PT, R185, R2, PT ;  /* 0x00000002b900720c */ /* 0x000fe20003f46270 */
[----:B------:R-:W2:Y:S01]  /*b430*/  I2F R5, R185 ;  /* 0x000000b900057306 */ /* 0x000ea20000201400 */
[----:B------:R-:W-:Y:S02]  /*b440*/  IADD3 R25, R3, 0x19, RZ ;  /* 0x0000001903197810 */ /* 0x000fe40007ffe0ff */
[----:B------:R-:W-:-:S03]  /*b450*/  ISETP.GE.AND P0, PT, R187, R200, PT ;  /* 0x000000c8bb00720c */ /* 0x000fc60003f06270 */
[C---:B------:R-:W-:Y:S02]  /*b460*/  HMMA.16816.F32 R176, R16.reuse, R180, R176 ;  /* 0x000000b410b0723c */ /* 0x040fe400000018b0 */
[----:B------:R-:W3:Y:S05]  /*b470*/  MUFU.TANH R184, R184 ;  /* 0x000000b800b87308 */ /* 0x000eea0000002400 */
[----:B------:R-:W-:Y:S01]  /*b480*/  IADD3 R181, R3, 0x18, RZ ;  /* 0x0000001803b57810 */ /* 0x000fe20007ffe0ff */
[----:B-1----:R-:W-:Y:S02]  /*b490*/  HMMA.16816.F32 R168, R16, R12, R168 ;  /* 0x0000000c10a8723c */ /* 0x002fe400000018a8 */
[----:B------:R1:W4:Y:S01]  /*b4a0*/  I2F R7, R187 ;  /* 0x000000bb00077306 */ /* 0x0003220000201400 */
[----:B--2---:R-:W-:Y:S01]  /*b4b0*/  FFMA.FTZ R4, R5, UR4, R4 ;  /* 0x0000000405047c23 */ /* 0x004fe20008010004 */
[----:B------:R-:W-:-:S04]  /*b4c0*/  IADD3 R185, R3, 0x28, RZ ;  /* 0x0000002803b97810 */ /* 0x000fc80007ffe0ff */
[----:B------:R-:W-:Y:S01]  /*b4d0*/  HMMA.16816.F32 R164, R16, R14, R164 ;  /* 0x0000000e10a4723c */ /* 0x000fe200000018a4 */
[----:B------:R-:W2:Y:S01]  /*b4e0*/  LDSM.16.M88.4 R12, [R220+0x7800] ;  /* 0x00780000dc0c783b */ /* 0x000ea20000000200 */
[----:B------:R-:W5:Y:S01]  /*b4f0*/  MUFU.TANH R27, R27 ;  /* 0x0000001b001b7308 */ /* 0x000f620000002400 */
[----:B---3--:R-:W-:Y:S01]  /*b500*/  FFMA.FTZ R5, R5, UR4, R184 ;  /* 0x0000000405057c23 */ /* 0x008fe200080100b8 */
[----:B------:R-:W-:Y:S01]  /*b510*/  FSEL R4, R4, -INF , !P1 ;  /* 0xff80000004047808 */ /* 0x000fe20004800000 */
[----:B------:R-:W-:-:S04]  /*b520*/  DEPBAR.LE SB0, 0x0 ;  /* 0x000080000000791a */ /* 0x000fc80000000000 */
[----:B------:R-:W-:Y:S01]  /*b530*/  HMMA.16816.F32 R172, R16, R182, R172 ;  /* 0x000000b610ac723c */ /* 0x000fe200000018ac */
[----:B------:R-:W-:Y:S01]  /*b540*/  FMUL.FTZ R176, R176, c[0x0][0x2ec] ;  /* 0x0000bb00b0b07a20 */ /* 0x000fe20000410000 */
[----:B------:R-:W-:Y:S01]  /*b550*/  I2F R20, R191 ;  /* 0x000000bf00147306 */ /* 0x000fe20000201400 */
[----:B------:R-:W-:Y:S01]  /*b560*/  FMUL.FTZ R178, R178, c[0x0][0x2ec] ;  /* 0x0000bb00b2b27a20 */ /* 0x000fe20000410000 */
[----:B------:R-:W-:Y:S01]  /*b570*/  FSEL R5, R5, -INF , !P2 ;  /* 0xff80000005057808 */ /* 0x000fe20005000000 */
[----:B------:R-:W-:Y:S01]  /*b580*/  FMUL.FTZ R179, R179, c[0x0][0x2ec] ;  /* 0x0000bb00b3b37a20 */ /* 0x000fe20000410000 */
[----:B------:R-:W-:Y:S01]  /*b590*/  ISETP.GE.AND P1, PT, R187, R2, PT ;  /* 0x00000002bb00720c */ /* 0x000fe20003f26270 */
[----:B------:R-:W-:Y:S01]  /*b5a0*/  FMUL.FTZ R177, R177, c[0x0][0x2ec] ;  /* 0x0000bb00b1b17a20 */ /* 0x000fe20000410000 */
[----:B------:R-:W-:Y:S01]  /*b5b0*/  ISETP.GE.AND P2, PT, R189, R200, PT ;  /* 0x000000c8bd00720c */ /* 0x000fe20003f46270 */
[----:B------:R-:W-:Y:S01]  /*b5c0*/  FMUL.FTZ R170, R170, c[0x0][0x2ec] ;  /* 0x0000bb00aaaa7a20 */ /* 0x000fe20000410000 */
[----:B------:R-:W3:Y:S01]  /*b5d0*/  MUFU.TANH R183, R176 ;  /* 0x000000b000b77308 */ /* 0x000ee20000002400 */
[----:B-1----:R-:W-:-:S04]  /*b5e0*/  IADD3 R187, R3, 0x29, RZ ;  /* 0x0000002903bb7810 */ /* 0x002fc80007ffe0ff */
[----:B------:R-:W-:Y:S02]  /*b5f0*/  FMUL.FTZ R164, R164, c[0x0][0x2ec] ;  /* 0x0000bb00a4a47a20 */ /* 0x000fe40000410000 */
[----:B------:R-:W-:Y:S01]  /*b600*/  FMUL.FTZ R202, R167, c[0x0][0x2ec] ;  /* 0x0000bb00a7ca7a20 */ /* 0x000fe20000410000 */
[----:B------:R-:W1:Y:S01]  /*b610*/  MUFU.TANH R195, R178 ;  /* 0x000000b200c37308 */ /* 0x000e620000002400 */
[----:B------:R-:W-:-:S05]  /*b620*/  IADD3 R167, R3, 0x39, RZ ;  /* 0x0000003903a77810 */ /* 0x000fca0007ffe0ff */
[----:B------:R-:W-:Y:S02]  /*b630*/  FMUL.FTZ R197, R172, c[0x0][0x2ec] ;  /* 0x0000bb00acc57a20 */ /* 0x000fe40000410000 */
[----:B------:R-:W-:Y:S01]  /*b640*/  FMUL.FTZ R24, R173, c[0x0][0x2ec] ;  /* 0x0000bb00ad187a20 */ /* 0x000fe20000410000 */
[----:B------:R-:W-:Y:S01]  /*b650*/  I2F R180, R181 ;  /* 0x000000b500b47306 */ /* 0x000fe20000201400 */
[----:B------:R-:W-:Y:S02]  /*b660*/  FMUL.FTZ R173, R174, c[0x0][0x2ec] ;  /* 0x0000bb00aead7a20 */ /* 0x000fe40000410000 */
[----:B------:R-:W-:Y:S01]  /*b670*/  FMUL.FTZ R174, R175, c[0x0][0x2ec] ;  /* 0x0000bb00afae7a20 */ /* 0x000fe20000410000 */
[----:B--2---:R-:W-:Y:S01]  /*b680*/  HMMA.16816.F32 R32, R16, R12, R32 ;  /* 0x0000000c1020723c */ /* 0x004fe20000001820 */
[----:B------:R-:W-:-:S03]  /*b690*/  FMUL.FTZ R172, R168, c[0x0][0x2ec] ;  /* 0x0000bb00a8ac7a20 */ /* 0x000fc60000410000 */
[----:B------:R-:W2:Y:S01]  /*b6a0*/  MUFU.TANH R179, R179 ;  /* 0x000000b300b37308 */ /* 0x000ea20000002400 */
[----:B------:R-:W-:Y:S02]  /*b6b0*/  FMUL.FTZ R168, R169, c[0x0][0x2ec] ;  /* 0x0000bb00a9a87a20 */ /* 0x000fe40000410000 */
[----:B------:R-:W-:Y:S01]  /*b6c0*/  FMUL.FTZ R169, R171, c[0x0][0x2ec] ;  /* 0x0000bb00aba97a20 */ /* 0x000fe20000410000 */
[----:B------:R-:W-:Y:S01]  /*b6d0*/  IADD3 R171, R3, 0x21, RZ ;  /* 0x0000002103ab7810 */ /* 0x000fe20007ffe0ff */
[C---:B----4-:R-:W-:Y:S01]  /*b6e0*/  FFMA.FTZ R12, R7.reuse, UR4, R188 ;  /* 0x00000004070c7c23 */ /* 0x050fe200080100bc */
[----:B------:R-:W-:Y:S01]  /*b6f0*/  HMMA.16816.F32 R28, R16, R14, R28 ;  /* 0x0000000e101c723c */ /* 0x000fe2000000181c */
[----:B------:R-:W-:Y:S01]  /*b700*/  FFMA.FTZ R13, R7, UR4, R22 ;  /* 0x00000004070d7c23 */ /* 0x000fe20008010016 */
[----:B------:R-:W4:Y:S01]  /*b710*/  MUFU.TANH R197, R197 ;  /* 0x000000c500c57308 */ /* 0x000f220000002400 */
[----:B-----5:R-:W-:Y:S01]  /*b720*/  FFMA.FTZ R22, R186, UR4, R27 ;  /* 0x00000004ba167c23 */ /* 0x020fe2000801001b */
[----:B------:R-:W-:Y:S01]  /*b730*/  FSEL R12, R12, -INF , !P0 ;  /* 0xff8000000c0c7808 */ /* 0x000fe20004000000 */
[----:B------:R-:W-:Y:S01]  /*b740*/  FMUL.FTZ R188, R166, c[0x0][0x2ec] ;  /* 0x0000bb00a6bc7a20 */ /* 0x000fe20000410000 */
[----:B------:R-:W-:Y:S01]  /*b750*/  ISETP.GE.AND P0, PT, R189, R2, PT ;  /* 0x00000002bd00720c */ /* 0x000fe20003f06270 */
[C---:B---3--:R-:W-:Y:S01]  /*b760*/  FFMA.FTZ R183, R20.reuse, UR4, R183 ;  /* 0x0000000414b77c23 */ /* 0x048fe200080100b7 */
[----:B------:R-:W-:Y:S01]  /*b770*/  FSEL R13, R13, -INF , !P1 ;  /* 0xff8000000d0d7808 */ /* 0x000fe20004800000 */
[----:B-1----:R-:W-:Y:S01]  /*b780*/  FFMA.FTZ R189, R20, UR4, R195 ;  /* 0x0000000414bd7c23 */ /* 0x002fe200080100c3 */
[----:B------:R-:W1:Y:S01]  /*b790*/  MUFU.TANH R177, R177 ;  /* 0x000000b100b17308 */ /* 0x000e620000002400 */
[----:B------:R-:W-:Y:S01]  /*b7a0*/  FSEL R22, R22, -INF , !P2 ;  /* 0xff80000016167808 */ /* 0x000fe20005000000 */
[----:B------:R-:W-:Y:S01]  /*b7b0*/  FFMA.FTZ R7, R186, UR4, R23 ;  /* 0x00000004ba077c23 */ /* 0x000fe20008010017 */
[C---:B------:R-:W-:Y:S01]  /*b7c0*/  ISETP.GE.AND P1, PT, R191.reuse, R200, PT ;  /* 0x000000c8bf00720c */ /* 0x040fe20003f26270 */
[----:B--2---:R-:W-:Y:S01]  /*b7d0*/  FFMA.FTZ R27, R190, UR4, R179 ;  /* 0x00000004be1b7c23 */ /* 0x004fe200080100b3 */
[-C--:B------:R-:W-:Y:S01]  /*b7e0*/  ISETP.GE.AND P2, PT, R191, R2.reuse, PT ;  /* 0x00000002bf00720c */ /* 0x080fe20003f46270 */
[----:B------:R-:W-:Y:S01]  /*b7f0*/  FMUL.FTZ R17, R34, c[0x0][0x2ec] ;  /* 0x0000bb0022117a20 */ /* 0x000fe20000410000 */
[----:B------:R-:W-:Y:S01]  /*b800*/  FSEL R186, R183, -INF , !P1 ;  /* 0xff800000b7ba7808 */ /* 0x000fe20004800000 */
[----:B------:R-:W2:Y:S01]  /*b810*/  MUFU.TANH R173, R173 ;  /* 0x000000ad00ad7308 */ /* 0x000ea20000002400 */
[----:B------:R-:W-:Y:S01]  /*b820*/  FSEL R189, R189, -INF , !P2 ;  /* 0xff800000bdbd7808 */ /* 0x000fe20005000000 */
[----:B----4-:R-:W-:Y:S01]  /*b830*/  FFMA.FTZ R26, R180, UR4, R197 ;  /* 0x00000004b41a7c23 */ /* 0x010fe200080100c5 */
[----:B------:R-:W-:Y:S01]  /*b840*/  ISETP.GE.AND P1, PT, R193, R2, PT ;  /* 0x00000002c100720c */ /* 0x000fe20003f26270 */
[----:B------:R-:W-:Y:S01]  /*b850*/  FMUL.FTZ R178, R165, c[0x0][0x2ec] ;  /* 0x0000bb00a5b27a20 */ /* 0x000fe20000410000 */
[-C--:B------:R-:W-:Y:S01]  /*b860*/  ISETP.GE.AND P2, PT, R181, R200.reuse, PT ;  /* 0x000000c8b500720c */ /* 0x080fe20003f46270 */
[----:B------:R-:W-:Y:S01]  /*b870*/  FMUL.FTZ R32, R32, c[0x0][0x2ec] ;  /* 0x0000bb0020207a20 */ /* 0x000fe20000410000 */
[----:B------:R-:W-:Y:S01]  /*b880*/  FSEL R7, R7, -INF , !P0 ;  /* 0xff80000007077808 */ /* 0x000fe20004000000 */
[----:B------:R-:W-:Y:S01]  /*b890*/  I2F R21, R25 ;  /* 0x0000001900157306 */ /* 0x000fe20000201400 */
[----:B-1----:R-:W-:Y:S01]  /*b8a0*/  FFMA.FTZ R177, R190, UR4, R177 ;  /* 0x00000004beb17c23 */ /* 0x002fe200080100b1 */
[-C--:B------:R-:W-:Y:S01]  /*b8b0*/  ISETP.GE.AND P0, PT, R193, R200.reuse, PT ;  /* 0x000000c8c100720c */ /* 0x080fe20003f06270 */
[----:B------:R-:W-:Y:S01]  /*b8c0*/  FMUL.FTZ R15, R33, c[0x0][0x2ec] ;  /* 0x0000bb00210f7a20 */ /* 0x000fe20000410000 */
[----:B------:R-:W-:Y:S01]  /*b8d0*/  FSEL R27, R27, -INF , !P1 ;  /* 0xff8000001b1b7808 */ /* 0x000fe20004800000 */
[----:B------:R-:W-:Y:S01]  /*b8e0*/  FMUL.FTZ R19, R35, c[0x0][0x2ec] ;  /* 0x0000bb0023137a20 */ /* 0x000fe20000410000 */
[----:B------:R-:W-:Y:S01]  /*b8f0*/  FSEL R26, R26, -INF , !P2 ;  /* 0xff8000001a1a7808 */ /* 0x000fe20005000000 */
[----:B------:R-:W-:Y:S01]  /*b900*/  FMUL.FTZ R30, R30, c[0x0][0x2ec] ;  /* 0x0000bb001e1e7a20 */ /* 0x000fe20000410000 */
[----:B------:R-:W1:Y:S01]  /*b910*/  MUFU.TANH R174, R174 ;  /* 0x000000ae00ae7308 */ /* 0x000e620000002400 */
[----:B--2---:R-:W-:Y:S01]  /*b920*/  FFMA.FTZ R180, R180, UR4, R173 ;  /* 0x00000004b4b47c23 */ /* 0x004fe200080100ad */
[----:B------:R-:W-:Y:S01]  /*b930*/  ISETP.GE.AND P1, PT, R25, R200, PT ;  /* 0x000000c81900720c */ /* 0x000fe20003f26270 */
[----:B------:R-:W-:Y:S01]  /*b940*/  FMUL.FTZ R29, R29, c[0x0][0x2ec] ;  /* 0x0000bb001d1d7a20 */ /* 0x000fe20000410000 */
[----:B------:R-:W-:Y:S01]  /*b950*/  ISETP.GE.AND P2, PT, R25, R2, PT ;  /* 0x000000021900720c */ /* 0x000fe20003f46270 */
[----:B------:R-:W-:Y:S01]  /*b960*/  FMUL.FTZ R31, R31, c[0x0][0x2ec] ;  /* 0x0000bb001f1f7a20 */ /* 0x000fe20000410000 */
[----:B------:R-:W-:Y:S01]  /*b970*/  IADD3 R23, R3, 0x31, RZ ;  /* 0x0000003103177810 */ /* 0x000fe20007ffe0ff */
[----:B------:R-:W-:Y:S01]  /*b980*/  FFMA.FTZ R16, R198, UR4, R203 ;  /* 0x00000004c6107c23 */ /* 0x000fe200080100cb */
[----:B------:R-:W-:Y:S01]  /*b990*/  MUFU.TANH R168, R168 ;  /* 0x000000a800a87308 */ /* 0x000fe20000002400 */
[----:B------:R-:W-:-:S02]  /*b9a0*/  FSEL R184, R177, -INF , !P0 ;  /* 0xff800000b1b87808 */ /* 0x000fc40004000000 */
[----:B------:R-:W-:Y:S02]  /*b9b0*/  ISETP.GE.AND P0, PT, R181, R2, PT ;  /* 0x00000002b500720c */ /* 0x000fe40003f06270 */
[----:B------:R-:W-:Y:S02]  /*b9c0*/  IADD3 R183, R3, 0x38, RZ ;  /* 0x0000003803b77810 */ /* 0x000fe40007ffe0ff */
[----:B------:R-:W-:Y:S01]  /*b9d0*/  FSEL R33, R180, -INF , !P0 ;  /* 0xff800000b4217808 */ /* 0x000fe20004000000 */
[----:B------:R-:W2:Y:S01]  /*b9e0*/  I2F R176, R171 ;  /* 0x000000ab00b07306 */ /* 0x000ea20000201400 */
[----:B-1----:R-:W-:Y:S01]  /*b9f0*/  FFMA.FTZ R25, R21, UR4, R174 ;  /* 0x0000000415197c23 */ /* 0x002fe200080100ae */
[----:B------:R-:W-:-:S04]  /*ba00*/  ISETP.GE.AND P0, PT, R199, R200, PT ;  /* 0x000000c8c700720c */ /* 0x000fc80003f06270 */
[----:B------:R-:W-:Y:S02]  /*ba10*/  FSEL R25, R25, -INF , !P2 ;  /* 0xff80000019197808 */ /* 0x000fe40005000000 */
[----:B------:R-:W-:Y:S01]  /*ba20*/  MUFU.TANH R172, R172 ;  /* 0x000000ac00ac7308 */ /* 0x000fe20000002400 */
[----:B------:R-:W-:-:S07]  /*ba30*/  ISETP.GE.AND P2, PT, R171, R200, PT ;  /* 0x000000c8ab00720c */ /* 0x000fce0003f46270 */
[----:B------:R-:W1:Y:S01]  /*ba40*/  I2F R175, R199 ;  /* 0x000000c700af7306 */ /* 0x000e620000201400 */
[----:B--2---:R-:W-:-:S05]  /*ba50*/  FFMA.FTZ R168, R176, UR4, R168 ;  /* 0x00000004b0a87c23 */ /* 0x004fca00080100a8 */
[----:B------:R-:W-:Y:S02]  /*ba60*/  FSEL R194, R168, -INF , !P2 ;  /* 0xff800000a8c27808 */ /* 0x000fe40005000000 */
[----:B------:R-:W2:Y:S01]  /*ba70*/  MUFU.TANH R24, R24 ;  /* 0x0000001800187308 */ /* 0x000ea20000002400 */
[----:B------:R-:W-:-:S07]  /*ba80*/  ISETP.GE.AND P2, PT, R185, R2, PT ;  /* 0x00000002b900720c */ /* 0x000fce0003f46270 */
[----:B------:R-:W-:Y:S01]  /*ba90*/  I2F R182, R207 ;  /* 0x000000cf00b67306 */ /* 0x000fe20000201400 */
[----:B-1----:R-:W-:-:S05]  /*baa0*/  FFMA.FTZ R172, R175, UR4, R172 ;  /* 0x00000004afac7c23 */ /* 0x002fca00080100ac */
[----:B------:R-:W-:Y:S02]  /*bab0*/  FSEL R196, R172, -INF , !P0 ;  /* 0xff800000acc47808 */ /* 0x000fe40004000000 */
[----:B------:R-:W1:Y:S01]  /*bac0*/  MUFU.TANH R17, R17 ;  /* 0x0000001100117308 */ /* 0x000e620000002400 */
[----:B--2---:R-:W-:Y:S01]  /*bad0*/  FFMA.FTZ R24, R21, UR4, R24 ;  /* 0x0000000415187c23 */ /* 0x004fe20008010018 */
[----:B------:R-:W-:Y:S01]  /*bae0*/  ISETP.GE.AND P0, PT, R171, R2, PT ;  /* 0x00000002ab00720c */ /* 0x000fe20003f06270 */
[----:B------:R-:W-:-:S03]  /*baf0*/  FMUL.FTZ R21, R28, c[0x0][0x2ec] ;  /* 0x0000bb001c157a20 */ /* 0x000fc60000410000 */
[----:B------:R-:W-:Y:S02]  /*bb00*/  FSEL R24, R24, -INF , !P1 ;  /* 0xff80000018187808 */ /* 0x000fe40004800000 */
[----:B------:R-:W-:Y:S01]  /*bb10*/  I2F R205, R185 ;  /* 0x000000b900cd7306 */ /* 0x000fe20000201400 */
[----:B------:R-:W-:-:S07]  /*bb20*/  ISETP.GE.AND P1, PT, R199, R2, PT ;  /* 0x00000002c700720c */ /* 0x000fce0003f26270 */
[----:B------:R-:W2:Y:S01]  /*bb30*/  MUFU.TANH R188, R188 ;  /* 0x000000bc00bc7308 */ /* 0x000ea20000002400 */
[----:B-1----:R-:W-:-:S07]  /*bb40*/  FFMA.FTZ R181, R182, UR4, R17 ;  /* 0x00000004b6b57c23 */ /* 0x002fce0008010011 */
[----:B------:R-:W1:Y:S08]  /*bb50*/  MUFU.TANH R169, R169 ;  /* 0x000000a900a97308 */ /* 0x000e700000002400 */
[----:B------:R-:W3:Y:S01]  /*bb60*/  MUFU.TANH R173, R32 ;  /* 0x0000002000ad7308 */ /* 0x000ee20000002400 */
[----:B--2---:R-:W-:-:S05]  /*bb70*/  FFMA.FTZ R188, R205, UR4, R188 ;  /* 0x00000004cdbc7c23 */ /* 0x004fca00080100bc */
[----:B------:R-:W-:Y:S02]  /*bb80*/  FSEL R197, R188, -INF , !P2 ;  /* 0xff800000bcc57808 */ /* 0x000fe40005000000 */
[----:B------:R-:W-:Y:S01]  /*bb90*/  MUFU.TANH R178, R178 ;  /* 0x000000b200b27308 */ /* 0x000fe20000002400 */
[----:B-1----:R-:W-:Y:S01]  /*bba0*/  FFMA.FTZ R169, R176, UR4, R169 ;  /* 0x00000004b0a97c23 */ /* 0x002fe200080100a9 */
[----:B------:R-:W-:-:S04]  /*bbb0*/  ISETP.GE.AND P2, PT, R207, R200, PT ;  /* 0x000000c8cf00720c */ /* 0x000fc80003f46270 */
[----:B------:R-:W-:Y:S02]  /*bbc0*/  FSEL R195, R169, -INF , !P0 ;  /* 0xff800000a9c37808 */ /* 0x000fe40004000000 */
[----:B------:R-:W1:Y:S01]  /*bbd0*/  I2F R165, R187 ;  /* 0x000000bb00a57306 */ /* 0x000e620000201400 */
[----:B---3--:R-:W-:Y:S01]  /*bbe0*/  FFMA.FTZ R173, R182, UR4, R173 ;  /* 0x00000004b6ad7c23 */ /* 0x008fe200080100ad */
[----:B------:R-:W-:-:S04]  /*bbf0*/  ISETP.GE.AND P0, PT, R187, R200, PT ;  /* 0x000000c8bb00720c */ /* 0x000fc80003f06270 */
[----:B------:R-:W-:Y:S02]  /*bc00*/  FSEL R182, R173, -INF , !P2 ;  /* 0xff800000adb67808 */ /* 0x000fe40005000000 */
[----:B------:R-:W-:Y:S01]  /*bc10*/  I2F R166, R23 ;  /* 0x0000001700a67306 */ /* 0x000fe20000201400 */
[----:B------:R-:W-:-:S07]  /*bc20*/  ISETP.GE.AND P2, PT, R23, R200, PT ;  /* 0x000000c81700720c */ /* 0x000fce0003f46270 */
[----:B------:R-:W2:Y:S01]  /*bc30*/  MUFU.TANH R15, R15 ;  /* 0x0000000f000f7308 */ /* 0x000ea20000002400 */
[----:B-1----:R-:W-:-:S05]  /*bc40*/  FFMA.FTZ R178, R165, UR4, R178 ;  /* 0x00000004a5b27c23 */ /* 0x002fca00080100b2 */
[----:B------:R-:W-:Y:S02]  /*bc50*/  FSEL R190, R178, -INF , !P0 ;  /* 0xff800000b2be7808 */ /* 0x000fe40004000000 */
[----:B------:R-:W1:Y:S01]  /*bc60*/  MUFU.TANH R170, R170 ;  /* 0x000000aa00aa7308 */ /* 0x000e620000002400 */
[----:B------:R-:W-:-:S04]  /*bc70*/  ISETP.GE.AND P0, PT, R207, R2, PT ;  /* 0x00000002cf00720c */ /* 0x000fc80003f06270 */
[----:B------:R-:W-:Y:S02]  /*bc80*/  FSEL R181, R181, -INF , !P0 ;  /* 0xff800000b5b57808 */ /* 0x000fe40004000000 */
[----:B------:R-:W-:Y:S01]  /*bc90*/  ISETP.GE.AND P0, PT, R3, R2, PT ;  /* 0x000000020300720c */ /* 0x000fe20003f06270 */
[----:B------:R-:W3:Y:S01]  /*bca0*/  MUFU.TANH R17, R6 ;  /* 0x0000000600117308 */ /* 0x000ee20000002400 */
[----:B--2---:R-:W-:-:S05]  /*bcb0*/  FFMA.FTZ R15, R166, UR4, R15 ;  /* 0x00000004a60f7c23 */ /* 0x004fca000801000f */
[----:B------:R-:W-:Y:S02]  /*bcc0*/  FSEL R180, R15, -INF , !P2 ;  /* 0xff8000000fb47808 */ /* 0x000fe40005000000 */
[----:B------:R-:W2:Y:S01]  /*bcd0*/  MUFU.TANH R164, R164 ;  /* 0x000000a400a47308 */ /* 0x000ea20000002400 */
[----:B-1----:R-:W-:Y:S01]  /*bce0*/  FFMA.FTZ R170, R175, UR4, R170 ;  /* 0x00000004afaa7c23 */ /* 0x002fe200080100aa */
[----:B------:R-:W-:-:S04]  /*bcf0*/  ISETP.GE.AND P2, PT, R23, R2, PT ;  /* 0x000000021700720c */ /* 0x000fc80003f46270 */
[----:B------:R-:W-:Y:S02]  /*bd00*/  FSEL R199, R170, -INF , !P1 ;  /* 0xff800000aac77808 */ /* 0x000fe40004800000 */
[----:B------:R-:W1:Y:S01]  /*bd10*/  MUFU.TANH R19, R19 ;  /* 0x0000001300137308 */ /* 0x000e620000002400 */
[----:B---3--:R-:W-:Y:S01]  /*bd20*/  FFMA.FTZ R15, R198, UR4, R17 ;  /* 0x00000004c60f7c23 */ /* 0x008fe20008010011 */
[----:B------:R-:W-:-:S04]  /*bd30*/  ISETP.GE.AND P1, PT, R185, R200, PT ;  /* 0x000000c8b900720c */ /* 0x000fc80003f26270 */
[----:B------:R-:W-:Y:S02]  /*bd40*/  FSEL R15, R15, -INF , !P0 ;  /* 0xff8000000f0f7808 */ /* 0x000fe40004000000 */
[----:B------:R-:W-:Y:S01]  /*bd50*/  I2F R20, R183 ;  /* 0x000000b700147306 */ /* 0x000fe20000201400 */
[----:B--2---:R-:W-:Y:S01]  /*bd60*/  FFMA.FTZ R164, R205, UR4, R164 ;  /* 0x00000004cda47c23 */ /* 0x004fe200080100a4 */
[----:B------:R-:W-:-:S04]  /*bd70*/  PLOP3.LUT P0, PT, PT, PT, UP0, 0x80, 0x0 ;  /* 0x000000000000781c */ /* 0x000fc80003f0f008 */
[----:B------:R-:W-:Y:S02]  /*bd80*/  FSEL R192, R164, -INF , !P1 ;  /* 0xff800000a4c07808 */ /* 0x000fe40004800000 */
[----:B------:R-:W2:Y:S01]  /*bd90*/  MUFU.TANH R202, R202 ;  /* 0x000000ca00ca7308 */ /* 0x000ea20000002400 */
[----:B-1----:R-:W-:Y:S01]  /*bda0*/  FFMA.FTZ R19, R166, UR4, R19 ;  /* 0x00000004a6137c23 */ /* 0x002fe20008010013 */
[----:B------:R-:W-:-:S04]  /*bdb0*/  ISETP.GE.AND P1, PT, R187, R2, PT ;  /* 0x00000002bb00720c */ /* 0x000fc80003f26270 */
[----:B------:R-:W-:Y:S02]  /*bdc0*/  FSEL R171, R19, -INF , !P2 ;  /* 0xff80000013ab7808 */ /* 0x000fe40005000000 */
[----:B------:R-:W1:Y:S01]  /*bdd0*/  MUFU.TANH R21, R21 ;  /* 0x0000001500157308 */ /* 0x000e620000002400 */
[----:B------:R-:W-:Y:S01]  /*bde0*/  BAR.SYNC.DEFER_BLOCKING 0x0 ;  /* 0x0000000000007b1d */ /* 0x000fe20000010000 */
[----:B------:R-:W-:-:S06]  /*bdf0*/  ISETP.GE.AND P2, PT, R183, R200, PT ;  /* 0x000000c8b700720c */ /* 0x000fcc0003f46270 */
[----:B------:R-:W3:Y:S01]  /*be00*/  MUFU.TANH R35, R30 ;  /* 0x0000001e00237308 */ /* 0x000ee20000002400 */
[----:B--2---:R-:W-:-:S05]  /*be10*/  FFMA.FTZ R193, R165, UR4, R202 ;  /* 0x00000004a5c17c23 */ /* 0x004fca00080100ca */
[----:B------:R-:W-:Y:S02]  /*be20*/  FSEL R193, R193, -INF , !P1 ;  /* 0xff800000c1c17808 */ /* 0x000fe40004800000 */
[----:B------:R-:W-:Y:S01]  /*be30*/  I2F R177, R167 ;  /* 0x000000a700b17306 */ /* 0x000fe20000201400 */
[----:B-1----:R-:W-:Y:S01]  /*be40*/  FFMA.FTZ R21, R20, UR4, R21 ;  /* 0x0000000414157c23 */ /* 0x002fe20008010015 */
[----:B------:R-:W-:-:S04]  /*be50*/  ISETP.GE.AND P1, PT, R3, R200, PT ;  /* 0x000000c80300720c */ /* 0x000fc80003f26270 */
[----:B------:R-:W-:Y:S02]  /*be60*/  FSEL R178, R21, -INF , !P2 ;  /* 0xff80000015b27808 */ /* 0x000fe40005000000 */
[----:B------:R-:W1:Y:S01]  /*be70*/  MUFU.TANH R14, R29 ;  /* 0x0000001d000e7308 */ /* 0x000e620000002400 */
[----:B---3--:R-:W-:Y:S01]  /*be80*/  FFMA.FTZ R35, R20, UR4, R35 ;  /* 0x0000000414237c23 */ /* 0x008fe20008010023 */
[----:B------:R-:W-:Y:S02]  /*be90*/  ISETP.GE.AND P2, PT, R183, R2, PT ;  /* 0x00000002b700720c */ /* 0x000fe40003f46270 */
[----:B------:R-:W-:Y:S02]  /*bea0*/  FSEL R16, R16, -INF , !P1 ;  /* 0xff80000010107808 */ /* 0x000fe40004800000 */
[----:B------:R-:W-:Y:S02]  /*beb0*/  FSEL R168, R35, -INF , !P2 ;  /* 0xff80000023a87808 */ /* 0x000fe40005000000 */
[----:B------:R-:W2:Y:S01]  /*bec0*/  MUFU.TANH R6, R31 ;  /* 0x0000001f00067308 */ /* 0x000ea20000002400 */
[----:B------:R-:W-:-:S02]  /*bed0*/  ISETP.GE.AND P2, PT, R167, R200, PT ;  /* 0x000000c8a700720c */ /* 0x000fc40003f46270 */
[----:B------:R-:W-:Y:S01]  /*bee0*/  ISETP.GE.AND P1, PT, R167, R2, PT ;  /* 0x00000002a700720c */ /* 0x000fe20003f26270 */
[----:B-1----:R-:W-:-:S05]  /*bef0*/  FFMA.FTZ R14, R177, UR4, R14 ;  /* 0x00000004b10e7c23 */ /* 0x002fca000801000e */
[----:B------:R-:W-:Y:S01]  /*bf00*/  FSEL R176, R14, -INF , !P2 ;  /* 0xff8000000eb07808 */ /* 0x000fe20005000000 */
[----:B--2---:R-:W-:-:S05]  /*bf10*/  FFMA.FTZ R6, R177, UR4, R6 ;  /* 0x00000004b1067c23 */ /* 0x004fca0008010006 */
        /* <DEDUP_REMOVED lines=74> */
.L_x_1048:
[----:B------:R-:W-:Y:S05]  /*c3c0*/  BSYNC B0 ;  /* 0x0000000000007941 */ /* 0x000fea0003800000 */
.L_x_1047:
[----:B------:R-:W0:Y:S02]  /*c3d0*/  LDGDEPBAR ;  /* 0x00000000000079af */ /* 0x000e240000000000 */
.L_x_1046:
[----:B------:R-:W-:Y:S01]  /*c3e0*/  FMNMX.FTZ R3, R201, R16, !PT ;  /* 0x00000010c9037209 */ /* 0x000fe20007810000 */
[----:B-1----:R-:W-:Y:S01]  /*c3f0*/  LDSM.16.MT88.4 R28, [R224+0x18800] ;  /* 0x01880000e01c783b */ /* 0x002fe20000004200 */
        /* <DEDUP_REMOVED lines=26> */
[----:B------:R-:W-:-:S04]  /*c5a0*/  FMNMX.FTZ R3, R180, R3, !PT ;  /* 0x00000003b4037209 */ /* 0x000fc80007810000 */
[----:B------:R-:W-:-:S04]  /*c5b0*/  FMNMX.FTZ R3, R178, R3, !PT ;  /* 0x00000003b2037209 */ /* 0x000fc80007810000 */
[----:B------:R-:W-:Y:S02]  /*c5c0*/  FMNMX.FTZ R6, R176, R3, !PT ;  /* 0x00000003b0067209 */ /* 0x000fe40007810000 */
[----:B------:R-:W-:-:S03]  /*c5d0*/  FMNMX.FTZ R3, R171, R2, !PT ;  /* 0x00000002ab037209 */ /* 0x000fc60007810000 */
[----:B------:R-:W1:Y:S01]  /*c5e0*/  SHFL.BFLY PT, R17, R6, 0x2, 0x1f ;  /* 0x0c401f0006117f89 */ /* 0x000e6200000e0000 */
        /* <DEDUP_REMOVED lines=9> */
[----:B------:R-:W-:Y:S01]  /*c680*/  FMUL.FTZ R183, R164, c[0x0][0x23c] ;  /* 0x00008f00a4b77a20 */ /* 0x000fe20000410000 */
[----:B--2---:R-:W-:-:S04]  /*c690*/  FMNMX.FTZ R3, R2, R3, !PT ;  /* 0x0000000302037209 */ /* 0x004fc80007810000 */
[----:B------:R-:W-:Y:S02]  /*c6a0*/  FSEL R183, R183, RZ, P2 ;  /* 0x000000ffb7b77208 */ /* 0x000fe40001000000 */
[C---:B------:R-:W-:Y:S01]  /*c6b0*/  FSETP.NEU.FTZ.AND P1, PT, R3.reuse, -INF , PT ;  /* 0xff8000000300780b */ /* 0x040fe20003f3d000 */
[----:B------:R-:W-:Y:S02]  /*c6c0*/  FMUL.FTZ R170, R3, c[0x0][0x23c] ;  /* 0x00008f0003aa7a20 */ /* 0x000fe40000410000 */
[--C-:B------:R-:W-:Y:S02]  /*c6d0*/  FFMA.FTZ R167, R22, c[0x0][0x23c], -R183.reuse ;  /* 0x00008f0016a77a23 */ /* 0x100fe400000108b7 */
[----:B------:R-:W1:Y:S01]  /*c6e0*/  LDSM.16.MT88.4 R20, [R228+0x18000] ;  /* 0x01800000e414783b */ /* 0x000e620000004200 */
[----:B------:R-:W-:Y:S01]  /*c6f0*/  FSEL R170, R170, RZ, P1 ;  /* 0x000000ffaaaa7208 */ /* 0x000fe20000800000 */
[--C-:B------:R-:W-:Y:S01]  /*c700*/  FFMA.FTZ R173, R4, c[0x0][0x23c], -R183.reuse ;  /* 0x00008f0004ad7a23 */ /* 0x100fe200000108b7 */
[----:B------:R-:W-:Y:S01]  /*c710*/  FSEL R4, R164, RZ, P2 ;  /* 0x000000ffa4047208 */ /* 0x000fe20001000000 */
[--C-:B------:R-:W-:Y:S01]  /*c720*/  FFMA.FTZ R174, R16, c[0x0][0x23c], -R183.reuse ;  /* 0x00008f0010ae7a23 */ /* 0x100fe200000108b7 */
[----:B------:R-:W-:Y:S01]  /*c730*/  MUFU.EX2 R167, R167 ;  /* 0x000000a700a77308 */ /* 0x000fe20000000800 */
[--C-:B------:R-:W-:Y:S01]  /*c740*/  FFMA.FTZ R165, R5, c[0x0][0x23c], -R170.reuse ;  /* 0x00008f0005a57a23 */ /* 0x100fe200000108aa */
[----:B------:R-:W-:Y:S01]  /*c750*/  FSEL R5, R3, RZ, P1 ;  /* 0x000000ff03057208 */ /* 0x000fe20000800000 */
[----:B------:R-:W-:Y:S01]  /*c760*/  FFMA.FTZ R172, R12, c[0x0][0x23c], -R183 ;  /* 0x00008f000cac7a23 */ /* 0x000fe200000108b7 */
[----:B------:R-:W2:Y:S01]  /*c770*/  LDSM.16.MT88.4 R16, [R226+0x18000] ;  /* 0x01800000e210783b */ /* 0x000ea20000004200 */
[----:B------:R-:W-:-:S02]  /*c780*/  FFMA.FTZ R166, R15, c[0x0][0x23c], -R170 ;  /* 0x00008f000fa67a23 */ /* 0x000fc400000108aa */
[----:B------:R-:W-:Y:S01]  /*c790*/  FFMA.FTZ R2, R13, c[0x0][0x23c], -R170 ;  /* 0x00008f000d027a23 */ /* 0x000fe200000108aa */
[----:B------:R-:W-:Y:S01]  /*c7a0*/  MUFU.EX2 R174, R174 ;  /* 0x000000ae00ae7308 */ /* 0x000fe20000000800 */
[----:B------:R-:W-:Y:S01]  /*c7b0*/  FADD.FTZ R4, R201, -R4 ;  /* 0x80000004c9047221 */ /* 0x000fe20000010000 */
[----:B------:R-:W3:Y:S01]  /*c7c0*/  LDSM.16.MT88.4 R12, [R225+0x18000] ;  /* 0x01800000e10c783b */ /* 0x000ee20000004200 */
[----:B------:R-:W-:Y:S02]  /*c7d0*/  FADD.FTZ R5, R0, -R5 ;  /* 0x8000000500057221 */ /* 0x000fe40000010000 */
[----:B------:R-:W-:Y:S02]  /*c7e0*/  FFMA.FTZ R175, R7, c[0x0][0x23c], -R170 ;  /* 0x00008f0007af7a23 */ /* 0x000fe400000108aa */
[----:B------:R-:W-:Y:S01]  /*c7f0*/  FMUL.FTZ R179, R4, c[0x0][0x23c] ;  /* 0x00008f0004b37a20 */ /* 0x000fe20000410000 */
[----:B------:R-:W4:Y:S01]  /*c800*/  MUFU.EX2 R173, R173 ;  /* 0x000000ad00ad7308 */ /* 0x000f220000000800 */
[----:B------:R-:W-:-:S02]  /*c810*/  FMUL.FTZ R177, R5, c[0x0][0x23c] ;  /* 0x00008f0005b17a20 */ /* 0x000fc40000410000 */
[--C-:B------:R-:W-:Y:S02]  /*c820*/  FFMA.FTZ R0, R186, c[0x0][0x23c], -R183.reuse ;  /* 0x00008f00ba007a23 */ /* 0x100fe400000108b7 */
[--C-:B------:R-:W-:Y:S02]  /*c830*/  FFMA.FTZ R185, R184, c[0x0][0x23c], -R183.reuse ;  /* 0x00008f00b8b97a23 */ /* 0x100fe400000108b7 */
[--C-:B------:R-:W-:Y:S01]  /*c840*/  FFMA.FTZ R186, R189, c[0x0][0x23c], -R170.reuse ;  /* 0x00008f00bdba7a23 */ /* 0x100fe200000108aa */
[----:B------:R-:W5:Y:S01]  /*c850*/  MUFU.EX2 R172, R172 ;  /* 0x000000ac00ac7308 */ /* 0x000f620000000800 */
[--C-:B------:R-:W-:Y:S02]  /*c860*/  FFMA.FTZ R184, R26, c[0x0][0x23c], -R183.reuse ;  /* 0x00008f001ab87a23 */ /* 0x100fe400000108b7 */
[----:B------:R-:W-:Y:S02]  /*c870*/  FFMA.FTZ R187, R24, c[0x0][0x23c], -R183 ;  /* 0x00008f0018bb7a23 */ /* 0x000fe400000108b7 */
[----:B------:R-:W-:-:S02]  /*c880*/  FFMA.FTZ R189, R27, c[0x0][0x23c], -R170 ;  /* 0x00008f001bbd7a23 */ /* 0x000fc400000108aa */
[--C-:B------:R-:W-:Y:S01]  /*c890*/  FFMA.FTZ R191, R33, c[0x0][0x23c], -R170.reuse ;  /* 0x00008f0021bf7a23 */ /* 0x100fe200000108aa */
[----:B------:R-:W-:Y:S01]  /*c8a0*/  MUFU.EX2 R166, R166 ;  /* 0x000000a600a67308 */ /* 0x000fe20000000800 */
[----:B----4-:R-:W-:Y:S01]  /*c8b0*/  F2FP.PACK_AB R4, R173, R174 ;  /* 0x000000aead04723e */ /* 0x010fe200000000ff */
[----:B------:R-:W-:Y:S01]  /*c8c0*/  FFMA.FTZ R188, R25, c[0x0][0x23c], -R170 ;  /* 0x00008f0019bc7a23 */ /* 0x000fe200000108aa */
[----:B------:R-:W-:Y:S01]  /*c8d0*/  LDSM.16.MT88.4 R32, [R225+0x18800] ;  /* 0x01880000e120783b */ /* 0x000fe20000004200 */
[--C-:B------:R-:W-:Y:S02]  /*c8e0*/  FFMA.FTZ R201, R194, c[0x0][0x23c], -R183.reuse ;  /* 0x00008f00c2c97a23 */ /* 0x100fe400000108b7 */
[--C-:B------:R-:W-:Y:S01]  /*c8f0*/  FFMA.FTZ R203, R190, c[0x0][0x23c], -R183.reuse ;  /* 0x00008f00becb7a23 */ /* 0x100fe200000108b7 */
[----:B------:R-:W-:Y:S01]  /*c900*/  LDSM.16.MT88.4 R24, [R228+0x1a800] ;  /* 0x01a80000e418783b */ /* 0x000fe20000004200 */
[----:B------:R-:W4:Y:S01]  /*c910*/  MUFU.EX2 R165, R165 ;  /* 0x000000a500a57308 */ /* 0x000f220000000800 */
[----:B-----5:R-:W-:Y:S01]  /*c920*/  F2FP.PACK_AB R6, R167, R172 ;  /* 0x000000aca706723e */ /* 0x020fe200000000ff */
        /* <DEDUP_REMOVED lines=8> */
[----:B------:R-:W5:Y:S01]  /*c9b0*/  MUFU.EX2 R175, R175 ;  /* 0x000000af00af7308 */ /* 0x000f620000000800 */
[----:B----4-:R-:W-:Y:S01]  /*c9c0*/  F2FP.PACK_AB R5, R165, R166 ;  /* 0x000000a6a505723e */ /* 0x010fe200000000ff */
[----:B------:R-:W-:-:S02]  /*c9d0*/  FFMA.FTZ R197, R180, c[0x0][0x23c], -R183 ;  /* 0x00008f00b4c57a23 */ /* 0x000fc400000108b7 */
[--C-:B------:R-:W-:Y:S02]  /*c9e0*/  FFMA.FTZ R178, R178, c[0x0][0x23c], -R183.reuse ;  /* 0x00008f00b2b27a23 */ /* 0x100fe400000108b7 */
[----:B------:R-:W-:Y:S02]  /*c9f0*/  FFMA.FTZ R183, R176, c[0x0][0x23c], -R183 ;  /* 0x00008f00b0b77a23 */ /* 0x000fe400000108b7 */
[----:B------:R-:W4:Y:S01]  /*ca00*/  MUFU.EX2 R179, R179 ;  /* 0x000000b300b37308 */ /* 0x000f220000000800 */
[--C-:B------:R-:W-:Y:S02]  /*ca10*/  FFMA.FTZ R176, R181, c[0x0][0x23c], -R170.reuse ;  /* 0x00008f00b5b07a23 */ /* 0x100fe400000108aa */
[--C-:B------:R-:W-:Y:S02]  /*ca20*/  FFMA.FTZ R181, R171, c[0x0][0x23c], -R170.reuse ;  /* 0x00008f00abb57a23 */ /* 0x100fe400000108aa */
[--C-:B------:R-:W-:Y:S02]  /*ca30*/  FFMA.FTZ R180, R168, c[0x0][0x23c], -R170.reuse ;  /* 0x00008f00a8b47a23 */ /* 0x100fe400000108aa */
[----:B------:R-:W-:Y:S01]  /*ca40*/  FFMA.FTZ R199, R169, c[0x0][0x23c], -R170 ;  /* 0x00008f00a9c77a23 */ /* 0x000fe200000108aa */
[----:B------:R-:W1:Y:S01]  /*ca50*/  MUFU.EX2 R177, R177 ;  /* 0x000000b100b17308 */ /* 0x000e620000000800 */
[----:B-----5:R-:W-:Y:S01]  /*ca60*/  F2FP.PACK_AB R7, R175, R2 ;  /* 0x00000002af07723e */ /* 0x020fe200000000ff */
[----:B------:R-:W-:Y:S01]  /*ca70*/  LDSM.16.MT88.4 R168, [R225+0x19800] ;  /* 0x01980000e1a8783b */ /* 0x000fe20000004200 */
[----:B----4-:R-:W-:-:S05]  /*ca80*/  FMUL.FTZ R160, R160, R179 ;  /* 0x000000b3a0a07220 */ /* 0x010fca0000410000 */
        /* <DEDUP_REMOVED lines=56> */
[----:B------:R-:W4:Y:S01]  /*ce10*/  LDSM.16.MT88.4 R20, [R225+0x1a000] ;  /* 0x01a00000e114783b */ /* 0x000f220000004200 */
[----:B------:R-:W-:Y:S02]  /*ce20*/  FMUL.FTZ R41, R41, R179 ;  /* 0x000000b329297220 */ /* 0x000fe40000410000 */
[-C--:B------:R-:W-:Y:S01]  /*ce30*/  FMUL.FTZ R42, R42, R177.reuse ;  /* 0x000000b12a2a7220 */ /* 0x080fe20000410000 */
[----:B------:R-:W1:Y:S01]  /*ce40*/  MUFU.EX2 R201, R201 ;  /* 0x000000c900c97308 */ /* 0x000e620000000800 */
        /* <DEDUP_REMOVED lines=31> */
[----:B------:R-:W-:Y:S01]  /*d040*/  MUFU.EX2 R194, R194 ;  /* 0x000000c200c27308 */ /* 0x000fe20000000800 */
[----:B------:R-:W-:Y:S01]  /*d050*/  FMUL.FTZ R63, R63, R177 ;  /* 0x000000b13f3f7220 */ /* 0x000fe20000410000 */
[----:B------:R-:W-:Y:S01]  /*d060*/  HMMA.16816.F32 R56, R4, R22, R56 ;  /* 0x000000160438723c */ /* 0x000fe20000001838 */
[-C--:B------:R-:W-:Y:S01]  /*d070*/  FMUL.FTZ R64, R64, R179.reuse ;  /* 0x000000b340407220 */ /* 0x080fe20000410000 */
[----:B------:R-:W4:Y:S01]  /*d080*/  LDSM.16.MT88.4 R20, [R226+0x1c000] ;  /* 0x01c00000e214783b */ /* 0x000f220000004200 */
        /* <DEDUP_REMOVED lines=25> */
[----:B------:R-:W3:Y:S01]  /*d220*/  LDSM.16.MT88.4 R12, [R224+0x1c000] ;  /* 0x01c00000e00c783b */ /* 0x000ee20000004200 */
[----:B------:R-:W-:Y:S02]  /*d230*/  FMUL.FTZ R81, R81, R179 ;  /* 0x000000b351517220 */ /* 0x000fe40000410000 */
[-C--:B------:R-:W-:Y:S01]  /*d240*/  FMUL.FTZ R82, R82, R177.reuse ;  /* 0x000000b152527220 */ /* 0x080fe20000410000 */
[----:B------:R-:W-:Y:S01]  /*d250*/  MUFU.EX2 R183, R183 ;  /* 0x000000b700b77308 */ /* 0x000fe20000000800 */
[----:B------:R-:W-:-:S02]  /*d260*/  FMUL.FTZ R83, R83, R177 ;  /* 0x000000b153537220 */ /* 0x000fc40000410000 */
        /* <DEDUP_REMOVED lines=29> */
[-C--:B------:R-:W-:Y:S02]  /*d440*/  FMUL.FTZ R102, R102, R177.reuse ;  /* 0x000000b166667220 */ /* 0x080fe40000410000 */
[----:B------:R-:W-:Y:S02]  /*d450*/  FMUL.FTZ R103, R103, R177 ;  /* 0x000000b167677220 */ /* 0x000fe40000410000 */
[-C--:B------:R-:W-:Y:S01]  /*d460*/  FMUL.FTZ R104, R104, R179.reuse ;  /* 0x000000b368687220 */ /* 0x080fe20000410000 */
[----:B------:R-:W-:Y:S01]  /*d470*/  HMMA.16816.F32 R96, R4, R14, R96 ;  /* 0x0000000e0460723c */ /* 0x000fe20000001860 */
[----:B------:R-:W3:Y:S01]  /*d480*/  LDSM.16.MT88.4 R12, [R225+0x1e000] ;  /* 0x01e00000e10c783b */ /* 0x000ee20000004200 */
[----:B------:R-:W-:Y:S02]  /*d490*/  FMUL.FTZ R105, R105, R179 ;  /* 0x000000b369697220 */ /* 0x000fe40000410000 */
[-C--:B------:R-:W-:Y:S02]  /*d4a0*/  FMUL.FTZ R106, R106, R177.reuse ;  /* 0x000000b16a6a7220 */ /* 0x080fe40000410000 */
[----:B------:R-:W-:-:S02]  /*d4b0*/  FMUL.FTZ R107, R107, R177 ;  /* 0x000000b16b6b7220 */ /* 0x000fc40000410000 */
[C---:B----4-:R-:W-:Y:S01]  /*d4c0*/  HMMA.16816.F32 R100, R4.reuse, R20, R100 ;  /* 0x000000140464723c */ /* 0x050fe20000001864 */
[-C--:B------:R-:W-:Y:S02]  /*d4d0*/  FMUL.FTZ R108, R108, R179.reuse ;  /* 0x000000b36c6c7220 */ /* 0x080fe40000410000 */
[----:B------:R-:W-:Y:S02]  /*d4e0*/  FMUL.FTZ R109, R109, R179 ;  /* 0x000000b36d6d7220 */ /* 0x000fe40000410000 */
[-C--:B------:R-:W-:Y:S02]  /*d4f0*/  FMUL.FTZ R110, R110, R177.reuse ;  /* 0x000000b16e6e7220 */ /* 0x080fe40000410000 */
[----:B------:R-:W-:Y:S01]  /*d500*/  FMUL.FTZ R111, R111, R177 ;  /* 0x000000b16f6f7220 */ /* 0x000fe20000410000 */
[----:B------:R-:W-:Y:S01]  /*d510*/  HMMA.16816.F32 R104, R4, R22, R104 ;  /* 0x000000160468723c */ /* 0x000fe20000001868 */
[-C--:B------:R-:W-:Y:S01]  /*d520*/  FMUL.FTZ R112, R112, R179.reuse ;  /* 0x000000b370707220 */ /* 0x080fe20000410000 */
[----:B------:R-:W4:Y:S01]  /*d530*/  LDSM.16.MT88.4 R20, [R224+0x1e000] ;  /* 0x01e00000e014783b */ /* 0x000f220000004200 */
        /* <DEDUP_REMOVED lines=26> */
[----:B------:R-:W-:Y:S02]  /*d6e0*/  FFMA.FTZ R174, R206, R179, R174 ;  /* 0x000000b3ceae7223 */ /* 0x000fe400000100ae */
[----:B------:R-:W-:Y:S02]  /*d6f0*/  FFMA.FTZ R166, R204, R177, R166 ;  /* 0x000000b1cca67223 */ /* 0x000fe400000100a6 */
[----:B------:R-:W-:Y:S02]  /*d700*/  FADD.FTZ R173, R173, R174 ;  /* 0x000000aeadad7221 */ /* 0x000fe40000010000 */
[----:B------:R-:W-:Y:S01]  /*d710*/  FADD.FTZ R165, R165, R166 ;  /* 0x000000a6a5a57221 */ /* 0x000fe20000010000 */
[----:B------:R-:W-:Y:S01]  /*d720*/  HMMA.16816.F32 R128, R4, R22, R128 ;  /* 0x000000160480723c */ /* 0x000fe20000001880 */
[----:B------:R-:W4:Y:S01]  /*d730*/  LDSM.16.MT88.4 R20, [R226+0x1a800] ;  /* 0x01a80000e214783b */ /* 0x000f220000004200 */
        /* <DEDUP_REMOVED lines=15> */
[----:B------:R-:W-:Y:S02]  /*d830*/  FADD.FTZ R187, R187, R184 ;  /* 0x000000b8bbbb7221 */ /* 0x000fe40000010000 */
        /* <DEDUP_REMOVED lines=27> */
[C---:B-----5:R-:W-:Y:S08]  /*d9f0*/  HMMA.16816.F32 R76, R4.reuse, R28, R76 ;  /* 0x0000001c044c723c */ /* 0x060ff0000000184c */
[C---:B------:R-:W-:Y:S01]  /*da00*/  HMMA.16816.F32 R80, R4.reuse, R30, R80 ;  /* 0x0000001e0450723c */ /* 0x040fe20000001850 */
[----:B------:R-:W3:Y:S07]  /*da10*/  LDSM.16.MT88.4 R28, [R225+0x1e800] ;  /* 0x01e80000e11c783b */ /* 0x000eee0000004200 */
[C---:B----4-:R-:W-:Y:S08]  /*da20*/  HMMA.16816.F32 R92, R4.reuse, R20, R92 ;  /* 0x00000014045c723c */ /* 0x050ff0000000185c */
[C---:B------:R-:W-:Y:S01]  /*da30*/  HMMA.16816.F32 R96, R4.reuse, R22, R96 ;  /* 0x000000160460723c */ /* 0x040fe20000001860 */
[----:B------:R-:W-:Y:S07]  /*da40*/  LDSM.16.MT88.4 R20, [R224+0x19000] ;  /* 0x01900000e014783b */ /* 0x000fee0000004200 */
[C---:B-1----:R-:W-:Y:S08]  /*da50*/  HMMA.16816.F32 R100, R4.reuse, R16, R100 ;  /* 0x000000100464723c */ /* 0x042ff00000001864 */
[C---:B------:R-:W-:Y:S01]  /*da60*/  HMMA.16816.F32 R104, R4.reuse, R18, R104 ;  /* 0x000000120468723c */ /* 0x040fe20000001868 */
[----:B------:R-:W-:Y:S07]  /*da70*/  LDSM.16.MT88.4 R16, [R228+0x1b000] ;  /* 0x01b00000e410783b */ /* 0x000fee0000004200 */
        /* <DEDUP_REMOVED lines=85> */
[----:B------:R-:W-:Y:S02]  /*dfd0*/  STL [R1+0x4], R2 ;  /* 0x0000040201007387 */ /* 0x000fe40000100800 */
[C---:B------:R-:W-:Y:S02]  /*dfe0*/  HMMA.16816.F32 R156, R4.reuse, R14, R156 ;  /* 0x0000000e049c723c */ /* 0x040fe4000000189c */
[----:B------:R-:W1:Y:S04]  /*dff0*/  LDSM.16.MT88.4 R12, [R224+0x1b800] ;  /* 0x01b80000e00c783b */ /* 0x000e680000004200 */
[----:B------:R-:W-:Y:S02]  /*e000*/  STL [R1], R0 ;  /* 0x0000000001007387 */ /* 0x000fe40000100800 */
        /* <DEDUP_REMOVED lines=39> */
.L_x_1042:
[----:B------:R-:W-:-:S12]  /*e280*/  UIADD3 UR9, UR26, -0x1, URZ ;  /* 0xffffffff1a097890 */ /* 0x000fd8000fffe03f */
.L_x_1049:
        /* <DEDUP_REMOVED lines=21> */
[----:B------:R-:W-:Y:S02]  /*e3e0*/  LEA R252, P1, R4, c[0x0][0x168], 0x1 ;  /* 0x00005a0004fc7a11 */ /* 0x000fe400078208ff */
[----:B-1----:R-:W-:Y:S01]  /*e3f0*/  SHF.R.S32.HI R2, RZ, 0x1f, R5 ;  /* 0x0000001fff027819 */ /* 0x002fe20000011405 */
[----:B------:R-:W-:Y:S01]  /*e400*/  IMAD.U32 R241, RZ, RZ, UR6 ;  /* 0x00000006fff17e24 */ /* 0x000fe2000f8e00ff */
[----:B------:R-:W-:Y:S01]  /*e410*/  IADD3 R0, P0, R6, UR14, RZ ;  /* 0x0000000e06007c10 */ /* 0x000fe2000ff1e0ff */
[----:B------:R-:W-:Y:S01]  /*e420*/  UMOV UR14, URZ ;  /* 0x0000003f000e7c82 */ /* 0x000fe20008000000 */
[----:B------:R-:W-:-:S02]  /*e430*/  LEA.HI R2, R2, R5, RZ, 0x3 ;  /* 0x0000000502027211 */ /* 0x000fc400078f18ff */
[----:B------:R-:W-:Y:S02]  /*e440*/  LEA.HI.X R251, R4, c[0x0][0x16c], R251, 0x1, P1 ;  /* 0x00005b0004fb7a11 */ /* 0x000fe400008f0cfb */
[----:B------:R-:W-:Y:S02]  /*e450*/  SHF.R.S32.HI R2, RZ, 0x3, R2 ;  /* 0x00000003ff027819 */ /* 0x000fe40000011402 */
[----:B------:R-:W-:Y:S01]  /*e460*/  IADD3.X R241, R241, UR11, R7, P0, !PT ;  /* 0x0000000bf1f17c10 */ /* 0x000fe200087fe407 */
[----:B------:R-:W-:Y:S01]  /*e470*/  UIADD3 UR11, UR9, -0x1, URZ ;  /* 0xffffffff090b7890 */ /* 0x000fe2000fffe03f */
[----:B------:R-:W-:Y:S02]  /*e480*/  IADD3 R14, P1, R2, 0x20, RZ ;  /* 0x00000020020e7810 */ /* 0x000fe40007f3e0ff */
[----:B------:R-:W-:Y:S02]  /*e490*/  LEA R250, P0, R0, c[0x0][0x170], 0x1 ;  /* 0x00005c0000fa7a11 */ /* 0x000fe400078008ff */
[----:B------:R-:W-:-:S02]  /*e4a0*/  SHF.R.S32.HI R2, RZ, 0x1f, R2 ;  /* 0x0000001fff027819 */ /* 0x000fc40000011402 */
[----:B------:R-:W-:Y:S01]  /*e4b0*/  LEA.HI.X R241, R0, c[0x0][0x174], R241, 0x1, P0 ;  /* 0x00005d0000f17a11 */ /* 0x000fe200000f0cf1 */
[----:B------:R-:W-:Y:S01]  /*e4c0*/  IMAD.MOV.U32 R0, RZ, RZ, R3 ;  /* 0x000000ffff007224 */ /* 0x000fe200078e0003 */
[----:B------:R-:W-:Y:S01]  /*e4d0*/  ISETP.GE.AND P0, PT, R238, c[0x0][0x220], PT ;  /* 0x00008800ee007a0c */ /* 0x000fe20003f06270 */
[----:B------:R-:W-:Y:S01]  /*e4e0*/  IMAD.X R15, RZ, RZ, R2, P1 ;  /* 0x000000ffff0f7224 */ /* 0x000fe200008e0602 */
[----:B------:R-:W-:Y:S01]  /*e4f0*/  ISETP.GE.AND P1, PT, R239, c[0x0][0x220], PT ;  /* 0x00008800ef007a0c */ /* 0x000fe20003f26270 */
[----:B------:R-:W-:Y:S02]  /*e500*/  IMAD.MOV.U32 R2, RZ, RZ, R8 ;  /* 0x000000ffff027224 */ /* 0x000fe400078e0008 */
[----:B------:R-:W-:Y:S01]  /*e510*/  IMAD.MOV.U32 R3, RZ, RZ, R11 ;  /* 0x000000ffff037224 */ /* 0x000fe200078e000b */
[----:B------:R1:W-:Y:S04]  /*e520*/  STL.64 [R1+0x10], R14 ;  /* 0x0000100e01007387 */ /* 0x0003e80000100a00 */
[----:B------:R1:W-:Y:S01]  /*e530*/  STL.64 [R1+0x8], R2 ;  /* 0x0000080201007387 */ /* 0x0003e20000100a00 */
[----:B------:R-:W-:Y:S05]  /*e540*/  BRA `(.L_x_1051) ;  /* 0x000003b000007947 */ /* 0x000fea0003800000 */
.L_x_1053:
        /* <DEDUP_REMOVED lines=59> */
.L_x_1051:
[----:B------:R-:W2:Y:S01]  /*e900*/  LDL.64 R4, [R1+0x8] ;  /* 0x0000080001047983 */ /* 0x000ea20000100a00 */
[----:B------:R-:W-:Y:S04]  /*e910*/  DEPBAR.LE SB0, 0x0 ;  /* 0x000080000000791a */ /* 0x000fe80000000000 */
[----:B------:R-:W-:Y:S01]  /*e920*/  UIADD3 UR8, -UR14, UR9, URZ ;  /* 0x000000090e087290 */ /* 0x000fe2000fffe13f */
[----:B------:R3:W-:Y:S01]  /*e930*/  STL.64 [R1+0x18], R36 ;  /* 0x0000182401007387 */ /* 0x0007e20000100a00 */
[----:B------:R-:W-:Y:S02]  /*e940*/  UIADD3 UR10, UR11, -UR14, URZ ;  /* 0x8000000e0b0a7290 */ /* 0x000fe4000fffe03f */
[----:B------:R-:W-:Y:S02]  /*e950*/  USHF.R.S32.HI UR7, URZ, 0x1f, UR8 ;  /* 0x0000001f3f077899 */ /* 0x000fe40008011408 */
[----:B------:R-:W-:Y:S01]  /*e960*/  MOV R167, UR8 ;  /* 0x0000000800a77c02 */ /* 0x000fe20008000f00 */
[----:B------:R-:W-:Y:S01]  /*e970*/  BAR.SYNC.DEFER_BLOCKING 0x0 ;  /* 0x0000000000007b1d */ /* 0x000fe20000010000 */
[----:B------:R-:W-:Y:S01]  /*e980*/  UIMAD UR6, UR28, UR8, URZ ;  /* 0x000000081c0672a4 */ /* 0x000fe2000f8e023f */
[----:B------:R-:W-:Y:S02]  /*e990*/  MOV R164, UR8 ;  /* 0x0000000800a47c02 */ /* 0x000fe40008000f00 */
[----:B-1----:R-:W-:Y:S01]  /*e9a0*/  LEA R14, P4, R167, R248, 0x6 ;  /* 0x000000f8a70e7211 */ /* 0x002fe200078830ff */
[----:B------:R-:W-:Y:S01]  /*e9b0*/  UIMAD UR6, UR7, UR5, UR6 ;  /* 0x00000005070672a4 */ /* 0x000fe2000f8e0206 */
[----:B------:R-:W-:Y:S02]  /*e9c0*/  MOV R3, UR8 ;  /* 0x0000000800037c02 */ /* 0x000fe40008000f00 */
        /* <DEDUP_REMOVED lines=16> */
[----:B------:R-:W-:Y:S01]  /*ead0*/  LEA R26, P6, R14, R250, 0x1 ;  /* 0x000000fa0e1a7211 */ /* 0x000fe200078c08ff */
[----:B------:R-:W-:Y:S01]  /*eae0*/  @!PT LDS RZ, [RZ] ;  /* 0x00000000fffff984 */ /* 0x000fe20000000800 */
[----:B------:R-:W-:Y:S01]  /*eaf0*/  @!PT LDS RZ, [RZ] ;  /* 0x00000000fffff984 */ /* 0x000fe20000000800 */
[----:B------:R-:W-:Y:S01]  /*eb00*/  @!PT LDS RZ, [RZ] ;  /* 0x00000000fffff984 */ /* 0x000fe20000000800 */
[----:B------:R1:W-:Y:S01]  /*eb10*/  @!P3 LDGSTS.E.BYPASS.LTC128B.128 [R237+0x18000], [R6.64] ;  /* 0x1800000006edbfae */ /* 0x0003e2000b901d54 */
[----:B------:R-:W-:Y:S01]  /*eb20*/  IADD3 R164, R15, R164, RZ ;  /* 0x000000a40fa47210 */ /* 0x000fe20007ffe0ff */
[----:B------:R-:W-:Y:S03]  /*eb30*/  IMAD.WIDE.U32 R10, R18, c[0x0][0x1a0], RZ ;  /* 0x00006800120a7a25 */ /* 0x000fe600078e00ff */
[----:B------:R-:W-:Y:S01]  /*eb40*/  LEA.HI.X R27, R14, R241, R164, 0x1, P6 ;  /* 0x000000f10e1b7211 */ /* 0x000fe200030f0ca4 */
[----:B------:R-:W-:Y:S01]  /*eb50*/  @P2 STS.128 [R237+0x1a000], RZ ;  /* 0x01a000ffed002388 */ /* 0x000fe20000000c00 */
[----:B------:R-:W-:Y:S01]  /*eb60*/  IMAD R3, R18, c[0x0][0x1a4], R3 ;  /* 0x0000690012037a24 */ /* 0x000fe200078e0203 */
[----:B------:R-:W-:Y:S02]  /*eb70*/  @!P3 LEA R18, P4, R166, c[0x0][0x170], 0x1 ;  /* 0x00005c00a612ba11 */ /* 0x000fe400078808ff */
[----:B------:R-:W-:Y:S02]  /*eb80*/  LEA R22, P5, R10, R250, 0x1 ;  /* 0x000000fa0a167211 */ /* 0x000fe400078a08ff */
        /* <DEDUP_REMOVED lines=240> */
[C---:B------:R-:W-:Y:S01]  /*fa90*/  HMMA.16816.F32 R16, R196.reuse, R170, R16 ;  /* 0x000000aac410723c */ /* 0x040fe20000001810 */
[----:B------:R-:W1:Y:S01]  /*faa0*/  LDSM.16.M88.4 R168, [R220+0x7800] ;  /* 0x00780000dca8783b */ /* 0x000e620000000200 */
[----:B------:R-:W-:Y:S04]  /*fab0*/  DEPBAR.LE SB0, 0x0 ;  /* 0x000080000000791a */ /* 0x000fe80000000000 */
[----:B------:R-:W-:Y:S01]  /*fac0*/  FMUL.FTZ R189, R7, c[0x0][0x2ec] ;  /* 0x0000bb0007bd7a20 */ /* 0x000fe20000410000 */
[----:B------:R-:W-:Y:S01]  /*fad0*/  BAR.SYNC.DEFER_BLOCKING 0x0 ;  /* 0x0000000000007b1d */ /* 0x000fe20000010000 */
[----:B------:R-:W-:Y:S01]  /*fae0*/  FMUL.FTZ R166, R11, c[0x0][0x2ec] ;  /* 0x0000bb000ba67a20 */ /* 0x000fe20000410000 */
[C---:B---3--:R-:W-:Y:S05]  /*faf0*/  HMMA.16816.F32 R20, R196.reuse, R172, R20 ;  /* 0x000000acc414723c */ /* 0x048fea0000001814 */
[----:B------:R-:W-:Y:S02]  /*fb00*/  FMUL.FTZ R167, R10, c[0x0][0x2ec] ;  /* 0x0000bb000aa77a20 */ /* 0x000fe40000410000 */
[----:B------:R2:W3:Y:S01]  /*fb10*/  MUFU.TANH R10, R166 ;  /* 0x000000a6000a7308 */ /* 0x0004e20000002400 */
[----:B------:R-:W-:Y:S01]  /*fb20*/  FMUL.FTZ R193, R15, c[0x0][0x2ec] ;  /* 0x0000bb000fc17a20 */ /* 0x000fe20000410000 */
[C---:B------:R-:W-:Y:S03]  /*fb30*/  HMMA.16816.F32 R24, R196.reuse, R174, R24 ;  /* 0x000000aec418723c */ /* 0x040fe60000001818 */
[----:B------:R-:W-:Y:S02]  /*fb40*/  FMUL.FTZ R7, R9, c[0x0][0x2ec] ;  /* 0x0000bb0009077a20 */ /* 0x000fe40000410000 */
[----:B------:R-:W-:Y:S02]  /*fb50*/  FMUL.FTZ R191, R14, c[0x0][0x2ec] ;  /* 0x0000bb000ebf7a20 */ /* 0x000fe40000410000 */
[----:B------:R-:W-:Y:S01]  /*fb60*/  FMUL.FTZ R14, R17, c[0x0][0x2ec] ;  /* 0x0000bb00110e7a20 */ /* 0x000fe20000410000 */
[----:B------:R4:W3:Y:S01]  /*fb70*/  MUFU.TANH R9, R167 ;  /* 0x000000a700097308 */ /* 0x0008e20000002400 */
[----:B------:R-:W-:Y:S03]  /*fb80*/  FMUL.FTZ R3, R5, c[0x0][0x2ec] ;  /* 0x0000bb0005037a20 */ /* 0x000fe60000410000 */
[----:B------:R-:W-:Y:S02]  /*fb90*/  FMUL.FTZ R2, R4, c[0x0][0x2ec] ;  /* 0x0000bb0004027a20 */ /* 0x000fe40000410000 */
[----:B------:R-:W-:Y:S02]  /*fba0*/  FMUL.FTZ R164, R6, c[0x0][0x2ec] ;  /* 0x0000bb0006a47a20 */ /* 0x000fe40000410000 */
[----:B------:R-:W-:Y:S02]  /*fbb0*/  FMUL.FTZ R22, R22, c[0x0][0x2ec] ;  /* 0x0000bb0016167a20 */ /* 0x000fe40000410000 */
[----:B------:R3:W3:Y:S01]  /*fbc0*/  MUFU.TANH R5, R189 ;  /* 0x000000bd00057308 */ /* 0x0006e20000002400 */
[----:B------:R-:W-:Y:S02]  /*fbd0*/  FMUL.FTZ R21, R21, c[0x0][0x2ec] ;  /* 0x0000bb0015157a20 */ /* 0x000fe40000410000 */
[----:B------:R-:W-:Y:S02]  /*fbe0*/  FMUL.FTZ R6, R8, c[0x0][0x2ec] ;  /* 0x0000bb0008067a20 */ /* 0x000fe40000410000 */
[----:B--2---:R-:W-:Y:S01]  /*fbf0*/  FMUL.FTZ R166, R19, c[0x0][0x2ec] ;  /* 0x0000bb0013a67a20 */ /* 0x004fe20000410000 */
[C---:B-1----:R-:W-:Y:S03]  /*fc00*/  HMMA.16816.F32 R28, R196.reuse, R168, R28 ;  /* 0x000000a8c41c723c */ /* 0x042fe6000000181c */
[----:B------:R-:W-:Y:S01]  /*fc10*/  FMUL.FTZ R26, R26, c[0x0][0x2ec] ;  /* 0x0000bb001a1a7a20 */ /* 0x000fe20000410000 */
[----:B------:R1:W2:Y:S01]  /*fc20*/  MUFU.TANH R15, R166 ;  /* 0x000000a6000f7308 */ /* 0x0002a20000002400 */
[----:B------:R-:W-:Y:S02]  /*fc30*/  FMUL.FTZ R11, R13, c[0x0][0x2ec] ;  /* 0x0000bb000d0b7a20 */ /* 0x000fe40000410000 */
[----:B------:R-:W-:Y:S01]  /*fc40*/  FMUL.FTZ R13, R16, c[0x0][0x2ec] ;  /* 0x0000bb00100d7a20 */ /* 0x000fe20000410000 */
[----:B------:R-:W-:Y:S04]  /*fc50*/  HMMA.16816.F32 R32, R196, R170, R32 ;  /* 0x000000aac420723c */ /* 0x000fe80000001820 */
[----:B----4-:R-:W-:Y:S02]  /*fc60*/  FMUL.FTZ R167, R18, c[0x0][0x2ec] ;  /* 0x0000bb0012a77a20 */ /* 0x010fe40000410000 */
[----:B------:R4:W2:Y:S01]  /*fc70*/  MUFU.TANH R201, R22 ;  /* 0x0000001600c97308 */ /* 0x0008a20000002400 */
[----:B------:R-:W-:Y:S02]  /*fc80*/  FMUL.FTZ R18, R23, c[0x0][0x2ec] ;  /* 0x0000bb0017127a20 */ /* 0x000fe40000410000 */
[----:B------:R-:W-:Y:S03]  /*fc90*/  FMUL.FTZ R202, R20, c[0x0][0x2ec] ;  /* 0x0000bb0014ca7a20 */ /* 0x000fe60000410000 */
[----:B---3--:R-:W-:Y:S02]  /*fca0*/  FMUL.FTZ R189, R12, c[0x0][0x2ec] ;  /* 0x0000bb000cbd7a20 */ /* 0x008fe40000410000 */
[----:B------:R-:W-:Y:S02]  /*fcb0*/  FMUL.FTZ R25, R25, c[0x0][0x2ec] ;  /* 0x0000bb0019197a20 */ /* 0x000fe40000410000 */
[----:B------:R3:W2:Y:S01]  /*fcc0*/  MUFU.TANH R17, R167 ;  /* 0x000000a700117308 */ /* 0x0006a20000002400 */
[----:B------:R-:W-:Y:S02]  /*fcd0*/  FMUL.FTZ R29, R29, c[0x0][0x2ec] ;  /* 0x0000bb001d1d7a20 */ /* 0x000fe40000410000 */
[----:B------:R-:W-:Y:S02]  /*fce0*/  FMUL.FTZ R31, R31, c[0x0][0x2ec] ;  /* 0x0000bb001f1f7a20 */ /* 0x000fe40000410000 */
[----:B-1----:R-:W-:Y:S01]  /*fcf0*/  FMUL.FTZ R166, R27, c[0x0][0x2ec] ;  /* 0x0000bb001ba67a20 */ /* 0x002fe20000410000 */
[----:B------:R-:W-:Y:S02]  /*fd00*/  MOV R27, UR10 ;  /* 0x0000000a001b7c02 */ /* 0x000fe40008000f00 */
[----:B------:R-:W-:Y:S02]  /*fd10*/  FMUL.FTZ R19, R32, c[0x0][0x2ec] ;  /* 0x0000bb0020137a20 */ /* 0x000fe40000410000 */
[----:B------:R1:W1:Y:S01]  /*fd20*/  MUFU.TANH R181, R166 ;  /* 0x000000a600b57308 */ /* 0x0002620000002400 */
[----:B------:R-:W-:Y:S02]  /*fd30*/  FMUL.FTZ R34, R34, c[0x0][0x2ec] ;  /* 0x0000bb0022227a20 */ /* 0x000fe40000410000 */
[----:B------:R-:W-:Y:S01]  /*fd40*/  FMUL.FTZ R33, R33, c[0x0][0x2ec] ;  /* 0x0000bb0021217a20 */ /* 0x000fe20000410000 */
[----:B----4-:R-:W-:Y:S04]  /*fd50*/  MOV R22, UR10 ;  /* 0x0000000a00167c02 */ /* 0x010fe80008000f00 */
[----:B------:R-:W-:Y:S02]  /*fd60*/  LEA R22, P4, R22, R36, 0x6 ;  /* 0x0000002416167211 */ /* 0x000fe400078830ff */
[----:B------:R4:W2:Y:S03]  /*fd70*/  MUFU.TANH R200, R21 ;  /* 0x0000001500c87308 */ /* 0x0008a60000002400 */
[----:B------:R-:W-:Y:S04]  /*fd80*/  IMAD.WIDE.U32 R194, R22, c[0x0][0x198], RZ ;  /* 0x0000660016c27a25 */ /* 0x000fe800078e00ff */
[----:B---3--:R-:W-:Y:S03]  /*fd90*/  FMUL.FTZ R167, R24, c[0x0][0x2ec] ;  /* 0x0000bb0018a77a20 */ /* 0x008fe60000410000 */
[----:B------:R3:W2:Y:S01]  /*fda0*/  MUFU.TANH R183, R26 ;  /* 0x0000001a00b77308 */ /* 0x0006a20000002400 */
[----:B-1----:R-:W-:Y:S04]  /*fdb0*/  MOV R166, UR10 ;  /* 0x0000000a00a67c02 */ /* 0x002fe80008000f00 */
[----:B------:R-:W-:Y:S01]  /*fdc0*/  LEA.HI.X.SX32 R23, R166, R37, 0x6, P4 ;  /* 0x00000025a6177211 */ /* 0x000fe200020f36ff */
[----:B------:R-:W-:Y:S04]  /*fdd0*/  FMUL.FTZ R166, R35, c[0x0][0x2ec] ;  /* 0x0000bb0023a67a20 */ /* 0x000fe80000410000 */
[----:B------:R1:W1:Y:S01]  /*fde0*/  MUFU.TANH R182, R167 ;  /* 0x000000a700b67308 */ /* 0x0002620000002400 */
[----:B------:R1:W5:Y:S01]  /*fdf0*/  LDL.LU.64 R36, [R1+0x18] ;  /* 0x0000180001247983 */ /* 0x0003620000300a00 */
[----:B------:R-:W-:Y:S01]  /*fe00*/  ISETP.LT.AND P4, PT, RZ, UR8, PT ;  /* 0x00000008ff007c0c */ /* 0x000fe2000bf81270 */
[----:B----4-:R-:W-:Y:S07]  /*fe10*/  FMUL.FTZ R21, R28, c[0x0][0x2ec] ;  /* 0x0000bb001c157a20 */ /* 0x010fee0000410000 */
[----:B------:R-:W4:Y:S01]  /*fe20*/  MUFU.TANH R176, R21 ;  /* 0x0000001500b07308 */ /* 0x000f220000002400 */
[----:B---3--:R-:W-:Y:S05]  /*fe30*/  LEA R26, P5, R27, R248, 0x6 ;  /* 0x000000f81b1a7211 */ /* 0x008fea00078a30ff */
[----:B------:R-:W-:Y:S04]  /*fe40*/  IMAD.WIDE.U32 R198, R26, c[0x0][0x198], RZ ;  /* 0x000066001ac67a25 */ /* 0x000fe800078e00ff */
[----:B------:R3:W2:Y:S01]  /*fe50*/  MUFU.TANH R173, R19 ;  /* 0x0000001300ad7308 */ /* 0x0006a20000002400 */
[----:B-1----:R-:W-:Y:S09]  /*fe60*/  FMUL.FTZ R167, R30, c[0x0][0x2ec] ;  /* 0x0000bb001ea77a20 */ /* 0x002ff20000410000 */
[----:B------:R1:W1:Y:S10]  /*fe70*/  MUFU.TANH R179, R167 ;  /* 0x000000a700b37308 */ /* 0x0002740000002400 */
[----:B------:R-:W2:Y:S01]  /*fe80*/  MUFU.TANH R2, R2 ;  /* 0x0000000200027308 */ /* 0x000ea20000002400 */
[----:B---3--:R-:W-:Y:S04]  /*fe90*/  IMAD R19, R23, c[0x0][0x198], RZ ;  /* 0x0000660017137a24 */ /* 0x008fe800078e02ff */
[----:B------:R-:W-:Y:S05]  /*fea0*/  IMAD R19, R22, c[0x0][0x19c], R19 ;  /* 0x0000670016137a24 */ /* 0x000fea00078e0213 */
[----:B------:R-:W3:Y:S01]  /*feb0*/  MUFU.TANH R3, R3 ;  /* 0x0000000300037308 */ /* 0x000ee20000002400 */
[----:B------:R-:W-:Y:S02]  /*fec0*/  IADD3 R30, R195, R19, RZ ;  /* 0x00000013c31e7210 */ /* 0x000fe40007ffe0ff */
[----:B-1----:R-:W-:Y:S04]  /*fed0*/  MOV R167, UR10 ;  /* 0x0000000a00a77c02 */ /* 0x002fe80008000f00 */
[----:B------:R-:W-:Y:S03]  /*fee0*/  LEA.HI.X.SX32 R27, R167, R249, 0x6, P5 ;  /* 0x000000f9a71b7211 */ /* 0x000fe600028f36ff */
[----:B------:R-:W1:Y:S02]  /*fef0*/  MUFU.TANH R164, R164 ;  /* 0x000000a400a47308 */ /* 0x000e640000002400 */
[----:B------:R-:W-:Y:S04]  /*ff00*/  IMAD R21, R27, c[0x0][0x198], RZ ;  /* 0x000066001b157a24 */ /* 0x000fe800078e02ff */
[----:B------:R-:W-:Y:S01]  /*ff10*/  IMAD R21, R26, c[0x0][0x19c], R21 ;  /* 0x000067001a157a24 */ /* 0x000fe200078e0215 */
[CC--:B------:R-:W-:Y:S03]  /*ff20*/  LEA R26, P5, R194.reuse, R252.reuse, 0x1 ;  /* 0x000000fcc21a7211 */ /* 0x0c0fe600078a08ff */
[----:B------:R1:W1:Y:S01]  /*ff30*/  MUFU.TANH R167, R34 ;  /* 0x0000002200a77308 */ /* 0x0002620000002400 */
[----:B------:R-:W-:Y:S02]  /*ff40*/  IADD3 R22, R199, R21, RZ ;  /* 0x00000015c7167210 */ /* 0x000fe40007ffe0ff */
[-C--:B------:R-:W-:Y:S07]  /*ff50*/  LEA.HI.X R27, R194, R251.reuse, R30, 0x1, P5 ;  /* 0x000000fbc21b7211 */ /* 0x080fee00028f0c1e */
[----:B------:R-:W2:Y:S10]  /*ff60*/  MUFU.TANH R6, R6 ;  /* 0x0000000600067308 */ /* 0x000eb40000002400 */
[----:B------:R-:W2:Y:S01]  /*ff70*/  MUFU.TANH R7, R7 ;  /* 0x0000000700077308 */ /* 0x000ea20000002400 */
[C---:B-1----:R-:W-:Y:S04]  /*ff80*/  LEA R34, P6, R198.reuse, R252, 0x1 ;  /* 0x000000fcc6227211 */ /* 0x042fe800078c08ff */
[----:B------:R-:W-:Y:S05]  /*ff90*/  LEA.HI.X R35, R198, R251, R22, 0x1, P6 ;  /* 0x000000fbc6237211 */ /* 0x000fea00030f0c16 */
        /* <DEDUP_REMOVED lines=9> */
[----:B------:R1:W1:Y:S10]  /*10030*/  MUFU.TANH R174, R29 ;  /* 0x0000001d00ae7308 */ /* 0x0002740000002400 */
[----:B------:R1:W1:Y:S10]  /*10040*/  MUFU.TANH R177, R31 ;  /* 0x0000001f00b17308 */ /* 0x0002740000002400 */
[----:B------:R1:W1:Y:S10]  /*10050*/  MUFU.TANH R172, R33 ;  /* 0x0000002100ac7308 */ /* 0x0002740000002400 */
[----:B------:R-:W1:Y:S02]  /*10060*/  MUFU.TANH R166, R166 ;  /* 0x000000a600a67308 */ /* 0x000e640000002400 */
[----:B-12345:R-:W-:-:S05]  /*10070*/  @P4 BRA `(.L_x_1053) ;  /* 0xffffe4d000004947 */ /* 0x03efca000383ffff */
.L_x_1052:
[----:B------:R-:W-:Y:S01]  /*10080*/  MOV R19, UR8 ;  /* 0x0000000800137c02 */ /* 0x000fe20008000f00 */
[----:B------:R-:W-:Y:S03]  /*10090*/  UIADD3 UR14, UR14, 0x1, URZ ;  /* 0x000000010e0e7890 */ /* 0x000fe6000fffe03f */
[----:B-1----:R-:W-:Y:S04]  /*100a0*/  LEA R24, R19, R236, 0x6 ;  /* 0x000000ec13187211 */ /* 0x002fe800078e30ff */
        /* <DEDUP_REMOVED lines=14> */
[----:B------:R-:W-:Y:S07]  /*10190*/  IADD3 R4, R24, 0x29, RZ ;  /* 0x0000002918047810 */ /* 0x000fee0007ffe0ff */
        /* <DEDUP_REMOVED lines=10> */
[C---:B------:R-:W-:Y:S06]  /*10240*/  FFMA.FTZ R8, R21.reuse, UR4, R2 ;  /* 0x0000000415087c23 */ /* 0x040fec0008010002 */
[----:B------:R1:W2:Y:S01]  /*10250*/  I2F R2, R26 ;  /* 0x0000001a00027306 */ /* 0x0002a20000201400 */
[----:B------:R-:W-:Y:S02]  /*10260*/  FFMA.FTZ R19, R21, UR4, R164 ;  /* 0x0000000415137c23 */ /* 0x000fe400080100a4 */
[----:B------:R-:W-:Y:S01]  /*10270*/  FFMA.FTZ R21, R12, UR4, R5 ;  /* 0x000000040c157c23 */ /* 0x000fe20008010005 */
[----:B------:R-:W-:Y:S01]  /*10280*/  IADD3 R5, R24, 0x31, RZ ;  /* 0x0000003118057810 */ /* 0x000fe20007ffe0ff */
[C---:B------:R-:W-:Y:S02]  /*10290*/  FFMA.FTZ R9, R16.reuse, UR4, R9 ;  /* 0x0000000410097c23 */ /* 0x040fe40008010009 */
        /* <DEDUP_REMOVED lines=8> */
[C---:B------:R-:W-:Y:S01]  /*10320*/  FFMA.FTZ R191, R198.reuse, UR4, R191 ;  /* 0x00000004c6bf7c23 */ /* 0x040fe200080100bf */
        /* <DEDUP_REMOVED lines=13> */
[----:B------:R-:W1:Y:S01]  /*10400*/  I2F R5, R5 ;  /* 0x0000000500057306 */ /* 0x000e620000201400 */
        /* <DEDUP_REMOVED lines=9> */
[----:B------:R-:W3:Y:S01]  /*104a0*/  I2F R6, R6 ;  /* 0x0000000600067306 */ /* 0x000ee20000201400 */
[----:B------:R-:W-:Y:S01]  /*104b0*/  FMNMX.FTZ R26, R169, R26, !PT ;  /* 0x0000001aa91a7209 */ /* 0x000fe20007810000 */
[----:B------:R-:W-:Y:S01]  /*104c0*/  FFMA.FTZ R183, R20, UR4, R183 ;  /* 0x0000000414b77c23 */ /* 0x000fe200080100b7 */
[----:B------:R-:W-:Y:S01]  /*104d0*/  FMNMX.FTZ R11, R168, R11, !PT ;  /* 0x0000000ba80b7209 */ /* 0x000fe20007810000 */
[----:B------:R-:W-:Y:S01]  /*104e0*/  FFMA.FTZ R200, R23, UR4, R200 ;  /* 0x0000000417c87c23 */ /* 0x000fe200080100c8 */
[----:B------:R-:W-:Y:S01]  /*104f0*/  FMNMX.FTZ R26, R201, R26, !PT ;  /* 0x0000001ac91a7209 */ /* 0x000fe20007810000 */
[----:B------:R-:W-:Y:S01]  /*10500*/  FFMA.FTZ R182, R20, UR4, R182 ;  /* 0x0000000414b67c23 */ /* 0x000fe200080100b6 */
[----:B------:R-:W-:Y:S01]  /*10510*/  FMNMX.FTZ R11, R202, R11, !PT ;  /* 0x0000000bca0b7209 */ /* 0x000fe20007810000 */
[----:B--2---:R-:W-:Y:S01]  /*10520*/  FFMA.FTZ R179, R2, UR4, R179 ;  /* 0x0000000402b37c23 */ /* 0x004fe200080100b3 */
[----:B------:R-:W-:Y:S01]  /*10530*/  FMNMX.FTZ R26, R199, R26, !PT ;  /* 0x0000001ac71a7209 */ /* 0x000fe20007810000 */
[----:B------:R-:W2:Y:S01]  /*10540*/  I2F R3, R24 ;  /* 0x0000001800037306 */ /* 0x000ea20000201400 */
[----:B------:R-:W-:Y:S01]  /*10550*/  FMNMX.FTZ R11, R200, R11, !PT ;  /* 0x0000000bc80b7209 */ /* 0x000fe20007810000 */
[----:B------:R-:W-:Y:S01]  /*10560*/  FFMA.FTZ R180, R4, UR4, R180 ;  /* 0x0000000404b47c23 */ /* 0x000fe200080100b4 */
[----:B------:R-:W-:Y:S01]  /*10570*/  FMNMX.FTZ R26, R183, R26, !PT ;  /* 0x0000001ab71a7209 */ /* 0x000fe20007810000 */
[----:B-1----:R-:W-:Y:S01]  /*10580*/  FFMA.FTZ R177, R5, UR4, R177 ;  /* 0x0000000405b17c23 */ /* 0x002fe200080100b1 */
[----:B------:R-:W-:Y:S01]  /*10590*/  FMNMX.FTZ R11, R182, R11, !PT ;  /* 0x0000000bb60b7209 */ /* 0x000fe20007810000 */
[----:B------:R-:W-:Y:S01]  /*105a0*/  FFMA.FTZ R176, R2, UR4, R176 ;  /* 0x0000000402b07c23 */ /* 0x000fe200080100b0 */
[----:B------:R-:W-:Y:S01]  /*105b0*/  FMNMX.FTZ R26, R181, R26, !PT ;  /* 0x0000001ab51a7209 */ /* 0x000fe20007810000 */
[----:B------:R-:W-:Y:S01]  /*105c0*/  FFMA.FTZ R174, R5, UR4, R174 ;  /* 0x0000000405ae7c23 */ /* 0x000fe200080100ae */
[----:B------:R-:W-:Y:S01]  /*105d0*/  FMNMX.FTZ R11, R180, R11, !PT ;  /* 0x0000000bb40b7209 */ /* 0x000fe20007810000 */
[----:B------:R-:W-:Y:S01]  /*105e0*/  LDSM.16.MT88.4 R28, [R225+0x18000] ;  /* 0x01800000e11c783b */ /* 0x000fe20000004200 */
[----:B------:R-:W-:Y:S02]  /*105f0*/  FMNMX.FTZ R26, R179, R26, !PT ;  /* 0x0000001ab31a7209 */ /* 0x000fe40007810000 */
[----:B------:R-:W-:Y:S01]  /*10600*/  FMNMX.FTZ R13, R176, R11, !PT ;  /* 0x0000000bb00d7209 */ /* 0x000fe20007810000 */
[C---:B---3--:R-:W-:Y:S01]  /*10610*/  FFMA.FTZ R167, R6.reuse, UR4, R167 ;  /* 0x0000000406a77c23 */ /* 0x048fe200080100a7 */
[----:B------:R-:W-:Y:S01]  /*10620*/  FMNMX.FTZ R2, R177, R26, !PT ;  /* 0x0000001ab1027209 */ /* 0x000fe20007810000 */
[----:B------:R-:W-:Y:S03]  /*10630*/  FFMA.FTZ R173, R6, UR4, R173 ;  /* 0x0000000406ad7c23 */ /* 0x000fe600080100ad */
[----:B------:R-:W-:Y:S02]  /*10640*/  FMNMX.FTZ R5, R167, R2, !PT ;  /* 0x00000002a7057209 */ /* 0x000fe40007810000 */
[----:B------:R-:W-:Y:S01]  /*10650*/  FMNMX.FTZ R2, R174, R13, !PT ;  /* 0x0000000dae027209 */ /* 0x000fe20007810000 */
[----:B--2---:R-:W-:Y:S03]  /*10660*/  FFMA.FTZ R166, R3, UR4, R166 ;  /* 0x0000000403a67c23 */ /* 0x004fe600080100a6 */
[----:B------:R-:W-:Y:S01]  /*10670*/  FMNMX.FTZ R13, R173, R2, !PT ;  /* 0x00000002ad0d7209 */ /* 0x000fe20007810000 */
[----:B------:R-:W-:Y:S01]  /*10680*/  FFMA.FTZ R172, R3, UR4, R172 ;  /* 0x0000000403ac7c23 */ /* 0x000fe200080100ac */
[----:B------:R-:W-:Y:S04]  /*10690*/  FMNMX.FTZ R4, R166, R5, !PT ;  /* 0x00000005a6047209 */ /* 0x000fe80007810000 */
[----:B------:R-:W-:Y:S01]  /*106a0*/  FMNMX.FTZ R11, R172, R13, !PT ;  /* 0x0000000dac0b7209 */ /* 0x000fe20007810000 */
        /* <DEDUP_REMOVED lines=20> */
[--C-:B------:R-:W-:Y:S01]  /*107f0*/  FFMA.FTZ R184, R9, c[0x0][0x23c], -R178.reuse ;  /* 0x00008f0009b87a23 */ /* 0x100fe200000108b2 */
[----:B------:R-:W-:Y:S01]  /*10800*/  LDSM.16.MT88.4 R20, [R226+0x18000] ;  /* 0x01800000e214783b */ /* 0x000fe20000004200 */
[--C-:B------:R-:W-:Y:S02]  /*10810*/  FFMA.FTZ R189, R12, c[0x0][0x23c], -R175.reuse ;  /* 0x00008f000cbd7a23 */ /* 0x100fe400000108af */
[--C-:B------:R-:W-:Y:S02]  /*10820*/  FFMA.FTZ R165, R10, c[0x0][0x23c], -R178.reuse ;  /* 0x00008f000aa57a23 */ /* 0x100fe400000108b2 */
[--C-:B------:R-:W-:Y:S02]  /*10830*/  FFMA.FTZ R190, R8, c[0x0][0x23c], -R175.reuse ;  /* 0x00008f0008be7a23 */ /* 0x100fe400000108af */
[--C-:B------:R-:W-:Y:S01]  /*10840*/  FFMA.FTZ R188, R16, c[0x0][0x23c], -R175.reuse ;  /* 0x00008f0010bc7a23 */ /* 0x100fe200000108af */
[----:B------:R-:W2:Y:S01]  /*10850*/  LDSM.16.MT88.4 R12, [R228+0x18000] ;  /* 0x01800000e40c783b */ /* 0x000ea20000004200 */
[--C-:B------:R-:W-:Y:S01]  /*10860*/  FFMA.FTZ R187, R7, c[0x0][0x23c], -R175.reuse ;  /* 0x00008f0007bb7a23 */ /* 0x100fe200000108af */
[----:B------:R-:W-:Y:S01]  /*10870*/  MUFU.EX2 R186, R186 ;  /* 0x000000ba00ba7308 */ /* 0x000fe20000000800 */
[----:B------:R-:W-:Y:S02]  /*10880*/  FMUL.FTZ R4, R2, c[0x0][0x23c] ;  /* 0x00008f0002047a20 */ /* 0x000fe40000410000 */
[--C-:B------:R-:W-:Y:S02]  /*10890*/  FFMA.FTZ R194, R169, c[0x0][0x23c], -R178.reuse ;  /* 0x00008f00a9c27a23 */ /* 0x100fe400000108b2 */
[--C-:B------:R-:W-:Y:S02]  /*108a0*/  FFMA.FTZ R197, R170, c[0x0][0x23c], -R175.reuse ;  /* 0x00008f00aac57a23 */ /* 0x100fe400000108af */
[--C-:B------:R-:W-:Y:S02]  /*108b0*/  FFMA.FTZ R206, R181, c[0x0][0x23c], -R178.reuse ;  /* 0x00008f00b5ce7a23 */ /* 0x100fe400000108b2 */
[--C-:B------:R-:W-:Y:S01]  /*108c0*/  FFMA.FTZ R205, R180, c[0x0][0x23c], -R175.reuse ;  /* 0x00008f00b4cd7a23 */ /* 0x100fe200000108af */
[----:B------:R-:W3:Y:S01]  /*108d0*/  MUFU.EX2 R2, R4 ;  /* 0x0000000400027308 */ /* 0x000ee20000000800 */
[--C-:B------:R-:W-:Y:S02]  /*108e0*/  FFMA.FTZ R177, R177, c[0x0][0x23c], -R178.reuse ;  /* 0x00008f00b1b17a23 */ /* 0x100fe400000108b2 */
[C---:B-1----:R-:W-:Y:S02]  /*108f0*/  FMUL.FTZ R6, R0.reuse, R162 ;  /* 0x000000a200067220 */ /* 0x042fe40000410000 */
        /* <DEDUP_REMOVED lines=34> */
[----:B---3--:R-:W-:Y:S01]  /*10b20*/  F2FP.PACK_AB R163, R165, R184 ;  /* 0x000000b8a5a3723e */ /* 0x008fe200000000ff */
[C---:B------:R-:W-:Y:S02]  /*10b30*/  FMUL.FTZ R40, R2.reuse, R40 ;  /* 0x0000002802287220 */ /* 0x040fe40000410000 */
[----:B------:R-:W-:Y:S02]  /*10b40*/  FMUL.FTZ R41, R2, R41 ;  /* 0x0000002902297220 */ /* 0x000fe40000410000 */
[C---:B------:R-:W-:Y:S01]  /*10b50*/  FMUL.FTZ R46, R0.reuse, R46 ;  /* 0x0000002e002e7220 */ /* 0x040fe20000410000 */
[----:B------:R-:W-:Y:S01]  /*10b60*/  MUFU.EX2 R188, R188 ;  /* 0x000000bc00bc7308 */ /* 0x000fe20000000800 */
[----:B------:R-:W-:Y:S01]  /*10b70*/  FMUL.FTZ R47, R0, R47 ;  /* 0x0000002f002f7220 */ /* 0x000fe20000410000 */
[----:B------:R-:W-:Y:S01]  /*10b80*/  LDSM.16.MT88.4 R148, [R224+0x18800] ;  /* 0x01880000e094783b */ /* 0x000fe20000004200 */
        /* <DEDUP_REMOVED lines=21> */
[--C-:B------:R-:W-:Y:S02]  /*10ce0*/  FFMA.FTZ R176, R176, c[0x0][0x23c], -R175.reuse ;  /* 0x00008f00b0b07a23 */ /* 0x100fe400000108af */
[--C-:B------:R-:W-:Y:S02]  /*10cf0*/  FFMA.FTZ R207, R179, c[0x0][0x23c], -R178.reuse ;  /* 0x00008f00b3cf7a23 */ /* 0x100fe400000108b2 */
[C---:B------:R-:W-:Y:S01]  /*10d00*/  FMUL.FTZ R60, R2.reuse, R60 ;  /* 0x0000003c023c7220 */ /* 0x040fe20000410000 */
[----:B------:R-:W-:Y:S01]  /*10d10*/  MUFU.EX2 R206, R206 ;  /* 0x000000ce00ce7308 */ /* 0x000fe20000000800 */
[C---:B--2---:R-:W-:Y:S05]  /*10d20*/  HMMA.16816.F32 R4, R160.reuse, R12, R4 ;  /* 0x0000000ca004723c */ /* 0x044fea0000001804 */
[C---:B------:R-:W-:Y:S02]  /*10d30*/  FMUL.FTZ R61, R2.reuse, R61 ;  /* 0x0000003d023d7220 */ /* 0x040fe40000410000 */
[C---:B------:R-:W-:Y:S01]  /*10d40*/  FMUL.FTZ R12, R2.reuse, R152 ;  /* 0x00000098020c7220 */ /* 0x040fe20000410000 */
[C---:B------:R-:W-:Y:S01]  /*10d50*/  HMMA.16816.F32 R8, R160.reuse, R14, R8 ;  /* 0x0000000ea008723c */ /* 0x040fe20000001808 */
[----:B------:R-:W-:Y:S03]  /*10d60*/  MUFU.EX2 R205, R205 ;  /* 0x000000cd00cd7308 */ /* 0x000fe60000000800 */
[----:B------:R-:W-:Y:S02]  /*10d70*/  FMUL.FTZ R13, R2, R153 ;  /* 0x00000099020d7220 */ /* 0x000fe40000410000 */
[C---:B------:R-:W-:Y:S02]  /*10d80*/  FMUL.FTZ R66, R0.reuse, R66 ;  /* 0x0000004200427220 */ /* 0x040fe40000410000 */
[C---:B------:R-:W-:Y:S03]  /*10d90*/  FMUL.FTZ R14, R0.reuse, R154 ;  /* 0x0000009a000e7220 */ /* 0x040fe60000410000 */
[----:B------:R-:W-:Y:S01]  /*10da0*/  MUFU.EX2 R207, R207 ;  /* 0x000000cf00cf7308 */ /* 0x000fe20000000800 */
        /* <DEDUP_REMOVED lines=99> */
[--C-:B------:R-:W-:Y:S02]  /*113e0*/  FFMA.FTZ R191, R191, c[0x0][0x23c], -R178.reuse ;  /* 0x00008f00bfbf7a23 */ /* 0x100fe400000108b2 */
[--C-:B------:R-:W-:Y:S02]  /*113f0*/  FFMA.FTZ R192, R193, c[0x0][0x23c], -R178.reuse ;  /* 0x00008f00c1c07a23 */ /* 0x100fe400000108b2 */
[C---:B------:R-:W-:Y:S01]  /*11400*/  HMMA.16816.F32 R104, R160.reuse, R134, R104 ;  /* 0x00000086a068723c */ /* 0x040fe20000001868 */
[----:B------:R-:W2:Y:S01]  /*11410*/  LDSM.16.MT88.4 R132, [R224+0x1e000] ;  /* 0x01e00000e084783b */ /* 0x000ea20000004200 */
[----:B------:R-:W-:Y:S02]  /*11420*/  MUFU.EX2 R191, R191 ;  /* 0x000000bf00bf7308 */ /* 0x000fe40000000800 */
[--C-:B------:R-:W-:Y:S02]  /*11430*/  FFMA.FTZ R193, R171, c[0x0][0x23c], -R178.reuse ;  /* 0x00008f00abc17a23 */ /* 0x100fe400000108b2 */
[--C-:B------:R-:W-:Y:S02]  /*11440*/  FFMA.FTZ R195, R198, c[0x0][0x23c], -R175.reuse ;  /* 0x00008f00c6c37a23 */ /* 0x100fe400000108af */
[C---:B---3--:R-:W-:Y:S04]  /*11450*/  HMMA.16816.F32 R108, R160.reuse, R140, R108 ;  /* 0x0000008ca06c723c */ /* 0x048fe8000000186c */
[--C-:B------:R-:W-:Y:S01]  /*11460*/  FFMA.FTZ R198, R168, c[0x0][0x23c], -R175.reuse ;  /* 0x00008f00a8c67a23 */ /* 0x100fe200000108af */
[----:B------:R-:W3:Y:S01]  /*11470*/  MUFU.EX2 R192, R192 ;  /* 0x000000c000c07308 */ /* 0x000ee20000000800 */
[----:B------:R-:W-:Y:S01]  /*11480*/  LDSM.16.MT88.4 R168, [R226+0x1c800] ;  /* 0x01c80000e2a8783b */ /* 0x000fe20000004200 */
[--C-:B------:R-:W-:Y:S01]  /*11490*/  FFMA.FTZ R196, R196, c[0x0][0x23c], -R175.reuse ;  /* 0x00008f00c4c47a23 */ /* 0x100fe200000108af */
[C---:B------:R-:W-:Y:S04]  /*114a0*/  HMMA.16816.F32 R112, R160.reuse, R142, R112 ;  /* 0x0000008ea070723c */ /* 0x040fe80000001870 */
[C---:B------:R-:W-:Y:S02]  /*114b0*/  FMUL.FTZ R122, R0.reuse, R122 ;  /* 0x0000007a007a7220 */ /* 0x040fe40000410000 */
[----:B------:R-:W4:Y:S01]  /*114c0*/  LDSM.16.MT88.4 R140, [R228+0x18800] ;  /* 0x01880000e48c783b */ /* 0x000f220000004200 */
[----:B------:R-:W-:Y:S01]  /*114d0*/  FMUL.FTZ R123, R0, R123 ;  /* 0x0000007b007b7220 */ /* 0x000fe20000410000 */
[----:B------:R-:W-:Y:S01]  /*114e0*/  MUFU.EX2 R193, R193 ;  /* 0x000000c100c17308 */ /* 0x000fe20000000800 */
[C---:B-1----:R-:W-:Y:S03]  /*114f0*/  HMMA.16816.F32 R116, R160.reuse, R136, R116 ;  /* 0x00000088a074723c */ /* 0x042fe60000001874 */
[C---:B------:R-:W-:Y:S02]  /*11500*/  FMUL.FTZ R120, R2.reuse, R120 ;  /* 0x0000007802787220 */ /* 0x040fe40000410000 */
[----:B------:R-:W-:Y:S02]  /*11510*/  FMUL.FTZ R121, R2, R121 ;  /* 0x0000007902797220 */ /* 0x000fe40000410000 */
[C---:B------:R-:W-:Y:S02]  /*11520*/  FMUL.FTZ R126, R0.reuse, R126 ;  /* 0x0000007e007e7220 */ /* 0x040fe40000410000 */
[----:B------:R-:W-:Y:S03]  /*11530*/  MUFU.EX2 R195, R195 ;  /* 0x000000c300c37308 */ /* 0x000fe60000000800 */
[C---:B------:R-:W-:Y:S01]  /*11540*/  HMMA.16816.F32 R120, R160.reuse, R138, R120 ;  /* 0x0000008aa078723c */ /* 0x040fe20000001878 */
[----:B------:R-:W1:Y:S02]  /*11550*/  LDSM.16.MT88.4 R136, [R226+0x18800] ;  /* 0x01880000e288783b */ /* 0x000e640000004200 */
[----:B------:R-:W-:Y:S02]  /*11560*/  FMUL.FTZ R127, R0, R127 ;  /* 0x0000007f007f7220 */ /* 0x000fe40000410000 */
[C---:B------:R-:W-:Y:S02]  /*11570*/  FMUL.FTZ R124, R2.reuse, R124 ;  /* 0x0000007c027c7220 */ /* 0x040fe40000410000 */
[----:B------:R-:W5:Y:S01]  /*11580*/  MUFU.EX2 R196, R196 ;  /* 0x000000c400c47308 */ /* 0x000f620000000800 */
[----:B------:R-:W-:Y:S04]  /*11590*/  FMUL.FTZ R125, R2, R125 ;  /* 0x0000007d027d7220 */ /* 0x000fe80000410000 */
[C---:B------:R-:W-:Y:S02]  /*115a0*/  FMUL.FTZ R130, R0.reuse, R130 ;  /* 0x0000008200827220 */ /* 0x040fe40000410000 */
[----:B------:R-:W-:Y:S01]  /*115b0*/  FMUL.FTZ R131, R0, R131 ;  /* 0x0000008300837220 */ /* 0x000fe20000410000 */
[C---:B--2---:R-:W-:Y:S02]  /*115c0*/  HMMA.16816.F32 R124, R160.reuse, R132, R124 ;  /* 0x00000084a07c723c */ /* 0x044fe4000000187c */
[----:B------:R-:W2:Y:S01]  /*115d0*/  MUFU.EX2 R198, R198 ;  /* 0x000000c600c67308 */ /* 0x000ea20000000800 */
[C---:B------:R-:W-:Y:S02]  /*115e0*/  FMUL.FTZ R128, R2.reuse, R128 ;  /* 0x0000008002807220 */ /* 0x040fe40000410000 */
[----:B------:R-:W-:Y:S02]  /*115f0*/  FMUL.FTZ R129, R2, R129 ;  /* 0x0000008102817220 */ /* 0x000fe40000410000 */
[----:B---3--:R-:W-:Y:S01]  /*11600*/  F2FP.PACK_AB R133, R192, R191 ;  /* 0x000000bfc085723e */ /* 0x008fe200000000ff */
[--C-:B------:R-:W-:Y:S04]  /*11610*/  FFMA.FTZ R201, R201, c[0x0][0x23c], -R178.reuse ;  /* 0x00008f00c9c97a23 */ /* 0x100fe800000108b2 */
[----:B------:R-:W-:Y:S01]  /*11620*/  HMMA.16816.F32 R128, R160, R134, R128 ;  /* 0x00000086a080723c */ /* 0x000fe20000001880 */
[----:B------:R-:W3:Y:S01]  /*11630*/  LDSM.16.MT88.4 R160, [R225+0x1a800] ;  /* 0x01a80000e1a0783b */ /* 0x000ee20000004200 */
[----:B------:R-:W-:Y:S01]  /*11640*/  MUFU.EX2 R201, R201 ;  /* 0x000000c900c97308 */ /* 0x000fe20000000800 */
[--C-:B------:R-:W-:Y:S01]  /*11650*/  FFMA.FTZ R204, R199, c[0x0][0x23c], -R178.reuse ;  /* 0x00008f00c7cc7a23 */ /* 0x100fe200000108b2 */
[----:B-----5:R-:W-:Y:S01]  /*11660*/  F2FP.PACK_AB R132, R196, R195 ;  /* 0x000000c3c484723e */ /* 0x020fe200000000ff */
[--C-:B------:R-:W-:Y:S02]  /*11670*/  FFMA.FTZ R199, R183, c[0x0][0x23c], -R178.reuse ;  /* 0x00008f00b7c77a23 */ /* 0x100fe400000108b2 */
[----:B------:R-:W-:Y:S01]  /*11680*/  F2FP.PACK_AB R135, R194, R193 ;  /* 0x000000c1c287723e */ /* 0x000fe200000000ff */
[--C-:B------:R-:W-:Y:S04]  /*11690*/  FFMA.FTZ R202, R202, c[0x0][0x23c], -R175.reuse ;  /* 0x00008f00caca7a23 */ /* 0x100fe800000108af */
[--C-:B------:R-:W-:Y:S01]  /*116a0*/  FFMA.FTZ R203, R200, c[0x0][0x23c], -R175.reuse ;  /* 0x00008f00c8cb7a23 */ /* 0x100fe200000108af */
[----:B------:R-:W-:Y:S01]  /*116b0*/  MUFU.EX2 R204, R204 ;  /* 0x000000cc00cc7308 */ /* 0x000fe20000000800 */
[----:B--2---:R-:W-:Y:S01]  /*116c0*/  F2FP.PACK_AB R134, R198, R197 ;  /* 0x000000c5c686723e */ /* 0x004fe200000000ff */
[--C-:B------:R-:W-:Y:S02]  /*116d0*/  FFMA.FTZ R200, R182, c[0x0][0x23c], -R175.reuse ;  /* 0x00008f00b6c87a23 */ /* 0x100fe400000108af */
[----:B------:R-:W-:Y:S01]  /*116e0*/  LDSM.16.MT88.4 R180, [R228+0x1b800] ;  /* 0x01b80000e4b4783b */ /* 0x000fe20000004200 */
[--C-:B------:R-:W-:Y:S02]  /*116f0*/  FFMA.FTZ R167, R167, c[0x0][0x23c], -R178.reuse ;  /* 0x00008f00a7a77a23 */ /* 0x100fe400000108b2 */
[----:B------:R-:W-:Y:S01]  /*11700*/  FFMA.FTZ R178, R166, c[0x0][0x23c], -R178 ;  /* 0x00008f00a6b27a23 */ /* 0x000fe200000108b2 */
[C---:B----4-:R-:W-:Y:S02]  /*11710*/  HMMA.16816.F32 R4, R132.reuse, R140, R4 ;  /* 0x0000008c8404723c */ /* 0x050fe40000001804 */
[----:B------:R-:W-:Y:S06]  /*11720*/  MUFU.EX2 R199, R199 ;  /* 0x000000c700c77308 */ /* 0x000fec0000000800 */
[C---:B------:R-:W-:Y:S01]  /*11730*/  HMMA.16816.F32 R8, R132.reuse, R142, R8 ;  /* 0x0000008e8408723c */ /* 0x040fe20000001808 */
[----:B------:R-:W2:Y:S03]  /*11740*/  LDSM.16.MT88.4 R140, [R224+0x1a800] ;  /* 0x01a80000e08c783b */ /* 0x000ea60000004200 */
[----:B------:R-:W-:Y:S04]  /*11750*/  MUFU.EX2 R166, R178 ;  /* 0x000000b200a67308 */ /* 0x000fe80000000800 */
[C---:B-1----:R-:W-:Y:S06]  /*11760*/  HMMA.16816.F32 R12, R132.reuse, R136, R12 ;  /* 0x00000088840c723c */ /* 0x042fec000000180c */
[----:B------:R-:W-:Y:S02]  /*11770*/  MUFU.EX2 R202, R202 ;  /* 0x000000ca00ca7308 */ /* 0x000fe40000000800 */
[C---:B------:R-:W-:Y:S01]  /*11780*/  HMMA.16816.F32 R16, R132.reuse, R138, R16 ;  /* 0x0000008a8410723c */ /* 0x040fe20000001810 */
[----:B------:R-:W1:Y:S07]  /*11790*/  LDSM.16.MT88.4 R136, [R228+0x1c800] ;  /* 0x01c80000e488783b */ /* 0x000e6e0000004200 */
[C---:B------:R-:W-:Y:S01]  /*117a0*/  HMMA.16816.F32 R20, R132.reuse, R144, R20 ;  /* 0x000000908414723c */ /* 0x040fe20000001814 */
[----:B------:R-:W-:Y:S07]  /*117b0*/  MUFU.EX2 R203, R203 ;  /* 0x000000cb00cb7308 */ /* 0x000fee0000000800 */
[C---:B------:R-:W-:Y:S01]  /*117c0*/  HMMA.16816.F32 R24, R132.reuse, R146, R24 ;  /* 0x000000928418723c */ /* 0x040fe20000001818 */
[----:B------:R-:W4:Y:S02]  /*117d0*/  LDSM.16.MT88.4 R144, [R225+0x1c800] ;  /* 0x01c80000e190783b */ /* 0x000f240000004200 */
[----:B------:R-:W-:Y:S05]  /*117e0*/  MUFU.EX2 R200, R200 ;  /* 0x000000c800c87308 */ /* 0x000fea0000000800 */
[C---:B------:R-:W-:Y:S05]  /*117f0*/  HMMA.16816.F32 R28, R132.reuse, R148, R28 ;  /* 0x00000094841c723c */ /* 0x040fea000000181c */
[----:B------:R-:W5:Y:S03]  /*11800*/  MUFU.EX2 R167, R167 ;  /* 0x000000a700a77308 */ /* 0x000f660000000800 */
        /* <DEDUP_REMOVED lines=10> */
[----:B------:R-:W-:Y:S07]  /*118b0*/  MUFU.EX2 R162, R176 ;  /* 0x000000b000a27308 */ /* 0x000fee0000000800 */
[C---:B--2---:R-:W-:Y:S08]  /*118c0*/  HMMA.16816.F32 R60, R132.reuse, R140, R60 ;  /* 0x0000008c843c723c */ /* 0x044ff0000000183c */
[C---:B------:R-:W-:Y:S01]  /*118d0*/  HMMA.16816.F32 R64, R132.reuse, R142, R64 ;  /* 0x0000008e8440723c */ /* 0x040fe20000001840 */
[----:B------:R-:W-:Y:S07]  /*118e0*/  LDSM.16.MT88.4 R140, [R226+0x1e800] ;  /* 0x01e80000e28c783b */ /* 0x000fee0000004200 */
[C---:B-1----:R-:W-:Y:S08]  /*118f0*/  HMMA.16816.F32 R68, R132.reuse, R136, R68 ;  /* 0x000000888444723c */ /* 0x042ff00000001844 */
[C---:B------:R-:W-:Y:S01]  /*11900*/  HMMA.16816.F32 R72, R132.reuse, R138, R72 ;  /* 0x0000008a8448723c */ /* 0x040fe20000001848 */
[----:B------:R-:W1:Y:S07]  /*11910*/  LDSM.16.MT88.4 R136, [R228+0x1e800] ;  /* 0x01e80000e488783b */ /* 0x000e6e0000004200 */
[C---:B------:R-:W-:Y:S01]  /*11920*/  HMMA.16816.F32 R76, R132.reuse, R168, R76 ;  /* 0x000000a8844c723c */ /* 0x040fe2000000184c */
[----:B------:R2:W3:Y:S07]  /*11930*/  MUFU.EX2 R169, R177 ;  /* 0x000000b100a97308 */ /* 0x0004ee0000000800 */
[C---:B------:R-:W-:Y:S07]  /*11940*/  HMMA.16816.F32 R80, R132.reuse, R170, R80 ;  /* 0x000000aa8450723c */ /* 0x040fee0000001850 */
[----:B-----5:R-:W-:Y:S01]  /*11950*/  F2FP.PACK_AB R171, R166, R167 ;  /* 0x000000a7a6ab723e */ /* 0x020fe200000000ff */
[C---:B----4-:R-:W-:Y:S08]  /*11960*/  HMMA.16816.F32 R84, R132.reuse, R144, R84 ;  /* 0x000000908454723c */ /* 0x050ff00000001854 */
[C---:B------:R-:W-:Y:S01]  /*11970*/  HMMA.16816.F32 R88, R132.reuse, R146, R88 ;  /* 0x000000928458723c */ /* 0x040fe20000001858 */
[----:B------:R-:W4:Y:S07]  /*11980*/  LDSM.16.MT88.4 R144, [R225+0x1e800] ;  /* 0x01e80000e190783b */ /* 0x000f2e0000004200 */
[C---:B------:R-:W-:Y:S01]  /*11990*/  HMMA.16816.F32 R92, R132.reuse, R148, R92 ;  /* 0x00000094845c723c */ /* 0x040fe2000000185c */
[----:B--2---:R-:W-:Y:S07]  /*119a0*/  LDSM.16.MT88.4 R176, [R224+0x19800] ;  /* 0x01980000e0b0783b */ /* 0x004fee0000004200 */
        /* <DEDUP_REMOVED lines=8> */
[C---:B----4-:R-:W-:Y:S08]  /*11a30*/  HMMA.16816.F32 R116, R132.reuse, R144, R116 ;  /* 0x000000908474723c */ /* 0x050ff00000001874 */
[C---:B------:R-:W-:Y:S01]  /*11a40*/  HMMA.16816.F32 R120, R132.reuse, R146, R120 ;  /* 0x000000928478723c */ /* 0x040fe20000001878 */
[----:B------:R-:W4:Y:S07]  /*11a50*/  LDSM.16.MT88.4 R144, [R224+0x19000] ;  /* 0x01900000e090783b */ /* 0x000f2e0000004200 */
[C---:B--2---:R-:W-:Y:S08]  /*11a60*/  HMMA.16816.F32 R124, R132.reuse, R148, R124 ;  /* 0x00000094847c723c */ /* 0x044ff0000000187c */
[----:B------:R-:W-:Y:S01]  /*11a70*/  HMMA.16816.F32 R128, R132, R150, R128 ;  /* 0x000000968480723c */ /* 0x000fe20000001880 */
[----:B------:R-:W-:Y:S06]  /*11a80*/  LDSM.16.MT88.4 R148, [R226+0x1b000] ;  /* 0x01b00000e294783b */ /* 0x000fec0000004200 */
[----:B------:R-:W-:Y:S02]  /*11a90*/  F2FP.PACK_AB R133, R204, R201 ;  /* 0x000000c9cc85723e */ /* 0x000fe400000000ff */
[----:B------:R-:W-:Y:S03]  /*11aa0*/  F2FP.PACK_AB R135, R206, R199 ;  /* 0x000000c7ce87723e */ /* 0x000fe600000000ff */
[----:B------:R-:W-:Y:S02]  /*11ab0*/  F2FP.PACK_AB R132, R203, R202 ;  /* 0x000000cacb84723e */ /* 0x000fe400000000ff */
[----:B------:R-:W-:Y:S07]  /*11ac0*/  F2FP.PACK_AB R134, R205, R200 ;  /* 0x000000c8cd86723e */ /* 0x000fee00000000ff */
[C---:B-1----:R-:W-:Y:S08]  /*11ad0*/  HMMA.16816.F32 R4, R132.reuse, R136, R4 ;  /* 0x000000888404723c */ /* 0x042ff00000001804 */
        /* <DEDUP_REMOVED lines=16> */
[----:B------:R-:W1:Y:S07]  /*11be0*/  LDSM.16.MT88.4 R148, [R224+0x1d000] ;  /* 0x01d00000e094783b */ /* 0x000e6e0000004200 */
[C---:B------:R-:W-:Y:S08]  /*11bf0*/  HMMA.16816.F32 R52, R132.reuse, R156, R52 ;  /* 0x0000009c8434723c */ /* 0x040ff00000001834 */
[C---:B------:R-:W-:Y:S01]  /*11c00*/  HMMA.16816.F32 R56, R132.reuse, R158, R56 ;  /* 0x0000009e8438723c */ /* 0x040fe20000001838 */
[----:B------:R-:W-:Y:S07]  /*11c10*/  LDSM.16.MT88.4 R156, [R228+0x19800] ;  /* 0x01980000e49c783b */ /* 0x000fee0000004200 */
[C---:B--2---:R-:W-:Y:S07]  /*11c20*/  HMMA.16816.F32 R60, R132.reuse, R152, R60 ;  /* 0x00000098843c723c */ /* 0x044fee000000183c */
[--C-:B------:R-:W-:Y:S01]  /*11c30*/  FFMA.FTZ R153, R174, c[0x0][0x23c], -R175.reuse ;  /* 0x00008f00ae997a23 */ /* 0x100fe200000108af */
[C---:B------:R-:W-:Y:S03]  /*11c40*/  HMMA.16816.F32 R64, R132.reuse, R154, R64 ;  /* 0x0000009a8440723c */ /* 0x040fe60000001840 */
[----:B------:R-:W2:Y:S01]  /*11c50*/  MUFU.EX2 R163, R153 ;  /* 0x0000009900a37308 */ /* 0x000ea20000000800 */
[--C-:B------:R-:W-:Y:S02]  /*11c60*/  FFMA.FTZ R152, R173, c[0x0][0x23c], -R175.reuse ;  /* 0x00008f00ad987a23 */ /* 0x100fe400000108af */
[----:B------:R-:W-:Y:S02]  /*11c70*/  FFMA.FTZ R175, R172, c[0x0][0x23c], -R175 ;  /* 0x00008f00acaf7a23 */ /* 0x000fe400000108af */
[C---:B-----5:R-:W-:Y:S05]  /*11c80*/  HMMA.16816.F32 R68, R132.reuse, R140, R68 ;  /* 0x0000008c8444723c */ /* 0x060fea0000001844 */
[----:B------:R5:W1:Y:S03]  /*11c90*/  MUFU.EX2 R160, R175 ;  /* 0x000000af00a07308 */ /* 0x000a660000000800 */
[C---:B------:R-:W-:Y:S01]  /*11ca0*/  HMMA.16816.F32 R72, R132.reuse, R142, R72 ;  /* 0x0000008e8448723c */ /* 0x040fe20000001848 */
[----:B------:R-:W2:Y:S06]  /*11cb0*/  LDSM.16.MT88.4 R140, [R228+0x1f000] ;  /* 0x01f00000e48c783b */ /* 0x000eac0000004200 */
[----:B------:R-:W2:Y:S01]  /*11cc0*/  MUFU.EX2 R161, R152 ;  /* 0x0000009800a17308 */ /* 0x000ea20000000800 */
[C---:B----4-:R-:W-:Y:S08]  /*11cd0*/  HMMA.16816.F32 R76, R132.reuse, R144, R76 ;  /* 0x00000090844c723c */ /* 0x050ff0000000184c */
[C---:B------:R-:W-:Y:S01]  /*11ce0*/  HMMA.16816.F32 R80, R132.reuse, R146, R80 ;  /* 0x000000928450723c */ /* 0x040fe20000001850 */
[----:B------:R-:W4:Y:S07]  /*11cf0*/  LDSM.16.MT88.4 R144, [R226+0x1f000] ;  /* 0x01f00000e290783b */ /* 0x000f2e0000004200 */
[C---:B-1----:R-:W-:Y:S01]  /*11d00*/  HMMA.16816.F32 R84, R132.reuse, R136, R84 ;  /* 0x000000888454723c */ /* 0x042fe20000001854 */
[----:B-----5:R-:W-:Y:S07]  /*11d10*/  LDSM.16.MT88.4 R172, [R225+0x19800] ;  /* 0x01980000e1ac783b */ /* 0x020fee0000004200 */
        /* <DEDUP_REMOVED lines=9> */
[C---:B------:R-:W-:Y:S08]  /*11db0*/  HMMA.16816.F32 R112, R132.reuse, R146, R112 ;  /* 0x000000928470723c */ /* 0x040ff00000001870 */
[C---:B-1----:R-:W-:Y:S07]  /*11dc0*/  HMMA.16816.F32 R116, R132.reuse, R136, R116 ;  /* 0x000000888474723c */ /* 0x042fee0000001874 */
[----:B---3--:R-:W-:Y:S01]  /*11dd0*/  MOV R137, R169 ;  /* 0x000000a900897202 */ /* 0x008fe20000000f00 */
[C---:B------:R-:W-:Y:S04]  /*11de0*/  HMMA.16816.F32 R120, R132.reuse, R138, R120 ;  /* 0x0000008a8478723c */ /* 0x040fe80000001878 */
[----:B------:R-:W-:Y:S04]  /*11df0*/  F2FP.PACK_AB R169, R137, R207 ;  /* 0x000000cf89a9723e */ /* 0x000fe800000000ff */
[C---:B-----5:R-:W-:Y:S08]  /*11e00*/  HMMA.16816.F32 R124, R132.reuse, R148, R124 ;  /* 0x00000094847c723c */ /* 0x060ff0000000187c */
[----:B------:R-:W-:Y:S07]  /*11e10*/  HMMA.16816.F32 R128, R132, R150, R128 ;  /* 0x000000968480723c */ /* 0x000fee0000001880 */
[----:B------:R-:W-:Y:S02]  /*11e20*/  MOV R132, R162 ;  /* 0x000000a200847202 */ /* 0x000fe40000000f00 */
[----:B------:R-:W-:Y:S03]  /*11e30*/  MOV R133, R163 ;  /* 0x000000a300857202 */ /* 0x000fe60000000f00 */
[----:B------:R-:W-:Y:S02]  /*11e40*/  MOV R134, R160 ;  /* 0x000000a000867202 */ /* 0x000fe40000000f00 */
[----:B------:R-:W-:Y:S02]  /*11e50*/  MOV R135, R161 ;  /* 0x000000a100877202 */ /* 0x000fe40000000f00 */
[----:B------:R-:W-:Y:S02]  /*11e60*/  F2FP.PACK_AB R168, R133, R132 ;  /* 0x0000008485a8723e */ /* 0x000fe400000000ff */
[-C--:B------:R-:W-:Y:S07]  /*11e70*/  F2FP.PACK_AB R170, R134, R135.reuse ;  /* 0x0000008786aa723e */ /* 0x080fee00000000ff */
[C---:B------:R-:W-:Y:S01]  /*11e80*/  HMMA.16816.F32 R160, R168.reuse, R156, R4 ;  /* 0x0000009ca8a0723c */ /* 0x040fe20000001804 */
[----:B------:R-:W1:Y:S07]  /*11e90*/  LDSM.16.MT88.4 R4, [R226+0x1b800] ;  /* 0x01b80000e204783b */ /* 0x000e6e0000004200 */
[C---:B------:R-:W-:Y:S01]  /*11ea0*/  HMMA.16816.F32 R156, R168.reuse, R158, R8 ;  /* 0x0000009ea89c723c */ /* 0x040fe20000001808 */
[----:B------:R-:W3:Y:S07]  /*11eb0*/  LDSM.16.MT88.4 R8, [R225+0x1b800] ;  /* 0x01b80000e108783b */ /* 0x000eee0000004200 */
[C---:B--2---:R-:W-:Y:S01]  /*11ec0*/  HMMA.16816.F32 R152, R168.reuse, R140, R12 ;  /* 0x0000008ca898723c */ /* 0x044fe2000000180c */
[----:B------:R-:W2:Y:S07]  /*11ed0*/  LDSM.16.MT88.4 R12, [R224+0x1b800] ;  /* 0x01b80000e00c783b */ /* 0x000eae0000004200 */
[C---:B------:R-:W-:Y:S01]  /*11ee0*/  HMMA.16816.F32 R148, R168.reuse, R142, R16 ;  /* 0x0000008ea894723c */ /* 0x040fe20000001810 */
[----:B------:R-:W4:Y:S07]  /*11ef0*/  LDSM.16.MT88.4 R16, [R228+0x1d800] ;  /* 0x01d80000e410783b */ /* 0x000f2e0000004200 */
[C---:B------:R-:W-:Y:S01]  /*11f00*/  HMMA.16816.F32 R144, R168.reuse, R172, R20 ;  /* 0x000000aca890723c */ /* 0x040fe20000001814 */
[----:B------:R-:W2:Y:S06]  /*11f10*/  LDSM.16.MT88.4 R20, [R226+0x1d800] ;  /* 0x01d80000e214783b */ /* 0x000eac0000004200 */
[----:B------:R-:W-:Y:S01]  /*11f20*/  MOV R173, R134 ;  /* 0x0000008600ad7202 */ /* 0x000fe20000000f00 */
[C---:B------:R-:W-:Y:S01]  /*11f30*/  HMMA.16816.F32 R140, R168.reuse, R174, R24 ;  /* 0x000000aea88c723c */ /* 0x040fe20000001818 */
[----:B------:R-:W1:Y:S03]  /*11f40*/  LDSM.16.MT88.4 R24, [R225+0x1d800] ;  /* 0x01d80000e118783b */ /* 0x000e660000004200 */
[----:B------:R-:W-:Y:S03]  /*11f50*/  MOV R172, R135 ;  /* 0x0000008700ac7202 */ /* 0x000fe60000000f00 */
[----:B------:R-:W-:Y:S02]  /*11f60*/  MOV R174, R137 ;  /* 0x0000008900ae7202 */ /* 0x000fe40000000f00 */
[C---:B------:R-:W-:Y:S01]  /*11f70*/  HMMA.16816.F32 R136, R168.reuse, R176, R28 ;  /* 0x000000b0a888723c */ /* 0x040fe2000000181c */
[----:B------:R-:W5:Y:S02]  /*11f80*/  LDL.LU R176, [R1+0x4] ;  /* 0x0000040001b07983 */ /* 0x000f640000300800 */
[----:B------:R-:W-:Y:S02]  /*11f90*/  MOV R175, R133 ;  /* 0x0000008500af7202 */ /* 0x000fe40000000f00 */
[----:B------:R-:W2:Y:S02]  /*11fa0*/  LDSM.16.MT88.4 R28, [R224+0x1d800] ;  /* 0x01d80000e01c783b */ /* 0x000ea40000004200 */
[----:B------:R-:W-:Y:S02]  /*11fb0*/  MOV R177, R132 ;  /* 0x0000008400b17202 */ /* 0x000fe40000000f00 */
[C---:B------:R-:W-:Y:S04]  /*11fc0*/  HMMA.16816.F32 R132, R168.reuse, R178, R32 ;  /* 0x000000b2a884723c */ /* 0x040fe80000001820 */
[----:B------:R-:W5:Y:S04]  /*11fd0*/  LDL.LU R179, [R1] ;  /* 0x0000000001b37983 */ /* 0x000f680000300800 */
[C---:B------:R-:W-:Y:S01]  /*11fe0*/  HMMA.16816.F32 R36, R168.reuse, R180, R36 ;  /* 0x000000b4a824723c */ /* 0x040fe20000001824 */
[----:B------:R-:W2:Y:S07]  /*11ff0*/  LDSM.16.MT88.4 R32, [R228+0x1f800] ;  /* 0x01f80000e420783b */ /* 0x000eae0000004200 */
[C---:B------:R-:W-:Y:S08]  /*12000*/  HMMA.16816.F32 R40, R168.reuse, R182, R40 ;  /* 0x000000b6a828723c */ /* 0x040ff00000001828 */
        /* <DEDUP_REMOVED lines=23> */
[C---:B--2---:R-:W-:Y:S08]  /*12180*/  HMMA.16816.F32 R124, R168.reuse, R12, R124 ;  /* 0x0000000ca87c723c */ /* 0x044ff0000000187c */
[----:B------:R-:W-:Y:S04]  /*12190*/  HMMA.16816.F32 R128, R168, R14, R128 ;  /* 0x0000000ea880723c */ /* 0x000fe80000001880 */
[----:B-----5:R-:W-:Y:S04]  /*121a0*/  FFMA.FTZ R190, R2, R176, R190 ;  /* 0x000000b002be7223 */ /* 0x020fe800000100be */
[----:B------:R-:W-:Y:S04]  /*121b0*/  FADD.FTZ R189, R189, R190 ;  /* 0x000000bebdbd7221 */ /* 0x000fe80000010000 */
[----:B------:R-:W-:Y:S02]  /*121c0*/  FADD.FTZ R2, R188, R189 ;  /* 0x000000bdbc027221 */ /* 0x000fe40000010000 */
[----:B------:R-:W-:Y:S02]  /*121d0*/  FFMA.FTZ R186, R0, R179, R186 ;  /* 0x000000b300ba7223 */ /* 0x000fe400000100ba */
[----:B------:R-:W-:Y:S02]  /*121e0*/  FADD.FTZ R2, R187, R2 ;  /* 0x00000002bb027221 */ /* 0x000fe40000010000 */
[----:B------:R-:W-:Y:S02]  /*121f0*/  FADD.FTZ R185, R185, R186 ;  /* 0x000000bab9b97221 */ /* 0x000fe40000010000 */
[----:B------:R-:W-:Y:S02]  /*12200*/  FADD.FTZ R195, R195, R2 ;  /* 0x00000002c3c37221 */ /* 0x000fe40000010000 */
[----:B------:R-:W-:Y:S02]  /*12210*/  FADD.FTZ R0, R184, R185 ;  /* 0x000000b9b8007221 */ /* 0x000fe40000010000 */
        /* <DEDUP_REMOVED lines=22> */
[----:B------:R-:W-:Y:S04]  /*12380*/  FADD.FTZ R206, R174, R206 ;  /* 0x000000ceaece7221 */ /* 0x000fe80000010000 */
[----:B------:R-:W-:Y:S04]  /*12390*/  FADD.FTZ R167, R167, R206 ;  /* 0x000000cea7a77221 */ /* 0x000fe80000010000 */
[----:B------:R-:W-:Y:S05]  /*123a0*/  FADD.FTZ R0, R166, R167 ;  /* 0x000000a7a6007221 */ /* 0x000fea0000010000 */
[----:B------:R1:W-:Y:S04]  /*123b0*/  STL [R1], R0 ;  /* 0x0000000001007387 */ /* 0x0003e80000100800 */
[----:B------:R2:W-:Y:S01]  /*123c0*/  STL [R1+0x4], R2 ;  /* 0x0000040201007387 */ /* 0x0005e20000100800 */
[----:B-1----:R-:W-:Y:S01]  /*123d0*/  MOV R0, R3 ;  /* 0x0000000300007202 */ /* 0x002fe20000000f00 */
[----:B--2---:R-:W-:-:S05]  /*123e0*/  @P4 BRA `(.L_x_1051) ;  /* 0xffffc51000004947 */ /* 0x004fca000383ffff */
.L_x_1050:
[----:B------:R-:W2:Y:S01]  /*123f0*/  LDL.LU R2, [R1+0x4] ;  /* 0x0000040001027983 */ /* 0x000ea20000300800 */
[----:B------:R-:W-:Y:S01]  /*12400*/  MOV R5, 0x3f800000 ;  /* 0x3f80000000057802 */ /* 0x000fe20000000f00 */
[----:B------:R-:W1:Y:S01]  /*12410*/  S2UR UR6, SR_CTAID.Y ;  /* 0x00000000000679c3 */ /* 0x000e620000002600 */
[----:B------:R-:W-:Y:S01]  /*12420*/  UISETP.NE.AND UP0, UPT, UR13, -0x1, UPT ;  /* 0xffffffff0d00788c */ /* 0x000fe2000bf05270 */
[----:B------:R-:W3:Y:S01]  /*12430*/  LDL.LU R4, [R1] ;  /* 0x0000000001047983 */ /* 0x000ee20000300800 */
[----:B------:R-:W-:Y:S01]  /*12440*/  ULDC.64 UR4, c[0x0][0x1e8] ;  /* 0x00007a0000047ab9 */ /* 0x000fe20000000a00 */
[----:B------:R-:W-:Y:S01]  /*12450*/  BSSY B0, `(.L_x_1054) ;  /* 0x0000192000007945 */ /* 0x000fe20003800000 */
[----:B------:R-:W-:-:S02]  /*12460*/  ULDC UR8, c[0x0][0x214] ;  /* 0x0000850000087ab9 */ /* 0x000fc40000000800 */
[----:B------:R-:W-:Y:S01]  /*12470*/  UMOV UR26, URZ ;  /* 0x0000003f001a7c82 */ /* 0x000fe20008000000 */
[----:B------:R-:W4:Y:S01]  /*12480*/  S2UR UR9, SR_CTAID.X ;  /* 0x00000000000979c3 */ /* 0x000f220000002500 */
[----:B------:R-:W-:-:S03]  /*12490*/  UMOV UR27, URZ ;  /* 0x0000003f001b7c82 */ /* 0x000fc60008000000 */
[----:B------:R-:W-:-:S04]  /*124a0*/  @UP0 UIMAD.WIDE.U32 UR16, UR13, UR4, URZ ;  /* 0x000000040d1002a5 */ /* 0x000fc8000f8e003f */
[----:B------:R-:W-:Y:S01]  /*124b0*/  @UP0 UIMAD UR7, UR13, UR5, UR17 ;  /* 0x000000050d0702a4 */ /* 0x000fe2000f8e0211 */
[----:B------:R-:W5:Y:S02]  /*124c0*/  S2UR UR10, SR_CTAID.Z ;  /* 0x00000000000a79c3 */ /* 0x000f640000002700 */
        /* <DEDUP_REMOVED lines=27> */
[----:B-----5:R-:W-:-:S02]  /*12680*/  UIMAD UR11, UR10, UR11, UR4 ;  /* 0x0000000b0a0b72a4 */ /* 0x020fc4000f8e0204 */
        /* <DEDUP_REMOVED lines=10> */
[----:B------:R-:W1:Y:S01]  /*12730*/  SHFL.BFLY PT, R2, R9, 0x1, 0x1f ;  /* 0x0c201f0009027f89 */ /* 0x000e6200000e0000 */
[----:B------:R-:W-:-:S03]  /*12740*/  MOV R4, 0x3f800000 ;  /* 0x3f80000000047802 */ /* 0x000fc60000000f00 */
[----:B------:R-:W2:Y:S01]  /*12750*/  SHFL.BFLY PT, R0, R7, 0x1, 0x1f ;  /* 0x0c201f0007007f89 */ /* 0x000ea200000e0000 */
[----:B-1----:R-:W-:Y:S02]  /*12760*/  FADD.FTZ R2, R9, R2 ;  /* 0x0000000209027221 */ /* 0x002fe40000010000 */
[----:B--2---:R-:W-:-:S03]  /*12770*/  FADD.FTZ R0, R7, R0 ;  /* 0x0000000007007221 */ /* 0x004fc60000010000 */
[----:B------:R-:W-:Y:S02]  /*12780*/  FSETP.NE.FTZ.AND P4, PT, R2, RZ, PT ;  /* 0x000000ff0200720b */ /* 0x000fe40003f95000 */
[----:B------:R-:W-:-:S11]  /*12790*/  FSETP.NE.FTZ.AND P3, PT, R0, RZ, PT ;  /* 0x000000ff0000720b */ /* 0x000fd60003f75000 */
[----:B------:R-:W1:Y:S08]  /*127a0*/  @P4 MUFU.RCP R4, R2 ;  /* 0x0000000200044308 */ /* 0x000e700000001000 */
[----:B------:R-:W2:Y:S01]  /*127b0*/  @P3 MUFU.RCP R5, R0 ;  /* 0x0000000000053308 */ /* 0x000ea20000001000 */
[----:B-1----:R-:W-:-:S07]  /*127c0*/  FMUL.FTZ R160, R4, R160 ;  /* 0x000000a004a07220 */ /* 0x002fce0000410000 */
[----:B------:R-:W1:Y:S01]  /*127d0*/  @P4 MUFU.LG2 R2, R2 ;  /* 0x0000000200024308 */ /* 0x000e620000000c00 */
[C---:B------:R-:W-:Y:S02]  /*127e0*/  FMUL.FTZ R161, R4.reuse, R161 ;  /* 0x000000a104a17220 */ /* 0x040fe40000410000 */
[C---:B------:R-:W-:Y:S02]  /*127f0*/  FMUL.FTZ R156, R4.reuse, R156 ;  /* 0x0000009c049c7220 */ /* 0x040fe40000410000 */
[C---:B------:R-:W-:Y:S01]  /*12800*/  FMUL.FTZ R157, R4.reuse, R157 ;  /* 0x0000009d049d7220 */ /* 0x040fe20000410000 */
[----:B------:R-:W-:Y:S01]  /*12810*/  F2FP.PACK_AB R160, R161, R160 ;  /* 0x000000a0a1a0723e */ /* 0x000fe200000000ff */
[C---:B------:R-:W-:Y:S01]  /*12820*/  FMUL.FTZ R152, R4.reuse, R152 ;  /* 0x0000009804987220 */ /* 0x040fe20000410000 */
[----:B------:R-:W3:Y:S01]  /*12830*/  @P3 MUFU.LG2 R0, R0 ;  /* 0x0000000000003308 */ /* 0x000ee20000000c00 */
        /* <DEDUP_REMOVED lines=89> */
[----:B------:R-:W4:Y:S01]  /*12dd0*/  S2R R4, SR_TID.X ;  /* 0x0000000000047919 */ /* 0x000f220000002100 */
[C---:B--2---:R-:W-:Y:S02]  /*12de0*/  FMUL.FTZ R163, R5.reuse, R163 ;  /* 0x000000a305a37220 */ /* 0x044fe40000410000 */
        /* <DEDUP_REMOVED lines=248> */
.L_x_1055:
[----:B---34-:R-:W-:Y:S05]  /*13d70*/  BSYNC B0 ;  /* 0x0000000000007941 */ /* 0x018fea0003800000 */
.L_x_1054:
        /* <DEDUP_REMOVED lines=36> */
.L_x_1057:
[----:B------:R-:W-:Y:S05]  /*13fc0*/  BSYNC B0 ;  /* 0x0000000000007941 */ /* 0x000fea0003800000 */
.L_x_1056:
        /* <DEDUP_REMOVED lines=22> */
.L_x_1059:
[----:B------:R-:W-:Y:S05]  /*14130*/  BSYNC B0 ;  /* 0x0000000000007941 */ /* 0x000fea0003800000 */
.L_x_1058:
        /* <DEDUP_REMOVED lines=22> */
.L_x_1061:
[----:B------:R-:W-:Y:S05]  /*142a0*/  BSYNC B0 ;  /* 0x0000000000007941 */ /* 0x000fea0003800000 */
.L_x_1060:
        /* <DEDUP_REMOVED lines=23> */
.L_x_1020:
        /* <DEDUP_REMOVED lines=80> */
.L_x_1063:
[----:B------:R-:W-:Y:S05]  /*14920*/  BSYNC B0 ;  /* 0x0000000000007941 */ /* 0x000fea0003800000 */
.L_x_1062:
        /* <DEDUP_REMOVED lines=22> */
.L_x_1065:
[----:B------:R-:W-:Y:S05]  /*14a90*/  BSYNC B0 ;  /* 0x0000000000007941 */ /* 0x000fea0003800000 */
.L_x_1064:
        /* <DEDUP_REMOVED lines=22> */
.L_x_1067:
[----:B------:R-:W-:Y:S05]  /*14c00*/  BSYNC B0 ;  /* 0x0000000000007941 */ /* 0x000fea0003800000 */
.L_x_1066:
        /* <DEDUP_REMOVED lines=21> */
.L_x_1069:
[----:B------:R-:W-:Y:S05]  /*14d60*/  BSYNC B0 ;  /* 0x0000000000007941 */ /* 0x000fea0003800000 */
.L_x_1068:
        /* <DEDUP_REMOVED lines=35> */
.L_x_1070:
        /* <DEDUP_REMOVED lines=14> */
.L_x_1092:


//--------------------- .nv.shared._ZN5flash16flash_fwd_kernelI23Flash_fwd_kernel_traitsILi256ELi64ELi64ELi4ELb0ELb0EN7cutlass6half_tE19Flash_kernel_traitsILi256ELi64ELi64ELi4ES3_EELb0ELb1ELb0ELb0ELb0ELb1ELb0ELb0EEEvNS_16Flash_fwd_paramsE --------------------------
	.section	.nv.shared._ZN5flash16flash_fwd_kernelI23Flash_fwd_kernel_traitsILi256ELi64ELi64ELi4ELb0ELb0EN7cutlass6half_tE19Flash_kernel_traitsILi256ELi64ELi64ELi4ES3_EELb0ELb1ELb0ELb0ELb0ELb1ELb0ELb0EEEvNS_16Flash_fwd_paramsE,"aw",@nobits
	.sectionflags	@""
	.align	16


//--------------------- .nv.global                --------------------------
	.section	.nv.global,"aw",@nobits
.nv.global:
	.type		_ZN73_INTERNAL_8babfbd3_37_flash_fwd_hdim256_fp16_causal_sm80_cu_9949e2e8_36874cute1_E,@object
	.size		_ZN73_INTERNAL_8babfbd3_37_flash_fwd_hdim256_fp16_causal_sm80_cu_9949e2e8_36874cute1_E,(_ZN73_INTERNAL_8babfbd3_37_flash_fwd_hdim256_fp16_causal_sm80_cu_9949e2e8_36874cuda3std3__45__cpo6cbeginE - _ZN73_INTERNAL_8babfbd3_37_flash_fwd_hdim256_fp16_causal_sm80_cu_9949e2e8_36874cute1_E)
_ZN73_INTERNAL_8babfbd3_37_flash_fwd_hdim256_fp16_causal_sm80_cu_9949e2e8_36874cute1_E:
	.zero		1
	.type		_ZN73_INTERNAL_8babfbd3_37_flash_fwd_hdim256_fp16_causal_sm80_cu_9949e2e8_36874cuda3std3__45__cpo6cbeginE,@object
	.size		_ZN73_INTERNAL_8babfbd3_37_flash_fwd_hdim256_fp16_causal_sm80_cu_9949e2e8_36874cuda3std3__45__cpo6cbeginE,(_ZN73_INTERNAL_8babfbd3_37_flash_fwd_hdim256_fp16_causal_sm80_cu_9949e2e8_36874cuda3std3__48in_placeE - _ZN73_INTERNAL_8babfbd3_37_flash_fwd_hdim256_fp16_causal_sm80_cu_9949e2e8_36874cuda3std3__45__cpo6cbeginE)
_ZN73_INTERNAL_8babfbd3_37_flash_fwd_hdim256_fp16_causal_sm80_cu_9949e2e8_36874cuda3std3__45__cpo6cbeginE:
	.zero		1
	.type		_ZN73_INTERNAL_8babfbd3_37_flash_fwd_hdim256_fp16_causal_sm80_cu_9949e2e8_36874cuda3std3__48in_placeE,@object
	.size		_ZN73_INTERNAL_8babfbd3_37_flash_fwd_hdim256_fp16_causal_sm80_cu_9949e2e8_36874cuda3std3__48in_placeE,(_ZN73_INTERNAL_8babfbd3_37_flash_fwd_hdim256_fp16_causal_sm80_cu_9949e2e8_36874cuda3std6ranges3__45__cpo9iter_moveE - _ZN73_INTERNAL_8babfbd3_37_flash_fwd_hdim256_fp16_causal_sm80_cu_9949e2e8_36874cuda3std3__48in_placeE)
_ZN73_INTERNAL_8babfbd3_37_flash_fwd_hdim256_fp16_causal_sm80_cu_9949e2e8_36874cuda3std3__48in_placeE:
	.zero		1
	.type		_ZN73_INTERNAL_8babfbd3_37_flash_fwd_hdim256_fp16_causal_sm80_cu_9949e2e8_36874cuda3std6ranges3__45__cpo9iter_moveE,@object
	.size		_ZN73_INTERNAL_8babfbd3_37_flash_fwd_hdim256_fp16_causal_sm80_cu_9949e2e8_36874cuda3std6ranges3__45__cpo9iter_moveE,(_ZN73_INTERNAL_8babfbd3_37_flash_fwd_hdim256_fp16_causal_sm80_cu_9949e2e8_36874cuda3std3__45__cpo5beginE - _ZN73_INTERNAL_8babfbd3_37_flash_fwd_hdim256_fp16_causal_sm80_cu_9949e2e8_36874cuda3std6ranges3__45__cpo9iter_moveE)
_ZN73_INTERNAL_8babfbd3_37_flash_fwd_hdim256_fp16_causal_sm80_cu_9949e2e8_36874cuda3std6ranges3__45__cpo9iter_moveE:
	.zero		1
	.type		_ZN73_INTERNAL_8babfbd3_37_flash_fwd_hdim256_fp16_causal_sm80_cu_9949e2e8_36874cuda3std3__45__cpo5beginE,@object
	.size		_ZN73_INTERNAL_8babfbd3_37_flash_fwd_hdim256_fp16_causal_sm80_cu_9949e2e8_36874cuda3std3__45__cpo5beginE,(_ZN73_INTERNAL_8babfbd3_37_flash_fwd_hdim256_fp16_causal_sm80_cu_9949e2e8_36874cuda3std3__475_GLOBAL__N__8babfbd3_37_flash_fwd_hdim256_fp16_causal_sm80_cu_9949e2e8_36876ignoreE - _ZN73_INTERNAL_8babfbd3_37_flash_fwd_hdim256_fp16_causal_sm80_cu_9949e2e8_36874cuda3std3__45__cpo5beginE)
_ZN73_INTERNAL_8babfbd3_37_flash_fwd_hdim256_fp16_causal_sm80_cu_9949e2e8_36874cuda3std3__45__cpo5beginE:
	.zero		1
	.type		_ZN73_INTERNAL_8babfbd3_37_flash_fwd_hdim256_fp16_causal_sm80_cu_9949e2e8_36874cuda3std3__475_GLOBAL__N__8babfbd3_37_flash_fwd_hdim256_fp16_causal_sm80_cu_9949e2e8_36876ignoreE,@object
	.size		_ZN73_INTERNAL_8babfbd3_37_flash_fwd_hdim256_fp16_causal_sm80_cu_9949e2e8_36874cuda3std3__475_GLOBAL__N__8babfbd3_37_flash_fwd_hdim256_fp16_causal_sm80_cu_9949e2e8_36876ignoreE,(_ZN73_INTERNAL_8babfbd3_37_flash_fwd_hdim256_fp16_causal_sm80_cu_9949e2e8_36874cute7productE - _ZN73_INTERNAL_8babfbd3_37_flash_fwd_hdim256_fp16_causal_sm80_cu_9949e2e8_36874cuda3std3__475_GLOBAL__N__8babfbd3_37_flash_fwd_hdim256_fp16_causal_sm80_cu_9949e2e8_36876ignoreE)
_ZN73_INTERNAL_8babfbd3_37_flash_fwd_hdim256_fp16_causal_sm80_cu_9949e2e8_36874cuda3std3__475_GLOBAL__N__8babfbd3_37_flash_fwd_hdim256_fp16_causal_sm80_cu_9949e2e8_36876ignoreE:
	.zero		1
	.type		_ZN73_INTERNAL_8babfbd3_37_flash_fwd_hdim256_fp16_causal_sm80_cu_9949e2e8_36874cute7productE,@object
	.size		_ZN73_INTERNAL_8babfbd3_37_flash_fwd_hdim256_fp16_causal_sm80_cu_9949e2e8_36874cute7productE,(_ZN73_INTERNAL_8babfbd3_37_flash_fwd_hdim256_fp16_causal_sm80_cu_9949e2e8_36874cuda3std3__45__cpo3endE - _ZN73_INTERNAL_8babfbd3_37_flash_fwd_hdim256_fp16_causal_sm80_cu_9949e2e8_36874cute7productE)
_ZN73_INTERNAL_8babfbd3_37_flash_fwd_hdim256_fp16_causal_sm80_cu_9949e2e8_36874cute7productE:
	.zero		1
	.type		_ZN73_INTERNAL_8babfbd3_37_flash_fwd_hdim256_fp16_causal_sm80_cu_9949e2e8_36874cuda3std3__45__cpo3endE,@object
	.size		_ZN73_INTERNAL_8babfbd3_37_flash_fwd_hdim256_fp16_causal_sm80_cu_9949e2e8_36874cuda3std3__45__cpo3endE,(_ZN73_INTERNAL_8babfbd3_37_flash_fwd_hdim256_fp16_causal_sm80_cu_9949e2e8_36874cuda3std3__419piecewise_constructE - _ZN73_INTERNAL_8babfbd3_37_flash_fwd_hdim256_fp16_causal_sm80_cu_9949e2e8_36874cuda3std3__45__cpo3endE)
_ZN73_INTERNAL_8babfbd3_37_flash_fwd_hdim256_fp16_causal_sm80_cu_9949e2e8_36874cuda3std3__45__cpo3endE:
	.zero		1
	.type		_ZN73_INTERNAL_8babfbd3_37_flash_fwd_hdim256_fp16_causal_sm80_cu_9949e2e8_36874cuda3std3__419piecewise_constructE,@object
	.size		_ZN73_INTERNAL_8babfbd3_37_flash_fwd_hdim256_fp16_causal_sm80_cu_9949e2e8_36874cuda3std3__419piecewise_constructE,(_ZN73_INTERNAL_8babfbd3_37_flash_fwd_hdim256_fp16_causal_sm80_cu_9949e2e8_36874cuda3std3__45__cpo4cendE - _ZN73_INTERNAL_8babfbd3_37_flash_fwd_hdim256_fp16_causal_sm80_cu_9949e2e8_36874cuda3std3__419piecewise_constructE)
_ZN73_INTERNAL_8babfbd3_37_flash_fwd_hdim256_fp16_causal_sm80_cu_9949e2e8_36874cuda3std3__419piecewise_constructE:
	.zero		1
	.type		_ZN73_INTERNAL_8babfbd3_37_flash_fwd_hdim256_fp16_causal_sm80_cu_9949e2e8_36874cuda3std3__45__cpo4cendE,@object
	.size		_ZN73_INTERNAL_8babfbd3_37_flash_fwd_hdim256_fp16_causal_sm80_cu_9949e2e8_36874cuda3std3__45__cpo4cendE,(_ZN73_INTERNAL_8babfbd3_37_flash_fwd_hdim256_fp16_causal_sm80_cu_9949e2e8_36874cuda3std6ranges3__45__cpo4swapE - _ZN73_INTERNAL_8babfbd3_37_flash_fwd_hdim256_fp16_causal_sm80_cu_9949e2e8_36874cuda3std3__45__cpo4cendE)
_ZN73_INTERNAL_8babfbd3_37_flash_fwd_hdim256_fp16_causal_sm80_cu_9949e2e8_36874cuda3std3__45__cpo4cendE:
	.zero		1
	.type		_ZN73_INTERNAL_8babfbd3_37_flash_fwd_hdim256_fp16_causal_sm80_cu_9949e2e8_36874cuda3std6ranges3__45__cpo4swapE,@object
	.size		_ZN73_INTERNAL_8babfbd3_37_flash_fwd_hdim256_fp16_causal_sm80_cu_9949e2e8_36874cuda3std6ranges3__45__cpo4swapE,(.L_7 - _ZN73_INTERNAL_8babfbd3_37_flash_fwd_hdim256_fp16_causal_sm80_cu_9949e2e8_36874cuda3std6ranges3__45__cpo4swapE)
_ZN73_INTERNAL_8babfbd3_37_flash_fwd_hdim256_fp16_causal_sm80_cu_9949e2e8_36874cuda3std6ranges3__45__cpo4swapE:
	.zero		1
.L_7:


//--------------------- .nv.shared._ZN5flash16flash_fwd_kernelI23Flash_fwd_kernel_traitsILi256ELi64ELi64ELi4ELb0ELb0EN7cutlass6half_tE19Flash_kernel_traitsILi256ELi64ELi64ELi4ES3_EELb0ELb1ELb0ELb0ELb0ELb0ELb0ELb0EEEvNS_16Flash_fwd_paramsE --------------------------
	.section	.nv.shared._ZN5flash16flash_fwd_kernelI23Flash_fwd_kernel_traitsILi256ELi64ELi64ELi4ELb0ELb0EN7cutlass6half_tE19Flash_kernel_traitsILi256ELi64ELi64ELi4ES3_EELb0ELb1ELb0ELb0ELb0ELb0ELb0ELb0EEEvNS_16Flash_fwd_paramsE,"aw",@nobits
	.sectionflags	@""
	.align	16


//--------------------- .nv.shared._ZN5flash16flash_fwd_kernelI23Flash_fwd_kernel_traitsILi256ELi64ELi64ELi4ELb0ELb0EN7cutlass6half_tE19Flash_kernel_traitsILi256ELi64ELi64ELi4ES3_EELb0ELb1ELb0ELb1ELb0ELb0ELb0ELb0EEEvNS_16Flash_fwd_paramsE --------------------------
	.section	.nv.shared._ZN5flash16flash_fwd_kernelI23Flash_fwd_kernel_traitsILi256ELi64ELi64ELi4ELb0ELb0EN7cutlass6half_tE19Flash_kernel_traitsILi256ELi64ELi64ELi4ES3_EELb0ELb1ELb0ELb1ELb0ELb0ELb0ELb0EEEvNS_16Flash_fwd_paramsE,"aw",@nobits
	.sectionflags	@""
	.align	16


//--------------------- .nv.shared._ZN5flash16flash_fwd_kernelI23Flash_fwd_kernel_traitsILi256ELi128ELi64ELi8ELb0ELb0EN7cutlass6half_tE19Flash_kernel_traitsILi256ELi128ELi64ELi8ES3_EELb0ELb1ELb0ELb0ELb0ELb1ELb0ELb0EEEvNS_16Flash_fwd_paramsE --------------------------
	.section	.nv.shared._ZN5flash16flash_fwd_kernelI23Flash_fwd_kernel_traitsILi256ELi128ELi64ELi8ELb0ELb0EN7cutlass6half_tE19Flash_kernel_traitsILi256ELi128ELi64ELi8ES3_EELb0ELb1ELb0ELb0ELb0ELb1ELb0ELb0EEEvNS_16Flash_fwd_paramsE,"aw",@nobits
	.sectionflags	@""
	.align	16


//--------------------- .nv.shared._ZN5flash16flash_fwd_kernelI23Flash_fwd_kernel_traitsILi256ELi128ELi64ELi8ELb0ELb0EN7cutlass6half_tE19Flash_kernel_traitsILi256ELi128ELi64ELi8ES3_EELb0ELb1ELb0ELb0ELb0ELb0ELb0ELb0EEEvNS_16Flash_fwd_paramsE --------------------------
	.section	.nv.shared._ZN5flash16flash_fwd_kernelI23Flash_fwd_kernel_traitsILi256ELi128ELi64ELi8ELb0ELb0EN7cutlass6half_tE19Flash_kernel_traitsILi256ELi128ELi64ELi8ES3_EELb0ELb1ELb0ELb0ELb0ELb0ELb0ELb0EEEvNS_16Flash_fwd_paramsE,"aw",@nobits
	.sectionflags	@""
	.align	16


//--------------------- .nv.shared._ZN5flash16flash_fwd_kernelI23Flash_fwd_kernel_traitsILi256ELi128ELi64ELi8ELb0ELb0EN7cutlass6half_tE19Flash_kernel_traitsILi256ELi128ELi64ELi8ES3_EELb0ELb1ELb0ELb1ELb0ELb0ELb0ELb0EEEvNS_16Flash_fwd_paramsE --------------------------
	.section	.nv.shared._ZN5flash16flash_fwd_kernelI23Flash_fwd_kernel_traitsILi256ELi128ELi64ELi8ELb0ELb0EN7cutlass6half_tE19Flash_kernel_traitsILi256ELi128ELi64ELi8ES3_EELb0ELb1ELb0ELb1ELb0ELb0ELb0ELb0EEEvNS_16Flash_fwd_paramsE,"aw",@nobits
	.sectionflags	@""
	.align	16


//--------------------- .nv.shared._ZN5flash16flash_fwd_kernelI23Flash_fwd_kernel_traitsILi256ELi64ELi64ELi4ELb0ELb0EN7cutlass6half_tE19Flash_kernel_traitsILi256ELi64ELi64ELi4ES3_EELb1ELb1ELb0ELb0ELb0ELb0ELb0ELb0EEEvNS_16Flash_fwd_paramsE --------------------------
	.section	.nv.shared._ZN5flash16flash_fwd_kernelI23Flash_fwd_kernel_traitsILi256ELi64ELi64ELi4ELb0ELb0EN7cutlass6half_tE19Flash_kernel_traitsILi256ELi64ELi64ELi4ES3_EELb1ELb1ELb0ELb0ELb0ELb0ELb0ELb0EEEvNS_16Flash_fwd_paramsE,"aw",@nobits
	.sectionflags	@""
	.align	16


//--------------------- .nv.shared._ZN5flash16flash_fwd_kernelI23Flash_fwd_kernel_traitsILi256ELi64ELi64ELi4ELb0ELb0EN7cutlass6half_tE19Flash_kernel_traitsILi256ELi64ELi64ELi4ES3_EELb1ELb1ELb0ELb0ELb0ELb1ELb0ELb0EEEvNS_16Flash_fwd_paramsE --------------------------
	.section	.nv.shared._ZN5flash16flash_fwd_kernelI23Flash_fwd_kernel_traitsILi256ELi64ELi64ELi4ELb0ELb0EN7cutlass6half_tE19Flash_kernel_traitsILi256ELi64ELi64ELi4ES3_EELb1ELb1ELb0ELb0ELb0ELb1ELb0ELb0EEEvNS_16Flash_fwd_paramsE,"aw",@nobits
	.sectionflags	@""
	.align	16


//--------------------- .nv.shared._ZN5flash16flash_fwd_kernelI23Flash_fwd_kernel_traitsILi256ELi64ELi64ELi4ELb0ELb0EN7cutlass6half_tE19Flash_kernel_traitsILi256ELi64ELi64ELi4ES3_EELb0ELb1ELb0ELb0ELb0ELb1ELb1ELb0EEEvNS_16Flash_fwd_paramsE --------------------------
	.section	.nv.shared._ZN5flash16flash_fwd_kernelI23Flash_fwd_kernel_traitsILi256ELi64ELi64ELi4ELb0ELb0EN7cutlass6half_tE19Flash_kernel_traitsILi256ELi64ELi64ELi4ES3_EELb0ELb1ELb0ELb0ELb0ELb1ELb1ELb0EEEvNS_16Flash_fwd_paramsE,"aw",@nobits
	.sectionflags	@""
	.align	16


//--------------------- .nv.shared._ZN5flash16flash_fwd_kernelI23Flash_fwd_kernel_traitsILi256ELi64ELi64ELi4ELb0ELb0EN7cutlass6half_tE19Flash_kernel_traitsILi256ELi64ELi64ELi4ES3_EELb1ELb1ELb0ELb1ELb0ELb0ELb0ELb0EEEvNS_16Flash_fwd_paramsE --------------------------
	.section	.nv.shared._ZN5flash16flash_fwd_kernelI23Flash_fwd_kernel_traitsILi256ELi64ELi64ELi4ELb0ELb0EN7cutlass6half_tE19Flash_kernel_traitsILi256ELi64ELi64ELi4ES3_EELb1ELb1ELb0ELb1ELb0ELb0ELb0ELb0EEEvNS_16Flash_fwd_paramsE,"aw",@nobits
	.sectionflags	@""
	.align	16


//--------------------- .nv.shared._ZN5flash16flash_fwd_kernelI23Flash_fwd_kernel_traitsILi256ELi64ELi64ELi4ELb0ELb0EN7cutlass6half_tE19Flash_kernel_traitsILi256ELi64ELi64ELi4ES3_EELb1ELb1ELb0ELb0ELb0ELb0ELb0ELb1EEEvNS_16Flash_fwd_paramsE --------------------------
	.section	.nv.shared._ZN5flash16flash_fwd_kernelI23Flash_fwd_kernel_traitsILi256ELi64ELi64ELi4ELb0ELb0EN7cutlass6half_tE19Flash_kernel_traitsILi256ELi64ELi64ELi4ES3_EELb1ELb1ELb0ELb0ELb0ELb0ELb0ELb1EEEvNS_16Flash_fwd_paramsE,"aw",@nobits
	.sectionflags	@""
	.align	16


//--------------------- .nv.shared._ZN5flash16flash_fwd_kernelI23Flash_fwd_kernel_traitsILi256ELi64ELi64ELi4ELb0ELb0EN7cutlass6half_tE19Flash_kernel_traitsILi256ELi64ELi64ELi4ES3_EELb0ELb1ELb0ELb0ELb0ELb0ELb1ELb0EEEvNS_16Flash_fwd_paramsE --------------------------
	.section	.nv.shared._ZN5flash16flash_fwd_kernelI23Flash_fwd_kernel_traitsILi256ELi64ELi64ELi4ELb0ELb0EN7cutlass6half_tE19Flash_kernel_traitsILi256ELi64ELi64ELi4ES3_EELb0ELb1ELb0ELb0ELb0ELb0ELb1ELb0EEEvNS_16Flash_fwd_paramsE,"aw",@nobits
	.sectionflags	@""
	.align	16


//--------------------- .nv.shared._ZN5flash16flash_fwd_kernelI23Flash_fwd_kernel_traitsILi256ELi64ELi64ELi4ELb0ELb0EN7cutlass6half_tE19Flash_kernel_traitsILi256ELi64ELi64ELi4ES3_EELb1ELb1ELb0ELb1ELb0ELb0ELb0ELb1EEEvNS_16Flash_fwd_paramsE --------------------------
	.section	.nv.shared._ZN5flash16flash_fwd_kernelI23Flash_fwd_kernel_traitsILi256ELi64ELi64ELi4ELb0ELb0EN7cutlass6half_tE19Flash_kernel_traitsILi256ELi64ELi64ELi4ES3_EELb1ELb1ELb0ELb1ELb0ELb0ELb0ELb1EEEvNS_16Flash_fwd_paramsE,"aw",@nobits
	.sectionflags	@""
	.align	16


//--------------------- .nv.shared._ZN5flash16flash_fwd_kernelI23Flash_fwd_kernel_traitsILi256ELi64ELi64ELi4ELb0ELb0EN7cutlass6half_tE19Flash_kernel_traitsILi256ELi64ELi64ELi4ES3_EELb0ELb1ELb0ELb1ELb0ELb0ELb1ELb0EEEvNS_16Flash_fwd_paramsE --------------------------
	.section	.nv.shared._ZN5flash16flash_fwd_kernelI23Flash_fwd_kernel_traitsILi256ELi64ELi64ELi4ELb0ELb0EN7cutlass6half_tE19Flash_kernel_traitsILi256ELi64ELi64ELi4ES3_EELb0ELb1ELb0ELb1ELb0ELb0ELb1ELb0EEEvNS_16Flash_fwd_paramsE,"aw",@nobits
	.sectionflags	@""
	.align	16


//--------------------- .nv.shared._ZN5flash16flash_fwd_kernelI23Flash_fwd_kernel_traitsILi256ELi128ELi64ELi8ELb0ELb0EN7cutlass6half_tE19Flash_kernel_traitsILi256ELi128ELi64ELi8ES3_EELb1ELb1ELb0ELb0ELb0ELb0ELb0ELb0EEEvNS_16Flash_fwd_paramsE --------------------------
	.section	.nv.shared._ZN5flash16flash_fwd_kernelI23Flash_fwd_kernel_traitsILi256ELi128ELi64ELi8ELb0ELb0EN7cutlass6half_tE19Flash_kernel_traitsILi256ELi128ELi64ELi8ES3_EELb1ELb1ELb0ELb0ELb0ELb0ELb0ELb0EEEvNS_16Flash_fwd_paramsE,"aw",@nobits
	.sectionflags	@""
	.align	16


//--------------------- .nv.shared._ZN5flash16flash_fwd_kernelI23Flash_fwd_kernel_traitsILi256ELi128ELi64ELi8ELb0ELb0EN7cutlass6half_tE19Flash_kernel_traitsILi256ELi128ELi64ELi8ES3_EELb1ELb1ELb0ELb0ELb0ELb1ELb0ELb0EEEvNS_16Flash_fwd_paramsE --------------------------
	.section	.nv.shared._ZN5flash16flash_fwd_kernelI23Flash_fwd_kernel_traitsILi256ELi128ELi64ELi8ELb0ELb0EN7cutlass6half_tE19Flash_kernel_traitsILi256ELi128ELi64ELi8ES3_EELb1ELb1ELb0ELb0ELb0ELb1ELb0ELb0EEEvNS_16Flash_fwd_paramsE,"aw",@nobits
	.sectionflags	@""
	.align	16


//--------------------- .nv.shared._ZN5flash16flash_fwd_kernelI23Flash_fwd_kernel_traitsILi256ELi128ELi64ELi8ELb0ELb0EN7cutlass6half_tE19Flash_kernel_traitsILi256ELi128ELi64ELi8ES3_EELb0ELb1ELb0ELb0ELb0ELb1ELb1ELb0EEEvNS_16Flash_fwd_paramsE --------------------------
	.section	.nv.shared._ZN5flash16flash_fwd_kernelI23Flash_fwd_kernel_traitsILi256ELi128ELi64ELi8ELb0ELb0EN7cutlass6half_tE19Flash_kernel_traitsILi256ELi128ELi64ELi8ES3_EELb0ELb1ELb0ELb0ELb0ELb1ELb1ELb0EEEvNS_16Flash_fwd_paramsE,"aw",@nobits
	.sectionflags	@""
	.align	16


//--------------------- .nv.shared._ZN5flash16flash_fwd_kernelI23Flash_fwd_kernel_traitsILi256ELi128ELi64ELi8ELb0ELb0EN7cutlass6half_tE19Flash_kernel_traitsILi256ELi128ELi64ELi8ES3_EELb1ELb1ELb0ELb1ELb0ELb0ELb0ELb0EEEvNS_16Flash_fwd_paramsE --------------------------
	.section	.nv.shared._ZN5flash16flash_fwd_kernelI23Flash_fwd_kernel_traitsILi256ELi128ELi64ELi8ELb0ELb0EN7cutlass6half_tE19Flash_kernel_traitsILi256ELi128ELi64ELi8ES3_EELb1ELb1ELb0ELb1ELb0ELb0ELb0ELb0EEEvNS_16Flash_fwd_paramsE,"aw",@nobits
	.sectionflags	@""
	.align	16


//--------------------- .nv.shared._ZN5flash16flash_fwd_kernelI23Flash_fwd_kernel_traitsILi256ELi128ELi64ELi8ELb0ELb0EN7cutlass6half_tE19Flash_kernel_traitsILi256ELi128ELi64ELi8ES3_EELb1ELb1ELb0ELb0ELb0ELb0ELb0ELb1EEEvNS_16Flash_fwd_paramsE --------------------------
	.section	.nv.shared._ZN5flash16flash_fwd_kernelI23Flash_fwd_kernel_traitsILi256ELi128ELi64ELi8ELb0ELb0EN7cutlass6half_tE19Flash_kernel_traitsILi256ELi128ELi64ELi8ES3_EELb1ELb1ELb0ELb0ELb0ELb0ELb0ELb1EEEvNS_16Flash_fwd_paramsE,"aw",@nobits
	.sectionflags	@""
	.align	16


//--------------------- .nv.shared._ZN5flash16flash_fwd_kernelI23Flash_fwd_kernel_traitsILi256ELi128ELi64ELi8ELb0ELb0EN7cutlass6half_tE19Flash_kernel_traitsILi256ELi128ELi64ELi8ES3_EELb0ELb1ELb0ELb0ELb0ELb0ELb1ELb0EEEvNS_16Flash_fwd_paramsE --------------------------
	.section	.nv.shared._ZN5flash16flash_fwd_kernelI23Flash_fwd_kernel_traitsILi256ELi128ELi64ELi8ELb0ELb0EN7cutlass6half_tE19Flash_kernel_traitsILi256ELi128ELi64ELi8ES3_EELb0ELb1ELb0ELb0ELb0ELb0ELb1ELb0EEEvNS_16Flash_fwd_paramsE,"aw",@nobits
	.sectionflags	@""
	.align	16


//--------------------- .nv.shared._ZN5flash16flash_fwd_kernelI23Flash_fwd_kernel_traitsILi256ELi128ELi64ELi8ELb0ELb0EN7cutlass6half_tE19Flash_kernel_traitsILi256ELi128ELi64ELi8ES3_EELb1ELb1ELb0ELb1ELb0ELb0ELb0ELb1EEEvNS_16Flash_fwd_paramsE --------------------------
	.section	.nv.shared._ZN5flash16flash_fwd_kernelI23Flash_fwd_kernel_traitsILi256ELi128ELi64ELi8ELb0ELb0EN7cutlass6half_tE19Flash_kernel_traitsILi256ELi128ELi64ELi8ES3_EELb1ELb1ELb0ELb1ELb0ELb0ELb0ELb1EEEvNS_16Flash_fwd_paramsE,"aw",@nobits
	.sectionflags	@""
	.align	16


//--------------------- .nv.shared._ZN5flash16flash_fwd_kernelI23Flash_fwd_kernel_traitsILi256ELi128ELi64ELi8ELb0ELb0EN7cutlass6half_tE19Flash_kernel_traitsILi256ELi128ELi64ELi8ES3_EELb0ELb1ELb0ELb1ELb0ELb0ELb1ELb0EEEvNS_16Flash_fwd_paramsE --------------------------
	.section	.nv.shared._ZN5flash16flash_fwd_kernelI23Flash_fwd_kernel_traitsILi256ELi128ELi64ELi8ELb0ELb0EN7cutlass6half_tE19Flash_kernel_traitsILi256ELi128ELi64ELi8ES3_EELb0ELb1ELb0ELb1ELb0ELb0ELb1ELb0EEEvNS_16Flash_fwd_paramsE,"aw",@nobits
	.sectionflags	@""
	.align	16
